	.target	sm_80

	.elftype	@"ET_EXEC"


//--------------------- .note.nv.tkinfo           --------------------------
	.section	.note.nv.tkinfo,"",@"SHT_NOTE"
	.sectionflags	@"SHF_NOTE_NV_TKINFO"
	.tkinfo
        /*0018*/ 	.word	0x00000002
        /*0030*/ 	.string	""
        /*0030*/ 	.string	"ptxas"
        /*0030*/ 	.string	"Cuda compilation tools, release 13.0, V13.0.88"
        /*0030*/ 	.string	"Build cuda_13.0.r13.0/compiler.36424714_0"
        /*0030*/ 	.string	"-arch sm_80 -m 64 "



//--------------------- .note.nv.cuinfo           --------------------------
	.section	.note.nv.cuinfo,"",@"SHT_NOTE"
	.sectionflags	@"SHF_NOTE_NV_CUINFO"
        /*0018*/ 	.short	0x0002
        /*001a*/ 	.short	0x0050
        /*001c*/ 	.short	0x0082
	.zero		2


//--------------------- .nv.info                  --------------------------
	.section	.nv.info,"",@"SHT_CUDA_INFO"
	.align	4


	//----- nvinfo : EIATTR_REGCOUNT
	.align		4
        /*0000*/ 	.byte	0x04, 0x2f
        /*0002*/ 	.short	(.L_12 - .L_11)
	.align		4
.L_11:
        /*0004*/ 	.word	index@(_ZN5flash16flash_fwd_kernelI23Flash_fwd_kernel_traitsILi256ELi128ELi64ELi8ELb0ELb0EN7cutlass6half_tE19Flash_kernel_traitsILi256ELi128ELi64ELi8ES3_EELb0ELb1ELb0ELb1ELb0ELb0ELb1ELb0EEEvNS_16Flash_fwd_paramsE)
        /*0008*/ 	.word	0x000000ff


	//----- nvinfo : EIATTR_FRAME_SIZE
	.align		4
.L_12:
        /*000c*/ 	.byte	0x04, 0x11
        /*000e*/ 	.short	(.L_14 - .L_13)
	.align		4
.L_13:
        /*0010*/ 	.word	index@(_ZN5flash16flash_fwd_kernelI23Flash_fwd_kernel_traitsILi256ELi128ELi64ELi8ELb0ELb0EN7cutlass6half_tE19Flash_kernel_traitsILi256ELi128ELi64ELi8ES3_EELb0ELb1ELb0ELb1ELb0ELb0ELb1ELb0EEEvNS_16Flash_fwd_paramsE)
        /*0014*/ 	.word	0x00000020


	//----- nvinfo : EIATTR_REGCOUNT
	.align		4
.L_14:
        /*0018*/ 	.byte	0x04, 0x2f
        /*001a*/ 	.short	(.L_16 - .L_15)
	.align		4
.L_15:
        /*001c*/ 	.word	index@(_ZN5flash16flash_fwd_kernelI23Flash_fwd_kernel_traitsILi256ELi128ELi64ELi8ELb0ELb0EN7cutlass6half_tE19Flash_kernel_traitsILi256ELi128ELi64ELi8ES3_EELb1ELb1ELb0ELb1ELb0ELb0ELb0ELb1EEEvNS_16Flash_fwd_paramsE)
        /*0020*/ 	.word	0x000000ff


	//----- nvinfo : EIATTR_FRAME_SIZE
	.align		4
.L_16:
        /*0024*/ 	.byte	0x04, 0x11
        /*0026*/ 	.short	(.L_18 - .L_17)
	.align		4
.L_17:
        /*0028*/ 	.word	index@(_ZN5flash16flash_fwd_kernelI23Flash_fwd_kernel_traitsILi256ELi128ELi64ELi8ELb0ELb0EN7cutlass6half_tE19Flash_kernel_traitsILi256ELi128ELi64ELi8ES3_EELb1ELb1ELb0ELb1ELb0ELb0ELb0ELb1EEEvNS_16Flash_fwd_paramsE)
        /*002c*/ 	.word	0x00000080


	//----- nvinfo : EIATTR_REGCOUNT
	.align		4
.L_18:
        /*0030*/ 	.byte	0x04, 0x2f
        /*0032*/ 	.short	(.L_20 - .L_19)
	.align		4
.L_19:
        /*0034*/ 	.word	index@(_ZN5flash16flash_fwd_kernelI23Flash_fwd_kernel_traitsILi256ELi128ELi64ELi8ELb0ELb0EN7cutlass6half_tE19Flash_kernel_traitsILi256ELi128ELi64ELi8ES3_EELb0ELb1ELb0ELb0ELb0ELb0ELb1ELb0EEEvNS_16Flash_fwd_paramsE)
        /*0038*/ 	.word	0x000000ff


	//----- nvinfo : EIATTR_FRAME_SIZE
	.align		4
.L_20:
        /*003c*/ 	.byte	0x04, 0x11
        /*003e*/ 	.short	(.L_22 - .L_21)
	.align		4
.L_21:
        /*0040*/ 	.word	index@(_ZN5flash16flash_fwd_kernelI23Flash_fwd_kernel_traitsILi256ELi128ELi64ELi8ELb0ELb0EN7cutlass6half_tE19Flash_kernel_traitsILi256ELi128ELi64ELi8ES3_EELb0ELb1ELb0ELb0ELb0ELb0ELb1ELb0EEEvNS_16Flash_fwd_paramsE)
        /*0044*/ 	.word	0x00000020


	//----- nvinfo : EIATTR_REGCOUNT
	.align		4
.L_22:
        /*0048*/ 	.byte	0x04, 0x2f
        /*004a*/ 	.short	(.L_24 - .L_23)
	.align		4
.L_23:
        /*004c*/ 	.word	index@(_ZN5flash16flash_fwd_kernelI23Flash_fwd_kernel_traitsILi256ELi128ELi64ELi8ELb0ELb0EN7cutlass6half_tE19Flash_kernel_traitsILi256ELi128ELi64ELi8ES3_EELb1ELb1ELb0ELb0ELb0ELb0ELb0ELb1EEEvNS_16Flash_fwd_paramsE)
        /*0050*/ 	.word	0x000000ff


	//----- nvinfo : EIATTR_FRAME_SIZE
	.align		4
.L_24:
        /*0054*/ 	.byte	0x04, 0x11
        /*0056*/ 	.short	(.L_26 - .L_25)
	.align		4
.L_25:
        /*0058*/ 	.word	index@(_ZN5flash16flash_fwd_kernelI23Flash_fwd_kernel_traitsILi256ELi128ELi64ELi8ELb0ELb0EN7cutlass6half_tE19Flash_kernel_traitsILi256ELi128ELi64ELi8ES3_EELb1ELb1ELb0ELb0ELb0ELb0ELb0ELb1EEEvNS_16Flash_fwd_paramsE)
        /*005c*/ 	.word	0x00000088


	//----- nvinfo : EIATTR_REGCOUNT
	.align		4
.L_26:
        /*0060*/ 	.byte	0x04, 0x2f
        /*0062*/ 	.short	(.L_28 - .L_27)
	.align		4
.L_27:
        /*0064*/ 	.word	index@(_ZN5flash16flash_fwd_kernelI23Flash_fwd_kernel_traitsILi256ELi128ELi64ELi8ELb0ELb0EN7cutlass6half_tE19Flash_kernel_traitsILi256ELi128ELi64ELi8ES3_EELb1ELb1ELb0ELb1ELb0ELb0ELb0ELb0EEEvNS_16Flash_fwd_paramsE)
        /*0068*/ 	.word	0x000000ff


	//----- nvinfo : EIATTR_FRAME_SIZE
	.align		4
.L_28:
        /*006c*/ 	.byte	0x04, 0x11
        /*006e*/ 	.short	(.L_30 - .L_29)
	.align		4
.L_29:
        /*0070*/ 	.word	index@(_ZN5flash16flash_fwd_kernelI23Flash_fwd_kernel_traitsILi256ELi128ELi64ELi8ELb0ELb0EN7cutlass6half_tE19Flash_kernel_traitsILi256ELi128ELi64ELi8ES3_EELb1ELb1ELb0ELb1ELb0ELb0ELb0ELb0EEEvNS_16Flash_fwd_paramsE)
        /*0074*/ 	.word	0x00000080


	//----- nvinfo : EIATTR_REGCOUNT
	.align		4
.L_30:
        /*0078*/ 	.byte	0x04, 0x2f
        /*007a*/ 	.short	(.L_32 - .L_31)
	.align		4
.L_31:
        /*007c*/ 	.word	index@(_ZN5flash16flash_fwd_kernelI23Flash_fwd_kernel_traitsILi256ELi128ELi64ELi8ELb0ELb0EN7cutlass6half_tE19Flash_kernel_traitsILi256ELi128ELi64ELi8ES3_EELb0ELb1ELb0ELb0ELb0ELb1ELb1ELb0EEEvNS_16Flash_fwd_paramsE)
        /*0080*/ 	.word	0x000000ff


	//----- nvinfo : EIATTR_FRAME_SIZE
	.align		4
.L_32:
        /*0084*/ 	.byte	0x04, 0x11
        /*0086*/ 	.short	(.L_34 - .L_33)
	.align		4
.L_33:
        /*0088*/ 	.word	index@(_ZN5flash16flash_fwd_kernelI23Flash_fwd_kernel_traitsILi256ELi128ELi64ELi8ELb0ELb0EN7cutlass6half_tE19Flash_kernel_traitsILi256ELi128ELi64ELi8ES3_EELb0ELb1ELb0ELb0ELb0ELb1ELb1ELb0EEEvNS_16Flash_fwd_paramsE)
        /*008c*/ 	.word	0x00000008


	//----- nvinfo : EIATTR_REGCOUNT
	.align		4
.L_34:
        /*0090*/ 	.byte	0x04, 0x2f
        /*0092*/ 	.short	(.L_36 - .L_35)
	.align		4
.L_35:
        /*0094*/ 	.word	index@(_ZN5flash16flash_fwd_kernelI23Flash_fwd_kernel_traitsILi256ELi128ELi64ELi8ELb0ELb0EN7cutlass6half_tE19Flash_kernel_traitsILi256ELi128ELi64ELi8ES3_EELb1ELb1ELb0ELb0ELb0ELb1ELb0ELb0EEEvNS_16Flash_fwd_paramsE)
        /*0098*/ 	.word	0x000000ff


	//----- nvinfo : EIATTR_FRAME_SIZE
	.align		4
.L_36:
        /*009c*/ 	.byte	0x04, 0x11
        /*009e*/ 	.short	(.L_38 - .L_37)
	.align		4
.L_37:
        /*00a0*/ 	.word	index@(_ZN5flash16flash_fwd_kernelI23Flash_fwd_kernel_traitsILi256ELi128ELi64ELi8ELb0ELb0EN7cutlass6half_tE19Flash_kernel_traitsILi256ELi128ELi64ELi8ES3_EELb1ELb1ELb0ELb0ELb0ELb1ELb0ELb0EEEvNS_16Flash_fwd_paramsE)
        /*00a4*/ 	.word	0x00000058


	//----- nvinfo : EIATTR_REGCOUNT
	.align		4
.L_38:
        /*00a8*/ 	.byte	0x04, 0x2f
        /*00aa*/ 	.short	(.L_40 - .L_39)
	.align		4
.L_39:
        /*00ac*/ 	.word	index@(_ZN5flash16flash_fwd_kernelI23Flash_fwd_kernel_traitsILi256ELi128ELi64ELi8ELb0ELb0EN7cutlass6half_tE19Flash_kernel_traitsILi256ELi128ELi64ELi8ES3_EELb1ELb1ELb0ELb0ELb0ELb0ELb0ELb0EEEvNS_16Flash_fwd_paramsE)
        /*00b0*/ 	.word	0x000000ff


	//----- nvinfo : EIATTR_FRAME_SIZE
	.align		4
.L_40:
        /*00b4*/ 	.byte	0x04, 0x11
        /*00b6*/ 	.short	(.L_42 - .L_41)
	.align		4
.L_41:
        /*00b8*/ 	.word	index@(_ZN5flash16flash_fwd_kernelI23Flash_fwd_kernel_traitsILi256ELi128ELi64ELi8ELb0ELb0EN7cutlass6half_tE19Flash_kernel_traitsILi256ELi128ELi64ELi8ES3_EELb1ELb1ELb0ELb0ELb0ELb0ELb0ELb0EEEvNS_16Flash_fwd_paramsE)
        /*00bc*/ 	.word	0x00000060


	//----- nvinfo : EIATTR_REGCOUNT
	.align		4
.L_42:
        /*00c0*/ 	.byte	0x04, 0x2f
        /*00c2*/ 	.short	(.L_44 - .L_43)
	.align		4
.L_43:
        /*00c4*/ 	.word	index@(_ZN5flash16flash_fwd_kernelI23Flash_fwd_kernel_traitsILi256ELi64ELi64ELi4ELb0ELb0EN7cutlass6half_tE19Flash_kernel_traitsILi256ELi64ELi64ELi4ES3_EELb0ELb1ELb0ELb1ELb0ELb0ELb1ELb0EEEvNS_16Flash_fwd_paramsE)
        /*00c8*/ 	.word	0x000000ff


	//----- nvinfo : EIATTR_FRAME_SIZE
	.align		4
.L_44:
        /*00cc*/ 	.byte	0x04, 0x11
        /*00ce*/ 	.short	(.L_46 - .L_45)
	.align		4
.L_45:
        /*00d0*/ 	.word	index@(_ZN5flash16flash_fwd_kernelI23Flash_fwd_kernel_traitsILi256ELi64ELi64ELi4ELb0ELb0EN7cutlass6half_tE19Flash_kernel_traitsILi256ELi64ELi64ELi4ES3_EELb0ELb1ELb0ELb1ELb0ELb0ELb1ELb0EEEvNS_16Flash_fwd_paramsE)
        /*00d4*/ 	.word	0x00000060


	//----- nvinfo : EIATTR_REGCOUNT
	.align		4
.L_46:
        /*00d8*/ 	.byte	0x04, 0x2f
        /*00da*/ 	.short	(.L_48 - .L_47)
	.align		4
.L_47:
        /*00dc*/ 	.word	index@(_ZN5flash16flash_fwd_kernelI23Flash_fwd_kernel_traitsILi256ELi64ELi64ELi4ELb0ELb0EN7cutlass6half_tE19Flash_kernel_traitsILi256ELi64ELi64ELi4ES3_EELb1ELb1ELb0ELb1ELb0ELb0ELb0ELb1EEEvNS_16Flash_fwd_paramsE)
        /*00e0*/ 	.word	0x000000ff


	//----- nvinfo : EIATTR_FRAME_SIZE
	.align		4
.L_48:
        /*00e4*/ 	.byte	0x04, 0x11
        /*00e6*/ 	.short	(.L_50 - .L_49)
	.align		4
.L_49:
        /*00e8*/ 	.word	index@(_ZN5flash16flash_fwd_kernelI23Flash_fwd_kernel_traitsILi256ELi64ELi64ELi4ELb0ELb0EN7cutlass6half_tE19Flash_kernel_traitsILi256ELi64ELi64ELi4ES3_EELb1ELb1ELb0ELb1ELb0ELb0ELb0ELb1EEEvNS_16Flash_fwd_paramsE)
        /*00ec*/ 	.word	0x00000180


	//----- nvinfo : EIATTR_REGCOUNT
	.align		4
.L_50:
        /*00f0*/ 	.byte	0x04, 0x2f
        /*00f2*/ 	.short	(.L_52 - .L_51)
	.align		4
.L_51:
        /*00f4*/ 	.word	index@(_ZN5flash16flash_fwd_kernelI23Flash_fwd_kernel_traitsILi256ELi64ELi64ELi4ELb0ELb0EN7cutlass6half_tE19Flash_kernel_traitsILi256ELi64ELi64ELi4ES3_EELb0ELb1ELb0ELb0ELb0ELb0ELb1ELb0EEEvNS_16Flash_fwd_paramsE)
        /*00f8*/ 	.word	0x000000ff


	//----- nvinfo : EIATTR_FRAME_SIZE
	.align		4
.L_52:
        /*00fc*/ 	.byte	0x04, 0x11
        /*00fe*/ 	.short	(.L_54 - .L_53)
	.align		4
.L_53:
        /*0100*/ 	.word	index@(_ZN5flash16flash_fwd_kernelI23Flash_fwd_kernel_traitsILi256ELi64ELi64ELi4ELb0ELb0EN7cutlass6half_tE19Flash_kernel_traitsILi256ELi64ELi64ELi4ES3_EELb0ELb1ELb0ELb0ELb0ELb0ELb1ELb0EEEvNS_16Flash_fwd_paramsE)
        /*0104*/ 	.word	0x00000030


	//----- nvinfo : EIATTR_REGCOUNT
	.align		4
.L_54:
        /*0108*/ 	.byte	0x04, 0x2f
        /*010a*/ 	.short	(.L_56 - .L_55)
	.align		4
.L_55:
        /*010c*/ 	.word	index@(_ZN5flash16flash_fwd_kernelI23Flash_fwd_kernel_traitsILi256ELi64ELi64ELi4ELb0ELb0EN7cutlass6half_tE19Flash_kernel_traitsILi256ELi64ELi64ELi4ES3_EELb1ELb1ELb0ELb0ELb0ELb0ELb0ELb1EEEvNS_16Flash_fwd_paramsE)
        /*0110*/ 	.word	0x000000ff


	//----- nvinfo : EIATTR_FRAME_SIZE
	.align		4
.L_56:
        /*0114*/ 	.byte	0x04, 0x11
        /*0116*/ 	.short	(.L_58 - .L_57)
	.align		4
.L_57:
        /*0118*/ 	.word	index@(_ZN5flash16flash_fwd_kernelI23Flash_fwd_kernel_traitsILi256ELi64ELi64ELi4ELb0ELb0EN7cutlass6half_tE19Flash_kernel_traitsILi256ELi64ELi64ELi4ES3_EELb1ELb1ELb0ELb0ELb0ELb0ELb0ELb1EEEvNS_16Flash_fwd_paramsE)
        /*011c*/ 	.word	0x000000a0


	//----- nvinfo : EIATTR_REGCOUNT
	.align		4
.L_58:
        /*0120*/ 	.byte	0x04, 0x2f
        /*0122*/ 	.short	(.L_60 - .L_59)
	.align		4
.L_59:
        /*0124*/ 	.word	index@(_ZN5flash16flash_fwd_kernelI23Flash_fwd_kernel_traitsILi256ELi64ELi64ELi4ELb0ELb0EN7cutlass6half_tE19Flash_kernel_traitsILi256ELi64ELi64ELi4ES3_EELb1ELb1ELb0ELb1ELb0ELb0ELb0ELb0EEEvNS_16Flash_fwd_paramsE)
        /*0128*/ 	.word	0x000000ff


	//----- nvinfo : EIATTR_FRAME_SIZE
	.align		4
.L_60:
        /*012c*/ 	.byte	0x04, 0x11
        /*012e*/ 	.short	(.L_62 - .L_61)
	.align		4
.L_61:
        /*0130*/ 	.word	index@(_ZN5flash16flash_fwd_kernelI23Flash_fwd_kernel_traitsILi256ELi64ELi64ELi4ELb0ELb0EN7cutlass6half_tE19Flash_kernel_traitsILi256ELi64ELi64ELi4ES3_EELb1ELb1ELb0ELb1ELb0ELb0ELb0ELb0EEEvNS_16Flash_fwd_paramsE)
        /*0134*/ 	.word	0x00000088


	//----- nvinfo : EIATTR_REGCOUNT
	.align		4
.L_62:
        /*0138*/ 	.byte	0x04, 0x2f
        /*013a*/ 	.short	(.L_64 - .L_63)
	.align		4
.L_63:
        /*013c*/ 	.word	index@(_ZN5flash16flash_fwd_kernelI23Flash_fwd_kernel_traitsILi256ELi64ELi64ELi4ELb0ELb0EN7cutlass6half_tE19Flash_kernel_traitsILi256ELi64ELi64ELi4ES3_EELb0ELb1ELb0ELb0ELb0ELb1ELb1ELb0EEEvNS_16Flash_fwd_paramsE)
        /*0140*/ 	.word	0x000000ff


	//----- nvinfo : EIATTR_FRAME_SIZE
	.align		4
.L_64:
        /*0144*/ 	.byte	0x04, 0x11
        /*0146*/ 	.short	(.L_66 - .L_65)
	.align		4
.L_65:
        /*0148*/ 	.word	index@(_ZN5flash16flash_fwd_kernelI23Flash_fwd_kernel_traitsILi256ELi64ELi64ELi4ELb0ELb0EN7cutlass6half_tE19Flash_kernel_traitsILi256ELi64ELi64ELi4ES3_EELb0ELb1ELb0ELb0ELb0ELb1ELb1ELb0EEEvNS_16Flash_fwd_paramsE)
        /*014c*/ 	.word	0x00000008


	//----- nvinfo : EIATTR_REGCOUNT
	.align		4
.L_66:
        /*0150*/ 	.byte	0x04, 0x2f
        /*0152*/ 	.short	(.L_68 - .L_67)
	.align		4
.L_67:
        /*0154*/ 	.word	index@(_ZN5flash16flash_fwd_kernelI23Flash_fwd_kernel_traitsILi256ELi64ELi64ELi4ELb0ELb0EN7cutlass6half_tE19Flash_kernel_traitsILi256ELi64ELi64ELi4ES3_EELb1ELb1ELb0ELb0ELb0ELb1ELb0ELb0EEEvNS_16Flash_fwd_paramsE)
        /*0158*/ 	.word	0x000000ff


	//----- nvinfo : EIATTR_FRAME_SIZE
	.align		4
.L_68:
        /*015c*/ 	.byte	0x04, 0x11
        /*015e*/ 	.short	(.L_70 - .L_69)
	.align		4
.L_69:
        /*0160*/ 	.word	index@(_ZN5flash16flash_fwd_kernelI23Flash_fwd_kernel_traitsILi256ELi64ELi64ELi4ELb0ELb0EN7cutlass6half_tE19Flash_kernel_traitsILi256ELi64ELi64ELi4ES3_EELb1ELb1ELb0ELb0ELb0ELb1ELb0ELb0EEEvNS_16Flash_fwd_paramsE)
        /*0164*/ 	.word	0x00000058


	//----- nvinfo : EIATTR_REGCOUNT
	.align		4
.L_70:
        /*0168*/ 	.byte	0x04, 0x2f
        /*016a*/ 	.short	(.L_72 - .L_71)
	.align		4
.L_71:
        /*016c*/ 	.word	index@(_ZN5flash16flash_fwd_kernelI23Flash_fwd_kernel_traitsILi256ELi64ELi64ELi4ELb0ELb0EN7cutlass6half_tE19Flash_kernel_traitsILi256ELi64ELi64ELi4ES3_EELb1ELb1ELb0ELb0ELb0ELb0ELb0ELb0EEEvNS_16Flash_fwd_paramsE)
        /*0170*/ 	.word	0x000000ff


	//----- nvinfo : EIATTR_FRAME_SIZE
	.align		4
.L_72:
        /*0174*/ 	.byte	0x04, 0x11
        /*0176*/ 	.short	(.L_74 - .L_73)
	.align		4
.L_73:
        /*0178*/ 	.word	index@(_ZN5flash16flash_fwd_kernelI23Flash_fwd_kernel_traitsILi256ELi64ELi64ELi4ELb0ELb0EN7cutlass6half_tE19Flash_kernel_traitsILi256ELi64ELi64ELi4ES3_EELb1ELb1ELb0ELb0ELb0ELb0ELb0ELb0EEEvNS_16Flash_fwd_paramsE)
        /*017c*/ 	.word	0x00000010


	//----- nvinfo : EIATTR_REGCOUNT
	.align		4
.L_74:
        /*0180*/ 	.byte	0x04, 0x2f
        /*0182*/ 	.short	(.L_76 - .L_75)
	.align		4
.L_75:
        /*0184*/ 	.word	index@(_ZN5flash16flash_fwd_kernelI23Flash_fwd_kernel_traitsILi256ELi128ELi64ELi8ELb0ELb0EN7cutlass6half_tE19Flash_kernel_traitsILi256ELi128ELi64ELi8ES3_EELb0ELb1ELb0ELb1ELb0ELb0ELb0ELb0EEEvNS_16Flash_fwd_paramsE)
        /*0188*/ 	.word	0x000000fd


	//----- nvinfo : EIATTR_FRAME_SIZE
	.align		4
.L_76:
        /*018c*/ 	.byte	0x04, 0x11
        /*018e*/ 	.short	(.L_78 - .L_77)
	.align		4
.L_77:
        /*0190*/ 	.word	index@(_ZN5flash16flash_fwd_kernelI23Flash_fwd_kernel_traitsILi256ELi128ELi64ELi8ELb0ELb0EN7cutlass6half_tE19Flash_kernel_traitsILi256ELi128ELi64ELi8ES3_EELb0ELb1ELb0ELb1ELb0ELb0ELb0ELb0EEEvNS_16Flash_fwd_paramsE)
        /*0194*/ 	.word	0x00000018


	//----- nvinfo : EIATTR_REGCOUNT
	.align		4
.L_78:
        /*0198*/ 	.byte	0x04, 0x2f
        /*019a*/ 	.short	(.L_80 - .L_79)
	.align		4
.L_79:
        /*019c*/ 	.word	index@(_ZN5flash16flash_fwd_kernelI23Flash_fwd_kernel_traitsILi256ELi128ELi64ELi8ELb0ELb0EN7cutlass6half_tE19Flash_kernel_traitsILi256ELi128ELi64ELi8ES3_EELb0ELb1ELb0ELb0ELb0ELb0ELb0ELb0EEEvNS_16Flash_fwd_paramsE)
        /*01a0*/ 	.word	0x000000fe


	//----- nvinfo : EIATTR_FRAME_SIZE
	.align		4
.L_80:
        /*01a4*/ 	.byte	0x04, 0x11
        /*01a6*/ 	.short	(.L_82 - .L_81)
	.align		4
.L_81:
        /*01a8*/ 	.word	index@(_ZN5flash16flash_fwd_kernelI23Flash_fwd_kernel_traitsILi256ELi128ELi64ELi8ELb0ELb0EN7cutlass6half_tE19Flash_kernel_traitsILi256ELi128ELi64ELi8ES3_EELb0ELb1ELb0ELb0ELb0ELb0ELb0ELb0EEEvNS_16Flash_fwd_paramsE)
        /*01ac*/ 	.word	0x00000010


	//----- nvinfo : EIATTR_REGCOUNT
	.align		4
.L_82:
        /*01b0*/ 	.byte	0x04, 0x2f
        /*01b2*/ 	.short	(.L_84 - .L_83)
	.align		4
.L_83:
        /*01b4*/ 	.word	index@(_ZN5flash16flash_fwd_kernelI23Flash_fwd_kernel_traitsILi256ELi128ELi64ELi8ELb0ELb0EN7cutlass6half_tE19Flash_kernel_traitsILi256ELi128ELi64ELi8ES3_EELb0ELb1ELb0ELb0ELb0ELb1ELb0ELb0EEEvNS_16Flash_fwd_paramsE)
        /*01b8*/ 	.word	0x000000fe


	//----- nvinfo : EIATTR_FRAME_SIZE
	.align		4
.L_84:
        /*01bc*/ 	.byte	0x04, 0x11
        /*01be*/ 	.short	(.L_86 - .L_85)
	.align		4
.L_85:
        /*01c0*/ 	.word	index@(_ZN5flash16flash_fwd_kernelI23Flash_fwd_kernel_traitsILi256ELi128ELi64ELi8ELb0ELb0EN7cutlass6half_tE19Flash_kernel_traitsILi256ELi128ELi64ELi8ES3_EELb0ELb1ELb0ELb0ELb0ELb1ELb0ELb0EEEvNS_16Flash_fwd_paramsE)
        /*01c4*/ 	.word	0x00000000


	//----- nvinfo : EIATTR_REGCOUNT
	.align		4
.L_86:
        /*01c8*/ 	.byte	0x04, 0x2f
        /*01ca*/ 	.short	(.L_88 - .L_87)
	.align		4
.L_87:
        /*01cc*/ 	.word	index@(_ZN5flash16flash_fwd_kernelI23Flash_fwd_kernel_traitsILi256ELi64ELi64ELi4ELb0ELb0EN7cutlass6half_tE19Flash_kernel_traitsILi256ELi64ELi64ELi4ES3_EELb0ELb1ELb0ELb1ELb0ELb0ELb0ELb0EEEvNS_16Flash_fwd_paramsE)
        /*01d0*/ 	.word	0x000000ff


	//----- nvinfo : EIATTR_FRAME_SIZE
	.align		4
.L_88:
        /*01d4*/ 	.byte	0x04, 0x11
        /*01d6*/ 	.short	(.L_90 - .L_89)
	.align		4
.L_89:
        /*01d8*/ 	.word	index@(_ZN5flash16flash_fwd_kernelI23Flash_fwd_kernel_traitsILi256ELi64ELi64ELi4ELb0ELb0EN7cutlass6half_tE19Flash_kernel_traitsILi256ELi64ELi64ELi4ES3_EELb0ELb1ELb0ELb1ELb0ELb0ELb0ELb0EEEvNS_16Flash_fwd_paramsE)
        /*01dc*/ 	.word	0x00000018


	//----- nvinfo : EIATTR_REGCOUNT
	.align		4
.L_90:
        /*01e0*/ 	.byte	0x04, 0x2f
        /*01e2*/ 	.short	(.L_92 - .L_91)
	.align		4
.L_91:
        /*01e4*/ 	.word	index@(_ZN5flash16flash_fwd_kernelI23Flash_fwd_kernel_traitsILi256ELi64ELi64ELi4ELb0ELb0EN7cutlass6half_tE19Flash_kernel_traitsILi256ELi64ELi64ELi4ES3_EELb0ELb1ELb0ELb0ELb0ELb0ELb0ELb0EEEvNS_16Flash_fwd_paramsE)
        /*01e8*/ 	.word	0x000000fe


	//----- nvinfo : EIATTR_FRAME_SIZE
	.align		4
.L_92:
        /*01ec*/ 	.byte	0x04, 0x11
        /*01ee*/ 	.short	(.L_94 - .L_93)
	.align		4
.L_93:
        /*01f0*/ 	.word	index@(_ZN5flash16flash_fwd_kernelI23Flash_fwd_kernel_traitsILi256ELi64ELi64ELi4ELb0ELb0EN7cutlass6half_tE19Flash_kernel_traitsILi256ELi64ELi64ELi4ES3_EELb0ELb1ELb0ELb0ELb0ELb0ELb0ELb0EEEvNS_16Flash_fwd_paramsE)
        /*01f4*/ 	.word	0x00000010


	//----- nvinfo : EIATTR_REGCOUNT
	.align		4
.L_94:
        /*01f8*/ 	.byte	0x04, 0x2f
        /*01fa*/ 	.short	(.L_96 - .L_95)
	.align		4
.L_95:
        /*01fc*/ 	.word	index@(_ZN5flash16flash_fwd_kernelI23Flash_fwd_kernel_traitsILi256ELi64ELi64ELi4ELb0ELb0EN7cutlass6half_tE19Flash_kernel_traitsILi256ELi64ELi64ELi4ES3_EELb0ELb1ELb0ELb0ELb0ELb1ELb0ELb0EEEvNS_16Flash_fwd_paramsE)
        /*0200*/ 	.word	0x000000fe


	//----- nvinfo : EIATTR_FRAME_SIZE
	.align		4
.L_96:
        /*0204*/ 	.byte	0x04, 0x11
        /*0206*/ 	.short	(.L_98 - .L_97)
	.align		4
.L_97:
        /*0208*/ 	.word	index@(_ZN5flash16flash_fwd_kernelI23Flash_fwd_kernel_traitsILi256ELi64ELi64ELi4ELb0ELb0EN7cutlass6half_tE19Flash_kernel_traitsILi256ELi64ELi64ELi4ES3_EELb0ELb1ELb0ELb0ELb0ELb1ELb0ELb0EEEvNS_16Flash_fwd_paramsE)
        /*020c*/ 	.word	0x00000000


	//----- nvinfo : EIATTR_MIN_STACK_SIZE
	.align		4
.L_98:
        /*0210*/ 	.byte	0x04, 0x12
        /*0212*/ 	.short	(.L_100 - .L_99)
	.align		4
.L_99:
        /*0214*/ 	.word	index@(_ZN5flash16flash_fwd_kernelI23Flash_fwd_kernel_traitsILi256ELi64ELi64ELi4ELb0ELb0EN7cutlass6half_tE19Flash_kernel_traitsILi256ELi64ELi64ELi4ES3_EELb0ELb1ELb0ELb0ELb0ELb1ELb0ELb0EEEvNS_16Flash_fwd_paramsE)
        /*0218*/ 	.word	0x00000000


	//----- nvinfo : EIATTR_MIN_STACK_SIZE
	.align		4
.L_100:
        /*021c*/ 	.byte	0x04, 0x12
        /*021e*/ 	.short	(.L_102 - .L_101)
	.align		4
.L_101:
        /*0220*/ 	.word	index@(_ZN5flash16flash_fwd_kernelI23Flash_fwd_kernel_traitsILi256ELi64ELi64ELi4ELb0ELb0EN7cutlass6half_tE19Flash_kernel_traitsILi256ELi64ELi64ELi4ES3_EELb0ELb1ELb0ELb0ELb0ELb0ELb0ELb0EEEvNS_16Flash_fwd_paramsE)
        /*0224*/ 	.word	0x00000010


	//----- nvinfo : EIATTR_MIN_STACK_SIZE
	.align		4
.L_102:
        /*0228*/ 	.byte	0x04, 0x12
        /*022a*/ 	.short	(.L_104 - .L_103)
	.align		4
.L_103:
        /*022c*/ 	.word	index@(_ZN5flash16flash_fwd_kernelI23Flash_fwd_kernel_traitsILi256ELi64ELi64ELi4ELb0ELb0EN7cutlass6half_tE19Flash_kernel_traitsILi256ELi64ELi64ELi4ES3_EELb0ELb1ELb0ELb1ELb0ELb0ELb0ELb0EEEvNS_16Flash_fwd_paramsE)
        /*0230*/ 	.word	0x00000018


	//----- nvinfo : EIATTR_MIN_STACK_SIZE
	.align		4
.L_104:
        /*0234*/ 	.byte	0x04, 0x12
        /*0236*/ 	.short	(.L_106 - .L_105)
	.align		4
.L_105:
        /*0238*/ 	.word	index@(_ZN5flash16flash_fwd_kernelI23Flash_fwd_kernel_traitsILi256ELi128ELi64ELi8ELb0ELb0EN7cutlass6half_tE19Flash_kernel_traitsILi256ELi128ELi64ELi8ES3_EELb0ELb1ELb0ELb0ELb0ELb1ELb0ELb0EEEvNS_16Flash_fwd_paramsE)
        /*023c*/ 	.word	0x00000000


	//----- nvinfo : EIATTR_MIN_STACK_SIZE
	.align		4
.L_106:
        /*0240*/ 	.byte	0x04, 0x12
        /*0242*/ 	.short	(.L_108 - .L_107)
	.align		4
.L_107:
        /*0244*/ 	.word	index@(_ZN5flash16flash_fwd_kernelI23Flash_fwd_kernel_traitsILi256ELi128ELi64ELi8ELb0ELb0EN7cutlass6half_tE19Flash_kernel_traitsILi256ELi128ELi64ELi8ES3_EELb0ELb1ELb0ELb0ELb0ELb0ELb0ELb0EEEvNS_16Flash_fwd_paramsE)
        /*0248*/ 	.word	0x00000010


	//----- nvinfo : EIATTR_MIN_STACK_SIZE
	.align		4
.L_108:
        /*024c*/ 	.byte	0x04, 0x12
        /*024e*/ 	.short	(.L_110 - .L_109)
	.align		4
.L_109:
        /*0250*/ 	.word	index@(_ZN5flash16flash_fwd_kernelI23Flash_fwd_kernel_traitsILi256ELi128ELi64ELi8ELb0ELb0EN7cutlass6half_tE19Flash_kernel_traitsILi256ELi128ELi64ELi8ES3_EELb0ELb1ELb0ELb1ELb0ELb0ELb0ELb0EEEvNS_16Flash_fwd_paramsE)
        /*0254*/ 	.word	0x00000018


	//----- nvinfo : EIATTR_MIN_STACK_SIZE
	.align		4
.L_110:
        /*0258*/ 	.byte	0x04, 0x12
        /*025a*/ 	.short	(.L_112 - .L_111)
	.align		4
.L_111:
        /*025c*/ 	.word	index@(_ZN5flash16flash_fwd_kernelI23Flash_fwd_kernel_traitsILi256ELi64ELi64ELi4ELb0ELb0EN7cutlass6half_tE19Flash_kernel_traitsILi256ELi64ELi64ELi4ES3_EELb1ELb1ELb0ELb0ELb0ELb0ELb0ELb0EEEvNS_16Flash_fwd_paramsE)
        /*0260*/ 	.word	0x00000010


	//----- nvinfo : EIATTR_MIN_STACK_SIZE
	.align		4
.L_112:
        /*0264*/ 	.byte	0x04, 0x12
        /*0266*/ 	.short	(.L_114 - .L_113)
	.align		4
.L_113:
        /*0268*/ 	.word	index@(_ZN5flash16flash_fwd_kernelI23Flash_fwd_kernel_traitsILi256ELi64ELi64ELi4ELb0ELb0EN7cutlass6half_tE19Flash_kernel_traitsILi256ELi64ELi64ELi4ES3_EELb1ELb1ELb0ELb0ELb0ELb1ELb0ELb0EEEvNS_16Flash_fwd_paramsE)
        /*026c*/ 	.word	0x00000058


	//----- nvinfo : EIATTR_MIN_STACK_SIZE
	.align		4
.L_114:
        /*0270*/ 	.byte	0x04, 0x12
        /*0272*/ 	.short	(.L_116 - .L_115)
	.align		4
.L_115:
        /*0274*/ 	.word	index@(_ZN5flash16flash_fwd_kernelI23Flash_fwd_kernel_traitsILi256ELi64ELi64ELi4ELb0ELb0EN7cutlass6half_tE19Flash_kernel_traitsILi256ELi64ELi64ELi4ES3_EELb0ELb1ELb0ELb0ELb0ELb1ELb1ELb0EEEvNS_16Flash_fwd_paramsE)
        /*0278*/ 	.word	0x00000008


	//----- nvinfo : EIATTR_MIN_STACK_SIZE
	.align		4
.L_116:
        /*027c*/ 	.byte	0x04, 0x12
        /*027e*/ 	.short	(.L_118 - .L_117)
	.align		4
.L_117:
        /*0280*/ 	.word	index@(_ZN5flash16flash_fwd_kernelI23Flash_fwd_kernel_traitsILi256ELi64ELi64ELi4ELb0ELb0EN7cutlass6half_tE19Flash_kernel_traitsILi256ELi64ELi64ELi4ES3_EELb1ELb1ELb0ELb1ELb0ELb0ELb0ELb0EEEvNS_16Flash_fwd_paramsE)
        /*0284*/ 	.word	0x00000088


	//----- nvinfo : EIATTR_MIN_STACK_SIZE
	.align		4
.L_118:
        /*0288*/ 	.byte	0x04, 0x12
        /*028a*/ 	.short	(.L_120 - .L_119)
	.align		4
.L_119:
        /*028c*/ 	.word	index@(_ZN5flash16flash_fwd_kernelI23Flash_fwd_kernel_traitsILi256ELi64ELi64ELi4ELb0ELb0EN7cutlass6half_tE19Flash_kernel_traitsILi256ELi64ELi64ELi4ES3_EELb1ELb1ELb0ELb0ELb0ELb0ELb0ELb1EEEvNS_16Flash_fwd_paramsE)
        /*0290*/ 	.word	0x000000a0


	//----- nvinfo : EIATTR_MIN_STACK_SIZE
	.align		4
.L_120:
        /*0294*/ 	.byte	0x04, 0x12
        /*0296*/ 	.short	(.L_122 - .L_121)
	.align		4
.L_121:
        /*0298*/ 	.word	index@(_ZN5flash16flash_fwd_kernelI23Flash_fwd_kernel_traitsILi256ELi64ELi64ELi4ELb0ELb0EN7cutlass6half_tE19Flash_kernel_traitsILi256ELi64ELi64ELi4ES3_EELb0ELb1ELb0ELb0ELb0ELb0ELb1ELb0EEEvNS_16Flash_fwd_paramsE)
        /*029c*/ 	.word	0x00000030


	//----- nvinfo : EIATTR_MIN_STACK_SIZE
	.align		4
.L_122:
        /*02a0*/ 	.byte	0x04, 0x12
        /*02a2*/ 	.short	(.L_124 - .L_123)
	.align		4
.L_123:
        /*02a4*/ 	.word	index@(_ZN5flash16flash_fwd_kernelI23Flash_fwd_kernel_traitsILi256ELi64ELi64ELi4ELb0ELb0EN7cutlass6half_tE19Flash_kernel_traitsILi256ELi64ELi64ELi4ES3_EELb1ELb1ELb0ELb1ELb0ELb0ELb0ELb1EEEvNS_16Flash_fwd_paramsE)
        /*02a8*/ 	.word	0x00000180


	//----- nvinfo : EIATTR_MIN_STACK_SIZE
	.align		4
.L_124:
        /*02ac*/ 	.byte	0x04, 0x12
        /*02ae*/ 	.short	(.L_126 - .L_125)
	.align		4
.L_125:
        /*02b0*/ 	.word	index@(_ZN5flash16flash_fwd_kernelI23Flash_fwd_kernel_traitsILi256ELi64ELi64ELi4ELb0ELb0EN7cutlass6half_tE19Flash_kernel_traitsILi256ELi64ELi64ELi4ES3_EELb0ELb1ELb0ELb1ELb0ELb0ELb1ELb0EEEvNS_16Flash_fwd_paramsE)
        /*02b4*/ 	.word	0x00000060


	//----- nvinfo : EIATTR_MIN_STACK_SIZE
	.align		4
.L_126:
        /*02b8*/ 	.byte	0x04, 0x12
        /*02ba*/ 	.short	(.L_128 - .L_127)
	.align		4
.L_127:
        /*02bc*/ 	.word	index@(_ZN5flash16flash_fwd_kernelI23Flash_fwd_kernel_traitsILi256ELi128ELi64ELi8ELb0ELb0EN7cutlass6half_tE19Flash_kernel_traitsILi256ELi128ELi64ELi8ES3_EELb1ELb1ELb0ELb0ELb0ELb0ELb0ELb0EEEvNS_16Flash_fwd_paramsE)
        /*02c0*/ 	.word	0x00000060


	//----- nvinfo : EIATTR_MIN_STACK_SIZE
	.align		4
.L_128:
        /*02c4*/ 	.byte	0x04, 0x12
        /*02c6*/ 	.short	(.L_130 - .L_129)
	.align		4
.L_129:
        /*02c8*/ 	.word	index@(_ZN5flash16flash_fwd_kernelI23Flash_fwd_kernel_traitsILi256ELi128ELi64ELi8ELb0ELb0EN7cutlass6half_tE19Flash_kernel_traitsILi256ELi128ELi64ELi8ES3_EELb1ELb1ELb0ELb0ELb0ELb1ELb0ELb0EEEvNS_16Flash_fwd_paramsE)
        /*02cc*/ 	.word	0x00000058


	//----- nvinfo : EIATTR_MIN_STACK_SIZE
	.align		4
.L_130:
        /*02d0*/ 	.byte	0x04, 0x12
        /*02d2*/ 	.short	(.L_132 - .L_131)
	.align		4
.L_131:
        /*02d4*/ 	.word	index@(_ZN5flash16flash_fwd_kernelI23Flash_fwd_kernel_traitsILi256ELi128ELi64ELi8ELb0ELb0EN7cutlass6half_tE19Flash_kernel_traitsILi256ELi128ELi64ELi8ES3_EELb0ELb1ELb0ELb0ELb0ELb1ELb1ELb0EEEvNS_16Flash_fwd_paramsE)
        /*02d8*/ 	.word	0x00000008


	//----- nvinfo : EIATTR_MIN_STACK_SIZE
	.align		4
.L_132:
        /*02dc*/ 	.byte	0x04, 0x12
        /*02de*/ 	.short	(.L_134 - .L_133)
	.align		4
.L_133:
        /*02e0*/ 	.word	index@(_ZN5flash16flash_fwd_kernelI23Flash_fwd_kernel_traitsILi256ELi128ELi64ELi8ELb0ELb0EN7cutlass6half_tE19Flash_kernel_traitsILi256ELi128ELi64ELi8ES3_EELb1ELb1ELb0ELb1ELb0ELb0ELb0ELb0EEEvNS_16Flash_fwd_paramsE)
        /*02e4*/ 	.word	0x00000080


	//----- nvinfo : EIATTR_MIN_STACK_SIZE
	.align		4
.L_134:
        /*02e8*/ 	.byte	0x04, 0x12
        /*02ea*/ 	.short	(.L_136 - .L_135)
	.align		4
.L_135:
        /*02ec*/ 	.word	index@(_ZN5flash16flash_fwd_kernelI23Flash_fwd_kernel_traitsILi256ELi128ELi64ELi8ELb0ELb0EN7cutlass6half_tE19Flash_kernel_traitsILi256ELi128ELi64ELi8ES3_EELb1ELb1ELb0ELb0ELb0ELb0ELb0ELb1EEEvNS_16Flash_fwd_paramsE)
        /*02f0*/ 	.word	0x00000088


	//----- nvinfo : EIATTR_MIN_STACK_SIZE
	.align		4
.L_136:
        /*02f4*/ 	.byte	0x04, 0x12
        /*02f6*/ 	.short	(.L_138 - .L_137)
	.align		4
.L_137:
        /*02f8*/ 	.word	index@(_ZN5flash16flash_fwd_kernelI23Flash_fwd_kernel_traitsILi256ELi128ELi64ELi8ELb0ELb0EN7cutlass6half_tE19Flash_kernel_traitsILi256ELi128ELi64ELi8ES3_EELb0ELb1ELb0ELb0ELb0ELb0ELb1ELb0EEEvNS_16Flash_fwd_paramsE)
        /*02fc*/ 	.word	0x00000020


	//----- nvinfo : EIATTR_MIN_STACK_SIZE
	.align		4
.L_138:
        /*0300*/ 	.byte	0x04, 0x12
        /*0302*/ 	.short	(.L_140 - .L_139)
	.align		4
.L_139:
        /*0304*/ 	.word	index@(_ZN5flash16flash_fwd_kernelI23Flash_fwd_kernel_traitsILi256ELi128ELi64ELi8ELb0ELb0EN7cutlass6half_tE19Flash_kernel_traitsILi256ELi128ELi64ELi8ES3_EELb1ELb1ELb0ELb1ELb0ELb0ELb0ELb1EEEvNS_16Flash_fwd_paramsE)
        /*0308*/ 	.word	0x00000080


	//----- nvinfo : EIATTR_MIN_STACK_SIZE
	.align		4
.L_140:
        /*030c*/ 	.byte	0x04, 0x12
        /*030e*/ 	.short	(.L_142 - .L_141)
	.align		4
.L_141:
        /*0310*/ 	.word	index@(_ZN5flash16flash_fwd_kernelI23Flash_fwd_kernel_traitsILi256ELi128ELi64ELi8ELb0ELb0EN7cutlass6half_tE19Flash_kernel_traitsILi256ELi128ELi64ELi8ES3_EELb0ELb1ELb0ELb1ELb0ELb0ELb1ELb0EEEvNS_16Flash_fwd_paramsE)
        /*0314*/ 	.word	0x00000020
.L_142:


//--------------------- .nv.info._ZN5flash16flash_fwd_kernelI23Flash_fwd_kernel_traitsILi256ELi64ELi64ELi4ELb0ELb0EN7cutlass6half_tE19Flash_kernel_traitsILi256ELi64ELi64ELi4ES3_EELb0ELb1ELb0ELb0ELb0ELb1ELb0ELb0EEEvNS_16Flash_fwd_paramsE --------------------------
	.section	.nv.info._ZN5flash16flash_fwd_kernelI23Flash_fwd_kernel_traitsILi256ELi64ELi64ELi4ELb0ELb0EN7cutlass6half_tE19Flash_kernel_traitsILi256ELi64ELi64ELi4ES3_EELb0ELb1ELb0ELb0ELb0ELb1ELb0ELb0EEEvNS_16Flash_fwd_paramsE,"",@"SHT_CUDA_INFO"
	.sectionflags	@""
	.align	4


	//----- nvinfo : EIATTR_CUDA_API_VERSION
	.align		4
        /*0000*/ 	.byte	0x04, 0x37
        /*0002*/ 	.short	(.L_144 - .L_143)
.L_143:
        /*0004*/ 	.word	0x00000082


	//----- nvinfo : EIATTR_SW2861232_WAR
	.align		4
.L_144:
        /*0008*/ 	.byte	0x01, 0x35
	.zero		2


	//----- nvinfo : EIATTR_PARAM_CBANK
	.align		4
        /*000c*/ 	.byte	0x04, 0x0a
        /*000e*/ 	.short	(.L_146 - .L_145)
	.align		4
.L_145:
        /*0010*/ 	.word	index@(.nv.constant0._ZN5flash16flash_fwd_kernelI23Flash_fwd_kernel_traitsILi256ELi64ELi64ELi4ELb0ELb0EN7cutlass6half_tE19Flash_kernel_traitsILi256ELi64ELi64ELi4ES3_EELb0ELb1ELb0ELb0ELb0ELb1ELb0ELb0EEEvNS_16Flash_fwd_paramsE)
        /*0014*/ 	.short	0x0160
        /*0016*/ 	.short	0x01d0


	//----- nvinfo : EIATTR_CBANK_PARAM_SIZE
	.align		4
.L_146:
        /*0018*/ 	.byte	0x03, 0x19
        /*001a*/ 	.short	0x01d0


	//----- nvinfo : EIATTR_KPARAM_INFO
	.align		4
        /*001c*/ 	.byte	0x04, 0x17
        /*001e*/ 	.short	(.L_148 - .L_147)
.L_147:
        /*0020*/ 	.word	0x00000000
        /*0024*/ 	.short	0x0000
        /*0026*/ 	.short	0x0000
        /*0028*/ 	.byte	0x00, 0xf0, 0x41, 0x07


	//----- nvinfo : EIATTR_MAXREG_COUNT
	.align		4
.L_148:
        /*002c*/ 	.byte	0x03, 0x1b
        /*002e*/ 	.short	0x00ff


	//----- nvinfo : EIATTR_NUM_BARRIERS
	.align		4
        /*0030*/ 	.byte	0x02, 0x4c
        /*0032*/ 	.byte	0x01
	.zero		1


	//----- nvinfo : EIATTR_MERCURY_ISA_VERSION
	.align		4
        /*0034*/ 	.byte	0x03, 0x5f
        /*0036*/ 	.short	0x0000


	//----- nvinfo : EIATTR_INT_WARP_WIDE_INSTR_OFFSETS
	.align		4
        /*0038*/ 	.byte	0x04, 0x31
        /*003a*/ 	.short	(.L_150 - .L_149)


	//   ....[0]....
.L_149:
        /*003c*/ 	.word	0x000012e0


	//   ....[1]....
        /*0040*/ 	.word	0x00001720


	//----- nvinfo : EIATTR_COOP_GROUP_MASK_REGIDS
	.align		4
.L_150:
        /*0044*/ 	.byte	0x04, 0x29
        /*0046*/ 	.short	(.L_152 - .L_151)


	//   ....[0]....
.L_151:
        /*0048*/ 	.word	0xffffffff


	//   ....[1]....
        /*004c*/ 	.word	0xffffffff


	//   ....[2]....
        /*0050*/ 	.word	0xffffffff


	//   ....[3]....
        /*0054*/ 	.word	0xffffffff


	//   ....[4]....
        /*0058*/ 	.word	0xffffffff


	//   ....[5]....
        /*005c*/ 	.word	0xffffffff


	//   ....[6]....
        /*0060*/ 	.word	0xffffffff


	//   ....[7]....
        /*0064*/ 	.word	0xffffffff


	//   ....[8]....
        /*0068*/ 	.word	0xffffffff


	//   ....[9]....
        /*006c*/ 	.word	0xffffffff


	//   ....[10]....
        /*0070*/ 	.word	0xffffffff


	//   ....[11]....
        /*0074*/ 	.word	0xffffffff


	//   ....[12]....
        /*0078*/ 	.word	0xffffffff


	//   ....[13]....
        /*007c*/ 	.word	0xffffffff


	//   ....[14]....
        /*0080*/ 	.word	0xffffffff


	//   ....[15]....
        /*0084*/ 	.word	0xffffffff


	//----- nvinfo : EIATTR_COOP_GROUP_INSTR_OFFSETS
	.align		4
.L_152:
        /*0088*/ 	.byte	0x04, 0x28
        /*008a*/ 	.short	(.L_154 - .L_153)


	//   ....[0]....
.L_153:
        /*008c*/ 	.word	0x000035a0


	//   ....[1]....
        /*0090*/ 	.word	0x000035c0


	//   ....[2]....
        /*0094*/ 	.word	0x00003660


	//   ....[3]....
        /*0098*/ 	.word	0x00003670


	//   ....[4]....
        /*009c*/ 	.word	0x000063b0


	//   ....[5]....
        /*00a0*/ 	.word	0x000063c0


	//   ....[6]....
        /*00a4*/ 	.word	0x000063f0


	//   ....[7]....
        /*00a8*/ 	.word	0x00006400


	//   ....[8]....
        /*00ac*/ 	.word	0x00009580


	//   ....[9]....
        /*00b0*/ 	.word	0x000095a0


	//   ....[10]....
        /*00b4*/ 	.word	0x000095d0


	//   ....[11]....
        /*00b8*/ 	.word	0x000095e0


	//   ....[12]....
        /*00bc*/ 	.word	0x0000b1b0


	//   ....[13]....
        /*00c0*/ 	.word	0x0000b1f0


	//   ....[14]....
        /*00c4*/ 	.word	0x0000b2e0


	//   ....[15]....
        /*00c8*/ 	.word	0x0000b310


	//----- nvinfo : EIATTR_EXIT_INSTR_OFFSETS
	.align		4
.L_154:
        /*00cc*/ 	.byte	0x04, 0x1c
        /*00ce*/ 	.short	(.L_156 - .L_155)


	//   ....[0]....
.L_155:
        /*00d0*/ 	.word	0x000004d0


	//   ....[1]....
        /*00d4*/ 	.word	0x0000ced0


	//   ....[2]....
        /*00d8*/ 	.word	0x0000cfb0


	//   ....[3]....
        /*00dc*/ 	.word	0x0000d980


	//   ....[4]....
        /*00e0*/ 	.word	0x0000da00


	//----- nvinfo : EIATTR_CTAIDZ_USED
	.align		4
.L_156:
        /*00e4*/ 	.byte	0x01, 0x04
	.zero		2


	//----- nvinfo : EIATTR_CRS_STACK_SIZE
	.align		4
        /*00e8*/ 	.byte	0x04, 0x1e
        /*00ea*/ 	.short	(.L_158 - .L_157)
.L_157:
        /*00ec*/ 	.word	0x00000000
.L_158:


//--------------------- .nv.info._ZN5flash16flash_fwd_kernelI23Flash_fwd_kernel_traitsILi256ELi64ELi64ELi4ELb0ELb0EN7cutlass6half_tE19Flash_kernel_traitsILi256ELi64ELi64ELi4ES3_EELb0ELb1ELb0ELb0ELb0ELb0ELb0ELb0EEEvNS_16Flash_fwd_paramsE --------------------------
	.section	.nv.info._ZN5flash16flash_fwd_kernelI23Flash_fwd_kernel_traitsILi256ELi64ELi64ELi4ELb0ELb0EN7cutlass6half_tE19Flash_kernel_traitsILi256ELi64ELi64ELi4ES3_EELb0ELb1ELb0ELb0ELb0ELb0ELb0ELb0EEEvNS_16Flash_fwd_paramsE,"",@"SHT_CUDA_INFO"
	.sectionflags	@""
	.align	4


	//----- nvinfo : EIATTR_CUDA_API_VERSION
	.align		4
        /*0000*/ 	.byte	0x04, 0x37
        /*0002*/ 	.short	(.L_160 - .L_159)
.L_159:
        /*0004*/ 	.word	0x00000082


	//----- nvinfo : EIATTR_SW2861232_WAR
	.align		4
.L_160:
        /*0008*/ 	.byte	0x01, 0x35
	.zero		2


	//----- nvinfo : EIATTR_PARAM_CBANK
	.align		4
        /*000c*/ 	.byte	0x04, 0x0a
        /*000e*/ 	.short	(.L_162 - .L_161)
	.align		4
.L_161:
        /*0010*/ 	.word	index@(.nv.constant0._ZN5flash16flash_fwd_kernelI23Flash_fwd_kernel_traitsILi256ELi64ELi64ELi4ELb0ELb0EN7cutlass6half_tE19Flash_kernel_traitsILi256ELi64ELi64ELi4ES3_EELb0ELb1ELb0ELb0ELb0ELb0ELb0ELb0EEEvNS_16Flash_fwd_paramsE)
        /*0014*/ 	.short	0x0160
        /*0016*/ 	.short	0x01d0


	//----- nvinfo : EIATTR_CBANK_PARAM_SIZE
	.align		4
.L_162:
        /*0018*/ 	.byte	0x03, 0x19
        /*001a*/ 	.short	0x01d0


	//----- nvinfo : EIATTR_KPARAM_INFO
	.align		4
        /*001c*/ 	.byte	0x04, 0x17
        /*001e*/ 	.short	(.L_164 - .L_163)
.L_163:
        /*0020*/ 	.word	0x00000000
        /*0024*/ 	.short	0x0000
        /*0026*/ 	.short	0x0000
        /*0028*/ 	.byte	0x00, 0xf0, 0x41, 0x07


	//----- nvinfo : EIATTR_MAXREG_COUNT
	.align		4
.L_164:
        /*002c*/ 	.byte	0x03, 0x1b
        /*002e*/ 	.short	0x00ff


	//----- nvinfo : EIATTR_NUM_BARRIERS
	.align		4
        /*0030*/ 	.byte	0x02, 0x4c
        /*0032*/ 	.byte	0x01
	.zero		1


	//----- nvinfo : EIATTR_ANNOTATIONS
	.align		4
        /*0034*/ 	.byte	0x04, 0x55
        /*0036*/ 	.short	(.L_166 - .L_165)


	//   ....[0]....
.L_165:
        /*0038*/ 	.word	0x00000001
        /*003c*/ 	.byte	0x00, 0xaa, 0x00, 0x00, 0x01, 0x00, 0x00, 0x00, 0xe0, 0xb0, 0x00, 0x00, 0x01, 0x00, 0x00, 0x00
        /*004c*/ 	.byte	0x30, 0xb2, 0x00, 0x00, 0x01, 0x00, 0x00, 0x00, 0x80, 0xc8, 0x00, 0x00


	//----- nvinfo : EIATTR_MERCURY_ISA_VERSION
	.align		4
.L_166:
        /*0058*/ 	.byte	0x03, 0x5f
        /*005a*/ 	.short	0x0000


	//----- nvinfo : EIATTR_COOP_GROUP_MASK_REGIDS
	.align		4
        /*005c*/ 	.byte	0x04, 0x29
        /*005e*/ 	.short	(.L_168 - .L_167)


	//   ....[0]....
.L_167:
        /*0060*/ 	.word	0xffffffff


	//   ....[1]....
        /*0064*/ 	.word	0xffffffff


	//   ....[2]....
        /*0068*/ 	.word	0xffffffff


	//   ....[3]....
        /*006c*/ 	.word	0xffffffff


	//   ....[4]....
        /*0070*/ 	.word	0xffffffff


	//   ....[5]....
        /*0074*/ 	.word	0xffffffff


	//   ....[6]....
        /*0078*/ 	.word	0xffffffff


	//   ....[7]....
        /*007c*/ 	.word	0xffffffff


	//   ....[8]....
        /*0080*/ 	.word	0xffffffff


	//   ....[9]....
        /*0084*/ 	.word	0xffffffff


	//   ....[10]....
        /*0088*/ 	.word	0xffffffff


	//   ....[11]....
        /*008c*/ 	.word	0xffffffff


	//   ....[12]....
        /*0090*/ 	.word	0xffffffff


	//   ....[13]....
        /*0094*/ 	.word	0xffffffff


	//   ....[14]....
        /*0098*/ 	.word	0xffffffff


	//   ....[15]....
        /*009c*/ 	.word	0xffffffff


	//----- nvinfo : EIATTR_COOP_GROUP_INSTR_OFFSETS
	.align		4
.L_168:
        /*00a0*/ 	.byte	0x04, 0x28
        /*00a2*/ 	.short	(.L_170 - .L_169)


	//   ....[0]....
.L_169:
        /*00a4*/ 	.word	0x000051f0


	//   ....[1]....
        /*00a8*/ 	.word	0x00005210


	//   ....[2]....
        /*00ac*/ 	.word	0x000052b0


	//   ....[3]....
        /*00b0*/ 	.word	0x000052c0


	//   ....[4]....
        /*00b4*/ 	.word	0x00008b50


	//   ....[5]....
        /*00b8*/ 	.word	0x00008b60


	//   ....[6]....
        /*00bc*/ 	.word	0x00008b90


	//   ....[7]....
        /*00c0*/ 	.word	0x00008ba0


	//   ....[8]....
        /*00c4*/ 	.word	0x0000cc10


	//   ....[9]....
        /*00c8*/ 	.word	0x0000cc20


	//   ....[10]....
        /*00cc*/ 	.word	0x0000cc50


	//   ....[11]....
        /*00d0*/ 	.word	0x0000cc60


	//   ....[12]....
        /*00d4*/ 	.word	0x0000e840


	//   ....[13]....
        /*00d8*/ 	.word	0x0000e880


	//   ....[14]....
        /*00dc*/ 	.word	0x0000e980


	//   ....[15]....
        /*00e0*/ 	.word	0x0000e9b0


	//----- nvinfo : EIATTR_EXIT_INSTR_OFFSETS
	.align		4
.L_170:
        /*00e4*/ 	.byte	0x04, 0x1c
        /*00e6*/ 	.short	(.L_172 - .L_171)


	//   ....[0]....
.L_171:
        /*00e8*/ 	.word	0x000004d0


	//   ....[1]....
        /*00ec*/ 	.word	0x00010700


	//   ....[2]....
        /*00f0*/ 	.word	0x00010820


	//   ....[3]....
        /*00f4*/ 	.word	0x00010840


	//   ....[4]....
        /*00f8*/ 	.word	0x00011340


	//   ....[5]....
        /*00fc*/ 	.word	0x000113c0


	//----- nvinfo : EIATTR_CTAIDZ_USED
	.align		4
.L_172:
        /*0100*/ 	.byte	0x01, 0x04
	.zero		2


	//----- nvinfo : EIATTR_CRS_STACK_SIZE
	.align		4
        /*0104*/ 	.byte	0x04, 0x1e
        /*0106*/ 	.short	(.L_174 - .L_173)
.L_173:
        /*0108*/ 	.word	0x00000000
.L_174:


//--------------------- .nv.info._ZN5flash16flash_fwd_kernelI23Flash_fwd_kernel_traitsILi256ELi64ELi64ELi4ELb0ELb0EN7cutlass6half_tE19Flash_kernel_traitsILi256ELi64ELi64ELi4ES3_EELb0ELb1ELb0ELb1ELb0ELb0ELb0ELb0EEEvNS_16Flash_fwd_paramsE --------------------------
	.section	.nv.info._ZN5flash16flash_fwd_kernelI23Flash_fwd_kernel_traitsILi256ELi64ELi64ELi4ELb0ELb0EN7cutlass6half_tE19Flash_kernel_traitsILi256ELi64ELi64ELi4ES3_EELb0ELb1ELb0ELb1ELb0ELb0ELb0ELb0EEEvNS_16Flash_fwd_paramsE,"",@"SHT_CUDA_INFO"
	.sectionflags	@""
	.align	4


	//----- nvinfo : EIATTR_CUDA_API_VERSION
	.align		4
        /*0000*/ 	.byte	0x04, 0x37
        /*0002*/ 	.short	(.L_176 - .L_175)
.L_175:
        /*0004*/ 	.word	0x00000082


	//----- nvinfo : EIATTR_SW2861232_WAR
	.align		4
.L_176:
        /*0008*/ 	.byte	0x01, 0x35
	.zero		2


	//----- nvinfo : EIATTR_PARAM_CBANK
	.align		4
        /*000c*/ 	.byte	0x04, 0x0a
        /*000e*/ 	.short	(.L_178 - .L_177)
	.align		4
.L_177:
        /*0010*/ 	.word	index@(.nv.constant0._ZN5flash16flash_fwd_kernelI23Flash_fwd_kernel_traitsILi256ELi64ELi64ELi4ELb0ELb0EN7cutlass6half_tE19Flash_kernel_traitsILi256ELi64ELi64ELi4ES3_EELb0ELb1ELb0ELb1ELb0ELb0ELb0ELb0EEEvNS_16Flash_fwd_paramsE)
        /*0014*/ 	.short	0x0160
        /*0016*/ 	.short	0x01d0


	//----- nvinfo : EIATTR_CBANK_PARAM_SIZE
	.align		4
.L_178:
        /*0018*/ 	.byte	0x03, 0x19
        /*001a*/ 	.short	0x01d0


	//----- nvinfo : EIATTR_KPARAM_INFO
	.align		4
        /*001c*/ 	.byte	0x04, 0x17
        /*001e*/ 	.short	(.L_180 - .L_179)
.L_179:
        /*0020*/ 	.word	0x00000000
        /*0024*/ 	.short	0x0000
        /*0026*/ 	.short	0x0000
        /*0028*/ 	.byte	0x00, 0xf0, 0x41, 0x07


	//----- nvinfo : EIATTR_MAXREG_COUNT
	.align		4
.L_180:
        /*002c*/ 	.byte	0x03, 0x1b
        /*002e*/ 	.short	0x00ff


	//----- nvinfo : EIATTR_NUM_BARRIERS
	.align		4
        /*0030*/ 	.byte	0x02, 0x4c
        /*0032*/ 	.byte	0x01
	.zero		1


	//----- nvinfo : EIATTR_ANNOTATIONS
	.align		4
        /*0034*/ 	.byte	0x04, 0x55
        /*0036*/ 	.short	(.L_182 - .L_181)


	//   ....[0]....
.L_181:
        /*0038*/ 	.word	0x00000001
        /*003c*/ 	.byte	0xf0, 0x0f, 0x00, 0x00, 0x01, 0x00, 0x00, 0x00, 0x80, 0x28, 0x00, 0x00, 0x01, 0x00, 0x00, 0x00
        /*004c*/ 	.byte	0xb0, 0xb1, 0x00, 0x00, 0x01, 0x00, 0x00, 0x00, 0xd0, 0xb1, 0x00, 0x00, 0x01, 0x00, 0x00, 0x00
        /*005c*/ 	.byte	0xe0, 0xb8, 0x00, 0x00, 0x01, 0x00, 0x00, 0x00, 0x30, 0xba, 0x00, 0x00, 0x01, 0x00, 0x00, 0x00
        /*006c*/ 	.byte	0x80, 0xd0, 0x00, 0x00


	//----- nvinfo : EIATTR_MERCURY_ISA_VERSION
	.align		4
.L_182:
        /*0070*/ 	.byte	0x03, 0x5f
        /*0072*/ 	.short	0x0000


	//----- nvinfo : EIATTR_COOP_GROUP_MASK_REGIDS
	.align		4
        /*0074*/ 	.byte	0x04, 0x29
        /*0076*/ 	.short	(.L_184 - .L_183)


	//   ....[0]....
.L_183:
        /*0078*/ 	.word	0xffffffff


	//   ....[1]....
        /*007c*/ 	.word	0xffffffff


	//   ....[2]....
        /*0080*/ 	.word	0xffffffff


	//   ....[3]....
        /*0084*/ 	.word	0xffffffff


	//   ....[4]....
        /*0088*/ 	.word	0xffffffff


	//   ....[5]....
        /*008c*/ 	.word	0xffffffff


	//   ....[6]....
        /*0090*/ 	.word	0xffffffff


	//   ....[7]....
        /*0094*/ 	.word	0xffffffff


	//   ....[8]....
        /*0098*/ 	.word	0xffffffff


	//   ....[9]....
        /*009c*/ 	.word	0xffffffff


	//   ....[10]....
        /*00a0*/ 	.word	0xffffffff


	//   ....[11]....
        /*00a4*/ 	.word	0xffffffff


	//   ....[12]....
        /*00a8*/ 	.word	0xffffffff


	//   ....[13]....
        /*00ac*/ 	.word	0xffffffff


	//   ....[14]....
        /*00b0*/ 	.word	0xffffffff


	//   ....[15]....
        /*00b4*/ 	.word	0xffffffff


	//----- nvinfo : EIATTR_COOP_GROUP_INSTR_OFFSETS
	.align		4
.L_184:
        /*00b8*/ 	.byte	0x04, 0x28
        /*00ba*/ 	.short	(.L_186 - .L_185)


	//   ....[0]....
.L_185:
        /*00bc*/ 	.word	0x000056d0


	//   ....[1]....
        /*00c0*/ 	.word	0x000056f0


	//   ....[2]....
        /*00c4*/ 	.word	0x00005790


	//   ....[3]....
        /*00c8*/ 	.word	0x000057a0


	//   ....[4]....
        /*00cc*/ 	.word	0x00009310


	//   ....[5]....
        /*00d0*/ 	.word	0x00009320


	//   ....[6]....
        /*00d4*/ 	.word	0x00009350


	//   ....[7]....
        /*00d8*/ 	.word	0x00009360


	//   ....[8]....
        /*00dc*/ 	.word	0x0000d820


	//   ....[9]....
        /*00e0*/ 	.word	0x0000d830


	//   ....[10]....
        /*00e4*/ 	.word	0x0000d850


	//   ....[11]....
        /*00e8*/ 	.word	0x0000d870


	//   ....[12]....
        /*00ec*/ 	.word	0x0000f4d0


	//   ....[13]....
        /*00f0*/ 	.word	0x0000f510


	//   ....[14]....
        /*00f4*/ 	.word	0x0000f610


	//   ....[15]....
        /*00f8*/ 	.word	0x0000f640


	//----- nvinfo : EIATTR_EXIT_INSTR_OFFSETS
	.align		4
.L_186:
        /*00fc*/ 	.byte	0x04, 0x1c
        /*00fe*/ 	.short	(.L_188 - .L_187)


	//   ....[0]....
.L_187:
        /*0100*/ 	.word	0x000004d0


	//   ....[1]....
        /*0104*/ 	.word	0x00011390


	//   ....[2]....
        /*0108*/ 	.word	0x000114b0


	//   ....[3]....
        /*010c*/ 	.word	0x000114d0


	//   ....[4]....
        /*0110*/ 	.word	0x00011fd0


	//   ....[5]....
        /*0114*/ 	.word	0x00012050


	//----- nvinfo : EIATTR_CTAIDZ_USED
	.align		4
.L_188:
        /*0118*/ 	.byte	0x01, 0x04
	.zero		2


	//----- nvinfo : EIATTR_CRS_STACK_SIZE
	.align		4
        /*011c*/ 	.byte	0x04, 0x1e
        /*011e*/ 	.short	(.L_190 - .L_189)
.L_189:
        /*0120*/ 	.word	0x00000000
.L_190:


//--------------------- .nv.info._ZN5flash16flash_fwd_kernelI23Flash_fwd_kernel_traitsILi256ELi128ELi64ELi8ELb0ELb0EN7cutlass6half_tE19Flash_kernel_traitsILi256ELi128ELi64ELi8ES3_EELb0ELb1ELb0ELb0ELb0ELb1ELb0ELb0EEEvNS_16Flash_fwd_paramsE --------------------------
	.section	.nv.info._ZN5flash16flash_fwd_kernelI23Flash_fwd_kernel_traitsILi256ELi128ELi64ELi8ELb0ELb0EN7cutlass6half_tE19Flash_kernel_traitsILi256ELi128ELi64ELi8ES3_EELb0ELb1ELb0ELb0ELb0ELb1ELb0ELb0EEEvNS_16Flash_fwd_paramsE,"",@"SHT_CUDA_INFO"
	.sectionflags	@""
	.align	4


	//----- nvinfo : EIATTR_CUDA_API_VERSION
	.align		4
        /*0000*/ 	.byte	0x04, 0x37
        /*0002*/ 	.short	(.L_192 - .L_191)
.L_191:
        /*0004*/ 	.word	0x00000082


	//----- nvinfo : EIATTR_SW2861232_WAR
	.align		4
.L_192:
        /*0008*/ 	.byte	0x01, 0x35
	.zero		2


	//----- nvinfo : EIATTR_PARAM_CBANK
	.align		4
        /*000c*/ 	.byte	0x04, 0x0a
        /*000e*/ 	.short	(.L_194 - .L_193)
	.align		4
.L_193:
        /*0010*/ 	.word	index@(.nv.constant0._ZN5flash16flash_fwd_kernelI23Flash_fwd_kernel_traitsILi256ELi128ELi64ELi8ELb0ELb0EN7cutlass6half_tE19Flash_kernel_traitsILi256ELi128ELi64ELi8ES3_EELb0ELb1ELb0ELb0ELb0ELb1ELb0ELb0EEEvNS_16Flash_fwd_paramsE)
        /*0014*/ 	.short	0x0160
        /*0016*/ 	.short	0x01d0


	//----- nvinfo : EIATTR_CBANK_PARAM_SIZE
	.align		4
.L_194:
        /*0018*/ 	.byte	0x03, 0x19
        /*001a*/ 	.short	0x01d0


	//----- nvinfo : EIATTR_KPARAM_INFO
	.align		4
        /*001c*/ 	.byte	0x04, 0x17
        /*001e*/ 	.short	(.L_196 - .L_195)
.L_195:
        /*0020*/ 	.word	0x00000000
        /*0024*/ 	.short	0x0000
        /*0026*/ 	.short	0x0000
        /*0028*/ 	.byte	0x00, 0xf0, 0x41, 0x07


	//----- nvinfo : EIATTR_MAXREG_COUNT
	.align		4
.L_196:
        /*002c*/ 	.byte	0x03, 0x1b
        /*002e*/ 	.short	0x00ff


	//----- nvinfo : EIATTR_NUM_BARRIERS
	.align		4
        /*0030*/ 	.byte	0x02, 0x4c
        /*0032*/ 	.byte	0x01
	.zero		1


	//----- nvinfo : EIATTR_MERCURY_ISA_VERSION
	.align		4
        /*0034*/ 	.byte	0x03, 0x5f
        /*0036*/ 	.short	0x0000


	//----- nvinfo : EIATTR_COOP_GROUP_MASK_REGIDS
	.align		4
        /*0038*/ 	.byte	0x04, 0x29
        /*003a*/ 	.short	(.L_198 - .L_197)


	//   ....[0]....
.L_197:
        /*003c*/ 	.word	0xffffffff


	//   ....[1]....
        /*0040*/ 	.word	0xffffffff


	//   ....[2]....
        /*0044*/ 	.word	0xffffffff


	//   ....[3]....
        /*0048*/ 	.word	0xffffffff


	//   ....[4]....
        /*004c*/ 	.word	0xffffffff


	//   ....[5]....
        /*0050*/ 	.word	0xffffffff


	//   ....[6]....
        /*0054*/ 	.word	0xffffffff


	//   ....[7]....
        /*0058*/ 	.word	0xffffffff


	//   ....[8]....
        /*005c*/ 	.word	0xffffffff


	//   ....[9]....
        /*0060*/ 	.word	0xffffffff


	//   ....[10]....
        /*0064*/ 	.word	0xffffffff


	//   ....[11]....
        /*0068*/ 	.word	0xffffffff


	//   ....[12]....
        /*006c*/ 	.word	0xffffffff


	//   ....[13]....
        /*0070*/ 	.word	0xffffffff


	//   ....[14]....
        /*0074*/ 	.word	0xffffffff


	//   ....[15]....
        /*0078*/ 	.word	0xffffffff


	//   ....[16]....
        /*007c*/ 	.word	0xffffffff


	//   ....[17]....
        /*0080*/ 	.word	0xffffffff


	//   ....[18]....
        /*0084*/ 	.word	0xffffffff


	//   ....[19]....
        /*0088*/ 	.word	0xffffffff


	//----- nvinfo : EIATTR_COOP_GROUP_INSTR_OFFSETS
	.align		4
.L_198:
        /*008c*/ 	.byte	0x04, 0x28
        /*008e*/ 	.short	(.L_200 - .L_199)


	//   ....[0]....
.L_199:
        /*0090*/ 	.word	0x00003100


	//   ....[1]....
        /*0094*/ 	.word	0x00003120


	//   ....[2]....
        /*0098*/ 	.word	0x000031c0


	//   ....[3]....
        /*009c*/ 	.word	0x000031d0


	//   ....[4]....
        /*00a0*/ 	.word	0x00005d60


	//   ....[5]....
        /*00a4*/ 	.word	0x00005d70


	//   ....[6]....
        /*00a8*/ 	.word	0x00005da0


	//   ....[7]....
        /*00ac*/ 	.word	0x00005db0


	//   ....[8]....
        /*00b0*/ 	.word	0x00009250


	//   ....[9]....
        /*00b4*/ 	.word	0x00009260


	//   ....[10]....
        /*00b8*/ 	.word	0x00009290


	//   ....[11]....
        /*00bc*/ 	.word	0x000092a0


	//   ....[12]....
        /*00c0*/ 	.word	0x0000c250


	//   ....[13]....
        /*00c4*/ 	.word	0x0000c270


	//   ....[14]....
        /*00c8*/ 	.word	0x0000c2a0


	//   ....[15]....
        /*00cc*/ 	.word	0x0000c2b0


	//   ....[16]....
        /*00d0*/ 	.word	0x0000de80


	//   ....[17]....
        /*00d4*/ 	.word	0x0000dec0


	//   ....[18]....
        /*00d8*/ 	.word	0x0000dfb0


	//   ....[19]....
        /*00dc*/ 	.word	0x0000dfe0


	//----- nvinfo : EIATTR_EXIT_INSTR_OFFSETS
	.align		4
.L_200:
        /*00e0*/ 	.byte	0x04, 0x1c
        /*00e2*/ 	.short	(.L_202 - .L_201)


	//   ....[0]....
.L_201:
        /*00e4*/ 	.word	0x000004d0


	//   ....[1]....
        /*00e8*/ 	.word	0x0000fba0


	//   ....[2]....
        /*00ec*/ 	.word	0x0000fc80


	//   ....[3]....
        /*00f0*/ 	.word	0x00010650


	//   ....[4]....
        /*00f4*/ 	.word	0x000106d0


	//----- nvinfo : EIATTR_CTAIDZ_USED
	.align		4
.L_202:
        /*00f8*/ 	.byte	0x01, 0x04
	.zero		2


	//----- nvinfo : EIATTR_CRS_STACK_SIZE
	.align		4
        /*00fc*/ 	.byte	0x04, 0x1e
        /*00fe*/ 	.short	(.L_204 - .L_203)
.L_203:
        /*0100*/ 	.word	0x00000000
.L_204:


//--------------------- .nv.info._ZN5flash16flash_fwd_kernelI23Flash_fwd_kernel_traitsILi256ELi128ELi64ELi8ELb0ELb0EN7cutlass6half_tE19Flash_kernel_traitsILi256ELi128ELi64ELi8ES3_EELb0ELb1ELb0ELb0ELb0ELb0ELb0ELb0EEEvNS_16Flash_fwd_paramsE --------------------------
	.section	.nv.info._ZN5flash16flash_fwd_kernelI23Flash_fwd_kernel_traitsILi256ELi128ELi64ELi8ELb0ELb0EN7cutlass6half_tE19Flash_kernel_traitsILi256ELi128ELi64ELi8ES3_EELb0ELb1ELb0ELb0ELb0ELb0ELb0ELb0EEEvNS_16Flash_fwd_paramsE,"",@"SHT_CUDA_INFO"
	.sectionflags	@""
	.align	4


	//----- nvinfo : EIATTR_CUDA_API_VERSION
	.align		4
        /*0000*/ 	.byte	0x04, 0x37
        /*0002*/ 	.short	(.L_206 - .L_205)
.L_205:
        /*0004*/ 	.word	0x00000082


	//----- nvinfo : EIATTR_SW2861232_WAR
	.align		4
.L_206:
        /*0008*/ 	.byte	0x01, 0x35
	.zero		2


	//----- nvinfo : EIATTR_PARAM_CBANK
	.align		4
        /*000c*/ 	.byte	0x04, 0x0a
        /*000e*/ 	.short	(.L_208 - .L_207)
	.align		4
.L_207:
        /*0010*/ 	.word	index@(.nv.constant0._ZN5flash16flash_fwd_kernelI23Flash_fwd_kernel_traitsILi256ELi128ELi64ELi8ELb0ELb0EN7cutlass6half_tE19Flash_kernel_traitsILi256ELi128ELi64ELi8ES3_EELb0ELb1ELb0ELb0ELb0ELb0ELb0ELb0EEEvNS_16Flash_fwd_paramsE)
        /*0014*/ 	.short	0x0160
        /*0016*/ 	.short	0x01d0


	//----- nvinfo : EIATTR_CBANK_PARAM_SIZE
	.align		4
.L_208:
        /*0018*/ 	.byte	0x03, 0x19
        /*001a*/ 	.short	0x01d0


	//----- nvinfo : EIATTR_KPARAM_INFO
	.align		4
        /*001c*/ 	.byte	0x04, 0x17
        /*001e*/ 	.short	(.L_210 - .L_209)
.L_209:
        /*0020*/ 	.word	0x00000000
        /*0024*/ 	.short	0x0000
        /*0026*/ 	.short	0x0000
        /*0028*/ 	.byte	0x00, 0xf0, 0x41, 0x07


	//----- nvinfo : EIATTR_MAXREG_COUNT
	.align		4
.L_210:
        /*002c*/ 	.byte	0x03, 0x1b
        /*002e*/ 	.short	0x00ff


	//----- nvinfo : EIATTR_NUM_BARRIERS
	.align		4
        /*0030*/ 	.byte	0x02, 0x4c
        /*0032*/ 	.byte	0x01
	.zero		1


	//----- nvinfo : EIATTR_ANNOTATIONS
	.align		4
        /*0034*/ 	.byte	0x04, 0x55
        /*0036*/ 	.short	(.L_212 - .L_211)


	//   ....[0]....
.L_211:
        /*0038*/ 	.word	0x00000001
        /*003c*/ 	.byte	0x70, 0xce, 0x00, 0x00, 0x01, 0x00, 0x00, 0x00, 0x50, 0xd2, 0x00, 0x00, 0x01, 0x00, 0x00, 0x00
        /*004c*/ 	.byte	0xb0, 0xd3, 0x00, 0x00, 0x01, 0x00, 0x00, 0x00, 0xd0, 0xe4, 0x00, 0x00


	//----- nvinfo : EIATTR_MERCURY_ISA_VERSION
	.align		4
.L_212:
        /*0058*/ 	.byte	0x03, 0x5f
        /*005a*/ 	.short	0x0000


	//----- nvinfo : EIATTR_COOP_GROUP_MASK_REGIDS
	.align		4
        /*005c*/ 	.byte	0x04, 0x29
        /*005e*/ 	.short	(.L_214 - .L_213)


	//   ....[0]....
.L_213:
        /*0060*/ 	.word	0xffffffff


	//   ....[1]....
        /*0064*/ 	.word	0xffffffff


	//   ....[2]....
        /*0068*/ 	.word	0xffffffff


	//   ....[3]....
        /*006c*/ 	.word	0xffffffff


	//   ....[4]....
        /*0070*/ 	.word	0xffffffff


	//   ....[5]....
        /*0074*/ 	.word	0xffffffff


	//   ....[6]....
        /*0078*/ 	.word	0xffffffff


	//   ....[7]....
        /*007c*/ 	.word	0xffffffff


	//   ....[8]....
        /*0080*/ 	.word	0xffffffff


	//   ....[9]....
        /*0084*/ 	.word	0xffffffff


	//   ....[10]....
        /*0088*/ 	.word	0xffffffff


	//   ....[11]....
        /*008c*/ 	.word	0xffffffff


	//   ....[12]....
        /*0090*/ 	.word	0xffffffff


	//   ....[13]....
        /*0094*/ 	.word	0xffffffff


	//   ....[14]....
        /*0098*/ 	.word	0xffffffff


	//   ....[15]....
        /*009c*/ 	.word	0xffffffff


	//   ....[16]....
        /*00a0*/ 	.word	0xffffffff


	//   ....[17]....
        /*00a4*/ 	.word	0xffffffff


	//   ....[18]....
        /*00a8*/ 	.word	0xffffffff


	//   ....[19]....
        /*00ac*/ 	.word	0xffffffff


	//----- nvinfo : EIATTR_COOP_GROUP_INSTR_OFFSETS
	.align		4
.L_214:
        /*00b0*/ 	.byte	0x04, 0x28
        /*00b2*/ 	.short	(.L_216 - .L_215)


	//   ....[0]....
.L_215:
        /*00b4*/ 	.word	0x00004380


	//   ....[1]....
        /*00b8*/ 	.word	0x000043a0


	//   ....[2]....
        /*00bc*/ 	.word	0x00004440


	//   ....[3]....
        /*00c0*/ 	.word	0x00004450


	//   ....[4]....
        /*00c4*/ 	.word	0x00007550


	//   ....[5]....
        /*00c8*/ 	.word	0x00007560


	//   ....[6]....
        /*00cc*/ 	.word	0x00007590


	//   ....[7]....
        /*00d0*/ 	.word	0x000075a0


	//   ....[8]....
        /*00d4*/ 	.word	0x0000afb0


	//   ....[9]....
        /*00d8*/ 	.word	0x0000afc0


	//   ....[10]....
        /*00dc*/ 	.word	0x0000aff0


	//   ....[11]....
        /*00e0*/ 	.word	0x0000b000


	//   ....[12]....
        /*00e4*/ 	.word	0x0000e820


	//   ....[13]....
        /*00e8*/ 	.word	0x0000e830


	//   ....[14]....
        /*00ec*/ 	.word	0x0000e860


	//   ....[15]....
        /*00f0*/ 	.word	0x0000e870


	//   ....[16]....
        /*00f4*/ 	.word	0x00010440


	//   ....[17]....
        /*00f8*/ 	.word	0x00010480


	//   ....[18]....
        /*00fc*/ 	.word	0x00010580


	//   ....[19]....
        /*0100*/ 	.word	0x000105b0


	//----- nvinfo : EIATTR_EXIT_INSTR_OFFSETS
	.align		4
.L_216:
        /*0104*/ 	.byte	0x04, 0x1c
        /*0106*/ 	.short	(.L_218 - .L_217)


	//   ....[0]....
.L_217:
        /*0108*/ 	.word	0x000004d0


	//   ....[1]....
        /*010c*/ 	.word	0x00012300


	//   ....[2]....
        /*0110*/ 	.word	0x00012420


	//   ....[3]....
        /*0114*/ 	.word	0x00012440


	//   ....[4]....
        /*0118*/ 	.word	0x00012f40


	//   ....[5]....
        /*011c*/ 	.word	0x00012fc0


	//----- nvinfo : EIATTR_CTAIDZ_USED
	.align		4
.L_218:
        /*0120*/ 	.byte	0x01, 0x04
	.zero		2


	//----- nvinfo : EIATTR_CRS_STACK_SIZE
	.align		4
        /*0124*/ 	.byte	0x04, 0x1e
        /*0126*/ 	.short	(.L_220 - .L_219)
.L_219:
        /*0128*/ 	.word	0x00000000
.L_220:


//--------------------- .nv.info._ZN5flash16flash_fwd_kernelI23Flash_fwd_kernel_traitsILi256ELi128ELi64ELi8ELb0ELb0EN7cutlass6half_tE19Flash_kernel_traitsILi256ELi128ELi64ELi8ES3_EELb0ELb1ELb0ELb1ELb0ELb0ELb0ELb0EEEvNS_16Flash_fwd_paramsE --------------------------
	.section	.nv.info._ZN5flash16flash_fwd_kernelI23Flash_fwd_kernel_traitsILi256ELi128ELi64ELi8ELb0ELb0EN7cutlass6half_tE19Flash_kernel_traitsILi256ELi128ELi64ELi8ES3_EELb0ELb1ELb0ELb1ELb0ELb0ELb0ELb0EEEvNS_16Flash_fwd_paramsE,"",@"SHT_CUDA_INFO"
	.sectionflags	@""
	.align	4


	//----- nvinfo : EIATTR_CUDA_API_VERSION
	.align		4
        /*0000*/ 	.byte	0x04, 0x37
        /*0002*/ 	.short	(.L_222 - .L_221)
.L_221:
        /*0004*/ 	.word	0x00000082


	//----- nvinfo : EIATTR_SW2861232_WAR
	.align		4
.L_222:
        /*0008*/ 	.byte	0x01, 0x35
	.zero		2


	//----- nvinfo : EIATTR_PARAM_CBANK
	.align		4
        /*000c*/ 	.byte	0x04, 0x0a
        /*000e*/ 	.short	(.L_224 - .L_223)
	.align		4
.L_223:
        /*0010*/ 	.word	index@(.nv.constant0._ZN5flash16flash_fwd_kernelI23Flash_fwd_kernel_traitsILi256ELi128ELi64ELi8ELb0ELb0EN7cutlass6half_tE19Flash_kernel_traitsILi256ELi128ELi64ELi8ES3_EELb0ELb1ELb0ELb1ELb0ELb0ELb0ELb0EEEvNS_16Flash_fwd_paramsE)
        /*0014*/ 	.short	0x0160
        /*0016*/ 	.short	0x01d0


	//----- nvinfo : EIATTR_CBANK_PARAM_SIZE
	.align		4
.L_224:
        /*0018*/ 	.byte	0x03, 0x19
        /*001a*/ 	.short	0x01d0


	//----- nvinfo : EIATTR_KPARAM_INFO
	.align		4
        /*001c*/ 	.byte	0x04, 0x17
        /*001e*/ 	.short	(.L_226 - .L_225)
.L_225:
        /*0020*/ 	.word	0x00000000
        /*0024*/ 	.short	0x0000
        /*0026*/ 	.short	0x0000
        /*0028*/ 	.byte	0x00, 0xf0, 0x41, 0x07


	//----- nvinfo : EIATTR_MAXREG_COUNT
	.align		4
.L_226:
        /*002c*/ 	.byte	0x03, 0x1b
        /*002e*/ 	.short	0x00ff


	//----- nvinfo : EIATTR_NUM_BARRIERS
	.align		4
        /*0030*/ 	.byte	0x02, 0x4c
        /*0032*/ 	.byte	0x01
	.zero		1


	//----- nvinfo : EIATTR_ANNOTATIONS
	.align		4
        /*0034*/ 	.byte	0x04, 0x55
        /*0036*/ 	.short	(.L_228 - .L_227)


	//   ....[0]....
.L_227:
        /*0038*/ 	.word	0x00000001
        /*003c*/ 	.byte	0xb0, 0xd8, 0x00, 0x00, 0x01, 0x00, 0x00, 0x00, 0xd0, 0xd8, 0x00, 0x00, 0x01, 0x00, 0x00, 0x00
        /*004c*/ 	.byte	0xa0, 0xdc, 0x00, 0x00, 0x01, 0x00, 0x00, 0x00, 0xd0, 0xdc, 0x00, 0x00, 0x01, 0x00, 0x00, 0x00
        /*005c*/ 	.byte	0x00, 0xde, 0x00, 0x00, 0x01, 0x00, 0x00, 0x00, 0x30, 0xef, 0x00, 0x00


	//----- nvinfo : EIATTR_MERCURY_ISA_VERSION
	.align		4
.L_228:
        /*0068*/ 	.byte	0x03, 0x5f
        /*006a*/ 	.short	0x0000


	//----- nvinfo : EIATTR_COOP_GROUP_MASK_REGIDS
	.align		4
        /*006c*/ 	.byte	0x04, 0x29
        /*006e*/ 	.short	(.L_230 - .L_229)


	//   ....[0]....
.L_229:
        /*0070*/ 	.word	0xffffffff


	//   ....[1]....
        /*0074*/ 	.word	0xffffffff


	//   ....[2]....
        /*0078*/ 	.word	0xffffffff


	//   ....[3]....
        /*007c*/ 	.word	0xffffffff


	//   ....[4]....
        /*0080*/ 	.word	0xffffffff


	//   ....[5]....
        /*0084*/ 	.word	0xffffffff


	//   ....[6]....
        /*0088*/ 	.word	0xffffffff


	//   ....[7]....
        /*008c*/ 	.word	0xffffffff


	//   ....[8]....
        /*0090*/ 	.word	0xffffffff


	//   ....[9]....
        /*0094*/ 	.word	0xffffffff


	//   ....[10]....
        /*0098*/ 	.word	0xffffffff


	//   ....[11]....
        /*009c*/ 	.word	0xffffffff


	//   ....[12]....
        /*00a0*/ 	.word	0xffffffff


	//   ....[13]....
        /*00a4*/ 	.word	0xffffffff


	//   ....[14]....
        /*00a8*/ 	.word	0xffffffff


	//   ....[15]....
        /*00ac*/ 	.word	0xffffffff


	//   ....[16]....
        /*00b0*/ 	.word	0xffffffff


	//   ....[17]....
        /*00b4*/ 	.word	0xffffffff


	//   ....[18]....
        /*00b8*/ 	.word	0xffffffff


	//   ....[19]....
        /*00bc*/ 	.word	0xffffffff


	//----- nvinfo : EIATTR_COOP_GROUP_INSTR_OFFSETS
	.align		4
.L_230:
        /*00c0*/ 	.byte	0x04, 0x28
        /*00c2*/ 	.short	(.L_232 - .L_231)


	//   ....[0]....
.L_231:
        /*00c4*/ 	.word	0x000047f0


	//   ....[1]....
        /*00c8*/ 	.word	0x00004810


	//   ....[2]....
        /*00cc*/ 	.word	0x000048b0


	//   ....[3]....
        /*00d0*/ 	.word	0x000048c0


	//   ....[4]....
        /*00d4*/ 	.word	0x00007cc0


	//   ....[5]....
        /*00d8*/ 	.word	0x00007cd0


	//   ....[6]....
        /*00dc*/ 	.word	0x00007d00


	//   ....[7]....
        /*00e0*/ 	.word	0x00007d10


	//   ....[8]....
        /*00e4*/ 	.word	0x0000b9e0


	//   ....[9]....
        /*00e8*/ 	.word	0x0000b9f0


	//   ....[10]....
        /*00ec*/ 	.word	0x0000ba30


	//   ....[11]....
        /*00f0*/ 	.word	0x0000ba40


	//   ....[12]....
        /*00f4*/ 	.word	0x0000f690


	//   ....[13]....
        /*00f8*/ 	.word	0x0000f6a0


	//   ....[14]....
        /*00fc*/ 	.word	0x0000f6c0


	//   ....[15]....
        /*0100*/ 	.word	0x0000f6e0


	//   ....[16]....
        /*0104*/ 	.word	0x000112b0


	//   ....[17]....
        /*0108*/ 	.word	0x000112f0


	//   ....[18]....
        /*010c*/ 	.word	0x000113f0


	//   ....[19]....
        /*0110*/ 	.word	0x00011420


	//----- nvinfo : EIATTR_EXIT_INSTR_OFFSETS
	.align		4
.L_232:
        /*0114*/ 	.byte	0x04, 0x1c
        /*0116*/ 	.short	(.L_234 - .L_233)


	//   ....[0]....
.L_233:
        /*0118*/ 	.word	0x000004d0


	//   ....[1]....
        /*011c*/ 	.word	0x00013170


	//   ....[2]....
        /*0120*/ 	.word	0x00013290


	//   ....[3]....
        /*0124*/ 	.word	0x000132b0


	//   ....[4]....
        /*0128*/ 	.word	0x00013db0


	//   ....[5]....
        /*012c*/ 	.word	0x00013e30


	//----- nvinfo : EIATTR_CTAIDZ_USED
	.align		4
.L_234:
        /*0130*/ 	.byte	0x01, 0x04
	.zero		2


	//----- nvinfo : EIATTR_CRS_STACK_SIZE
	.align		4
        /*0134*/ 	.byte	0x04, 0x1e
        /*0136*/ 	.short	(.L_236 - .L_235)
.L_235:
        /*0138*/ 	.word	0x00000000
.L_236:


//--------------------- .nv.info._ZN5flash16flash_fwd_kernelI23Flash_fwd_kernel_traitsILi256ELi64ELi64ELi4ELb0ELb0EN7cutlass6half_tE19Flash_kernel_traitsILi256ELi64ELi64ELi4ES3_EELb1ELb1ELb0ELb0ELb0ELb0ELb0ELb0EEEvNS_16Flash_fwd_paramsE --------------------------
	.section	.nv.info._ZN5flash16flash_fwd_kernelI23Flash_fwd_kernel_traitsILi256ELi64ELi64ELi4ELb0ELb0EN7cutlass6half_tE19Flash_kernel_traitsILi256ELi64ELi64ELi4ES3_EELb1ELb1ELb0ELb0ELb0ELb0ELb0ELb0EEEvNS_16Flash_fwd_paramsE,"",@"SHT_CUDA_INFO"
	.sectionflags	@""
	.align	4


	//----- nvinfo : EIATTR_CUDA_API_VERSION
	.align		4
        /*0000*/ 	.byte	0x04, 0x37
        /*0002*/ 	.short	(.L_238 - .L_237)
.L_237:
        /*0004*/ 	.word	0x00000082


	//----- nvinfo : EIATTR_SW2861232_WAR
	.align		4
.L_238:
        /*0008*/ 	.byte	0x01, 0x35
	.zero		2


	//----- nvinfo : EIATTR_PARAM_CBANK
	.align		4
        /*000c*/ 	.byte	0x04, 0x0a
        /*000e*/ 	.short	(.L_240 - .L_239)
	.align		4
.L_239:
        /*0010*/ 	.word	index@(.nv.constant0._ZN5flash16flash_fwd_kernelI23Flash_fwd_kernel_traitsILi256ELi64ELi64ELi4ELb0ELb0EN7cutlass6half_tE19Flash_kernel_traitsILi256ELi64ELi64ELi4ES3_EELb1ELb1ELb0ELb0ELb0ELb0ELb0ELb0EEEvNS_16Flash_fwd_paramsE)
        /*0014*/ 	.short	0x0160
        /*0016*/ 	.short	0x01d0


	//----- nvinfo : EIATTR_CBANK_PARAM_SIZE
	.align		4
.L_240:
        /*0018*/ 	.byte	0x03, 0x19
        /*001a*/ 	.short	0x01d0


	//----- nvinfo : EIATTR_KPARAM_INFO
	.align		4
        /*001c*/ 	.byte	0x04, 0x17
        /*001e*/ 	.short	(.L_242 - .L_241)
.L_241:
        /*0020*/ 	.word	0x00000000
        /*0024*/ 	.short	0x0000
        /*0026*/ 	.short	0x0000
        /*0028*/ 	.byte	0x00, 0xf0, 0x41, 0x07


	//----- nvinfo : EIATTR_MAXREG_COUNT
	.align		4
.L_242:
        /*002c*/ 	.byte	0x03, 0x1b
        /*002e*/ 	.short	0x00ff


	//----- nvinfo : EIATTR_NUM_BARRIERS
	.align		4
        /*0030*/ 	.byte	0x02, 0x4c
        /*0032*/ 	.byte	0x01
	.zero		1


	//----- nvinfo : EIATTR_ANNOTATIONS
	.align		4
        /*0034*/ 	.byte	0x04, 0x55
        /*0036*/ 	.short	(.L_244 - .L_243)


	//   ....[0]....
.L_243:
        /*0038*/ 	.word	0x00000001
        /*003c*/ 	.byte	0x30, 0x11, 0x00, 0x00, 0x01, 0x00, 0x00, 0x00, 0x10, 0x29, 0x00, 0x00, 0x01, 0x00, 0x00, 0x00
        /*004c*/ 	.byte	0x50, 0xbe, 0x00, 0x00, 0x01, 0x00, 0x00, 0x00, 0xc0, 0xe0, 0x00, 0x00, 0x01, 0x00, 0x00, 0x00
        /*005c*/ 	.byte	0xb0, 0x00, 0x01, 0x00


	//----- nvinfo : EIATTR_MERCURY_ISA_VERSION
	.align		4
.L_244:
        /*0060*/ 	.byte	0x03, 0x5f
        /*0062*/ 	.short	0x0000


	//----- nvinfo : EIATTR_COOP_GROUP_MASK_REGIDS
	.align		4
        /*0064*/ 	.byte	0x04, 0x29
        /*0066*/ 	.short	(.L_246 - .L_245)


	//   ....[0]....
.L_245:
        /*0068*/ 	.word	0xffffffff


	//   ....[1]....
        /*006c*/ 	.word	0xffffffff


	//   ....[2]....
        /*0070*/ 	.word	0xffffffff


	//   ....[3]....
        /*0074*/ 	.word	0xffffffff


	//   ....[4]....
        /*0078*/ 	.word	0xffffffff


	//   ....[5]....
        /*007c*/ 	.word	0xffffffff


	//   ....[6]....
        /*0080*/ 	.word	0xffffffff


	//   ....[7]....
        /*0084*/ 	.word	0xffffffff


	//   ....[8]....
        /*0088*/ 	.word	0xffffffff


	//   ....[9]....
        /*008c*/ 	.word	0xffffffff


	//   ....[10]....
        /*0090*/ 	.word	0xffffffff


	//   ....[11]....
        /*0094*/ 	.word	0xffffffff


	//   ....[12]....
        /*0098*/ 	.word	0xffffffff


	//   ....[13]....
        /*009c*/ 	.word	0xffffffff


	//   ....[14]....
        /*00a0*/ 	.word	0xffffffff


	//   ....[15]....
        /*00a4*/ 	.word	0xffffffff


	//----- nvinfo : EIATTR_COOP_GROUP_INSTR_OFFSETS
	.align		4
.L_246:
        /*00a8*/ 	.byte	0x04, 0x28
        /*00aa*/ 	.short	(.L_248 - .L_247)


	//   ....[0]....
.L_247:
        /*00ac*/ 	.word	0x00005590


	//   ....[1]....
        /*00b0*/ 	.word	0x000056c0


	//   ....[2]....
        /*00b4*/ 	.word	0x000056f0


	//   ....[3]....
        /*00b8*/ 	.word	0x000057b0


	//   ....[4]....
        /*00bc*/ 	.word	0x00009820


	//   ....[5]....
        /*00c0*/ 	.word	0x00009850


	//   ....[6]....
        /*00c4*/ 	.word	0x00009940


	//   ....[7]....
        /*00c8*/ 	.word	0x00009a00


	//   ....[8]....
        /*00cc*/ 	.word	0x0000e330


	//   ....[9]....
        /*00d0*/ 	.word	0x0000e340


	//   ....[10]....
        /*00d4*/ 	.word	0x0000e370


	//   ....[11]....
        /*00d8*/ 	.word	0x0000e380


	//   ....[12]....
        /*00dc*/ 	.word	0x00010c80


	//   ....[13]....
        /*00e0*/ 	.word	0x00010cc0


	//   ....[14]....
        /*00e4*/ 	.word	0x00010dd0


	//   ....[15]....
        /*00e8*/ 	.word	0x00010df0


	//----- nvinfo : EIATTR_EXIT_INSTR_OFFSETS
	.align		4
.L_248:
        /*00ec*/ 	.byte	0x04, 0x1c
        /*00ee*/ 	.short	(.L_250 - .L_249)


	//   ....[0]....
.L_249:
        /*00f0*/ 	.word	0x00000710


	//   ....[1]....
        /*00f4*/ 	.word	0x00012b70


	//   ....[2]....
        /*00f8*/ 	.word	0x00012c90


	//   ....[3]....
        /*00fc*/ 	.word	0x00012cb0


	//   ....[4]....
        /*0100*/ 	.word	0x000137c0


	//   ....[5]....
        /*0104*/ 	.word	0x00013840


	//----- nvinfo : EIATTR_CTAIDZ_USED
	.align		4
.L_250:
        /*0108*/ 	.byte	0x01, 0x04
	.zero		2


	//----- nvinfo : EIATTR_CRS_STACK_SIZE
	.align		4
        /*010c*/ 	.byte	0x04, 0x1e
        /*010e*/ 	.short	(.L_252 - .L_251)
.L_251:
        /*0110*/ 	.word	0x00000000
.L_252:


//--------------------- .nv.info._ZN5flash16flash_fwd_kernelI23Flash_fwd_kernel_traitsILi256ELi64ELi64ELi4ELb0ELb0EN7cutlass6half_tE19Flash_kernel_traitsILi256ELi64ELi64ELi4ES3_EELb1ELb1ELb0ELb0ELb0ELb1ELb0ELb0EEEvNS_16Flash_fwd_paramsE --------------------------
	.section	.nv.info._ZN5flash16flash_fwd_kernelI23Flash_fwd_kernel_traitsILi256ELi64ELi64ELi4ELb0ELb0EN7cutlass6half_tE19Flash_kernel_traitsILi256ELi64ELi64ELi4ES3_EELb1ELb1ELb0ELb0ELb0ELb1ELb0ELb0EEEvNS_16Flash_fwd_paramsE,"",@"SHT_CUDA_INFO"
	.sectionflags	@""
	.align	4


	//----- nvinfo : EIATTR_CUDA_API_VERSION
	.align		4
        /*0000*/ 	.byte	0x04, 0x37
        /*0002*/ 	.short	(.L_254 - .L_253)
.L_253:
        /*0004*/ 	.word	0x00000082


	//----- nvinfo : EIATTR_SW2861232_WAR
	.align		4
.L_254:
        /*0008*/ 	.byte	0x01, 0x35
	.zero		2


	//----- nvinfo : EIATTR_PARAM_CBANK
	.align		4
        /*000c*/ 	.byte	0x04, 0x0a
        /*000e*/ 	.short	(.L_256 - .L_255)
	.align		4
.L_255:
        /*0010*/ 	.word	index@(.nv.constant0._ZN5flash16flash_fwd_kernelI23Flash_fwd_kernel_traitsILi256ELi64ELi64ELi4ELb0ELb0EN7cutlass6half_tE19Flash_kernel_traitsILi256ELi64ELi64ELi4ES3_EELb1ELb1ELb0ELb0ELb0ELb1ELb0ELb0EEEvNS_16Flash_fwd_paramsE)
        /*0014*/ 	.short	0x0160
        /*0016*/ 	.short	0x01d0


	//----- nvinfo : EIATTR_CBANK_PARAM_SIZE
	.align		4
.L_256:
        /*0018*/ 	.byte	0x03, 0x19
        /*001a*/ 	.short	0x01d0


	//----- nvinfo : EIATTR_KPARAM_INFO
	.align		4
        /*001c*/ 	.byte	0x04, 0x17
        /*001e*/ 	.short	(.L_258 - .L_257)
.L_257:
        /*0020*/ 	.word	0x00000000
        /*0024*/ 	.short	0x0000
        /*0026*/ 	.short	0x0000
        /*0028*/ 	.byte	0x00, 0xf0, 0x41, 0x07


	//----- nvinfo : EIATTR_MAXREG_COUNT
	.align		4
.L_258:
        /*002c*/ 	.byte	0x03, 0x1b
        /*002e*/ 	.short	0x00ff


	//----- nvinfo : EIATTR_NUM_BARRIERS
	.align		4
        /*0030*/ 	.byte	0x02, 0x4c
        /*0032*/ 	.byte	0x01
	.zero		1


	//----- nvinfo : EIATTR_ANNOTATIONS
	.align		4
        /*0034*/ 	.byte	0x04, 0x55
        /*0036*/ 	.short	(.L_260 - .L_259)


	//   ....[0]....
.L_259:
        /*0038*/ 	.word	0x00000001
        /*003c*/ 	.byte	0x40, 0x05, 0x00, 0x00, 0x01, 0x00, 0x00, 0x00, 0xa0, 0x0e, 0x00, 0x00, 0x01, 0x00, 0x00, 0x00
        /* <DEDUP_REMOVED lines=15> */
        /*013c*/ 	.byte	0x80, 0x01, 0x01, 0x00, 0x01, 0x00, 0x00, 0x00, 0x70, 0x05, 0x01, 0x00


	//----- nvinfo : EIATTR_MERCURY_ISA_VERSION
	.align		4
.L_260:
        /*0148*/ 	.byte	0x03, 0x5f
        /*014a*/ 	.short	0x0000


	//----- nvinfo : EIATTR_COOP_GROUP_MASK_REGIDS
	.align		4
        /*014c*/ 	.byte	0x04, 0x29
        /*014e*/ 	.short	(.L_262 - .L_261)


	//   ....[0]....
.L_261:
        /*0150*/ 	.word	0xffffffff


	//   ....[1]....
        /*0154*/ 	.word	0xffffffff


	//   ....[2]....
        /*0158*/ 	.word	0xffffffff


	//   ....[3]....
        /*015c*/ 	.word	0xffffffff


	//   ....[4]....
        /*0160*/ 	.word	0xffffffff


	//   ....[5]....
        /*0164*/ 	.word	0xffffffff


	//   ....[6]....
        /*0168*/ 	.word	0xffffffff


	//   ....[7]....
        /*016c*/ 	.word	0xffffffff


	//   ....[8]....
        /*0170*/ 	.word	0xffffffff


	//   ....[9]....
        /*0174*/ 	.word	0xffffffff


	//   ....[10]....
        /*0178*/ 	.word	0xffffffff


	//   ....[11]....
        /*017c*/ 	.word	0xffffffff


	//   ....[12]....
        /*0180*/ 	.word	0xffffffff


	//   ....[13]....
        /*0184*/ 	.word	0xffffffff


	//   ....[14]....
        /*0188*/ 	.word	0xffffffff


	//   ....[15]....
        /*018c*/ 	.word	0xffffffff


	//----- nvinfo : EIATTR_COOP_GROUP_INSTR_OFFSETS
	.align		4
.L_262:
        /*0190*/ 	.byte	0x04, 0x28
        /*0192*/ 	.short	(.L_264 - .L_263)


	//   ....[0]....
.L_263:
        /*0194*/ 	.word	0x00003930


	//   ....[1]....
        /*0198*/ 	.word	0x000039d0


	//   ....[2]....
        /*019c*/ 	.word	0x000039f0


	//   ....[3]....
        /*01a0*/ 	.word	0x00003ab0


	//   ....[4]....
        /*01a4*/ 	.word	0x00007bd0


	//   ....[5]....
        /*01a8*/ 	.word	0x00007c50


	//   ....[6]....
        /*01ac*/ 	.word	0x00007c60


	//   ....[7]....
        /*01b0*/ 	.word	0x00007cb0


	//   ....[8]....
        /*01b4*/ 	.word	0x0000c260


	//   ....[9]....
        /*01b8*/ 	.word	0x0000c2b0


	//   ....[10]....
        /*01bc*/ 	.word	0x0000c2e0


	//   ....[11]....
        /*01c0*/ 	.word	0x0000c2f0


	//   ....[12]....
        /*01c4*/ 	.word	0x0000e840


	//   ....[13]....
        /*01c8*/ 	.word	0x0000e870


	//   ....[14]....
        /*01cc*/ 	.word	0x0000e940


	//   ....[15]....
        /*01d0*/ 	.word	0x0000e970


	//----- nvinfo : EIATTR_EXIT_INSTR_OFFSETS
	.align		4
.L_264:
        /*01d4*/ 	.byte	0x04, 0x1c
        /*01d6*/ 	.short	(.L_266 - .L_265)


	//   ....[0]....
.L_265:
        /*01d8*/ 	.word	0x00000730


	//   ....[1]....
        /*01dc*/ 	.word	0x00010590


	//   ....[2]....
        /*01e0*/ 	.word	0x00010680


	//   ....[3]....
        /*01e4*/ 	.word	0x00011050


	//   ....[4]....
        /*01e8*/ 	.word	0x000110d0


	//----- nvinfo : EIATTR_CTAIDZ_USED
	.align		4
.L_266:
        /*01ec*/ 	.byte	0x01, 0x04
	.zero		2


	//----- nvinfo : EIATTR_CRS_STACK_SIZE
	.align		4
        /*01f0*/ 	.byte	0x04, 0x1e
        /*01f2*/ 	.short	(.L_268 - .L_267)
.L_267:
        /*01f4*/ 	.word	0x00000000
.L_268:


//--------------------- .nv.info._ZN5flash16flash_fwd_kernelI23Flash_fwd_kernel_traitsILi256ELi64ELi64ELi4ELb0ELb0EN7cutlass6half_tE19Flash_kernel_traitsILi256ELi64ELi64ELi4ES3_EELb0ELb1ELb0ELb0ELb0ELb1ELb1ELb0EEEvNS_16Flash_fwd_paramsE --------------------------
	.section	.nv.info._ZN5flash16flash_fwd_kernelI23Flash_fwd_kernel_traitsILi256ELi64ELi64ELi4ELb0ELb0EN7cutlass6half_tE19Flash_kernel_traitsILi256ELi64ELi64ELi4ES3_EELb0ELb1ELb0ELb0ELb0ELb1ELb1ELb0EEEvNS_16Flash_fwd_paramsE,"",@"SHT_CUDA_INFO"
	.sectionflags	@""
	.align	4


	//----- nvinfo : EIATTR_CUDA_API_VERSION
	.align		4
        /*0000*/ 	.byte	0x04, 0x37
        /*0002*/ 	.short	(.L_270 - .L_269)
.L_269:
        /*0004*/ 	.word	0x00000082


	//----- nvinfo : EIATTR_SW2861232_WAR
	.align		4
.L_270:
        /*0008*/ 	.byte	0x01, 0x35
	.zero		2


	//----- nvinfo : EIATTR_PARAM_CBANK
	.align		4
        /*000c*/ 	.byte	0x04, 0x0a
        /*000e*/ 	.short	(.L_272 - .L_271)
	.align		4
.L_271:
        /*0010*/ 	.word	index@(.nv.constant0._ZN5flash16flash_fwd_kernelI23Flash_fwd_kernel_traitsILi256ELi64ELi64ELi4ELb0ELb0EN7cutlass6half_tE19Flash_kernel_traitsILi256ELi64ELi64ELi4ES3_EELb0ELb1ELb0ELb0ELb0ELb1ELb1ELb0EEEvNS_16Flash_fwd_paramsE)
        /*0014*/ 	.short	0x0160
        /*0016*/ 	.short	0x01d0


	//----- nvinfo : EIATTR_CBANK_PARAM_SIZE
	.align		4
.L_272:
        /*0018*/ 	.byte	0x03, 0x19
        /*001a*/ 	.short	0x01d0


	//----- nvinfo : EIATTR_KPARAM_INFO
	.align		4
        /*001c*/ 	.byte	0x04, 0x17
        /*001e*/ 	.short	(.L_274 - .L_273)
.L_273:
        /*0020*/ 	.word	0x00000000
        /*0024*/ 	.short	0x0000
        /*0026*/ 	.short	0x0000
        /*0028*/ 	.byte	0x00, 0xf0, 0x41, 0x07


	//----- nvinfo : EIATTR_MAXREG_COUNT
	.align		4
.L_274:
        /*002c*/ 	.byte	0x03, 0x1b
        /*002e*/ 	.short	0x00ff


	//----- nvinfo : EIATTR_NUM_BARRIERS
	.align		4
        /*0030*/ 	.byte	0x02, 0x4c
        /*0032*/ 	.byte	0x01
	.zero		1


	//----- nvinfo : EIATTR_ANNOTATIONS
	.align		4
        /*0034*/ 	.byte	0x04, 0x55
        /*0036*/ 	.short	(.L_276 - .L_275)


	//   ....[0]....
.L_275:
        /*0038*/ 	.word	0x00000001
        /*003c*/ 	.byte	0x20, 0x48, 0x00, 0x00, 0x01, 0x00, 0x00, 0x00, 0xb0, 0x82, 0x00, 0x00, 0x01, 0x00, 0x00, 0x00
        /*004c*/ 	.byte	0x70, 0xa0, 0x00, 0x00, 0x01, 0x00, 0x00, 0x00, 0x90, 0xb8, 0x00, 0x00, 0x01, 0x00, 0x00, 0x00
        /*005c*/ 	.byte	0x00, 0xbe, 0x00, 0x00


	//----- nvinfo : EIATTR_MERCURY_ISA_VERSION
	.align		4
.L_276:
        /*0060*/ 	.byte	0x03, 0x5f
        /*0062*/ 	.short	0x0000


	//----- nvinfo : EIATTR_INT_WARP_WIDE_INSTR_OFFSETS
	.align		4
        /*0064*/ 	.byte	0x04, 0x31
        /*0066*/ 	.short	(.L_278 - .L_277)


	//   ....[0]....
.L_277:
        /*0068*/ 	.word	0x00001360


	//   ....[1]....
        /*006c*/ 	.word	0x00001740


	//----- nvinfo : EIATTR_COOP_GROUP_MASK_REGIDS
	.align		4
.L_278:
        /*0070*/ 	.byte	0x04, 0x29
        /*0072*/ 	.short	(.L_280 - .L_279)


	//   ....[0]....
.L_279:
        /*0074*/ 	.word	0xffffffff


	//   ....[1]....
        /*0078*/ 	.word	0xffffffff


	//   ....[2]....
        /*007c*/ 	.word	0xffffffff


	//   ....[3]....
        /*0080*/ 	.word	0xffffffff


	//   ....[4]....
        /*0084*/ 	.word	0xffffffff


	//   ....[5]....
        /*0088*/ 	.word	0xffffffff


	//   ....[6]....
        /*008c*/ 	.word	0xffffffff


	//   ....[7]....
        /*0090*/ 	.word	0xffffffff


	//   ....[8]....
        /*0094*/ 	.word	0xffffffff


	//   ....[9]....
        /*0098*/ 	.word	0xffffffff


	//   ....[10]....
        /*009c*/ 	.word	0xffffffff


	//   ....[11]....
        /*00a0*/ 	.word	0xffffffff


	//   ....[12]....
        /*00a4*/ 	.word	0xffffffff


	//   ....[13]....
        /*00a8*/ 	.word	0xffffffff


	//   ....[14]....
        /*00ac*/ 	.word	0xffffffff


	//   ....[15]....
        /*00b0*/ 	.word	0xffffffff


	//----- nvinfo : EIATTR_COOP_GROUP_INSTR_OFFSETS
	.align		4
.L_280:
        /*00b4*/ 	.byte	0x04, 0x28
        /*00b6*/ 	.short	(.L_282 - .L_281)


	//   ....[0]....
.L_281:
        /*00b8*/ 	.word	0x000039b0


	//   ....[1]....
        /*00bc*/ 	.word	0x000039d0


	//   ....[2]....
        /*00c0*/ 	.word	0x00003a70


	//   ....[3]....
        /*00c4*/ 	.word	0x00003a80


	//   ....[4]....
        /*00c8*/ 	.word	0x00006bc0


	//   ....[5]....
        /*00cc*/ 	.word	0x00006bd0


	//   ....[6]....
        /*00d0*/ 	.word	0x00006c00


	//   ....[7]....
        /*00d4*/ 	.word	0x00006c10


	//   ....[8]....
        /*00d8*/ 	.word	0x0000a1b0


	//   ....[9]....
        /*00dc*/ 	.word	0x0000a1c0


	//   ....[10]....
        /*00e0*/ 	.word	0x0000a1e0


	//   ....[11]....
        /*00e4*/ 	.word	0x0000a200


	//   ....[12]....
        /*00e8*/ 	.word	0x0000be40


	//   ....[13]....
        /*00ec*/ 	.word	0x0000bf40


	//   ....[14]....
        /*00f0*/ 	.word	0x0000c2d0


	//   ....[15]....
        /*00f4*/ 	.word	0x0000c300


	//----- nvinfo : EIATTR_EXIT_INSTR_OFFSETS
	.align		4
.L_282:
        /*00f8*/ 	.byte	0x04, 0x1c
        /*00fa*/ 	.short	(.L_284 - .L_283)


	//   ....[0]....
.L_283:
        /*00fc*/ 	.word	0x000004e0


	//   ....[1]....
        /*0100*/ 	.word	0x0000db30


	//   ....[2]....
        /*0104*/ 	.word	0x0000dc20


	//   ....[3]....
        /*0108*/ 	.word	0x0000e5f0


	//   ....[4]....
        /*010c*/ 	.word	0x0000e670


	//----- nvinfo : EIATTR_CTAIDZ_USED
	.align		4
.L_284:
        /*0110*/ 	.byte	0x01, 0x04
	.zero		2


	//----- nvinfo : EIATTR_CRS_STACK_SIZE
	.align		4
        /*0114*/ 	.byte	0x04, 0x1e
        /*0116*/ 	.short	(.L_286 - .L_285)
.L_285:
        /*0118*/ 	.word	0x00000000
.L_286:


//--------------------- .nv.info._ZN5flash16flash_fwd_kernelI23Flash_fwd_kernel_traitsILi256ELi64ELi64ELi4ELb0ELb0EN7cutlass6half_tE19Flash_kernel_traitsILi256ELi64ELi64ELi4ES3_EELb1ELb1ELb0ELb1ELb0ELb0ELb0ELb0EEEvNS_16Flash_fwd_paramsE --------------------------
	.section	.nv.info._ZN5flash16flash_fwd_kernelI23Flash_fwd_kernel_traitsILi256ELi64ELi64ELi4ELb0ELb0EN7cutlass6half_tE19Flash_kernel_traitsILi256ELi64ELi64ELi4ES3_EELb1ELb1ELb0ELb1ELb0ELb0ELb0ELb0EEEvNS_16Flash_fwd_paramsE,"",@"SHT_CUDA_INFO"
	.sectionflags	@""
	.align	4


	//----- nvinfo : EIATTR_CUDA_API_VERSION
	.align		4
        /*0000*/ 	.byte	0x04, 0x37
        /*0002*/ 	.short	(.L_288 - .L_287)
.L_287:
        /*0004*/ 	.word	0x00000082


	//----- nvinfo : EIATTR_SW2861232_WAR
	.align		4
.L_288:
        /*0008*/ 	.byte	0x01, 0x35
	.zero		2


	//----- nvinfo : EIATTR_PARAM_CBANK
	.align		4
        /*000c*/ 	.byte	0x04, 0x0a
        /*000e*/ 	.short	(.L_290 - .L_289)
	.align		4
.L_289:
        /*0010*/ 	.word	index@(.nv.constant0._ZN5flash16flash_fwd_kernelI23Flash_fwd_kernel_traitsILi256ELi64ELi64ELi4ELb0ELb0EN7cutlass6half_tE19Flash_kernel_traitsILi256ELi64ELi64ELi4ES3_EELb1ELb1ELb0ELb1ELb0ELb0ELb0ELb0EEEvNS_16Flash_fwd_paramsE)
        /*0014*/ 	.short	0x0160
        /*0016*/ 	.short	0x01d0


	//----- nvinfo : EIATTR_CBANK_PARAM_SIZE
	.align		4
.L_290:
        /*0018*/ 	.byte	0x03, 0x19
        /*001a*/ 	.short	0x01d0


	//----- nvinfo : EIATTR_KPARAM_INFO
	.align		4
        /*001c*/ 	.byte	0x04, 0x17
        /*001e*/ 	.short	(.L_292 - .L_291)
.L_291:
        /*0020*/ 	.word	0x00000000
        /*0024*/ 	.short	0x0000
        /*0026*/ 	.short	0x0000
        /*0028*/ 	.byte	0x00, 0xf0, 0x41, 0x07


	//----- nvinfo : EIATTR_MAXREG_COUNT
	.align		4
.L_292:
        /*002c*/ 	.byte	0x03, 0x1b
        /*002e*/ 	.short	0x00ff


	//----- nvinfo : EIATTR_NUM_BARRIERS
	.align		4
        /*0030*/ 	.byte	0x02, 0x4c
        /*0032*/ 	.byte	0x01
	.zero		1


	//----- nvinfo : EIATTR_ANNOTATIONS
	.align		4
        /*0034*/ 	.byte	0x04, 0x55
        /*0036*/ 	.short	(.L_294 - .L_293)


	//   ....[0]....
.L_293:
        /* <DEDUP_REMOVED lines=42> */
        /*02cc*/ 	.byte	0xc0, 0x4b, 0x01, 0x00


	//----- nvinfo : EIATTR_MERCURY_ISA_VERSION
	.align		4
.L_294:
        /*02d0*/ 	.byte	0x03, 0x5f
        /*02d2*/ 	.short	0x0000


	//----- nvinfo : EIATTR_COOP_GROUP_MASK_REGIDS
	.align		4
        /*02d4*/ 	.byte	0x04, 0x29
        /*02d6*/ 	.short	(.L_296 - .L_295)


	//   ....[0]....
.L_295:
        /*02d8*/ 	.word	0xffffffff


	//   ....[1]....
        /*02dc*/ 	.word	0xffffffff


	//   ....[2]....
        /*02e0*/ 	.word	0xffffffff


	//   ....[3]....
        /*02e4*/ 	.word	0xffffffff


	//   ....[4]....
        /*02e8*/ 	.word	0xffffffff


	//   ....[5]....
        /*02ec*/ 	.word	0xffffffff


	//   ....[6]....
        /*02f0*/ 	.word	0xffffffff


	//   ....[7]....
        /*02f4*/ 	.word	0xffffffff


	//   ....[8]....
        /*02f8*/ 	.word	0xffffffff


	//   ....[9]....
        /*02fc*/ 	.word	0xffffffff


	//   ....[10]....
        /*0300*/ 	.word	0xffffffff


	//   ....[11]....
        /*0304*/ 	.word	0xffffffff


	//   ....[12]....
        /*0308*/ 	.word	0xffffffff


	//   ....[13]....
        /*030c*/ 	.word	0xffffffff


	//   ....[14]....
        /*0310*/ 	.word	0xffffffff


	//   ....[15]....
        /*0314*/ 	.word	0xffffffff


	//----- nvinfo : EIATTR_COOP_GROUP_INSTR_OFFSETS
	.align		4
.L_296:
        /*0318*/ 	.byte	0x04, 0x28
        /*031a*/ 	.short	(.L_298 - .L_297)


	//   ....[0]....
.L_297:
        /*031c*/ 	.word	0x00005c00


	//   ....[1]....
        /*0320*/ 	.word	0x00005c60


	//   ....[2]....
        /*0324*/ 	.word	0x00005d90


	//   ....[3]....
        /*0328*/ 	.word	0x00005dd0


	//   ....[4]....
        /*032c*/ 	.word	0x0000af00


	//   ....[5]....
        /*0330*/ 	.word	0x0000af80


	//   ....[6]....
        /*0334*/ 	.word	0x0000afa0


	//   ....[7]....
        /*0338*/ 	.word	0x0000b0f0


	//   ....[8]....
        /*033c*/ 	.word	0x00010c80


	//   ....[9]....
        /*0340*/ 	.word	0x00010c90


	//   ....[10]....
        /*0344*/ 	.word	0x00010cb0


	//   ....[11]....
        /*0348*/ 	.word	0x00010cd0


	//   ....[12]....
        /*034c*/ 	.word	0x000131f0


	//   ....[13]....
        /*0350*/ 	.word	0x00013230


	//   ....[14]....
        /*0354*/ 	.word	0x00013310


	//   ....[15]....
        /*0358*/ 	.word	0x00013340


	//----- nvinfo : EIATTR_EXIT_INSTR_OFFSETS
	.align		4
.L_298:
        /*035c*/ 	.byte	0x04, 0x1c
        /*035e*/ 	.short	(.L_300 - .L_299)


	//   ....[0]....
.L_299:
        /*0360*/ 	.word	0x00000730


	//   ....[1]....
        /*0364*/ 	.word	0x00015120


	//   ....[2]....
        /*0368*/ 	.word	0x00015240


	//   ....[3]....
        /*036c*/ 	.word	0x00015260


	//   ....[4]....
        /*0370*/ 	.word	0x00015d70


	//   ....[5]....
        /*0374*/ 	.word	0x00015df0


	//----- nvinfo : EIATTR_CTAIDZ_USED
	.align		4
.L_300:
        /*0378*/ 	.byte	0x01, 0x04
	.zero		2


	//----- nvinfo : EIATTR_CRS_STACK_SIZE
	.align		4
        /*037c*/ 	.byte	0x04, 0x1e
        /*037e*/ 	.short	(.L_302 - .L_301)
.L_301:
        /*0380*/ 	.word	0x00000000
.L_302:


//--------------------- .nv.info._ZN5flash16flash_fwd_kernelI23Flash_fwd_kernel_traitsILi256ELi64ELi64ELi4ELb0ELb0EN7cutlass6half_tE19Flash_kernel_traitsILi256ELi64ELi64ELi4ES3_EELb1ELb1ELb0ELb0ELb0ELb0ELb0ELb1EEEvNS_16Flash_fwd_paramsE --------------------------
	.section	.nv.info._ZN5flash16flash_fwd_kernelI23Flash_fwd_kernel_traitsILi256ELi64ELi64ELi4ELb0ELb0EN7cutlass6half_tE19Flash_kernel_traitsILi256ELi64ELi64ELi4ES3_EELb1ELb1ELb0ELb0ELb0ELb0ELb0ELb1EEEvNS_16Flash_fwd_paramsE,"",@"SHT_CUDA_INFO"
	.sectionflags	@""
	.align	4


	//----- nvinfo : EIATTR_CUDA_API_VERSION
	.align		4
        /*0000*/ 	.byte	0x04, 0x37
        /*0002*/ 	.short	(.L_304 - .L_303)
.L_303:
        /*0004*/ 	.word	0x00000082


	//----- nvinfo : EIATTR_SW2861232_WAR
	.align		4
.L_304:
        /*0008*/ 	.byte	0x01, 0x35
	.zero		2


	//----- nvinfo : EIATTR_PARAM_CBANK
	.align		4
        /*000c*/ 	.byte	0x04, 0x0a
        /*000e*/ 	.short	(.L_306 - .L_305)
	.align		4
.L_305:
        /*0010*/ 	.word	index@(.nv.constant0._ZN5flash16flash_fwd_kernelI23Flash_fwd_kernel_traitsILi256ELi64ELi64ELi4ELb0ELb0EN7cutlass6half_tE19Flash_kernel_traitsILi256ELi64ELi64ELi4ES3_EELb1ELb1ELb0ELb0ELb0ELb0ELb0ELb1EEEvNS_16Flash_fwd_paramsE)
        /*0014*/ 	.short	0x0160
        /*0016*/ 	.short	0x01d0


	//----- nvinfo : EIATTR_CBANK_PARAM_SIZE
	.align		4
.L_306:
        /*0018*/ 	.byte	0x03, 0x19
        /*001a*/ 	.short	0x01d0


	//----- nvinfo : EIATTR_KPARAM_INFO
	.align		4
        /*001c*/ 	.byte	0x04, 0x17
        /*001e*/ 	.short	(.L_308 - .L_307)
.L_307:
        /*0020*/ 	.word	0x00000000
        /*0024*/ 	.short	0x0000
        /*0026*/ 	.short	0x0000
        /*0028*/ 	.byte	0x00, 0xf0, 0x41, 0x07


	//----- nvinfo : EIATTR_MAXREG_COUNT
	.align		4
.L_308:
        /*002c*/ 	.byte	0x03, 0x1b
        /*002e*/ 	.short	0x00ff


	//----- nvinfo : EIATTR_NUM_BARRIERS
	.align		4
        /*0030*/ 	.byte	0x02, 0x4c
        /*0032*/ 	.byte	0x01
	.zero		1


	//----- nvinfo : EIATTR_ANNOTATIONS
	.align		4
        /*0034*/ 	.byte	0x04, 0x55
        /*0036*/ 	.short	(.L_310 - .L_309)


	//   ....[0]....
.L_309:
        /* <DEDUP_REMOVED lines=34> */


	//----- nvinfo : EIATTR_MERCURY_ISA_VERSION
	.align		4
.L_310:
        /*0248*/ 	.byte	0x03, 0x5f
        /*024a*/ 	.short	0x0000


	//----- nvinfo : EIATTR_COOP_GROUP_MASK_REGIDS
	.align		4
        /*024c*/ 	.byte	0x04, 0x29
        /*024e*/ 	.short	(.L_312 - .L_311)


	//   ....[0]....
.L_311:
        /*0250*/ 	.word	0xffffffff


	//   ....[1]....
        /*0254*/ 	.word	0xffffffff


	//   ....[2]....
        /*0258*/ 	.word	0xffffffff


	//   ....[3]....
        /*025c*/ 	.word	0xffffffff


	//   ....[4]....
        /*0260*/ 	.word	0xffffffff


	//   ....[5]....
        /*0264*/ 	.word	0xffffffff


	//   ....[6]....
        /*0268*/ 	.word	0xffffffff


	//   ....[7]....
        /*026c*/ 	.word	0xffffffff


	//   ....[8]....
        /*0270*/ 	.word	0xffffffff


	//   ....[9]....
        /*0274*/ 	.word	0xffffffff


	//   ....[10]....
        /*0278*/ 	.word	0xffffffff


	//   ....[11]....
        /*027c*/ 	.word	0xffffffff


	//   ....[12]....
        /*0280*/ 	.word	0xffffffff


	//   ....[13]....
        /*0284*/ 	.word	0xffffffff


	//   ....[14]....
        /*0288*/ 	.word	0xffffffff


	//   ....[15]....
        /*028c*/ 	.word	0xffffffff


	//----- nvinfo : EIATTR_COOP_GROUP_INSTR_OFFSETS
	.align		4
.L_312:
        /*0290*/ 	.byte	0x04, 0x28
        /*0292*/ 	.short	(.L_314 - .L_313)


	//   ....[0]....
.L_313:
        /*0294*/ 	.word	0x00005730


	//   ....[1]....
        /*0298*/ 	.word	0x00005750


	//   ....[2]....
        /*029c*/ 	.word	0x00005840


	//   ....[3]....
        /*02a0*/ 	.word	0x00005880


	//   ....[4]....
        /*02a4*/ 	.word	0x0000aa10


	//   ....[5]....
        /*02a8*/ 	.word	0x0000ab30


	//   ....[6]....
        /*02ac*/ 	.word	0x0000ab50


	//   ....[7]....
        /*02b0*/ 	.word	0x0000ac00


	//   ....[8]....
        /*02b4*/ 	.word	0x00010940


	//   ....[9]....
        /*02b8*/ 	.word	0x00010950


	//   ....[10]....
        /*02bc*/ 	.word	0x000109b0


	//   ....[11]....
        /*02c0*/ 	.word	0x000109e0


	//   ....[12]....
        /*02c4*/ 	.word	0x00014220


	//   ....[13]....
        /*02c8*/ 	.word	0x00014260


	//   ....[14]....
        /*02cc*/ 	.word	0x00014380


	//   ....[15]....
        /*02d0*/ 	.word	0x000143b0


	//----- nvinfo : EIATTR_EXIT_INSTR_OFFSETS
	.align		4
.L_314:
        /*02d4*/ 	.byte	0x04, 0x1c
        /*02d6*/ 	.short	(.L_316 - .L_315)


	//   ....[0]....
.L_315:
        /*02d8*/ 	.word	0x00000660


	//   ....[1]....
        /*02dc*/ 	.word	0x00016060


	//   ....[2]....
        /*02e0*/ 	.word	0x00016180


	//   ....[3]....
        /*02e4*/ 	.word	0x000161a0


	//   ....[4]....
        /*02e8*/ 	.word	0x00016cb0


	//   ....[5]....
        /*02ec*/ 	.word	0x00016d30


	//----- nvinfo : EIATTR_CTAIDZ_USED
	.align		4
.L_316:
        /*02f0*/ 	.byte	0x01, 0x04
	.zero		2


	//----- nvinfo : EIATTR_CRS_STACK_SIZE
	.align		4
        /*02f4*/ 	.byte	0x04, 0x1e
        /*02f6*/ 	.short	(.L_318 - .L_317)
.L_317:
        /*02f8*/ 	.word	0x00000000
.L_318:


//--------------------- .nv.info._ZN5flash16flash_fwd_kernelI23Flash_fwd_kernel_traitsILi256ELi64ELi64ELi4ELb0ELb0EN7cutlass6half_tE19Flash_kernel_traitsILi256ELi64ELi64ELi4ES3_EELb0ELb1ELb0ELb0ELb0ELb0ELb1ELb0EEEvNS_16Flash_fwd_paramsE --------------------------
	.section	.nv.info._ZN5flash16flash_fwd_kernelI23Flash_fwd_kernel_traitsILi256ELi64ELi64ELi4ELb0ELb0EN7cutlass6half_tE19Flash_kernel_traitsILi256ELi64ELi64ELi4ES3_EELb0ELb1ELb0ELb0ELb0ELb0ELb1ELb0EEEvNS_16Flash_fwd_paramsE,"",@"SHT_CUDA_INFO"
	.sectionflags	@""
	.align	4


	//----- nvinfo : EIATTR_CUDA_API_VERSION
	.align		4
        /*0000*/ 	.byte	0x04, 0x37
        /*0002*/ 	.short	(.L_320 - .L_319)
.L_319:
        /*0004*/ 	.word	0x00000082


	//----- nvinfo : EIATTR_SW2861232_WAR
	.align		4
.L_320:
        /*0008*/ 	.byte	0x01, 0x35
	.zero		2


	//----- nvinfo : EIATTR_PARAM_CBANK
	.align		4
        /*000c*/ 	.byte	0x04, 0x0a
        /*000e*/ 	.short	(.L_322 - .L_321)
	.align		4
.L_321:
        /*0010*/ 	.word	index@(.nv.constant0._ZN5flash16flash_fwd_kernelI23Flash_fwd_kernel_traitsILi256ELi64ELi64ELi4ELb0ELb0EN7cutlass6half_tE19Flash_kernel_traitsILi256ELi64ELi64ELi4ES3_EELb0ELb1ELb0ELb0ELb0ELb0ELb1ELb0EEEvNS_16Flash_fwd_paramsE)
        /*0014*/ 	.short	0x0160
        /*0016*/ 	.short	0x01d0


	//----- nvinfo : EIATTR_CBANK_PARAM_SIZE
	.align		4
.L_322:
        /*0018*/ 	.byte	0x03, 0x19
        /*001a*/ 	.short	0x01d0


	//----- nvinfo : EIATTR_KPARAM_INFO
	.align		4
        /*001c*/ 	.byte	0x04, 0x17
        /*001e*/ 	.short	(.L_324 - .L_323)
.L_323:
        /*0020*/ 	.word	0x00000000
        /*0024*/ 	.short	0x0000
        /*0026*/ 	.short	0x0000
        /*0028*/ 	.byte	0x00, 0xf0, 0x41, 0x07


	//----- nvinfo : EIATTR_MAXREG_COUNT
	.align		4
.L_324:
        /*002c*/ 	.byte	0x03, 0x1b
        /*002e*/ 	.short	0x00ff


	//----- nvinfo : EIATTR_NUM_BARRIERS
	.align		4
        /*0030*/ 	.byte	0x02, 0x4c
        /*0032*/ 	.byte	0x01
	.zero		1


	//----- nvinfo : EIATTR_ANNOTATIONS
	.align		4
        /*0034*/ 	.byte	0x04, 0x55
        /*0036*/ 	.short	(.L_326 - .L_325)


	//   ....[0]....
.L_325:
        /*0038*/ 	.word	0x00000001
        /*003c*/ 	.byte	0xa0, 0xb1, 0x00, 0x00, 0x01, 0x00, 0x00, 0x00, 0x10, 0xb2, 0x00, 0x00, 0x01, 0x00, 0x00, 0x00
        /*004c*/ 	.byte	0x40, 0xb2, 0x00, 0x00, 0x01, 0x00, 0x00, 0x00, 0x50, 0xb2, 0x00, 0x00, 0x01, 0x00, 0x00, 0x00
        /*005c*/ 	.byte	0x60, 0xb2, 0x00, 0x00, 0x01, 0x00, 0x00, 0x00, 0x30, 0xb9, 0x00, 0x00, 0x01, 0x00, 0x00, 0x00
        /*006c*/ 	.byte	0x50, 0xb9, 0x00, 0x00, 0x01, 0x00, 0x00, 0x00, 0x70, 0xb9, 0x00, 0x00, 0x01, 0x00, 0x00, 0x00
        /*007c*/ 	.byte	0xc0, 0xb9, 0x00, 0x00, 0x01, 0x00, 0x00, 0x00, 0xe0, 0xb9, 0x00, 0x00, 0x01, 0x00, 0x00, 0x00
        /*008c*/ 	.byte	0x30, 0xba, 0x00, 0x00, 0x01, 0x00, 0x00, 0x00, 0x50, 0xd3, 0x00, 0x00


	//----- nvinfo : EIATTR_MERCURY_ISA_VERSION
	.align		4
.L_326:
        /*0098*/ 	.byte	0x03, 0x5f
        /*009a*/ 	.short	0x0000


	//----- nvinfo : EIATTR_COOP_GROUP_MASK_REGIDS
	.align		4
        /*009c*/ 	.byte	0x04, 0x29
        /*009e*/ 	.short	(.L_328 - .L_327)


	//   ....[0]....
.L_327:
        /*00a0*/ 	.word	0xffffffff


	//   ....[1]....
        /*00a4*/ 	.word	0xffffffff


	//   ....[2]....
        /*00a8*/ 	.word	0xffffffff


	//   ....[3]....
        /*00ac*/ 	.word	0xffffffff


	//   ....[4]....
        /*00b0*/ 	.word	0xffffffff


	//   ....[5]....
        /*00b4*/ 	.word	0xffffffff


	//   ....[6]....
        /*00b8*/ 	.word	0xffffffff


	//   ....[7]....
        /*00bc*/ 	.word	0xffffffff


	//   ....[8]....
        /*00c0*/ 	.word	0xffffffff


	//   ....[9]....
        /*00c4*/ 	.word	0xffffffff


	//   ....[10]....
        /*00c8*/ 	.word	0xffffffff


	//   ....[11]....
        /*00cc*/ 	.word	0xffffffff


	//   ....[12]....
        /*00d0*/ 	.word	0xffffffff


	//   ....[13]....
        /*00d4*/ 	.word	0xffffffff


	//   ....[14]....
        /*00d8*/ 	.word	0xffffffff


	//   ....[15]....
        /*00dc*/ 	.word	0xffffffff


	//----- nvinfo : EIATTR_COOP_GROUP_INSTR_OFFSETS
	.align		4
.L_328:
        /*00e0*/ 	.byte	0x04, 0x28
        /*00e2*/ 	.short	(.L_330 - .L_329)


	//   ....[0]....
.L_329:
        /*00e4*/ 	.word	0x000055f0


	//   ....[1]....
        /*00e8*/ 	.word	0x00005610


	//   ....[2]....
        /*00ec*/ 	.word	0x000056b0


	//   ....[3]....
        /*00f0*/ 	.word	0x000056c0


	//   ....[4]....
        /*00f4*/ 	.word	0x00009310


	//   ....[5]....
        /*00f8*/ 	.word	0x00009320


	//   ....[6]....
        /*00fc*/ 	.word	0x00009350


	//   ....[7]....
        /*0100*/ 	.word	0x00009360


	//   ....[8]....
        /*0104*/ 	.word	0x0000d9e0


	//   ....[9]....
        /*0108*/ 	.word	0x0000d9f0


	//   ....[10]....
        /*010c*/ 	.word	0x0000da20


	//   ....[11]....
        /*0110*/ 	.word	0x0000da30


	//   ....[12]....
        /*0114*/ 	.word	0x0000f690


	//   ....[13]....
        /*0118*/ 	.word	0x0000f6d0


	//   ....[14]....
        /*011c*/ 	.word	0x0000f7c0


	//   ....[15]....
        /*0120*/ 	.word	0x0000f7f0


	//----- nvinfo : EIATTR_EXIT_INSTR_OFFSETS
	.align		4
.L_330:
        /*0124*/ 	.byte	0x04, 0x1c
        /*0126*/ 	.short	(.L_332 - .L_331)


	//   ....[0]....
.L_331:
        /*0128*/ 	.word	0x000004d0


	//   ....[1]....
        /*012c*/ 	.word	0x00011550


	//   ....[2]....
        /*0130*/ 	.word	0x00011670


	//   ....[3]....
        /*0134*/ 	.word	0x00011690


	//   ....[4]....
        /*0138*/ 	.word	0x00012190


	//   ....[5]....
        /*013c*/ 	.word	0x00012210


	//----- nvinfo : EIATTR_CTAIDZ_USED
	.align		4
.L_332:
        /*0140*/ 	.byte	0x01, 0x04
	.zero		2


	//----- nvinfo : EIATTR_CRS_STACK_SIZE
	.align		4
        /*0144*/ 	.byte	0x04, 0x1e
        /*0146*/ 	.short	(.L_334 - .L_333)
.L_333:
        /*0148*/ 	.word	0x00000000
.L_334:


//--------------------- .nv.info._ZN5flash16flash_fwd_kernelI23Flash_fwd_kernel_traitsILi256ELi64ELi64ELi4ELb0ELb0EN7cutlass6half_tE19Flash_kernel_traitsILi256ELi64ELi64ELi4ES3_EELb1ELb1ELb0ELb1ELb0ELb0ELb0ELb1EEEvNS_16Flash_fwd_paramsE --------------------------
	.section	.nv.info._ZN5flash16flash_fwd_kernelI23Flash_fwd_kernel_traitsILi256ELi64ELi64ELi4ELb0ELb0EN7cutlass6half_tE19Flash_kernel_traitsILi256ELi64ELi64ELi4ES3_EELb1ELb1ELb0ELb1ELb0ELb0ELb0ELb1EEEvNS_16Flash_fwd_paramsE,"",@"SHT_CUDA_INFO"
	.sectionflags	@""
	.align	4


	//----- nvinfo : EIATTR_CUDA_API_VERSION
	.align		4
        /*0000*/ 	.byte	0x04, 0x37
        /*0002*/ 	.short	(.L_336 - .L_335)
.L_335:
        /*0004*/ 	.word	0x00000082


	//----- nvinfo : EIATTR_SW2861232_WAR
	.align		4
.L_336:
        /*0008*/ 	.byte	0x01, 0x35
	.zero		2


	//----- nvinfo : EIATTR_PARAM_CBANK
	.align		4
        /*000c*/ 	.byte	0x04, 0x0a
        /*000e*/ 	.short	(.L_338 - .L_337)
	.align		4
.L_337:
        /*0010*/ 	.word	index@(.nv.constant0._ZN5flash16flash_fwd_kernelI23Flash_fwd_kernel_traitsILi256ELi64ELi64ELi4ELb0ELb0EN7cutlass6half_tE19Flash_kernel_traitsILi256ELi64ELi64ELi4ES3_EELb1ELb1ELb0ELb1ELb0ELb0ELb0ELb1EEEvNS_16Flash_fwd_paramsE)
        /*0014*/ 	.short	0x0160
        /*0016*/ 	.short	0x01d0


	//----- nvinfo : EIATTR_CBANK_PARAM_SIZE
	.align		4
.L_338:
        /*0018*/ 	.byte	0x03, 0x19
        /*001a*/ 	.short	0x01d0


	//----- nvinfo : EIATTR_KPARAM_INFO
	.align		4
        /*001c*/ 	.byte	0x04, 0x17
        /*001e*/ 	.short	(.L_340 - .L_339)
.L_339:
        /*0020*/ 	.word	0x00000000
        /*0024*/ 	.short	0x0000
        /*0026*/ 	.short	0x0000
        /*0028*/ 	.byte	0x00, 0xf0, 0x41, 0x07


	//----- nvinfo : EIATTR_MAXREG_COUNT
	.align		4
.L_340:
        /*002c*/ 	.byte	0x03, 0x1b
        /*002e*/ 	.short	0x00ff


	//----- nvinfo : EIATTR_NUM_BARRIERS
	.align		4
        /*0030*/ 	.byte	0x02, 0x4c
        /*0032*/ 	.byte	0x01
	.zero		1


	//----- nvinfo : EIATTR_ANNOTATIONS
	.align		4
        /*0034*/ 	.byte	0x04, 0x55
        /*0036*/ 	.short	(.L_342 - .L_341)


	//   ....[0]....
.L_341:
        /* <DEDUP_REMOVED lines=107> */


	//----- nvinfo : EIATTR_MERCURY_ISA_VERSION
	.align		4
.L_342:
        /*06d8*/ 	.byte	0x03, 0x5f
        /*06da*/ 	.short	0x0000


	//----- nvinfo : EIATTR_COOP_GROUP_MASK_REGIDS
	.align		4
        /*06dc*/ 	.byte	0x04, 0x29
        /*06de*/ 	.short	(.L_344 - .L_343)


	//   ....[0]....
.L_343:
        /*06e0*/ 	.word	0xffffffff


	//   ....[1]....
        /*06e4*/ 	.word	0xffffffff


	//   ....[2]....
        /*06e8*/ 	.word	0xffffffff


	//   ....[3]....
        /*06ec*/ 	.word	0xffffffff


	//   ....[4]....
        /*06f0*/ 	.word	0xffffffff


	//   ....[5]....
        /*06f4*/ 	.word	0xffffffff


	//   ....[6]....
        /*06f8*/ 	.word	0xffffffff


	//   ....[7]....
        /*06fc*/ 	.word	0xffffffff


	//   ....[8]....
        /*0700*/ 	.word	0xffffffff


	//   ....[9]....
        /*0704*/ 	.word	0xffffffff


	//   ....[10]....
        /*0708*/ 	.word	0xffffffff


	//   ....[11]....
        /*070c*/ 	.word	0xffffffff


	//   ....[12]....
        /*0710*/ 	.word	0xffffffff


	//   ....[13]....
        /*0714*/ 	.word	0xffffffff


	//   ....[14]....
        /*0718*/ 	.word	0xffffffff


	//   ....[15]....
        /*071c*/ 	.word	0xffffffff


	//----- nvinfo : EIATTR_COOP_GROUP_INSTR_OFFSETS
	.align		4
.L_344:
        /*0720*/ 	.byte	0x04, 0x28
        /*0722*/ 	.short	(.L_346 - .L_345)


	//   ....[0]....
.L_345:
        /*0724*/ 	.word	0x00005bb0


	//   ....[1]....
        /*0728*/ 	.word	0x00005bf0


	//   ....[2]....
        /*072c*/ 	.word	0x00005c40


	//   ....[3]....
        /*0730*/ 	.word	0x00005cd0


	//   ....[4]....
        /*0734*/ 	.word	0x0000bdc0


	//   ....[5]....
        /*0738*/ 	.word	0x0000bec0


	//   ....[6]....
        /*073c*/ 	.word	0x0000bed0


	//   ....[7]....
        /*0740*/ 	.word	0x0000bfb0


	//   ....[8]....
        /*0744*/ 	.word	0x00014220


	//   ....[9]....
        /*0748*/ 	.word	0x00014250


	//   ....[10]....
        /*074c*/ 	.word	0x00014280


	//   ....[11]....
        /*0750*/ 	.word	0x000142a0


	//   ....[12]....
        /*0754*/ 	.word	0x00017b60


	//   ....[13]....
        /*0758*/ 	.word	0x00017ba0


	//   ....[14]....
        /*075c*/ 	.word	0x00017cb0


	//   ....[15]....
        /*0760*/ 	.word	0x00017cf0


	//----- nvinfo : EIATTR_EXIT_INSTR_OFFSETS
	.align		4
.L_346:
        /*0764*/ 	.byte	0x04, 0x1c
        /*0766*/ 	.short	(.L_348 - .L_347)


	//   ....[0]....
.L_347:
        /*0768*/ 	.word	0x000006a0


	//   ....[1]....
        /*076c*/ 	.word	0x000199e0


	//   ....[2]....
        /*0770*/ 	.word	0x00019b00


	//   ....[3]....
        /*0774*/ 	.word	0x00019b20


	//   ....[4]....
        /*0778*/ 	.word	0x0001a630


	//   ....[5]....
        /*077c*/ 	.word	0x0001a6b0


	//----- nvinfo : EIATTR_CTAIDZ_USED
	.align		4
.L_348:
        /*0780*/ 	.byte	0x01, 0x04
	.zero		2


	//----- nvinfo : EIATTR_CRS_STACK_SIZE
	.align		4
        /*0784*/ 	.byte	0x04, 0x1e
        /*0786*/ 	.short	(.L_350 - .L_349)
.L_349:
        /*0788*/ 	.word	0x00000000
.L_350:


//--------------------- .nv.info._ZN5flash16flash_fwd_kernelI23Flash_fwd_kernel_traitsILi256ELi64ELi64ELi4ELb0ELb0EN7cutlass6half_tE19Flash_kernel_traitsILi256ELi64ELi64ELi4ES3_EELb0ELb1ELb0ELb1ELb0ELb0ELb1ELb0EEEvNS_16Flash_fwd_paramsE --------------------------
	.section	.nv.info._ZN5flash16flash_fwd_kernelI23Flash_fwd_kernel_traitsILi256ELi64ELi64ELi4ELb0ELb0EN7cutlass6half_tE19Flash_kernel_traitsILi256ELi64ELi64ELi4ES3_EELb0ELb1ELb0ELb1ELb0ELb0ELb1ELb0EEEvNS_16Flash_fwd_paramsE,"",@"SHT_CUDA_INFO"
	.sectionflags	@""
	.align	4


	//----- nvinfo : EIATTR_CUDA_API_VERSION
	.align		4
        /*0000*/ 	.byte	0x04, 0x37
        /*0002*/ 	.short	(.L_352 - .L_351)
.L_351:
        /*0004*/ 	.word	0x00000082


	//----- nvinfo : EIATTR_SW2861232_WAR
	.align		4
.L_352:
        /*0008*/ 	.byte	0x01, 0x35
	.zero		2


	//----- nvinfo : EIATTR_PARAM_CBANK
	.align		4
        /*000c*/ 	.byte	0x04, 0x0a
        /*000e*/ 	.short	(.L_354 - .L_353)
	.align		4
.L_353:
        /*0010*/ 	.word	index@(.nv.constant0._ZN5flash16flash_fwd_kernelI23Flash_fwd_kernel_traitsILi256ELi64ELi64ELi4ELb0ELb0EN7cutlass6half_tE19Flash_kernel_traitsILi256ELi64ELi64ELi4ES3_EELb0ELb1ELb0ELb1ELb0ELb0ELb1ELb0EEEvNS_16Flash_fwd_paramsE)
        /*0014*/ 	.short	0x0160
        /*0016*/ 	.short	0x01d0


	//----- nvinfo : EIATTR_CBANK_PARAM_SIZE
	.align		4
.L_354:
        /*0018*/ 	.byte	0x03, 0x19
        /*001a*/ 	.short	0x01d0


	//----- nvinfo : EIATTR_KPARAM_INFO
	.align		4
        /*001c*/ 	.byte	0x04, 0x17
        /*001e*/ 	.short	(.L_356 - .L_355)
.L_355:
        /*0020*/ 	.word	0x00000000
        /*0024*/ 	.short	0x0000
        /*0026*/ 	.short	0x0000
        /*0028*/ 	.byte	0x00, 0xf0, 0x41, 0x07


	//----- nvinfo : EIATTR_MAXREG_COUNT
	.align		4
.L_356:
        /*002c*/ 	.byte	0x03, 0x1b
        /*002e*/ 	.short	0x00ff


	//----- nvinfo : EIATTR_NUM_BARRIERS
	.align		4
        /*0030*/ 	.byte	0x02, 0x4c
        /*0032*/ 	.byte	0x01
	.zero		1


	//----- nvinfo : EIATTR_ANNOTATIONS
	.align		4
        /*0034*/ 	.byte	0x04, 0x55
        /*0036*/ 	.short	(.L_358 - .L_357)


	//   ....[0]....
.L_357:
        /* <DEDUP_REMOVED lines=29> */


	//----- nvinfo : EIATTR_MERCURY_ISA_VERSION
	.align		4
.L_358:
        /*01f0*/ 	.byte	0x03, 0x5f
        /*01f2*/ 	.short	0x0000


	//----- nvinfo : EIATTR_COOP_GROUP_MASK_REGIDS
	.align		4
        /*01f4*/ 	.byte	0x04, 0x29
        /*01f6*/ 	.short	(.L_360 - .L_359)


	//   ....[0]....
.L_359:
        /*01f8*/ 	.word	0xffffffff


	//   ....[1]....
        /*01fc*/ 	.word	0xffffffff


	//   ....[2]....
        /*0200*/ 	.word	0xffffffff


	//   ....[3]....
        /*0204*/ 	.word	0xffffffff


	//   ....[4]....
        /*0208*/ 	.word	0xffffffff


	//   ....[5]....
        /*020c*/ 	.word	0xffffffff


	//   ....[6]....
        /*0210*/ 	.word	0xffffffff


	//   ....[7]....
        /*0214*/ 	.word	0xffffffff


	//   ....[8]....
        /*0218*/ 	.word	0xffffffff


	//   ....[9]....
        /*021c*/ 	.word	0xffffffff


	//   ....[10]....
        /*0220*/ 	.word	0xffffffff


	//   ....[11]....
        /*0224*/ 	.word	0xffffffff


	//   ....[12]....
        /*0228*/ 	.word	0xffffffff


	//   ....[13]....
        /*022c*/ 	.word	0xffffffff


	//   ....[14]....
        /*0230*/ 	.word	0xffffffff


	//   ....[15]....
        /*0234*/ 	.word	0xffffffff


	//----- nvinfo : EIATTR_COOP_GROUP_INSTR_OFFSETS
	.align		4
.L_360:
        /*0238*/ 	.byte	0x04, 0x28
        /*023a*/ 	.short	(.L_362 - .L_361)


	//   ....[0]....
.L_361:
        /*023c*/ 	.word	0x00005c80


	//   ....[1]....
        /*0240*/ 	.word	0x00005c90


	//   ....[2]....
        /*0244*/ 	.word	0x00005cc0


	//   ....[3]....
        /*0248*/ 	.word	0x00005cd0


	//   ....[4]....
        /*024c*/ 	.word	0x0000a8b0


	//   ....[5]....
        /*0250*/ 	.word	0x0000a900


	//   ....[6]....
        /*0254*/ 	.word	0x0000a920


	//   ....[7]....
        /*0258*/ 	.word	0x0000a940


	//   ....[8]....
        /*025c*/ 	.word	0x000103c0


	//   ....[9]....
        /*0260*/ 	.word	0x000103d0


	//   ....[10]....
        /*0264*/ 	.word	0x000103f0


	//   ....[11]....
        /*0268*/ 	.word	0x00010410


	//   ....[12]....
        /*026c*/ 	.word	0x00012340


	//   ....[13]....
        /*0270*/ 	.word	0x00012350


	//   ....[14]....
        /*0274*/ 	.word	0x00012380


	//   ....[15]....
        /*0278*/ 	.word	0x00012390


	//----- nvinfo : EIATTR_EXIT_INSTR_OFFSETS
	.align		4
.L_362:
        /*027c*/ 	.byte	0x04, 0x1c
        /*027e*/ 	.short	(.L_364 - .L_363)


	//   ....[0]....
.L_363:
        /*0280*/ 	.word	0x000004d0


	//   ....[1]....
        /*0284*/ 	.word	0x00013f70


	//   ....[2]....
        /*0288*/ 	.word	0x00014090


	//   ....[3]....
        /*028c*/ 	.word	0x000140b0


	//   ....[4]....
        /*0290*/ 	.word	0x00014bb0


	//   ....[5]....
        /*0294*/ 	.word	0x00014c30


	//----- nvinfo : EIATTR_CTAIDZ_USED
	.align		4
.L_364:
        /*0298*/ 	.byte	0x01, 0x04
	.zero		2


	//----- nvinfo : EIATTR_CRS_STACK_SIZE
	.align		4
        /*029c*/ 	.byte	0x04, 0x1e
        /*029e*/ 	.short	(.L_366 - .L_365)
.L_365:
        /*02a0*/ 	.word	0x00000000
.L_366:


//--------------------- .nv.info._ZN5flash16flash_fwd_kernelI23Flash_fwd_kernel_traitsILi256ELi128ELi64ELi8ELb0ELb0EN7cutlass6half_tE19Flash_kernel_traitsILi256ELi128ELi64ELi8ES3_EELb1ELb1ELb0ELb0ELb0ELb0ELb0ELb0EEEvNS_16Flash_fwd_paramsE --------------------------
	.section	.nv.info._ZN5flash16flash_fwd_kernelI23Flash_fwd_kernel_traitsILi256ELi128ELi64ELi8ELb0ELb0EN7cutlass6half_tE19Flash_kernel_traitsILi256ELi128ELi64ELi8ES3_EELb1ELb1ELb0ELb0ELb0ELb0ELb0ELb0EEEvNS_16Flash_fwd_paramsE,"",@"SHT_CUDA_INFO"
	.sectionflags	@""
	.align	4


	//----- nvinfo : EIATTR_CUDA_API_VERSION
	.align		4
        /*0000*/ 	.byte	0x04, 0x37
        /*0002*/ 	.short	(.L_368 - .L_367)
.L_367:
        /*0004*/ 	.word	0x00000082


	//----- nvinfo : EIATTR_SW2861232_WAR
	.align		4
.L_368:
        /*0008*/ 	.byte	0x01, 0x35
	.zero		2


	//----- nvinfo : EIATTR_PARAM_CBANK
	.align		4
        /*000c*/ 	.byte	0x04, 0x0a
        /*000e*/ 	.short	(.L_370 - .L_369)
	.align		4
.L_369:
        /*0010*/ 	.word	index@(.nv.constant0._ZN5flash16flash_fwd_kernelI23Flash_fwd_kernel_traitsILi256ELi128ELi64ELi8ELb0ELb0EN7cutlass6half_tE19Flash_kernel_traitsILi256ELi128ELi64ELi8ES3_EELb1ELb1ELb0ELb0ELb0ELb0ELb0ELb0EEEvNS_16Flash_fwd_paramsE)
        /*0014*/ 	.short	0x0160
        /*0016*/ 	.short	0x01d0


	//----- nvinfo : EIATTR_CBANK_PARAM_SIZE
	.align		4
.L_370:
        /*0018*/ 	.byte	0x03, 0x19
        /*001a*/ 	.short	0x01d0


	//----- nvinfo : EIATTR_KPARAM_INFO
	.align		4
        /*001c*/ 	.byte	0x04, 0x17
        /*001e*/ 	.short	(.L_372 - .L_371)
.L_371:
        /*0020*/ 	.word	0x00000000
        /*0024*/ 	.short	0x0000
        /*0026*/ 	.short	0x0000
        /*0028*/ 	.byte	0x00, 0xf0, 0x41, 0x07


	//----- nvinfo : EIATTR_MAXREG_COUNT
	.align		4
.L_372:
        /*002c*/ 	.byte	0x03, 0x1b
        /*002e*/ 	.short	0x00ff


	//----- nvinfo : EIATTR_NUM_BARRIERS
	.align		4
        /*0030*/ 	.byte	0x02, 0x4c
        /*0032*/ 	.byte	0x01
	.zero		1


	//----- nvinfo : EIATTR_ANNOTATIONS
	.align		4
        /*0034*/ 	.byte	0x04, 0x55
        /*0036*/ 	.short	(.L_374 - .L_373)


	//   ....[0]....
.L_373:
        /* <DEDUP_REMOVED lines=30> */


	//----- nvinfo : EIATTR_MERCURY_ISA_VERSION
	.align		4
.L_374:
        /*0208*/ 	.byte	0x03, 0x5f
        /*020a*/ 	.short	0x0000


	//----- nvinfo : EIATTR_COOP_GROUP_MASK_REGIDS
	.align		4
        /*020c*/ 	.byte	0x04, 0x29
        /*020e*/ 	.short	(.L_376 - .L_375)


	//   ....[0]....
.L_375:
        /*0210*/ 	.word	0xffffffff


	//   ....[1]....
        /*0214*/ 	.word	0xffffffff


	//   ....[2]....
        /*0218*/ 	.word	0xffffffff


	//   ....[3]....
        /*021c*/ 	.word	0xffffffff


	//   ....[4]....
        /*0220*/ 	.word	0xffffffff


	//   ....[5]....
        /*0224*/ 	.word	0xffffffff


	//   ....[6]....
        /*0228*/ 	.word	0xffffffff


	//   ....[7]....
        /*022c*/ 	.word	0xffffffff


	//   ....[8]....
        /*0230*/ 	.word	0xffffffff


	//   ....[9]....
        /*0234*/ 	.word	0xffffffff


	//   ....[10]....
        /*0238*/ 	.word	0xffffffff


	//   ....[11]....
        /*023c*/ 	.word	0xffffffff


	//   ....[12]....
        /*0240*/ 	.word	0xffffffff


	//   ....[13]....
        /*0244*/ 	.word	0xffffffff


	//   ....[14]....
        /*0248*/ 	.word	0xffffffff


	//   ....[15]....
        /*024c*/ 	.word	0xffffffff


	//   ....[16]....
        /*0250*/ 	.word	0xffffffff


	//   ....[17]....
        /*0254*/ 	.word	0xffffffff


	//   ....[18]....
        /*0258*/ 	.word	0xffffffff


	//   ....[19]....
        /*025c*/ 	.word	0xffffffff


	//----- nvinfo : EIATTR_COOP_GROUP_INSTR_OFFSETS
	.align		4
.L_376:
        /*0260*/ 	.byte	0x04, 0x28
        /*0262*/ 	.short	(.L_378 - .L_377)


	//   ....[0]....
.L_377:
        /*0264*/ 	.word	0x000046f0


	//   ....[1]....
        /*0268*/ 	.word	0x00004830


	//   ....[2]....
        /*026c*/ 	.word	0x00004860


	//   ....[3]....
        /*0270*/ 	.word	0x00004950


	//   ....[4]....
        /*0274*/ 	.word	0x00009580


	//   ....[5]....
        /*0278*/ 	.word	0x00009600


	//   ....[6]....
        /*027c*/ 	.word	0x00009630


	//   ....[7]....
        /*0280*/ 	.word	0x00009660


	//   ....[8]....
        /*0284*/ 	.word	0x0000e4c0


	//   ....[9]....
        /*0288*/ 	.word	0x0000e540


	//   ....[10]....
        /*028c*/ 	.word	0x0000e550


	//   ....[11]....
        /*0290*/ 	.word	0x0000e590


	//   ....[12]....
        /*0294*/ 	.word	0x00013200


	//   ....[13]....
        /*0298*/ 	.word	0x00013250


	//   ....[14]....
        /*029c*/ 	.word	0x00013280


	//   ....[15]....
        /*02a0*/ 	.word	0x00013290


	//   ....[16]....
        /*02a4*/ 	.word	0x000157a0


	//   ....[17]....
        /*02a8*/ 	.word	0x000157e0


	//   ....[18]....
        /*02ac*/ 	.word	0x000158c0


	//   ....[19]....
        /*02b0*/ 	.word	0x000158f0


	//----- nvinfo : EIATTR_EXIT_INSTR_OFFSETS
	.align		4
.L_378:
        /*02b4*/ 	.byte	0x04, 0x1c
        /*02b6*/ 	.short	(.L_380 - .L_379)


	//   ....[0]....
.L_379:
        /*02b8*/ 	.word	0x00000730


	//   ....[1]....
        /*02bc*/ 	.word	0x000176d0


	//   ....[2]....
        /*02c0*/ 	.word	0x000177f0


	//   ....[3]....
        /*02c4*/ 	.word	0x00017810


	//   ....[4]....
        /*02c8*/ 	.word	0x00018310


	//   ....[5]....
        /*02cc*/ 	.word	0x00018390


	//----- nvinfo : EIATTR_CTAIDZ_USED
	.align		4
.L_380:
        /*02d0*/ 	.byte	0x01, 0x04
	.zero		2


	//----- nvinfo : EIATTR_CRS_STACK_SIZE
	.align		4
        /*02d4*/ 	.byte	0x04, 0x1e
        /*02d6*/ 	.short	(.L_382 - .L_381)
.L_381:
        /*02d8*/ 	.word	0x00000000
.L_382:


//--------------------- .nv.info._ZN5flash16flash_fwd_kernelI23Flash_fwd_kernel_traitsILi256ELi128ELi64ELi8ELb0ELb0EN7cutlass6half_tE19Flash_kernel_traitsILi256ELi128ELi64ELi8ES3_EELb1ELb1ELb0ELb0ELb0ELb1ELb0ELb0EEEvNS_16Flash_fwd_paramsE --------------------------
	.section	.nv.info._ZN5flash16flash_fwd_kernelI23Flash_fwd_kernel_traitsILi256ELi128ELi64ELi8ELb0ELb0EN7cutlass6half_tE19Flash_kernel_traitsILi256ELi128ELi64ELi8ES3_EELb1ELb1ELb0ELb0ELb0ELb1ELb0ELb0EEEvNS_16Flash_fwd_paramsE,"",@"SHT_CUDA_INFO"
	.sectionflags	@""
	.align	4


	//----- nvinfo : EIATTR_CUDA_API_VERSION
	.align		4
        /*0000*/ 	.byte	0x04, 0x37
        /*0002*/ 	.short	(.L_384 - .L_383)
.L_383:
        /*0004*/ 	.word	0x00000082


	//----- nvinfo : EIATTR_SW2861232_WAR
	.align		4
.L_384:
        /*0008*/ 	.byte	0x01, 0x35
	.zero		2


	//----- nvinfo : EIATTR_PARAM_CBANK
	.align		4
        /*000c*/ 	.byte	0x04, 0x0a
        /*000e*/ 	.short	(.L_386 - .L_385)
	.align		4
.L_385:
        /*0010*/ 	.word	index@(.nv.constant0._ZN5flash16flash_fwd_kernelI23Flash_fwd_kernel_traitsILi256ELi128ELi64ELi8ELb0ELb0EN7cutlass6half_tE19Flash_kernel_traitsILi256ELi128ELi64ELi8ES3_EELb1ELb1ELb0ELb0ELb0ELb1ELb0ELb0EEEvNS_16Flash_fwd_paramsE)
        /*0014*/ 	.short	0x0160
        /*0016*/ 	.short	0x01d0


	//----- nvinfo : EIATTR_CBANK_PARAM_SIZE
	.align		4
.L_386:
        /*0018*/ 	.byte	0x03, 0x19
        /*001a*/ 	.short	0x01d0


	//----- nvinfo : EIATTR_KPARAM_INFO
	.align		4
        /*001c*/ 	.byte	0x04, 0x17
        /*001e*/ 	.short	(.L_388 - .L_387)
.L_387:
        /*0020*/ 	.word	0x00000000
        /*0024*/ 	.short	0x0000
        /*0026*/ 	.short	0x0000
        /*0028*/ 	.byte	0x00, 0xf0, 0x41, 0x07


	//----- nvinfo : EIATTR_MAXREG_COUNT
	.align		4
.L_388:
        /*002c*/ 	.byte	0x03, 0x1b
        /*002e*/ 	.short	0x00ff


	//----- nvinfo : EIATTR_NUM_BARRIERS
	.align		4
        /*0030*/ 	.byte	0x02, 0x4c
        /*0032*/ 	.byte	0x01
	.zero		1


	//----- nvinfo : EIATTR_ANNOTATIONS
	.align		4
        /*0034*/ 	.byte	0x04, 0x55
        /*0036*/ 	.short	(.L_390 - .L_389)


	//   ....[0]....
.L_389:
        /* <DEDUP_REMOVED lines=23> */


	//----- nvinfo : EIATTR_MERCURY_ISA_VERSION
	.align		4
.L_390:
        /*0198*/ 	.byte	0x03, 0x5f
        /*019a*/ 	.short	0x0000


	//----- nvinfo : EIATTR_COOP_GROUP_MASK_REGIDS
	.align		4
        /*019c*/ 	.byte	0x04, 0x29
        /*019e*/ 	.short	(.L_392 - .L_391)


	//   ....[0]....
.L_391:
        /*01a0*/ 	.word	0xffffffff


	//   ....[1]....
        /*01a4*/ 	.word	0xffffffff


	//   ....[2]....
        /*01a8*/ 	.word	0xffffffff


	//   ....[3]....
        /*01ac*/ 	.word	0xffffffff


	//   ....[4]....
        /*01b0*/ 	.word	0xffffffff


	//   ....[5]....
        /*01b4*/ 	.word	0xffffffff


	//   ....[6]....
        /*01b8*/ 	.word	0xffffffff


	//   ....[7]....
        /*01bc*/ 	.word	0xffffffff


	//   ....[8]....
        /*01c0*/ 	.word	0xffffffff


	//   ....[9]....
        /*01c4*/ 	.word	0xffffffff


	//   ....[10]....
        /*01c8*/ 	.word	0xffffffff


	//   ....[11]....
        /*01cc*/ 	.word	0xffffffff


	//   ....[12]....
        /*01d0*/ 	.word	0xffffffff


	//   ....[13]....
        /*01d4*/ 	.word	0xffffffff


	//   ....[14]....
        /*01d8*/ 	.word	0xffffffff


	//   ....[15]....
        /*01dc*/ 	.word	0xffffffff


	//   ....[16]....
        /*01e0*/ 	.word	0xffffffff


	//   ....[17]....
        /*01e4*/ 	.word	0xffffffff


	//   ....[18]....
        /*01e8*/ 	.word	0xffffffff


	//   ....[19]....
        /*01ec*/ 	.word	0xffffffff


	//----- nvinfo : EIATTR_COOP_GROUP_INSTR_OFFSETS
	.align		4
.L_392:
        /*01f0*/ 	.byte	0x04, 0x28
        /*01f2*/ 	.short	(.L_394 - .L_393)


	//   ....[0]....
.L_393:
        /*01f4*/ 	.word	0x00003550


	//   ....[1]....
        /*01f8*/ 	.word	0x000035f0


	//   ....[2]....
        /*01fc*/ 	.word	0x00003610


	//   ....[3]....
        /*0200*/ 	.word	0x000036c0


	//   ....[4]....
        /*0204*/ 	.word	0x00007960


	//   ....[5]....
        /*0208*/ 	.word	0x000079e0


	//   ....[6]....
        /*020c*/ 	.word	0x000079f0


	//   ....[7]....
        /*0210*/ 	.word	0x00007b50


	//   ....[8]....
        /*0214*/ 	.word	0x0000c4b0


	//   ....[9]....
        /*0218*/ 	.word	0x0000c530


	//   ....[10]....
        /*021c*/ 	.word	0x0000c540


	//   ....[11]....
        /*0220*/ 	.word	0x0000c620


	//   ....[12]....
        /*0224*/ 	.word	0x00010bd0


	//   ....[13]....
        /*0228*/ 	.word	0x00010c20


	//   ....[14]....
        /*022c*/ 	.word	0x00010c50


	//   ....[15]....
        /*0230*/ 	.word	0x00010c60


	//   ....[16]....
        /*0234*/ 	.word	0x000131b0


	//   ....[17]....
        /*0238*/ 	.word	0x000131e0


	//   ....[18]....
        /*023c*/ 	.word	0x000132b0


	//   ....[19]....
        /*0240*/ 	.word	0x000132e0


	//----- nvinfo : EIATTR_EXIT_INSTR_OFFSETS
	.align		4
.L_394:
        /*0244*/ 	.byte	0x04, 0x1c
        /*0246*/ 	.short	(.L_396 - .L_395)


	//   ....[0]....
.L_395:
        /*0248*/ 	.word	0x00000730


	//   ....[1]....
        /*024c*/ 	.word	0x00014f00


	//   ....[2]....
        /*0250*/ 	.word	0x00014ff0


	//   ....[3]....
        /*0254*/ 	.word	0x000159d0


	//   ....[4]....
        /*0258*/ 	.word	0x00015a50


	//----- nvinfo : EIATTR_CTAIDZ_USED
	.align		4
.L_396:
        /*025c*/ 	.byte	0x01, 0x04
	.zero		2


	//----- nvinfo : EIATTR_CRS_STACK_SIZE
	.align		4
        /*0260*/ 	.byte	0x04, 0x1e
        /*0262*/ 	.short	(.L_398 - .L_397)
.L_397:
        /*0264*/ 	.word	0x00000000
.L_398:


//--------------------- .nv.info._ZN5flash16flash_fwd_kernelI23Flash_fwd_kernel_traitsILi256ELi128ELi64ELi8ELb0ELb0EN7cutlass6half_tE19Flash_kernel_traitsILi256ELi128ELi64ELi8ES3_EELb0ELb1ELb0ELb0ELb0ELb1ELb1ELb0EEEvNS_16Flash_fwd_paramsE --------------------------
	.section	.nv.info._ZN5flash16flash_fwd_kernelI23Flash_fwd_kernel_traitsILi256ELi128ELi64ELi8ELb0ELb0EN7cutlass6half_tE19Flash_kernel_traitsILi256ELi128ELi64ELi8ES3_EELb0ELb1ELb0ELb0ELb0ELb1ELb1ELb0EEEvNS_16Flash_fwd_paramsE,"",@"SHT_CUDA_INFO"
	.sectionflags	@""
	.align	4


	//----- nvinfo : EIATTR_CUDA_API_VERSION
	.align		4
        /*0000*/ 	.byte	0x04, 0x37
        /*0002*/ 	.short	(.L_400 - .L_399)
.L_399:
        /*0004*/ 	.word	0x00000082


	//----- nvinfo : EIATTR_SW2861232_WAR
	.align		4
.L_400:
        /*0008*/ 	.byte	0x01, 0x35
	.zero		2


	//----- nvinfo : EIATTR_PARAM_CBANK
	.align		4
        /*000c*/ 	.byte	0x04, 0x0a
        /*000e*/ 	.short	(.L_402 - .L_401)
	.align		4
.L_401:
        /*0010*/ 	.word	index@(.nv.constant0._ZN5flash16flash_fwd_kernelI23Flash_fwd_kernel_traitsILi256ELi128ELi64ELi8ELb0ELb0EN7cutlass6half_tE19Flash_kernel_traitsILi256ELi128ELi64ELi8ES3_EELb0ELb1ELb0ELb0ELb0ELb1ELb1ELb0EEEvNS_16Flash_fwd_paramsE)
        /*0014*/ 	.short	0x0160
        /*0016*/ 	.short	0x01d0


	//----- nvinfo : EIATTR_CBANK_PARAM_SIZE
	.align		4
.L_402:
        /*0018*/ 	.byte	0x03, 0x19
        /*001a*/ 	.short	0x01d0


	//----- nvinfo : EIATTR_KPARAM_INFO
	.align		4
        /*001c*/ 	.byte	0x04, 0x17
        /*001e*/ 	.short	(.L_404 - .L_403)
.L_403:
        /*0020*/ 	.word	0x00000000
        /*0024*/ 	.short	0x0000
        /*0026*/ 	.short	0x0000
        /*0028*/ 	.byte	0x00, 0xf0, 0x41, 0x07


	//----- nvinfo : EIATTR_MAXREG_COUNT
	.align		4
.L_404:
        /*002c*/ 	.byte	0x03, 0x1b
        /*002e*/ 	.short	0x00ff


	//----- nvinfo : EIATTR_NUM_BARRIERS
	.align		4
        /*0030*/ 	.byte	0x02, 0x4c
        /*0032*/ 	.byte	0x01
	.zero		1


	//----- nvinfo : EIATTR_ANNOTATIONS
	.align		4
        /*0034*/ 	.byte	0x04, 0x55
        /*0036*/ 	.short	(.L_406 - .L_405)


	//   ....[0]....
.L_405:
        /*0038*/ 	.word	0x00000001
        /*003c*/ 	.byte	0x80, 0x43, 0x00, 0x00, 0x01, 0x00, 0x00, 0x00, 0x40, 0x7c, 0x00, 0x00, 0x01, 0x00, 0x00, 0x00
        /*004c*/ 	.byte	0x10, 0xb5, 0x00, 0x00, 0x01, 0x00, 0x00, 0x00, 0x50, 0xd1, 0x00, 0x00, 0x01, 0x00, 0x00, 0x00
        /*005c*/ 	.byte	0x70, 0xe9, 0x00, 0x00, 0x01, 0x00, 0x00, 0x00, 0xe0, 0xee, 0x00, 0x00


	//----- nvinfo : EIATTR_MERCURY_ISA_VERSION
	.align		4
.L_406:
        /*0068*/ 	.byte	0x03, 0x5f
        /*006a*/ 	.short	0x0000


	//----- nvinfo : EIATTR_COOP_GROUP_MASK_REGIDS
	.align		4
        /*006c*/ 	.byte	0x04, 0x29
        /*006e*/ 	.short	(.L_408 - .L_407)


	//   ....[0]....
.L_407:
        /*0070*/ 	.word	0xffffffff


	//   ....[1]....
        /*0074*/ 	.word	0xffffffff


	//   ....[2]....
        /*0078*/ 	.word	0xffffffff


	//   ....[3]....
        /*007c*/ 	.word	0xffffffff


	//   ....[4]....
        /*0080*/ 	.word	0xffffffff


	//   ....[5]....
        /*0084*/ 	.word	0xffffffff


	//   ....[6]....
        /*0088*/ 	.word	0xffffffff


	//   ....[7]....
        /*008c*/ 	.word	0xffffffff


	//   ....[8]....
        /*0090*/ 	.word	0xffffffff


	//   ....[9]....
        /*0094*/ 	.word	0xffffffff


	//   ....[10]....
        /*0098*/ 	.word	0xffffffff


	//   ....[11]....
        /*009c*/ 	.word	0xffffffff


	//   ....[12]....
        /*00a0*/ 	.word	0xffffffff


	//   ....[13]....
        /*00a4*/ 	.word	0xffffffff


	//   ....[14]....
        /*00a8*/ 	.word	0xffffffff


	//   ....[15]....
        /*00ac*/ 	.word	0xffffffff


	//   ....[16]....
        /*00b0*/ 	.word	0xffffffff


	//   ....[17]....
        /*00b4*/ 	.word	0xffffffff


	//   ....[18]....
        /*00b8*/ 	.word	0xffffffff


	//   ....[19]....
        /*00bc*/ 	.word	0xffffffff


	//----- nvinfo : EIATTR_COOP_GROUP_INSTR_OFFSETS
	.align		4
.L_408:
        /*00c0*/ 	.byte	0x04, 0x28
        /*00c2*/ 	.short	(.L_410 - .L_409)


	//   ....[0]....
.L_409:
        /*00c4*/ 	.word	0x00003510


	//   ....[1]....
        /*00c8*/ 	.word	0x00003530


	//   ....[2]....
        /*00cc*/ 	.word	0x000035d0


	//   ....[3]....
        /*00d0*/ 	.word	0x000035e0


	//   ....[4]....
        /*00d4*/ 	.word	0x00006570


	//   ....[5]....
        /*00d8*/ 	.word	0x00006580


	//   ....[6]....
        /*00dc*/ 	.word	0x000065b0


	//   ....[7]....
        /*00e0*/ 	.word	0x000065c0


	//   ....[8]....
        /*00e4*/ 	.word	0x00009e60


	//   ....[9]....
        /*00e8*/ 	.word	0x00009e70


	//   ....[10]....
        /*00ec*/ 	.word	0x00009ea0


	//   ....[11]....
        /*00f0*/ 	.word	0x00009eb0


	//   ....[12]....
        /*00f4*/ 	.word	0x0000d290


	//   ....[13]....
        /*00f8*/ 	.word	0x0000d2a0


	//   ....[14]....
        /*00fc*/ 	.word	0x0000d2c0


	//   ....[15]....
        /*0100*/ 	.word	0x0000d2e0


	//   ....[16]....
        /*0104*/ 	.word	0x0000ef20


	//   ....[17]....
        /*0108*/ 	.word	0x0000f020


	//   ....[18]....
        /*010c*/ 	.word	0x0000f3b0


	//   ....[19]....
        /*0110*/ 	.word	0x0000f3e0


	//----- nvinfo : EIATTR_EXIT_INSTR_OFFSETS
	.align		4
.L_410:
        /*0114*/ 	.byte	0x04, 0x1c
        /*0116*/ 	.short	(.L_412 - .L_411)


	//   ....[0]....
.L_411:
        /*0118*/ 	.word	0x000004e0


	//   ....[1]....
        /*011c*/ 	.word	0x00010c10


	//   ....[2]....
        /*0120*/ 	.word	0x00010d00


	//   ....[3]....
        /*0124*/ 	.word	0x000116d0


	//   ....[4]....
        /*0128*/ 	.word	0x00011750


	//----- nvinfo : EIATTR_CTAIDZ_USED
	.align		4
.L_412:
        /*012c*/ 	.byte	0x01, 0x04
	.zero		2


	//----- nvinfo : EIATTR_CRS_STACK_SIZE
	.align		4
        /*0130*/ 	.byte	0x04, 0x1e
        /*0132*/ 	.short	(.L_414 - .L_413)
.L_413:
        /*0134*/ 	.word	0x00000000
.L_414:


//--------------------- .nv.info._ZN5flash16flash_fwd_kernelI23Flash_fwd_kernel_traitsILi256ELi128ELi64ELi8ELb0ELb0EN7cutlass6half_tE19Flash_kernel_traitsILi256ELi128ELi64ELi8ES3_EELb1ELb1ELb0ELb1ELb0ELb0ELb0ELb0EEEvNS_16Flash_fwd_paramsE --------------------------
	.section	.nv.info._ZN5flash16flash_fwd_kernelI23Flash_fwd_kernel_traitsILi256ELi128ELi64ELi8ELb0ELb0EN7cutlass6half_tE19Flash_kernel_traitsILi256ELi128ELi64ELi8ES3_EELb1ELb1ELb0ELb1ELb0ELb0ELb0ELb0EEEvNS_16Flash_fwd_paramsE,"",@"SHT_CUDA_INFO"
	.sectionflags	@""
	.align	4


	//----- nvinfo : EIATTR_CUDA_API_VERSION
	.align		4
        /*0000*/ 	.byte	0x04, 0x37
        /*0002*/ 	.short	(.L_416 - .L_415)
.L_415:
        /*0004*/ 	.word	0x00000082


	//----- nvinfo : EIATTR_SW2861232_WAR
	.align		4
.L_416:
        /*0008*/ 	.byte	0x01, 0x35
	.zero		2


	//----- nvinfo : EIATTR_PARAM_CBANK
	.align		4
        /*000c*/ 	.byte	0x04, 0x0a
        /*000e*/ 	.short	(.L_418 - .L_417)
	.align		4
.L_417:
        /*0010*/ 	.word	index@(.nv.constant0._ZN5flash16flash_fwd_kernelI23Flash_fwd_kernel_traitsILi256ELi128ELi64ELi8ELb0ELb0EN7cutlass6half_tE19Flash_kernel_traitsILi256ELi128ELi64ELi8ES3_EELb1ELb1ELb0ELb1ELb0ELb0ELb0ELb0EEEvNS_16Flash_fwd_paramsE)
        /*0014*/ 	.short	0x0160
        /*0016*/ 	.short	0x01d0


	//----- nvinfo : EIATTR_CBANK_PARAM_SIZE
	.align		4
.L_418:
        /*0018*/ 	.byte	0x03, 0x19
        /*001a*/ 	.short	0x01d0


	//----- nvinfo : EIATTR_KPARAM_INFO
	.align		4
        /*001c*/ 	.byte	0x04, 0x17
        /*001e*/ 	.short	(.L_420 - .L_419)
.L_419:
        /*0020*/ 	.word	0x00000000
        /*0024*/ 	.short	0x0000
        /*0026*/ 	.short	0x0000
        /*0028*/ 	.byte	0x00, 0xf0, 0x41, 0x07


	//----- nvinfo : EIATTR_MAXREG_COUNT
	.align		4
.L_420:
        /*002c*/ 	.byte	0x03, 0x1b
        /*002e*/ 	.short	0x00ff


	//----- nvinfo : EIATTR_NUM_BARRIERS
	.align		4
        /*0030*/ 	.byte	0x02, 0x4c
        /*0032*/ 	.byte	0x01
	.zero		1


	//----- nvinfo : EIATTR_ANNOTATIONS
	.align		4
        /*0034*/ 	.byte	0x04, 0x55
        /*0036*/ 	.short	(.L_422 - .L_421)


	//   ....[0]....
.L_421:
        /* <DEDUP_REMOVED lines=39> */


	//----- nvinfo : EIATTR_MERCURY_ISA_VERSION
	.align		4
.L_422:
        /*0298*/ 	.byte	0x03, 0x5f
        /*029a*/ 	.short	0x0000


	//----- nvinfo : EIATTR_COOP_GROUP_MASK_REGIDS
	.align		4
        /*029c*/ 	.byte	0x04, 0x29
        /*029e*/ 	.short	(.L_424 - .L_423)


	//   ....[0]....
.L_423:
        /*02a0*/ 	.word	0xffffffff


	//   ....[1]....
        /*02a4*/ 	.word	0xffffffff


	//   ....[2]....
        /*02a8*/ 	.word	0xffffffff


	//   ....[3]....
        /*02ac*/ 	.word	0xffffffff


	//   ....[4]....
        /*02b0*/ 	.word	0xffffffff


	//   ....[5]....
        /*02b4*/ 	.word	0xffffffff


	//   ....[6]....
        /*02b8*/ 	.word	0xffffffff


	//   ....[7]....
        /*02bc*/ 	.word	0xffffffff


	//   ....[8]....
        /*02c0*/ 	.word	0xffffffff


	//   ....[9]....
        /*02c4*/ 	.word	0xffffffff


	//   ....[10]....
        /*02c8*/ 	.word	0xffffffff


	//   ....[11]....
        /*02cc*/ 	.word	0xffffffff


	//   ....[12]....
        /*02d0*/ 	.word	0xffffffff


	//   ....[13]....
        /*02d4*/ 	.word	0xffffffff


	//   ....[14]....
        /*02d8*/ 	.word	0xffffffff


	//   ....[15]....
        /*02dc*/ 	.word	0xffffffff


	//   ....[16]....
        /*02e0*/ 	.word	0xffffffff


	//   ....[17]....
        /*02e4*/ 	.word	0xffffffff


	//   ....[18]....
        /*02e8*/ 	.word	0xffffffff


	//   ....[19]....
        /*02ec*/ 	.word	0xffffffff


	//----- nvinfo : EIATTR_COOP_GROUP_INSTR_OFFSETS
	.align		4
.L_424:
        /*02f0*/ 	.byte	0x04, 0x28
        /*02f2*/ 	.short	(.L_426 - .L_425)


	//   ....[0]....
.L_425:
        /*02f4*/ 	.word	0x00004cf0


	//   ....[1]....
        /*02f8*/ 	.word	0x00004d60


	//   ....[2]....
        /*02fc*/ 	.word	0x00004d80


	//   ....[3]....
        /*0300*/ 	.word	0x00004e30


	//   ....[4]....
        /*0304*/ 	.word	0x000097f0


	//   ....[5]....
        /*0308*/ 	.word	0x00009880


	//   ....[6]....
        /*030c*/ 	.word	0x000098b0


	//   ....[7]....
        /*0310*/ 	.word	0x000098e0


	//   ....[8]....
        /*0314*/ 	.word	0x0000f1c0


	//   ....[9]....
        /*0318*/ 	.word	0x0000f1f0


	//   ....[10]....
        /*031c*/ 	.word	0x0000f310


	//   ....[11]....
        /*0320*/ 	.word	0x0000f380


	//   ....[12]....
        /*0324*/ 	.word	0x000147c0


	//   ....[13]....
        /*0328*/ 	.word	0x000147d0


	//   ....[14]....
        /*032c*/ 	.word	0x000147f0


	//   ....[15]....
        /*0330*/ 	.word	0x00014810


	//   ....[16]....
        /*0334*/ 	.word	0x00016d20


	//   ....[17]....
        /*0338*/ 	.word	0x00016d60


	//   ....[18]....
        /*033c*/ 	.word	0x00016e40


	//   ....[19]....
        /*0340*/ 	.word	0x00016e70


	//----- nvinfo : EIATTR_EXIT_INSTR_OFFSETS
	.align		4
.L_426:
        /*0344*/ 	.byte	0x04, 0x1c
        /*0346*/ 	.short	(.L_428 - .L_427)


	//   ....[0]....
.L_427:
        /*0348*/ 	.word	0x00000730


	//   ....[1]....
        /*034c*/ 	.word	0x00018c50


	//   ....[2]....
        /*0350*/ 	.word	0x00018d70


	//   ....[3]....
        /*0354*/ 	.word	0x00018d90


	//   ....[4]....
        /*0358*/ 	.word	0x00019890


	//   ....[5]....
        /*035c*/ 	.word	0x00019910


	//----- nvinfo : EIATTR_CTAIDZ_USED
	.align		4
.L_428:
        /*0360*/ 	.byte	0x01, 0x04
	.zero		2


	//----- nvinfo : EIATTR_CRS_STACK_SIZE
	.align		4
        /*0364*/ 	.byte	0x04, 0x1e
        /*0366*/ 	.short	(.L_430 - .L_429)
.L_429:
        /*0368*/ 	.word	0x00000000
.L_430:


//--------------------- .nv.info._ZN5flash16flash_fwd_kernelI23Flash_fwd_kernel_traitsILi256ELi128ELi64ELi8ELb0ELb0EN7cutlass6half_tE19Flash_kernel_traitsILi256ELi128ELi64ELi8ES3_EELb1ELb1ELb0ELb0ELb0ELb0ELb0ELb1EEEvNS_16Flash_fwd_paramsE --------------------------
	.section	.nv.info._ZN5flash16flash_fwd_kernelI23Flash_fwd_kernel_traitsILi256ELi128ELi64ELi8ELb0ELb0EN7cutlass6half_tE19Flash_kernel_traitsILi256ELi128ELi64ELi8ES3_EELb1ELb1ELb0ELb0ELb0ELb0ELb0ELb1EEEvNS_16Flash_fwd_paramsE,"",@"SHT_CUDA_INFO"
	.sectionflags	@""
	.align	4


	//----- nvinfo : EIATTR_CUDA_API_VERSION
	.align		4
        /*0000*/ 	.byte	0x04, 0x37
        /*0002*/ 	.short	(.L_432 - .L_431)
.L_431:
        /*0004*/ 	.word	0x00000082


	//----- nvinfo : EIATTR_SW2861232_WAR
	.align		4
.L_432:
        /*0008*/ 	.byte	0x01, 0x35
	.zero		2


	//----- nvinfo : EIATTR_PARAM_CBANK
	.align		4
        /*000c*/ 	.byte	0x04, 0x0a
        /*000e*/ 	.short	(.L_434 - .L_433)
	.align		4
.L_433:
        /*0010*/ 	.word	index@(.nv.constant0._ZN5flash16flash_fwd_kernelI23Flash_fwd_kernel_traitsILi256ELi128ELi64ELi8ELb0ELb0EN7cutlass6half_tE19Flash_kernel_traitsILi256ELi128ELi64ELi8ES3_EELb1ELb1ELb0ELb0ELb0ELb0ELb0ELb1EEEvNS_16Flash_fwd_paramsE)
        /*0014*/ 	.short	0x0160
        /*0016*/ 	.short	0x01d0


	//----- nvinfo : EIATTR_CBANK_PARAM_SIZE
	.align		4
.L_434:
        /*0018*/ 	.byte	0x03, 0x19
        /*001a*/ 	.short	0x01d0


	//----- nvinfo : EIATTR_KPARAM_INFO
	.align		4
        /*001c*/ 	.byte	0x04, 0x17
        /*001e*/ 	.short	(.L_436 - .L_435)
.L_435:
        /*0020*/ 	.word	0x00000000
        /*0024*/ 	.short	0x0000
        /*0026*/ 	.short	0x0000
        /*0028*/ 	.byte	0x00, 0xf0, 0x41, 0x07


	//----- nvinfo : EIATTR_MAXREG_COUNT
	.align		4
.L_436:
        /*002c*/ 	.byte	0x03, 0x1b
        /*002e*/ 	.short	0x00ff


	//----- nvinfo : EIATTR_NUM_BARRIERS
	.align		4
        /*0030*/ 	.byte	0x02, 0x4c
        /*0032*/ 	.byte	0x01
	.zero		1


	//----- nvinfo : EIATTR_ANNOTATIONS
	.align		4
        /*0034*/ 	.byte	0x04, 0x55
        /*0036*/ 	.short	(.L_438 - .L_437)


	//   ....[0]....
.L_437:
        /* <DEDUP_REMOVED lines=43> */


	//----- nvinfo : EIATTR_MERCURY_ISA_VERSION
	.align		4
.L_438:
        /*02d0*/ 	.byte	0x03, 0x5f
        /*02d2*/ 	.short	0x0000


	//----- nvinfo : EIATTR_COOP_GROUP_MASK_REGIDS
	.align		4
        /*02d4*/ 	.byte	0x04, 0x29
        /*02d6*/ 	.short	(.L_440 - .L_439)


	//   ....[0]....
.L_439:
        /*02d8*/ 	.word	0xffffffff


	//   ....[1]....
        /*02dc*/ 	.word	0xffffffff


	//   ....[2]....
        /*02e0*/ 	.word	0xffffffff


	//   ....[3]....
        /*02e4*/ 	.word	0xffffffff


	//   ....[4]....
        /*02e8*/ 	.word	0xffffffff


	//   ....[5]....
        /*02ec*/ 	.word	0xffffffff


	//   ....[6]....
        /*02f0*/ 	.word	0xffffffff


	//   ....[7]....
        /*02f4*/ 	.word	0xffffffff


	//   ....[8]....
        /*02f8*/ 	.word	0xffffffff


	//   ....[9]....
        /*02fc*/ 	.word	0xffffffff


	//   ....[10]....
        /*0300*/ 	.word	0xffffffff


	//   ....[11]....
        /*0304*/ 	.word	0xffffffff


	//   ....[12]....
        /*0308*/ 	.word	0xffffffff


	//   ....[13]....
        /*030c*/ 	.word	0xffffffff


	//   ....[14]....
        /*0310*/ 	.word	0xffffffff


	//   ....[15]....
        /*0314*/ 	.word	0xffffffff


	//   ....[16]....
        /*0318*/ 	.word	0xffffffff


	//   ....[17]....
        /*031c*/ 	.word	0xffffffff


	//   ....[18]....
        /*0320*/ 	.word	0xffffffff


	//   ....[19]....
        /*0324*/ 	.word	0xffffffff


	//----- nvinfo : EIATTR_COOP_GROUP_INSTR_OFFSETS
	.align		4
.L_440:
        /*0328*/ 	.byte	0x04, 0x28
        /*032a*/ 	.short	(.L_442 - .L_441)


	//   ....[0]....
.L_441:
        /*032c*/ 	.word	0x00004860


	//   ....[1]....
        /*0330*/ 	.word	0x000048a0


	//   ....[2]....
        /*0334*/ 	.word	0x00004960


	//   ....[3]....
        /*0338*/ 	.word	0x00004980


	//   ....[4]....
        /*033c*/ 	.word	0x00009380


	//   ....[5]....
        /*0340*/ 	.word	0x00009390


	//   ....[6]....
        /*0344*/ 	.word	0x000093c0


	//   ....[7]....
        /*0348*/ 	.word	0x000093d0


	//   ....[8]....
        /*034c*/ 	.word	0x0000e990


	//   ....[9]....
        /*0350*/ 	.word	0x0000ea20


	//   ....[10]....
        /*0354*/ 	.word	0x0000eac0


	//   ....[11]....
        /*0358*/ 	.word	0x0000eb10


	//   ....[12]....
        /*035c*/ 	.word	0x00013ed0


	//   ....[13]....
        /*0360*/ 	.word	0x00013ee0


	//   ....[14]....
        /*0364*/ 	.word	0x00013ff0


	//   ....[15]....
        /*0368*/ 	.word	0x00014030


	//   ....[16]....
        /*036c*/ 	.word	0x00017b80


	//   ....[17]....
        /*0370*/ 	.word	0x00017bc0


	//   ....[18]....
        /*0374*/ 	.word	0x00017ce0


	//   ....[19]....
        /*0378*/ 	.word	0x00017d10


	//----- nvinfo : EIATTR_EXIT_INSTR_OFFSETS
	.align		4
.L_442:
        /*037c*/ 	.byte	0x04, 0x1c
        /*037e*/ 	.short	(.L_444 - .L_443)


	//   ....[0]....
.L_443:
        /*0380*/ 	.word	0x000006a0


	//   ....[1]....
        /*0384*/ 	.word	0x00019aa0


	//   ....[2]....
        /*0388*/ 	.word	0x00019bc0


	//   ....[3]....
        /*038c*/ 	.word	0x00019be0


	//   ....[4]....
        /*0390*/ 	.word	0x0001a6f0


	//   ....[5]....
        /*0394*/ 	.word	0x0001a770


	//----- nvinfo : EIATTR_CTAIDZ_USED
	.align		4
.L_444:
        /*0398*/ 	.byte	0x01, 0x04
	.zero		2


	//----- nvinfo : EIATTR_CRS_STACK_SIZE
	.align		4
        /*039c*/ 	.byte	0x04, 0x1e
        /*039e*/ 	.short	(.L_446 - .L_445)
.L_445:
        /*03a0*/ 	.word	0x00000000
.L_446:


//--------------------- .nv.info._ZN5flash16flash_fwd_kernelI23Flash_fwd_kernel_traitsILi256ELi128ELi64ELi8ELb0ELb0EN7cutlass6half_tE19Flash_kernel_traitsILi256ELi128ELi64ELi8ES3_EELb0ELb1ELb0ELb0ELb0ELb0ELb1ELb0EEEvNS_16Flash_fwd_paramsE --------------------------
	.section	.nv.info._ZN5flash16flash_fwd_kernelI23Flash_fwd_kernel_traitsILi256ELi128ELi64ELi8ELb0ELb0EN7cutlass6half_tE19Flash_kernel_traitsILi256ELi128ELi64ELi8ES3_EELb0ELb1ELb0ELb0ELb0ELb0ELb1ELb0EEEvNS_16Flash_fwd_paramsE,"",@"SHT_CUDA_INFO"
	.sectionflags	@""
	.align	4


	//----- nvinfo : EIATTR_CUDA_API_VERSION
	.align		4
        /*0000*/ 	.byte	0x04, 0x37
        /*0002*/ 	.short	(.L_448 - .L_447)
.L_447:
        /*0004*/ 	.word	0x00000082


	//----- nvinfo : EIATTR_SW2861232_WAR
	.align		4
.L_448:
        /*0008*/ 	.byte	0x01, 0x35
	.zero		2


	//----- nvinfo : EIATTR_PARAM_CBANK
	.align		4
        /*000c*/ 	.byte	0x04, 0x0a
        /*000e*/ 	.short	(.L_450 - .L_449)
	.align		4
.L_449:
        /*0010*/ 	.word	index@(.nv.constant0._ZN5flash16flash_fwd_kernelI23Flash_fwd_kernel_traitsILi256ELi128ELi64ELi8ELb0ELb0EN7cutlass6half_tE19Flash_kernel_traitsILi256ELi128ELi64ELi8ES3_EELb0ELb1ELb0ELb0ELb0ELb0ELb1ELb0EEEvNS_16Flash_fwd_paramsE)
        /*0014*/ 	.short	0x0160
        /*0016*/ 	.short	0x01d0


	//----- nvinfo : EIATTR_CBANK_PARAM_SIZE
	.align		4
.L_450:
        /*0018*/ 	.byte	0x03, 0x19
        /*001a*/ 	.short	0x01d0


	//----- nvinfo : EIATTR_KPARAM_INFO
	.align		4
        /*001c*/ 	.byte	0x04, 0x17
        /*001e*/ 	.short	(.L_452 - .L_451)
.L_451:
        /*0020*/ 	.word	0x00000000
        /*0024*/ 	.short	0x0000
        /*0026*/ 	.short	0x0000
        /*0028*/ 	.byte	0x00, 0xf0, 0x41, 0x07


	//----- nvinfo : EIATTR_MAXREG_COUNT
	.align		4
.L_452:
        /*002c*/ 	.byte	0x03, 0x1b
        /*002e*/ 	.short	0x00ff


	//----- nvinfo : EIATTR_NUM_BARRIERS
	.align		4
        /*0030*/ 	.byte	0x02, 0x4c
        /*0032*/ 	.byte	0x01
	.zero		1


	//----- nvinfo : EIATTR_ANNOTATIONS
	.align		4
        /*0034*/ 	.byte	0x04, 0x55
        /*0036*/ 	.short	(.L_454 - .L_453)


	//   ....[0]....
.L_453:
        /*0038*/ 	.word	0x00000001
        /*003c*/ 	.byte	0xf0, 0x58, 0x00, 0x00, 0x01, 0x00, 0x00, 0x00, 0x10, 0x99, 0x00, 0x00, 0x01, 0x00, 0x00, 0x00
        /*004c*/ 	.byte	0x50, 0xd7, 0x00, 0x00, 0x01, 0x00, 0x00, 0x00, 0xa0, 0xda, 0x00, 0x00, 0x01, 0x00, 0x00, 0x00
        /*005c*/ 	.byte	0xc0, 0xda, 0x00, 0x00, 0x01, 0x00, 0x00, 0x00, 0x90, 0xde, 0x00, 0x00, 0x01, 0x00, 0x00, 0x00
        /*006c*/ 	.byte	0xc0, 0xde, 0x00, 0x00, 0x01, 0x00, 0x00, 0x00, 0x90, 0xdf, 0x00, 0x00, 0x01, 0x00, 0x00, 0x00
        /*007c*/ 	.byte	0x30, 0xf3, 0x00, 0x00, 0x01, 0x00, 0x00, 0x00, 0x60, 0x11, 0x01, 0x00, 0x01, 0x00, 0x00, 0x00
        /*008c*/ 	.byte	0x50, 0x15, 0x01, 0x00, 0x01, 0x00, 0x00, 0x00, 0x80, 0x15, 0x01, 0x00


	//----- nvinfo : EIATTR_MERCURY_ISA_VERSION
	.align		4
.L_454:
        /*0098*/ 	.byte	0x03, 0x5f
        /*009a*/ 	.short	0x0000


	//----- nvinfo : EIATTR_COOP_GROUP_MASK_REGIDS
	.align		4
        /*009c*/ 	.byte	0x04, 0x29
        /*009e*/ 	.short	(.L_456 - .L_455)


	//   ....[0]....
.L_455:
        /*00a0*/ 	.word	0xffffffff


	//   ....[1]....
        /*00a4*/ 	.word	0xffffffff


	//   ....[2]....
        /*00a8*/ 	.word	0xffffffff


	//   ....[3]....
        /*00ac*/ 	.word	0xffffffff


	//   ....[4]....
        /*00b0*/ 	.word	0xffffffff


	//   ....[5]....
        /*00b4*/ 	.word	0xffffffff


	//   ....[6]....
        /*00b8*/ 	.word	0xffffffff


	//   ....[7]....
        /*00bc*/ 	.word	0xffffffff


	//   ....[8]....
        /*00c0*/ 	.word	0xffffffff


	//   ....[9]....
        /*00c4*/ 	.word	0xffffffff


	//   ....[10]....
        /*00c8*/ 	.word	0xffffffff


	//   ....[11]....
        /*00cc*/ 	.word	0xffffffff


	//   ....[12]....
        /*00d0*/ 	.word	0xffffffff


	//   ....[13]....
        /*00d4*/ 	.word	0xffffffff


	//   ....[14]....
        /*00d8*/ 	.word	0xffffffff


	//   ....[15]....
        /*00dc*/ 	.word	0xffffffff


	//   ....[16]....
        /*00e0*/ 	.word	0xffffffff


	//   ....[17]....
        /*00e4*/ 	.word	0xffffffff


	//   ....[18]....
        /*00e8*/ 	.word	0xffffffff


	//   ....[19]....
        /*00ec*/ 	.word	0xffffffff


	//----- nvinfo : EIATTR_COOP_GROUP_INSTR_OFFSETS
	.align		4
.L_456:
        /*00f0*/ 	.byte	0x04, 0x28
        /*00f2*/ 	.short	(.L_458 - .L_457)


	//   ....[0]....
.L_457:
        /*00f4*/ 	.word	0x00004780


	//   ....[1]....
        /*00f8*/ 	.word	0x000047a0


	//   ....[2]....
        /*00fc*/ 	.word	0x00004840


	//   ....[3]....
        /*0100*/ 	.word	0x00004850


	//   ....[4]....
        /*0104*/ 	.word	0x00007d40


	//   ....[5]....
        /*0108*/ 	.word	0x00007d50


	//   ....[6]....
        /*010c*/ 	.word	0x00007d80


	//   ....[7]....
        /*0110*/ 	.word	0x00007d90


	//   ....[8]....
        /*0114*/ 	.word	0x0000bbb0


	//   ....[9]....
        /*0118*/ 	.word	0x0000bbc0


	//   ....[10]....
        /*011c*/ 	.word	0x0000bbf0


	//   ....[11]....
        /*0120*/ 	.word	0x0000bc00


	//   ....[12]....
        /*0124*/ 	.word	0x0000f850


	//   ....[13]....
        /*0128*/ 	.word	0x0000f870


	//   ....[14]....
        /*012c*/ 	.word	0x0000f8a0


	//   ....[15]....
        /*0130*/ 	.word	0x0000f8b0


	//   ....[16]....
        /*0134*/ 	.word	0x000115c0


	//   ....[17]....
        /*0138*/ 	.word	0x000116c0


	//   ....[18]....
        /*013c*/ 	.word	0x00011f00


	//   ....[19]....
        /*0140*/ 	.word	0x00011f20


	//----- nvinfo : EIATTR_EXIT_INSTR_OFFSETS
	.align		4
.L_458:
        /*0144*/ 	.byte	0x04, 0x1c
        /*0146*/ 	.short	(.L_460 - .L_459)


	//   ....[0]....
.L_459:
        /*0148*/ 	.word	0x000004d0


	//   ....[1]....
        /*014c*/ 	.word	0x00013450


	//   ....[2]....
        /*0150*/ 	.word	0x00013570


	//   ....[3]....
        /*0154*/ 	.word	0x00013590


	//   ....[4]....
        /*0158*/ 	.word	0x00014090


	//   ....[5]....
        /*015c*/ 	.word	0x00014110


	//----- nvinfo : EIATTR_CTAIDZ_USED
	.align		4
.L_460:
        /*0160*/ 	.byte	0x01, 0x04
	.zero		2


	//----- nvinfo : EIATTR_CRS_STACK_SIZE
	.align		4
        /*0164*/ 	.byte	0x04, 0x1e
        /*0166*/ 	.short	(.L_462 - .L_461)
.L_461:
        /*0168*/ 	.word	0x00000000
.L_462:


//--------------------- .nv.info._ZN5flash16flash_fwd_kernelI23Flash_fwd_kernel_traitsILi256ELi128ELi64ELi8ELb0ELb0EN7cutlass6half_tE19Flash_kernel_traitsILi256ELi128ELi64ELi8ES3_EELb1ELb1ELb0ELb1ELb0ELb0ELb0ELb1EEEvNS_16Flash_fwd_paramsE --------------------------
	.section	.nv.info._ZN5flash16flash_fwd_kernelI23Flash_fwd_kernel_traitsILi256ELi128ELi64ELi8ELb0ELb0EN7cutlass6half_tE19Flash_kernel_traitsILi256ELi128ELi64ELi8ES3_EELb1ELb1ELb0ELb1ELb0ELb0ELb0ELb1EEEvNS_16Flash_fwd_paramsE,"",@"SHT_CUDA_INFO"
	.sectionflags	@""
	.align	4


	//----- nvinfo : EIATTR_CUDA_API_VERSION
	.align		4
        /*0000*/ 	.byte	0x04, 0x37
        /*0002*/ 	.short	(.L_464 - .L_463)
.L_463:
        /*0004*/ 	.word	0x00000082


	//----- nvinfo : EIATTR_SW2861232_WAR
	.align		4
.L_464:
        /*0008*/ 	.byte	0x01, 0x35
	.zero		2


	//----- nvinfo : EIATTR_PARAM_CBANK
	.align		4
        /*000c*/ 	.byte	0x04, 0x0a
        /*000e*/ 	.short	(.L_466 - .L_465)
	.align		4
.L_465:
        /*0010*/ 	.word	index@(.nv.constant0._ZN5flash16flash_fwd_kernelI23Flash_fwd_kernel_traitsILi256ELi128ELi64ELi8ELb0ELb0EN7cutlass6half_tE19Flash_kernel_traitsILi256ELi128ELi64ELi8ES3_EELb1ELb1ELb0ELb1ELb0ELb0ELb0ELb1EEEvNS_16Flash_fwd_paramsE)
        /*0014*/ 	.short	0x0160
        /*0016*/ 	.short	0x01d0


	//----- nvinfo : EIATTR_CBANK_PARAM_SIZE
	.align		4
.L_466:
        /*0018*/ 	.byte	0x03, 0x19
        /*001a*/ 	.short	0x01d0


	//----- nvinfo : EIATTR_KPARAM_INFO
	.align		4
        /*001c*/ 	.byte	0x04, 0x17
        /*001e*/ 	.short	(.L_468 - .L_467)
.L_467:
        /*0020*/ 	.word	0x00000000
        /*0024*/ 	.short	0x0000
        /*0026*/ 	.short	0x0000
        /*0028*/ 	.byte	0x00, 0xf0, 0x41, 0x07


	//----- nvinfo : EIATTR_MAXREG_COUNT
	.align		4
.L_468:
        /*002c*/ 	.byte	0x03, 0x1b
        /*002e*/ 	.short	0x00ff


	//----- nvinfo : EIATTR_NUM_BARRIERS
	.align		4
        /*0030*/ 	.byte	0x02, 0x4c
        /*0032*/ 	.byte	0x01
	.zero		1


	//----- nvinfo : EIATTR_ANNOTATIONS
	.align		4
        /*0034*/ 	.byte	0x04, 0x55
        /*0036*/ 	.short	(.L_470 - .L_469)


	//   ....[0]....
.L_469:
        /* <DEDUP_REMOVED lines=33> */


	//----- nvinfo : EIATTR_MERCURY_ISA_VERSION
	.align		4
.L_470:
        /*0238*/ 	.byte	0x03, 0x5f
        /*023a*/ 	.short	0x0000


	//----- nvinfo : EIATTR_COOP_GROUP_MASK_REGIDS
	.align		4
        /*023c*/ 	.byte	0x04, 0x29
        /*023e*/ 	.short	(.L_472 - .L_471)


	//   ....[0]....
.L_471:
        /*0240*/ 	.word	0xffffffff


	//   ....[1]....
        /*0244*/ 	.word	0xffffffff


	//   ....[2]....
        /*0248*/ 	.word	0xffffffff


	//   ....[3]....
        /*024c*/ 	.word	0xffffffff


	//   ....[4]....
        /*0250*/ 	.word	0xffffffff


	//   ....[5]....
        /*0254*/ 	.word	0xffffffff


	//   ....[6]....
        /*0258*/ 	.word	0xffffffff


	//   ....[7]....
        /*025c*/ 	.word	0xffffffff


	//   ....[8]....
        /*0260*/ 	.word	0xffffffff


	//   ....[9]....
        /*0264*/ 	.word	0xffffffff


	//   ....[10]....
        /*0268*/ 	.word	0xffffffff


	//   ....[11]....
        /*026c*/ 	.word	0xffffffff


	//   ....[12]....
        /*0270*/ 	.word	0xffffffff


	//   ....[13]....
        /*0274*/ 	.word	0xffffffff


	//   ....[14]....
        /*0278*/ 	.word	0xffffffff


	//   ....[15]....
        /*027c*/ 	.word	0xffffffff


	//   ....[16]....
        /*0280*/ 	.word	0xffffffff


	//   ....[17]....
        /*0284*/ 	.word	0xffffffff


	//   ....[18]....
        /*0288*/ 	.word	0xffffffff


	//   ....[19]....
        /*028c*/ 	.word	0xffffffff


	//----- nvinfo : EIATTR_COOP_GROUP_INSTR_OFFSETS
	.align		4
.L_472:
        /*0290*/ 	.byte	0x04, 0x28
        /*0292*/ 	.short	(.L_474 - .L_473)


	//   ....[0]....
.L_473:
        /*0294*/ 	.word	0x00004c70


	//   ....[1]....
        /*0298*/ 	.word	0x00004ca0


	//   ....[2]....
        /*029c*/ 	.word	0x00004dd0


	//   ....[3]....
        /*02a0*/ 	.word	0x00004df0


	//   ....[4]....
        /*02a4*/ 	.word	0x000099a0


	//   ....[5]....
        /*02a8*/ 	.word	0x00009a80


	//   ....[6]....
        /*02ac*/ 	.word	0x00009aa0


	//   ....[7]....
        /*02b0*/ 	.word	0x00009b20


	//   ....[8]....
        /*02b4*/ 	.word	0x0000f090


	//   ....[9]....
        /*02b8*/ 	.word	0x0000f110


	//   ....[10]....
        /*02bc*/ 	.word	0x0000f1b0


	//   ....[11]....
        /*02c0*/ 	.word	0x0000f210


	//   ....[12]....
        /*02c4*/ 	.word	0x00014a50


	//   ....[13]....
        /*02c8*/ 	.word	0x00014a60


	//   ....[14]....
        /*02cc*/ 	.word	0x00014aa0


	//   ....[15]....
        /*02d0*/ 	.word	0x00014ae0


	//   ....[16]....
        /*02d4*/ 	.word	0x00018450


	//   ....[17]....
        /*02d8*/ 	.word	0x00018460


	//   ....[18]....
        /*02dc*/ 	.word	0x000184a0


	//   ....[19]....
        /*02e0*/ 	.word	0x000184c0


	//----- nvinfo : EIATTR_EXIT_INSTR_OFFSETS
	.align		4
.L_474:
        /*02e4*/ 	.byte	0x04, 0x1c
        /*02e6*/ 	.short	(.L_476 - .L_475)


	//   ....[0]....
.L_475:
        /*02e8*/ 	.word	0x00000660


	//   ....[1]....
        /*02ec*/ 	.word	0x0001a0c0


	//   ....[2]....
        /*02f0*/ 	.word	0x0001a1e0


	//   ....[3]....
        /*02f4*/ 	.word	0x0001a200


	//   ....[4]....
        /*02f8*/ 	.word	0x0001ad10


	//   ....[5]....
        /*02fc*/ 	.word	0x0001ad90


	//----- nvinfo : EIATTR_CTAIDZ_USED
	.align		4
.L_476:
        /*0300*/ 	.byte	0x01, 0x04
	.zero		2


	//----- nvinfo : EIATTR_CRS_STACK_SIZE
	.align		4
        /*0304*/ 	.byte	0x04, 0x1e
        /*0306*/ 	.short	(.L_478 - .L_477)
.L_477:
        /*0308*/ 	.word	0x00000000
.L_478:


//--------------------- .nv.info._ZN5flash16flash_fwd_kernelI23Flash_fwd_kernel_traitsILi256ELi128ELi64ELi8ELb0ELb0EN7cutlass6half_tE19Flash_kernel_traitsILi256ELi128ELi64ELi8ES3_EELb0ELb1ELb0ELb1ELb0ELb0ELb1ELb0EEEvNS_16Flash_fwd_paramsE --------------------------
	.section	.nv.info._ZN5flash16flash_fwd_kernelI23Flash_fwd_kernel_traitsILi256ELi128ELi64ELi8ELb0ELb0EN7cutlass6half_tE19Flash_kernel_traitsILi256ELi128ELi64ELi8ES3_EELb0ELb1ELb0ELb1ELb0ELb0ELb1ELb0EEEvNS_16Flash_fwd_paramsE,"",@"SHT_CUDA_INFO"
	.sectionflags	@""
	.align	4


	//----- nvinfo : EIATTR_CUDA_API_VERSION
	.align		4
        /*0000*/ 	.byte	0x04, 0x37
        /*0002*/ 	.short	(.L_480 - .L_479)
.L_479:
        /*0004*/ 	.word	0x00000082


	//----- nvinfo : EIATTR_SW2861232_WAR
	.align		4
.L_480:
        /*0008*/ 	.byte	0x01, 0x35
	.zero		2


	//----- nvinfo : EIATTR_PARAM_CBANK
	.align		4
        /*000c*/ 	.byte	0x04, 0x0a
        /*000e*/ 	.short	(.L_482 - .L_481)
	.align		4
.L_481:
        /*0010*/ 	.word	index@(.nv.constant0._ZN5flash16flash_fwd_kernelI23Flash_fwd_kernel_traitsILi256ELi128ELi64ELi8ELb0ELb0EN7cutlass6half_tE19Flash_kernel_traitsILi256ELi128ELi64ELi8ES3_EELb0ELb1ELb0ELb1ELb0ELb0ELb1ELb0EEEvNS_16Flash_fwd_paramsE)
        /*0014*/ 	.short	0x0160
        /*0016*/ 	.short	0x01d0


	//----- nvinfo : EIATTR_CBANK_PARAM_SIZE
	.align		4
.L_482:
        /*0018*/ 	.byte	0x03, 0x19
        /*001a*/ 	.short	0x01d0


	//----- nvinfo : EIATTR_KPARAM_INFO
	.align		4
        /*001c*/ 	.byte	0x04, 0x17
        /*001e*/ 	.short	(.L_484 - .L_483)
.L_483:
        /*0020*/ 	.word	0x00000000
        /*0024*/ 	.short	0x0000
        /*0026*/ 	.short	0x0000
        /*0028*/ 	.byte	0x00, 0xf0, 0x41, 0x07


	//----- nvinfo : EIATTR_MAXREG_COUNT
	.align		4
.L_484:
        /*002c*/ 	.byte	0x03, 0x1b
        /*002e*/ 	.short	0x00ff


	//----- nvinfo : EIATTR_NUM_BARRIERS
	.align		4
        /*0030*/ 	.byte	0x02, 0x4c
        /*0032*/ 	.byte	0x01
	.zero		1


	//----- nvinfo : EIATTR_ANNOTATIONS
	.align		4
        /*0034*/ 	.byte	0x04, 0x55
        /*0036*/ 	.short	(.L_486 - .L_485)


	//   ....[0]....
.L_485:
        /* <DEDUP_REMOVED lines=10> */


	//----- nvinfo : EIATTR_MERCURY_ISA_VERSION
	.align		4
.L_486:
        /*00c8*/ 	.byte	0x03, 0x5f
        /*00ca*/ 	.short	0x0000


	//----- nvinfo : EIATTR_COOP_GROUP_MASK_REGIDS
	.align		4
        /*00cc*/ 	.byte	0x04, 0x29
        /*00ce*/ 	.short	(.L_488 - .L_487)


	//   ....[0]....
.L_487:
        /*00d0*/ 	.word	0xffffffff


	//   ....[1]....
        /*00d4*/ 	.word	0xffffffff


	//   ....[2]....
        /*00d8*/ 	.word	0xffffffff


	//   ....[3]....
        /*00dc*/ 	.word	0xffffffff


	//   ....[4]....
        /*00e0*/ 	.word	0xffffffff


	//   ....[5]....
        /*00e4*/ 	.word	0xffffffff


	//   ....[6]....
        /*00e8*/ 	.word	0xffffffff


	//   ....[7]....
        /*00ec*/ 	.word	0xffffffff


	//   ....[8]....
        /*00f0*/ 	.word	0xffffffff


	//   ....[9]....
        /*00f4*/ 	.word	0xffffffff


	//   ....[10]....
        /*00f8*/ 	.word	0xffffffff


	//   ....[11]....
        /*00fc*/ 	.word	0xffffffff


	//   ....[12]....
        /*0100*/ 	.word	0xffffffff


	//   ....[13]....
        /*0104*/ 	.word	0xffffffff


	//   ....[14]....
        /*0108*/ 	.word	0xffffffff


	//   ....[15]....
        /*010c*/ 	.word	0xffffffff


	//   ....[16]....
        /*0110*/ 	.word	0xffffffff


	//   ....[17]....
        /*0114*/ 	.word	0xffffffff


	//   ....[18]....
        /*0118*/ 	.word	0xffffffff


	//   ....[19]....
        /*011c*/ 	.word	0xffffffff


	//----- nvinfo : EIATTR_COOP_GROUP_INSTR_OFFSETS
	.align		4
.L_488:
        /*0120*/ 	.byte	0x04, 0x28
        /*0122*/ 	.short	(.L_490 - .L_489)


	//   ....[0]....
.L_489:
        /*0124*/ 	.word	0x00004bf0


	//   ....[1]....
        /*0128*/ 	.word	0x00004c10


	//   ....[2]....
        /*012c*/ 	.word	0x00004cb0


	//   ....[3]....
        /*0130*/ 	.word	0x00004cc0


	//   ....[4]....
        /*0134*/ 	.word	0x000084b0


	//   ....[5]....
        /*0138*/ 	.word	0x000084c0


	//   ....[6]....
        /*013c*/ 	.word	0x000084f0


	//   ....[7]....
        /*0140*/ 	.word	0x00008500


	//   ....[8]....
        /*0144*/ 	.word	0x0000c5e0


	//   ....[9]....
        /*0148*/ 	.word	0x0000c610


	//   ....[10]....
        /*014c*/ 	.word	0x0000c630


	//   ....[11]....
        /*0150*/ 	.word	0x0000c650


	//   ....[12]....
        /*0154*/ 	.word	0x000106b0


	//   ....[13]....
        /*0158*/ 	.word	0x000106c0


	//   ....[14]....
        /*015c*/ 	.word	0x000106e0


	//   ....[15]....
        /*0160*/ 	.word	0x00010700


	//   ....[16]....
        /*0164*/ 	.word	0x000126f0


	//   ....[17]....
        /*0168*/ 	.word	0x00012700


	//   ....[18]....
        /*016c*/ 	.word	0x00012730


	//   ....[19]....
        /*0170*/ 	.word	0x00012750


	//----- nvinfo : EIATTR_EXIT_INSTR_OFFSETS
	.align		4
.L_490:
        /*0174*/ 	.byte	0x04, 0x1c
        /*0176*/ 	.short	(.L_492 - .L_491)


	//   ....[0]....
.L_491:
        /*0178*/ 	.word	0x000004d0


	//   ....[1]....
        /*017c*/ 	.word	0x000142d0


	//   ....[2]....
        /*0180*/ 	.word	0x000143f0


	//   ....[3]....
        /*0184*/ 	.word	0x00014410


	//   ....[4]....
        /*0188*/ 	.word	0x00014f10


	//   ....[5]....
        /*018c*/ 	.word	0x00014f90


	//----- nvinfo : EIATTR_CTAIDZ_USED
	.align		4
.L_492:
        /*0190*/ 	.byte	0x01, 0x04
	.zero		2


	//----- nvinfo : EIATTR_CRS_STACK_SIZE
	.align		4
        /*0194*/ 	.byte	0x04, 0x1e
        /*0196*/ 	.short	(.L_494 - .L_493)
.L_493:
        /*0198*/ 	.word	0x00000000
.L_494:


//--------------------- .nv.callgraph             --------------------------
	.section	.nv.callgraph,"",@"SHT_CUDA_CALLGRAPH"
	.align	4
	.sectionentsize	8
	.align		4
        /*0000*/ 	.word	0x00000000
	.align		4
        /*0004*/ 	.word	0xffffffff
	.align		4
        /*0008*/ 	.word	0x00000000
	.align		4
        /*000c*/ 	.word	0xfffffffe
	.align		4
        /*0010*/ 	.word	0x00000000
	.align		4
        /*0014*/ 	.word	0xfffffffd
	.align		4
        /*0018*/ 	.word	0x00000000
	.align		4
        /*001c*/ 	.word	0xfffffffc


//--------------------- .nv.rel.action            --------------------------
	.section	.nv.rel.action,"",@"SHT_CUDA_RELOCINFO"
	.align	8
	.sectionentsize	8
        /*0000*/ 	.byte	0x73, 0x00, 0x00, 0x00, 0x00, 0x00, 0x00, 0x00, 0x00, 0x00, 0x00, 0x11, 0x25, 0x00, 0x05, 0x36


//--------------------- .nv.constant4             --------------------------
	.section	.nv.constant4,"a",@progbits
	.align	8
	.align		8
.nv.constant4:
        /*0000*/ 	.dword	_ZN73_INTERNAL_8babfbd3_37_flash_fwd_hdim256_fp16_causal_sm80_cu_a6473388_29764cuda3std3__45__cpo5beginE
	.align		8
        /*0008*/ 	.dword	_ZN73_INTERNAL_8babfbd3_37_flash_fwd_hdim256_fp16_causal_sm80_cu_a6473388_29764cuda3std3__45__cpo3endE
	.align		8
        /*0010*/ 	.dword	_ZN73_INTERNAL_8babfbd3_37_flash_fwd_hdim256_fp16_causal_sm80_cu_a6473388_29764cuda3std3__45__cpo6cbeginE
	.align		8
        /*0018*/ 	.dword	_ZN73_INTERNAL_8babfbd3_37_flash_fwd_hdim256_fp16_causal_sm80_cu_a6473388_29764cuda3std3__45__cpo4cendE
	.align		8
        /*0020*/ 	.dword	_ZN73_INTERNAL_8babfbd3_37_flash_fwd_hdim256_fp16_causal_sm80_cu_a6473388_29764cuda3std3__475_GLOBAL__N__8babfbd3_37_flash_fwd_hdim256_fp16_causal_sm80_cu_a6473388_29766ignoreE
	.align		8
        /*0028*/ 	.dword	_ZN73_INTERNAL_8babfbd3_37_flash_fwd_hdim256_fp16_causal_sm80_cu_a6473388_29764cuda3std3__419piecewise_constructE
	.align		8
        /*0030*/ 	.dword	_ZN73_INTERNAL_8babfbd3_37_flash_fwd_hdim256_fp16_causal_sm80_cu_a6473388_29764cuda3std3__48in_placeE
	.align		8
        /*0038*/ 	.dword	_ZN73_INTERNAL_8babfbd3_37_flash_fwd_hdim256_fp16_causal_sm80_cu_a6473388_29764cuda3std6ranges3__45__cpo4swapE
	.align		8
        /*0040*/ 	.dword	_ZN73_INTERNAL_8babfbd3_37_flash_fwd_hdim256_fp16_causal_sm80_cu_a6473388_29764cuda3std6ranges3__45__cpo9iter_moveE
	.align		8
        /*0048*/ 	.dword	_ZN73_INTERNAL_8babfbd3_37_flash_fwd_hdim256_fp16_causal_sm80_cu_a6473388_29764cute7productE
	.align		8
        /*0050*/ 	.dword	_ZN73_INTERNAL_8babfbd3_37_flash_fwd_hdim256_fp16_causal_sm80_cu_a6473388_29764cute1_E


//--------------------- .nv.constant0._ZN5flash16flash_fwd_kernelI23Flash_fwd_kernel_traitsILi256ELi64ELi64ELi4ELb0ELb0EN7cutlass6half_tE19Flash_kernel_traitsILi256ELi64ELi64ELi4ES3_EELb0ELb1ELb0ELb0ELb0ELb1ELb0ELb0EEEvNS_16Flash_fwd_paramsE --------------------------
	.section	.nv.constant0._ZN5flash16flash_fwd_kernelI23Flash_fwd_kernel_traitsILi256ELi64ELi64ELi4ELb0ELb0EN7cutlass6half_tE19Flash_kernel_traitsILi256ELi64ELi64ELi4ES3_EELb0ELb1ELb0ELb0ELb0ELb1ELb0ELb0EEEvNS_16Flash_fwd_paramsE,"a",@progbits
	.sectionflags	@""
	.align	4
.nv.constant0._ZN5flash16flash_fwd_kernelI23Flash_fwd_kernel_traitsILi256ELi64ELi64ELi4ELb0ELb0EN7cutlass6half_tE19Flash_kernel_traitsILi256ELi64ELi64ELi4ES3_EELb0ELb1ELb0ELb0ELb0ELb1ELb0ELb0EEEvNS_16Flash_fwd_paramsE:
	.zero		816


//--------------------- .nv.constant0._ZN5flash16flash_fwd_kernelI23Flash_fwd_kernel_traitsILi256ELi64ELi64ELi4ELb0ELb0EN7cutlass6half_tE19Flash_kernel_traitsILi256ELi64ELi64ELi4ES3_EELb0ELb1ELb0ELb0ELb0ELb0ELb0ELb0EEEvNS_16Flash_fwd_paramsE --------------------------
	.section	.nv.constant0._ZN5flash16flash_fwd_kernelI23Flash_fwd_kernel_traitsILi256ELi64ELi64ELi4ELb0ELb0EN7cutlass6half_tE19Flash_kernel_traitsILi256ELi64ELi64ELi4ES3_EELb0ELb1ELb0ELb0ELb0ELb0ELb0ELb0EEEvNS_16Flash_fwd_paramsE,"a",@progbits
	.sectionflags	@""
	.align	4
.nv.constant0._ZN5flash16flash_fwd_kernelI23Flash_fwd_kernel_traitsILi256ELi64ELi64ELi4ELb0ELb0EN7cutlass6half_tE19Flash_kernel_traitsILi256ELi64ELi64ELi4ES3_EELb0ELb1ELb0ELb0ELb0ELb0ELb0ELb0EEEvNS_16Flash_fwd_paramsE:
	.zero		816


//--------------------- .nv.constant0._ZN5flash16flash_fwd_kernelI23Flash_fwd_kernel_traitsILi256ELi64ELi64ELi4ELb0ELb0EN7cutlass6half_tE19Flash_kernel_traitsILi256ELi64ELi64ELi4ES3_EELb0ELb1ELb0ELb1ELb0ELb0ELb0ELb0EEEvNS_16Flash_fwd_paramsE --------------------------
	.section	.nv.constant0._ZN5flash16flash_fwd_kernelI23Flash_fwd_kernel_traitsILi256ELi64ELi64ELi4ELb0ELb0EN7cutlass6half_tE19Flash_kernel_traitsILi256ELi64ELi64ELi4ES3_EELb0ELb1ELb0ELb1ELb0ELb0ELb0ELb0EEEvNS_16Flash_fwd_paramsE,"a",@progbits
	.sectionflags	@""
	.align	4
.nv.constant0._ZN5flash16flash_fwd_kernelI23Flash_fwd_kernel_traitsILi256ELi64ELi64ELi4ELb0ELb0EN7cutlass6half_tE19Flash_kernel_traitsILi256ELi64ELi64ELi4ES3_EELb0ELb1ELb0ELb1ELb0ELb0ELb0ELb0EEEvNS_16Flash_fwd_paramsE:
	.zero		816


//--------------------- .nv.constant0._ZN5flash16flash_fwd_kernelI23Flash_fwd_kernel_traitsILi256ELi128ELi64ELi8ELb0ELb0EN7cutlass6half_tE19Flash_kernel_traitsILi256ELi128ELi64ELi8ES3_EELb0ELb1ELb0ELb0ELb0ELb1ELb0ELb0EEEvNS_16Flash_fwd_paramsE --------------------------
	.section	.nv.constant0._ZN5flash16flash_fwd_kernelI23Flash_fwd_kernel_traitsILi256ELi128ELi64ELi8ELb0ELb0EN7cutlass6half_tE19Flash_kernel_traitsILi256ELi128ELi64ELi8ES3_EELb0ELb1ELb0ELb0ELb0ELb1ELb0ELb0EEEvNS_16Flash_fwd_paramsE,"a",@progbits
	.sectionflags	@""
	.align	4
.nv.constant0._ZN5flash16flash_fwd_kernelI23Flash_fwd_kernel_traitsILi256ELi128ELi64ELi8ELb0ELb0EN7cutlass6half_tE19Flash_kernel_traitsILi256ELi128ELi64ELi8ES3_EELb0ELb1ELb0ELb0ELb0ELb1ELb0ELb0EEEvNS_16Flash_fwd_paramsE:
	.zero		816


//--------------------- .nv.constant0._ZN5flash16flash_fwd_kernelI23Flash_fwd_kernel_traitsILi256ELi128ELi64ELi8ELb0ELb0EN7cutlass6half_tE19Flash_kernel_traitsILi256ELi128ELi64ELi8ES3_EELb0ELb1ELb0ELb0ELb0ELb0ELb0ELb0EEEvNS_16Flash_fwd_paramsE --------------------------
	.section	.nv.constant0._ZN5flash16flash_fwd_kernelI23Flash_fwd_kernel_traitsILi256ELi128ELi64ELi8ELb0ELb0EN7cutlass6half_tE19Flash_kernel_traitsILi256ELi128ELi64ELi8ES3_EELb0ELb1ELb0ELb0ELb0ELb0ELb0ELb0EEEvNS_16Flash_fwd_paramsE,"a",@progbits
	.sectionflags	@""
	.align	4
.nv.constant0._ZN5flash16flash_fwd_kernelI23Flash_fwd_kernel_traitsILi256ELi128ELi64ELi8ELb0ELb0EN7cutlass6half_tE19Flash_kernel_traitsILi256ELi128ELi64ELi8ES3_EELb0ELb1ELb0ELb0ELb0ELb0ELb0ELb0EEEvNS_16Flash_fwd_paramsE:
	.zero		816


//--------------------- .nv.constant0._ZN5flash16flash_fwd_kernelI23Flash_fwd_kernel_traitsILi256ELi128ELi64ELi8ELb0ELb0EN7cutlass6half_tE19Flash_kernel_traitsILi256ELi128ELi64ELi8ES3_EELb0ELb1ELb0ELb1ELb0ELb0ELb0ELb0EEEvNS_16Flash_fwd_paramsE --------------------------
	.section	.nv.constant0._ZN5flash16flash_fwd_kernelI23Flash_fwd_kernel_traitsILi256ELi128ELi64ELi8ELb0ELb0EN7cutlass6half_tE19Flash_kernel_traitsILi256ELi128ELi64ELi8ES3_EELb0ELb1ELb0ELb1ELb0ELb0ELb0ELb0EEEvNS_16Flash_fwd_paramsE,"a",@progbits
	.sectionflags	@""
	.align	4
.nv.constant0._ZN5flash16flash_fwd_kernelI23Flash_fwd_kernel_traitsILi256ELi128ELi64ELi8ELb0ELb0EN7cutlass6half_tE19Flash_kernel_traitsILi256ELi128ELi64ELi8ES3_EELb0ELb1ELb0ELb1ELb0ELb0ELb0ELb0EEEvNS_16Flash_fwd_paramsE:
	.zero		816


//--------------------- .nv.constant0._ZN5flash16flash_fwd_kernelI23Flash_fwd_kernel_traitsILi256ELi64ELi64ELi4ELb0ELb0EN7cutlass6half_tE19Flash_kernel_traitsILi256ELi64ELi64ELi4ES3_EELb1ELb1ELb0ELb0ELb0ELb0ELb0ELb0EEEvNS_16Flash_fwd_paramsE --------------------------
	.section	.nv.constant0._ZN5flash16flash_fwd_kernelI23Flash_fwd_kernel_traitsILi256ELi64ELi64ELi4ELb0ELb0EN7cutlass6half_tE19Flash_kernel_traitsILi256ELi64ELi64ELi4ES3_EELb1ELb1ELb0ELb0ELb0ELb0ELb0ELb0EEEvNS_16Flash_fwd_paramsE,"a",@progbits
	.sectionflags	@""
	.align	4
.nv.constant0._ZN5flash16flash_fwd_kernelI23Flash_fwd_kernel_traitsILi256ELi64ELi64ELi4ELb0ELb0EN7cutlass6half_tE19Flash_kernel_traitsILi256ELi64ELi64ELi4ES3_EELb1ELb1ELb0ELb0ELb0ELb0ELb0ELb0EEEvNS_16Flash_fwd_paramsE:
	.zero		816


//--------------------- .nv.constant0._ZN5flash16flash_fwd_kernelI23Flash_fwd_kernel_traitsILi256ELi64ELi64ELi4ELb0ELb0EN7cutlass6half_tE19Flash_kernel_traitsILi256ELi64ELi64ELi4ES3_EELb1ELb1ELb0ELb0ELb0ELb1ELb0ELb0EEEvNS_16Flash_fwd_paramsE --------------------------
	.section	.nv.constant0._ZN5flash16flash_fwd_kernelI23Flash_fwd_kernel_traitsILi256ELi64ELi64ELi4ELb0ELb0EN7cutlass6half_tE19Flash_kernel_traitsILi256ELi64ELi64ELi4ES3_EELb1ELb1ELb0ELb0ELb0ELb1ELb0ELb0EEEvNS_16Flash_fwd_paramsE,"a",@progbits
	.sectionflags	@""
	.align	4
.nv.constant0._ZN5flash16flash_fwd_kernelI23Flash_fwd_kernel_traitsILi256ELi64ELi64ELi4ELb0ELb0EN7cutlass6half_tE19Flash_kernel_traitsILi256ELi64ELi64ELi4ES3_EELb1ELb1ELb0ELb0ELb0ELb1ELb0ELb0EEEvNS_16Flash_fwd_paramsE:
	.zero		816


//--------------------- .nv.constant0._ZN5flash16flash_fwd_kernelI23Flash_fwd_kernel_traitsILi256ELi64ELi64ELi4ELb0ELb0EN7cutlass6half_tE19Flash_kernel_traitsILi256ELi64ELi64ELi4ES3_EELb0ELb1ELb0ELb0ELb0ELb1ELb1ELb0EEEvNS_16Flash_fwd_paramsE --------------------------
	.section	.nv.constant0._ZN5flash16flash_fwd_kernelI23Flash_fwd_kernel_traitsILi256ELi64ELi64ELi4ELb0ELb0EN7cutlass6half_tE19Flash_kernel_traitsILi256ELi64ELi64ELi4ES3_EELb0ELb1ELb0ELb0ELb0ELb1ELb1ELb0EEEvNS_16Flash_fwd_paramsE,"a",@progbits
	.sectionflags	@""
	.align	4
.nv.constant0._ZN5flash16flash_fwd_kernelI23Flash_fwd_kernel_traitsILi256ELi64ELi64ELi4ELb0ELb0EN7cutlass6half_tE19Flash_kernel_traitsILi256ELi64ELi64ELi4ES3_EELb0ELb1ELb0ELb0ELb0ELb1ELb1ELb0EEEvNS_16Flash_fwd_paramsE:
	.zero		816


//--------------------- .nv.constant0._ZN5flash16flash_fwd_kernelI23Flash_fwd_kernel_traitsILi256ELi64ELi64ELi4ELb0ELb0EN7cutlass6half_tE19Flash_kernel_traitsILi256ELi64ELi64ELi4ES3_EELb1ELb1ELb0ELb1ELb0ELb0ELb0ELb0EEEvNS_16Flash_fwd_paramsE --------------------------
	.section	.nv.constant0._ZN5flash16flash_fwd_kernelI23Flash_fwd_kernel_traitsILi256ELi64ELi64ELi4ELb0ELb0EN7cutlass6half_tE19Flash_kernel_traitsILi256ELi64ELi64ELi4ES3_EELb1ELb1ELb0ELb1ELb0ELb0ELb0ELb0EEEvNS_16Flash_fwd_paramsE,"a",@progbits
	.sectionflags	@""
	.align	4
.nv.constant0._ZN5flash16flash_fwd_kernelI23Flash_fwd_kernel_traitsILi256ELi64ELi64ELi4ELb0ELb0EN7cutlass6half_tE19Flash_kernel_traitsILi256ELi64ELi64ELi4ES3_EELb1ELb1ELb0ELb1ELb0ELb0ELb0ELb0EEEvNS_16Flash_fwd_paramsE:
	.zero		816


//--------------------- .nv.constant0._ZN5flash16flash_fwd_kernelI23Flash_fwd_kernel_traitsILi256ELi64ELi64ELi4ELb0ELb0EN7cutlass6half_tE19Flash_kernel_traitsILi256ELi64ELi64ELi4ES3_EELb1ELb1ELb0ELb0ELb0ELb0ELb0ELb1EEEvNS_16Flash_fwd_paramsE --------------------------
	.section	.nv.constant0._ZN5flash16flash_fwd_kernelI23Flash_fwd_kernel_traitsILi256ELi64ELi64ELi4ELb0ELb0EN7cutlass6half_tE19Flash_kernel_traitsILi256ELi64ELi64ELi4ES3_EELb1ELb1ELb0ELb0ELb0ELb0ELb0ELb1EEEvNS_16Flash_fwd_paramsE,"a",@progbits
	.sectionflags	@""
	.align	4
.nv.constant0._ZN5flash16flash_fwd_kernelI23Flash_fwd_kernel_traitsILi256ELi64ELi64ELi4ELb0ELb0EN7cutlass6half_tE19Flash_kernel_traitsILi256ELi64ELi64ELi4ES3_EELb1ELb1ELb0ELb0ELb0ELb0ELb0ELb1EEEvNS_16Flash_fwd_paramsE:
	.zero		816


//--------------------- .nv.constant0._ZN5flash16flash_fwd_kernelI23Flash_fwd_kernel_traitsILi256ELi64ELi64ELi4ELb0ELb0EN7cutlass6half_tE19Flash_kernel_traitsILi256ELi64ELi64ELi4ES3_EELb0ELb1ELb0ELb0ELb0ELb0ELb1ELb0EEEvNS_16Flash_fwd_paramsE --------------------------
	.section	.nv.constant0._ZN5flash16flash_fwd_kernelI23Flash_fwd_kernel_traitsILi256ELi64ELi64ELi4ELb0ELb0EN7cutlass6half_tE19Flash_kernel_traitsILi256ELi64ELi64ELi4ES3_EELb0ELb1ELb0ELb0ELb0ELb0ELb1ELb0EEEvNS_16Flash_fwd_paramsE,"a",@progbits
	.sectionflags	@""
	.align	4
.nv.constant0._ZN5flash16flash_fwd_kernelI23Flash_fwd_kernel_traitsILi256ELi64ELi64ELi4ELb0ELb0EN7cutlass6half_tE19Flash_kernel_traitsILi256ELi64ELi64ELi4ES3_EELb0ELb1ELb0ELb0ELb0ELb0ELb1ELb0EEEvNS_16Flash_fwd_paramsE:
	.zero		816


//--------------------- .nv.constant0._ZN5flash16flash_fwd_kernelI23Flash_fwd_kernel_traitsILi256ELi64ELi64ELi4ELb0ELb0EN7cutlass6half_tE19Flash_kernel_traitsILi256ELi64ELi64ELi4ES3_EELb1ELb1ELb0ELb1ELb0ELb0ELb0ELb1EEEvNS_16Flash_fwd_paramsE --------------------------
	.section	.nv.constant0._ZN5flash16flash_fwd_kernelI23Flash_fwd_kernel_traitsILi256ELi64ELi64ELi4ELb0ELb0EN7cutlass6half_tE19Flash_kernel_traitsILi256ELi64ELi64ELi4ES3_EELb1ELb1ELb0ELb1ELb0ELb0ELb0ELb1EEEvNS_16Flash_fwd_paramsE,"a",@progbits
	.sectionflags	@""
	.align	4
.nv.constant0._ZN5flash16flash_fwd_kernelI23Flash_fwd_kernel_traitsILi256ELi64ELi64ELi4ELb0ELb0EN7cutlass6half_tE19Flash_kernel_traitsILi256ELi64ELi64ELi4ES3_EELb1ELb1ELb0ELb1ELb0ELb0ELb0ELb1EEEvNS_16Flash_fwd_paramsE:
	.zero		816


//--------------------- .nv.constant0._ZN5flash16flash_fwd_kernelI23Flash_fwd_kernel_traitsILi256ELi64ELi64ELi4ELb0ELb0EN7cutlass6half_tE19Flash_kernel_traitsILi256ELi64ELi64ELi4ES3_EELb0ELb1ELb0ELb1ELb0ELb0ELb1ELb0EEEvNS_16Flash_fwd_paramsE --------------------------
	.section	.nv.constant0._ZN5flash16flash_fwd_kernelI23Flash_fwd_kernel_traitsILi256ELi64ELi64ELi4ELb0ELb0EN7cutlass6half_tE19Flash_kernel_traitsILi256ELi64ELi64ELi4ES3_EELb0ELb1ELb0ELb1ELb0ELb0ELb1ELb0EEEvNS_16Flash_fwd_paramsE,"a",@progbits
	.sectionflags	@""
	.align	4
.nv.constant0._ZN5flash16flash_fwd_kernelI23Flash_fwd_kernel_traitsILi256ELi64ELi64ELi4ELb0ELb0EN7cutlass6half_tE19Flash_kernel_traitsILi256ELi64ELi64ELi4ES3_EELb0ELb1ELb0ELb1ELb0ELb0ELb1ELb0EEEvNS_16Flash_fwd_paramsE:
	.zero		816


//--------------------- .nv.constant0._ZN5flash16flash_fwd_kernelI23Flash_fwd_kernel_traitsILi256ELi128ELi64ELi8ELb0ELb0EN7cutlass6half_tE19Flash_kernel_traitsILi256ELi128ELi64ELi8ES3_EELb1ELb1ELb0ELb0ELb0ELb0ELb0ELb0EEEvNS_16Flash_fwd_paramsE --------------------------
	.section	.nv.constant0._ZN5flash16flash_fwd_kernelI23Flash_fwd_kernel_traitsILi256ELi128ELi64ELi8ELb0ELb0EN7cutlass6half_tE19Flash_kernel_traitsILi256ELi128ELi64ELi8ES3_EELb1ELb1ELb0ELb0ELb0ELb0ELb0ELb0EEEvNS_16Flash_fwd_paramsE,"a",@progbits
	.sectionflags	@""
	.align	4
.nv.constant0._ZN5flash16flash_fwd_kernelI23Flash_fwd_kernel_traitsILi256ELi128ELi64ELi8ELb0ELb0EN7cutlass6half_tE19Flash_kernel_traitsILi256ELi128ELi64ELi8ES3_EELb1ELb1ELb0ELb0ELb0ELb0ELb0ELb0EEEvNS_16Flash_fwd_paramsE:
	.zero		816


//--------------------- .nv.constant0._ZN5flash16flash_fwd_kernelI23Flash_fwd_kernel_traitsILi256ELi128ELi64ELi8ELb0ELb0EN7cutlass6half_tE19Flash_kernel_traitsILi256ELi128ELi64ELi8ES3_EELb1ELb1ELb0ELb0ELb0ELb1ELb0ELb0EEEvNS_16Flash_fwd_paramsE --------------------------
	.section	.nv.constant0._ZN5flash16flash_fwd_kernelI23Flash_fwd_kernel_traitsILi256ELi128ELi64ELi8ELb0ELb0EN7cutlass6half_tE19Flash_kernel_traitsILi256ELi128ELi64ELi8ES3_EELb1ELb1ELb0ELb0ELb0ELb1ELb0ELb0EEEvNS_16Flash_fwd_paramsE,"a",@progbits
	.sectionflags	@""
	.align	4
.nv.constant0._ZN5flash16flash_fwd_kernelI23Flash_fwd_kernel_traitsILi256ELi128ELi64ELi8ELb0ELb0EN7cutlass6half_tE19Flash_kernel_traitsILi256ELi128ELi64ELi8ES3_EELb1ELb1ELb0ELb0ELb0ELb1ELb0ELb0EEEvNS_16Flash_fwd_paramsE:
	.zero		816


//--------------------- .nv.constant0._ZN5flash16flash_fwd_kernelI23Flash_fwd_kernel_traitsILi256ELi128ELi64ELi8ELb0ELb0EN7cutlass6half_tE19Flash_kernel_traitsILi256ELi128ELi64ELi8ES3_EELb0ELb1ELb0ELb0ELb0ELb1ELb1ELb0EEEvNS_16Flash_fwd_paramsE --------------------------
	.section	.nv.constant0._ZN5flash16flash_fwd_kernelI23Flash_fwd_kernel_traitsILi256ELi128ELi64ELi8ELb0ELb0EN7cutlass6half_tE19Flash_kernel_traitsILi256ELi128ELi64ELi8ES3_EELb0ELb1ELb0ELb0ELb0ELb1ELb1ELb0EEEvNS_16Flash_fwd_paramsE,"a",@progbits
	.sectionflags	@""
	.align	4
.nv.constant0._ZN5flash16flash_fwd_kernelI23Flash_fwd_kernel_traitsILi256ELi128ELi64ELi8ELb0ELb0EN7cutlass6half_tE19Flash_kernel_traitsILi256ELi128ELi64ELi8ES3_EELb0ELb1ELb0ELb0ELb0ELb1ELb1ELb0EEEvNS_16Flash_fwd_paramsE:
	.zero		816


//--------------------- .nv.constant0._ZN5flash16flash_fwd_kernelI23Flash_fwd_kernel_traitsILi256ELi128ELi64ELi8ELb0ELb0EN7cutlass6half_tE19Flash_kernel_traitsILi256ELi128ELi64ELi8ES3_EELb1ELb1ELb0ELb1ELb0ELb0ELb0ELb0EEEvNS_16Flash_fwd_paramsE --------------------------
	.section	.nv.constant0._ZN5flash16flash_fwd_kernelI23Flash_fwd_kernel_traitsILi256ELi128ELi64ELi8ELb0ELb0EN7cutlass6half_tE19Flash_kernel_traitsILi256ELi128ELi64ELi8ES3_EELb1ELb1ELb0ELb1ELb0ELb0ELb0ELb0EEEvNS_16Flash_fwd_paramsE,"a",@progbits
	.sectionflags	@""
	.align	4
.nv.constant0._ZN5flash16flash_fwd_kernelI23Flash_fwd_kernel_traitsILi256ELi128ELi64ELi8ELb0ELb0EN7cutlass6half_tE19Flash_kernel_traitsILi256ELi128ELi64ELi8ES3_EELb1ELb1ELb0ELb1ELb0ELb0ELb0ELb0EEEvNS_16Flash_fwd_paramsE:
	.zero		816


//--------------------- .nv.constant0._ZN5flash16flash_fwd_kernelI23Flash_fwd_kernel_traitsILi256ELi128ELi64ELi8ELb0ELb0EN7cutlass6half_tE19Flash_kernel_traitsILi256ELi128ELi64ELi8ES3_EELb1ELb1ELb0ELb0ELb0ELb0ELb0ELb1EEEvNS_16Flash_fwd_paramsE --------------------------
	.section	.nv.constant0._ZN5flash16flash_fwd_kernelI23Flash_fwd_kernel_traitsILi256ELi128ELi64ELi8ELb0ELb0EN7cutlass6half_tE19Flash_kernel_traitsILi256ELi128ELi64ELi8ES3_EELb1ELb1ELb0ELb0ELb0ELb0ELb0ELb1EEEvNS_16Flash_fwd_paramsE,"a",@progbits
	.sectionflags	@""
	.align	4
.nv.constant0._ZN5flash16flash_fwd_kernelI23Flash_fwd_kernel_traitsILi256ELi128ELi64ELi8ELb0ELb0EN7cutlass6half_tE19Flash_kernel_traitsILi256ELi128ELi64ELi8ES3_EELb1ELb1ELb0ELb0ELb0ELb0ELb0ELb1EEEvNS_16Flash_fwd_paramsE:
	.zero		816


//--------------------- .nv.constant0._ZN5flash16flash_fwd_kernelI23Flash_fwd_kernel_traitsILi256ELi128ELi64ELi8ELb0ELb0EN7cutlass6half_tE19Flash_kernel_traitsILi256ELi128ELi64ELi8ES3_EELb0ELb1ELb0ELb0ELb0ELb0ELb1ELb0EEEvNS_16Flash_fwd_paramsE --------------------------
	.section	.nv.constant0._ZN5flash16flash_fwd_kernelI23Flash_fwd_kernel_traitsILi256ELi128ELi64ELi8ELb0ELb0EN7cutlass6half_tE19Flash_kernel_traitsILi256ELi128ELi64ELi8ES3_EELb0ELb1ELb0ELb0ELb0ELb0ELb1ELb0EEEvNS_16Flash_fwd_paramsE,"a",@progbits
	.sectionflags	@""
	.align	4
.nv.constant0._ZN5flash16flash_fwd_kernelI23Flash_fwd_kernel_traitsILi256ELi128ELi64ELi8ELb0ELb0EN7cutlass6half_tE19Flash_kernel_traitsILi256ELi128ELi64ELi8ES3_EELb0ELb1ELb0ELb0ELb0ELb0ELb1ELb0EEEvNS_16Flash_fwd_paramsE:
	.zero		816


//--------------------- .nv.constant0._ZN5flash16flash_fwd_kernelI23Flash_fwd_kernel_traitsILi256ELi128ELi64ELi8ELb0ELb0EN7cutlass6half_tE19Flash_kernel_traitsILi256ELi128ELi64ELi8ES3_EELb1ELb1ELb0ELb1ELb0ELb0ELb0ELb1EEEvNS_16Flash_fwd_paramsE --------------------------
	.section	.nv.constant0._ZN5flash16flash_fwd_kernelI23Flash_fwd_kernel_traitsILi256ELi128ELi64ELi8ELb0ELb0EN7cutlass6half_tE19Flash_kernel_traitsILi256ELi128ELi64ELi8ES3_EELb1ELb1ELb0ELb1ELb0ELb0ELb0ELb1EEEvNS_16Flash_fwd_paramsE,"a",@progbits
	.sectionflags	@""
	.align	4
.nv.constant0._ZN5flash16flash_fwd_kernelI23Flash_fwd_kernel_traitsILi256ELi128ELi64ELi8ELb0ELb0EN7cutlass6half_tE19Flash_kernel_traitsILi256ELi128ELi64ELi8ES3_EELb1ELb1ELb0ELb1ELb0ELb0ELb0ELb1EEEvNS_16Flash_fwd_paramsE:
	.zero		816


//--------------------- .nv.constant0._ZN5flash16flash_fwd_kernelI23Flash_fwd_kernel_traitsILi256ELi128ELi64ELi8ELb0ELb0EN7cutlass6half_tE19Flash_kernel_traitsILi256ELi128ELi64ELi8ES3_EELb0ELb1ELb0ELb1ELb0ELb0ELb1ELb0EEEvNS_16Flash_fwd_paramsE --------------------------
	.section	.nv.constant0._ZN5flash16flash_fwd_kernelI23Flash_fwd_kernel_traitsILi256ELi128ELi64ELi8ELb0ELb0EN7cutlass6half_tE19Flash_kernel_traitsILi256ELi128ELi64ELi8ES3_EELb0ELb1ELb0ELb1ELb0ELb0ELb1ELb0EEEvNS_16Flash_fwd_paramsE,"a",@progbits
	.sectionflags	@""
	.align	4
.nv.constant0._ZN5flash16flash_fwd_kernelI23Flash_fwd_kernel_traitsILi256ELi128ELi64ELi8ELb0ELb0EN7cutlass6half_tE19Flash_kernel_traitsILi256ELi128ELi64ELi8ES3_EELb0ELb1ELb0ELb1ELb0ELb0ELb1ELb0EEEvNS_16Flash_fwd_paramsE:
	.zero		816


//--------------------- .text._ZN5flash16flash_fwd_kernelI23Flash_fwd_kernel_traitsILi256ELi64ELi64ELi4ELb0ELb0EN7cutlass6half_tE19Flash_kernel_traitsILi256ELi64ELi64ELi4ES3_EELb0ELb1ELb0ELb0ELb0ELb1ELb0ELb0EEEvNS_16Flash_fwd_paramsE --------------------------
	.section	.text._ZN5flash16flash_fwd_kernelI23Flash_fwd_kernel_traitsILi256ELi64ELi64ELi4ELb0ELb0EN7cutlass6half_tE19Flash_kernel_traitsILi256ELi64ELi64ELi4ES3_EELb0ELb1ELb0ELb0ELb0ELb1ELb0ELb0EEEvNS_16Flash_fwd_paramsE,"ax",@progbits
	.sectioninfo	@"SHI_REGISTERS=254"
	.align	128
        .global         _ZN5flash16flash_fwd_kernelI23Flash_fwd_kernel_traitsILi256ELi64ELi64ELi4ELb0ELb0EN7cutlass6half_tE19Flash_kernel_traitsILi256ELi64ELi64ELi4ES3_EELb0ELb1ELb0ELb0ELb0ELb1ELb0ELb0EEEvNS_16Flash_fwd_paramsE
        .type           _ZN5flash16flash_fwd_kernelI23Flash_fwd_kernel_traitsILi256ELi64ELi64ELi4ELb0ELb0EN7cutlass6half_tE19Flash_kernel_traitsILi256ELi64ELi64ELi4ES3_EELb0ELb1ELb0ELb0ELb0ELb1ELb0ELb0EEEvNS_16Flash_fwd_paramsE,@function
        .size           _ZN5flash16flash_fwd_kernelI23Flash_fwd_kernel_traitsILi256ELi64ELi64ELi4ELb0ELb0EN7cutlass6half_tE19Flash_kernel_traitsILi256ELi64ELi64ELi4ES3_EELb0ELb1ELb0ELb0ELb0ELb1ELb0ELb0EEEvNS_16Flash_fwd_paramsE,(.L_x_1071 - _ZN5flash16flash_fwd_kernelI23Flash_fwd_kernel_traitsILi256ELi64ELi64ELi4ELb0ELb0EN7cutlass6half_tE19Flash_kernel_traitsILi256ELi64ELi64ELi4ES3_EELb0ELb1ELb0ELb0ELb0ELb1ELb0ELb0EEEvNS_16Flash_fwd_paramsE)
        .other          _ZN5flash16flash_fwd_kernelI23Flash_fwd_kernel_traitsILi256ELi64ELi64ELi4ELb0ELb0EN7cutlass6half_tE19Flash_kernel_traitsILi256ELi64ELi64ELi4ES3_EELb0ELb1ELb0ELb0ELb0ELb1ELb0ELb0EEEvNS_16Flash_fwd_paramsE,@"STO_CUDA_ENTRY STV_DEFAULT"
_ZN5flash16flash_fwd_kernelI23Flash_fwd_kernel_traitsILi256ELi64ELi64ELi4ELb0ELb0EN7cutlass6half_tE19Flash_kernel_traitsILi256ELi64ELi64ELi4ES3_EELb0ELb1ELb0ELb0ELb0ELb1ELb0ELb0EEEvNS_16Flash_fwd_paramsE:
.text._ZN5flash16flash_fwd_kernelI23Flash_fwd_kernel_traitsILi256ELi64ELi64ELi4ELb0ELb0EN7cutlass6half_tE19Flash_kernel_traitsILi256ELi64ELi64ELi4ES3_EELb0ELb1ELb0ELb0ELb0ELb1ELb0ELb0EEEvNS_16Flash_fwd_paramsE:
[----:B------:R-:W-:Y:S02]  /*0000*/  MOV R1, c[0x0][0x28] ;  /* 0x00000a0000017a02 */ /* 0x000fe40000000f00 */
[----:B------:R-:W1:Y:S01]  /*0010*/  S2UR UR10, SR_CTAID.Y ;  /* 0x00000000000a79c3 */ /* 0x000e620000002600 */
[----:B------:R-:W-:Y:S02]  /*0020*/  ULDC.64 UR4, c[0x0][0x240] ;  /* 0x0000900000047ab9 */ /* 0x000fe40000000a00 */
[----:B------:R-:W-:Y:S02]  /*0030*/  UISETP.NE.U32.AND UP2, UPT, URZ, UR4, UPT ;  /* 0x000000043f00728c */ /* 0x000fe4000bf45070 */
[----:B------:R-:W-:Y:S02]  /*0040*/  UMOV UR7, 0x4 ;  /* 0x0000000400077882 */ /* 0x000fe40000000000 */
[----:B------:R-:W-:Y:S02]  /*0050*/  UISETP.NE.AND.EX UP2, UPT, URZ, UR5, UPT, UP2 ;  /* 0x000000053f00728c */ /* 0x000fe4000bf45320 */
[----:B------:R-:W-:Y:S02]  /*0060*/  ULDC.64 UR12, c[0x0][0x240] ;  /* 0x00009000000c7ab9 */ /* 0x000fe40000000a00 */
[----:B------:R-:W-:-:S02]  /*0070*/  ULDC.64 UR4, c[0x0][0x250] ;  /* 0x0000940000047ab9 */ /* 0x000fc40000000a00 */
[----:B------:R-:W-:Y:S01]  /*0080*/  PLOP3.LUT P2, PT, PT, PT, UP2, 0x80, 0x0 ;  /* 0x000000000000781c */ /* 0x000fe20003f4f028 */
[----:B------:R-:W-:Y:S02]  /*0090*/  UISETP.NE.U32.AND UP0, UPT, URZ, UR4, UPT ;  /* 0x000000043f00728c */ /* 0x000fe4000bf05070 */
[----:B------:R-:W-:Y:S02]  /*00a0*/  ULDC.64 UR16, c[0x0][0x118] ;  /* 0x0000460000107ab9 */ /* 0x000fe40000000a00 */
[----:B------:R-:W-:Y:S02]  /*00b0*/  UISETP.NE.AND.EX UP0, UPT, URZ, UR5, UPT, UP0 ;  /* 0x000000053f00728c */ /* 0x000fe4000bf05300 */
[----:B------:R-:W-:Y:S02]  /*00c0*/  ULDC.U8 UR6, c[0x0][0x312] ;  /* 0x0000c48000067ab9 */ /* 0x000fe40000000000 */
[----:B------:R-:W-:Y:S02]  /*00d0*/  ULDC.64 UR8, c[0x0][0x248] ;  /* 0x0000920000087ab9 */ /* 0x000fe40000000a00 */
[----:B-1----:R-:W-:Y:S01]  /*00e0*/  UIMAD.WIDE UR12, UR10, UR7, UR12 ;  /* 0x000000070a0c72a5 */ /* 0x002fe2000f8e020c */
[----:B------:R-:W-:Y:S01]  /*00f0*/  PLOP3.LUT P0, PT, PT, PT, UP0, 0x80, 0x0 ;  /* 0x000000000000781c */ /* 0x000fe20003f0f008 */
[----:B------:R-:W-:-:S02]  /*0100*/  ULDC.64 UR4, c[0x0][0x250] ;  /* 0x0000940000047ab9 */ /* 0x000fc40000000a00 */
[----:B------:R-:W-:Y:S02]  /*0110*/  UISETP.NE.AND UP3, UPT, UR6, URZ, UPT ;  /* 0x0000003f0600728c */ /* 0x000fe4000bf65270 */
[----:B------:R-:W-:Y:S01]  /*0120*/  IMAD.U32 R8, RZ, RZ, UR12 ;  /* 0x0000000cff087e24 */ /* 0x000fe2000f8e00ff */
[----:B------:R-:W-:Y:S01]  /*0130*/  UISETP.EQ.U32.AND UP1, UPT, URZ, UR8, UPT ;  /* 0x000000083f00728c */ /* 0x000fe2000bf22070 */
[----:B------:R-:W-:Y:S01]  /*0140*/  IMAD.U32 R9, RZ, RZ, UR13 ;  /* 0x0000000dff097e24 */ /* 0x000fe2000f8e00ff */
[----:B------:R-:W-:Y:S02]  /*0150*/  @UP0 UIMAD.WIDE UR4, UR10, UR7, UR4 ;  /* 0x000000070a0402a5 */ /* 0x000fe4000f8e0204 */
[----:B------:R-:W-:Y:S02]  /*0160*/  UISETP.EQ.OR.EX UP1, UPT, URZ, UR9, !UP3, UP1 ;  /* 0x000000093f00728c */ /* 0x000fe4000df22710 */
[----:B------:R-:W2:Y:S01]  /*0170*/  @P2 LDG.E R7, [R8.64] ;  /* 0x0000001008072981 */ /* 0x000ea2000c1e1900 */
[----:B------:R-:W-:-:S03]  /*0180*/  ULDC.64 UR8, c[0x0][0x248] ;  /* 0x0000920000087ab9 */ /* 0x000fc60000000a00 */
[----:B------:R-:W3:Y:S01]  /*0190*/  @P2 LDG.E R0, [R8.64+0x4] ;  /* 0x0000041008002981 */ /* 0x000ee2000c1e1900 */
[----:B------:R-:W-:Y:S01]  /*01a0*/  MOV R3, UR5 ;  /* 0x0000000500037c02 */ /* 0x000fe20008000f00 */
[----:B------:R-:W-:Y:S01]  /*01b0*/  IMAD.U32 R2, RZ, RZ, UR4 ;  /* 0x00000004ff027e24 */ /* 0x000fe2000f8e00ff */
[----:B------:R-:W-:-:S04]  /*01c0*/  PLOP3.LUT P1, PT, PT, PT, UP1, 0x80, 0x0 ;  /* 0x000000000000781c */ /* 0x000fc80003f2f018 */
[----:B------:R1:W4:Y:S01]  /*01d0*/  @P0 LDG.E R3, [R2.64] ;  /* 0x0000001002030981 */ /* 0x000322000c1e1900 */
[----:B------:R-:W-:-:S06]  /*01e0*/  UIMAD.WIDE UR8, UR10, UR7, UR8 ;  /* 0x000000070a0872a5 */ /* 0x000fcc000f8e0208 */
[----:B------:R-:W-:Y:S01]  /*01f0*/  IMAD.U32 R4, RZ, RZ, UR8 ;  /* 0x00000008ff047e24 */ /* 0x000fe2000f8e00ff */
[----:B------:R-:W-:-:S05]  /*0200*/  MOV R5, UR9 ;  /* 0x0000000900057c02 */ /* 0x000fca0008000f00 */
[----:B------:R-:W5:Y:S01]  /*0210*/  @!P1 LDG.E R6, [R4.64] ;  /* 0x0000001004069981 */ /* 0x000f62000c1e1900 */
[----:B------:R-:W-:Y:S02]  /*0220*/  UMOV UR9, 0xffffffff ;  /* 0xffffffff00097882 */ /* 0x000fe40000000000 */
[----:B------:R-:W-:Y:S01]  /*0230*/  UMOV UR14, URZ ;  /* 0x0000003f000e7c82 */ /* 0x000fe20008000000 */
[----:B-1----:R-:W1:Y:S01]  /*0240*/  S2R R2, SR_TID.X ;  /* 0x0000000000027919 */ /* 0x002e620000002100 */
[----:B------:R-:W-:Y:S01]  /*0250*/  UMOV UR19, 0xffffffff ;  /* 0xffffffff00137882 */ /* 0x000fe20000000000 */
[----:B------:R-:W1:Y:S08]  /*0260*/  S2UR UR12, SR_CTAID.X ;  /* 0x00000000000c79c3 */ /* 0x000e700000002500 */
[----:B------:R-:W1:Y:S08]  /*0270*/  S2UR UR11, SR_CTAID.Z ;  /* 0x00000000000b79c3 */ /* 0x000e700000002700 */
[----:B--2---:R-:W2:Y:S08]  /*0280*/  @P2 R2UR UR9, R7 ;  /* 0x00000000070923c2 */ /* 0x004eb000000e0000 */
[----:B---3--:R-:W2:Y:S08]  /*0290*/  @P2 R2UR UR15, R0 ;  /* 0x00000000000f23c2 */ /* 0x008eb000000e0000 */
[----:B----4-:R3:W4:Y:S01]  /*02a0*/  @P0 R2UR UR14, R3 ;  /* 0x00000000030e03c2 */ /* 0x01072200000e0000 */
[----:B------:R-:W-:-:S04]  /*02b0*/  ISETP.NE.U32.AND P0, PT, RZ, c[0x0][0x248], PT ;  /* 0x00009200ff007a0c */ /* 0x000fc80003f05070 */
[----:B------:R-:W-:-:S03]  /*02c0*/  ISETP.NE.AND.EX P0, PT, RZ, c[0x0][0x24c], PT, P0 ;  /* 0x00009300ff007a0c */ /* 0x000fc60003f05300 */
[----:B-----5:R3:W1:Y:S01]  /*02d0*/  @!P1 R2UR UR19, R6 ;  /* 0x00000000061393c2 */ /* 0x02066200000e0000 */
[----:B--2---:R-:W-:-:S07]  /*02e0*/  @UP2 UIADD3 UR15, UR15, -UR9, URZ ;  /* 0x800000090f0f2290 */ /* 0x004fce000fffe03f */
[----:B------:R-:W-:Y:S02]  /*02f0*/  @!UP2 ULDC UR15, c[0x0][0x214] ;  /* 0x00008500000faab9 */ /* 0x000fe40000000800 */
[----:B-1-34-:R-:W-:Y:S05]  /*0300*/  @!P0 BRA `(.L_x_0) ;  /* 0x0000007000008947 */ /* 0x01afea0003800000 */
[----:B------:R-:W-:-:S13]  /*0310*/  PLOP3.LUT P0, PT, PT, PT, UP3, 0x80, 0x0 ;  /* 0x000000000000781c */ /* 0x000fda0003f0f038 */
[----:B------:R-:W2:Y:S04]  /*0320*/  @P0 LDG.E R0, [R4.64+0x4] ;  /* 0x0000041004000981 */ /* 0x000ea8000c1e1900 */
[----:B------:R-:W3:Y:S01]  /*0330*/  @!P0 LDG.E R3, [R4.64] ;  /* 0x0000001004038981 */ /* 0x000ee2000c1e1900 */
[----:B--2---:R-:W1:Y:S02]  /*0340*/  @P0 R2UR UR6, R0 ;  /* 0x00000000000603c2 */ /* 0x004e6400000e0000 */
[----:B-1----:R-:W-:-:S11]  /*0350*/  @UP3 UIADD3 UR6, UR6, -UR19, URZ ;  /* 0x8000001306063290 */ /* 0x002fd6000fffe03f */
[----:B---3--:R1:W2:Y:S02]  /*0360*/  @!P0 R2UR UR6, R3 ;  /* 0x00000000030683c2 */ /* 0x0082a400000e0000 */
[----:B-12---:R-:W-:Y:S05]  /*0370*/  BRA `(.L_x_1) ;  /* 0x0000001000007947 */ /* 0x006fea0003800000 */
.L_x_0:
[----:B------:R-:W-:Y:S02]  /*0380*/  ULDC UR6, c[0x0][0x218] ;  /* 0x0000860000067ab9 */ /* 0x000fe40000000800 */
.L_x_1:
[----:B------:R-:W-:Y:S02]  /*0390*/  ULDC.64 UR4, c[0x0][0x258] ;  /* 0x0000960000047ab9 */ /* 0x000fe40000000a00 */
[----:B------:R-:W-:-:S04]  /*03a0*/  UISETP.NE.U32.AND UP2, UPT, URZ, UR4, UPT ;  /* 0x000000043f00728c */ /* 0x000fc8000bf45070 */
[----:B------:R-:W-:-:S03]  /*03b0*/  UISETP.NE.AND.EX UP2, UPT, URZ, UR5, UPT, UP2 ;  /* 0x000000053f00728c */ /* 0x000fc6000bf45320 */
[----:B------:R-:W-:-:S03]  /*03c0*/  ULDC.64 UR4, c[0x0][0x258] ;  /* 0x0000960000047ab9 */ /* 0x000fc60000000a00 */
[----:B------:R-:W-:-:S05]  /*03d0*/  PLOP3.LUT P0, PT, PT, PT, UP2, 0x80, 0x0 ;  /* 0x000000000000781c */ /* 0x000fca0003f0f028 */
[----:B------:R-:W-:-:S06]  /*03e0*/  @UP2 UIMAD.WIDE UR4, UR10, UR7, UR4 ;  /* 0x000000070a0422a5 */ /* 0x000fcc000f8e0204 */
[----:B------:R-:W-:Y:S02]  /*03f0*/  IMAD.U32 R4, RZ, RZ, UR4 ;  /* 0x00000004ff047e24 */ /* 0x000fe4000f8e00ff */
[----:B------:R-:W-:Y:S01]  /*0400*/  IMAD.U32 R5, RZ, RZ, UR5 ;  /* 0x00000005ff057e24 */ /* 0x000fe2000f8e00ff */
[----:B------:R-:W-:Y:S02]  /*0410*/  USHF.L.U32 UR12, UR12, 0x6, URZ ;  /* 0x000000060c0c7899 */ /* 0x000fe4000800063f */
[----:B------:R-:W-:Y:S02]  /*0420*/  ULDC.64 UR4, c[0x0][0x268] ;  /* 0x00009a0000047ab9 */ /* 0x000fe40000000a00 */
[----:B------:R-:W2:Y:S01]  /*0430*/  @P0 LDG.E R0, [R4.64] ;  /* 0x0000001004000981 */ /* 0x000ea2000c1e1900 */
[----:B------:R-:W-:Y:S02]  /*0440*/  UISETP.GT.AND UP0, UPT, UR15, UR12, UPT ;  /* 0x0000000c0f00728c */ /* 0x000fe4000bf04270 */
[----:B------:R-:W-:-:S03]  /*0450*/  @!UP2 UISETP.NE.U32.AND UP1, UPT, URZ, UR4, UPT ;  /* 0x000000043f00a28c */ /* 0x000fc6000bf25070 */
[----:B------:R-:W-:Y:S02]  /*0460*/  ULDC UR4, c[0x0][0x21c] ;  /* 0x0000870000047ab9 */ /* 0x000fe40000000800 */
[----:B------:R-:W-:-:S04]  /*0470*/  @!UP2 UISETP.NE.AND.EX UP1, UPT, URZ, UR5, UPT, UP1 ;  /* 0x000000053f00a28c */ /* 0x000fc8000bf25310 */
[----:B------:R-:W-:Y:S01]  /*0480*/  @!UP2 USEL UR4, URZ, UR4, !UP1 ;  /* 0x000000043f04a287 */ /* 0x000fe2000c800000 */
[----:B--2---:R-:W1:Y:S01]  /*0490*/  @P0 R2UR UR13, R0 ;  /* 0x00000000000d03c2 */ /* 0x004e6200000e0000 */
[----:B------:R-:W-:Y:S01]  /*04a0*/  PLOP3.LUT P0, PT, PT, PT, UP0, 0x80, 0x0 ;  /* 0x000000000000781c */ /* 0x000fe20003f0f008 */
[----:B-1----:R-:W-:Y:S02]  /*04b0*/  @UP2 UIADD3 UR13, UR13, -UR14, URZ ;  /* 0x8000000e0d0d2290 */ /* 0x002fe4000fffe03f */
[----:B------:R-:W-:-:S10]  /*04c0*/  @!UP2 UIADD3 UR13, UR4, UR6, -UR14 ;  /* 0x00000006040da290 */ /* 0x000fd4000fffe80e */
[----:B------:R-:W-:Y:S05]  /*04d0*/  @!P0 EXIT ;  /* 0x000000000000894d */ /* 0x000fea0003800000 */
[----:B------:R-:W-:Y:S02]  /*04e0*/  UIADD3 UR4, -UR15, 0x7f, UR12 ;  /* 0x0000007f0f047890 */ /* 0x000fe4000fffe10c */
[----:B------:R-:W-:Y:S02]  /*04f0*/  ULDC UR5, c[0x0][0x2e8] ;  /* 0x0000ba0000057ab9 */ /* 0x000fe40000000800 */
[----:B------:R-:W-:Y:S02]  /*0500*/  UIADD3 UR7, UR13, 0x3f, URZ ;  /* 0x0000003f0d077890 */ /* 0x000fe4000fffe03f */
[----:B------:R-:W-:Y:S02]  /*0510*/  UIADD3 UR5, UR4, UR5, UR13 ;  /* 0x0000000504057290 */ /* 0x000fe4000fffe00d */
[----:B------:R-:W-:Y:S02]  /*0520*/  USHF.R.S32.HI UR6, URZ, 0x1f, UR7 ;  /* 0x0000001f3f067899 */ /* 0x000fe40008011407 */
[----:B------:R-:W-:-:S02]  /*0530*/  USHF.R.S32.HI UR4, URZ, 0x1f, UR5 ;  /* 0x0000001f3f047899 */ /* 0x000fc40008011405 */
[----:B------:R-:W-:Y:S02]  /*0540*/  ULEA.HI UR6, UR6, UR7, URZ, 0x6 ;  /* 0x0000000706067291 */ /* 0x000fe4000f8f303f */
[----:B------:R-:W-:Y:S02]  /*0550*/  ULEA.HI UR4, UR4, UR5, URZ, 0x6 ;  /* 0x0000000504047291 */ /* 0x000fe4000f8f303f */
[----:B------:R-:W-:Y:S02]  /*0560*/  USHF.R.S32.HI UR6, URZ, 0x6, UR6 ;  /* 0x000000063f067899 */ /* 0x000fe40008011406 */
[----:B------:R-:W-:-:S04]  /*0570*/  USHF.R.S32.HI UR4, URZ, 0x6, UR4 ;  /* 0x000000063f047899 */ /* 0x000fc80008011404 */
[----:B------:R-:W-:-:S04]  /*0580*/  UISETP.LT.AND UP0, UPT, UR6, UR4, UPT ;  /* 0x000000040600728c */ /* 0x000fc8000bf01270 */
[----:B------:R-:W-:-:S04]  /*0590*/  USEL UR8, UR6, UR4, UP0 ;  /* 0x0000000406087287 */ /* 0x000fc80008000000 */
[----:B------:R-:W-:-:S06]  /*05a0*/  UISETP.GE.AND UP0, UPT, UR8, 0x1, UPT ;  /* 0x000000010800788c */ /* 0x000fcc000bf06270 */
[----:B------:R-:W-:-:S13]  /*05b0*/  PLOP3.LUT P0, PT, PT, PT, UP0, 0x80, 0x0 ;  /* 0x000000000000781c */ /* 0x000fda0003f0f008 */
[----:B------:R-:W-:Y:S05]  /*05c0*/  @!P0 BRA `(.L_x_2) ;  /* 0x0000c9f000008947 */ /* 0x000fea0003800000 */
[----:B------:R-:W-:Y:S02]  /*05d0*/  UISETP.NE.AND UP1, UPT, UR9, -0x1, UPT ;  /* 0xffffffff0900788c */ /* 0x000fe4000bf25270 */
[----:B------:R-:W-:Y:S02]  /*05e0*/  UISETP.NE.AND UP0, UPT, UR19, -0x1, UPT ;  /* 0xffffffff1300788c */ /* 0x000fe4000bf05270 */
[----:B------:R-:W-:Y:S02]  /*05f0*/  ULDC.64 UR4, c[0x0][0x190] ;  /* 0x0000640000047ab9 */ /* 0x000fe40000000a00 */
[----:B------:R-:W-:Y:S02]  /*0600*/  ULDC.64 UR6, c[0x0][0x178] ;  /* 0x00005e0000067ab9 */ /* 0x000fe40000000a00 */
[----:B------:R-:W-:-:S03]  /*0610*/  PLOP3.LUT P0, PT, PT, PT, UP0, 0x80, 0x0 ;  /* 0x000000000000781c */ /* 0x000fc60003f0f008 */
[----:B------:R-:W-:Y:S02]  /*0620*/  @UP1 UIMAD.WIDE.U32 UR24, UR9, UR4, URZ ;  /* 0x00000004091812a5 */ /* 0x000fe4000f8e003f */
[----:B------:R-:W-:Y:S02]  /*0630*/  @!UP1 USHF.R.S32.HI UR22, URZ, 0x1f, UR10 ;  /* 0x0000001f3f169899 */ /* 0x000fe4000801140a */
[----:B------:R-:W-:Y:S02]  /*0640*/  @UP0 UIADD3 UR23, UR14, UR19, URZ ;  /* 0x000000130e170290 */ /* 0x000fe4000fffe03f */
[----:B------:R-:W-:Y:S02]  /*0650*/  @UP1 UIMAD UR18, UR9, UR5, UR25 ;  /* 0x00000005091212a4 */ /* 0x000fe4000f8e0219 */
[----:B------:R-:W-:Y:S02]  /*0660*/  @!UP1 UIMAD.WIDE.U32 UR20, UR10, UR6, URZ ;  /* 0x000000060a1492a5 */ /* 0x000fe4000f8e003f */
[----:B------:R-:W-:-:S02]  /*0670*/  ULDC.64 UR4, c[0x0][0x198] ;  /* 0x0000660000047ab9 */ /* 0x000fc40000000a00 */
[----:B------:R-:W-:Y:S02]  /*0680*/  @!UP1 UIMAD UR22, UR22, UR6, URZ ;  /* 0x00000006161692a4 */ /* 0x000fe4000f8e023f */
[----:B------:R-:W-:Y:S02]  /*0690*/  @UP0 UIMAD.WIDE.U32 UR26, UR23, UR4, URZ ;  /* 0x00000004171a02a5 */ /* 0x000fe4000f8e003f */
[----:B------:R-:W-:Y:S02]  /*06a0*/  @!UP1 UIMAD UR22, UR10, UR7, UR22 ;  /* 0x000000070a1692a4 */ /* 0x000fe4000f8e0216 */
[----:B------:R-:W-:Y:S02]  /*06b0*/  @UP1 UMOV UR6, UR24 ;  /* 0x0000001800061c82 */ /* 0x000fe40008000000 */
[----:B------:R-:W-:Y:S02]  /*06c0*/  @!UP1 UMOV UR6, UR20 ;  /* 0x0000001400069c82 */ /* 0x000fe40008000000 */
[----:B------:R-:W-:-:S02]  /*06d0*/  @UP0 UIMAD UR7, UR23, UR5, UR27 ;  /* 0x00000005170702a4 */ /* 0x000fc4000f8e021b */
[----:B------:R-:W-:Y:S02]  /*06e0*/  @!UP1 UIADD3 UR18, UR21, UR22, URZ ;  /* 0x0000001615129290 */ /* 0x000fe4000fffe03f */
[----:B------:R-:W-:Y:S01]  /*06f0*/  @UP0 UMOV UR20, UR26 ;  /* 0x0000001a00140c82 */ /* 0x000fe20008000000 */
[----:B------:R-:W-:Y:S05]  /*0700*/  @P0 BRA `(.L_x_3) ;  /* 0x000000d000000947 */ /* 0x000fea0003800000 */
[----:B------:R-:W-:Y:S02]  /*0710*/  USHF.R.S32.HI UR20, URZ, 0x1f, UR14 ;  /* 0x0000001f3f147899 */ /* 0x000fe4000801140e */
[----:B------:R-:W-:Y:S02]  /*0720*/  ULDC.64 UR4, c[0x0][0x198] ;  /* 0x0000660000047ab9 */ /* 0x000fe40000000a00 */
[----:B------:R-:W-:Y:S02]  /*0730*/  UIMAD UR20, UR20, UR4, URZ ;  /* 0x00000004141472a4 */ /* 0x000fe4000f8e023f */
[----:B------:R-:W-:Y:S02]  /*0740*/  UIMAD.WIDE.U32 UR22, UR14, UR4, URZ ;  /* 0x000000040e1672a5 */ /* 0x000fe4000f8e003f */
[----:B------:R-:W-:-:S02]  /*0750*/  UIMAD UR20, UR14, UR5, UR20 ;  /* 0x000000050e1472a4 */ /* 0x000fc4000f8e0214 */
[----:B------:R-:W-:Y:S02]  /*0760*/  USHF.R.S32.HI UR7, URZ, 0x1f, UR10 ;  /* 0x0000001f3f077899 */ /* 0x000fe4000801140a */
[----:B------:R-:W-:Y:S02]  /*0770*/  ULDC.64 UR4, c[0x0][0x180] ;  /* 0x0000600000047ab9 */ /* 0x000fe40000000a00 */
[----:B------:R-:W-:Y:S02]  /*0780*/  UIADD3 UR21, UR23, UR20, URZ ;  /* 0x0000001417157290 */ /* 0x000fe4000fffe03f */
[----:B------:R-:W-:Y:S02]  /*0790*/  UIMAD UR7, UR7, UR4, URZ ;  /* 0x00000004070772a4 */ /* 0x000fe4000f8e023f */
[----:B------:R-:W-:Y:S02]  /*07a0*/  UMOV UR20, UR22 ;  /* 0x0000001600147c82 */ /* 0x000fe40008000000 */
[----:B------:R-:W-:-:S02]  /*07b0*/  UIMAD UR7, UR10, UR5, UR7 ;  /* 0x000000050a0772a4 */ /* 0x000fc4000f8e0207 */
[----:B------:R-:W-:-:S04]  /*07c0*/  UIMAD.WIDE.U32 UR20, UR10, UR4, UR20 ;  /* 0x000000040a1472a5 */ /* 0x000fc8000f8e0014 */
[----:B------:R-:W-:Y:S02]  /*07d0*/  UIADD3 UR7, UR21, UR7, URZ ;  /* 0x0000000715077290 */ /* 0x000fe4000fffe03f */
.L_x_3:
[----:B------:R-:W-:Y:S01]  /*07e0*/  IABS R4, c[0x0][0x1c8] ;  /* 0x0000720000047a13 */ /* 0x000fe20000000000 */
[----:B------:R-:W1:Y:S01]  /*07f0*/  S2R R0, SR_CTAID.Z ;  /* 0x0000000000007919 */ /* 0x000e620000002700 */
[----:B------:R-:W-:Y:S02]  /*0800*/  ULDC UR4, c[0x0][0x1c8] ;  /* 0x0000720000047ab9 */ /* 0x000fe40000000800 */
[----:B------:R-:W2:Y:S01]  /*0810*/  I2F.RP R5, R4 ;  /* 0x0000000400057306 */ /* 0x000ea20000209400 */
[----:B------:R-:W-:Y:S02]  /*0820*/  ULOP3.LUT UR4, UR11, UR4, URZ, 0x3c, !UPT ;  /* 0x000000040b047292 */ /* 0x000fe4000f8e3c3f */
[----:B------:R-:W-:Y:S02]  /*0830*/  @UP0 UIADD3 UR19, UR14, UR19, URZ ;  /* 0x000000130e130290 */ /* 0x000fe4000fffe03f */
[----:B------:R-:W-:Y:S02]  /*0840*/  USHF.R.S32.HI UR21, URZ, 0x1f, UR11 ;  /* 0x0000001f3f157899 */ /* 0x000fe4000801140b */
[----:B------:R-:W-:Y:S01]  /*0850*/  ISETP.LE.AND P1, PT, RZ, UR4, PT ;  /* 0x00000004ff007c0c */ /* 0x000fe2000bf23270 */
[----:B------:R-:W-:-:S02]  /*0860*/  ULDC.64 UR4, c[0x0][0x1a0] ;  /* 0x0000680000047ab9 */ /* 0x000fc40000000a00 */
[----:B------:R-:W-:-:S04]  /*0870*/  @UP0 UIMAD.WIDE.U32 UR22, UR19, UR4, URZ ;  /* 0x00000004131602a5 */ /* 0x000fc8000f8e003f */
[----:B------:R-:W-:Y:S01]  /*0880*/  @UP0 UIMAD UR19, UR19, UR5, UR23 ;  /* 0x00000005131302a4 */ /* 0x000fe2000f8e0217 */
[----:B--2---:R-:W2:Y:S01]  /*0890*/  MUFU.RCP R6, R5 ;  /* 0x0000000500067308 */ /* 0x004ea20000001000 */
[----:B-1----:R-:W-:Y:S02]  /*08a0*/  IABS R0, R0 ;  /* 0x0000000000007213 */ /* 0x002fe40000000000 */
[----:B--2---:R-:W-:-:S05]  /*08b0*/  IADD3 R6, R6, 0xffffffe, RZ ;  /* 0x0ffffffe06067810 */ /* 0x004fca0007ffe0ff */
[----:B------:R-:W1:Y:S02]  /*08c0*/  F2I.FTZ.U32.TRUNC.NTZ R7, R6 ;  /* 0x0000000600077305 */ /* 0x000e64000021f000 */
[----:B-1----:R-:W-:Y:S02]  /*08d0*/  IMAD.MOV R3, RZ, RZ, -R7 ;  /* 0x000000ffff037224 */ /* 0x002fe400078e0a07 */
[----:B------:R-:W-:Y:S02]  /*08e0*/  IMAD.MOV.U32 R6, RZ, RZ, RZ ;  /* 0x000000ffff067224 */ /* 0x000fe400078e00ff */
[----:B------:R-:W-:-:S04]  /*08f0*/  IMAD R3, R3, R4, RZ ;  /* 0x0000000403037224 */ /* 0x000fc800078e02ff */
[----:B------:R-:W-:-:S06]  /*0900*/  IMAD.HI.U32 R3, R7, R3, R6 ;  /* 0x0000000307037227 */ /* 0x000fcc00078e0006 */
[----:B------:R-:W-:-:S04]  /*0910*/  IMAD.HI.U32 R166, R3, R0, RZ ;  /* 0x0000000003a67227 */ /* 0x000fc800078e00ff */
[----:B------:R-:W-:-:S04]  /*0920*/  IMAD.MOV R3, RZ, RZ, -R166 ;  /* 0x000000ffff037224 */ /* 0x000fc800078e0aa6 */
[----:B------:R-:W-:-:S05]  /*0930*/  IMAD R3, R4, R3, R0 ;  /* 0x0000000304037224 */ /* 0x000fca00078e0200 */
[----:B------:R-:W-:-:S13]  /*0940*/  ISETP.GT.U32.AND P2, PT, R4, R3, PT ;  /* 0x000000030400720c */ /* 0x000fda0003f44070 */
[----:B------:R-:W-:Y:S01]  /*0950*/  @!P2 IMAD.IADD R3, R3, 0x1, -R4 ;  /* 0x000000010303a824 */ /* 0x000fe200078e0a04 */
[----:B------:R-:W-:Y:S02]  /*0960*/  @!P2 IADD3 R166, R166, 0x1, RZ ;  /* 0x00000001a6a6a810 */ /* 0x000fe40007ffe0ff */
[----:B------:R-:W-:Y:S02]  /*0970*/  ISETP.NE.AND P2, PT, RZ, c[0x0][0x1c8], PT ;  /* 0x00007200ff007a0c */ /* 0x000fe40003f45270 */
[----:B------:R-:W-:-:S13]  /*0980*/  ISETP.GE.U32.AND P3, PT, R3, R4, PT ;  /* 0x000000040300720c */ /* 0x000fda0003f66070 */
[----:B------:R-:W-:-:S05]  /*0990*/  @P3 IADD3 R166, R166, 0x1, RZ ;  /* 0x00000001a6a63810 */ /* 0x000fca0007ffe0ff */
[----:B------:R-:W-:Y:S01]  /*09a0*/  @!P1 IMAD.MOV R166, RZ, RZ, -R166 ;  /* 0x000000ffffa69224 */ /* 0x000fe200078e0aa6 */
[----:B------:R-:W-:Y:S01]  /*09b0*/  @!P2 LOP3.LUT R166, RZ, c[0x0][0x1c8], RZ, 0x33, !PT ;  /* 0x00007200ffa6aa12 */ /* 0x000fe200078e33ff */
        /* <DEDUP_REMOVED lines=10> */
[----:B------:R-:W-:Y:S02]  /*0a60*/  UIMAD.WIDE.U32 UR22, UR10, UR4, UR22 ;  /* 0x000000040a1672a5 */ /* 0x000fe4000f8e0016 */
[----:B------:R-:W-:-:S04]  /*0a70*/  UIMAD UR5, UR10, UR5, UR14 ;  /* 0x000000050a0572a4 */ /* 0x000fc8000f8e020e */
[----:B------:R-:W-:Y:S02]  /*0a80*/  UIADD3 UR19, UR23, UR5, URZ ;  /* 0x0000000517137290 */ /* 0x000fe4000fffe03f */
.L_x_4:
[----:B------:R-:W-:Y:S01]  /*0a90*/  SHF.R.S32.HI R9, RZ, 0x1f, R2 ;  /* 0x0000001fff097819 */ /* 0x000fe20000011402 */
[----:B------:R-:W1:Y:S01]  /*0aa0*/  S2R R247, SR_CTAID.X ;  /* 0x0000000000f77919 */ /* 0x000e620000002500 */
[----:B------:R-:W-:Y:S01]  /*0ab0*/  UIADD3 UR10, -UR12, UR15, URZ ;  /* 0x0000000f0c0a7290 */ /* 0x000fe2000fffe13f */
[----:B------:R-:W-:Y:S01]  /*0ac0*/  IMAD.SHL.U32 R200, R2, 0x2, RZ ;  /* 0x0000000202c87824 */ /* 0x000fe200078e00ff */
[CC--:B------:R-:W-:Y:S01]  /*0ad0*/  LEA.HI R3, R9.reuse, R2.reuse, RZ, 0x3 ;  /* 0x0000000209037211 */ /* 0x0c0fe200078f18ff */
[----:B------:R-:W2:Y:S01]  /*0ae0*/  S2R R20, SR_CTAID.Z ;  /* 0x0000000000147919 */ /* 0x000ea20000002700 */
[----:B------:R-:W-:Y:S01]  /*0af0*/  ULDC.64 UR4, c[0x0][0x1a8] ;  /* 0x00006a0000047ab9 */ /* 0x000fe20000000a00 */
[----:B------:R-:W-:Y:S01]  /*0b00*/  LEA.HI R80, R9, R2, RZ, 0x5 ;  /* 0x0000000209507211 */ /* 0x000fe200078f28ff */
[----:B------:R-:W-:Y:S01]  /*0b10*/  UIMAD UR4, UR21, UR4, URZ ;  /* 0x00000004150472a4 */ /* 0x000fe2000f8e023f */
[----:B------:R-:W-:Y:S02]  /*0b20*/  SHF.R.S32.HI R14, RZ, 0x3, R3 ;  /* 0x00000003ff0e7819 */ /* 0x000fe40000011403 */
[----:B------:R-:W-:Y:S01]  /*0b30*/  LOP3.LUT R3, R3, 0xfffffff8, RZ, 0xc0, !PT ;  /* 0xfffffff803037812 */ /* 0x000fe200078ec0ff */
[----:B------:R-:W-:Y:S01]  /*0b40*/  UIMAD UR4, UR11, UR5, UR4 ;  /* 0x000000050b0472a4 */ /* 0x000fe2000f8e0204 */
[C---:B------:R-:W-:Y:S01]  /*0b50*/  IADD3 R8, R14.reuse, 0x10, RZ ;  /* 0x000000100e087810 */ /* 0x040fe20007ffe0ff */
[C---:B------:R-:W-:Y:S01]  /*0b60*/  IMAD.SHL.U32 R5, R14.reuse, 0x40, RZ ;  /* 0x000000400e057824 */ /* 0x040fe200078e00ff */
[----:B------:R-:W-:Y:S01]  /*0b70*/  IADD3 R7, R14, 0x20, RZ ;  /* 0x000000200e077810 */ /* 0x000fe20007ffe0ff */
[----:B------:R-:W-:Y:S01]  /*0b80*/  IMAD.IADD R0, R2, 0x1, -R3 ;  /* 0x0000000102007824 */ /* 0x000fe200078e0a03 */
[----:B------:R-:W-:-:S02]  /*0b90*/  SHF.R.S32.HI R15, RZ, 0x1f, R14 ;  /* 0x0000001fff0f7819 */ /* 0x000fc4000001140e */
[----:B------:R-:W-:Y:S01]  /*0ba0*/  ISETP.GE.AND P3, PT, R8, UR10, PT ;  /* 0x0000000a08007c0c */ /* 0x000fe2000bf66270 */
[----:B------:R-:W-:Y:S01]  /*0bb0*/  IMAD.SHL.U32 R244, R0, 0x8, RZ ;  /* 0x0000000800f47824 */ /* 0x000fe200078e00ff */
[----:B------:R-:W-:Y:S01]  /*0bc0*/  ISETP.GE.AND P1, PT, R7, UR10, PT ;  /* 0x0000000a07007c0c */ /* 0x000fe2000bf26270 */
[----:B------:R-:W-:Y:S01]  /*0bd0*/  IMAD R3, R15, c[0x0][0x198], RZ ;  /* 0x000066000f037a24 */ /* 0x000fe200078e02ff */
[C---:B------:R-:W-:Y:S02]  /*0be0*/  IADD3 R235, R14.reuse, 0x30, RZ ;  /* 0x000000300eeb7810 */ /* 0x040fe40007ffe0ff */
[----:B------:R-:W-:Y:S01]  /*0bf0*/  SHF.R.S32.HI R245, RZ, 0x1f, R244 ;  /* 0x0000001ffff57819 */ /* 0x000fe200000114f4 */
[----:B------:R-:W-:Y:S01]  /*0c00*/  IMAD R3, R14, c[0x0][0x19c], R3 ;  /* 0x000067000e037a24 */ /* 0x000fe200078e0203 */
[----:B------:R-:W-:Y:S01]  /*0c10*/  IADD3 R12, P2, R244, UR6, RZ ;  /* 0x00000006f40c7c10 */ /* 0x000fe2000ff5e0ff */
[----:B-1----:R-:W-:Y:S01]  /*0c20*/  IMAD.WIDE R246, R247, 0x40, R14 ;  /* 0x00000040f7f67825 */ /* 0x002fe200078e020e */
[----:B------:R-:W-:-:S02]  /*0c30*/  ISETP.GE.AND P4, PT, R14, UR10, PT ;  /* 0x0000000a0e007c0c */ /* 0x000fc4000bf86270 */
[----:B------:R-:W-:Y:S01]  /*0c40*/  IADD3.X R13, R245, UR18, RZ, P2, !PT ;  /* 0x00000012f50d7c10 */ /* 0x000fe200097fe4ff */
[----:B------:R-:W-:Y:S01]  /*0c50*/  IMAD.WIDE.U32 R10, R14, c[0x0][0x198], R244 ;  /* 0x000066000e0a7a25 */ /* 0x000fe200078e00f4 */
[----:B------:R-:W-:Y:S01]  /*0c60*/  LOP3.LUT R5, R5, 0x1c0, RZ, 0xc0, !PT ;  /* 0x000001c005057812 */ /* 0x000fe200078ec0ff */
[----:B------:R-:W-:Y:S01]  /*0c70*/  UIADD3 UR18, UR8, -0x1, URZ ;  /* 0xffffffff08127890 */ /* 0x000fe2000fffe03f */
[----:B------:R-:W-:Y:S01]  /*0c80*/  ISETP.GE.AND P0, PT, R235, UR10, PT ;  /* 0x0000000aeb007c0c */ /* 0x000fe2000bf06270 */
[----:B--2---:R-:W-:Y:S01]  /*0c90*/  IMAD.WIDE.U32 R20, R20, c[0x0][0x1a8], R12 ;  /* 0x00006a0014147a25 */ /* 0x004fe200078e000c */
[----:B------:R-:W-:Y:S01]  /*0ca0*/  IADD3 R238, P2, R10, UR20, RZ ;  /* 0x000000140aee7c10 */ /* 0x000fe2000ff5e0ff */
[----:B------:R-:W-:Y:S01]  /*0cb0*/  UIMAD UR11, UR18, -0x40, UR13 ;  /* 0xffffffc0120b78a4 */ /* 0x000fe2000f8e020d */
[----:B------:R-:W-:Y:S01]  /*0cc0*/  SHF.R.U32.HI R236, RZ, 0x3, R5 ;  /* 0x00000003ffec7819 */ /* 0x000fe20000011605 */
[--C-:B------:R-:W-:Y:S01]  /*0cd0*/  @!P3 IMAD.MOV.U32 R26, RZ, RZ, R20.reuse ;  /* 0x000000ffff1ab224 */ /* 0x100fe200078e0014 */
[----:B------:R-:W-:Y:S01]  /*0ce0*/  IADD3.X R239, R11, UR7, R3, P2, !PT ;  /* 0x000000070bef7c10 */ /* 0x000fe200097fe403 */
[----:B------:R-:W-:Y:S01]  /*0cf0*/  @!P1 IMAD.MOV.U32 R24, RZ, RZ, R20 ;  /* 0x000000ffff189224 */ /* 0x000fe200078e0014 */
[C---:B------:R-:W-:Y:S01]  /*0d00*/  @!P3 IADD3 R18, P2, R246.reuse, 0x10, RZ ;  /* 0x00000010f612b810 */ /* 0x040fe20007f5e0ff */
[----:B------:R-:W-:Y:S01]  /*0d10*/  ULDC.64 UR6, c[0x0][0x198] ;  /* 0x0000660000067ab9 */ /* 0x000fe20000000a00 */
[C---:B------:R-:W-:Y:S01]  /*0d20*/  @!P1 IADD3 R10, P5, R246.reuse, 0x20, RZ ;  /* 0x00000020f60a9810 */ /* 0x040fe20007fbe0ff */
[----:B------:R-:W-:Y:S01]  /*0d30*/  UMOV UR20, 0x6 ;  /* 0x0000000600147882 */ /* 0x000fe20000000000 */
[----:B------:R-:W-:Y:S01]  /*0d40*/  LOP3.LUT R5, R5, 0x38, R244, 0xf8, !PT ;  /* 0x0000003805057812 */ /* 0x000fe200078ef8f4 */
[--C-:B------:R-:W-:Y:S01]  /*0d50*/  @!P3 IMAD.X R11, RZ, RZ, R247.reuse, P2 ;  /* 0x000000ffff0bb224 */ /* 0x100fe200010e06f7 */
[----:B------:R-:W-:Y:S01]  /*0d60*/  IADD3 R21, R21, UR4, RZ ;  /* 0x0000000415157c10 */ /* 0x000fe2000fffe0ff */
[----:B------:R-:W-:Y:S01]  /*0d70*/  @!P1 IMAD.X R3, RZ, RZ, R247, P5 ;  /* 0x000000ffff039224 */ /* 0x000fe200028e06f7 */
[----:B------:R-:W-:Y:S01]  /*0d80*/  LOP3.LUT R236, R5, R236, RZ, 0x3c, !PT ;  /* 0x000000ec05ec7212 */ /* 0x000fe200078e3cff */
[----:B------:R-:W-:Y:S01]  /*0d90*/  @!P4 IMAD R5, R247, c[0x0][0x190], RZ ;  /* 0x00006400f705ca24 */ /* 0x000fe200078e02ff */
[----:B------:R-:W-:Y:S01]  /*0da0*/  @!P0 IADD3 R16, P2, R246, 0x30, RZ ;  /* 0x00000030f6108810 */ /* 0x000fe20007f5e0ff */
[--C-:B------:R-:W-:Y:S01]  /*0db0*/  @!P3 IMAD.MOV.U32 R27, RZ, RZ, R21.reuse ;  /* 0x000000ffff1bb224 */ /* 0x100fe200078e0015 */
[----:B------:R-:W-:Y:S01]  /*0dc0*/  USHF.L.U32 UR21, UR6, 0x6, URZ ;  /* 0x0000000606157899 */ /* 0x000fe2000800063f */
[--C-:B------:R-:W-:Y:S01]  /*0dd0*/  @!P1 IMAD.MOV.U32 R25, RZ, RZ, R21.reuse ;  /* 0x000000ffff199224 */ /* 0x100fe200078e0015 */
[----:B------:R-:W-:Y:S01]  /*0de0*/  USHF.L.U64.HI UR20, UR6, UR20, UR7 ;  /* 0x0000001406147299 */ /* 0x000fe20008010207 */
[--C-:B------:R-:W-:Y:S01]  /*0df0*/  @!P0 IMAD.MOV.U32 R22, RZ, RZ, R20.reuse ;  /* 0x000000ffff168224 */ /* 0x100fe200078e0014 */
[----:B------:R-:W-:Y:S01]  /*0e00*/  ISETP.GE.AND P5, PT, R8, UR11, PT ;  /* 0x0000000b08007c0c */ /* 0x000fe2000bfa6270 */
[----:B------:R-:W-:Y:S01]  /*0e10*/  @!P0 IMAD.MOV.U32 R23, RZ, RZ, R21 ;  /* 0x000000ffff178224 */ /* 0x000fe200078e0015 */
[----:B------:R-:W-:Y:S01]  /*0e20*/  USHF.R.S32.HI UR14, URZ, 0x1f, UR18 ;  /* 0x0000001f3f0e7899 */ /* 0x000fe20008011412 */
[----:B------:R-:W-:Y:S01]  /*0e30*/  @!P3 IMAD R11, R11, c[0x0][0x190], RZ ;  /* 0x000064000b0bba24 */ /* 0x000fe200078e02ff */
[----:B------:R-:W-:Y:S01]  /*0e40*/  UIMAD UR4, UR20, UR18, URZ ;  /* 0x00000012140472a4 */ /* 0x000fe2000f8e023f */
[----:B------:R-:W-:Y:S01]  /*0e50*/  @!P1 IMAD R3, R3, c[0x0][0x190], RZ ;  /* 0x0000640003039a24 */ /* 0x000fe200078e02ff */
[----:B------:R-:W-:Y:S01]  /*0e60*/  UIMAD.WIDE.U32 UR24, UR6, 0x20, URZ ;  /* 0x00000020061878a5 */ /* 0x000fe2000f8e003f */
[C---:B------:R-:W-:Y:S01]  /*0e70*/  @!P4 IMAD R5, R246.reuse, c[0x0][0x194], R5 ;  /* 0x00006500f605ca24 */ /* 0x040fe200078e0205 */
[----:B------:R-:W-:Y:S01]  /*0e80*/  UIMAD UR4, UR14, UR21, UR4 ;  /* 0x000000150e0472a4 */ /* 0x000fe2000f8e0204 */
[----:B------:R-:W-:Y:S01]  /*0e90*/  @!P4 IMAD.WIDE.U32 R20, R246, c[0x0][0x190], R20 ;  /* 0x00006400f614ca25 */ /* 0x000fe200078e0014 */
[----:B------:R-:W-:-:S03]  /*0ea0*/  LOP3.LUT R200, R200, 0x6, RZ, 0xc0, !PT ;  /* 0x00000006c8c87812 */ /* 0x000fc600078ec0ff */
[----:B------:R-:W-:Y:S02]  /*0eb0*/  @!P3 IMAD R4, R18, c[0x0][0x194], R11 ;  /* 0x000065001204ba24 */ /* 0x000fe400078e020b */
[C---:B------:R-:W-:Y:S02]  /*0ec0*/  @!P1 IMAD R3, R10.reuse, c[0x0][0x194], R3 ;  /* 0x000065000a039a24 */ /* 0x040fe400078e0203 */
[----:B------:R-:W-:Y:S02]  /*0ed0*/  @!P0 IMAD.X R13, RZ, RZ, R247, P2 ;  /* 0x000000ffff0d8224 */ /* 0x000fe400010e06f7 */
[----:B------:R-:W-:Y:S01]  /*0ee0*/  @!P1 IMAD.WIDE.U32 R10, R10, c[0x0][0x190], R24 ;  /* 0x000064000a0a9a25 */ /* 0x000fe200078e0018 */
[----:B------:R-:W-:-:S03]  /*0ef0*/  @!P4 LEA R24, P2, R20, c[0x0][0x160], 0x1 ;  /* 0x000058001418ca11 */ /* 0x000fc600078408ff */
[----:B------:R-:W-:Y:S02]  /*0f00*/  @!P4 IMAD.IADD R5, R21, 0x1, R5 ;  /* 0x000000011505c824 */ /* 0x000fe400078e0205 */
[----:B------:R-:W-:-:S03]  /*0f10*/  @!P3 IMAD.WIDE.U32 R18, R18, c[0x0][0x190], R26 ;  /* 0x000064001212ba25 */ /* 0x000fc600078e001a */
[----:B------:R-:W-:Y:S01]  /*0f20*/  @!P4 LEA.HI.X R25, R20, c[0x0][0x164], R5, 0x1, P2 ;  /* 0x000059001419ca11 */ /* 0x000fe200010f0c05 */
[----:B------:R-:W-:Y:S01]  /*0f30*/  @!P3 IMAD.IADD R4, R19, 0x1, R4 ;  /* 0x000000011304b824 */ /* 0x000fe200078e0204 */
[----:B------:R-:W-:Y:S01]  /*0f40*/  SHF.R.S32.HI R5, RZ, 0x1f, R166 ;  /* 0x0000001fff057819 */ /* 0x000fe200000114a6 */
[----:B------:R-:W-:Y:S01]  /*0f50*/  @!P1 IMAD.IADD R3, R11, 0x1, R3 ;  /* 0x000000010b039824 */ /* 0x000fe200078e0203 */
[C---:B------:R-:W-:Y:S01]  /*0f60*/  @!P3 LEA R26, P2, R18.reuse, c[0x0][0x160], 0x1 ;  /* 0x00005800121aba11 */ /* 0x040fe200078408ff */
[----:B------:R-:W-:Y:S02]  /*0f70*/  @!P0 IMAD R13, R13, c[0x0][0x190], RZ ;  /* 0x000064000d0d8a24 */ /* 0x000fe400078e02ff */
[----:B------:R-:W-:Y:S01]  /*0f80*/  IMAD R243, R5, c[0x0][0x1b0], RZ ;  /* 0x00006c0005f37a24 */ /* 0x000fe200078e02ff */
[----:B------:R-:W-:Y:S01]  /*0f90*/  @!P3 LEA.HI.X R27, R18, c[0x0][0x164], R4, 0x1, P2 ;  /* 0x00005900121bba11 */ /* 0x000fe200010f0c04 */
[----:B------:R-:W-:Y:S01]  /*0fa0*/  IMAD.WIDE.U32 R238, R166, c[0x0][0x1b0], R238 ;  /* 0x00006c00a6ee7a25 */ /* 0x000fe200078e00ee */
[----:B------:R-:W-:-:S03]  /*0fb0*/  @!P1 LEA R20, P2, R10, c[0x0][0x160], 0x1 ;  /* 0x000058000a149a11 */ /* 0x000fc600078408ff */
[----:B------:R-:W-:Y:S01]  /*0fc0*/  IMAD R243, R166, c[0x0][0x1b4], R243 ;  /* 0x00006d00a6f37a24 */ /* 0x000fe200078e02f3 */
[----:B------:R-:W-:Y:S01]  /*0fd0*/  @!P1 LEA.HI.X R21, R10, c[0x0][0x164], R3, 0x1, P2 ;  /* 0x000059000a159a11 */ /* 0x000fe200010f0c03 */
[C---:B------:R-:W-:Y:S01]  /*0fe0*/  @!P0 IMAD R6, R16.reuse, c[0x0][0x194], R13 ;  /* 0x0000650010068a24 */ /* 0x040fe200078e020d */
[----:B------:R-:W-:Y:S01]  /*0ff0*/  LEA.HI R13, R9, R2, RZ, 0x6 ;  /* 0x00000002090d7211 */ /* 0x000fe200078f30ff */
[----:B------:R-:W-:Y:S02]  /*1000*/  IMAD.IADD R243, R239, 0x1, R243 ;  /* 0x00000001eff37824 */ /* 0x000fe400078e02f3 */
[----:B------:R-:W-:Y:S02]  /*1010*/  IMAD.U32 R3, RZ, RZ, UR21 ;  /* 0x00000015ff037e24 */ /* 0x000fe4000f8e00ff */
[----:B------:R-:W-:Y:S02]  /*1020*/  IMAD.MOV.U32 R242, RZ, RZ, R238 ;  /* 0x000000fffff27224 */ /* 0x000fe400078e00ee */
[----:B------:R-:W-:-:S04]  /*1030*/  @!P0 IMAD.WIDE.U32 R16, R16, c[0x0][0x190], R22 ;  /* 0x0000640010108a25 */ /* 0x000fc800078e0016 */
[----:B------:R-:W-:Y:S01]  /*1040*/  IMAD.WIDE.U32 R10, R3, UR18, R242 ;  /* 0x00000012030a7c25 */ /* 0x000fe2000f8e00f2 */
[----:B------:R-:W-:-:S03]  /*1050*/  @!P0 LEA R12, P6, R16, c[0x0][0x160], 0x1 ;  /* 0x00005800100c8a11 */ /* 0x000fc600078c08ff */
[----:B------:R-:W-:Y:S02]  /*1060*/  IMAD.MOV.U32 R4, RZ, RZ, c[0x0][0x198] ;  /* 0x00006600ff047624 */ /* 0x000fe400078e00ff */
[----:B------:R-:W-:Y:S02]  /*1070*/  IMAD.SHL.U32 R13, R13, 0x8, RZ ;  /* 0x000000080d0d7824 */ /* 0x000fe400078e00ff */
[----:B------:R-:W-:Y:S01]  /*1080*/  @!P0 IMAD.IADD R6, R17, 0x1, R6 ;  /* 0x0000000111068824 */ /* 0x000fe200078e0206 */
[----:B------:R-:W-:Y:S01]  /*1090*/  IADD3 R17, R11, UR4, RZ ;  /* 0x000000040b117c10 */ /* 0x000fe2000fffe0ff */
[----:B------:R-:W-:Y:S01]  /*10a0*/  IMAD.U32 R19, RZ, RZ, UR7 ;  /* 0x00000007ff137e24 */ /* 0x000fe2000f8e00ff */
[----:B------:R-:W-:Y:S01]  /*10b0*/  @!P5 LEA R11, P2, R4, R10, 0x4 ;  /* 0x0000000a040bd211 */ /* 0x000fe200078420ff */
[----:B------:R-:W-:Y:S01]  /*10c0*/  ULDC.64 UR4, c[0x0][0x1a0] ;  /* 0x0000680000047ab9 */ /* 0x000fe20000000a00 */
[----:B------:R-:W-:Y:S01]  /*10d0*/  LOP3.LUT R236, R236, 0xfffffe00, R13, 0xf8, !PT ;  /* 0xfffffe00ecec7812 */ /* 0x000fe200078ef80d */
[----:B------:R-:W-:Y:S01]  /*10e0*/  UIMAD UR14, UR14, UR4, URZ ;  /* 0x000000040e0e72a4 */ /* 0x000fe2000f8e023f */
[----:B------:R-:W-:Y:S01]  /*10f0*/  @!P0 LEA.HI.X R13, R16, c[0x0][0x164], R6, 0x1, P6 ;  /* 0x00005900100d8a11 */ /* 0x000fe200030f0c06 */
[----:B------:R-:W-:Y:S01]  /*1100*/  IMAD R241, R5, c[0x0][0x1b8], RZ ;  /* 0x00006e0005f17a24 */ /* 0x000fe200078e02ff */
[----:B------:R-:W-:Y:S01]  /*1110*/  @!P5 LEA.HI.X R6, R4, R17, R19, 0x4, P2 ;  /* 0x000000110406d211 */ /* 0x000fe200010f2413 */
[----:B------:R-:W-:Y:S01]  /*1120*/  IMAD.SHL.U32 R236, R236, 0x2, RZ ;  /* 0x00000002ecec7824 */ /* 0x000fe200078e00ff */
[C---:B------:R-:W-:Y:S01]  /*1130*/  @!P5 LEA R22, P6, R11.reuse, c[0x0][0x168], 0x1 ;  /* 0x00005a000b16da11 */ /* 0x040fe200078c08ff */
[----:B------:R-:W-:Y:S01]  /*1140*/  IMAD.WIDE.U32 R18, R14, c[0x0][0x1a0], R244 ;  /* 0x000068000e127a25 */ /* 0x000fe200078e00f4 */
[----:B------:R-:W-:Y:S01]  /*1150*/  UIMAD.WIDE.U32 UR26, UR18, UR4, URZ ;  /* 0x00000004121a72a5 */ /* 0x000fe2000f8e003f */
[----:B------:R-:W-:Y:S01]  /*1160*/  ISETP.GE.AND P2, PT, R8, UR11, PT ;  /* 0x0000000b08007c0c */ /* 0x000fe2000bf46270 */
[----:B------:R-:W-:Y:S01]  /*1170*/  @!PT LDS RZ, [RZ] ;  /* 0x00000000fffff984 */ /* 0x000fe20000000800 */
[----:B------:R-:W-:Y:S01]  /*1180*/  @!PT LDS RZ, [RZ] ;  /* 0x00000000fffff984 */ /* 0x000fe20000000800 */
[----:B------:R-:W-:Y:S01]  /*1190*/  @!PT LDS RZ, [RZ] ;  /* 0x00000000fffff984 */ /* 0x000fe20000000800 */
[----:B------:R1:W-:Y:S01]  /*11a0*/  @!P4 LDGSTS.E.BYPASS.LTC128B.128 [R236], [R24.64] ;  /* 0x0000000018eccfae */ /* 0x0003e2000b901d50 */
[----:B------:R-:W-:Y:S01]  /*11b0*/  @!P5 LEA.HI.X R23, R11, c[0x0][0x16c], R6, 0x1, P6 ;  /* 0x00005b000b17da11 */ /* 0x000fe200030f0c06 */
[----:B------:R-:W-:Y:S01]  /*11c0*/  IMAD R11, R15, c[0x0][0x1a0], RZ ;  /* 0x000068000f0b7a24 */ /* 0x000fe200078e02ff */
[C---:B------:R-:W-:Y:S01]  /*11d0*/  ISETP.GE.AND P6, PT, R14.reuse, UR11, PT ;  /* 0x0000000b0e007c0c */ /* 0x040fe2000bfc6270 */
[----:B------:R1:W-:Y:S01]  /*11e0*/  @!P4 LDGSTS.E.BYPASS.LTC128B.128 [R236+0x2000], [R24.64+0x80] ;  /* 0x0200008018eccfae */ /* 0x0003e2000b901d50 */
[----:B------:R-:W-:Y:S01]  /*11f0*/  UIMAD UR14, UR18, UR5, UR14 ;  /* 0x00000005120e72a4 */ /* 0x000fe2000f8e020e */
[----:B------:R-:W-:-:S02]  /*1200*/  IMAD R6, R14, c[0x0][0x1a4], R11 ;  /* 0x000069000e067a24 */ /* 0x000fc400078e020b */
[----:B------:R1:W-:Y:S01]  /*1210*/  @!P4 LDGSTS.E.BYPASS.LTC128B.128 [R236+0x4000], [R24.64+0x100] ;  /* 0x0400010018eccfae */ /* 0x0003e2000b901d50 */
[----:B------:R-:W-:Y:S02]  /*1220*/  IMAD R241, R166, c[0x0][0x1bc], R241 ;  /* 0x00006f00a6f17a24 */ /* 0x000fe400078e02f1 */
[----:B------:R-:W-:Y:S01]  /*1230*/  IMAD.U32 R8, RZ, RZ, UR5 ;  /* 0x00000005ff087e24 */ /* 0x000fe2000f8e00ff */
[----:B------:R1:W-:Y:S01]  /*1240*/  @!P4 LDGSTS.E.BYPASS.LTC128B.128 [R236+0x6000], [R24.64+0x180] ;  /* 0x0600018018eccfae */ /* 0x0003e2000b901d50 */
[----:B------:R-:W-:-:S03]  /*1250*/  ISETP.GE.AND P4, PT, R7, UR11, PT ;  /* 0x0000000b07007c0c */ /* 0x000fc6000bf86270 */
[----:B------:R2:W-:Y:S04]  /*1260*/  @!P3 LDGSTS.E.BYPASS.LTC128B.128 [R236+0x800], [R26.64] ;  /* 0x008000001aecbfae */ /* 0x0005e8000b901d50 */
[----:B------:R2:W-:Y:S04]  /*1270*/  @!P3 LDGSTS.E.BYPASS.LTC128B.128 [R236+0x2800], [R26.64+0x80] ;  /* 0x028000801aecbfae */ /* 0x0005e8000b901d50 */
[----:B------:R2:W-:Y:S04]  /*1280*/  @!P3 LDGSTS.E.BYPASS.LTC128B.128 [R236+0x4800], [R26.64+0x100] ;  /* 0x048001001aecbfae */ /* 0x0005e8000b901d50 */
[----:B------:R2:W-:Y:S01]  /*1290*/  @!P3 LDGSTS.E.BYPASS.LTC128B.128 [R236+0x6800], [R26.64+0x180] ;  /* 0x068001801aecbfae */ /* 0x0005e2000b901d50 */
[----:B------:R-:W-:-:S03]  /*12a0*/  ISETP.GE.AND P3, PT, R235, UR11, PT ;  /* 0x0000000beb007c0c */ /* 0x000fc6000bf66270 */
[----:B------:R3:W-:Y:S04]  /*12b0*/  @!P1 LDGSTS.E.BYPASS.LTC128B.128 [R236+0x1000], [R20.64] ;  /* 0x0100000014ec9fae */ /* 0x0007e8000b901d50 */
[----:B------:R3:W-:Y:S04]  /*12c0*/  @!P1 LDGSTS.E.BYPASS.LTC128B.128 [R236+0x3000], [R20.64+0x80] ;  /* 0x0300008014ec9fae */ /* 0x0007e8000b901d50 */
[----:B------:R3:W-:Y:S02]  /*12d0*/  @!P1 LDGSTS.E.BYPASS.LTC128B.128 [R236+0x5000], [R20.64+0x100] ;  /* 0x0500010014ec9fae */ /* 0x0007e4000b901d50 */
[----:B------:R-:W-:Y:S01]  /*12e0*/  VOTEU.ALL UP0, P3 ;  /* 0x00000000003f7886 */ /* 0x000fe20001800000 */
[----:B------:R-:W-:Y:S01]  /*12f0*/  @!P3 IMAD.MOV.U32 R16, RZ, RZ, R10 ;  /* 0x000000ffff10b224 */ /* 0x000fe200078e000a */
[----:B------:R3:W-:Y:S01]  /*1300*/  @!P1 LDGSTS.E.BYPASS.LTC128B.128 [R236+0x7000], [R20.64+0x180] ;  /* 0x0700018014ec9fae */ /* 0x0007e2000b901d50 */
[----:B-1----:R-:W-:-:S03]  /*1310*/  @!P6 LEA R24, P1, R10, c[0x0][0x168], 0x1 ;  /* 0x00005a000a18ea11 */ /* 0x002fc600078208ff */
[----:B------:R1:W-:Y:S01]  /*1320*/  @!P0 LDGSTS.E.BYPASS.LTC128B.128 [R236+0x1800], [R12.64] ;  /* 0x018000000cec8fae */ /* 0x0003e2000b901d50 */
[--C-:B------:R-:W-:Y:S02]  /*1330*/  @!P6 LEA.HI.X R25, R10, c[0x0][0x16c], R17.reuse, 0x1, P1 ;  /* 0x00005b000a19ea11 */ /* 0x100fe400008f0c11 */
[----:B------:R-:W-:Y:S01]  /*1340*/  IADD3 R18, P1, R18, UR22, RZ ;  /* 0x0000001612127c10 */ /* 0x000fe2000ff3e0ff */
[----:B------:R-:W-:Y:S01]  /*1350*/  USHF.L.U32 UR22, UR7, 0x5, URZ ;  /* 0x0000000507167899 */ /* 0x000fe2000800063f */
[----:B------:R1:W-:Y:S02]  /*1360*/  @!P0 LDGSTS.E.BYPASS.LTC128B.128 [R236+0x3800], [R12.64+0x80] ;  /* 0x038000800cec8fae */ /* 0x0003e4000b901d50 */
[----:B------:R-:W-:Y:S01]  /*1370*/  IADD3.X R19, R19, UR19, R6, P1, !PT ;  /* 0x0000001313137c10 */ /* 0x000fe20008ffe406 */
[----:B------:R-:W-:Y:S01]  /*1380*/  UIADD3 UR19, UR27, UR14, URZ ;  /* 0x0000000e1b137290 */ /* 0x000fe2000fffe03f */
[----:B------:R-:W-:Y:S01]  /*1390*/  @!P4 IADD3 R6, P1, R10, UR24, RZ ;  /* 0x000000180a06cc10 */ /* 0x000fe2000ff3e0ff */
[----:B------:R-:W-:Y:S01]  /*13a0*/  IMAD.U32 R5, RZ, RZ, UR22 ;  /* 0x00000016ff057e24 */ /* 0x000fe2000f8e00ff */
[----:B------:R-:W-:Y:S01]  /*13b0*/  @!UP0 UIMAD UR14, UR7, 0x30, URZ ;  /* 0x00000030070e88a4 */ /* 0x000fe2000f8e023f */
[----:B------:R-:W-:Y:S01]  /*13c0*/  @!P3 IMAD.WIDE.U32 R10, R4, 0x30, R16 ;  /* 0x00000030040ab825 */ /* 0x000fe200078e0010 */
[----:B------:R1:W-:Y:S01]  /*13d0*/  @!P0 LDGSTS.E.BYPASS.LTC128B.128 [R236+0x5800], [R12.64+0x100] ;  /* 0x058001000cec8fae */ /* 0x0003e2000b901d50 */
[----:B------:R-:W-:Y:S01]  /*13e0*/  LEA.HI R4, R9, R2, RZ, 0x4 ;  /* 0x0000000209047211 */ /* 0x000fe200078f20ff */
[----:B------:R-:W-:Y:S01]  /*13f0*/  UIMAD.WIDE.U32 UR22, UR4, 0x20, URZ ;  /* 0x00000020041678a5 */ /* 0x000fe2000f8e003f */
[----:B------:R-:W-:Y:S01]  /*1400*/  @!P4 IADD3.X R5, R17, UR25, R5, P1, !PT ;  /* 0x000000191105cc10 */ /* 0x000fe20008ffe405 */
[----:B------:R1:W-:Y:S01]  /*1410*/  @!P0 LDGSTS.E.BYPASS.LTC128B.128 [R236+0x7800], [R12.64+0x180] ;  /* 0x078001800cec8fae */ /* 0x0003e2000b901d50 */
[----:B------:R-:W-:Y:S01]  /*1420*/  IMAD.WIDE.U32 R166, R166, c[0x0][0x1b8], R18 ;  /* 0x00006e00a6a67a25 */ /* 0x000fe200078e0012 */
[----:B------:R-:W-:-:S02]  /*1430*/  SHF.R.S32.HI R15, RZ, 0x4, R4 ;  /* 0x00000004ff0f7819 */ /* 0x000fc40000011404 */
[----:B------:R4:W-:Y:S01]  /*1440*/  @!P6 LDGSTS.E.BYPASS.LTC128B.128 [R236+0x8000], [R24.64] ;  /* 0x0800000018ecefae */ /* 0x0009e2000b901d50 */
[----:B--2---:R-:W-:Y:S01]  /*1450*/  IMAD.U32 R26, RZ, RZ, UR26 ;  /* 0x0000001aff1a7e24 */ /* 0x004fe2000f8e00ff */
[C---:B---3--:R-:W-:Y:S01]  /*1460*/  @!P4 LEA R20, P1, R6.reuse, c[0x0][0x168], 0x1 ;  /* 0x00005a000614ca11 */ /* 0x048fe200078208ff */
[----:B------:R-:W-:Y:S01]  /*1470*/  IMAD.IADD R241, R167, 0x1, R241 ;  /* 0x00000001a7f17824 */ /* 0x000fe200078e02f1 */
[----:B------:R4:W-:Y:S01]  /*1480*/  @!P6 LDGSTS.E.BYPASS.LTC128B.128 [R236+0xa000], [R24.64+0x80] ;  /* 0x0a00008018ecefae */ /* 0x0009e2000b901d50 */
[----:B------:R-:W-:Y:S01]  /*1490*/  IMAD.U32 R27, RZ, RZ, UR27 ;  /* 0x0000001bff1b7e24 */ /* 0x000fe2000f8e00ff */
[----:B------:R-:W-:Y:S01]  /*14a0*/  @!P4 LEA.HI.X R21, R6, c[0x0][0x16c], R5, 0x1, P1 ;  /* 0x00005b000615ca11 */ /* 0x000fe200008f0c05 */
[----:B------:R-:W-:Y:S01]  /*14b0*/  IMAD.U32 R5, RZ, RZ, UR19 ;  /* 0x00000013ff057e24 */ /* 0x000fe2000f8e00ff */
[----:B------:R4:W-:Y:S01]  /*14c0*/  @!P6 LDGSTS.E.BYPASS.LTC128B.128 [R236+0xc000], [R24.64+0x100] ;  /* 0x0c00010018ecefae */ /* 0x0009e2000b901d50 */
[----:B------:R-:W-:Y:S01]  /*14d0*/  @!P3 IADD3 R6, R11, UR14, RZ ;  /* 0x0000000e0b06bc10 */ /* 0x000fe2000fffe0ff */
[----:B------:R-:W-:Y:S01]  /*14e0*/  IMAD.U32 R11, RZ, RZ, UR4 ;  /* 0x00000004ff0b7e24 */ /* 0x000fe2000f8e00ff */
[----:B------:R-:W-:Y:S01]  /*14f0*/  @!P3 LEA R18, P1, R10, c[0x0][0x168], 0x1 ;  /* 0x00005a000a12ba11 */ /* 0x000fe200078208ff */
[----:B------:R4:W-:Y:S01]  /*1500*/  @!P6 LDGSTS.E.BYPASS.LTC128B.128 [R236+0xe000], [R24.64+0x180] ;  /* 0x0e00018018ecefae */ /* 0x0009e2000b901d50 */
[----:B------:R-:W-:-:S02]  /*1510*/  LEA R16, P0, R26, R166, 0x6 ;  /* 0x000000a61a107211 */ /* 0x000fc400078030ff */
[----:B------:R-:W-:Y:S01]  /*1520*/  @!P3 LEA.HI.X R19, R10, c[0x0][0x16c], R6, 0x1, P1 ;  /* 0x00005b000a13ba11 */ /* 0x000fe200008f0c06 */
[----:B------:R2:W-:Y:S01]  /*1530*/  @!P5 LDGSTS.E.BYPASS.LTC128B.128 [R236+0x8800], [R22.64] ;  /* 0x0880000016ecdfae */ /* 0x0005e2000b901d50 */
[----:B------:R-:W-:Y:S01]  /*1540*/  LEA.HI.X R17, R26, R241, R5, 0x6, P0 ;  /* 0x000000f11a117211 */ /* 0x000fe200000f3405 */
[----:B------:R-:W-:Y:S01]  /*1550*/  IMAD.SHL.U32 R10, R0, 0x40, RZ ;  /* 0x00000040000a7824 */ /* 0x000fe200078e00ff */
[----:B------:R-:W-:Y:S01]  /*1560*/  LOP3.LUT R5, R4, 0xfffffff0, RZ, 0xc0, !PT ;  /* 0xfffffff004057812 */ /* 0x000fe200078ec0ff */
[----:B------:R2:W-:Y:S01]  /*1570*/  @!P5 LDGSTS.E.BYPASS.LTC128B.128 [R236+0xa800], [R22.64+0x80] ;  /* 0x0a80008016ecdfae */ /* 0x0005e2000b901d50 */
[----:B------:R-:W-:Y:S01]  /*1580*/  ISETP.GE.AND P1, PT, R7, UR11, PT ;  /* 0x0000000b07007c0c */ /* 0x000fe2000bf26270 */
[----:B------:R-:W-:Y:S01]  /*1590*/  IMAD.U32 R7, RZ, RZ, UR4 ;  /* 0x00000004ff077e24 */ /* 0x000fe2000f8e00ff */
[----:B------:R-:W-:Y:S01]  /*15a0*/  LOP3.LUT R10, R10, 0x1c0, RZ, 0xc0, !PT ;  /* 0x000001c00a0a7812 */ /* 0x000fe200078ec0ff */
[----:B------:R2:W-:Y:S01]  /*15b0*/  @!P5 LDGSTS.E.BYPASS.LTC128B.128 [R236+0xc800], [R22.64+0x100] ;  /* 0x0c80010016ecdfae */ /* 0x0005e2000b901d50 */
[----:B-1----:R-:W-:Y:S01]  /*15c0*/  IMAD.IADD R12, R2, 0x1, -R5 ;  /* 0x00000001020c7824 */ /* 0x002fe200078e0a05 */
[----:B------:R-:W-:Y:S01]  /*15d0*/  LEA.HI R4, R4, R15, RZ, 0x1 ;  /* 0x0000000f04047211 */ /* 0x000fe200078f08ff */
[----:B------:R-:W-:Y:S01]  /*15e0*/  IMAD.SHL.U32 R13, R14, 0x8, RZ ;  /* 0x000000080e0d7824 */ /* 0x000fe200078e00ff */
[----:B------:R2:W-:Y:S01]  /*15f0*/  @!P5 LDGSTS.E.BYPASS.LTC128B.128 [R236+0xe800], [R22.64+0x180] ;  /* 0x0e80018016ecdfae */ /* 0x0005e2000b901d50 */
[----:B------:R-:W-:-:S02]  /*1600*/  @!P2 LEA R7, P0, R7, R16, 0x4 ;  /* 0x000000100707a211 */ /* 0x000fc400078020ff */
[----:B------:R-:W-:Y:S01]  /*1610*/  SHF.R.S32.HI R5, RZ, 0x1f, R12 ;  /* 0x0000001fff057819 */ /* 0x000fe2000001140c */
[----:B------:R1:W-:Y:S01]  /*1620*/  @!P4 LDGSTS.E.BYPASS.LTC128B.128 [R236+0x9000], [R20.64] ;  /* 0x0900000014eccfae */ /* 0x0003e2000b901d50 */
[----:B------:R-:W-:Y:S02]  /*1630*/  @!P2 LEA.HI.X R8, R11, R17, R8, 0x4, P0 ;  /* 0x000000110b08a211 */ /* 0x000fe400000f2408 */
[----:B------:R-:W-:Y:S01]  /*1640*/  LEA.HI R6, R5, R12, RZ, 0x3 ;  /* 0x0000000c05067211 */ /* 0x000fe200078f18ff */
[----:B------:R1:W-:Y:S01]  /*1650*/  @!P4 LDGSTS.E.BYPASS.LTC128B.128 [R236+0xb000], [R20.64+0x80] ;  /* 0x0b00008014eccfae */ /* 0x0003e2000b901d50 */
[----:B------:R-:W-:Y:S02]  /*1660*/  ISETP.GE.AND P0, PT, R235, UR11, PT ;  /* 0x0000000beb007c0c */ /* 0x000fe4000bf06270 */
[----:B------:R-:W-:Y:S01]  /*1670*/  LOP3.LUT R5, R6, 0xfffffff8, RZ, 0xc0, !PT ;  /* 0xfffffff806057812 */ /* 0x000fe200078ec0ff */
[----:B------:R1:W-:Y:S01]  /*1680*/  @!P4 LDGSTS.E.BYPASS.LTC128B.128 [R236+0xd000], [R20.64+0x100] ;  /* 0x0d00010014eccfae */ /* 0x0003e2000b901d50 */
[----:B------:R-:W-:Y:S01]  /*1690*/  ISETP.GE.AND P6, PT, R14, UR11, PT ;  /* 0x0000000b0e007c0c */ /* 0x000fe2000bfc6270 */
[----:B------:R-:W-:Y:S01]  /*16a0*/  USHF.L.U32 UR11, UR5, 0x5, URZ ;  /* 0x00000005050b7899 */ /* 0x000fe2000800063f */
[----:B------:R-:W-:Y:S01]  /*16b0*/  LOP3.LUT R13, R10, 0x8, R13, 0xf8, !PT ;  /* 0x000000080a0d7812 */ /* 0x000fe200078ef80d */
[----:B------:R1:W-:Y:S01]  /*16c0*/  @!P4 LDGSTS.E.BYPASS.LTC128B.128 [R236+0xf000], [R20.64+0x180] ;  /* 0x0f00018014eccfae */ /* 0x0003e2000b901d50 */
[----:B------:R-:W-:Y:S01]  /*16d0*/  LOP3.LUT R4, R4, 0xfffffffe, RZ, 0xc0, !PT ;  /* 0xfffffffe04047812 */ /* 0x000fe200078ec0ff */
[----:B------:R-:W-:Y:S01]  /*16e0*/  IMAD.IADD R5, R12, 0x1, -R5 ;  /* 0x000000010c057824 */ /* 0x000fe200078e0a05 */
[----:B------:R-:W-:Y:S01]  /*16f0*/  SHF.R.U32.HI R10, RZ, 0x3, R10 ;  /* 0x00000003ff0a7819 */ /* 0x000fe2000001160a */
[----:B------:R3:W-:Y:S01]  /*1700*/  @!P3 LDGSTS.E.BYPASS.LTC128B.128 [R236+0x9800], [R18.64] ;  /* 0x0980000012ecbfae */ /* 0x0007e2000b901d50 */
[----:B------:R-:W-:Y:S01]  /*1710*/  IMAD.U32 R11, RZ, RZ, UR11 ;  /* 0x0000000bff0b7e24 */ /* 0x000fe2000f8e00ff */
[----:B------:R-:W-:Y:S01]  /*1720*/  VOTEU.ALL UP0, P0 ;  /* 0x00000000003f7886 */ /* 0x000fe20000000000 */
[----:B------:R-:W-:Y:S01]  /*1730*/  LOP3.LUT R13, R13, R10, RZ, 0x3c, !PT ;  /* 0x0000000a0d0d7212 */ /* 0x000fe200078e3cff */
[----:B------:R3:W-:Y:S01]  /*1740*/  @!P3 LDGSTS.E.BYPASS.LTC128B.128 [R236+0xb800], [R18.64+0x80] ;  /* 0x0b80008012ecbfae */ /* 0x0007e2000b901d50 */
[----:B------:R-:W-:-:S02]  /*1750*/  IMAD.IADD R4, R15, 0x1, -R4 ;  /* 0x000000010f047824 */ /* 0x000fc400078e0a04 */
[----:B------:R-:W-:Y:S01]  /*1760*/  IMAD.SHL.U32 R10, R5, 0x40, RZ ;  /* 0x00000040050a7824 */ /* 0x000fe200078e00ff */
[----:B------:R3:W-:Y:S01]  /*1770*/  @!P3 LDGSTS.E.BYPASS.LTC128B.128 [R236+0xd800], [R18.64+0x100] ;  /* 0x0d80010012ecbfae */ /* 0x0007e2000b901d50 */
[C---:B------:R-:W-:Y:S01]  /*1780*/  IMAD R233, R4.reuse, 0x200, R13 ;  /* 0x0000020004e97824 */ /* 0x040fe200078e020d */
[----:B------:R-:W-:Y:S01]  /*1790*/  @!UP0 UIMAD UR11, UR5, 0x30, URZ ;  /* 0x00000030050b88a4 */ /* 0x000fe2000f8e023f */
[----:B------:R-:W-:Y:S01]  /*17a0*/  IMAD.SHL.U32 R13, R4, 0x8, RZ ;  /* 0x00000008040d7824 */ /* 0x000fe200078e00ff */
[----:B------:R3:W-:Y:S01]  /*17b0*/  @!P3 LDGSTS.E.BYPASS.LTC128B.128 [R236+0xf800], [R18.64+0x180] ;  /* 0x0f80018012ecbfae */ /* 0x0007e2000b901d50 */
[----:B------:R-:W-:Y:S01]  /*17c0*/  LOP3.LUT R10, R10, 0x1c0, RZ, 0xc0, !PT ;  /* 0x000001c00a0a7812 */ /* 0x000fe200078ec0ff */
[----:B------:R-:W-:Y:S01]  /*17d0*/  IMAD.U32 R15, RZ, RZ, UR4 ;  /* 0x00000004ff0f7e24 */ /* 0x000fe2000f8e00ff */
[----:B------:R-:W-:Y:S01]  /*17e0*/  UISETP.GE.AND UP0, UPT, UR8, 0x2, UPT ;  /* 0x000000020800788c */ /* 0x000fe2000bf06270 */
[----:B------:R-:W0:Y:S01]  /*17f0*/  LDGDEPBAR ;  /* 0x00000000000079af */ /* 0x000e220000000000 */
[----:B------:R-:W-:Y:S01]  /*1800*/  LOP3.LUT R13, R10, 0x8, R13, 0xf8, !PT ;  /* 0x000000080a0d7812 */ /* 0x000fe200078ef80d */
[----:B------:R-:W-:Y:S01]  /*1810*/  @!P0 IMAD.WIDE.U32 R14, R15, 0x30, R16 ;  /* 0x000000300f0e8825 */ /* 0x000fe200078e0010 */
[----:B------:R-:W-:-:S02]  /*1820*/  SHF.R.U32.HI R4, RZ, 0x3, R10 ;  /* 0x00000003ff047819 */ /* 0x000fc4000001160a */
[----:B------:R-:W-:Y:S01]  /*1830*/  @!P1 IADD3 R10, P3, R16, UR22, RZ ;  /* 0x00000016100a9c10 */ /* 0x000fe2000ff7e0ff */
[----:B------:R-:W-:Y:S01]  /*1840*/  IMAD.SHL.U32 R81, R6, 0x40, RZ ;  /* 0x0000004006517824 */ /* 0x000fe200078e00ff */
[C---:B-1----:R-:W-:Y:S01]  /*1850*/  @!P6 LEA R20, P4, R16.reuse, c[0x0][0x170], 0x1 ;  /* 0x00005c001014ea11 */ /* 0x042fe200078808ff */
[----:B------:R-:W-:Y:S01]  /*1860*/  IMAD.SHL.U32 R233, R233, 0x2, RZ ;  /* 0x00000002e9e97824 */ /* 0x000fe200078e00ff */
[----:B------:R-:W-:Y:S02]  /*1870*/  LOP3.LUT R4, R13, R4, RZ, 0x3c, !PT ;  /* 0x000000040d047212 */ /* 0x000fe400078e3cff */
[----:B------:R-:W-:Y:S02]  /*1880*/  @!P6 LEA.HI.X R21, R16, c[0x0][0x174], R17, 0x1, P4 ;  /* 0x00005d001015ea11 */ /* 0x000fe400020f0c11 */
[----:B------:R-:W-:Y:S02]  /*1890*/  @!P2 LEA R12, P4, R7, c[0x0][0x170], 0x1 ;  /* 0x00005c00070caa11 */ /* 0x000fe400078808ff */
[----:B------:R-:W-:-:S02]  /*18a0*/  @!P1 IADD3.X R11, R17, UR23, R11, P3, !PT ;  /* 0x00000017110b9c10 */ /* 0x000fc40009ffe40b */
[----:B------:R-:W-:Y:S02]  /*18b0*/  @!P2 LEA.HI.X R13, R7, c[0x0][0x174], R8, 0x1, P4 ;  /* 0x00005d00070daa11 */ /* 0x000fe400020f0c08 */
[----:B------:R-:W-:Y:S02]  /*18c0*/  @!P1 LEA R16, P4, R10, c[0x0][0x170], 0x1 ;  /* 0x00005c000a109a11 */ /* 0x000fe400078808ff */
[----:B------:R-:W-:Y:S02]  /*18d0*/  @!P0 IADD3 R7, R15, UR11, RZ ;  /* 0x0000000b0f078c10 */ /* 0x000fe4000fffe0ff */
[----:B------:R-:W-:Y:S01]  /*18e0*/  @!P0 LEA R8, P3, R14, c[0x0][0x170], 0x1 ;  /* 0x00005c000e088a11 */ /* 0x000fe200078608ff */
[----:B------:R-:W-:-:S04]  /*18f0*/  DEPBAR.LE SB0, 0x0 ;  /* 0x000080000000791a */ /* 0x000fc80000000000 */
[----:B------:R-:W-:Y:S01]  /*1900*/  BAR.SYNC.DEFER_BLOCKING 0x0 ;  /* 0x0000000000007b1d */ /* 0x000fe20000010000 */
[----:B------:R-:W-:Y:S02]  /*1910*/  SHF.R.S32.HI R6, RZ, 0x5, R80 ;  /* 0x00000005ff067819 */ /* 0x000fe40000011450 */
[----:B------:R-:W-:Y:S02]  /*1920*/  LOP3.LUT R81, R81, 0xfffffe00, RZ, 0xc0, !PT ;  /* 0xfffffe0051517812 */ /* 0x000fe400078ec0ff */
[----:B------:R-:W-:Y:S02]  /*1930*/  @!P1 LEA.HI.X R17, R10, c[0x0][0x174], R11, 0x1, P4 ;  /* 0x00005d000a119a11 */ /* 0x000fe400020f0c0b */
[----:B------:R-:W-:Y:S01]  /*1940*/  @!P0 LEA.HI.X R9, R14, c[0x0][0x174], R7, 0x1, P3 ;  /* 0x00005d000e098a11 */ /* 0x000fe200018f0c07 */
[C---:B------:R-:W-:Y:S01]  /*1950*/  IMAD R7, R6.reuse, 0x400, R81 ;  /* 0x0000040006077824 */ /* 0x040fe200078e0251 */
[----:B------:R-:W-:Y:S02]  /*1960*/  IADD3 R231, R233, 0x8020, RZ ;  /* 0x00008020e9e77810 */ /* 0x000fe40007ffe0ff */
[----:B------:R-:W-:Y:S01]  /*1970*/  LEA R6, R6, UR12, 0x4 ;  /* 0x0000000c06067c11 */ /* 0x000fe2000f8e20ff */
[----:B------:R-:W-:-:S02]  /*1980*/  IMAD.IADD R234, R4, 0x1, R7 ;  /* 0x0000000104ea7824 */ /* 0x000fc400078e0207 */
[----:B------:R-:W-:Y:S02]  /*1990*/  IMAD.MOV.U32 R7, RZ, RZ, 0x10 ;  /* 0x00000010ff077424 */ /* 0x000fe400078e00ff */
[----:B------:R-:W-:Y:S01]  /*19a0*/  IMAD.SHL.U32 R234, R234, 0x2, RZ ;  /* 0x00000002eaea7824 */ /* 0x000fe200078e00ff */
[----:B------:R-:W-:Y:S04]  /*19b0*/  @P6 STS.128 [R236+0x10000], RZ ;  /* 0x010000ffec006388 */ /* 0x000fe80000000c00 */
[----:B------:R-:W-:Y:S04]  /*19c0*/  @P6 STS.128 [R236+0x12000], RZ ;  /* 0x012000ffec006388 */ /* 0x000fe80000000c00 */
[----:B------:R-:W-:Y:S04]  /*19d0*/  @P6 STS.128 [R236+0x14000], RZ ;  /* 0x014000ffec006388 */ /* 0x000fe80000000c00 */
[----:B------:R-:W-:Y:S04]  /*19e0*/  @P6 STS.128 [R236+0x16000], RZ ;  /* 0x016000ffec006388 */ /* 0x000fe80000000c00 */
[----:B------:R-:W-:Y:S01]  /*19f0*/  @!PT LDS RZ, [RZ] ;  /* 0x00000000fffff984 */ /* 0x000fe20000000800 */
[----:B------:R-:W-:Y:S01]  /*1a00*/  @!PT LDS RZ, [RZ] ;  /* 0x00000000fffff984 */ /* 0x000fe20000000800 */
[----:B------:R-:W-:Y:S01]  /*1a10*/  @!PT LDS RZ, [RZ] ;  /* 0x00000000fffff984 */ /* 0x000fe20000000800 */
[----:B------:R2:W-:Y:S04]  /*1a20*/  @!P6 LDGSTS.E.BYPASS.LTC128B.128 [R236+0x10000], [R20.64] ;  /* 0x1000000014ecefae */ /* 0x0005e8000b901d50 */
[----:B------:R2:W-:Y:S04]  /*1a30*/  @!P6 LDGSTS.E.BYPASS.LTC128B.128 [R236+0x12000], [R20.64+0x80] ;  /* 0x1200008014ecefae */ /* 0x0005e8000b901d50 */
[----:B------:R2:W-:Y:S04]  /*1a40*/  @!P6 LDGSTS.E.BYPASS.LTC128B.128 [R236+0x14000], [R20.64+0x100] ;  /* 0x1400010014ecefae */ /* 0x0005e8000b901d50 */
[----:B------:R2:W-:Y:S04]  /*1a50*/  @!P6 LDGSTS.E.BYPASS.LTC128B.128 [R236+0x16000], [R20.64+0x180] ;  /* 0x1600018014ecefae */ /* 0x0005e8000b901d50 */
        /* <DEDUP_REMOVED lines=21> */
[----:B------:R3:W-:Y:S01]  /*1bb0*/  @!P1 LDGSTS.E.BYPASS.LTC128B.128 [R236+0x17000], [R16.64+0x180] ;  /* 0x1700018010ec9fae */ /* 0x0007e2000b901d50 */
[----:B------:R-:W-:Y:S01]  /*1bc0*/  R2P PR, R5, 0x6 ;  /* 0x0000000605007804 */ /* 0x000fe20000000000 */
[----:B------:R-:W-:-:S02]  /*1bd0*/  IMAD.MOV.U32 R5, RZ, RZ, 0x20 ;  /* 0x00000020ff057424 */ /* 0x000fc400078e00ff */
[----:B------:R-:W-:Y:S02]  /*1be0*/  @P0 STS.128 [R236+0x11800], RZ ;  /* 0x011800ffec000388 */ /* 0x000fe40000000c00 */
[----:B------:R-:W-:Y:S02]  /*1bf0*/  SEL R7, R7, 0xfffffff0, !P1 ;  /* 0xfffffff007077807 */ /* 0x000fe40004800000 */
[----:B------:R-:W-:Y:S01]  /*1c00*/  @P0 STS.128 [R236+0x13800], RZ ;  /* 0x013800ffec000388 */ /* 0x000fe20000000c00 */
[----:B------:R-:W-:Y:S02]  /*1c10*/  SEL R5, R5, 0xffffffe0, !P2 ;  /* 0xffffffe005057807 */ /* 0x000fe40005000000 */
[----:B------:R-:W-:Y:S01]  /*1c20*/  R2P PR, R0, 0x6 ;  /* 0x0000000600007804 */ /* 0x000fe20000000000 */
[----:B------:R-:W-:Y:S01]  /*1c30*/  @P0 STS.128 [R236+0x15800], RZ ;  /* 0x015800ffec000388 */ /* 0x000fe20000000c00 */
[----:B------:R-:W-:Y:S01]  /*1c40*/  IADD3 R0, R233, 0x8000, RZ ;  /* 0x00008000e9007810 */ /* 0x000fe20007ffe0ff */
[----:B------:R-:W-:-:S02]  /*1c50*/  IMAD R232, R7, 0x2, R234 ;  /* 0x0000000207e87824 */ /* 0x000fc400078e02ea */
[----:B------:R-:W-:Y:S01]  /*1c60*/  @P0 STS.128 [R236+0x17800], RZ ;  /* 0x017800ffec000388 */ /* 0x000fe20000000c00 */
[C---:B------:R-:W-:Y:S02]  /*1c70*/  IMAD R230, R5.reuse, 0x2, R234 ;  /* 0x0000000205e67824 */ /* 0x040fe400078e02ea */
[----:B------:R-:W-:Y:S01]  /*1c80*/  IMAD R229, R5, 0x2, R232 ;  /* 0x0000000205e57824 */ /* 0x000fe200078e02e8 */
[----:B------:R-:W-:Y:S01]  /*1c90*/  @!PT LDS RZ, [RZ] ;  /* 0x00000000fffff984 */ /* 0x000fe20000000800 */
[----:B------:R-:W-:Y:S01]  /*1ca0*/  @!PT LDS RZ, [RZ] ;  /* 0x00000000fffff984 */ /* 0x000fe20000000800 */
[----:B------:R-:W-:Y:S01]  /*1cb0*/  @!PT LDS RZ, [RZ] ;  /* 0x00000000fffff984 */ /* 0x000fe20000000800 */
[----:B------:R5:W-:Y:S04]  /*1cc0*/  @!P0 LDGSTS.E.BYPASS.LTC128B.128 [R236+0x11800], [R8.64] ;  /* 0x1180000008ec8fae */ /* 0x000be8000b901d50 */
[----:B------:R5:W-:Y:S01]  /*1cd0*/  @!P0 LDGSTS.E.BYPASS.LTC128B.128 [R236+0x13800], [R8.64+0x80] ;  /* 0x1380008008ec8fae */ /* 0x000be2000b901d50 */
[----:B------:R-:W-:Y:S01]  /*1ce0*/  @P1 IADD3 R231, R0, -0x20, RZ ;  /* 0xffffffe000e71810 */ /* 0x000fe20007ffe0ff */
[----:B------:R-:W-:-:S02]  /*1cf0*/  IMAD.MOV.U32 R0, RZ, RZ, 0x40 ;  /* 0x00000040ff007424 */ /* 0x000fc400078e00ff */
[----:B------:R5:W-:Y:S01]  /*1d00*/  @!P0 LDGSTS.E.BYPASS.LTC128B.128 [R236+0x15800], [R8.64+0x100] ;  /* 0x1580010008ec8fae */ /* 0x000be2000b901d50 */
[C---:B------:R-:W-:Y:S02]  /*1d10*/  IADD3 R223, R231.reuse, 0x800, RZ ;  /* 0x00000800e7df7810 */ /* 0x040fe40007ffe0ff */
[----:B------:R-:W-:Y:S01]  /*1d20*/  SEL R0, R0, 0xffffffc0, !P2 ;  /* 0xffffffc000007807 */ /* 0x000fe20005000000 */
[----:B------:R5:W-:Y:S01]  /*1d30*/  @!P0 LDGSTS.E.BYPASS.LTC128B.128 [R236+0x17800], [R8.64+0x180] ;  /* 0x1780018008ec8fae */ /* 0x000be2000b901d50 */
[C---:B------:R-:W-:Y:S02]  /*1d40*/  IADD3 R222, R231.reuse, 0x1000, RZ ;  /* 0x00001000e7de7810 */ /* 0x040fe40007ffe0ff */
[----:B------:R-:W-:Y:S01]  /*1d50*/  IADD3 R221, R231, 0x1800, RZ ;  /* 0x00001800e7dd7810 */ /* 0x000fe20007ffe0ff */
[----:B------:R-:W-:Y:S01]  /*1d60*/  LDSM.16.M88.4 R52, [R234] ;  /* 0x00000000ea34783b */ /* 0x000fe20000000200 */
[----:B------:R-:W-:Y:S01]  /*1d70*/  IMAD.IADD R227, R233, 0x1, R0 ;  /* 0x00000001e9e37824 */ /* 0x000fe200078e0200 */
[C---:B------:R-:W-:Y:S01]  /*1d80*/  IADD3 R219, R231.reuse, 0x2000, RZ ;  /* 0x00002000e7db7810 */ /* 0x040fe20007ffe0ff */
[----:B------:R-:W-:Y:S01]  /*1d90*/  IMAD.IADD R220, R0, 0x1, R231 ;  /* 0x0000000100dc7824 */ /* 0x000fe200078e02e7 */
[----:B---3--:R-:W2:Y:S01]  /*1da0*/  LDSM.16.M88.4 R16, [R233+0x8800] ;  /* 0x00880000e910783b */ /* 0x008ea20000000200 */
[----:B------:R-:W-:-:S02]  /*1db0*/  IADD3 R218, R231, 0x2800, RZ ;  /* 0x00002800e7da7810 */ /* 0x000fc40007ffe0ff */
[C---:B------:R-:W-:Y:S01]  /*1dc0*/  IADD3 R217, R231.reuse, 0x3000, RZ ;  /* 0x00003000e7d97810 */ /* 0x040fe20007ffe0ff */
[----:B----4-:R-:W3:Y:S01]  /*1dd0*/  LDSM.16.M88.4 R24, [R233+0x8000] ;  /* 0x00800000e918783b */ /* 0x010ee20000000200 */
[C---:B------:R-:W-:Y:S02]  /*1de0*/  IADD3 R216, R231.reuse, 0x3800, RZ ;  /* 0x00003800e7d87810 */ /* 0x040fe40007ffe0ff */
[C---:B------:R-:W-:Y:S01]  /*1df0*/  IADD3 R215, R231.reuse, 0x4000, RZ ;  /* 0x00004000e7d77810 */ /* 0x040fe20007ffe0ff */
[----:B------:R-:W4:Y:S01]  /*1e00*/  LDSM.16.M88.4 R60, [R233+0x9000] ;  /* 0x00900000e93c783b */ /* 0x000f220000000200 */
[C---:B------:R-:W-:Y:S02]  /*1e10*/  IADD3 R214, R231.reuse, 0x4800, RZ ;  /* 0x00004800e7d67810 */ /* 0x040fe40007ffe0ff */
[C---:B------:R-:W-:Y:S01]  /*1e20*/  IADD3 R213, R231.reuse, 0x5000, RZ ;  /* 0x00005000e7d57810 */ /* 0x040fe20007ffe0ff */
[----:B-1----:R-:W1:Y:S01]  /*1e30*/  LDSM.16.M88.4 R12, [R233+0x9800] ;  /* 0x00980000e90c783b */ /* 0x002e620000000200 */
[----:B------:R-:W-:-:S02]  /*1e40*/  IADD3 R212, R231, 0x5800, RZ ;  /* 0x00005800e7d47810 */ /* 0x000fc40007ffe0ff */
[C---:B------:R-:W-:Y:S01]  /*1e50*/  IADD3 R211, R231.reuse, 0x6000, RZ ;  /* 0x00006000e7d37810 */ /* 0x040fe20007ffe0ff */
[----:B------:R-:W-:Y:S01]  /*1e60*/  LDSM.16.M88.4 R40, [R231+0x800] ;  /* 0x00080000e728783b */ /* 0x000fe20000000200 */
[C---:B------:R-:W-:Y:S02]  /*1e70*/  IADD3 R210, R231.reuse, 0x6800, RZ ;  /* 0x00006800e7d27810 */ /* 0x040fe40007ffe0ff */
[C---:B------:R-:W-:Y:S01]  /*1e80*/  IADD3 R209, R231.reuse, 0x7000, RZ ;  /* 0x00007000e7d17810 */ /* 0x040fe20007ffe0ff */
[----:B-----5:R-:W5:Y:S01]  /*1e90*/  LDSM.16.M88.4 R8, [R232] ;  /* 0x00000000e808783b */ /* 0x020f620000000200 */
[----:B------:R-:W-:-:S03]  /*1ea0*/  IADD3 R208, R231, 0x7800, RZ ;  /* 0x00007800e7d07810 */ /* 0x000fc60007ffe0ff */
[----:B------:R-:W1:Y:S04]  /*1eb0*/  LDSM.16.M88.4 R44, [R231] ;  /* 0x00000000e72c783b */ /* 0x000e680000000200 */
[----:B------:R-:W1:Y:S04]  /*1ec0*/  LDSM.16.M88.4 R36, [R231+0x1000] ;  /* 0x00100000e724783b */ /* 0x000e680000000200 */
[----:B------:R-:W1:Y:S04]  /*1ed0*/  LDSM.16.M88.4 R32, [R231+0x1800] ;  /* 0x00180000e720783b */ /* 0x000e680000000200 */
[----:B------:R-:W-:Y:S01]  /*1ee0*/  LDSM.16.M88.4 R68, [R227+0x8000] ;  /* 0x00800000e344783b */ /* 0x000fe20000000200 */
[C---:B--2---:R-:W-:Y:S03]  /*1ef0*/  HMMA.16816.F32 R20, R52.reuse, R16, RZ ;  /* 0x000000103414723c */ /* 0x044fe600000018ff */
[----:B------:R-:W-:Y:S04]  /*1f00*/  LDSM.16.M88.4 R48, [R227+0x8800] ;  /* 0x00880000e330783b */ /* 0x000fe80000000200 */
[----:B------:R-:W-:Y:S01]  /*1f10*/  LDSM.16.M88.4 R76, [R220+0x1000] ;  /* 0x00100000dc4c783b */ /* 0x000fe20000000200 */
[C---:B------:R-:W-:Y:S03]  /*1f20*/  HMMA.16816.F32 R16, R52.reuse, R18, RZ ;  /* 0x000000123410723c */ /* 0x040fe600000018ff */
[----:B------:R-:W-:Y:S04]  /*1f30*/  LDSM.16.M88.4 R72, [R233+0xa000] ;  /* 0x00a00000e948783b */ /* 0x000fe80000000200 */
[----:B------:R-:W0:Y:S01]  /*1f40*/  LDGDEPBAR ;  /* 0x00000000000079af */ /* 0x000e220000000000 */
[C---:B---3--:R-:W-:Y:S08]  /*1f50*/  HMMA.16816.F32 R28, R52.reuse, R24, RZ ;  /* 0x00000018341c723c */ /* 0x048ff000000018ff */
[C---:B----4-:R-:W-:Y:S08]  /*1f60*/  HMMA.16816.F32 R64, R52.reuse, R60, RZ ;  /* 0x0000003c3440723c */ /* 0x050ff000000018ff */
[C---:B------:R-:W-:Y:S08]  /*1f70*/  HMMA.16816.F32 R24, R52.reuse, R26, RZ ;  /* 0x0000001a3418723c */ /* 0x040ff000000018ff */
[C---:B------:R-:W-:Y:S08]  /*1f80*/  HMMA.16816.F32 R60, R52.reuse, R62, RZ ;  /* 0x0000003e343c723c */ /* 0x040ff000000018ff */
[C---:B-1----:R-:W-:Y:S08]  /*1f90*/  HMMA.16816.F32 R56, R52.reuse, R12, RZ ;  /* 0x0000000c3438723c */ /* 0x042ff000000018ff */
[----:B------:R-:W-:Y:S01]  /*1fa0*/  HMMA.16816.F32 R52, R52, R14, RZ ;  /* 0x0000000e3434723c */ /* 0x000fe200000018ff */
[----:B------:R-:W1:Y:S07]  /*1fb0*/  LDSM.16.M88.4 R12, [R230] ;  /* 0x00000000e60c783b */ /* 0x000e6e0000000200 */
[C---:B-----5:R-:W-:Y:S08]  /*1fc0*/  HMMA.16816.F32 R20, R8.reuse, R40, R20 ;  /* 0x000000280814723c */ /* 0x060ff00000001814 */
[C---:B------:R-:W-:Y:S01]  /*1fd0*/  HMMA.16816.F32 R16, R8.reuse, R42, R16 ;  /* 0x0000002a0810723c */ /* 0x040fe20000001810 */
[----:B------:R-:W2:Y:S07]  /*1fe0*/  LDSM.16.M88.4 R40, [R227+0x9000] ;  /* 0x00900000e328783b */ /* 0x000eae0000000200 */
[C---:B------:R-:W-:Y:S08]  /*1ff0*/  HMMA.16816.F32 R28, R8.reuse, R44, R28 ;  /* 0x0000002c081c723c */ /* 0x040ff0000000181c */
[C---:B------:R-:W-:Y:S01]  /*2000*/  HMMA.16816.F32 R24, R8.reuse, R46, R24 ;  /* 0x0000002e0818723c */ /* 0x040fe20000001818 */
[----:B------:R-:W3:Y:S07]  /*2010*/  LDSM.16.M88.4 R44, [R227+0x9800] ;  /* 0x00980000e32c783b */ /* 0x000eee0000000200 */
[C---:B------:R-:W-:Y:S08]  /*2020*/  HMMA.16816.F32 R64, R8.reuse, R36, R64 ;  /* 0x000000240840723c */ /* 0x040ff00000001840 */
[C---:B------:R-:W-:Y:S01]  /*2030*/  HMMA.16816.F32 R60, R8.reuse, R38, R60 ;  /* 0x00000026083c723c */ /* 0x040fe2000000183c */
[----:B------:R-:W-:Y:S07]  /*2040*/  LDSM.16.M88.4 R36, [R220] ;  /* 0x00000000dc24783b */ /* 0x000fee0000000200 */
[C---:B------:R-:W-:Y:S08]  /*2050*/  HMMA.16816.F32 R56, R8.reuse, R32, R56 ;  /* 0x000000200838723c */ /* 0x040ff00000001838 */
[----:B------:R-:W-:Y:S01]  /*2060*/  HMMA.16816.F32 R52, R8, R34, R52 ;  /* 0x000000220834723c */ /* 0x000fe20000001834 */
[----:B------:R-:W4:Y:S04]  /*2070*/  LDSM.16.M88.4 R8, [R229] ;  /* 0x00000000e508783b */ /* 0x000f280000000200 */
[----:B------:R-:W5:Y:S03]  /*2080*/  LDSM.16.M88.4 R32, [R220+0x800] ;  /* 0x00080000dc20783b */ /* 0x000f660000000200 */
[C---:B-1----:R-:W-:Y:S08]  /*2090*/  HMMA.16816.F32 R28, R12.reuse, R68, R28 ;  /* 0x000000440c1c723c */ /* 0x042ff0000000181c */
[C---:B------:R-:W-:Y:S01]  /*20a0*/  HMMA.16816.F32 R24, R12.reuse, R70, R24 ;  /* 0x000000460c18723c */ /* 0x040fe20000001818 */
[----:B------:R-:W-:Y:S07]  /*20b0*/  LDSM.16.M88.4 R68, [R233+0xa800] ;  /* 0x00a80000e944783b */ /* 0x000fee0000000200 */
[C---:B--2---:R-:W-:Y:S08]  /*20c0*/  HMMA.16816.F32 R64, R12.reuse, R40, R64 ;  /* 0x000000280c40723c */ /* 0x044ff00000001840 */
[C---:B------:R-:W-:Y:S01]  /*20d0*/  HMMA.16816.F32 R60, R12.reuse, R42, R60 ;  /* 0x0000002a0c3c723c */ /* 0x040fe2000000183c */
[----:B------:R-:W1:Y:S07]  /*20e0*/  LDSM.16.M88.4 R40, [R220+0x1800] ;  /* 0x00180000dc28783b */ /* 0x000e6e0000000200 */
[C---:B------:R-:W-:Y:S08]  /*20f0*/  HMMA.16816.F32 R20, R12.reuse, R48, R20 ;  /* 0x000000300c14723c */ /* 0x040ff00000001814 */
[C---:B------:R-:W-:Y:S01]  /*2100*/  HMMA.16816.F32 R16, R12.reuse, R50, R16 ;  /* 0x000000320c10723c */ /* 0x040fe20000001810 */
[----:B------:R-:W-:Y:S07]  /*2110*/  LDSM.16.M88.4 R48, [R233+0xb800] ;  /* 0x00b80000e930783b */ /* 0x000fee0000000200 */
[C---:B---3--:R-:W-:Y:S08]  /*2120*/  HMMA.16816.F32 R56, R12.reuse, R44, R56 ;  /* 0x0000002c0c38723c */ /* 0x048ff00000001838 */
[----:B------:R-:W-:Y:S01]  /*2130*/  HMMA.16816.F32 R52, R12, R46, R52 ;  /* 0x0000002e0c34723c */ /* 0x000fe20000001834 */
[----:B------:R-:W2:Y:S04]  /*2140*/  LDSM.16.M88.4 R12, [R234+0x2000] ;  /* 0x00200000ea0c783b */ /* 0x000ea80000000200 */
[----:B------:R-:W-:Y:S03]  /*2150*/  LDSM.16.M88.4 R44, [R231+0x2000] ;  /* 0x00200000e72c783b */ /* 0x000fe60000000200 */
[C---:B----4-:R-:W-:Y:S08]  /*2160*/  HMMA.16816.F32 R28, R8.reuse, R36, R28 ;  /* 0x00000024081c723c */ /* 0x050ff0000000181c */
[C---:B------:R-:W-:Y:S01]  /*2170*/  HMMA.16816.F32 R24, R8.reuse, R38, R24 ;  /* 0x000000260818723c */ /* 0x040fe20000001818 */
[----:B------:R-:W3:Y:S07]  /*2180*/  LDSM.16.M88.4 R36, [R233+0xb000] ;  /* 0x00b00000e924783b */ /* 0x000eee0000000200 */
[C---:B-----5:R-:W-:Y:S08]  /*2190*/  HMMA.16816.F32 R20, R8.reuse, R32, R20 ;  /* 0x000000200814723c */ /* 0x060ff00000001814 */
[C---:B------:R-:W-:Y:S01]  /*21a0*/  HMMA.16816.F32 R16, R8.reuse, R34, R16 ;  /* 0x000000220810723c */ /* 0x040fe20000001810 */
[----:B------:R-:W-:Y:S07]  /*21b0*/  LDSM.16.M88.4 R32, [R232+0x2000] ;  /* 0x00200000e820783b */ /* 0x000fee0000000200 */
[C---:B------:R-:W-:Y:S08]  /*21c0*/  HMMA.16816.F32 R64, R8.reuse, R76, R64 ;  /* 0x0000004c0840723c */ /* 0x040ff00000001840 */
[C---:B------:R-:W-:Y:S01]  /*21d0*/  HMMA.16816.F32 R60, R8.reuse, R78, R60 ;  /* 0x0000004e083c723c */ /* 0x040fe2000000183c */
[----:B------:R-:W-:Y:S07]  /*21e0*/  LDSM.16.M88.4 R76, [R230+0x2000] ;  /* 0x00200000e64c783b */ /* 0x000fee0000000200 */
[C---:B-1----:R-:W-:Y:S08]  /*21f0*/  HMMA.16816.F32 R56, R8.reuse, R40, R56 ;  /* 0x000000280838723c */ /* 0x042ff00000001838 */
[----:B------:R-:W-:Y:S01]  /*2200*/  HMMA.16816.F32 R52, R8, R42, R52 ;  /* 0x0000002a0834723c */ /* 0x000fe20000001834 */
[----:B------:R-:W1:Y:S04]  /*2210*/  LDSM.16.M88.4 R8, [R231+0x2800] ;  /* 0x00280000e708783b */ /* 0x000e680000000200 */
[----:B------:R-:W4:Y:S03]  /*2220*/  LDSM.16.M88.4 R40, [R231+0x3000] ;  /* 0x00300000e728783b */ /* 0x000f260000000200 */
[C---:B--2---:R-:W-:Y:S08]  /*2230*/  HMMA.16816.F32 R20, R12.reuse, R68, R20 ;  /* 0x000000440c14723c */ /* 0x044ff00000001814 */
[C---:B------:R-:W-:Y:S01]  /*2240*/  HMMA.16816.F32 R16, R12.reuse, R70, R16 ;  /* 0x000000460c10723c */ /* 0x040fe20000001810 */
[----:B------:R-:W-:Y:S07]  /*2250*/  LDSM.16.M88.4 R68, [R227+0xb800] ;  /* 0x00b80000e344783b */ /* 0x000fee0000000200 */
[C---:B---3--:R-:W-:Y:S08]  /*2260*/  HMMA.16816.F32 R64, R12.reuse, R36, R64 ;  /* 0x000000240c40723c */ /* 0x048ff00000001840 */
[C---:B------:R-:W-:Y:S01]  /*2270*/  HMMA.16816.F32 R60, R12.reuse, R38, R60 ;  /* 0x000000260c3c723c */ /* 0x040fe2000000183c */
[----:B------:R-:W2:Y:S07]  /*2280*/  LDSM.16.M88.4 R36, [R231+0x3800] ;  /* 0x00380000e724783b */ /* 0x000eae0000000200 */
[C---:B------:R-:W-:Y:S08]  /*2290*/  HMMA.16816.F32 R28, R12.reuse, R72, R28 ;  /* 0x000000480c1c723c */ /* 0x040ff0000000181c */
[C---:B------:R-:W-:Y:S01]  /*22a0*/  HMMA.16816.F32 R24, R12.reuse, R74, R24 ;  /* 0x0000004a0c18723c */ /* 0x040fe20000001818 */
[----:B------:R-:W-:Y:S07]  /*22b0*/  LDSM.16.M88.4 R72, [R227+0xb000] ;  /* 0x00b00000e348783b */ /* 0x000fee0000000200 */
[C---:B------:R-:W-:Y:S08]  /*22c0*/  HMMA.16816.F32 R56, R12.reuse, R48, R56 ;  /* 0x000000300c38723c */ /* 0x040ff00000001838 */
[----:B------:R-:W-:Y:S01]  /*22d0*/  HMMA.16816.F32 R52, R12, R50, R52 ;  /* 0x000000320c34723c */ /* 0x000fe20000001834 */
[----:B------:R-:W3:Y:S04]  /*22e0*/  LDSM.16.M88.4 R12, [R227+0xa000] ;  /* 0x00a00000e30c783b */ /* 0x000ee80000000200 */
[----:B------:R-:W-:Y:S03]  /*22f0*/  LDSM.16.M88.4 R48, [R229+0x2000] ;  /* 0x00200000e530783b */ /* 0x000fe60000000200 */
[C---:B-1----:R-:W-:Y:S08]  /*2300*/  HMMA.16816.F32 R20, R32.reuse, R8, R20 ;  /* 0x000000082014723c */ /* 0x042ff00000001814 */
[C---:B------:R-:W-:Y:S01]  /*2310*/  HMMA.16816.F32 R16, R32.reuse, R10, R16 ;  /* 0x0000000a2010723c */ /* 0x040fe20000001810 */
[----:B------:R-:W1:Y:S07]  /*2320*/  LDSM.16.M88.4 R8, [R227+0xa800] ;  /* 0x00a80000e308783b */ /* 0x000e6e0000000200 */
[C---:B------:R-:W-:Y:S08]  /*2330*/  HMMA.16816.F32 R28, R32.reuse, R44, R28 ;  /* 0x0000002c201c723c */ /* 0x040ff0000000181c */
[C---:B------:R-:W-:Y:S01]  /*2340*/  HMMA.16816.F32 R24, R32.reuse, R46, R24 ;  /* 0x0000002e2018723c */ /* 0x040fe20000001818 */
[----:B------:R-:W5:Y:S07]  /*2350*/  LDSM.16.M88.4 R44, [R220+0x2000] ;  /* 0x00200000dc2c783b */ /* 0x000f6e0000000200 */
[C---:B----4-:R-:W-:Y:S08]  /*2360*/  HMMA.16816.F32 R64, R32.reuse, R40, R64 ;  /* 0x000000282040723c */ /* 0x050ff00000001840 */
[C---:B------:R-:W-:Y:S01]  /*2370*/  HMMA.16816.F32 R60, R32.reuse, R42, R60 ;  /* 0x0000002a203c723c */ /* 0x040fe2000000183c */
[----:B------:R-:W4:Y:S07]  /*2380*/  LDSM.16.M88.4 R40, [R220+0x2800] ;  /* 0x00280000dc28783b */ /* 0x000f2e0000000200 */
[C---:B--2---:R-:W-:Y:S08]  /*2390*/  HMMA.16816.F32 R56, R32.reuse, R36, R56 ;  /* 0x000000242038723c */ /* 0x044ff00000001838 */
[----:B------:R-:W-:Y:S01]  /*23a0*/  HMMA.16816.F32 R52, R32, R38, R52 ;  /* 0x000000262034723c */ /* 0x000fe20000001834 */
[----:B------:R-:W2:Y:S04]  /*23b0*/  LDSM.16.M88.4 R36, [R220+0x3000] ;  /* 0x00300000dc24783b */ /* 0x000ea80000000200 */
[----:B------:R-:W2:Y:S03]  /*23c0*/  LDSM.16.M88.4 R32, [R220+0x3800] ;  /* 0x00380000dc20783b */ /* 0x000ea60000000200 */
[C---:B---3--:R-:W-:Y:S08]  /*23d0*/  HMMA.16816.F32 R28, R76.reuse, R12, R28 ;  /* 0x0000000c4c1c723c */ /* 0x048ff0000000181c */
[C---:B------:R-:W-:Y:S01]  /*23e0*/  HMMA.16816.F32 R24, R76.reuse, R14, R24 ;  /* 0x0000000e4c18723c */ /* 0x040fe20000001818 */
[----:B------:R-:W-:Y:S07]  /*23f0*/  LDSM.16.M88.4 R12, [R234+0x4000] ;  /* 0x00400000ea0c783b */ /* 0x000fee0000000200 */
[C---:B-1----:R-:W-:Y:S08]  /*2400*/  HMMA.16816.F32 R20, R76.reuse, R8, R20 ;  /* 0x000000084c14723c */ /* 0x042ff00000001814 */
[C---:B------:R-:W-:Y:S01]  /*2410*/  HMMA.16816.F32 R16, R76.reuse, R10, R16 ;  /* 0x0000000a4c10723c */ /* 0x040fe20000001810 */
[----:B------:R-:W1:Y:S07]  /*2420*/  LDSM.16.M88.4 R8, [R233+0xc000] ;  /* 0x00c00000e908783b */ /* 0x000e6e0000000200 */
[C---:B------:R-:W-:Y:S08]  /*2430*/  HMMA.16816.F32 R64, R76.reuse, R72, R64 ;  /* 0x000000484c40723c */ /* 0x040ff00000001840 */
[C---:B------:R-:W-:Y:S01]  /*2440*/  HMMA.16816.F32 R60, R76.reuse, R74, R60 ;  /* 0x0000004a4c3c723c */ /* 0x040fe2000000183c */
[----:B------:R-:W-:Y:S07]  /*2450*/  LDSM.16.M88.4 R72, [R231+0x5800] ;  /* 0x00580000e748783b */ /* 0x000fee0000000200 */
[C---:B------:R-:W-:Y:S08]  /*2460*/  HMMA.16816.F32 R56, R76.reuse, R68, R56 ;  /* 0x000000444c38723c */ /* 0x040ff00000001838 */
[----:B------:R-:W-:Y:S01]  /*2470*/  HMMA.16816.F32 R52, R76, R70, R52 ;  /* 0x000000464c34723c */ /* 0x000fe20000001834 */
[----:B------:R-:W-:Y:S07]  /*2480*/  LDSM.16.M88.4 R68, [R233+0xd800] ;  /* 0x00d80000e944783b */ /* 0x000fee0000000200 */
[C---:B-----5:R-:W-:Y:S08]  /*2490*/  HMMA.16816.F32 R28, R48.reuse, R44, R28 ;  /* 0x0000002c301c723c */ /* 0x060ff0000000181c */
[C---:B------:R-:W-:Y:S01]  /*24a0*/  HMMA.16816.F32 R24, R48.reuse, R46, R24 ;  /* 0x0000002e3018723c */ /* 0x040fe20000001818 */
[----:B------:R-:W3:Y:S07]  /*24b0*/  LDSM.16.M88.4 R44, [R233+0xc800] ;  /* 0x00c80000e92c783b */ /* 0x000eee0000000200 */
[C---:B----4-:R-:W-:Y:S08]  /*24c0*/  HMMA.16816.F32 R20, R48.reuse, R40, R20 ;  /* 0x000000283014723c */ /* 0x050ff00000001814 */
[C---:B------:R-:W-:Y:S01]  /*24d0*/  HMMA.16816.F32 R16, R48.reuse, R42, R16 ;  /* 0x0000002a3010723c */ /* 0x040fe20000001810 */
[----:B------:R-:W4:Y:S07]  /*24e0*/  LDSM.16.M88.4 R40, [R233+0xd000] ;  /* 0x00d00000e928783b */ /* 0x000f2e0000000200 */
[C---:B--2---:R-:W-:Y:S08]  /*24f0*/  HMMA.16816.F32 R64, R48.reuse, R36, R64 ;  /* 0x000000243040723c */ /* 0x044ff00000001840 */
[C---:B------:R-:W-:Y:S01]  /*2500*/  HMMA.16816.F32 R60, R48.reuse, R38, R60 ;  /* 0x00000026303c723c */ /* 0x040fe2000000183c */
[----:B------:R-:W-:Y:S07]  /*2510*/  LDSM.16.M88.4 R36, [R232+0x4000] ;  /* 0x00400000e824783b */ /* 0x000fee0000000200 */
[C---:B------:R-:W-:Y:S08]  /*2520*/  HMMA.16816.F32 R56, R48.reuse, R32, R56 ;  /* 0x000000203038723c */ /* 0x040ff00000001838 */
[----:B------:R-:W-:Y:S01]  /*2530*/  HMMA.16816.F32 R52, R48, R34, R52 ;  /* 0x000000223034723c */ /* 0x000fe20000001834 */
[----:B------:R-:W2:Y:S04]  /*2540*/  LDSM.16.M88.4 R32, [R231+0x4000] ;  /* 0x00400000e720783b */ /* 0x000ea80000000200 */
[----:B------:R-:W-:Y:S03]  /*2550*/  LDSM.16.M88.4 R48, [R231+0x5000] ;  /* 0x00500000e730783b */ /* 0x000fe60000000200 */
[C---:B-1----:R-:W-:Y:S08]  /*2560*/  HMMA.16816.F32 R28, R12.reuse, R8, R28 ;  /* 0x000000080c1c723c */ /* 0x042ff0000000181c */
[C---:B------:R-:W-:Y:S01]  /*2570*/  HMMA.16816.F32 R24, R12.reuse, R10, R24 ;  /* 0x0000000a0c18723c */ /* 0x040fe20000001818 */
[----:B------:R-:W1:Y:S07]  /*2580*/  LDSM.16.M88.4 R8, [R231+0x4800] ;  /* 0x00480000e708783b */ /* 0x000e6e0000000200 */
[C---:B---3--:R-:W-:Y:S08]  /*2590*/  HMMA.16816.F32 R20, R12.reuse, R44, R20 ;  /* 0x0000002c0c14723c */ /* 0x048ff00000001814 */
[C---:B------:R-:W-:Y:S01]  /*25a0*/  HMMA.16816.F32 R16, R12.reuse, R46, R16 ;  /* 0x0000002e0c10723c */ /* 0x040fe20000001810 */
[----:B------:R-:W-:Y:S07]  /*25b0*/  LDSM.16.M88.4 R44, [R230+0x4000] ;  /* 0x00400000e62c783b */ /* 0x000fee0000000200 */
[C---:B----4-:R-:W-:Y:S08]  /*25c0*/  HMMA.16816.F32 R64, R12.reuse, R40, R64 ;  /* 0x000000280c40723c */ /* 0x050ff00000001840 */
[C---:B------:R-:W-:Y:S01]  /*25d0*/  HMMA.16816.F32 R60, R12.reuse, R42, R60 ;  /* 0x0000002a0c3c723c */ /* 0x040fe2000000183c */
[----:B------:R-:W3:Y:S07]  /*25e0*/  LDSM.16.M88.4 R40, [R227+0xc000] ;  /* 0x00c00000e328783b */ /* 0x000eee0000000200 */
[C---:B------:R-:W-:Y:S08]  /*25f0*/  HMMA.16816.F32 R56, R12.reuse, R68, R56 ;  /* 0x000000440c38723c */ /* 0x040ff00000001838 */
[----:B------:R-:W-:Y:S01]  /*2600*/  HMMA.16816.F32 R52, R12, R70, R52 ;  /* 0x000000460c34723c */ /* 0x000fe20000001834 */
[----:B------:R-:W4:Y:S04]  /*2610*/  LDSM.16.M88.4 R12, [R227+0xc800] ;  /* 0x00c80000e30c783b */ /* 0x000f280000000200 */
[----:B------:R-:W-:Y:S03]  /*2620*/  LDSM.16.M88.4 R68, [R227+0xd800] ;  /* 0x00d80000e344783b */ /* 0x000fe60000000200 */
[C---:B--2---:R-:W-:Y:S08]  /*2630*/  HMMA.16816.F32 R28, R36.reuse, R32, R28 ;  /* 0x00000020241c723c */ /* 0x044ff0000000181c */
[C---:B------:R-:W-:Y:S01]  /*2640*/  HMMA.16816.F32 R24, R36.reuse, R34, R24 ;  /* 0x000000222418723c */ /* 0x040fe20000001818 */
[----:B------:R-:W2:Y:S07]  /*2650*/  LDSM.16.M88.4 R32, [R227+0xd000] ;  /* 0x00d00000e320783b */ /* 0x000eae0000000200 */
[C---:B-1----:R-:W-:Y:S08]  /*2660*/  HMMA.16816.F32 R20, R36.reuse, R8, R20 ;  /* 0x000000082414723c */ /* 0x042ff00000001814 */
[C---:B------:R-:W-:Y:S01]  /*2670*/  HMMA.16816.F32 R16, R36.reuse, R10, R16 ;  /* 0x0000000a2410723c */ /* 0x040fe20000001810 */
[----:B------:R-:W-:Y:S07]  /*2680*/  LDSM.16.M88.4 R8, [R220+0x4000] ;  /* 0x00400000dc08783b */ /* 0x000fee0000000200 */
[C---:B------:R-:W-:Y:S08]  /*2690*/  HMMA.16816.F32 R64, R36.reuse, R48, R64 ;  /* 0x000000302440723c */ /* 0x040ff00000001840 */
[C---:B------:R-:W-:Y:S01]  /*26a0*/  HMMA.16816.F32 R60, R36.reuse, R50, R60 ;  /* 0x00000032243c723c */ /* 0x040fe2000000183c */
[----:B------:R-:W1:Y:S07]  /*26b0*/  LDSM.16.M88.4 R48, [R229+0x4000] ;  /* 0x00400000e530783b */ /* 0x000e6e0000000200 */
[C---:B------:R-:W-:Y:S08]  /*26c0*/  HMMA.16816.F32 R56, R36.reuse, R72, R56 ;  /* 0x000000482438723c */ /* 0x040ff00000001838 */
[----:B------:R-:W-:Y:S01]  /*26d0*/  HMMA.16816.F32 R52, R36, R74, R52 ;  /* 0x0000004a2434723c */ /* 0x000fe20000001834 */
[----:B------:R-:W-:Y:S04]  /*26e0*/  LDSM.16.M88.4 R36, [R220+0x4800] ;  /* 0x00480000dc24783b */ /* 0x000fe80000000200 */
[----:B------:R-:W-:Y:S03]  /*26f0*/  LDSM.16.M88.4 R72, [R233+0xf800] ;  /* 0x00f80000e948783b */ /* 0x000fe60000000200 */
[C---:B---3--:R-:W-:Y:S08]  /*2700*/  HMMA.16816.F32 R28, R44.reuse, R40, R28 ;  /* 0x000000282c1c723c */ /* 0x048ff0000000181c */
[C---:B------:R-:W-:Y:S01]  /*2710*/  HMMA.16816.F32 R24, R44.reuse, R42, R24 ;  /* 0x0000002a2c18723c */ /* 0x040fe20000001818 */
[----:B------:R-:W-:Y:S07]  /*2720*/  LDSM.16.M88.4 R40, [R233+0xe000] ;  /* 0x00e00000e928783b */ /* 0x000fee0000000200 */
[C---:B----4-:R-:W-:Y:S08]  /*2730*/  HMMA.16816.F32 R20, R44.reuse, R12, R20 ;  /* 0x0000000c2c14723c */ /* 0x050ff00000001814 */
[C---:B------:R-:W-:Y:S01]  /*2740*/  HMMA.16816.F32 R16, R44.reuse, R14, R16 ;  /* 0x0000000e2c10723c */ /* 0x040fe20000001810 */
[----:B------:R-:W3:Y:S07]  /*2750*/  LDSM.16.M88.4 R12, [R220+0x5000] ;  /* 0x00500000dc0c783b */ /* 0x000eee0000000200 */
[C---:B--2---:R-:W-:Y:S08]  /*2760*/  HMMA.16816.F32 R64, R44.reuse, R32, R64 ;  /* 0x000000202c40723c */ /* 0x044ff00000001840 */
[C---:B------:R-:W-:Y:S01]  /*2770*/  HMMA.16816.F32 R60, R44.reuse, R34, R60 ;  /* 0x000000222c3c723c */ /* 0x040fe2000000183c */
[----:B------:R-:W2:Y:S07]  /*2780*/  LDSM.16.M88.4 R32, [R220+0x5800] ;  /* 0x00580000dc20783b */ /* 0x000eae0000000200 */
[C---:B------:R-:W-:Y:S08]  /*2790*/  HMMA.16816.F32 R56, R44.reuse, R68, R56 ;  /* 0x000000442c38723c */ /* 0x040ff00000001838 */
[----:B------:R-:W-:Y:S01]  /*27a0*/  HMMA.16816.F32 R52, R44, R70, R52 ;  /* 0x000000462c34723c */ /* 0x000fe20000001834 */
[----:B------:R-:W-:Y:S04]  /*27b0*/  LDSM.16.M88.4 R44, [R234+0x6000] ;  /* 0x00600000ea2c783b */ /* 0x000fe80000000200 */
[----:B------:R-:W-:Y:S03]  /*27c0*/  LDSM.16.M88.4 R68, [R233+0xe800] ;  /* 0x00e80000e944783b */ /* 0x000fe60000000200 */
[C---:B-1----:R-:W-:Y:S08]  /*27d0*/  HMMA.16816.F32 R28, R48.reuse, R8, R28 ;  /* 0x00000008301c723c */ /* 0x042ff0000000181c */
[C---:B------:R-:W-:Y:S01]  /*27e0*/  HMMA.16816.F32 R24, R48.reuse, R10, R24 ;  /* 0x0000000a3018723c */ /* 0x040fe20000001818 */
[----:B------:R-:W1:Y:S07]  /*27f0*/  LDSM.16.M88.4 R8, [R233+0xf000] ;  /* 0x00f00000e908783b */ /* 0x000e6e0000000200 */
[C---:B---3--:R-:W-:Y:S08]  /*2800*/  HMMA.16816.F32 R64, R48.reuse, R12, R64 ;  /* 0x0000000c3040723c */ /* 0x048ff00000001840 */
[C---:B------:R-:W-:Y:S01]  /*2810*/  HMMA.16816.F32 R60, R48.reuse, R14, R60 ;  /* 0x0000000e303c723c */ /* 0x040fe2000000183c */
[----:B------:R-:W-:Y:S07]  /*2820*/  LDSM.16.M88.4 R12, [R231+0x6000] ;  /* 0x00600000e70c783b */ /* 0x000fee0000000200 */
[C---:B--2---:R-:W-:Y:S08]  /*2830*/  HMMA.16816.F32 R56, R48.reuse, R32, R56 ;  /* 0x000000203038723c */ /* 0x044ff00000001838 */
[C---:B------:R-:W-:Y:S08]  /*2840*/  HMMA.16816.F32 R20, R48.reuse, R36, R20 ;  /* 0x000000243014723c */ /* 0x040ff00000001814 */
[C---:B------:R-:W-:Y:S01]  /*2850*/  HMMA.16816.F32 R16, R48.reuse, R38, R16 ;  /* 0x000000263010723c */ /* 0x040fe20000001810 */
[----:B------:R-:W2:Y:S07]  /*2860*/  LDSM.16.M88.4 R36, [R232+0x6000] ;  /* 0x00600000e824783b */ /* 0x000eae0000000200 */
[----:B------:R-:W-:Y:S01]  /*2870*/  HMMA.16816.F32 R52, R48, R34, R52 ;  /* 0x000000223034723c */ /* 0x000fe20000001834 */
[----:B------:R-:W3:Y:S04]  /*2880*/  LDSM.16.M88.4 R32, [R231+0x7000] ;  /* 0x00700000e720783b */ /* 0x000ee80000000200 */
[----:B------:R-:W4:Y:S03]  /*2890*/  LDSM.16.M88.4 R48, [R231+0x6800] ;  /* 0x00680000e730783b */ /* 0x000f260000000200 */
[C---:B-1----:R-:W-:Y:S08]  /*28a0*/  HMMA.16816.F32 R64, R44.reuse, R8, R64 ;  /* 0x000000082c40723c */ /* 0x042ff00000001840 */
[C---:B------:R-:W-:Y:S01]  /*28b0*/  HMMA.16816.F32 R60, R44.reuse, R10, R60 ;  /* 0x0000000a2c3c723c */ /* 0x040fe2000000183c */
[----:B------:R-:W1:Y:S07]  /*28c0*/  LDSM.16.M88.4 R8, [R231+0x7800] ;  /* 0x00780000e708783b */ /* 0x000e6e0000000200 */
[C---:B------:R-:W-:Y:S08]  /*28d0*/  HMMA.16816.F32 R28, R44.reuse, R40, R28 ;  /* 0x000000282c1c723c */ /* 0x040ff0000000181c */
[C---:B------:R-:W-:Y:S08]  /*28e0*/  HMMA.16816.F32 R56, R44.reuse, R72, R56 ;  /* 0x000000482c38723c */ /* 0x040ff00000001838 */
[C---:B------:R-:W-:Y:S01]  /*28f0*/  HMMA.16816.F32 R24, R44.reuse, R42, R24 ;  /* 0x0000002a2c18723c */ /* 0x040fe20000001818 */
[----:B------:R-:W-:Y:S07]  /*2900*/  LDSM.16.M88.4 R40, [R230+0x6000] ;  /* 0x00600000e628783b */ /* 0x000fee0000000200 */
[C---:B------:R-:W-:Y:S01]  /*2910*/  HMMA.16816.F32 R72, R44.reuse, R74, R52 ;  /* 0x0000004a2c48723c */ /* 0x040fe20000001834 */
[----:B------:R-:W5:Y:S07]  /*2920*/  LDSM.16.M88.4 R52, [R227+0xe000] ;  /* 0x00e00000e334783b */ /* 0x000f6e0000000200 */
[C---:B------:R-:W-:Y:S08]  /*2930*/  HMMA.16816.F32 R20, R44.reuse, R68, R20 ;  /* 0x000000442c14723c */ /* 0x040ff00000001814 */
[----:B------:R-:W-:Y:S01]  /*2940*/  HMMA.16816.F32 R16, R44, R70, R16 ;  /* 0x000000462c10723c */ /* 0x000fe20000001810 */
[----:B------:R-:W1:Y:S04]  /*2950*/  LDSM.16.M88.4 R44, [R227+0xe800] ;  /* 0x00e80000e32c783b */ /* 0x000e680000000200 */
[----:B------:R-:W-:Y:S03]  /*2960*/  LDSM.16.M88.4 R68, [R227+0xf000] ;  /* 0x00f00000e344783b */ /* 0x000fe60000000200 */
[C---:B--2---:R-:W-:Y:S08]  /*2970*/  HMMA.16816.F32 R28, R36.reuse, R12, R28 ;  /* 0x0000000c241c723c */ /* 0x044ff0000000181c */
[C---:B------:R-:W-:Y:S01]  /*2980*/  HMMA.16816.F32 R24, R36.reuse, R14, R24 ;  /* 0x0000000e2418723c */ /* 0x040fe20000001818 */
[----:B------:R-:W-:Y:S07]  /*2990*/  LDSM.16.M88.4 R12, [R229+0x6000] ;  /* 0x00600000e50c783b */ /* 0x000fee0000000200 */
[C---:B---3--:R-:W-:Y:S08]  /*29a0*/  HMMA.16816.F32 R64, R36.reuse, R32, R64 ;  /* 0x000000202440723c */ /* 0x048ff00000001840 */
[C---:B------:R-:W-:Y:S01]  /*29b0*/  HMMA.16816.F32 R60, R36.reuse, R34, R60 ;  /* 0x00000022243c723c */ /* 0x040fe2000000183c */
[----:B------:R-:W2:Y:S07]  /*29c0*/  LDSM.16.M88.4 R32, [R220+0x6000] ;  /* 0x00600000dc20783b */ /* 0x000eae0000000200 */
[C---:B----4-:R-:W-:Y:S08]  /*29d0*/  HMMA.16816.F32 R20, R36.reuse, R48, R20 ;  /* 0x000000302414723c */ /* 0x050ff00000001814 */
[C---:B------:R-:W-:Y:S01]  /*29e0*/  HMMA.16816.F32 R16, R36.reuse, R50, R16 ;  /* 0x000000322410723c */ /* 0x040fe20000001810 */
[----:B------:R-:W3:Y:S07]  /*29f0*/  LDSM.16.M88.4 R48, [R227+0xf800] ;  /* 0x00f80000e330783b */ /* 0x000eee0000000200 */
[C---:B-1----:R-:W-:Y:S07]  /*2a00*/  HMMA.16816.F32 R56, R36.reuse, R8, R56 ;  /* 0x000000082438723c */ /* 0x042fee0000001838 */
[----:B------:R-:W-:Y:S01]  /*2a10*/  LOP3.LUT R9, R80, 0xffffffe0, RZ, 0xc0, !PT ;  /* 0xffffffe050097812 */ /* 0x000fe200078ec0ff */
[----:B------:R-:W-:Y:S04]  /*2a20*/  HMMA.16816.F32 R72, R36, R10, R72 ;  /* 0x0000000a2448723c */ /* 0x000fe80000001848 */
[----:B------:R-:W-:-:S02]  /*2a30*/  IMAD.IADD R0, R2, 0x1, -R9 ;  /* 0x0000000102007824 */ /* 0x000fc400078e0a09 */
[----:B------:R-:W1:Y:S02]  /*2a40*/  LDSM.16.M88.4 R8, [R220+0x6800] ;  /* 0x00680000dc08783b */ /* 0x000e640000000200 */
[----:B-----5:R-:W-:Y:S01]  /*2a50*/  HMMA.16816.F32 R28, R40, R52, R28 ;  /* 0x00000034281c723c */ /* 0x020fe2000000181c */
[----:B------:R-:W-:-:S04]  /*2a60*/  SHF.R.S32.HI R37, RZ, 0x1f, R0 ;  /* 0x0000001fff257819 */ /* 0x000fc80000011400 */
[----:B------:R-:W-:Y:S01]  /*2a70*/  LEA.HI R37, R37, R0, RZ, 0x2 ;  /* 0x0000000025257211 */ /* 0x000fe200078f10ff */
[----:B------:R-:W-:Y:S02]  /*2a80*/  IMAD.U32 R0, RZ, RZ, UR13 ;  /* 0x0000000dff007e24 */ /* 0x000fe4000f8e00ff */
[----:B------:R-:W-:Y:S01]  /*2a90*/  HMMA.16816.F32 R24, R40, R54, R24 ;  /* 0x000000362818723c */ /* 0x000fe20000001818 */
[----:B------:R-:W-:-:S04]  /*2aa0*/  SHF.R.S32.HI R237, RZ, 0x2, R37 ;  /* 0x00000002ffed7819 */ /* 0x000fc80000011425 */
[----:B------:R-:W-:-:S03]  /*2ab0*/  IADD3 R37, R6, 0x1, R237 ;  /* 0x0000000106257810 */ /* 0x000fc60007ffe0ed */
[----:B------:R-:W-:Y:S01]  /*2ac0*/  HMMA.16816.F32 R20, R40, R44, R20 ;  /* 0x0000002c2814723c */ /* 0x000fe20000001814 */
[----:B------:R-:W-:Y:S02]  /*2ad0*/  IADD3 R0, R0, -UR15, R37 ;  /* 0x8000000f00007c10 */ /* 0x000fe4000fffe025 */
[----:B------:R-:W4:Y:S02]  /*2ae0*/  LDSM.16.M88.4 R36, [R220+0x7000] ;  /* 0x00700000dc24783b */ /* 0x000f240000000200 */
[----:B------:R-:W-:-:S03]  /*2af0*/  IADD3 R0, R0, c[0x0][0x2e8], RZ ;  /* 0x0000ba0000007a10 */ /* 0x000fc60007ffe0ff */
[----:B--2---:R-:W-:Y:S01]  /*2b00*/  HMMA.16816.F32 R28, R12, R32, R28 ;  /* 0x000000200c1c723c */ /* 0x004fe2000000181c */
[C---:B------:R-:W-:Y:S02]  /*2b10*/  IADD3 R2, R0.reuse, 0x8, RZ ;  /* 0x0000000800027810 */ /* 0x040fe40007ffe0ff */
[----:B------:R-:W-:Y:S01]  /*2b20*/  IMNMX R165, R0, UR13, PT ;  /* 0x0000000d00a57c17 */ /* 0x000fe2000b800200 */
[----:B------:R-:W-:Y:S01]  /*2b30*/  IMAD.IADD R0, R81, 0x1, R4 ;  /* 0x0000000151007824 */ /* 0x000fe200078e0204 */
[----:B------:R-:W-:Y:S02]  /*2b40*/  IMNMX R2, R2, UR13, PT ;  /* 0x0000000d02027c17 */ /* 0x000fe4000b800200 */
[----:B------:R-:W-:Y:S01]  /*2b50*/  IMAD.U32 R33, RZ, RZ, UR18 ;  /* 0x00000012ff217e24 */ /* 0x000fe2000f8e00ff */
[C---:B------:R-:W-:Y:S08]  /*2b60*/  HMMA.16816.F32 R16, R40.reuse, R46, R16 ;  /* 0x0000002e2810723c */ /* 0x040ff00000001810 */
[C---:B------:R-:W-:Y:S08]  /*2b70*/  HMMA.16816.F32 R64, R40.reuse, R68, R64 ;  /* 0x000000442840723c */ /* 0x040ff00000001840 */
[C---:B------:R-:W-:Y:S08]  /*2b80*/  HMMA.16816.F32 R60, R40.reuse, R70, R60 ;  /* 0x00000046283c723c */ /* 0x040ff0000000183c */
[C---:B---3--:R-:W-:Y:S08]  /*2b90*/  HMMA.16816.F32 R56, R40.reuse, R48, R56 ;  /* 0x000000302838723c */ /* 0x048ff00000001838 */
[----:B------:R-:W-:Y:S07]  /*2ba0*/  HMMA.16816.F32 R72, R40, R50, R72 ;  /* 0x000000322848723c */ /* 0x000fee0000001848 */
[----:B------:R-:W-:Y:S01]  /*2bb0*/  IMAD R40, R33, 0x40, R200 ;  /* 0x0000004021287824 */ /* 0x000fe200078e02c8 */
[----:B------:R-:W-:Y:S04]  /*2bc0*/  HMMA.16816.F32 R24, R12, R34, R24 ;  /* 0x000000220c18723c */ /* 0x000fe80000001818 */
[----:B------:R-:W-:-:S02]  /*2bd0*/  IADD3 R32, R40, 0x8, RZ ;  /* 0x0000000828207810 */ /* 0x000fc40007ffe0ff */
[----:B------:R-:W-:Y:S02]  /*2be0*/  IADD3 R6, R40, 0x1, RZ ;  /* 0x0000000128067810 */ /* 0x000fe40007ffe0ff */
[CC--:B------:R-:W-:Y:S01]  /*2bf0*/  ISETP.GE.AND P4, PT, R32.reuse, R165.reuse, PT ;  /* 0x000000a52000720c */ /* 0x0c0fe20003f86270 */
[C---:B-1----:R-:W-:Y:S01]  /*2c00*/  HMMA.16816.F32 R16, R12.reuse, R10, R16 ;  /* 0x0000000a0c10723c */ /* 0x042fe20000001810 */
[-C--:B------:R-:W-:Y:S02]  /*2c10*/  ISETP.GE.AND P6, PT, R32, R2.reuse, PT ;  /* 0x000000022000720c */ /* 0x080fe40003fc6270 */
[----:B------:R-:W-:Y:S02]  /*2c20*/  IADD3 R4, R40, 0x9, RZ ;  /* 0x0000000928047810 */ /* 0x000fe40007ffe0ff */
[C---:B------:R-:W-:Y:S02]  /*2c30*/  ISETP.GE.AND P0, PT, R6.reuse, R165, PT ;  /* 0x000000a50600720c */ /* 0x040fe40003f06270 */
[----:B------:R-:W-:Y:S01]  /*2c40*/  ISETP.GE.AND P3, PT, R6, R2, PT ;  /* 0x000000020600720c */ /* 0x000fe20003f66270 */
[----:B------:R-:W-:Y:S01]  /*2c50*/  HMMA.16816.F32 R32, R12, R8, R20 ;  /* 0x000000080c20723c */ /* 0x000fe20000001814 */
[----:B------:R-:W1:Y:S01]  /*2c60*/  LDSM.16.M88.4 R20, [R220+0x7800] ;  /* 0x00780000dc14783b */ /* 0x000e620000000200 */
[----:B------:R-:W-:Y:S01]  /*2c70*/  IADD3 R6, R40, 0x10, RZ ;  /* 0x0000001028067810 */ /* 0x000fe20007ffe0ff */
[----:B------:R-:W-:-:S04]  /*2c80*/  DEPBAR.LE SB0, 0x0 ;  /* 0x000080000000791a */ /* 0x000fc80000000000 */
[-C--:B------:R-:W-:Y:S01]  /*2c90*/  ISETP.GE.AND P2, PT, R4, R165.reuse, PT ;  /* 0x000000a50400720c */ /* 0x080fe20003f46270 */
[C---:B----4-:R-:W-:Y:S01]  /*2ca0*/  HMMA.16816.F32 R64, R12.reuse, R36, R64 ;  /* 0x000000240c40723c */ /* 0x050fe20000001840 */
[----:B------:R-:W-:Y:S02]  /*2cb0*/  FSEL R29, R29, -INF , !P0 ;  /* 0xff8000001d1d7808 */ /* 0x000fe40004000000 */
[----:B------:R-:W-:Y:S02]  /*2cc0*/  IADD3 R8, R40, 0x18, RZ ;  /* 0x0000001828087810 */ /* 0x000fe40007ffe0ff */
[C---:B------:R-:W-:Y:S02]  /*2cd0*/  ISETP.GE.AND P1, PT, R6.reuse, R165, PT ;  /* 0x000000a50600720c */ /* 0x040fe40003f26270 */
[-C--:B------:R-:W-:Y:S01]  /*2ce0*/  ISETP.GE.AND P0, PT, R6, R2.reuse, PT ;  /* 0x000000020600720c */ /* 0x080fe20003f06270 */
[----:B------:R-:W-:Y:S01]  /*2cf0*/  HMMA.16816.F32 R60, R12, R38, R60 ;  /* 0x000000260c3c723c */ /* 0x000fe2000000183c */
[----:B------:R-:W-:-:S02]  /*2d00*/  ISETP.GE.AND P5, PT, R4, R2, PT ;  /* 0x000000020400720c */ /* 0x000fc40003fa6270 */
[----:B------:R-:W-:Y:S02]  /*2d10*/  FSEL R6, R31, -INF , !P3 ;  /* 0xff8000001f067808 */ /* 0x000fe40005800000 */
[----:B------:R-:W-:Y:S02]  /*2d20*/  IADD3 R4, R40, 0x11, RZ ;  /* 0x0000001128047810 */ /* 0x000fe40007ffe0ff */
[----:B------:R-:W-:Y:S02]  /*2d30*/  FSEL R26, R26, -INF , !P6 ;  /* 0xff8000001a1a7808 */ /* 0x000fe40007000000 */
[----:B------:R-:W-:Y:S02]  /*2d40*/  FSEL R31, R25, -INF , !P2 ;  /* 0xff800000191f7808 */ /* 0x000fe40005000000 */
[C---:B------:R-:W-:Y:S02]  /*2d50*/  ISETP.GE.AND P6, PT, R8.reuse, R165, PT ;  /* 0x000000a50800720c */ /* 0x040fe40003fc6270 */
[----:B------:R-:W-:-:S02]  /*2d60*/  ISETP.GE.AND P2, PT, R8, R2, PT ;  /* 0x000000020800720c */ /* 0x000fc40003f46270 */
[----:B------:R-:W-:Y:S02]  /*2d70*/  IADD3 R8, R40, 0x19, RZ ;  /* 0x0000001928087810 */ /* 0x000fe40007ffe0ff */
[----:B------:R-:W-:Y:S01]  /*2d80*/  FSEL R41, R24, -INF , !P4 ;  /* 0xff80000018297808 */ /* 0x000fe20006000000 */
[----:B------:R-:W-:Y:S01]  /*2d90*/  BAR.SYNC.DEFER_BLOCKING 0x0 ;  /* 0x0000000000007b1d */ /* 0x000fe20000010000 */
[CC--:B------:R-:W-:Y:S02]  /*2da0*/  ISETP.GE.AND P3, PT, R4.reuse, R165.reuse, PT ;  /* 0x000000a50400720c */ /* 0x0c0fe40003f66270 */
[----:B------:R-:W-:Y:S02]  /*2db0*/  ISETP.GE.AND P4, PT, R4, R2, PT ;  /* 0x000000020400720c */ /* 0x000fe40003f86270 */
[----:B------:R-:W-:Y:S02]  /*2dc0*/  FSEL R4, R27, -INF , !P5 ;  /* 0xff8000001b047808 */ /* 0x000fe40006800000 */
[----:B------:R-:W-:Y:S01]  /*2dd0*/  IADD3 R9, R40, 0x20, RZ ;  /* 0x0000002028097810 */ /* 0x000fe20007ffe0ff */
[----:B-1----:R-:W-:Y:S01]  /*2de0*/  HMMA.16816.F32 R72, R12, R22, R72 ;  /* 0x000000160c48723c */ /* 0x002fe20000001848 */
[----:B------:R-:W-:-:S02]  /*2df0*/  ISETP.GE.AND P5, PT, R8, R165, PT ;  /* 0x000000a50800720c */ /* 0x000fc40003fa6270 */
[----:B------:R-:W-:Y:S02]  /*2e00*/  FSEL R10, R34, -INF , !P0 ;  /* 0xff800000220a7808 */ /* 0x000fe40004000000 */
[----:B------:R-:W-:Y:S02]  /*2e10*/  FSEL R11, R33, -INF , !P3 ;  /* 0xff800000210b7808 */ /* 0x000fe40005800000 */
[----:B------:R-:W-:Y:S01]  /*2e20*/  FSEL R27, R32, -INF , !P1 ;  /* 0xff800000201b7808 */ /* 0x000fe20004800000 */
[----:B------:R-:W-:Y:S01]  /*2e30*/  HMMA.16816.F32 R56, R12, R20, R56 ;  /* 0x000000140c38723c */ /* 0x000fe20000001838 */
[C---:B------:R-:W-:Y:S02]  /*2e40*/  ISETP.GE.AND P0, PT, R9.reuse, R165, PT ;  /* 0x000000a50900720c */ /* 0x040fe40003f06270 */
[-C--:B------:R-:W-:Y:S02]  /*2e50*/  ISETP.GE.AND P3, PT, R9, R2.reuse, PT ;  /* 0x000000020900720c */ /* 0x080fe40003f66270 */
[----:B------:R-:W-:-:S02]  /*2e60*/  ISETP.GE.AND P1, PT, R8, R2, PT ;  /* 0x000000020800720c */ /* 0x000fc40003f26270 */
[----:B------:R-:W-:Y:S02]  /*2e70*/  FSEL R9, R17, -INF , !P5 ;  /* 0xff80000011097808 */ /* 0x000fe40006800000 */
[C---:B------:R-:W-:Y:S02]  /*2e80*/  IADD3 R32, R40.reuse, 0x28, RZ ;  /* 0x0000002828207810 */ /* 0x040fe40007ffe0ff */
[----:B------:R-:W-:Y:S02]  /*2e90*/  IADD3 R17, R40, 0x29, RZ ;  /* 0x0000002928117810 */ /* 0x000fe40007ffe0ff */
[----:B------:R-:W-:Y:S02]  /*2ea0*/  FSEL R25, R16, -INF , !P6 ;  /* 0xff80000010197808 */ /* 0x000fe40007000000 */
[----:B------:R-:W-:Y:S02]  /*2eb0*/  FSEL R16, R19, -INF , !P1 ;  /* 0xff80000013107808 */ /* 0x000fe40004800000 */
[----:B------:R-:W-:-:S02]  /*2ec0*/  FSEL R193, R64, -INF , !P0 ;  /* 0xff80000040c17808 */ /* 0x000fc40004000000 */
[-C--:B------:R-:W-:Y:S02]  /*2ed0*/  ISETP.GE.AND P5, PT, R32, R2.reuse, PT ;  /* 0x000000022000720c */ /* 0x080fe40003fa6270 */
[C---:B------:R-:W-:Y:S02]  /*2ee0*/  ISETP.GE.AND P1, PT, R17.reuse, R165, PT ;  /* 0x000000a51100720c */ /* 0x040fe40003f26270 */
[----:B------:R-:W-:Y:S02]  /*2ef0*/  ISETP.GE.AND P0, PT, R17, R2, PT ;  /* 0x000000021100720c */ /* 0x000fe40003f06270 */
[----:B------:R-:W-:Y:S02]  /*2f00*/  IADD3 R12, R40, 0x38, RZ ;  /* 0x00000038280c7810 */ /* 0x000fe40007ffe0ff */
[----:B------:R-:W-:Y:S02]  /*2f10*/  FSEL R196, R62, -INF , !P5 ;  /* 0xff8000003ec47808 */ /* 0x000fe40006800000 */
[----:B------:R-:W-:-:S02]  /*2f20*/  FSEL R187, R61, -INF , !P1 ;  /* 0xff8000003dbb7808 */ /* 0x000fc40004800000 */
[----:B------:R-:W-:Y:S02]  /*2f30*/  FSEL R194, R63, -INF , !P0 ;  /* 0xff8000003fc27808 */ /* 0x000fe40004000000 */
[CC--:B------:R-:W-:Y:S02]  /*2f40*/  ISETP.GE.AND P5, PT, R12.reuse, R165.reuse, PT ;  /* 0x000000a50c00720c */ /* 0x0c0fe40003fa6270 */
[----:B------:R-:W-:Y:S02]  /*2f50*/  ISETP.GE.AND P1, PT, R12, R2, PT ;  /* 0x000000020c00720c */ /* 0x000fe40003f26270 */
[C---:B------:R-:W-:Y:S02]  /*2f60*/  ISETP.GE.AND P0, PT, R40.reuse, R165, PT ;  /* 0x000000a52800720c */ /* 0x040fe40003f06270 */
[----:B------:R-:W-:Y:S02]  /*2f70*/  IADD3 R12, R40, 0x39, RZ ;  /* 0x00000039280c7810 */ /* 0x000fe40007ffe0ff */
[----:B------:R-:W-:-:S02]  /*2f80*/  FSEL R28, R28, -INF , !P0 ;  /* 0xff8000001c1c7808 */ /* 0x000fc40004000000 */
[-C--:B------:R-:W-:Y:S02]  /*2f90*/  ISETP.GE.AND P0, PT, R12, R2.reuse, PT ;  /* 0x000000020c00720c */ /* 0x080fe40003f06270 */
[----:B------:R-:W-:Y:S02]  /*2fa0*/  IADD3 R8, R40, 0x21, RZ ;  /* 0x0000002128087810 */ /* 0x000fe40007ffe0ff */
[----:B------:R-:W-:Y:S02]  /*2fb0*/  FSEL R24, R35, -INF , !P4 ;  /* 0xff80000023187808 */ /* 0x000fe40006000000 */
[----:B------:R-:W-:Y:S02]  /*2fc0*/  FSEL R186, R75, -INF , !P0 ;  /* 0xff8000004bba7808 */ /* 0x000fe40004000000 */
[C---:B------:R-:W-:Y:S02]  /*2fd0*/  ISETP.GE.AND P4, PT, R8.reuse, R165, PT ;  /* 0x000000a50800720c */ /* 0x040fe40003f86270 */
[----:B------:R-:W-:-:S02]  /*2fe0*/  ISETP.GE.AND P6, PT, R8, R2, PT ;  /* 0x000000020800720c */ /* 0x000fc40003fc6270 */
[----:B------:R-:W-:Y:S02]  /*2ff0*/  PLOP3.LUT P0, PT, PT, PT, UP0, 0x80, 0x0 ;  /* 0x000000000000781c */ /* 0x000fe40003f0f008 */
[----:B------:R-:W-:Y:S02]  /*3000*/  FSEL R8, R18, -INF , !P2 ;  /* 0xff80000012087808 */ /* 0x000fe40005000000 */
[----:B------:R-:W-:Y:S02]  /*3010*/  IADD3 R18, R40, 0x30, RZ ;  /* 0x0000003028127810 */ /* 0x000fe40007ffe0ff */
[----:B------:R-:W-:Y:S02]  /*3020*/  FSEL R198, R66, -INF , !P3 ;  /* 0xff80000042c67808 */ /* 0x000fe40005800000 */
[----:B------:R-:W-:Y:S02]  /*3030*/  FSEL R185, R65, -INF , !P4 ;  /* 0xff80000041b97808 */ /* 0x000fe40006000000 */
[----:B------:R-:W-:-:S02]  /*3040*/  ISETP.GE.AND P2, PT, R32, R165, PT ;  /* 0x000000a52000720c */ /* 0x000fc40003f46270 */
[C---:B------:R-:W-:Y:S02]  /*3050*/  ISETP.GE.AND P3, PT, R18.reuse, R165, PT ;  /* 0x000000a51200720c */ /* 0x040fe40003f66270 */
[----:B------:R-:W-:Y:S02]  /*3060*/  ISETP.GE.AND P4, PT, R18, R2, PT ;  /* 0x000000021200720c */ /* 0x000fe40003f86270 */
[----:B------:R-:W-:Y:S02]  /*3070*/  IADD3 R13, R40, 0x31, RZ ;  /* 0x00000031280d7810 */ /* 0x000fe40007ffe0ff */
[----:B------:R-:W-:Y:S02]  /*3080*/  FSEL R192, R67, -INF , !P6 ;  /* 0xff80000043c07808 */ /* 0x000fe40007000000 */
[----:B------:R-:W-:Y:S02]  /*3090*/  FSEL R191, R60, -INF , !P2 ;  /* 0xff8000003cbf7808 */ /* 0x000fe40005000000 */
[----:B------:R-:W-:-:S02]  /*30a0*/  FSEL R197, R56, -INF , !P3 ;  /* 0xff80000038c57808 */ /* 0x000fc40005800000 */
[----:B------:R-:W-:Y:S02]  /*30b0*/  FSEL R32, R58, -INF , !P4 ;  /* 0xff8000003a207808 */ /* 0x000fe40006000000 */
[CC--:B------:R-:W-:Y:S02]  /*30c0*/  ISETP.GE.AND P6, PT, R13.reuse, R165.reuse, PT ;  /* 0x000000a50d00720c */ /* 0x0c0fe40003fc6270 */
[-C--:B------:R-:W-:Y:S02]  /*30d0*/  ISETP.GE.AND P2, PT, R13, R2.reuse, PT ;  /* 0x000000020d00720c */ /* 0x080fe40003f46270 */
[----:B------:R-:W-:Y:S02]  /*30e0*/  ISETP.GE.AND P3, PT, R40, R2, PT ;  /* 0x000000022800720c */ /* 0x000fe40003f66270 */
[----:B------:R-:W-:Y:S02]  /*30f0*/  ISETP.GE.AND P4, PT, R12, R165, PT ;  /* 0x000000a50c00720c */ /* 0x000fe40003f86270 */
[----:B------:R-:W-:-:S02]  /*3100*/  FSEL R30, R30, -INF , !P3 ;  /* 0xff8000001e1e7808 */ /* 0x000fc40005800000 */
[----:B------:R-:W-:Y:S02]  /*3110*/  FSEL R195, R57, -INF , !P6 ;  /* 0xff80000039c37808 */ /* 0x000fe40007000000 */
[----:B------:R-:W-:Y:S02]  /*3120*/  FSEL R190, R59, -INF , !P2 ;  /* 0xff8000003bbe7808 */ /* 0x000fe40005000000 */
[----:B------:R-:W-:Y:S02]  /*3130*/  FSEL R35, R72, -INF , !P5 ;  /* 0xff80000048237808 */ /* 0x000fe40006800000 */
[----:B------:R-:W-:Y:S02]  /*3140*/  FSEL R188, R74, -INF , !P1 ;  /* 0xff8000004abc7808 */ /* 0x000fe40004800000 */
[----:B------:R-:W-:Y:S01]  /*3150*/  FSEL R33, R73, -INF , !P4 ;  /* 0xff80000049217808 */ /* 0x000fe20006000000 */
[----:B------:R-:W-:Y:S05]  /*3160*/  @!P0 BRA `(.L_x_5) ;  /* 0x0000024000008947 */ /* 0x000fea0003800000 */
[----:B------:R-:W-:-:S04]  /*3170*/  UIADD3 UR12, UR8, -0x2, URZ ;  /* 0xfffffffe080c7890 */ /* 0x000fc8000fffe03f */
[----:B------:R-:W-:Y:S02]  /*3180*/  USHF.R.S32.HI UR11, URZ, 0x1f, UR12 ;  /* 0x0000001f3f0b7899 */ /* 0x000fe4000801140c */
[----:B------:R-:W-:Y:S01]  /*3190*/  UIMAD UR20, UR20, UR12, URZ ;  /* 0x0000000c141472a4 */ /* 0x000fe2000f8e023f */
[----:B------:R-:W-:Y:S01]  /*31a0*/  IMAD.WIDE.U32 R12, R3, UR12, R242 ;  /* 0x0000000c030c7c25 */ /* 0x000fe2000f8e00f2 */
[----:B------:R-:W-:Y:S02]  /*31b0*/  USHF.L.U32 UR12, UR6, 0x5, URZ ;  /* 0x00000005060c7899 */ /* 0x000fe4000800063f */
[----:B------:R-:W-:Y:S02]  /*31c0*/  UIMAD UR11, UR11, UR21, UR20 ;  /* 0x000000150b0b72a4 */ /* 0x000fe4000f8e0214 */
[----:B------:R-:W-:Y:S01]  /*31d0*/  LEA R18, P2, R12, c[0x0][0x168], 0x1 ;  /* 0x00005a000c127a11 */ /* 0x000fe200078408ff */
[----:B------:R-:W-:-:S03]  /*31e0*/  USHF.L.U64.HI UR6, UR6, 0x5, UR7 ;  /* 0x0000000506067899 */ /* 0x000fc60008010207 */
[----:B------:R-:W-:Y:S02]  /*31f0*/  IADD3 R3, R13, UR11, RZ ;  /* 0x0000000b0d037c10 */ /* 0x000fe4000fffe0ff */
[----:B------:R-:W-:Y:S02]  /*3200*/  IADD3 R14, P1, R18, UR12, RZ ;  /* 0x0000000c120e7c10 */ /* 0x000fe4000ff3e0ff */
[----:B------:R-:W-:Y:S02]  /*3210*/  LEA.HI.X R19, R12, c[0x0][0x16c], R3, 0x1, P2 ;  /* 0x00005b000c137a11 */ /* 0x000fe400010f0c03 */
[----:B------:R-:W-:Y:S02]  /*3220*/  IADD3 R20, P2, R14, UR12, RZ ;  /* 0x0000000c0e147c10 */ /* 0x000fe4000ff5e0ff */
[----:B------:R-:W-:Y:S01]  /*3230*/  IADD3.X R15, R19, UR6, RZ, P1, !PT ;  /* 0x00000006130f7c10 */ /* 0x000fe20008ffe4ff */
[----:B------:R-:W-:Y:S01]  /*3240*/  @!PT LDS RZ, [RZ] ;  /* 0x00000000fffff984 */ /* 0x000fe20000000800 */
[----:B------:R-:W-:Y:S01]  /*3250*/  @!PT LDS RZ, [RZ] ;  /* 0x00000000fffff984 */ /* 0x000fe20000000800 */
[----:B------:R-:W-:Y:S01]  /*3260*/  @!PT LDS RZ, [RZ] ;  /* 0x00000000fffff984 */ /* 0x000fe20000000800 */
[----:B------:R1:W-:Y:S01]  /*3270*/  LDGSTS.E.BYPASS.LTC128B.128 [R236+0x8000], [R18.64] ;  /* 0x0800000012ec7fae */ /* 0x0003e2000b901d50 */
[----:B------:R-:W-:-:S02]  /*3280*/  IADD3 R12, P1, R20, UR12, RZ ;  /* 0x0000000c140c7c10 */ /* 0x000fc4000ff3e0ff */
[----:B------:R-:W-:Y:S01]  /*3290*/  IADD3.X R21, R15, UR6, RZ, P2, !PT ;  /* 0x000000060f157c10 */ /* 0x000fe200097fe4ff */
[----:B------:R1:W-:Y:S03]  /*32a0*/  LDGSTS.E.BYPASS.LTC128B.128 [R236+0xa000], [R18.64+0x80] ;  /* 0x0a00008012ec7fae */ /* 0x0003e6000b901d50 */
[----:B------:R-:W-:Y:S01]  /*32b0*/  IADD3.X R13, R21, UR6, RZ, P1, !PT ;  /* 0x00000006150d7c10 */ /* 0x000fe20008ffe4ff */
[----:B------:R1:W-:Y:S04]  /*32c0*/  LDGSTS.E.BYPASS.LTC128B.128 [R236+0xc000], [R18.64+0x100] ;  /* 0x0c00010012ec7fae */ /* 0x0003e8000b901d50 */
[----:B------:R1:W-:Y:S04]  /*32d0*/  LDGSTS.E.BYPASS.LTC128B.128 [R236+0xe000], [R18.64+0x180] ;  /* 0x0e00018012ec7fae */ /* 0x0003e8000b901d50 */
[----:B------:R1:W-:Y:S04]  /*32e0*/  LDGSTS.E.BYPASS.LTC128B.128 [R236+0x8800], [R14.64] ;  /* 0x088000000eec7fae */ /* 0x0003e8000b901d50 */
[----:B------:R1:W-:Y:S04]  /*32f0*/  LDGSTS.E.BYPASS.LTC128B.128 [R236+0xa800], [R14.64+0x80] ;  /* 0x0a8000800eec7fae */ /* 0x0003e8000b901d50 */
        /* <DEDUP_REMOVED lines=10> */
[----:B------:R-:W0:Y:S02]  /*33a0*/  LDGDEPBAR ;  /* 0x00000000000079af */ /* 0x000e240000000000 */
.L_x_5:
[----:B-1----:R-:W-:Y:S02]  /*33b0*/  FMNMX.FTZ R14, R28, R29, !PT ;  /* 0x0000001d1c0e7209 */ /* 0x002fe40007810000 */
[----:B------:R-:W-:-:S02]  /*33c0*/  FMNMX.FTZ R15, R30, R6, !PT ;  /* 0x000000061e0f7209 */ /* 0x000fc40007810000 */
[----:B------:R-:W-:Y:S02]  /*33d0*/  FMNMX.FTZ R14, R41, R14, !PT ;  /* 0x0000000e290e7209 */ /* 0x000fe40007810000 */
[----:B------:R-:W-:Y:S02]  /*33e0*/  FMNMX.FTZ R15, R26, R15, !PT ;  /* 0x0000000f1a0f7209 */ /* 0x000fe40007810000 */
[----:B------:R-:W-:Y:S02]  /*33f0*/  FMNMX.FTZ R14, R31, R14, !PT ;  /* 0x0000000e1f0e7209 */ /* 0x000fe40007810000 */
[----:B------:R-:W-:Y:S02]  /*3400*/  FMNMX.FTZ R15, R4, R15, !PT ;  /* 0x0000000f040f7209 */ /* 0x000fe40007810000 */
[----:B------:R-:W-:Y:S02]  /*3410*/  FMNMX.FTZ R14, R27, R14, !PT ;  /* 0x0000000e1b0e7209 */ /* 0x000fe40007810000 */
        /* <DEDUP_REMOVED lines=23> */
[----:B------:R-:W-:Y:S01]  /*3590*/  SHF.L.U32 R228, R0, 0x1, RZ ;  /* 0x0000000100e47819 */ /* 0x000fe200000006ff */
[----:B------:R-:W1:Y:S03]  /*35a0*/  SHFL.BFLY PT, R13, R14, 0x2, 0x1f ;  /* 0x0c401f000e0d7f89 */ /* 0x000e6600000e0000 */
[-C--:B------:R-:W-:Y:S01]  /*35b0*/  LEA R226, R7, R228.reuse, 0x1 ;  /* 0x000000e407e27211 */ /* 0x080fe200078e08ff */
[----:B------:R-:W2:Y:S01]  /*35c0*/  SHFL.BFLY PT, R12, R15, 0x2, 0x1f ;  /* 0x0c401f000f0c7f89 */ /* 0x000ea200000e0000 */
[----:B------:R-:W-:-:S02]  /*35d0*/  LEA R225, R5, R228, 0x1 ;  /* 0x000000e405e17211 */ /* 0x000fc400078e08ff */
[----:B------:R-:W-:Y:S01]  /*35e0*/  LEA R224, R5, R226, 0x1 ;  /* 0x000000e205e07211 */ /* 0x000fe200078e08ff */
[----:B------:R-:W-:Y:S04]  /*35f0*/  LDSM.16.MT88.4 R44, [R226+0x10000] ;  /* 0x01000000e22c783b */ /* 0x000fe80000004200 */
[----:B------:R-:W-:Y:S04]  /*3600*/  LDSM.16.MT88.4 R36, [R228+0x10000] ;  /* 0x01000000e424783b */ /* 0x000fe80000004200 */
[----:B------:R-:W-:Y:S04]  /*3610*/  LDSM.16.MT88.4 R52, [R225+0x10000] ;  /* 0x01000000e134783b */ /* 0x000fe80000004200 */
[----:B------:R-:W-:Y:S01]  /*3620*/  LDSM.16.MT88.4 R60, [R224+0x10000] ;  /* 0x01000000e03c783b */ /* 0x000fe20000004200 */
[----:B-1----:R-:W-:-:S03]  /*3630*/  FMNMX.FTZ R13, R14, R13, !PT ;  /* 0x0000000d0e0d7209 */ /* 0x002fc60007810000 */
[----:B------:R-:W-:Y:S01]  /*3640*/  LDSM.16.MT88.4 R68, [R228+0x12000] ;  /* 0x01200000e444783b */ /* 0x000fe20000004200 */
[----:B--2---:R-:W-:-:S03]  /*3650*/  FMNMX.FTZ R12, R15, R12, !PT ;  /* 0x0000000c0f0c7209 */ /* 0x004fc60007810000 */
[----:B------:R-:W1:Y:S04]  /*3660*/  SHFL.BFLY PT, R164, R13, 0x1, 0x1f ;  /* 0x0c201f000da47f89 */ /* 0x000e6800000e0000 */
[----:B------:R-:W2:Y:S04]  /*3670*/  SHFL.BFLY PT, R3, R12, 0x1, 0x1f ;  /* 0x0c201f000c037f89 */ /* 0x000ea800000e0000 */
[----:B------:R-:W3:Y:S04]  /*3680*/  LDSM.16.MT88.4 R76, [R226+0x12000] ;  /* 0x01200000e24c783b */ /* 0x000ee80000004200 */
[----:B------:R-:W4:Y:S04]  /*3690*/  LDSM.16.MT88.4 R84, [R225+0x12000] ;  /* 0x01200000e154783b */ /* 0x000f280000004200 */
[----:B------:R-:W5:Y:S04]  /*36a0*/  LDSM.16.MT88.4 R92, [R224+0x12000] ;  /* 0x01200000e05c783b */ /* 0x000f680000004200 */
[----:B------:R-:W3:Y:S01]  /*36b0*/  LDSM.16.MT88.4 R100, [R228+0x14000] ;  /* 0x01400000e464783b */ /* 0x000ee20000004200 */
[----:B-1----:R-:W-:-:S03]  /*36c0*/  FMNMX.FTZ R164, R13, R164, !PT ;  /* 0x000000a40da47209 */ /* 0x002fc60007810000 */
[----:B------:R-:W1:Y:S01]  /*36d0*/  LDSM.16.MT88.4 R108, [R226+0x14000] ;  /* 0x01400000e26c783b */ /* 0x000e620000004200 */
[----:B--2---:R-:W-:Y:S01]  /*36e0*/  FMNMX.FTZ R3, R12, R3, !PT ;  /* 0x000000030c037209 */ /* 0x004fe20007810000 */
[C---:B------:R-:W-:Y:S01]  /*36f0*/  FMUL.FTZ R34, R164.reuse, c[0x0][0x23c] ;  /* 0x00008f00a4227a20 */ /* 0x040fe20000410000 */
[----:B------:R-:W-:Y:S01]  /*3700*/  FSETP.NEU.FTZ.AND P1, PT, R164, -INF , PT ;  /* 0xff800000a400780b */ /* 0x000fe20003f3d000 */
[----:B------:R-:W2:Y:S02]  /*3710*/  LDSM.16.MT88.4 R116, [R225+0x14000] ;  /* 0x01400000e174783b */ /* 0x000ea40000004200 */
[C---:B------:R-:W-:Y:S01]  /*3720*/  FMUL.FTZ R189, R3.reuse, c[0x0][0x23c] ;  /* 0x00008f0003bd7a20 */ /* 0x040fe20000410000 */
[----:B------:R-:W-:Y:S01]  /*3730*/  FSEL R34, R34, RZ, P1 ;  /* 0x000000ff22227208 */ /* 0x000fe20000800000 */
[----:B------:R-:W1:Y:S01]  /*3740*/  LDSM.16.MT88.4 R124, [R224+0x14000] ;  /* 0x01400000e07c783b */ /* 0x000e620000004200 */
[----:B------:R-:W-:-:S03]  /*3750*/  FSETP.NEU.FTZ.AND P1, PT, R3, -INF , PT ;  /* 0xff8000000300780b */ /* 0x000fc60003f3d000 */
[--C-:B------:R-:W-:Y:S01]  /*3760*/  FFMA.FTZ R180, R28, c[0x0][0x23c], -R34.reuse ;  /* 0x00008f001cb47a23 */ /* 0x100fe20000010822 */
[----:B------:R-:W-:Y:S01]  /*3770*/  FSEL R189, R189, RZ, P1 ;  /* 0x000000ffbdbd7208 */ /* 0x000fe20000800000 */
[--C-:B------:R-:W-:Y:S01]  /*3780*/  FFMA.FTZ R179, R29, c[0x0][0x23c], -R34.reuse ;  /* 0x00008f001db37a23 */ /* 0x100fe20000010822 */
[----:B------:R-:W1:Y:S01]  /*3790*/  LDSM.16.MT88.4 R132, [R228+0x16000] ;  /* 0x01600000e484783b */ /* 0x000e620000004200 */
[--C-:B------:R-:W-:Y:S02]  /*37a0*/  FFMA.FTZ R178, R41, c[0x0][0x23c], -R34.reuse ;  /* 0x00008f0029b27a23 */ /* 0x100fe40000010822 */
[----:B------:R-:W-:Y:S01]  /*37b0*/  FFMA.FTZ R173, R31, c[0x0][0x23c], -R34 ;  /* 0x00008f001fad7a23 */ /* 0x000fe20000010822 */
[----:B------:R-:W1:Y:S01]  /*37c0*/  LDSM.16.MT88.4 R156, [R226+0x16000] ;  /* 0x01600000e29c783b */ /* 0x000e620000004200 */
[--C-:B------:R-:W-:Y:S01]  /*37d0*/  FFMA.FTZ R176, R30, c[0x0][0x23c], -R189.reuse ;  /* 0x00008f001eb07a23 */ /* 0x100fe200000108bd */
[----:B------:R-:W-:Y:S01]  /*37e0*/  MUFU.EX2 R180, R180 ;  /* 0x000000b400b47308 */ /* 0x000fe20000000800 */
[--C-:B------:R-:W-:Y:S01]  /*37f0*/  FFMA.FTZ R181, R6, c[0x0][0x23c], -R189.reuse ;  /* 0x00008f0006b57a23 */ /* 0x100fe200000108bd */
[----:B------:R-:W1:Y:S01]  /*3800*/  LDSM.16.MT88.4 R144, [R225+0x16000] ;  /* 0x01600000e190783b */ /* 0x000e620000004200 */
[----:B------:R-:W-:-:S02]  /*3810*/  FFMA.FTZ R183, R26, c[0x0][0x23c], -R189 ;  /* 0x00008f001ab77a23 */ /* 0x000fc400000108bd */
[--C-:B------:R-:W-:Y:S01]  /*3820*/  FFMA.FTZ R174, R4, c[0x0][0x23c], -R189.reuse ;  /* 0x00008f0004ae7a23 */ /* 0x100fe200000108bd */
[----:B------:R-:W-:Y:S01]  /*3830*/  LDSM.16.MT88.4 R12, [R226+0x12800] ;  /* 0x01280000e20c783b */ /* 0x000fe20000004200 */
[--C-:B------:R-:W-:Y:S01]  /*3840*/  FFMA.FTZ R172, R11, c[0x0][0x23c], -R34.reuse ;  /* 0x00008f000bac7a23 */ /* 0x100fe20000010822 */
[----:B------:R-:W2:Y:S01]  /*3850*/  MUFU.EX2 R179, R179 ;  /* 0x000000b300b37308 */ /* 0x000ea20000000800 */
[--C-:B------:R-:W-:Y:S01]  /*3860*/  FFMA.FTZ R168, R9, c[0x0][0x23c], -R34.reuse ;  /* 0x00008f0009a87a23 */ /* 0x100fe20000010822 */
[----:B------:R-:W1:Y:S01]  /*3870*/  LDSM.16.MT88.4 R4, [R224+0x16000] ;  /* 0x01600000e004783b */ /* 0x000e620000004200 */
[--C-:B------:R-:W-:Y:S02]  /*3880*/  FFMA.FTZ R175, R10, c[0x0][0x23c], -R189.reuse ;  /* 0x00008f000aaf7a23 */ /* 0x100fe400000108bd */
[--C-:B------:R-:W-:Y:S01]  /*3890*/  FFMA.FTZ R169, R8, c[0x0][0x23c], -R189.reuse ;  /* 0x00008f0008a97a23 */ /* 0x100fe200000108bd */
[----:B------:R-:W-:Y:S01]  /*38a0*/  LDSM.16.MT88.4 R28, [R228+0x10800] ;  /* 0x01080000e41c783b */ /* 0x000fe20000004200 */
[--C-:B------:R-:W-:Y:S01]  /*38b0*/  FFMA.FTZ R177, R27, c[0x0][0x23c], -R34.reuse ;  /* 0x00008f001bb17a23 */ /* 0x100fe20000010822 */
[----:B------:R-:W-:Y:S01]  /*38c0*/  MUFU.EX2 R178, R178 ;  /* 0x000000b200b27308 */ /* 0x000fe20000000800 */
[----:B------:R-:W-:Y:S01]  /*38d0*/  FFMA.FTZ R171, R25, c[0x0][0x23c], -R34 ;  /* 0x00008f0019ab7a23 */ /* 0x000fe20000010822 */
[----:B------:R-:W1:Y:S01]  /*38e0*/  LDSM.16.MT88.4 R8, [R226+0x10800] ;  /* 0x01080000e208783b */ /* 0x000e620000004200 */
[----:B------:R-:W-:-:S02]  /*38f0*/  FFMA.FTZ R170, R24, c[0x0][0x23c], -R189 ;  /* 0x00008f0018aa7a23 */ /* 0x000fc400000108bd */
[--C-:B------:R-:W-:Y:S01]  /*3900*/  FFMA.FTZ R0, R16, c[0x0][0x23c], -R189.reuse ;  /* 0x00008f0010007a23 */ /* 0x100fe200000108bd */
[----:B------:R-:W-:Y:S01]  /*3910*/  LDSM.16.MT88.4 R24, [R225+0x10800] ;  /* 0x01080000e118783b */ /* 0x000fe20000004200 */
[--C-:B------:R-:W-:Y:S01]  /*3920*/  FFMA.FTZ R182, R193, c[0x0][0x23c], -R34.reuse ;  /* 0x00008f00c1b67a23 */ /* 0x100fe20000010822 */
[----:B------:R-:W3:Y:S01]  /*3930*/  MUFU.EX2 R173, R173 ;  /* 0x000000ad00ad7308 */ /* 0x000ee20000000800 */
[----:B--2---:R-:W-:Y:S01]  /*3940*/  F2FP.PACK_AB R148, R179, R180 ;  /* 0x000000b4b394723e */ /* 0x004fe200000000ff */
[----:B------:R-:W2:Y:S01]  /*3950*/  LDSM.16.MT88.4 R16, [R224+0x10800] ;  /* 0x01080000e010783b */ /* 0x000ea20000004200 */
[--C-:B------:R-:W-:Y:S02]  /*3960*/  FFMA.FTZ R184, R191, c[0x0][0x23c], -R34.reuse ;  /* 0x00008f00bfb87a23 */ /* 0x100fe40000010822 */
[--C-:B------:R-:W-:Y:S01]  /*3970*/  FFMA.FTZ R185, R185, c[0x0][0x23c], -R34.reuse ;  /* 0x00008f00b9b97a23 */ /* 0x100fe20000010822 */
[----:B------:R-:W-:Y:S01]  /*3980*/  LDSM.16.MT88.4 R20, [R228+0x12800] ;  /* 0x01280000e414783b */ /* 0x000fe20000004200 */
[----:B------:R-:W-:Y:S01]  /*3990*/  FFMA.FTZ R187, R187, c[0x0][0x23c], -R34 ;  /* 0x00008f00bbbb7a23 */ /* 0x000fe20000010822 */
[----:B------:R-:W-:Y:S01]  /*39a0*/  MUFU.EX2 R176, R176 ;  /* 0x000000b000b07308 */ /* 0x000fe20000000800 */
[----:B------:R-:W-:-:S02]  /*39b0*/  FFMA.FTZ R191, R198, c[0x0][0x23c], -R189 ;  /* 0x00008f00c6bf7a23 */ /* 0x000fc400000108bd */
[--C-:B------:R-:W-:Y:S02]  /*39c0*/  FFMA.FTZ R192, R192, c[0x0][0x23c], -R189.reuse ;  /* 0x00008f00c0c07a23 */ /* 0x100fe400000108bd */
[--C-:B------:R-:W-:Y:S02]  /*39d0*/  FFMA.FTZ R193, R196, c[0x0][0x23c], -R189.reuse ;  /* 0x00008f00c4c17a23 */ /* 0x100fe400000108bd */
[----:B------:R-:W-:Y:S01]  /*39e0*/  FFMA.FTZ R194, R194, c[0x0][0x23c], -R189 ;  /* 0x00008f00c2c27a23 */ /* 0x000fe200000108bd */
[----:B------:R-:W4:Y:S01]  /*39f0*/  MUFU.EX2 R181, R181 ;  /* 0x000000b500b57308 */ /* 0x000f220000000800 */
[----:B---3--:R-:W-:Y:S01]  /*3a00*/  F2FP.PACK_AB R150, R173, R178 ;  /* 0x000000b2ad96723e */ /* 0x008fe200000000ff */
[--C-:B------:R-:W-:Y:S02]  /*3a10*/  FFMA.FTZ R196, R197, c[0x0][0x23c], -R34.reuse ;  /* 0x00008f00c5c47a23 */ /* 0x100fe40000010822 */
[--C-:B------:R-:W-:Y:S02]  /*3a20*/  FFMA.FTZ R195, R195, c[0x0][0x23c], -R34.reuse ;  /* 0x00008f00c3c37a23 */ /* 0x100fe40000010822 */
[----:B------:R-:W-:-:S02]  /*3a30*/  FFMA.FTZ R197, R35, c[0x0][0x23c], -R34 ;  /* 0x00008f0023c57a23 */ /* 0x000fc40000010822 */
[----:B------:R-:W-:Y:S01]  /*3a40*/  MUFU.EX2 R183, R183 ;  /* 0x000000b700b77308 */ /* 0x000fe20000000800 */
[----:B------:R-:W-:Y:S02]  /*3a50*/  FFMA.FTZ R198, R33, c[0x0][0x23c], -R34 ;  /* 0x00008f0021c67a23 */ /* 0x000fe40000010822 */
[--C-:B------:R-:W-:Y:S02]  /*3a60*/  FFMA.FTZ R199, R32, c[0x0][0x23c], -R189.reuse ;  /* 0x00008f0020c77a23 */ /* 0x100fe400000108bd */
[--C-:B------:R-:W-:Y:S01]  /*3a70*/  FFMA.FTZ R190, R190, c[0x0][0x23c], -R189.reuse ;  /* 0x00008f00bebe7a23 */ /* 0x100fe200000108bd */
[----:B------:R-:W-:Y:S01]  /*3a80*/  LDSM.16.MT88.4 R32, [R228+0x11800] ;  /* 0x01180000e420783b */ /* 0x000fe20000004200 */
[--C-:B------:R-:W-:Y:S01]  /*3a90*/  FFMA.FTZ R188, R188, c[0x0][0x23c], -R189.reuse ;  /* 0x00008f00bcbc7a23 */ /* 0x100fe200000108bd */
[----:B------:R-:W3:Y:S01]  /*3aa0*/  MUFU.EX2 R174, R174 ;  /* 0x000000ae00ae7308 */ /* 0x000ee20000000800 */
[----:B----4-:R-:W-:Y:S01]  /*3ab0*/  F2FP.PACK_AB R149, R181, R176 ;  /* 0x000000b0b595723e */ /* 0x010fe200000000ff */
[----:B------:R-:W-:-:S02]  /*3ac0*/  FFMA.FTZ R249, R186, c[0x0][0x23c], -R189 ;  /* 0x00008f00baf97a23 */ /* 0x000fc400000108bd */
[----:B------:R-:W-:Y:S02]  /*3ad0*/  FADD.FTZ R179, R180, R179 ;  /* 0x000000b3b4b37221 */ /* 0x000fe40000010000 */
[----:B------:R-:W-:Y:S02]  /*3ae0*/  FADD.FTZ R176, R176, R181 ;  /* 0x000000b5b0b07221 */ /* 0x000fe40000010000 */
[----:B------:R-:W-:Y:S01]  /*3af0*/  MUFU.EX2 R177, R177 ;  /* 0x000000b100b17308 */ /* 0x000fe20000000800 */
[----:B------:R-:W-:-:S04]  /*3b00*/  FADD.FTZ R178, R178, R179 ;  /* 0x000000b3b2b27221 */ /* 0x000fc80000010000 */
[----:B------:R-:W-:Y:S01]  /*3b10*/  FADD.FTZ R178, R173, R178 ;  /* 0x000000b2adb27221 */ /* 0x000fe20000010000 */
[----:B---3--:R-:W-:Y:S02]  /*3b20*/  F2FP.PACK_AB R151, R174, R183 ;  /* 0x000000b7ae97723e */ /* 0x008fe400000000ff */
[----:B------:R-:W3:Y:S01]  /*3b30*/  MUFU.EX2 R172, R172 ;  /* 0x000000ac00ac7308 */ /* 0x000ee20000000800 */
[----:B------:R-:W-:-:S04]  /*3b40*/  FADD.FTZ R183, R183, R176 ;  /* 0x000000b0b7b77221 */ /* 0x000fc80000010000 */
[----:B------:R-:W-:Y:S01]  /*3b50*/  FADD.FTZ R174, R174, R183 ;  /* 0x000000b7aeae7221 */ /* 0x000fe20000010000 */
[C---:B------:R-:W-:Y:S02]  /*3b60*/  HMMA.16816.F32 R40, R148.reuse, R44, RZ ;  /* 0x0000002c9428723c */ /* 0x040fe400000018ff */
[----:B------:R-:W-:Y:S06]  /*3b70*/  MUFU.EX2 R171, R171 ;  /* 0x000000ab00ab7308 */ /* 0x000fec0000000800 */
[C---:B------:R-:W-:Y:S02]  /*3b80*/  HMMA.16816.F32 R44, R148.reuse, R46, RZ ;  /* 0x0000002e942c723c */ /* 0x040fe400000018ff */
[----:B------:R-:W-:Y:S06]  /*3b90*/  MUFU.EX2 R168, R168 ;  /* 0x000000a800a87308 */ /* 0x000fec0000000800 */
[C---:B------:R-:W-:Y:S02]  /*3ba0*/  HMMA.16816.F32 R160, R148.reuse, R36, RZ ;  /* 0x0000002494a0723c */ /* 0x040fe400000018ff */
[----:B------:R-:W-:Y:S06]  /*3bb0*/  MUFU.EX2 R175, R175 ;  /* 0x000000af00af7308 */ /* 0x000fec0000000800 */
[C---:B------:R-:W-:Y:S02]  /*3bc0*/  HMMA.16816.F32 R48, R148.reuse, R52, RZ ;  /* 0x000000349430723c */ /* 0x040fe400000018ff */
[----:B------:R-:W4:Y:S06]  /*3bd0*/  MUFU.EX2 R170, R170 ;  /* 0x000000aa00aa7308 */ /* 0x000f2c0000000800 */
[C---:B------:R-:W-:Y:S02]  /*3be0*/  HMMA.16816.F32 R56, R148.reuse, R60, RZ ;  /* 0x0000003c9438723c */ /* 0x040fe400000018ff */
[----:B------:R-:W-:Y:S06]  /*3bf0*/  MUFU.EX2 R169, R169 ;  /* 0x000000a900a97308 */ /* 0x000fec0000000800 */
[C---:B------:R-:W-:Y:S02]  /*3c00*/  HMMA.16816.F32 R64, R148.reuse, R68, RZ ;  /* 0x000000449440723c */ /* 0x040fe400000018ff */
[----:B------:R-:W1:Y:S06]  /*3c10*/  MUFU.EX2 R0, R0 ;  /* 0x0000000000007308 */ /* 0x000e6c0000000800 */
[C---:B------:R-:W-:Y:S02]  /*3c20*/  HMMA.16816.F32 R72, R148.reuse, R76, RZ ;  /* 0x0000004c9448723c */ /* 0x040fe400000018ff */
[----:B------:R-:W-:Y:S06]  /*3c30*/  MUFU.EX2 R182, R182 ;  /* 0x000000b600b67308 */ /* 0x000fec0000000800 */
[C---:B------:R-:W-:Y:S02]  /*3c40*/  HMMA.16816.F32 R80, R148.reuse, R84, RZ ;  /* 0x000000549450723c */ /* 0x040fe400000018ff */
[----:B------:R-:W1:Y:S06]  /*3c50*/  MUFU.EX2 R185, R185 ;  /* 0x000000b900b97308 */ /* 0x000e6c0000000800 */
[C---:B-----5:R-:W-:Y:S02]  /*3c60*/  HMMA.16816.F32 R88, R148.reuse, R92, RZ ;  /* 0x0000005c9458723c */ /* 0x060fe400000018ff */
[----:B------:R-:W-:Y:S06]  /*3c70*/  MUFU.EX2 R184, R184 ;  /* 0x000000b800b87308 */ /* 0x000fec0000000800 */
[C---:B------:R-:W-:Y:S02]  /*3c80*/  HMMA.16816.F32 R96, R148.reuse, R100, RZ ;  /* 0x000000649460723c */ /* 0x040fe400000018ff */
[----:B------:R-:W-:Y:S06]  /*3c90*/  MUFU.EX2 R187, R187 ;  /* 0x000000bb00bb7308 */ /* 0x000fec0000000800 */
[C---:B-1----:R-:W-:Y:S02]  /*3ca0*/  HMMA.16816.F32 R104, R148.reuse, R108, RZ ;  /* 0x0000006c9468723c */ /* 0x042fe400000018ff */
[----:B------:R-:W-:Y:S06]  /*3cb0*/  MUFU.EX2 R191, R191 ;  /* 0x000000bf00bf7308 */ /* 0x000fec0000000800 */
[C---:B------:R-:W-:Y:S02]  /*3cc0*/  HMMA.16816.F32 R112, R148.reuse, R116, RZ ;  /* 0x000000749470723c */ /* 0x040fe400000018ff */
[----:B------:R-:W1:Y:S06]  /*3cd0*/  MUFU.EX2 R192, R192 ;  /* 0x000000c000c07308 */ /* 0x000e6c0000000800 */
[C---:B------:R-:W-:Y:S02]  /*3ce0*/  HMMA.16816.F32 R120, R148.reuse, R124, RZ ;  /* 0x0000007c9478723c */ /* 0x040fe400000018ff */
[----:B------:R-:W-:Y:S06]  /*3cf0*/  MUFU.EX2 R193, R193 ;  /* 0x000000c100c17308 */ /* 0x000fec0000000800 */
[C---:B------:R-:W-:Y:S02]  /*3d00*/  HMMA.16816.F32 R128, R148.reuse, R132, RZ ;  /* 0x000000849480723c */ /* 0x040fe400000018ff */
[----:B------:R-:W5:Y:S06]  /*3d10*/  MUFU.EX2 R194, R194 ;  /* 0x000000c200c27308 */ /* 0x000f6c0000000800 */
[C---:B------:R-:W-:Y:S02]  /*3d20*/  HMMA.16816.F32 R136, R148.reuse, R156, RZ ;  /* 0x0000009c9488723c */ /* 0x040fe400000018ff */
[----:B------:R-:W-:Y:S06]  /*3d30*/  MUFU.EX2 R196, R196 ;  /* 0x000000c400c47308 */ /* 0x000fec0000000800 */
[C---:B------:R-:W-:Y:S02]  /*3d40*/  HMMA.16816.F32 R140, R148.reuse, R144, RZ ;  /* 0x00000090948c723c */ /* 0x040fe400000018ff */
[----:B------:R-:W1:Y:S06]  /*3d50*/  MUFU.EX2 R195, R195 ;  /* 0x000000c300c37308 */ /* 0x000e6c0000000800 */
[C---:B------:R-:W-:Y:S02]  /*3d60*/  HMMA.16816.F32 R36, R148.reuse, R38, RZ ;  /* 0x000000269424723c */ /* 0x040fe400000018ff */
[----:B------:R-:W-:Y:S06]  /*3d70*/  MUFU.EX2 R197, R197 ;  /* 0x000000c500c57308 */ /* 0x000fec0000000800 */
[C---:B------:R-:W-:Y:S02]  /*3d80*/  HMMA.16816.F32 R52, R148.reuse, R54, RZ ;  /* 0x000000369434723c */ /* 0x040fe400000018ff */
[----:B------:R-:W-:Y:S06]  /*3d90*/  MUFU.EX2 R198, R198 ;  /* 0x000000c600c67308 */ /* 0x000fec0000000800 */
        /* <DEDUP_REMOVED lines=8> */
[C---:B------:R-:W-:Y:S08]  /*3e20*/  HMMA.16816.F32 R92, R148.reuse, R94, RZ ;  /* 0x0000005e945c723c */ /* 0x040ff000000018ff */
[C---:B------:R-:W-:Y:S08]  /*3e30*/  HMMA.16816.F32 R100, R148.reuse, R102, RZ ;  /* 0x000000669464723c */ /* 0x040ff000000018ff */
[C---:B------:R-:W-:Y:S08]  /*3e40*/  HMMA.16816.F32 R108, R148.reuse, R110, RZ ;  /* 0x0000006e946c723c */ /* 0x040ff000000018ff */
[C---:B------:R-:W-:Y:S08]  /*3e50*/  HMMA.16816.F32 R116, R148.reuse, R118, RZ ;  /* 0x000000769474723c */ /* 0x040ff000000018ff */
[C---:B------:R-:W-:Y:S08]  /*3e60*/  HMMA.16816.F32 R124, R148.reuse, R126, RZ ;  /* 0x0000007e947c723c */ /* 0x040ff000000018ff */
[C---:B------:R-:W-:Y:S08]  /*3e70*/  HMMA.16816.F32 R132, R148.reuse, R134, RZ ;  /* 0x000000869484723c */ /* 0x040ff000000018ff */
[C---:B------:R-:W-:Y:S08]  /*3e80*/  HMMA.16816.F32 R156, R148.reuse, R158, RZ ;  /* 0x0000009e949c723c */ /* 0x040ff000000018ff */
[C---:B------:R-:W-:Y:S08]  /*3e90*/  HMMA.16816.F32 R144, R148.reuse, R146, RZ ;  /* 0x000000929490723c */ /* 0x040ff000000018ff */
[C---:B------:R-:W-:Y:S07]  /*3ea0*/  HMMA.16816.F32 R152, R148.reuse, R4, RZ ;  /* 0x000000049498723c */ /* 0x040fee00000018ff */
[----:B---3--:R-:W-:Y:S01]  /*3eb0*/  F2FP.PACK_AB R4, R172, R177 ;  /* 0x000000b1ac04723e */ /* 0x008fe200000000ff */
[----:B------:R-:W-:Y:S01]  /*3ec0*/  HMMA.16816.F32 R148, R148, R6, RZ ;  /* 0x000000069494723c */ /* 0x000fe200000018ff */
[----:B----4-:R-:W-:Y:S01]  /*3ed0*/  F2FP.PACK_AB R5, R170, R175 ;  /* 0x000000afaa05723e */ /* 0x010fe200000000ff */
[----:B------:R-:W-:-:S02]  /*3ee0*/  FADD.FTZ R177, R177, R178 ;  /* 0x000000b2b1b17221 */ /* 0x000fc40000010000 */
[----:B------:R-:W-:Y:S02]  /*3ef0*/  FADD.FTZ R175, R175, R174 ;  /* 0x000000aeafaf7221 */ /* 0x000fe40000010000 */
[----:B------:R-:W-:Y:S01]  /*3f00*/  FADD.FTZ R172, R172, R177 ;  /* 0x000000b1acac7221 */ /* 0x000fe20000010000 */
[----:B------:R-:W-:Y:S01]  /*3f10*/  F2FP.PACK_AB R6, R168, R171 ;  /* 0x000000aba806723e */ /* 0x000fe200000000ff */
[----:B------:R-:W-:Y:S01]  /*3f20*/  FADD.FTZ R170, R170, R175 ;  /* 0x000000afaaaa7221 */ /* 0x000fe20000010000 */
[----:B------:R-:W-:Y:S01]  /*3f30*/  F2FP.PACK_AB R7, R0, R169 ;  /* 0x000000a90007723e */ /* 0x000fe200000000ff */
[----:B------:R-:W-:Y:S02]  /*3f40*/  FADD.FTZ R171, R171, R172 ;  /* 0x000000acabab7221 */ /* 0x000fe40000010000 */
[----:B------:R-:W-:Y:S02]  /*3f50*/  FADD.FTZ R169, R169, R170 ;  /* 0x000000aaa9a97221 */ /* 0x000fe40000010000 */
[----:B------:R-:W-:-:S02]  /*3f60*/  FADD.FTZ R171, R168, R171 ;  /* 0x000000aba8ab7221 */ /* 0x000fc40000010000 */
[----:B------:R-:W-:Y:S01]  /*3f70*/  HMMA.16816.F32 R40, R4, R8, R40 ;  /* 0x000000080428723c */ /* 0x000fe20000001828 */
[----:B------:R-:W-:-:S07]  /*3f80*/  FADD.FTZ R0, R0, R169 ;  /* 0x000000a900007221 */ /* 0x000fce0000010000 */
[C---:B------:R-:W-:Y:S01]  /*3f90*/  HMMA.16816.F32 R44, R4.reuse, R10, R44 ;  /* 0x0000000a042c723c */ /* 0x040fe2000000182c */
[----:B------:R-:W3:Y:S07]  /*3fa0*/  LDSM.16.MT88.4 R8, [R225+0x12800] ;  /* 0x01280000e108783b */ /* 0x000eee0000004200 */
[C---:B------:R-:W-:Y:S08]  /*3fb0*/  HMMA.16816.F32 R72, R4.reuse, R12, R72 ;  /* 0x0000000c0448723c */ /* 0x040ff00000001848 */
[C---:B------:R-:W-:Y:S01]  /*3fc0*/  HMMA.16816.F32 R76, R4.reuse, R14, R76 ;  /* 0x0000000e044c723c */ /* 0x040fe2000000184c */
[----:B------:R-:W4:Y:S07]  /*3fd0*/  LDSM.16.MT88.4 R12, [R225+0x14800] ;  /* 0x01480000e10c783b */ /* 0x000f2e0000004200 */
[C---:B--2---:R-:W-:Y:S08]  /*3fe0*/  HMMA.16816.F32 R56, R4.reuse, R16, R56 ;  /* 0x000000100438723c */ /* 0x044ff00000001838 */
[C---:B------:R-:W-:Y:S01]  /*3ff0*/  HMMA.16816.F32 R60, R4.reuse, R18, R60 ;  /* 0x00000012043c723c */ /* 0x040fe2000000183c */
[----:B------:R-:W-:Y:S07]  /*4000*/  LDSM.16.MT88.4 R16, [R228+0x14800] ;  /* 0x01480000e410783b */ /* 0x000fee0000004200 */
[C---:B------:R-:W-:Y:S08]  /*4010*/  HMMA.16816.F32 R160, R4.reuse, R28, R160 ;  /* 0x0000001c04a0723c */ /* 0x040ff000000018a0 */
[C---:B---3--:R-:W-:Y:S08]  /*4020*/  HMMA.16816.F32 R80, R4.reuse, R8, R80 ;  /* 0x000000080450723c */ /* 0x048ff00000001850 */
[C---:B------:R-:W-:Y:S01]  /*4030*/  HMMA.16816.F32 R84, R4.reuse, R10, R84 ;  /* 0x0000000a0454723c */ /* 0x040fe20000001854 */
[----:B------:R-:W2:Y:S07]  /*4040*/  LDSM.16.MT88.4 R8, [R224+0x14800] ;  /* 0x01480000e008783b */ /* 0x000eae0000004200 */
[C---:B----4-:R-:W-:Y:S08]  /*4050*/  HMMA.16816.F32 R112, R4.reuse, R12, R112 ;  /* 0x0000000c0470723c */ /* 0x050ff00000001870 */
[C---:B------:R-:W-:Y:S01]  /*4060*/  HMMA.16816.F32 R116, R4.reuse, R14, R116 ;  /* 0x0000000e0474723c */ /* 0x040fe20000001874 */
[----:B------:R-:W3:Y:S07]  /*4070*/  LDSM.16.MT88.4 R12, [R225+0x16800] ;  /* 0x01680000e10c783b */ /* 0x000eee0000004200 */
[C---:B------:R-:W-:Y:S01]  /*4080*/  HMMA.16816.F32 R36, R4.reuse, R30, R36 ;  /* 0x0000001e0424723c */ /* 0x040fe20000001824 */
[----:B------:R-:W-:Y:S07]  /*4090*/  LDSM.16.MT88.4 R28, [R224+0x12800] ;  /* 0x01280000e01c783b */ /* 0x000fee0000004200 */
[C---:B------:R-:W-:Y:S08]  /*40a0*/  HMMA.16816.F32 R48, R4.reuse, R24, R48 ;  /* 0x000000180430723c */ /* 0x040ff00000001830 */
[C---:B------:R-:W-:Y:S01]  /*40b0*/  HMMA.16816.F32 R52, R4.reuse, R26, R52 ;  /* 0x0000001a0434723c */ /* 0x040fe20000001834 */
[----:B------:R-:W-:Y:S07]  /*40c0*/  LDSM.16.MT88.4 R24, [R226+0x14800] ;  /* 0x01480000e218783b */ /* 0x000fee0000004200 */
[C---:B--2---:R-:W-:Y:S08]  /*40d0*/  HMMA.16816.F32 R120, R4.reuse, R8, R120 ;  /* 0x000000080478723c */ /* 0x044ff00000001878 */
[C---:B------:R-:W-:Y:S01]  /*40e0*/  HMMA.16816.F32 R124, R4.reuse, R10, R124 ;  /* 0x0000000a047c723c */ /* 0x040fe2000000187c */
[----:B------:R-:W2:Y:S07]  /*40f0*/  LDSM.16.MT88.4 R8, [R224+0x16800] ;  /* 0x01680000e008783b */ /* 0x000eae0000004200 */
[C---:B------:R-:W-:Y:S08]  /*4100*/  HMMA.16816.F32 R64, R4.reuse, R20, R64 ;  /* 0x000000140440723c */ /* 0x040ff00000001840 */
[C---:B------:R-:W-:Y:S01]  /*4110*/  HMMA.16816.F32 R68, R4.reuse, R22, R68 ;  /* 0x000000160444723c */ /* 0x040fe20000001844 */
[----:B------:R-:W4:Y:S07]  /*4120*/  LDSM.16.MT88.4 R20, [R228+0x16800] ;  /* 0x01680000e414783b */ /* 0x000f2e0000004200 */
[C---:B------:R-:W-:Y:S08]  /*4130*/  HMMA.16816.F32 R96, R4.reuse, R16, R96 ;  /* 0x000000100460723c */ /* 0x040ff00000001860 */
[C---:B------:R-:W-:Y:S01]  /*4140*/  HMMA.16816.F32 R100, R4.reuse, R18, R100 ;  /* 0x000000120464723c */ /* 0x040fe20000001864 */
[----:B------:R-:W1:Y:S07]  /*4150*/  LDSM.16.MT88.4 R16, [R226+0x16800] ;  /* 0x01680000e210783b */ /* 0x000e6e0000004200 */
[C---:B---3--:R-:W-:Y:S08]  /*4160*/  HMMA.16816.F32 R140, R4.reuse, R12, R140 ;  /* 0x0000000c048c723c */ /* 0x048ff0000000188c */
[C---:B------:R-:W-:Y:S01]  /*4170*/  HMMA.16816.F32 R144, R4.reuse, R14, R144 ;  /* 0x0000000e0490723c */ /* 0x040fe20000001890 */
[----:B------:R-:W3:Y:S07]  /*4180*/  LDSM.16.MT88.4 R12, [R228+0x13000] ;  /* 0x01300000e40c783b */ /* 0x000eee0000004200 */
[C---:B--2---:R-:W-:Y:S08]  /*4190*/  HMMA.16816.F32 R152, R4.reuse, R8, R152 ;  /* 0x000000080498723c */ /* 0x044ff00000001898 */
[C---:B------:R-:W-:Y:S01]  /*41a0*/  HMMA.16816.F32 R148, R4.reuse, R10, R148 ;  /* 0x0000000a0494723c */ /* 0x040fe20000001894 */
[----:B------:R-:W2:Y:S07]  /*41b0*/  LDSM.16.MT88.4 R8, [R226+0x13000] ;  /* 0x01300000e208783b */ /* 0x000eae0000004200 */
[C---:B------:R-:W-:Y:S08]  /*41c0*/  HMMA.16816.F32 R88, R4.reuse, R28, R88 ;  /* 0x0000001c0458723c */ /* 0x040ff00000001858 */
[C---:B------:R-:W-:Y:S01]  /*41d0*/  HMMA.16816.F32 R92, R4.reuse, R30, R92 ;  /* 0x0000001e045c723c */ /* 0x040fe2000000185c */
[----:B------:R-:W-:Y:S07]  /*41e0*/  LDSM.16.MT88.4 R28, [R225+0x11000] ;  /* 0x01100000e11c783b */ /* 0x000fee0000004200 */
[C---:B------:R-:W-:Y:S08]  /*41f0*/  HMMA.16816.F32 R104, R4.reuse, R24, R104 ;  /* 0x000000180468723c */ /* 0x040ff00000001868 */
[C---:B------:R-:W-:Y:S01]  /*4200*/  HMMA.16816.F32 R108, R4.reuse, R26, R108 ;  /* 0x0000001a046c723c */ /* 0x040fe2000000186c */
[----:B------:R-:W-:Y:S07]  /*4210*/  LDSM.16.MT88.4 R24, [R224+0x11000] ;  /* 0x01100000e018783b */ /* 0x000fee0000004200 */
[C---:B----4-:R-:W-:Y:S08]  /*4220*/  HMMA.16816.F32 R128, R4.reuse, R20, R128 ;  /* 0x000000140480723c */ /* 0x050ff00000001880 */
[C---:B------:R-:W-:Y:S01]  /*4230*/  HMMA.16816.F32 R132, R4.reuse, R22, R132 ;  /* 0x000000160484723c */ /* 0x040fe20000001884 */
[----:B------:R-:W4:Y:S07]  /*4240*/  LDSM.16.MT88.4 R20, [R228+0x11000] ;  /* 0x01100000e414783b */ /* 0x000f2e0000004200 */
[C---:B-1----:R-:W-:Y:S08]  /*4250*/  HMMA.16816.F32 R136, R4.reuse, R16, R136 ;  /* 0x000000100488723c */ /* 0x042ff00000001888 */
[----:B------:R-:W-:Y:S01]  /*4260*/  HMMA.16816.F32 R156, R4, R18, R156 ;  /* 0x00000012049c723c */ /* 0x000fe2000000189c */
[----:B------:R-:W1:Y:S06]  /*4270*/  LDSM.16.MT88.4 R16, [R226+0x11000] ;  /* 0x01100000e210783b */ /* 0x000e6c0000004200 */
[----:B------:R-:W-:Y:S01]  /*4280*/  F2FP.PACK_AB R4, R185, R182 ;  /* 0x000000b6b904723e */ /* 0x000fe200000000ff */
[----:B------:R-:W-:Y:S01]  /*4290*/  FADD.FTZ R182, R182, R171 ;  /* 0x000000abb6b67221 */ /* 0x000fe20000010000 */
[----:B------:R-:W-:Y:S01]  /*42a0*/  F2FP.PACK_AB R5, R192, R191 ;  /* 0x000000bfc005723e */ /* 0x000fe200000000ff */
[----:B------:R-:W-:Y:S01]  /*42b0*/  FADD.FTZ R191, R191, R0 ;  /* 0x00000000bfbf7221 */ /* 0x000fe20000010000 */
[----:B------:R-:W-:Y:S01]  /*42c0*/  F2FP.PACK_AB R6, R187, R184 ;  /* 0x000000b8bb06723e */ /* 0x000fe200000000ff */
[----:B------:R-:W-:Y:S01]  /*42d0*/  FADD.FTZ R185, R185, R182 ;  /* 0x000000b6b9b97221 */ /* 0x000fe20000010000 */
[----:B-----5:R-:W-:Y:S01]  /*42e0*/  F2FP.PACK_AB R7, R194, R193 ;  /* 0x000000c1c207723e */ /* 0x020fe200000000ff */
[----:B------:R-:W-:-:S02]  /*42f0*/  FADD.FTZ R192, R192, R191 ;  /* 0x000000bfc0c07221 */ /* 0x000fc40000010000 */
[----:B------:R-:W-:Y:S02]  /*4300*/  FADD.FTZ R184, R184, R185 ;  /* 0x000000b9b8b87221 */ /* 0x000fe40000010000 */
[----:B------:R-:W-:Y:S02]  /*4310*/  FADD.FTZ R193, R193, R192 ;  /* 0x000000c0c1c17221 */ /* 0x000fe40000010000 */
[----:B---3--:R-:W-:Y:S01]  /*4320*/  HMMA.16816.F32 R64, R4, R12, R64 ;  /* 0x0000000c0440723c */ /* 0x008fe20000001840 */
[----:B------:R-:W-:Y:S02]  /*4330*/  FADD.FTZ R187, R187, R184 ;  /* 0x000000b8bbbb7221 */ /* 0x000fe40000010000 */
[----:B------:R-:W-:-:S05]  /*4340*/  FADD.FTZ R194, R194, R193 ;  /* 0x000000c1c2c27221 */ /* 0x000fca0000010000 */
[C---:B------:R-:W-:Y:S01]  /*4350*/  HMMA.16816.F32 R68, R4.reuse, R14, R68 ;  /* 0x0000000e0444723c */ /* 0x040fe20000001844 */
[----:B------:R-:W3:Y:S07]  /*4360*/  LDSM.16.MT88.4 R12, [R225+0x15000] ;  /* 0x01500000e10c783b */ /* 0x000eee0000004200 */
[C---:B--2---:R-:W-:Y:S08]  /*4370*/  HMMA.16816.F32 R72, R4.reuse, R8, R72 ;  /* 0x000000080448723c */ /* 0x044ff00000001848 */
[C---:B------:R-:W-:Y:S01]  /*4380*/  HMMA.16816.F32 R76, R4.reuse, R10, R76 ;  /* 0x0000000a044c723c */ /* 0x040fe2000000184c */
[----:B------:R-:W2:Y:S07]  /*4390*/  LDSM.16.MT88.4 R8, [R224+0x15000] ;  /* 0x01500000e008783b */ /* 0x000eae0000004200 */
[C---:B----4-:R-:W-:Y:S08]  /*43a0*/  HMMA.16816.F32 R160, R4.reuse, R20, R160 ;  /* 0x0000001404a0723c */ /* 0x050ff000000018a0 */
[C---:B------:R-:W-:Y:S01]  /*43b0*/  HMMA.16816.F32 R36, R4.reuse, R22, R36 ;  /* 0x000000160424723c */ /* 0x040fe20000001824 */
[----:B------:R-:W4:Y:S07]  /*43c0*/  LDSM.16.MT88.4 R20, [R225+0x13000] ;  /* 0x01300000e114783b */ /* 0x000f2e0000004200 */
[C---:B-1----:R-:W-:Y:S08]  /*43d0*/  HMMA.16816.F32 R40, R4.reuse, R16, R40 ;  /* 0x000000100428723c */ /* 0x042ff00000001828 */
        /* <DEDUP_REMOVED lines=10> */
[----:B------:R-:W5:Y:S07]  /*4480*/  LDSM.16.MT88.4 R28, [R228+0x15000] ;  /* 0x01500000e41c783b */ /* 0x000f6e0000004200 */
[C---:B------:R-:W-:Y:S08]  /*4490*/  HMMA.16816.F32 R56, R4.reuse, R24, R56 ;  /* 0x000000180438723c */ /* 0x040ff00000001838 */
        /* <DEDUP_REMOVED lines=14> */
[C---:B-----5:R-:W-:Y:S08]  /*4580*/  HMMA.16816.F32 R96, R4.reuse, R28, R96 ;  /* 0x0000001c0460723c */ /* 0x060ff00000001860 */
        /* <DEDUP_REMOVED lines=17> */
[----:B------:R-:W-:Y:S01]  /*46a0*/  F2FP.PACK_AB R7, R249, R188 ;  /* 0x000000bcf907723e */ /* 0x000fe200000000ff */
        /* <DEDUP_REMOVED lines=11> */
[C---:B------:R-:W-:Y:S08]  /*4760*/  HMMA.16816.F32 R160, R4.reuse, R32, R160 ;  /* 0x0000002004a0723c */ /* 0x040ff000000018a0 */
[C---:B------:R-:W-:Y:S01]  /*4770*/  HMMA.16816.F32 R36, R4.reuse, R34, R36 ;  /* 0x000000220424723c */ /* 0x040fe20000001824 */
[----:B------:R-:W1:Y:S07]  /*4780*/  LDSM.16.MT88.4 R32, [R224+0x13800] ;  /* 0x01380000e020783b */ /* 0x000e6e0000004200 */
        /* <DEDUP_REMOVED lines=19> */
[C---:B------:R-:W-:Y:S08]  /*48c0*/  HMMA.16816.F32 R92, R4.reuse, R34, R92 ;  /* 0x00000022045c723c */ /* 0x040ff0000000185c */
[C---:B-----5:R-:W-:Y:S08]  /*48d0*/  HMMA.16816.F32 R104, R4.reuse, R28, R104 ;  /* 0x0000001c0468723c */ /* 0x060ff00000001868 */
[C---:B------:R-:W-:Y:S08]  /*48e0*/  HMMA.16816.F32 R108, R4.reuse, R30, R108 ;  /* 0x0000001e046c723c */ /* 0x040ff0000000186c */
[C---:B------:R-:W-:Y:S08]  /*48f0*/  HMMA.16816.F32 R112, R4.reuse, R24, R112 ;  /* 0x000000180470723c */ /* 0x040ff00000001870 */
[C---:B------:R-:W-:Y:S08]  /*4900*/  HMMA.16816.F32 R116, R4.reuse, R26, R116 ;  /* 0x0000001a0474723c */ /* 0x040ff00000001874 */
[C---:B----4-:R-:W-:Y:S08]  /*4910*/  HMMA.16816.F32 R120, R4.reuse, R20, R120 ;  /* 0x000000140478723c */ /* 0x050ff00000001878 */
[C---:B------:R-:W-:Y:S08]  /*4920*/  HMMA.16816.F32 R124, R4.reuse, R22, R124 ;  /* 0x00000016047c723c */ /* 0x040ff0000000187c */
[C---:B-1----:R-:W-:Y:S08]  /*4930*/  HMMA.16816.F32 R136, R4.reuse, R16, R136 ;  /* 0x000000100488723c */ /* 0x042ff00000001888 */
[C---:B------:R-:W-:Y:S08]  /*4940*/  HMMA.16816.F32 R156, R4.reuse, R18, R156 ;  /* 0x00000012049c723c */ /* 0x040ff0000000189c */
[C---:B---3--:R-:W-:Y:S08]  /*4950*/  HMMA.16816.F32 R140, R4.reuse, R12, R140 ;  /* 0x0000000c048c723c */ /* 0x048ff0000000188c */
[C---:B------:R-:W-:Y:S08]  /*4960*/  HMMA.16816.F32 R144, R4.reuse, R14, R144 ;  /* 0x0000000e0490723c */ /* 0x040ff00000001890 */
[C---:B--2---:R-:W-:Y:S08]  /*4970*/  HMMA.16816.F32 R152, R4.reuse, R8, R152 ;  /* 0x000000080498723c */ /* 0x044ff00000001898 */
[----:B------:R-:W-:Y:S01]  /*4980*/  HMMA.16816.F32 R148, R4, R10, R148 ;  /* 0x0000000a0494723c */ /* 0x000fe20000001894 */
[----:B------:R-:W-:Y:S11]  /*4990*/  @!P0 BRA `(.L_x_6) ;  /* 0x000036a000008947 */ /* 0x000ff60003800000 */
[----:B------:R-:W-:Y:S01]  /*49a0*/  UIADD3 UR18, UR8, -0x2, URZ ;  /* 0xfffffffe08127890 */ /* 0x000fe2000fffe03f */
[----:B------:R-:W-:-:S04]  /*49b0*/  DEPBAR.LE SB0, 0x0 ;  /* 0x000080000000791a */ /* 0x000fc80000000000 */
[----:B------:R-:W-:Y:S02]  /*49c0*/  USHF.R.S32.HI UR6, URZ, 0x1f, UR18 ;  /* 0x0000001f3f067899 */ /* 0x000fe40008011412 */
[----:B------:R-:W-:Y:S02]  /*49d0*/  ULDC.64 UR12, c[0x0][0x1a0] ;  /* 0x00006800000c7ab9 */ /* 0x000fe40000000a00 */
[----:B------:R-:W-:Y:S02]  /*49e0*/  UIMAD UR6, UR6, UR12, URZ ;  /* 0x0000000c060672a4 */ /* 0x000fe4000f8e023f */
[----:B------:R-:W-:Y:S02]  /*49f0*/  UIMAD.WIDE.U32 UR20, UR18, UR12, URZ ;  /* 0x0000000c121472a5 */ /* 0x000fe4000f8e003f */
[----:B------:R-:W-:Y:S02]  /*4a00*/  UIMAD UR6, UR18, UR13, UR6 ;  /* 0x0000000d120672a4 */ /* 0x000fe4000f8e0206 */
[----:B------:R-:W-:-:S02]  /*4a10*/  USHF.L.U32 UR11, UR4, 0x5, URZ ;  /* 0x00000005040b7899 */ /* 0x000fc4000800063f */
[----:B------:R-:W-:Y:S01]  /*4a20*/  UIADD3 UR6, UR21, UR6, URZ ;  /* 0x0000000615067290 */ /* 0x000fe2000fffe03f */
[----:B------:R-:W-:Y:S01]  /*4a30*/  IMAD.U32 R6, RZ, RZ, UR20 ;  /* 0x00000014ff067e24 */ /* 0x000fe2000f8e00ff */
[----:B------:R-:W-:Y:S01]  /*4a40*/  UISETP.NE.AND UP0, UPT, UR8, 0x2, UPT ;  /* 0x000000020800788c */ /* 0x000fe2000bf05270 */
[----:B------:R-:W-:-:S03]  /*4a50*/  IMAD.U32 R7, RZ, RZ, UR21 ;  /* 0x00000015ff077e24 */ /* 0x000fc6000f8e00ff */
[----:B------:R-:W-:Y:S01]  /*4a60*/  IMAD.U32 R5, RZ, RZ, UR6 ;  /* 0x00000006ff057e24 */ /* 0x000fe2000f8e00ff */
[----:B------:R-:W-:Y:S01]  /*4a70*/  BAR.SYNC.DEFER_BLOCKING 0x0 ;  /* 0x0000000000007b1d */ /* 0x000fe20000010000 */
[----:B------:R-:W-:Y:S01]  /*4a80*/  LEA R0, P0, R6, R166, 0x6 ;  /* 0x000000a606007211 */ /* 0x000fe200078030ff */
[----:B------:R-:W-:-:S03]  /*4a90*/  USHF.L.U64.HI UR6, UR4, 0x5, UR5 ;  /* 0x0000000504067899 */ /* 0x000fc60008010205 */
[----:B------:R-:W-:Y:S02]  /*4aa0*/  LEA R4, P1, R0, c[0x0][0x170], 0x1 ;  /* 0x00005c0000047a11 */ /* 0x000fe400078208ff */
[----:B------:R-:W-:Y:S02]  /*4ab0*/  LEA.HI.X R5, R6, R241, R5, 0x6, P0 ;  /* 0x000000f106057211 */ /* 0x000fe400000f3405 */
[----:B------:R-:W-:Y:S02]  /*4ac0*/  IADD3 R8, P0, R4, UR11, RZ ;  /* 0x0000000b04087c10 */ /* 0x000fe4000ff1e0ff */
[----:B------:R-:W-:Y:S02]  /*4ad0*/  LEA.HI.X R5, R0, c[0x0][0x174], R5, 0x1, P1 ;  /* 0x00005d0000057a11 */ /* 0x000fe400008f0c05 */
[----:B------:R-:W-:Y:S02]  /*4ae0*/  IADD3 R20, P1, R8, UR11, RZ ;  /* 0x0000000b08147c10 */ /* 0x000fe4000ff3e0ff */
[----:B------:R-:W-:-:S02]  /*4af0*/  IADD3.X R9, R5, UR6, RZ, P0, !PT ;  /* 0x0000000605097c10 */ /* 0x000fc400087fe4ff */
[----:B------:R-:W-:Y:S02]  /*4b00*/  IADD3 R10, P0, R20, UR11, RZ ;  /* 0x0000000b140a7c10 */ /* 0x000fe4000ff1e0ff */
[----:B------:R-:W-:-:S04]  /*4b10*/  IADD3.X R21, R9, UR6, RZ, P1, !PT ;  /* 0x0000000609157c10 */ /* 0x000fc80008ffe4ff */
[----:B------:R-:W-:Y:S01]  /*4b20*/  IADD3.X R11, R21, UR6, RZ, P0, !PT ;  /* 0x00000006150b7c10 */ /* 0x000fe200087fe4ff */
[----:B------:R-:W-:Y:S01]  /*4b30*/  @!PT LDS RZ, [RZ] ;  /* 0x00000000fffff984 */ /* 0x000fe20000000800 */
[----:B------:R-:W-:Y:S01]  /*4b40*/  @!PT LDS RZ, [RZ] ;  /* 0x00000000fffff984 */ /* 0x000fe20000000800 */
[----:B------:R-:W-:Y:S01]  /*4b50*/  @!PT LDS RZ, [RZ] ;  /* 0x00000000fffff984 */ /* 0x000fe20000000800 */
        /* <DEDUP_REMOVED lines=16> */
[----:B------:R-:W-:Y:S04]  /*4c60*/  LDSM.16.M88.4 R24, [R234] ;  /* 0x00000000ea18783b */ /* 0x000fe80000000200 */
[----:B-1----:R-:W2:Y:S04]  /*4c70*/  LDSM.16.M88.4 R4, [R233+0x8000] ;  /* 0x00800000e904783b */ /* 0x002ea80000000200 */
[----:B------:R-:W1:Y:S04]  /*4c80*/  LDSM.16.M88.4 R172, [R233+0x8800] ;  /* 0x00880000e9ac783b */ /* 0x000e680000000200 */
[----:B------:R-:W4:Y:S04]  /*4c90*/  LDSM.16.M88.4 R32, [R233+0x9000] ;  /* 0x00900000e920783b */ /* 0x000f280000000200 */
[----:B------:R-:W5:Y:S04]  /*4ca0*/  LDSM.16.M88.4 R16, [R233+0x9800] ;  /* 0x00980000e910783b */ /* 0x000f680000000200 */
[----:B------:R-:W-:Y:S04]  /*4cb0*/  LDSM.16.M88.4 R12, [R232] ;  /* 0x00000000e80c783b */ /* 0x000fe80000000200 */
[----:B------:R-:W4:Y:S04]  /*4cc0*/  LDSM.16.M88.4 R188, [R231] ;  /* 0x00000000e7bc783b */ /* 0x000f280000000200 */
[----:B------:R-:W4:Y:S04]  /*4cd0*/  LDSM.16.M88.4 R184, [R223] ;  /* 0x00000000dfb8783b */ /* 0x000f280000000200 */
[----:B------:R-:W4:Y:S04]  /*4ce0*/  LDSM.16.M88.4 R180, [R222] ;  /* 0x00000000deb4783b */ /* 0x000f280000000200 */
[----:B---3--:R-:W3:Y:S04]  /*4cf0*/  LDSM.16.M88.4 R20, [R221] ;  /* 0x00000000dd14783b */ /* 0x008ee80000000200 */
[----:B------:R-:W-:Y:S01]  /*4d00*/  LDSM.16.M88.4 R192, [R227+0x8000] ;  /* 0x00800000e3c0783b */ /* 0x000fe20000000200 */
[C---:B--2---:R-:W-:Y:S03]  /*4d10*/  HMMA.16816.F32 R8, R24.reuse, R4, RZ ;  /* 0x000000041808723c */ /* 0x044fe600000018ff */
[----:B------:R-:W-:Y:S04]  /*4d20*/  LDSM.16.M88.4 R196, [R233+0xb000] ;  /* 0x00b00000e9c4783b */ /* 0x000fe80000000200 */
[----:B------:R-:W0:Y:S01]  /*4d30*/  LDGDEPBAR ;  /* 0x00000000000079af */ /* 0x000e220000000000 */
[C---:B-1----:R-:W-:Y:S08]  /*4d40*/  HMMA.16816.F32 R176, R24.reuse, R172, RZ ;  /* 0x000000ac18b0723c */ /* 0x042ff000000018ff */
[C---:B------:R-:W-:Y:S08]  /*4d50*/  HMMA.16816.F32 R4, R24.reuse, R6, RZ ;  /* 0x000000061804723c */ /* 0x040ff000000018ff */
[C---:B------:R-:W-:Y:S08]  /*4d60*/  HMMA.16816.F32 R172, R24.reuse, R174, RZ ;  /* 0x000000ae18ac723c */ /* 0x040ff000000018ff */
[C---:B----4-:R-:W-:Y:S08]  /*4d70*/  HMMA.16816.F32 R168, R24.reuse, R32, RZ ;  /* 0x0000002018a8723c */ /* 0x050ff000000018ff */
[C---:B------:R-:W-:Y:S08]  /*4d80*/  HMMA.16816.F32 R32, R24.reuse, R34, RZ ;  /* 0x000000221820723c */ /* 0x040ff000000018ff */
[C---:B-----5:R-:W-:Y:S08]  /*4d90*/  HMMA.16816.F32 R28, R24.reuse, R16, RZ ;  /* 0x00000010181c723c */ /* 0x060ff000000018ff */
[----:B------:R-:W-:Y:S01]  /*4da0*/  HMMA.16816.F32 R24, R24, R18, RZ ;  /* 0x000000121818723c */ /* 0x000fe200000018ff */
[----:B------:R-:W1:Y:S07]  /*4db0*/  LDSM.16.M88.4 R16, [R230] ;  /* 0x00000000e610783b */ /* 0x000e6e0000000200 */
[C---:B------:R-:W-:Y:S08]  /*4dc0*/  HMMA.16816.F32 R8, R12.reuse, R188, R8 ;  /* 0x000000bc0c08723c */ /* 0x040ff00000001808 */
[C---:B------:R-:W-:Y:S01]  /*4dd0*/  HMMA.16816.F32 R4, R12.reuse, R190, R4 ;  /* 0x000000be0c04723c */ /* 0x040fe20000001804 */
[----:B------:R-:W2:Y:S07]  /*4de0*/  LDSM.16.M88.4 R188, [R227+0x8800] ;  /* 0x00880000e3bc783b */ /* 0x000eae0000000200 */
[C---:B------:R-:W-:Y:S08]  /*4df0*/  HMMA.16816.F32 R176, R12.reuse, R184, R176 ;  /* 0x000000b80cb0723c */ /* 0x040ff000000018b0 */
[C---:B------:R-:W-:Y:S01]  /*4e00*/  HMMA.16816.F32 R172, R12.reuse, R186, R172 ;  /* 0x000000ba0cac723c */ /* 0x040fe200000018ac */
[----:B------:R-:W4:Y:S07]  /*4e10*/  LDSM.16.M88.4 R184, [R227+0x9000] ;  /* 0x00900000e3b8783b */ /* 0x000f2e0000000200 */
[C---:B------:R-:W-:Y:S08]  /*4e20*/  HMMA.16816.F32 R168, R12.reuse, R180, R168 ;  /* 0x000000b40ca8723c */ /* 0x040ff000000018a8 */
[C---:B------:R-:W-:Y:S01]  /*4e30*/  HMMA.16816.F32 R32, R12.reuse, R182, R32 ;  /* 0x000000b60c20723c */ /* 0x040fe20000001820 */
[----:B------:R-:W5:Y:S07]  /*4e40*/  LDSM.16.M88.4 R180, [R227+0x9800] ;  /* 0x00980000e3b4783b */ /* 0x000f6e0000000200 */
[C---:B---3--:R-:W-:Y:S08]  /*4e50*/  HMMA.16816.F32 R28, R12.reuse, R20, R28 ;  /* 0x000000140c1c723c */ /* 0x048ff0000000181c */
[----:B------:R-:W-:Y:S01]  /*4e60*/  HMMA.16816.F32 R24, R12, R22, R24 ;  /* 0x000000160c18723c */ /* 0x000fe20000001818 */
[----:B------:R-:W-:Y:S04]  /*4e70*/  LDSM.16.M88.4 R12, [R229] ;  /* 0x00000000e50c783b */ /* 0x000fe80000000200 */
[----:B------:R-:W3:Y:S03]  /*4e80*/  LDSM.16.M88.4 R20, [R220] ;  /* 0x00000000dc14783b */ /* 0x000ee60000000200 */
[C---:B-1----:R-:W-:Y:S08]  /*4e90*/  HMMA.16816.F32 R8, R16.reuse, R192, R8 ;  /* 0x000000c01008723c */ /* 0x042ff00000001808 */
[C---:B------:R-:W-:Y:S01]  /*4ea0*/  HMMA.16816.F32 R4, R16.reuse, R194, R4 ;  /* 0x000000c21004723c */ /* 0x040fe20000001804 */
[----:B------:R-:W1:Y:S07]  /*4eb0*/  LDSM.16.M88.4 R192, [R220+0x800] ;  /* 0x00080000dcc0783b */ /* 0x000e6e0000000200 */
[C---:B--2---:R-:W-:Y:S08]  /*4ec0*/  HMMA.16816.F32 R176, R16.reuse, R188, R176 ;  /* 0x000000bc10b0723c */ /* 0x044ff000000018b0 */
[C---:B------:R-:W-:Y:S01]  /*4ed0*/  HMMA.16816.F32 R172, R16.reuse, R190, R172 ;  /* 0x000000be10ac723c */ /* 0x040fe200000018ac */
[----:B------:R-:W2:Y:S07]  /*4ee0*/  LDSM.16.M88.4 R188, [R220+0x1000] ;  /* 0x00100000dcbc783b */ /* 0x000eae0000000200 */
[C---:B----4-:R-:W-:Y:S08]  /*4ef0*/  HMMA.16816.F32 R168, R16.reuse, R184, R168 ;  /* 0x000000b810a8723c */ /* 0x050ff000000018a8 */
[C---:B------:R-:W-:Y:S01]  /*4f00*/  HMMA.16816.F32 R32, R16.reuse, R186, R32 ;  /* 0x000000ba1020723c */ /* 0x040fe20000001820 */
[----:B------:R-:W4:Y:S07]  /*4f10*/  LDSM.16.M88.4 R184, [R220+0x1800] ;  /* 0x00180000dcb8783b */ /* 0x000f2e0000000200 */
[C---:B-----5:R-:W-:Y:S08]  /*4f20*/  HMMA.16816.F32 R28, R16.reuse, R180, R28 ;  /* 0x000000b4101c723c */ /* 0x060ff0000000181c */
[----:B------:R-:W-:Y:S01]  /*4f30*/  HMMA.16816.F32 R24, R16, R182, R24 ;  /* 0x000000b61018723c */ /* 0x000fe20000001818 */
[----:B------:R-:W-:Y:S04]  /*4f40*/  LDSM.16.M88.4 R16, [R234+0x2000] ;  /* 0x00200000ea10783b */ /* 0x000fe80000000200 */
[----:B------:R-:W5:Y:S03]  /*4f50*/  LDSM.16.M88.4 R180, [R233+0xa000] ;  /* 0x00a00000e9b4783b */ /* 0x000f660000000200 */
[C---:B---3--:R-:W-:Y:S08]  /*4f60*/  HMMA.16816.F32 R8, R12.reuse, R20, R8 ;  /* 0x000000140c08723c */ /* 0x048ff00000001808 */
[C---:B------:R-:W-:Y:S01]  /*4f70*/  HMMA.16816.F32 R4, R12.reuse, R22, R4 ;  /* 0x000000160c04723c */ /* 0x040fe20000001804 */
[----:B------:R-:W3:Y:S07]  /*4f80*/  LDSM.16.M88.4 R20, [R233+0xa800] ;  /* 0x00a80000e914783b */ /* 0x000eee0000000200 */
[C---:B-1----:R-:W-:Y:S08]  /*4f90*/  HMMA.16816.F32 R176, R12.reuse, R192, R176 ;  /* 0x000000c00cb0723c */ /* 0x042ff000000018b0 */
[C---:B------:R-:W-:Y:S01]  /*4fa0*/  HMMA.16816.F32 R172, R12.reuse, R194, R172 ;  /* 0x000000c20cac723c */ /* 0x040fe200000018ac */
[----:B------:R-:W1:Y:S07]  /*4fb0*/  LDSM.16.M88.4 R192, [R233+0xb800] ;  /* 0x00b80000e9c0783b */ /* 0x000e6e0000000200 */
[C---:B--2---:R-:W-:Y:S08]  /*4fc0*/  HMMA.16816.F32 R168, R12.reuse, R188, R168 ;  /* 0x000000bc0ca8723c */ /* 0x044ff000000018a8 */
[C---:B------:R-:W-:Y:S01]  /*4fd0*/  HMMA.16816.F32 R32, R12.reuse, R190, R32 ;  /* 0x000000be0c20723c */ /* 0x040fe20000001820 */
[----:B------:R-:W-:Y:S07]  /*4fe0*/  LDSM.16.M88.4 R188, [R219] ;  /* 0x00000000dbbc783b */ /* 0x000fee0000000200 */
[C---:B----4-:R-:W-:Y:S08]  /*4ff0*/  HMMA.16816.F32 R28, R12.reuse, R184, R28 ;  /* 0x000000b80c1c723c */ /* 0x050ff0000000181c */
[----:B------:R-:W-:Y:S01]  /*5000*/  HMMA.16816.F32 R24, R12, R186, R24 ;  /* 0x000000ba0c18723c */ /* 0x000fe20000001818 */
[----:B------:R-:W2:Y:S04]  /*5010*/  LDSM.16.M88.4 R12, [R232+0x2000] ;  /* 0x00200000e80c783b */ /* 0x000ea80000000200 */
[----:B------:R-:W-:Y:S03]  /*5020*/  LDSM.16.M88.4 R184, [R216] ;  /* 0x00000000d8b8783b */ /* 0x000fe60000000200 */
[C---:B-----5:R-:W-:Y:S08]  /*5030*/  HMMA.16816.F32 R8, R16.reuse, R180, R8 ;  /* 0x000000b41008723c */ /* 0x060ff00000001808 */
[C---:B------:R-:W-:Y:S01]  /*5040*/  HMMA.16816.F32 R4, R16.reuse, R182, R4 ;  /* 0x000000b61004723c */ /* 0x040fe20000001804 */
[----:B------:R-:W4:Y:S07]  /*5050*/  LDSM.16.M88.4 R180, [R218] ;  /* 0x00000000dab4783b */ /* 0x000f2e0000000200 */
[C---:B---3--:R-:W-:Y:S08]  /*5060*/  HMMA.16816.F32 R176, R16.reuse, R20, R176 ;  /* 0x0000001410b0723c */ /* 0x048ff000000018b0 */
[C---:B------:R-:W-:Y:S01]  /*5070*/  HMMA.16816.F32 R172, R16.reuse, R22, R172 ;  /* 0x0000001610ac723c */ /* 0x040fe200000018ac */
[----:B------:R-:W3:Y:S07]  /*5080*/  LDSM.16.M88.4 R20, [R217] ;  /* 0x00000000d914783b */ /* 0x000eee0000000200 */
[C---:B------:R-:W-:Y:S08]  /*5090*/  HMMA.16816.F32 R168, R16.reuse, R196, R168 ;  /* 0x000000c410a8723c */ /* 0x040ff000000018a8 */
[C---:B------:R-:W-:Y:S01]  /*50a0*/  HMMA.16816.F32 R32, R16.reuse, R198, R32 ;  /* 0x000000c61020723c */ /* 0x040fe20000001820 */
[----:B------:R-:W-:Y:S07]  /*50b0*/  LDSM.16.M88.4 R196, [R220+0x2800] ;  /* 0x00280000dcc4783b */ /* 0x000fee0000000200 */
[C---:B-1----:R-:W-:Y:S08]  /*50c0*/  HMMA.16816.F32 R28, R16.reuse, R192, R28 ;  /* 0x000000c0101c723c */ /* 0x042ff0000000181c */
[----:B------:R-:W-:Y:S01]  /*50d0*/  HMMA.16816.F32 R24, R16, R194, R24 ;  /* 0x000000c21018723c */ /* 0x000fe20000001818 */
[----:B------:R-:W-:Y:S04]  /*50e0*/  LDSM.16.M88.4 R16, [R230+0x2000] ;  /* 0x00200000e610783b */ /* 0x000fe80000000200 */
[----:B------:R-:W1:Y:S03]  /*50f0*/  LDSM.16.M88.4 R192, [R227+0xa000] ;  /* 0x00a00000e3c0783b */ /* 0x000e660000000200 */
[C---:B--2---:R-:W-:Y:S08]  /*5100*/  HMMA.16816.F32 R8, R12.reuse, R188, R8 ;  /* 0x000000bc0c08723c */ /* 0x044ff00000001808 */
[C---:B------:R-:W-:Y:S01]  /*5110*/  HMMA.16816.F32 R4, R12.reuse, R190, R4 ;  /* 0x000000be0c04723c */ /* 0x040fe20000001804 */
[----:B------:R-:W2:Y:S07]  /*5120*/  LDSM.16.M88.4 R188, [R227+0xa800] ;  /* 0x00a80000e3bc783b */ /* 0x000eae0000000200 */
[C---:B----4-:R-:W-:Y:S08]  /*5130*/  HMMA.16816.F32 R176, R12.reuse, R180, R176 ;  /* 0x000000b40cb0723c */ /* 0x050ff000000018b0 */
[C---:B------:R-:W-:Y:S01]  /*5140*/  HMMA.16816.F32 R172, R12.reuse, R182, R172 ;  /* 0x000000b60cac723c */ /* 0x040fe200000018ac */
[----:B------:R-:W4:Y:S07]  /*5150*/  LDSM.16.M88.4 R180, [R227+0xb000] ;  /* 0x00b00000e3b4783b */ /* 0x000f2e0000000200 */
[C---:B---3--:R-:W-:Y:S08]  /*5160*/  HMMA.16816.F32 R168, R12.reuse, R20, R168 ;  /* 0x000000140ca8723c */ /* 0x048ff000000018a8 */
[C---:B------:R-:W-:Y:S01]  /*5170*/  HMMA.16816.F32 R32, R12.reuse, R22, R32 ;  /* 0x000000160c20723c */ /* 0x040fe20000001820 */
[----:B------:R-:W3:Y:S07]  /*5180*/  LDSM.16.M88.4 R20, [R227+0xb800] ;  /* 0x00b80000e314783b */ /* 0x000eee0000000200 */
[C---:B------:R-:W-:Y:S08]  /*5190*/  HMMA.16816.F32 R28, R12.reuse, R184, R28 ;  /* 0x000000b80c1c723c */ /* 0x040ff0000000181c */
[----:B------:R-:W-:Y:S01]  /*51a0*/  HMMA.16816.F32 R24, R12, R186, R24 ;  /* 0x000000ba0c18723c */ /* 0x000fe20000001818 */
[----:B------:R-:W-:Y:S04]  /*51b0*/  LDSM.16.M88.4 R184, [R229+0x2000] ;  /* 0x00200000e5b8783b */ /* 0x000fe80000000200 */
[----:B------:R-:W5:Y:S03]  /*51c0*/  LDSM.16.M88.4 R12, [R220+0x2000] ;  /* 0x00200000dc0c783b */ /* 0x000f660000000200 */
        /* <DEDUP_REMOVED lines=8> */
[----:B------:R-:W-:Y:S07]  /*5250*/  LDSM.16.M88.4 R180, [R233+0xc000] ;  /* 0x00c00000e9b4783b */ /* 0x000fee0000000200 */
[C---:B---3--:R-:W-:Y:S08]  /*5260*/  HMMA.16816.F32 R28, R16.reuse, R20, R28 ;  /* 0x00000014101c723c */ /* 0x048ff0000000181c */
[----:B------:R-:W-:Y:S01]  /*5270*/  HMMA.16816.F32 R24, R16, R22, R24 ;  /* 0x000000161018723c */ /* 0x000fe20000001818 */
[----:B------:R-:W-:Y:S04]  /*5280*/  LDSM.16.M88.4 R16, [R234+0x4000] ;  /* 0x00400000ea10783b */ /* 0x000fe80000000200 */
[----:B------:R-:W-:Y:S03]  /*5290*/  LDSM.16.M88.4 R20, [R233+0xd000] ;  /* 0x00d00000e914783b */ /* 0x000fe60000000200 */
[C---:B-----5:R-:W-:Y:S08]  /*52a0*/  HMMA.16816.F32 R8, R184.reuse, R12, R8 ;  /* 0x0000000cb808723c */ /* 0x060ff00000001808 */
[C---:B------:R-:W-:Y:S01]  /*52b0*/  HMMA.16816.F32 R4, R184.reuse, R14, R4 ;  /* 0x0000000eb804723c */ /* 0x040fe20000001804 */
[----:B------:R-:W3:Y:S07]  /*52c0*/  LDSM.16.M88.4 R12, [R233+0xc800] ;  /* 0x00c80000e90c783b */ /* 0x000eee0000000200 */
[C---:B------:R-:W-:Y:S08]  /*52d0*/  HMMA.16816.F32 R176, R184.reuse, R196, R176 ;  /* 0x000000c4b8b0723c */ /* 0x040ff000000018b0 */
[C---:B------:R-:W-:Y:S01]  /*52e0*/  HMMA.16816.F32 R172, R184.reuse, R198, R172 ;  /* 0x000000c6b8ac723c */ /* 0x040fe200000018ac */
[----:B------:R-:W-:Y:S07]  /*52f0*/  LDSM.16.M88.4 R196, [R227+0xc000] ;  /* 0x00c00000e3c4783b */ /* 0x000fee0000000200 */
[C---:B-1----:R-:W-:Y:S08]  /*5300*/  HMMA.16816.F32 R168, R184.reuse, R192, R168 ;  /* 0x000000c0b8a8723c */ /* 0x042ff000000018a8 */
[C---:B------:R-:W-:Y:S01]  /*5310*/  HMMA.16816.F32 R32, R184.reuse, R194, R32 ;  /* 0x000000c2b820723c */ /* 0x040fe20000001820 */
[----:B------:R-:W1:Y:S07]  /*5320*/  LDSM.16.M88.4 R192, [R233+0xd800] ;  /* 0x00d80000e9c0783b */ /* 0x000e6e0000000200 */
[C---:B--2---:R-:W-:Y:S08]  /*5330*/  HMMA.16816.F32 R28, R184.reuse, R188, R28 ;  /* 0x000000bcb81c723c */ /* 0x044ff0000000181c */
[----:B------:R-:W-:Y:S01]  /*5340*/  HMMA.16816.F32 R24, R184, R190, R24 ;  /* 0x000000beb818723c */ /* 0x000fe20000001818 */
[----:B------:R-:W-:Y:S04]  /*5350*/  LDSM.16.M88.4 R188, [R215] ;  /* 0x00000000d7bc783b */ /* 0x000fe80000000200 */
[----:B------:R-:W-:Y:S03]  /*5360*/  LDSM.16.M88.4 R184, [R214] ;  /* 0x00000000d6b8783b */ /* 0x000fe60000000200 */
[C---:B---3--:R-:W-:Y:S08]  /*5370*/  HMMA.16816.F32 R176, R16.reuse, R12, R176 ;  /* 0x0000000c10b0723c */ /* 0x048ff000000018b0 */
[C---:B------:R-:W-:Y:S01]  /*5380*/  HMMA.16816.F32 R172, R16.reuse, R14, R172 ;  /* 0x0000000e10ac723c */ /* 0x040fe200000018ac */
[----:B------:R-:W2:Y:S07]  /*5390*/  LDSM.16.M88.4 R12, [R232+0x4000] ;  /* 0x00400000e80c783b */ /* 0x000eae0000000200 */
[C---:B------:R-:W-:Y:S08]  /*53a0*/  HMMA.16816.F32 R8, R16.reuse, R180, R8 ;  /* 0x000000b41008723c */ /* 0x040ff00000001808 */
[C---:B------:R-:W-:Y:S01]  /*53b0*/  HMMA.16816.F32 R4, R16.reuse, R182, R4 ;  /* 0x000000b61004723c */ /* 0x040fe20000001804 */
[----:B------:R-:W3:Y:S07]  /*53c0*/  LDSM.16.M88.4 R180, [R213] ;  /* 0x00000000d5b4783b */ /* 0x000eee0000000200 */
[C---:B------:R-:W-:Y:S08]  /*53d0*/  HMMA.16816.F32 R168, R16.reuse, R20, R168 ;  /* 0x0000001410a8723c */ /* 0x040ff000000018a8 */
[C---:B------:R-:W-:Y:S01]  /*53e0*/  HMMA.16816.F32 R32, R16.reuse, R22, R32 ;  /* 0x000000161020723c */ /* 0x040fe20000001820 */
[----:B------:R-:W4:Y:S07]  /*53f0*/  LDSM.16.M88.4 R20, [R212] ;  /* 0x00000000d414783b */ /* 0x000f2e0000000200 */
[C---:B-1----:R-:W-:Y:S08]  /*5400*/  HMMA.16816.F32 R28, R16.reuse, R192, R28 ;  /* 0x000000c0101c723c */ /* 0x042ff0000000181c */
[----:B------:R-:W-:Y:S01]  /*5410*/  HMMA.16816.F32 R24, R16, R194, R24 ;  /* 0x000000c21018723c */ /* 0x000fe20000001818 */
[----:B------:R-:W1:Y:S04]  /*5420*/  LDSM.16.M88.4 R16, [R230+0x4000] ;  /* 0x00400000e610783b */ /* 0x000e680000000200 */
[----:B------:R-:W-:Y:S03]  /*5430*/  LDSM.16.M88.4 R192, [R220+0x4800] ;  /* 0x00480000dcc0783b */ /* 0x000fe60000000200 */
[C---:B--2---:R-:W-:Y:S08]  /*5440*/  HMMA.16816.F32 R8, R12.reuse, R188, R8 ;  /* 0x000000bc0c08723c */ /* 0x044ff00000001808 */
[C---:B------:R-:W-:Y:S01]  /*5450*/  HMMA.16816.F32 R4, R12.reuse, R190, R4 ;  /* 0x000000be0c04723c */ /* 0x040fe20000001804 */
[----:B------:R-:W2:Y:S07]  /*5460*/  LDSM.16.M88.4 R188, [R227+0xc800] ;  /* 0x00c80000e3bc783b */ /* 0x000eae0000000200 */
[C---:B------:R-:W-:Y:S08]  /*5470*/  HMMA.16816.F32 R176, R12.reuse, R184, R176 ;  /* 0x000000b80cb0723c */ /* 0x040ff000000018b0 */
[C---:B------:R-:W-:Y:S01]  /*5480*/  HMMA.16816.F32 R172, R12.reuse, R186, R172 ;  /* 0x000000ba0cac723c */ /* 0x040fe200000018ac */
[----:B------:R-:W5:Y:S07]  /*5490*/  LDSM.16.M88.4 R184, [R227+0xd000] ;  /* 0x00d00000e3b8783b */ /* 0x000f6e0000000200 */
[C---:B---3--:R-:W-:Y:S08]  /*54a0*/  HMMA.16816.F32 R168, R12.reuse, R180, R168 ;  /* 0x000000b40ca8723c */ /* 0x048ff000000018a8 */
[C---:B------:R-:W-:Y:S01]  /*54b0*/  HMMA.16816.F32 R32, R12.reuse, R182, R32 ;  /* 0x000000b60c20723c */ /* 0x040fe20000001820 */
[----:B------:R-:W3:Y:S07]  /*54c0*/  LDSM.16.M88.4 R180, [R227+0xd800] ;  /* 0x00d80000e3b4783b */ /* 0x000eee0000000200 */
[C---:B----4-:R-:W-:Y:S08]  /*54d0*/  HMMA.16816.F32 R28, R12.reuse, R20, R28 ;  /* 0x000000140c1c723c */ /* 0x050ff0000000181c */
[----:B------:R-:W-:Y:S01]  /*54e0*/  HMMA.16816.F32 R24, R12, R22, R24 ;  /* 0x000000160c18723c */ /* 0x000fe20000001818 */
[----:B------:R-:W-:Y:S04]  /*54f0*/  LDSM.16.M88.4 R20, [R229+0x4000] ;  /* 0x00400000e514783b */ /* 0x000fe80000000200 */
[----:B------:R-:W4:Y:S03]  /*5500*/  LDSM.16.M88.4 R12, [R220+0x4000] ;  /* 0x00400000dc0c783b */ /* 0x000f260000000200 */
[C---:B-1----:R-:W-:Y:S08]  /*5510*/  HMMA.16816.F32 R8, R16.reuse, R196, R8 ;  /* 0x000000c41008723c */ /* 0x042ff00000001808 */
[C---:B------:R-:W-:Y:S01]  /*5520*/  HMMA.16816.F32 R4, R16.reuse, R198, R4 ;  /* 0x000000c61004723c */ /* 0x040fe20000001804 */
[----:B------:R-:W-:Y:S07]  /*5530*/  LDSM.16.M88.4 R196, [R233+0xf000] ;  /* 0x00f00000e9c4783b */ /* 0x000fee0000000200 */
[C---:B--2---:R-:W-:Y:S08]  /*5540*/  HMMA.16816.F32 R176, R16.reuse, R188, R176 ;  /* 0x000000bc10b0723c */ /* 0x044ff000000018b0 */
[C---:B------:R-:W-:Y:S01]  /*5550*/  HMMA.16816.F32 R172, R16.reuse, R190, R172 ;  /* 0x000000be10ac723c */ /* 0x040fe200000018ac */
[----:B------:R-:W-:Y:S07]  /*5560*/  LDSM.16.M88.4 R188, [R234+0x6000] ;  /* 0x00600000eabc783b */ /* 0x000fee0000000200 */
[C---:B-----5:R-:W-:Y:S08]  /*5570*/  HMMA.16816.F32 R168, R16.reuse, R184, R168 ;  /* 0x000000b810a8723c */ /* 0x060ff000000018a8 */
[C---:B------:R-:W-:Y:S01]  /*5580*/  HMMA.16816.F32 R32, R16.reuse, R186, R32 ;  /* 0x000000ba1020723c */ /* 0x040fe20000001820 */
[----:B------:R-:W1:Y:S07]  /*5590*/  LDSM.16.M88.4 R184, [R220+0x5000] ;  /* 0x00500000dcb8783b */ /* 0x000e6e0000000200 */
[C---:B---3--:R-:W-:Y:S08]  /*55a0*/  HMMA.16816.F32 R28, R16.reuse, R180, R28 ;  /* 0x000000b4101c723c */ /* 0x048ff0000000181c */
[----:B------:R-:W-:Y:S01]  /*55b0*/  HMMA.16816.F32 R24, R16, R182, R24 ;  /* 0x000000b61018723c */ /* 0x000fe20000001818 */
[----:B------:R-:W2:Y:S04]  /*55c0*/  LDSM.16.M88.4 R180, [R220+0x5800] ;  /* 0x00580000dcb4783b */ /* 0x000ea80000000200 */
[----:B------:R-:W-:Y:S03]  /*55d0*/  LDSM.16.M88.4 R16, [R233+0xe000] ;  /* 0x00e00000e910783b */ /* 0x000fe60000000200 */
[C---:B----4-:R-:W-:Y:S08]  /*55e0*/  HMMA.16816.F32 R8, R20.reuse, R12, R8 ;  /* 0x0000000c1408723c */ /* 0x050ff00000001808 */
[C---:B------:R-:W-:Y:S01]  /*55f0*/  HMMA.16816.F32 R4, R20.reuse, R14, R4 ;  /* 0x0000000e1404723c */ /* 0x040fe20000001804 */
[----:B------:R-:W3:Y:S07]  /*5600*/  LDSM.16.M88.4 R12, [R233+0xe800] ;  /* 0x00e80000e90c783b */ /* 0x000eee0000000200 */
[C---:B------:R-:W-:Y:S08]  /*5610*/  HMMA.16816.F32 R176, R20.reuse, R192, R176 ;  /* 0x000000c014b0723c */ /* 0x040ff000000018b0 */
[C---:B------:R-:W-:Y:S01]  /*5620*/  HMMA.16816.F32 R172, R20.reuse, R194, R172 ;  /* 0x000000c214ac723c */ /* 0x040fe200000018ac */
[----:B------:R-:W4:Y:S07]  /*5630*/  LDSM.16.M88.4 R192, [R233+0xf800] ;  /* 0x00f80000e9c0783b */ /* 0x000f2e0000000200 */
[C---:B-1----:R-:W-:Y:S08]  /*5640*/  HMMA.16816.F32 R168, R20.reuse, R184, R168 ;  /* 0x000000b814a8723c */ /* 0x042ff000000018a8 */
[C---:B------:R-:W-:Y:S01]  /*5650*/  HMMA.16816.F32 R32, R20.reuse, R186, R32 ;  /* 0x000000ba1420723c */ /* 0x040fe20000001820 */
[----:B------:R-:W-:Y:S07]  /*5660*/  LDSM.16.M88.4 R184, [R211] ;  /* 0x00000000d3b8783b */ /* 0x000fee0000000200 */
[C---:B--2---:R-:W-:Y:S08]  /*5670*/  HMMA.16816.F32 R28, R20.reuse, R180, R28 ;  /* 0x000000b4141c723c */ /* 0x044ff0000000181c */
[----:B------:R-:W-:Y:S01]  /*5680*/  HMMA.16816.F32 R24, R20, R182, R24 ;  /* 0x000000b61418723c */ /* 0x000fe20000001818 */
[----:B------:R-:W-:Y:S04]  /*5690*/  LDSM.16.M88.4 R20, [R209] ;  /* 0x00000000d114783b */ /* 0x000fe80000000200 */
[----:B------:R-:W-:Y:S03]  /*56a0*/  LDSM.16.M88.4 R180, [R210] ;  /* 0x00000000d2b4783b */ /* 0x000fe60000000200 */
[C---:B---3--:R-:W-:Y:S08]  /*56b0*/  HMMA.16816.F32 R176, R188.reuse, R12, R176 ;  /* 0x0000000cbcb0723c */ /* 0x048ff000000018b0 */
[C---:B------:R-:W-:Y:S01]  /*56c0*/  HMMA.16816.F32 R172, R188.reuse, R14, R172 ;  /* 0x0000000ebcac723c */ /* 0x040fe200000018ac */
[----:B------:R-:W1:Y:S07]  /*56d0*/  LDSM.16.M88.4 R12, [R232+0x6000] ;  /* 0x00600000e80c783b */ /* 0x000e6e0000000200 */
[C---:B------:R-:W-:Y:S08]  /*56e0*/  HMMA.16816.F32 R8, R188.reuse, R16, R8 ;  /* 0x00000010bc08723c */ /* 0x040ff00000001808 */
[C---:B------:R-:W-:Y:S01]  /*56f0*/  HMMA.16816.F32 R4, R188.reuse, R18, R4 ;  /* 0x00000012bc04723c */ /* 0x040fe20000001804 */
[----:B------:R-:W2:Y:S07]  /*5700*/  LDSM.16.M88.4 R16, [R208] ;  /* 0x00000000d010783b */ /* 0x000eae0000000200 */
[C---:B------:R-:W-:Y:S08]  /*5710*/  HMMA.16816.F32 R168, R188.reuse, R196, R168 ;  /* 0x000000c4bca8723c */ /* 0x040ff000000018a8 */
[C---:B------:R-:W-:Y:S01]  /*5720*/  HMMA.16816.F32 R32, R188.reuse, R198, R32 ;  /* 0x000000c6bc20723c */ /* 0x040fe20000001820 */
[----:B------:R-:W-:Y:S07]  /*5730*/  LDSM.16.M88.4 R196, [R227+0xe000] ;  /* 0x00e00000e3c4783b */ /* 0x000fee0000000200 */
[C---:B----4-:R-:W-:Y:S08]  /*5740*/  HMMA.16816.F32 R28, R188.reuse, R192, R28 ;  /* 0x000000c0bc1c723c */ /* 0x050ff0000000181c */
[----:B------:R-:W-:Y:S01]  /*5750*/  HMMA.16816.F32 R24, R188, R194, R24 ;  /* 0x000000c2bc18723c */ /* 0x000fe20000001818 */
[----:B------:R-:W3:Y:S04]  /*5760*/  LDSM.16.M88.4 R192, [R230+0x6000] ;  /* 0x00600000e6c0783b */ /* 0x000ee80000000200 */
[----:B------:R-:W4:Y:S03]  /*5770*/  LDSM.16.M88.4 R188, [R227+0xe800] ;  /* 0x00e80000e3bc783b */ /* 0x000f260000000200 */
[C---:B-1----:R-:W-:Y:S08]  /*5780*/  HMMA.16816.F32 R4, R12.reuse, R186, R4 ;  /* 0x000000ba0c04723c */ /* 0x042ff00000001804 */
[C---:B------:R-:W-:Y:S08]  /*5790*/  HMMA.16816.F32 R168, R12.reuse, R20, R168 ;  /* 0x000000140ca8723c */ /* 0x040ff000000018a8 */
[C---:B------:R-:W-:Y:S01]  /*57a0*/  HMMA.16816.F32 R32, R12.reuse, R22, R32 ;  /* 0x000000160c20723c */ /* 0x040fe20000001820 */
[----:B------:R-:W-:Y:S07]  /*57b0*/  LDSM.16.M88.4 R20, [R229+0x6000] ;  /* 0x00600000e514783b */ /* 0x000fee0000000200 */
[C---:B--2---:R-:W-:Y:S08]  /*57c0*/  HMMA.16816.F32 R28, R12.reuse, R16, R28 ;  /* 0x000000100c1c723c */ /* 0x044ff0000000181c */
[C---:B------:R-:W-:Y:S01]  /*57d0*/  HMMA.16816.F32 R24, R12.reuse, R18, R24 ;  /* 0x000000120c18723c */ /* 0x040fe20000001818 */
[----:B------:R-:W1:Y:S07]  /*57e0*/  LDSM.16.M88.4 R16, [R220+0x6000] ;  /* 0x00600000dc10783b */ /* 0x000e6e0000000200 */
[C---:B------:R-:W-:Y:S01]  /*57f0*/  HMMA.16816.F32 R8, R12.reuse, R184, R8 ;  /* 0x000000b80c08723c */ /* 0x040fe20000001808 */
[----:B------:R-:W2:Y:S07]  /*5800*/  LDSM.16.M88.4 R184, [R227+0xf000] ;  /* 0x00f00000e3b8783b */ /* 0x000eae0000000200 */
[C---:B------:R-:W-:Y:S08]  /*5810*/  HMMA.16816.F32 R176, R12.reuse, R180, R176 ;  /* 0x000000b40cb0723c */ /* 0x040ff000000018b0 */
[----:B------:R-:W-:Y:S01]  /*5820*/  HMMA.16816.F32 R172, R12, R182, R172 ;  /* 0x000000b60cac723c */ /* 0x000fe200000018ac */
[----:B------:R-:W5:Y:S04]  /*5830*/  LDSM.16.M88.4 R12, [R220+0x6800] ;  /* 0x00680000dc0c783b */ /* 0x000f680000000200 */
[----:B------:R-:W5:Y:S03]  /*5840*/  LDSM.16.M88.4 R180, [R227+0xf800] ;  /* 0x00f80000e3b4783b */ /* 0x000f660000000200 */
[C---:B---3--:R-:W-:Y:S08]  /*5850*/  HMMA.16816.F32 R4, R192.reuse, R198, R4 ;  /* 0x000000c6c004723c */ /* 0x048ff00000001804 */
[C---:B----4-:R-:W-:Y:S08]  /*5860*/  HMMA.16816.F32 R176, R192.reuse, R188, R176 ;  /* 0x000000bcc0b0723c */ /* 0x050ff000000018b0 */
[----:B------:R-:W-:Y:S08]  /*5870*/  HMMA.16816.F32 R172, R192, R190, R172 ;  /* 0x000000bec0ac723c */ /* 0x000ff000000018ac */
[----:B-1----:R-:W-:Y:S07]  /*5880*/  HMMA.16816.F32 R4, R20, R18, R4 ;  /* 0x000000121404723c */ /* 0x002fee0000001804 */
[----:B------:R-:W-:Y:S01]  /*5890*/  IMAD.U32 R19, RZ, RZ, UR18 ;  /* 0x00000012ff137e24 */ /* 0x000fe2000f8e00ff */
[----:B--2---:R-:W-:Y:S03]  /*58a0*/  HMMA.16816.F32 R168, R192, R184, R168 ;  /* 0x000000b8c0a8723c */ /* 0x004fe600000018a8 */
[----:B------:R-:W-:-:S05]  /*58b0*/  IMAD R200, R19, 0x40, R200 ;  /* 0x0000004013c87824 */ /* 0x000fca00078e02c8 */
[----:B------:R-:W-:Y:S01]  /*58c0*/  HMMA.16816.F32 R32, R192, R186, R32 ;  /* 0x000000bac020723c */ /* 0x000fe20000001820 */
[----:B------:R-:W1:Y:S01]  /*58d0*/  LDSM.16.M88.4 R184, [R220+0x7000] ;  /* 0x00700000dcb8783b */ /* 0x000e620000000200 */
[----:B------:R-:W-:-:S04]  /*58e0*/  IADD3 R0, R200, 0x1, RZ ;  /* 0x00000001c8007810 */ /* 0x000fc80007ffe0ff */
[C---:B------:R-:W-:Y:S02]  /*58f0*/  ISETP.GE.AND P6, PT, R0.reuse, R165, PT ;  /* 0x000000a50000720c */ /* 0x040fe40003fc6270 */
[----:B-----5:R-:W-:Y:S01]  /*5900*/  HMMA.16816.F32 R176, R20, R12, R176 ;  /* 0x0000000c14b0723c */ /* 0x020fe200000018b0 */
[----:B------:R-:W-:Y:S02]  /*5910*/  ISETP.GE.AND P4, PT, R0, R2, PT ;  /* 0x000000020000720c */ /* 0x000fe40003f86270 */
[----:B------:R-:W-:-:S04]  /*5920*/  IADD3 R0, R200, 0x9, RZ ;  /* 0x00000009c8007810 */ /* 0x000fc80007ffe0ff */
[----:B------:R-:W-:Y:S01]  /*5930*/  IADD3 R12, R200, 0x8, RZ ;  /* 0x00000008c80c7810 */ /* 0x000fe20007ffe0ff */
[----:B------:R-:W-:Y:S01]  /*5940*/  HMMA.16816.F32 R172, R20, R14, R172 ;  /* 0x0000000e14ac723c */ /* 0x000fe200000018ac */
[-C--:B------:R-:W-:Y:S02]  /*5950*/  ISETP.GE.AND P1, PT, R0, R165.reuse, PT ;  /* 0x000000a50000720c */ /* 0x080fe40003f26270 */
[C---:B------:R-:W-:Y:S02]  /*5960*/  ISETP.GE.AND P2, PT, R12.reuse, R165, PT ;  /* 0x000000a50c00720c */ /* 0x040fe40003f46270 */
[----:B------:R-:W-:Y:S02]  /*5970*/  ISETP.GE.AND P5, PT, R12, R2, PT ;  /* 0x000000020c00720c */ /* 0x000fe40003fa6270 */
[----:B------:R-:W-:Y:S01]  /*5980*/  IADD3 R12, R200, 0x10, RZ ;  /* 0x00000010c80c7810 */ /* 0x000fe20007ffe0ff */
[----:B------:R-:W-:Y:S01]  /*5990*/  HMMA.16816.F32 R8, R192, R196, R8 ;  /* 0x000000c4c008723c */ /* 0x000fe20000001808 */
[----:B------:R-:W-:-:S02]  /*59a0*/  FSEL R18, R4, -INF , !P2 ;  /* 0xff80000004127808 */ /* 0x000fc40005000000 */
[C---:B------:R-:W-:Y:S02]  /*59b0*/  ISETP.GE.AND P0, PT, R12.reuse, R165, PT ;  /* 0x000000a50c00720c */ /* 0x040fe40003f06270 */
[-C--:B------:R-:W-:Y:S02]  /*59c0*/  ISETP.GE.AND P2, PT, R12, R2.reuse, PT ;  /* 0x000000020c00720c */ /* 0x080fe40003f46270 */
[----:B------:R-:W2:Y:S01]  /*59d0*/  LDSM.16.M88.4 R12, [R220+0x7800] ;  /* 0x00780000dc0c783b */ /* 0x000ea20000000200 */
[----:B------:R-:W-:Y:S01]  /*59e0*/  HMMA.16816.F32 R28, R192, R180, R28 ;  /* 0x000000b4c01c723c */ /* 0x000fe2000000181c */
[----:B------:R-:W-:Y:S01]  /*59f0*/  ISETP.GE.AND P3, PT, R0, R2, PT ;  /* 0x000000020000720c */ /* 0x000fe20003f66270 */
[----:B------:R-:W-:-:S04]  /*5a00*/  DEPBAR.LE SB0, 0x0 ;  /* 0x000080000000791a */ /* 0x000fc80000000000 */
[----:B------:R-:W-:Y:S02]  /*5a10*/  IADD3 R0, R200, 0x11, RZ ;  /* 0x00000011c8007810 */ /* 0x000fe40007ffe0ff */
[----:B------:R-:W-:Y:S01]  /*5a20*/  HMMA.16816.F32 R24, R192, R182, R24 ;  /* 0x000000b6c018723c */ /* 0x000fe20000001818 */
[----:B------:R-:W-:Y:S02]  /*5a30*/  FSEL R19, R6, -INF , !P5 ;  /* 0xff80000006137808 */ /* 0x000fe40006800000 */
[----:B------:R-:W-:Y:S02]  /*5a40*/  FSEL R4, R5, -INF , !P1 ;  /* 0xff80000005047808 */ /* 0x000fe40004800000 */
[C---:B------:R-:W-:Y:S02]  /*5a50*/  ISETP.GE.AND P5, PT, R0.reuse, R165, PT ;  /* 0x000000a50000720c */ /* 0x040fe40003fa6270 */
[----:B------:R-:W-:Y:S01]  /*5a60*/  ISETP.GE.AND P1, PT, R0, R2, PT ;  /* 0x000000020000720c */ /* 0x000fe20003f26270 */
[----:B-1----:R-:W-:Y:S01]  /*5a70*/  HMMA.16816.F32 R168, R20, R184, R168 ;  /* 0x000000b814a8723c */ /* 0x002fe200000018a8 */
[----:B------:R-:W-:-:S02]  /*5a80*/  IADD3 R0, R200, 0x18, RZ ;  /* 0x00000018c8007810 */ /* 0x000fc40007ffe0ff */
[----:B------:R-:W-:Y:S02]  /*5a90*/  IADD3 R5, R200, 0x19, RZ ;  /* 0x00000019c8057810 */ /* 0x000fe40007ffe0ff */
[----:B------:R-:W-:Y:S02]  /*5aa0*/  FSEL R190, R176, -INF , !P0 ;  /* 0xff800000b0be7808 */ /* 0x000fe40004000000 */
[----:B------:R-:W-:Y:S01]  /*5ab0*/  FSEL R183, R178, -INF , !P2 ;  /* 0xff800000b2b77808 */ /* 0x000fe20005000000 */
[----:B------:R-:W-:Y:S01]  /*5ac0*/  HMMA.16816.F32 R32, R20, R186, R32 ;  /* 0x000000ba1420723c */ /* 0x000fe20000001820 */
[----:B------:R-:W-:Y:S02]  /*5ad0*/  FSEL R184, R177, -INF , !P5 ;  /* 0xff800000b1b87808 */ /* 0x000fe40006800000 */
[----:B------:R-:W-:Y:S02]  /*5ae0*/  ISETP.GE.AND P0, PT, R0, R2, PT ;  /* 0x000000020000720c */ /* 0x000fe40003f06270 */
[----:B------:R-:W-:-:S02]  /*5af0*/  ISETP.GE.AND P2, PT, R5, R165, PT ;  /* 0x000000a50500720c */ /* 0x000fc40003f46270 */
[-C--:B------:R-:W-:Y:S01]  /*5b00*/  ISETP.GE.AND P5, PT, R5, R2.reuse, PT ;  /* 0x000000020500720c */ /* 0x080fe20003fa6270 */
[C---:B------:R-:W-:Y:S01]  /*5b10*/  HMMA.16816.F32 R8, R20.reuse, R16, R8 ;  /* 0x000000101408723c */ /* 0x040fe20000001808 */
[----:B------:R-:W-:Y:S02]  /*5b20*/  IADD3 R5, R200, 0x21, RZ ;  /* 0x00000021c8057810 */ /* 0x000fe40007ffe0ff */
[----:B------:R-:W-:Y:S02]  /*5b30*/  FSEL R185, R174, -INF , !P0 ;  /* 0xff800000aeb97808 */ /* 0x000fe40004000000 */
[----:B------:R-:W-:Y:S02]  /*5b40*/  FSEL R186, R173, -INF , !P2 ;  /* 0xff800000adba7808 */ /* 0x000fe40005000000 */
[C---:B------:R-:W-:Y:S01]  /*5b50*/  ISETP.GE.AND P0, PT, R5.reuse, R165, PT ;  /* 0x000000a50500720c */ /* 0x040fe20003f06270 */
[----:B--2---:R-:W-:Y:S01]  /*5b60*/  HMMA.16816.F32 R28, R20, R12, R28 ;  /* 0x0000000c141c723c */ /* 0x004fe2000000181c */
[----:B------:R-:W-:-:S02]  /*5b70*/  ISETP.GE.AND P2, PT, R5, R2, PT ;  /* 0x000000020500720c */ /* 0x000fc40003f46270 */
[----:B------:R-:W-:Y:S02]  /*5b80*/  IADD3 R5, R200, 0x29, RZ ;  /* 0x00000029c8057810 */ /* 0x000fe40007ffe0ff */
[----:B------:R-:W-:Y:S02]  /*5b90*/  FSEL R7, R7, -INF , !P3 ;  /* 0xff80000007077808 */ /* 0x000fe40005800000 */
[----:B------:R-:W-:Y:S01]  /*5ba0*/  FSEL R192, R169, -INF , !P0 ;  /* 0xff800000a9c07808 */ /* 0x000fe20004000000 */
[----:B------:R-:W-:Y:S01]  /*5bb0*/  HMMA.16816.F32 R24, R20, R14, R24 ;  /* 0x0000000e1418723c */ /* 0x000fe20000001818 */
[----:B------:R-:W-:Y:S01]  /*5bc0*/  BAR.SYNC.DEFER_BLOCKING 0x0 ;  /* 0x0000000000007b1d */ /* 0x000fe20000010000 */
[----:B------:R-:W-:Y:S02]  /*5bd0*/  ISETP.GE.AND P3, PT, R0, R165, PT ;  /* 0x000000a50000720c */ /* 0x000fe40003f66270 */
[----:B------:R-:W-:Y:S02]  /*5be0*/  ISETP.GE.AND P0, PT, R5, R2, PT ;  /* 0x000000020500720c */ /* 0x000fe40003f06270 */
[----:B------:R-:W-:-:S02]  /*5bf0*/  IADD3 R0, R200, 0x20, RZ ;  /* 0x00000020c8007810 */ /* 0x000fc40007ffe0ff */
[----:B------:R-:W-:Y:S02]  /*5c00*/  FSEL R197, R179, -INF , !P1 ;  /* 0xff800000b3c57808 */ /* 0x000fe40004800000 */
[----:B------:R-:W-:Y:S02]  /*5c10*/  FSEL R188, R172, -INF , !P3 ;  /* 0xff800000acbc7808 */ /* 0x000fe40005800000 */
[----:B------:R-:W-:Y:S02]  /*5c20*/  FSEL R193, R35, -INF , !P0 ;  /* 0xff80000023c17808 */ /* 0x000fe40004000000 */
[CC--:B------:R-:W-:Y:S02]  /*5c30*/  ISETP.GE.AND P1, PT, R0.reuse, R165.reuse, PT ;  /* 0x000000a50000720c */ /* 0x0c0fe40003f26270 */
[----:B------:R-:W-:Y:S02]  /*5c40*/  ISETP.GE.AND P3, PT, R0, R2, PT ;  /* 0x000000020000720c */ /* 0x000fe40003f66270 */
[----:B------:R-:W-:-:S02]  /*5c50*/  ISETP.GE.AND P0, PT, R200, R165, PT ;  /* 0x000000a5c800720c */ /* 0x000fc40003f06270 */
[----:B------:R-:W-:Y:S02]  /*5c60*/  IADD3 R0, R200, 0x28, RZ ;  /* 0x00000028c8007810 */ /* 0x000fe40007ffe0ff */
[----:B------:R-:W-:Y:S02]  /*5c70*/  FSEL R195, R175, -INF , !P5 ;  /* 0xff800000afc37808 */ /* 0x000fe40006800000 */
[----:B------:R-:W-:Y:S02]  /*5c80*/  FSEL R198, R168, -INF , !P1 ;  /* 0xff800000a8c67808 */ /* 0x000fe40004800000 */
[----:B------:R-:W-:Y:S02]  /*5c90*/  FSEL R8, R8, -INF , !P0 ;  /* 0xff80000008087808 */ /* 0x000fe40004000000 */
[C---:B------:R-:W-:Y:S02]  /*5ca0*/  ISETP.GE.AND P5, PT, R0.reuse, R165, PT ;  /* 0x000000a50000720c */ /* 0x040fe40003fa6270 */
[----:B------:R-:W-:-:S02]  /*5cb0*/  ISETP.GE.AND P1, PT, R0, R2, PT ;  /* 0x000000020000720c */ /* 0x000fc40003f26270 */
[----:B------:R-:W-:Y:S02]  /*5cc0*/  FSEL R191, R170, -INF , !P3 ;  /* 0xff800000aabf7808 */ /* 0x000fe40005800000 */
[----:B------:R-:W-:Y:S02]  /*5cd0*/  PLOP3.LUT P0, PT, PT, PT, UP0, 0x80, 0x0 ;  /* 0x000000000000781c */ /* 0x000fe40003f0f008 */
[----:B------:R-:W-:Y:S02]  /*5ce0*/  ISETP.GE.AND P3, PT, R5, R165, PT ;  /* 0x000000a50500720c */ /* 0x000fe40003f66270 */
[C---:B------:R-:W-:Y:S02]  /*5cf0*/  IADD3 R0, R200.reuse, 0x30, RZ ;  /* 0x00000030c8007810 */ /* 0x040fe40007ffe0ff */
[----:B------:R-:W-:Y:S02]  /*5d00*/  IADD3 R5, R200, 0x31, RZ ;  /* 0x00000031c8057810 */ /* 0x000fe40007ffe0ff */
[----:B------:R-:W-:-:S02]  /*5d10*/  FSEL R189, R171, -INF , !P2 ;  /* 0xff800000abbd7808 */ /* 0x000fc40005000000 */
[----:B------:R-:W-:Y:S02]  /*5d20*/  FSEL R196, R32, -INF , !P5 ;  /* 0xff80000020c47808 */ /* 0x000fe40006800000 */
[CC--:B------:R-:W-:Y:S02]  /*5d30*/  ISETP.GE.AND P2, PT, R0.reuse, R165.reuse, PT ;  /* 0x000000a50000720c */ /* 0x0c0fe40003f46270 */
[----:B------:R-:W-:Y:S02]  /*5d40*/  ISETP.GE.AND P5, PT, R0, R2, PT ;  /* 0x000000020000720c */ /* 0x000fe40003fa6270 */
[----:B------:R-:W-:Y:S02]  /*5d50*/  FSEL R187, R34, -INF , !P1 ;  /* 0xff80000022bb7808 */ /* 0x000fe40004800000 */
[----:B------:R-:W-:Y:S02]  /*5d60*/  FSEL R11, R11, -INF , !P4 ;  /* 0xff8000000b0b7808 */ /* 0x000fe40006000000 */
[----:B------:R-:W-:-:S02]  /*5d70*/  ISETP.GE.AND P1, PT, R5, R165, PT ;  /* 0x000000a50500720c */ /* 0x000fc40003f26270 */
[C---:B------:R-:W-:Y:S02]  /*5d80*/  ISETP.GE.AND P4, PT, R200.reuse, R2, PT ;  /* 0x00000002c800720c */ /* 0x040fe40003f86270 */
[C---:B------:R-:W-:Y:S02]  /*5d90*/  IADD3 R0, R200.reuse, 0x38, RZ ;  /* 0x00000038c8007810 */ /* 0x040fe40007ffe0ff */
[----:B------:R-:W-:Y:S02]  /*5da0*/  IADD3 R200, R200, 0x39, RZ ;  /* 0x00000039c8c87810 */ /* 0x000fe40007ffe0ff */
[----:B------:R-:W-:Y:S02]  /*5db0*/  FSEL R194, R33, -INF , !P3 ;  /* 0xff80000021c27808 */ /* 0x000fe40005800000 */
[----:B------:R-:W-:Y:S02]  /*5dc0*/  FSEL R6, R9, -INF , !P6 ;  /* 0xff80000009067808 */ /* 0x000fe40007000000 */
[----:B------:R-:W-:-:S02]  /*5dd0*/  FSEL R182, R28, -INF , !P2 ;  /* 0xff8000001cb67808 */ /* 0x000fc40005000000 */
[----:B------:R-:W-:Y:S02]  /*5de0*/  FSEL R33, R30, -INF , !P5 ;  /* 0xff8000001e217808 */ /* 0x000fe40006800000 */
[----:B------:R-:W-:Y:S02]  /*5df0*/  FSEL R180, R29, -INF , !P1 ;  /* 0xff8000001db47808 */ /* 0x000fe40004800000 */
[-C--:B------:R-:W-:Y:S02]  /*5e00*/  ISETP.GE.AND P3, PT, R5, R2.reuse, PT ;  /* 0x000000020500720c */ /* 0x080fe40003f66270 */
[CC--:B------:R-:W-:Y:S02]  /*5e10*/  ISETP.GE.AND P6, PT, R0.reuse, R165.reuse, PT ;  /* 0x000000a50000720c */ /* 0x0c0fe40003fc6270 */
[----:B------:R-:W-:Y:S02]  /*5e20*/  ISETP.GE.AND P2, PT, R0, R2, PT ;  /* 0x000000020000720c */ /* 0x000fe40003f46270 */
[----:B------:R-:W-:-:S02]  /*5e30*/  ISETP.GE.AND P5, PT, R200, R165, PT ;  /* 0x000000a5c800720c */ /* 0x000fc40003fa6270 */
[----:B------:R-:W-:Y:S02]  /*5e40*/  ISETP.GE.AND P1, PT, R200, R2, PT ;  /* 0x00000002c800720c */ /* 0x000fe40003f26270 */
[----:B------:R-:W-:Y:S02]  /*5e50*/  FSEL R10, R10, -INF , !P4 ;  /* 0xff8000000a0a7808 */ /* 0x000fe40006000000 */
[----:B------:R-:W-:Y:S02]  /*5e60*/  FSEL R179, R31, -INF , !P3 ;  /* 0xff8000001fb37808 */ /* 0x000fe40005800000 */
[----:B------:R-:W-:Y:S02]  /*5e70*/  FSEL R34, R24, -INF , !P6 ;  /* 0xff80000018227808 */ /* 0x000fe40007000000 */
[----:B------:R-:W-:Y:S02]  /*5e80*/  FSEL R32, R25, -INF , !P5 ;  /* 0xff80000019207808 */ /* 0x000fe40006800000 */
[----:B------:R-:W-:-:S02]  /*5e90*/  FSEL R177, R26, -INF , !P2 ;  /* 0xff8000001ab17808 */ /* 0x000fc40005000000 */
[----:B------:R-:W-:Y:S01]  /*5ea0*/  FSEL R175, R27, -INF , !P1 ;  /* 0xff8000001baf7808 */ /* 0x000fe20004800000 */
[----:B------:R-:W-:Y:S05]  /*5eb0*/  @!P0 BRA `(.L_x_7) ;  /* 0x000002a000008947 */ /* 0x000fea0003800000 */
[----:B------:R-:W-:Y:S02]  /*5ec0*/  UIADD3 UR11, UR8, -0x3, URZ ;  /* 0xfffffffd080b7890 */ /* 0x000fe4000fffe03f */
[----:B------:R-:W-:Y:S02]  /*5ed0*/  ULDC.64 UR12, c[0x0][0x198] ;  /* 0x00006600000c7ab9 */ /* 0x000fe40000000a00 */
[----:B------:R-:W-:Y:S02]  /*5ee0*/  USHF.R.S32.HI UR6, URZ, 0x1f, UR11 ;  /* 0x0000001f3f067899 */ /* 0x000fe4000801140b */
[----:B------:R-:W-:Y:S02]  /*5ef0*/  UIMAD.WIDE.U32 UR20, UR11, UR12, URZ ;  /* 0x0000000c0b1472a5 */ /* 0x000fe4000f8e003f */
[----:B------:R-:W-:-:S04]  /*5f00*/  UIMAD UR6, UR6, UR12, URZ ;  /* 0x0000000c060672a4 */ /* 0x000fc8000f8e023f */
[----:B------:R-:W-:Y:S01]  /*5f10*/  UIMAD UR6, UR11, UR13, UR6 ;  /* 0x0000000d0b0672a4 */ /* 0x000fe2000f8e0206 */
[----:B------:R-:W-:Y:S02]  /*5f20*/  IMAD.U32 R14, RZ, RZ, UR20 ;  /* 0x00000014ff0e7e24 */ /* 0x000fe4000f8e00ff */
[----:B------:R-:W-:Y:S01]  /*5f30*/  IMAD.U32 R15, RZ, RZ, UR21 ;  /* 0x00000015ff0f7e24 */ /* 0x000fe2000f8e00ff */
[----:B------:R-:W-:Y:S02]  /*5f40*/  UIADD3 UR6, UR21, UR6, URZ ;  /* 0x0000000615067290 */ /* 0x000fe4000fffe03f */
[----:B------:R-:W-:-:S04]  /*5f50*/  LEA R0, P0, R14, R238, 0x6 ;  /* 0x000000ee0e007211 */ /* 0x000fc800078030ff */
[----:B------:R-:W-:Y:S01]  /*5f60*/  IMAD.U32 R5, RZ, RZ, UR6 ;  /* 0x00000006ff057e24 */ /* 0x000fe2000f8e00ff */
[----:B------:R-:W-:Y:S01]  /*5f70*/  USHF.L.U32 UR6, UR12, 0x5, URZ ;  /* 0x000000050c067899 */ /* 0x000fe2000800063f */
[----:B------:R-:W-:Y:S01]  /*5f80*/  LEA R12, P1, R0, c[0x0][0x168], 0x1 ;  /* 0x00005a00000c7a11 */ /* 0x000fe200078208ff */
[----:B------:R-:W-:Y:S02]  /*5f90*/  USHF.L.U64.HI UR12, UR12, 0x5, UR7 ;  /* 0x000000050c0c7899 */ /* 0x000fe40008010207 */
[----:B------:R-:W-:Y:S02]  /*5fa0*/  LEA.HI.X R5, R14, R243, R5, 0x6, P0 ;  /* 0x000000f30e057211 */ /* 0x000fe400000f3405 */
[----:B------:R-:W-:Y:S02]  /*5fb0*/  IADD3 R14, P0, R12, UR6, RZ ;  /* 0x000000060c0e7c10 */ /* 0x000fe4000ff1e0ff */
[----:B------:R-:W-:Y:S02]  /*5fc0*/  LEA.HI.X R13, R0, c[0x0][0x16c], R5, 0x1, P1 ;  /* 0x00005b00000d7a11 */ /* 0x000fe400008f0c05 */
[----:B------:R-:W-:-:S02]  /*5fd0*/  IADD3 R20, P1, R14, UR6, RZ ;  /* 0x000000060e147c10 */ /* 0x000fc4000ff3e0ff */
[----:B------:R-:W-:Y:S01]  /*5fe0*/  IADD3.X R15, R13, UR12, RZ, P0, !PT ;  /* 0x0000000c0d0f7c10 */ /* 0x000fe200087fe4ff */
[----:B------:R-:W-:Y:S01]  /*5ff0*/  @!PT LDS RZ, [RZ] ;  /* 0x00000000fffff984 */ /* 0x000fe20000000800 */
[----:B------:R-:W-:Y:S01]  /*6000*/  @!PT LDS RZ, [RZ] ;  /* 0x00000000fffff984 */ /* 0x000fe20000000800 */
[----:B------:R-:W-:Y:S01]  /*6010*/  @!PT LDS RZ, [RZ] ;  /* 0x00000000fffff984 */ /* 0x000fe20000000800 */
[----:B------:R1:W-:Y:S01]  /*6020*/  LDGSTS.E.BYPASS.LTC128B.128 [R236+0x8000], [R12.64] ;  /* 0x080000000cec7fae */ /* 0x0003e2000b901d50 */
[----:B------:R-:W-:Y:S02]  /*6030*/  IADD3 R16, P0, R20, UR6, RZ ;  /* 0x0000000614107c10 */ /* 0x000fe4000ff1e0ff */
        /* <DEDUP_REMOVED lines=18> */
.L_x_7:
[----:B------:R-:W-:Y:S01]  /*6160*/  FMNMX.FTZ R5, R164, R8, !PT ;  /* 0x00000008a4057209 */ /* 0x000fe20007810000 */
[----:B-1----:R-:W-:Y:S01]  /*6170*/  LDSM.16.MT88.4 R20, [R224+0x16000] ;  /* 0x01600000e014783b */ /* 0x002fe20000004200 */
[----:B------:R-:W-:Y:S01]  /*6180*/  FMNMX.FTZ R12, R3, R10, !PT ;  /* 0x0000000a030c7209 */ /* 0x000fe20007810000 */
[----:B------:R-:W-:Y:S01]  /*6190*/  UISETP.GE.AND UP0, UPT, UR8, 0x3, UPT ;  /* 0x000000030800788c */ /* 0x000fe2000bf06270 */
[----:B------:R-:W-:Y:S01]  /*61a0*/  FMNMX.FTZ R5, R6, R5, !PT ;  /* 0x0000000506057209 */ /* 0x000fe20007810000 */
[----:B------:R-:W-:Y:S01]  /*61b0*/  LDSM.16.MT88.4 R24, [R224+0x10800] ;  /* 0x01080000e018783b */ /* 0x000fe20000004200 */
[----:B------:R-:W-:-:S02]  /*61c0*/  FMNMX.FTZ R12, R11, R12, !PT ;  /* 0x0000000c0b0c7209 */ /* 0x000fc40007810000 */
[----:B------:R-:W-:Y:S01]  /*61d0*/  FMNMX.FTZ R5, R18, R5, !PT ;  /* 0x0000000512057209 */ /* 0x000fe20007810000 */
[----:B------:R-:W-:Y:S01]  /*61e0*/  LDSM.16.MT88.4 R28, [R228+0x14800] ;  /* 0x01480000e41c783b */ /* 0x000fe20000004200 */
[----:B------:R-:W-:Y:S02]  /*61f0*/  FMNMX.FTZ R12, R19, R12, !PT ;  /* 0x0000000c130c7209 */ /* 0x000fe40007810000 */
[----:B------:R-:W-:Y:S02]  /*6200*/  FMNMX.FTZ R5, R4, R5, !PT ;  /* 0x0000000504057209 */ /* 0x000fe40007810000 */
[----:B------:R-:W-:Y:S01]  /*6210*/  FMNMX.FTZ R12, R7, R12, !PT ;  /* 0x0000000c070c7209 */ /* 0x000fe20007810000 */
[----:B------:R-:W-:Y:S01]  /*6220*/  @UP0 UIADD3 UR11, UR8, -0x3, URZ ;  /* 0xfffffffd080b0890 */ /* 0x000fe2000fffe03f */
        /* <DEDUP_REMOVED lines=23> */
[----:B------:R-:W-:-:S03]  /*63a0*/  FMNMX.FTZ R12, R175, R12, !PT ;  /* 0x0000000caf0c7209 */ /* 0x000fc60007810000 */
[----:B------:R-:W1:Y:S04]  /*63b0*/  SHFL.BFLY PT, R9, R14, 0x2, 0x1f ;  /* 0x0c401f000e097f89 */ /* 0x000e6800000e0000 */
[----:B------:R-:W2:Y:S01]  /*63c0*/  SHFL.BFLY PT, R5, R12, 0x2, 0x1f ;  /* 0x0c401f000c057f89 */ /* 0x000ea200000e0000 */
[----:B-1----:R-:W-:Y:S02]  /*63d0*/  FMNMX.FTZ R9, R14, R9, !PT ;  /* 0x000000090e097209 */ /* 0x002fe40007810000 */
[----:B--2---:R-:W-:-:S03]  /*63e0*/  FMNMX.FTZ R5, R12, R5, !PT ;  /* 0x000000050c057209 */ /* 0x004fc60007810000 */
[----:B------:R-:W1:Y:S04]  /*63f0*/  SHFL.BFLY PT, R2, R9, 0x1, 0x1f ;  /* 0x0c201f0009027f89 */ /* 0x000e6800000e0000 */
[----:B------:R-:W2:Y:S04]  /*6400*/  SHFL.BFLY PT, R0, R5, 0x1, 0x1f ;  /* 0x0c201f0005007f89 */ /* 0x000ea800000e0000 */
[----:B------:R-:W-:Y:S01]  /*6410*/  LDSM.16.MT88.4 R12, [R226+0x10000] ;  /* 0x01000000e20c783b */ /* 0x000fe20000004200 */
[----:B-1----:R-:W-:Y:S02]  /*6420*/  FMNMX.FTZ R2, R9, R2, !PT ;  /* 0x0000000209027209 */ /* 0x002fe40007810000 */
[----:B--2---:R-:W-:-:S03]  /*6430*/  FMNMX.FTZ R0, R5, R0, !PT ;  /* 0x0000000005007209 */ /* 0x004fc60007810000 */
[C---:B------:R-:W-:Y:S01]  /*6440*/  FMUL.FTZ R35, R2.reuse, c[0x0][0x23c] ;  /* 0x00008f0002237a20 */ /* 0x040fe20000410000 */
[----:B------:R-:W-:Y:S02]  /*6450*/  FSETP.NEU.FTZ.AND P1, PT, R2, -INF , PT ;  /* 0xff8000000200780b */ /* 0x000fe40003f3d000 */
[C---:B------:R-:W-:Y:S01]  /*6460*/  FSETP.NEU.FTZ.AND P0, PT, R0.reuse, -INF , PT ;  /* 0xff8000000000780b */ /* 0x040fe20003f1d000 */
[----:B------:R-:W-:Y:S01]  /*6470*/  FMUL.FTZ R178, R0, c[0x0][0x23c] ;  /* 0x00008f0000b27a20 */ /* 0x000fe20000410000 */
[----:B------:R-:W-:Y:S02]  /*6480*/  FSEL R35, R35, RZ, P1 ;  /* 0x000000ff23237208 */ /* 0x000fe40000800000 */
[----:B------:R-:W-:Y:S02]  /*6490*/  FSEL R5, R2, RZ, P1 ;  /* 0x000000ff02057208 */ /* 0x000fe40000800000 */
[----:B------:R-:W-:Y:S01]  /*64a0*/  FSEL R178, R178, RZ, P0 ;  /* 0x000000ffb2b27208 */ /* 0x000fe20000000000 */
[----:B------:R-:W-:-:S02]  /*64b0*/  FFMA.FTZ R171, R18, c[0x0][0x23c], -R35 ;  /* 0x00008f0012ab7a23 */ /* 0x000fc40000010823 */
[--C-:B------:R-:W-:Y:S01]  /*64c0*/  FFMA.FTZ R172, R6, c[0x0][0x23c], -R35.reuse ;  /* 0x00008f0006ac7a23 */ /* 0x100fe20000010823 */
[----:B------:R-:W-:Y:S01]  /*64d0*/  FSEL R6, R0, RZ, P0 ;  /* 0x000000ff00067208 */ /* 0x000fe20000000000 */
[----:B------:R-:W-:Y:S01]  /*64e0*/  FFMA.FTZ R165, R19, c[0x0][0x23c], -R178 ;  /* 0x00008f0013a57a23 */ /* 0x000fe200000108b2 */
[----:B------:R-:W-:Y:S01]  /*64f0*/  PLOP3.LUT P0, PT, PT, PT, UP0, 0x80, 0x0 ;  /* 0x000000000000781c */ /* 0x000fe20003f0f008 */
[----:B------:R-:W1:Y:S01]  /*6500*/  LDSM.16.MT88.4 R16, [R228+0x10000] ;  /* 0x01000000e410783b */ /* 0x000e620000004200 */
[----:B------:R-:W-:Y:S01]  /*6510*/  FFMA.FTZ R170, R4, c[0x0][0x23c], -R35 ;  /* 0x00008f0004aa7a23 */ /* 0x000fe20000010823 */
[----:B------:R-:W-:Y:S01]  /*6520*/  MUFU.EX2 R172, R172 ;  /* 0x000000ac00ac7308 */ /* 0x000fe20000000800 */
[----:B------:R-:W-:Y:S02]  /*6530*/  FADD.FTZ R4, R164, -R5 ;  /* 0x80000005a4047221 */ /* 0x000fe40000010000 */
[----:B------:R-:W-:Y:S02]  /*6540*/  FADD.FTZ R6, R3, -R6 ;  /* 0x8000000603067221 */ /* 0x000fe40000010000 */
[----:B------:R-:W-:-:S02]  /*6550*/  FFMA.FTZ R173, R8, c[0x0][0x23c], -R35 ;  /* 0x00008f0008ad7a23 */ /* 0x000fc40000010823 */
[--C-:B------:R-:W-:Y:S01]  /*6560*/  FFMA.FTZ R169, R10, c[0x0][0x23c], -R178.reuse ;  /* 0x00008f000aa97a23 */ /* 0x100fe200000108b2 */
[----:B------:R-:W-:Y:S01]  /*6570*/  MUFU.EX2 R171, R171 ;  /* 0x000000ab00ab7308 */ /* 0x000fe20000000800 */
[--C-:B------:R-:W-:Y:S02]  /*6580*/  FFMA.FTZ R168, R11, c[0x0][0x23c], -R178.reuse ;  /* 0x00008f000ba87a23 */ /* 0x100fe400000108b2 */
[----:B------:R-:W-:Y:S01]  /*6590*/  FFMA.FTZ R164, R7, c[0x0][0x23c], -R178 ;  /* 0x00008f0007a47a23 */ /* 0x000fe200000108b2 */
[----:B------:R-:W2:Y:S01]  /*65a0*/  LDSM.16.MT88.4 R8, [R225+0x10000] ;  /* 0x01000000e108783b */ /* 0x000ea20000004200 */
[----:B------:R-:W-:Y:S02]  /*65b0*/  FMUL.FTZ R176, R4, c[0x0][0x23c] ;  /* 0x00008f0004b07a20 */ /* 0x000fe40000410000 */
[----:B------:R-:W-:Y:S01]  /*65c0*/  FMUL.FTZ R174, R6, c[0x0][0x23c] ;  /* 0x00008f0006ae7a20 */ /* 0x000fe20000410000 */
[----:B------:R-:W3:Y:S01]  /*65d0*/  MUFU.EX2 R173, R173 ;  /* 0x000000ad00ad7308 */ /* 0x000ee20000000800 */
[----:B------:R-:W-:-:S02]  /*65e0*/  FFMA.FTZ R3, R190, c[0x0][0x23c], -R35 ;  /* 0x00008f00be037a23 */ /* 0x000fc40000010823 */
[--C-:B------:R-:W-:Y:S02]  /*65f0*/  FFMA.FTZ R181, R188, c[0x0][0x23c], -R35.reuse ;  /* 0x00008f00bcb57a23 */ /* 0x100fe40000010823 */
[--C-:B------:R-:W-:Y:S02]  /*6600*/  FFMA.FTZ R184, R184, c[0x0][0x23c], -R35.reuse ;  /* 0x00008f00b8b87a23 */ /* 0x100fe40000010823 */
[----:B------:R-:W-:Y:S01]  /*6610*/  FFMA.FTZ R186, R186, c[0x0][0x23c], -R35 ;  /* 0x00008f00baba7a23 */ /* 0x000fe20000010823 */
[----:B------:R-:W4:Y:S01]  /*6620*/  MUFU.EX2 R170, R170 ;  /* 0x000000aa00aa7308 */ /* 0x000f220000000800 */
[--C-:B------:R-:W-:Y:S02]  /*6630*/  FFMA.FTZ R183, R183, c[0x0][0x23c], -R178.reuse ;  /* 0x00008f00b7b77a23 */ /* 0x100fe400000108b2 */
[--C-:B------:R-:W-:Y:S02]  /*6640*/  FFMA.FTZ R188, R197, c[0x0][0x23c], -R178.reuse ;  /* 0x00008f00c5bc7a23 */ /* 0x100fe400000108b2 */
[----:B------:R-:W-:-:S02]  /*6650*/  FFMA.FTZ R185, R185, c[0x0][0x23c], -R178 ;  /* 0x00008f00b9b97a23 */ /* 0x000fc400000108b2 */
[----:B------:R-:W-:Y:S01]  /*6660*/  FFMA.FTZ R190, R195, c[0x0][0x23c], -R178 ;  /* 0x00008f00c3be7a23 */ /* 0x000fe200000108b2 */
[----:B------:R-:W-:Y:S01]  /*6670*/  MUFU.EX2 R169, R169 ;  /* 0x000000a900a97308 */ /* 0x000fe20000000800 */
[----:B---3--:R-:W-:Y:S01]  /*6680*/  F2FP.PACK_AB R4, R172, R173 ;  /* 0x000000adac04723e */ /* 0x008fe200000000ff */
[--C-:B------:R-:W-:Y:S02]  /*6690*/  FFMA.FTZ R195, R198, c[0x0][0x23c], -R35.reuse ;  /* 0x00008f00c6c37a23 */ /* 0x100fe40000010823 */
[--C-:B------:R-:W-:Y:S02]  /*66a0*/  FFMA.FTZ R197, R194, c[0x0][0x23c], -R35.reuse ;  /* 0x00008f00c2c57a23 */ /* 0x100fe40000010823 */
[--C-:B------:R-:W-:Y:S02]  /*66b0*/  FFMA.FTZ R192, R192, c[0x0][0x23c], -R35.reuse ;  /* 0x00008f00c0c07a23 */ /* 0x100fe40000010823 */
[----:B------:R-:W3:Y:S01]  /*66c0*/  MUFU.EX2 R168, R168 ;  /* 0x000000a800a87308 */ /* 0x000ee20000000800 */
[----:B----4-:R-:W-:Y:S01]  /*66d0*/  F2FP.PACK_AB R6, R170, R171 ;  /* 0x000000abaa06723e */ /* 0x010fe200000000ff */
[----:B------:R-:W-:-:S02]  /*66e0*/  FFMA.FTZ R196, R196, c[0x0][0x23c], -R35 ;  /* 0x00008f00c4c47a23 */ /* 0x000fc40000010823 */
[--C-:B------:R-:W-:Y:S02]  /*66f0*/  FFMA.FTZ R191, R191, c[0x0][0x23c], -R178.reuse ;  /* 0x00008f00bfbf7a23 */ /* 0x100fe400000108b2 */
[--C-:B------:R-:W-:Y:S02]  /*6700*/  FFMA.FTZ R194, R189, c[0x0][0x23c], -R178.reuse ;  /* 0x00008f00bdc27a23 */ /* 0x100fe400000108b2 */
[----:B------:R-:W-:Y:S01]  /*6710*/  MUFU.EX2 R165, R165 ;  /* 0x000000a500a57308 */ /* 0x000fe20000000800 */
[--C-:B------:R-:W-:Y:S02]  /*6720*/  FFMA.FTZ R187, R187, c[0x0][0x23c], -R178.reuse ;  /* 0x00008f00bbbb7a23 */ /* 0x100fe400000108b2 */
[--C-:B------:R-:W-:Y:S02]  /*6730*/  FFMA.FTZ R198, R193, c[0x0][0x23c], -R178.reuse ;  /* 0x00008f00c1c67a23 */ /* 0x100fe400000108b2 */
[----:B------:R-:W-:Y:S02]  /*6740*/  FFMA.FTZ R189, R180, c[0x0][0x23c], -R35 ;  /* 0x00008f00b4bd7a23 */ /* 0x000fe40000010823 */
[--C-:B------:R-:W-:Y:S01]  /*6750*/  FFMA.FTZ R199, R33, c[0x0][0x23c], -R178.reuse ;  /* 0x00008f0021c77a23 */ /* 0x100fe200000108b2 */
[----:B------:R-:W4:Y:S01]  /*6760*/  MUFU.EX2 R164, R164 ;  /* 0x000000a400a47308 */ /* 0x000f220000000800 */
[----:B---3--:R-:W-:Y:S01]  /*6770*/  F2FP.PACK_AB R5, R168, R169 ;  /* 0x000000a9a805723e */ /* 0x008fe200000000ff */
[----:B------:R-:W-:-:S02]  /*6780*/  FFMA.FTZ R200, R179, c[0x0][0x23c], -R178 ;  /* 0x00008f00b3c87a23 */ /* 0x000fc400000108b2 */
[--C-:B------:R-:W-:Y:S02]  /*6790*/  FFMA.FTZ R177, R177, c[0x0][0x23c], -R178.reuse ;  /* 0x00008f00b1b17a23 */ /* 0x100fe400000108b2 */
[--C-:B------:R-:W-:Y:S02]  /*67a0*/  FFMA.FTZ R182, R182, c[0x0][0x23c], -R35.reuse ;  /* 0x00008f00b6b67a23 */ /* 0x100fe40000010823 */
[----:B------:R-:W3:Y:S01]  /*67b0*/  MUFU.EX2 R176, R176 ;  /* 0x000000b000b07308 */ /* 0x000ee20000000800 */
[--C-:B------:R-:W-:Y:S02]  /*67c0*/  FFMA.FTZ R180, R34, c[0x0][0x23c], -R35.reuse ;  /* 0x00008f0022b47a23 */ /* 0x100fe40000010823 */
[----:B------:R-:W-:Y:S02]  /*67d0*/  FFMA.FTZ R193, R32, c[0x0][0x23c], -R35 ;  /* 0x00008f0020c17a23 */ /* 0x000fe40000010823 */
[----:B------:R-:W-:Y:S01]  /*67e0*/  FFMA.FTZ R178, R175, c[0x0][0x23c], -R178 ;  /* 0x00008f00afb27a23 */ /* 0x000fe200000108b2 */
[----:B------:R-:W-:Y:S02]  /*67f0*/  LDSM.16.MT88.4 R32, [R228+0x11800] ;  /* 0x01180000e420783b */ /* 0x000fe40000004200 */
[----:B------:R-:W5:Y:S01]  /*6800*/  MUFU.EX2 R174, R174 ;  /* 0x000000ae00ae7308 */ /* 0x000f620000000800 */
[----:B----4-:R-:W-:Y:S01]  /*6810*/  F2FP.PACK_AB R7, R164, R165 ;  /* 0x000000a5a407723e */ /* 0x010fe200000000ff */
[----:B---3--:R-:W-:-:S06]  /*6820*/  FMUL.FTZ R160, R160, R176 ;  /* 0x000000b0a0a07220 */ /* 0x008fcc0000410000 */
[----:B------:R-:W-:Y:S01]  /*6830*/  MUFU.EX2 R3, R3 ;  /* 0x0000000300037308 */ /* 0x000fe20000000800 */
[-C--:B------:R-:W-:Y:S02]  /*6840*/  FMUL.FTZ R161, R161, R176.reuse ;  /* 0x000000b0a1a17220 */ /* 0x080fe40000410000 */
[-C--:B------:R-:W-:Y:S02]  /*6850*/  FMUL.FTZ R36, R36, R176.reuse ;  /* 0x000000b024247220 */ /* 0x080fe40000410000 */
[----:B------:R-:W-:Y:S02]  /*6860*/  FMUL.FTZ R37, R37, R176 ;  /* 0x000000b025257220 */ /* 0x000fe40000410000 */
[-C--:B-----5:R-:W-:Y:S01]  /*6870*/  FMUL.FTZ R162, R162, R174.reuse ;  /* 0x000000aea2a27220 */ /* 0x0a0fe20000410000 */
[----:B------:R-:W3:Y:S01]  /*6880*/  MUFU.EX2 R184, R184 ;  /* 0x000000b800b87308 */ /* 0x000ee20000000800 */
[-C--:B------:R-:W-:Y:S02]  /*6890*/  FMUL.FTZ R163, R163, R174.reuse ;  /* 0x000000aea3a37220 */ /* 0x080fe40000410000 */
[----:B------:R-:W-:-:S02]  /*68a0*/  FMUL.FTZ R38, R38, R174 ;  /* 0x000000ae26267220 */ /* 0x000fc40000410000 */
[----:B------:R-:W-:Y:S02]  /*68b0*/  FMUL.FTZ R39, R39, R174 ;  /* 0x000000ae27277220 */ /* 0x000fe40000410000 */
[-C--:B------:R-:W-:Y:S01]  /*68c0*/  FMUL.FTZ R40, R40, R176.reuse ;  /* 0x000000b028287220 */ /* 0x080fe20000410000 */
[C---:B-1----:R-:W-:Y:S01]  /*68d0*/  HMMA.16816.F32 R160, R4.reuse, R16, R160 ;  /* 0x0000001004a0723c */ /* 0x042fe200000018a0 */
[----:B------:R-:W-:Y:S01]  /*68e0*/  FMUL.FTZ R41, R41, R176 ;  /* 0x000000b029297220 */ /* 0x000fe20000410000 */
[----:B------:R-:W-:Y:S01]  /*68f0*/  MUFU.EX2 R181, R181 ;  /* 0x000000b500b57308 */ /* 0x000fe20000000800 */
[-C--:B------:R-:W-:Y:S02]  /*6900*/  FMUL.FTZ R42, R42, R174.reuse ;  /* 0x000000ae2a2a7220 */ /* 0x080fe40000410000 */
[----:B------:R-:W-:Y:S02]  /*6910*/  FMUL.FTZ R43, R43, R174 ;  /* 0x000000ae2b2b7220 */ /* 0x000fe40000410000 */
[-C--:B------:R-:W-:Y:S01]  /*6920*/  FMUL.FTZ R44, R44, R176.reuse ;  /* 0x000000b02c2c7220 */ /* 0x080fe20000410000 */
[----:B------:R-:W-:Y:S01]  /*6930*/  HMMA.16816.F32 R36, R4, R18, R36 ;  /* 0x000000120424723c */ /* 0x000fe20000001824 */
[----:B------:R-:W1:Y:S01]  /*6940*/  LDSM.16.MT88.4 R16, [R224+0x10000] ;  /* 0x01000000e010783b */ /* 0x000e620000004200 */
[----:B------:R-:W-:Y:S01]  /*6950*/  FMUL.FTZ R45, R45, R176 ;  /* 0x000000b02d2d7220 */ /* 0x000fe20000410000 */
[----:B------:R-:W-:Y:S01]  /*6960*/  MUFU.EX2 R186, R186 ;  /* 0x000000ba00ba7308 */ /* 0x000fe20000000800 */
[----:B------:R-:W-:-:S02]  /*6970*/  FMUL.FTZ R46, R46, R174 ;  /* 0x000000ae2e2e7220 */ /* 0x000fc40000410000 */
[----:B------:R-:W-:Y:S02]  /*6980*/  FMUL.FTZ R47, R47, R174 ;  /* 0x000000ae2f2f7220 */ /* 0x000fe40000410000 */
[-C--:B------:R-:W-:Y:S01]  /*6990*/  FMUL.FTZ R48, R48, R176.reuse ;  /* 0x000000b030307220 */ /* 0x080fe20000410000 */
[C---:B------:R-:W-:Y:S01]  /*69a0*/  HMMA.16816.F32 R40, R4.reuse, R12, R40 ;  /* 0x0000000c0428723c */ /* 0x040fe20000001828 */
[----:B------:R-:W-:Y:S01]  /*69b0*/  FMUL.FTZ R49, R49, R176 ;  /* 0x000000b031317220 */ /* 0x000fe20000410000 */
[----:B------:R-:W-:Y:S01]  /*69c0*/  MUFU.EX2 R183, R183 ;  /* 0x000000b700b77308 */ /* 0x000fe20000000800 */
[-C--:B------:R-:W-:Y:S02]  /*69d0*/  FMUL.FTZ R50, R50, R174.reuse ;  /* 0x000000ae32327220 */ /* 0x080fe40000410000 */
[----:B------:R-:W-:Y:S02]  /*69e0*/  FMUL.FTZ R51, R51, R174 ;  /* 0x000000ae33337220 */ /* 0x000fe40000410000 */
[-C--:B------:R-:W-:Y:S01]  /*69f0*/  FMUL.FTZ R52, R52, R176.reuse ;  /* 0x000000b034347220 */ /* 0x080fe20000410000 */
[----:B------:R-:W-:Y:S01]  /*6a00*/  HMMA.16816.F32 R44, R4, R14, R44 ;  /* 0x0000000e042c723c */ /* 0x000fe2000000182c */
[----:B------:R-:W-:Y:S01]  /*6a10*/  FMUL.FTZ R53, R53, R176 ;  /* 0x000000b035357220 */ /* 0x000fe20000410000 */
[----:B------:R-:W4:Y:S01]  /*6a20*/  LDSM.16.MT88.4 R12, [R228+0x12000] ;  /* 0x01200000e40c783b */ /* 0x000f220000004200 */
[-C--:B------:R-:W-:Y:S01]  /*6a30*/  FMUL.FTZ R54, R54, R174.reuse ;  /* 0x000000ae36367220 */ /* 0x080fe20000410000 */
[----:B------:R-:W5:Y:S01]  /*6a40*/  MUFU.EX2 R188, R188 ;  /* 0x000000bc00bc7308 */ /* 0x000f620000000800 */
[----:B------:R-:W-:-:S02]  /*6a50*/  FMUL.FTZ R55, R55, R174 ;  /* 0x000000ae37377220 */ /* 0x000fc40000410000 */
[-C--:B------:R-:W-:Y:S01]  /*6a60*/  FMUL.FTZ R56, R56, R176.reuse ;  /* 0x000000b038387220 */ /* 0x080fe20000410000 */
[C---:B--2---:R-:W-:Y:S01]  /*6a70*/  HMMA.16816.F32 R48, R4.reuse, R8, R48 ;  /* 0x000000080430723c */ /* 0x044fe20000001830 */
[----:B------:R-:W-:Y:S02]  /*6a80*/  FMUL.FTZ R57, R57, R176 ;  /* 0x000000b039397220 */ /* 0x000fe40000410000 */
[-C--:B------:R-:W-:Y:S01]  /*6a90*/  FMUL.FTZ R58, R58, R174.reuse ;  /* 0x000000ae3a3a7220 */ /* 0x080fe20000410000 */
[----:B------:R-:W-:Y:S01]  /*6aa0*/  MUFU.EX2 R185, R185 ;  /* 0x000000b900b97308 */ /* 0x000fe20000000800 */
[----:B------:R-:W-:Y:S02]  /*6ab0*/  FMUL.FTZ R59, R59, R174 ;  /* 0x000000ae3b3b7220 */ /* 0x000fe40000410000 */
[-C--:B------:R-:W-:Y:S01]  /*6ac0*/  FMUL.FTZ R60, R60, R176.reuse ;  /* 0x000000b03c3c7220 */ /* 0x080fe20000410000 */
[----:B------:R-:W-:Y:S01]  /*6ad0*/  HMMA.16816.F32 R52, R4, R10, R52 ;  /* 0x0000000a0434723c */ /* 0x000fe20000001834 */
[----:B------:R-:W2:Y:S01]  /*6ae0*/  LDSM.16.MT88.4 R8, [R226+0x12000] ;  /* 0x01200000e208783b */ /* 0x000ea20000004200 */
[----:B------:R-:W-:-:S02]  /*6af0*/  FMUL.FTZ R61, R61, R176 ;  /* 0x000000b03d3d7220 */ /* 0x000fc40000410000 */
[-C--:B------:R-:W-:Y:S01]  /*6b00*/  FMUL.FTZ R62, R62, R174.reuse ;  /* 0x000000ae3e3e7220 */ /* 0x080fe20000410000 */
[----:B------:R-:W2:Y:S01]  /*6b10*/  MUFU.EX2 R190, R190 ;  /* 0x000000be00be7308 */ /* 0x000ea20000000800 */
[----:B------:R-:W-:Y:S02]  /*6b20*/  FMUL.FTZ R63, R63, R174 ;  /* 0x000000ae3f3f7220 */ /* 0x000fe40000410000 */
[C---:B-1----:R-:W-:Y:S01]  /*6b30*/  HMMA.16816.F32 R56, R4.reuse, R16, R56 ;  /* 0x000000100438723c */ /* 0x042fe20000001838 */
[-C--:B------:R-:W-:Y:S02]  /*6b40*/  FMUL.FTZ R64, R64, R176.reuse ;  /* 0x000000b040407220 */ /* 0x080fe40000410000 */
[----:B------:R-:W-:Y:S02]  /*6b50*/  FMUL.FTZ R65, R65, R176 ;  /* 0x000000b041417220 */ /* 0x000fe40000410000 */
[-C--:B------:R-:W-:Y:S01]  /*6b60*/  FMUL.FTZ R66, R66, R174.reuse ;  /* 0x000000ae42427220 */ /* 0x080fe20000410000 */
[----:B------:R-:W1:Y:S01]  /*6b70*/  MUFU.EX2 R195, R195 ;  /* 0x000000c300c37308 */ /* 0x000e620000000800 */
[----:B------:R-:W-:Y:S01]  /*6b80*/  FMUL.FTZ R67, R67, R174 ;  /* 0x000000ae43437220 */ /* 0x000fe20000410000 */
[----:B------:R-:W-:Y:S01]  /*6b90*/  HMMA.16816.F32 R60, R4, R18, R60 ;  /* 0x00000012043c723c */ /* 0x000fe2000000183c */
[----:B------:R-:W1:Y:S01]  /*6ba0*/  LDSM.16.MT88.4 R16, [R225+0x12000] ;  /* 0x01200000e110783b */ /* 0x000e620000004200 */
[----:B------:R-:W-:-:S02]  /*6bb0*/  FMUL.FTZ R68, R68, R176 ;  /* 0x000000b044447220 */ /* 0x000fc40000410000 */
[----:B------:R-:W-:Y:S02]  /*6bc0*/  FMUL.FTZ R69, R69, R176 ;  /* 0x000000b045457220 */ /* 0x000fe40000410000 */
[-C--:B------:R-:W-:Y:S01]  /*6bd0*/  FMUL.FTZ R70, R70, R174.reuse ;  /* 0x000000ae46467220 */ /* 0x080fe20000410000 */
[----:B------:R-:W1:Y:S01]  /*6be0*/  MUFU.EX2 R192, R192 ;  /* 0x000000c000c07308 */ /* 0x000e620000000800 */
[----:B------:R-:W-:Y:S02]  /*6bf0*/  FMUL.FTZ R71, R71, R174 ;  /* 0x000000ae47477220 */ /* 0x000fe40000410000 */
[-C--:B------:R-:W-:Y:S01]  /*6c00*/  FMUL.FTZ R72, R72, R176.reuse ;  /* 0x000000b048487220 */ /* 0x080fe20000410000 */
[----:B----4-:R-:W-:Y:S01]  /*6c10*/  HMMA.16816.F32 R64, R4, R12, R64 ;  /* 0x0000000c0440723c */ /* 0x010fe20000001840 */
[----:B------:R-:W-:Y:S02]  /*6c20*/  FMUL.FTZ R73, R73, R176 ;  /* 0x000000b049497220 */ /* 0x000fe40000410000 */
[-C--:B------:R-:W-:Y:S01]  /*6c30*/  FMUL.FTZ R74, R74, R174.reuse ;  /* 0x000000ae4a4a7220 */ /* 0x080fe20000410000 */
[----:B------:R-:W-:Y:S01]  /*6c40*/  MUFU.EX2 R196, R196 ;  /* 0x000000c400c47308 */ /* 0x000fe20000000800 */
[----:B------:R-:W-:-:S02]  /*6c50*/  FMUL.FTZ R75, R75, R174 ;  /* 0x000000ae4b4b7220 */ /* 0x000fc40000410000 */
[-C--:B------:R-:W-:Y:S01]  /*6c60*/  FMUL.FTZ R76, R76, R176.reuse ;  /* 0x000000b04c4c7220 */ /* 0x080fe20000410000 */
[C---:B------:R-:W-:Y:S01]  /*6c70*/  HMMA.16816.F32 R68, R4.reuse, R14, R68 ;  /* 0x0000000e0444723c */ /* 0x040fe20000001844 */
[----:B------:R-:W-:Y:S01]  /*6c80*/  FMUL.FTZ R77, R77, R176 ;  /* 0x000000b04d4d7220 */ /* 0x000fe20000410000 */
[----:B------:R-:W4:Y:S01]  /*6c90*/  LDSM.16.MT88.4 R12, [R224+0x12000] ;  /* 0x01200000e00c783b */ /* 0x000f220000004200 */
[-C--:B------:R-:W-:Y:S01]  /*6ca0*/  FMUL.FTZ R78, R78, R174.reuse ;  /* 0x000000ae4e4e7220 */ /* 0x080fe20000410000 */
[----:B------:R-:W-:Y:S01]  /*6cb0*/  MUFU.EX2 R197, R197 ;  /* 0x000000c500c57308 */ /* 0x000fe20000000800 */
[----:B------:R-:W-:Y:S02]  /*6cc0*/  FMUL.FTZ R79, R79, R174 ;  /* 0x000000ae4f4f7220 */ /* 0x000fe40000410000 */
[-C--:B------:R-:W-:Y:S01]  /*6cd0*/  FMUL.FTZ R80, R80, R176.reuse ;  /* 0x000000b050507220 */ /* 0x080fe20000410000 */
[----:B--2---:R-:W-:Y:S01]  /*6ce0*/  HMMA.16816.F32 R72, R4, R8, R72 ;  /* 0x000000080448723c */ /* 0x004fe20000001848 */
[----:B------:R-:W-:-:S02]  /*6cf0*/  FMUL.FTZ R81, R81, R176 ;  /* 0x000000b051517220 */ /* 0x000fc40000410000 */
[-C--:B------:R-:W-:Y:S01]  /*6d00*/  FMUL.FTZ R82, R82, R174.reuse ;  /* 0x000000ae52527220 */ /* 0x080fe20000410000 */
[----:B------:R-:W-:Y:S01]  /*6d10*/  MUFU.EX2 R191, R191 ;  /* 0x000000bf00bf7308 */ /* 0x000fe20000000800 */
[----:B------:R-:W-:Y:S02]  /*6d20*/  FMUL.FTZ R83, R83, R174 ;  /* 0x000000ae53537220 */ /* 0x000fe40000410000 */
[-C--:B------:R-:W-:Y:S01]  /*6d30*/  FMUL.FTZ R84, R84, R176.reuse ;  /* 0x000000b054547220 */ /* 0x080fe20000410000 */
[----:B------:R-:W-:Y:S01]  /*6d40*/  HMMA.16816.F32 R76, R4, R10, R76 ;  /* 0x0000000a044c723c */ /* 0x000fe2000000184c */
[----:B------:R-:W-:Y:S01]  /*6d50*/  FMUL.FTZ R85, R85, R176 ;  /* 0x000000b055557220 */ /* 0x000fe20000410000 */
[----:B------:R-:W2:Y:S01]  /*6d60*/  LDSM.16.MT88.4 R8, [R228+0x14000] ;  /* 0x01400000e408783b */ /* 0x000ea20000004200 */
[-C--:B------:R-:W-:Y:S01]  /*6d70*/  FMUL.FTZ R86, R86, R174.reuse ;  /* 0x000000ae56567220 */ /* 0x080fe20000410000 */
[----:B------:R-:W2:Y:S01]  /*6d80*/  MUFU.EX2 R194, R194 ;  /* 0x000000c200c27308 */ /* 0x000ea20000000800 */
[----:B------:R-:W-:-:S02]  /*6d90*/  FMUL.FTZ R87, R87, R174 ;  /* 0x000000ae57577220 */ /* 0x000fc40000410000 */
[-C--:B------:R-:W-:Y:S01]  /*6da0*/  FMUL.FTZ R88, R88, R176.reuse ;  /* 0x000000b058587220 */ /* 0x080fe20000410000 */
[C---:B-1----:R-:W-:Y:S01]  /*6db0*/  HMMA.16816.F32 R80, R4.reuse, R16, R80 ;  /* 0x000000100450723c */ /* 0x042fe20000001850 */
[----:B------:R-:W-:Y:S02]  /*6dc0*/  FMUL.FTZ R89, R89, R176 ;  /* 0x000000b059597220 */ /* 0x000fe40000410000 */
[-C--:B------:R-:W-:Y:S01]  /*6dd0*/  FMUL.FTZ R90, R90, R174.reuse ;  /* 0x000000ae5a5a7220 */ /* 0x080fe20000410000 */
[----:B------:R-:W-:Y:S01]  /*6de0*/  MUFU.EX2 R187, R187 ;  /* 0x000000bb00bb7308 */ /* 0x000fe20000000800 */
[----:B------:R-:W-:Y:S02]  /*6df0*/  FMUL.FTZ R91, R91, R174 ;  /* 0x000000ae5b5b7220 */ /* 0x000fe40000410000 */
[-C--:B------:R-:W-:Y:S01]  /*6e00*/  FMUL.FTZ R92, R92, R176.reuse ;  /* 0x000000b05c5c7220 */ /* 0x080fe20000410000 */
[----:B------:R-:W-:Y:S01]  /*6e10*/  HMMA.16816.F32 R84, R4, R18, R84 ;  /* 0x000000120454723c */ /* 0x000fe20000001854 */
[----:B------:R-:W1:Y:S01]  /*6e20*/  LDSM.16.MT88.4 R16, [R226+0x14000] ;  /* 0x01400000e210783b */ /* 0x000e620000004200 */
[----:B------:R-:W-:-:S02]  /*6e30*/  FMUL.FTZ R93, R93, R176 ;  /* 0x000000b05d5d7220 */ /* 0x000fc40000410000 */
[-C--:B------:R-:W-:Y:S01]  /*6e40*/  FMUL.FTZ R94, R94, R174.reuse ;  /* 0x000000ae5e5e7220 */ /* 0x080fe20000410000 */
[----:B------:R-:W1:Y:S01]  /*6e50*/  MUFU.EX2 R198, R198 ;  /* 0x000000c600c67308 */ /* 0x000e620000000800 */
[----:B------:R-:W-:Y:S02]  /*6e60*/  FMUL.FTZ R95, R95, R174 ;  /* 0x000000ae5f5f7220 */ /* 0x000fe40000410000 */
[-C--:B------:R-:W-:Y:S02]  /*6e70*/  FMUL.FTZ R96, R96, R176.reuse ;  /* 0x000000b060607220 */ /* 0x080fe40000410000 */
[----:B------:R-:W-:Y:S01]  /*6e80*/  FMUL.FTZ R97, R97, R176 ;  /* 0x000000b061617220 */ /* 0x000fe20000410000 */
[----:B----4-:R-:W-:Y:S01]  /*6e90*/  HMMA.16816.F32 R88, R4, R12, R88 ;  /* 0x0000000c0458723c */ /* 0x010fe20000001858 */
[-C--:B------:R-:W-:Y:S01]  /*6ea0*/  FMUL.FTZ R98, R98, R174.reuse ;  /* 0x000000ae62627220 */ /* 0x080fe20000410000 */
[----:B------:R-:W-:Y:S01]  /*6eb0*/  MUFU.EX2 R182, R182 ;  /* 0x000000b600b67308 */ /* 0x000fe20000000800 */
[----:B------:R-:W-:-:S02]  /*6ec0*/  FMUL.FTZ R99, R99, R174 ;  /* 0x000000ae63637220 */ /* 0x000fc40000410000 */
[-C--:B------:R-:W-:Y:S02]  /*6ed0*/  FMUL.FTZ R100, R100, R176.reuse ;  /* 0x000000b064647220 */ /* 0x080fe40000410000 */
[----:B------:R-:W-:Y:S01]  /*6ee0*/  FMUL.FTZ R101, R101, R176 ;  /* 0x000000b065657220 */ /* 0x000fe20000410000 */
[C---:B------:R-:W-:Y:S01]  /*6ef0*/  HMMA.16816.F32 R92, R4.reuse, R14, R92 ;  /* 0x0000000e045c723c */ /* 0x040fe2000000185c */
[-C--:B------:R-:W-:Y:S01]  /*6f00*/  FMUL.FTZ R102, R102, R174.reuse ;  /* 0x000000ae66667220 */ /* 0x080fe20000410000 */
[----:B------:R-:W4:Y:S01]  /*6f10*/  LDSM.16.MT88.4 R12, [R225+0x14000] ;  /* 0x01400000e10c783b */ /* 0x000f220000004200 */
[----:B------:R-:W-:Y:S01]  /*6f20*/  FMUL.FTZ R103, R103, R174 ;  /* 0x000000ae67677220 */ /* 0x000fe20000410000 */
[----:B------:R-:W1:Y:S01]  /*6f30*/  MUFU.EX2 R189, R189 ;  /* 0x000000bd00bd7308 */ /* 0x000e620000000800 */
[-C--:B------:R-:W-:Y:S02]  /*6f40*/  FMUL.FTZ R104, R104, R176.reuse ;  /* 0x000000b068687220 */ /* 0x080fe40000410000 */
[----:B------:R-:W-:Y:S01]  /*6f50*/  FMUL.FTZ R105, R105, R176 ;  /* 0x000000b069697220 */ /* 0x000fe20000410000 */
[----:B--2---:R-:W-:Y:S01]  /*6f60*/  HMMA.16816.F32 R96, R4, R8, R96 ;  /* 0x000000080460723c */ /* 0x004fe20000001860 */
[----:B------:R-:W-:-:S02]  /*6f70*/  FMUL.FTZ R106, R106, R174 ;  /* 0x000000ae6a6a7220 */ /* 0x000fc40000410000 */
[----:B------:R-:W-:Y:S01]  /*6f80*/  FMUL.FTZ R107, R107, R174 ;  /* 0x000000ae6b6b7220 */ /* 0x000fe20000410000 */
[----:B------:R-:W-:Y:S01]  /*6f90*/  MUFU.EX2 R180, R180 ;  /* 0x000000b400b47308 */ /* 0x000fe20000000800 */
[-C--:B------:R-:W-:Y:S02]  /*6fa0*/  FMUL.FTZ R108, R108, R176.reuse ;  /* 0x000000b06c6c7220 */ /* 0x080fe40000410000 */
[----:B------:R-:W-:Y:S01]  /*6fb0*/  FMUL.FTZ R109, R109, R176 ;  /* 0x000000b06d6d7220 */ /* 0x000fe20000410000 */
[----:B------:R-:W-:Y:S01]  /*6fc0*/  HMMA.16816.F32 R100, R4, R10, R100 ;  /* 0x0000000a0464723c */ /* 0x000fe20000001864 */
[----:B------:R-:W2:Y:S01]  /*6fd0*/  LDSM.16.MT88.4 R8, [R224+0x14000] ;  /* 0x01400000e008783b */ /* 0x000ea20000004200 */
[-C--:B------:R-:W-:Y:S02]  /*6fe0*/  FMUL.FTZ R110, R110, R174.reuse ;  /* 0x000000ae6e6e7220 */ /* 0x080fe40000410000 */
[----:B------:R-:W-:Y:S01]  /*6ff0*/  FMUL.FTZ R111, R111, R174 ;  /* 0x000000ae6f6f7220 */ /* 0x000fe20000410000 */
[----:B------:R-:W-:Y:S01]  /*7000*/  MUFU.EX2 R193, R193 ;  /* 0x000000c100c17308 */ /* 0x000fe20000000800 */
[----:B------:R-:W-:-:S02]  /*7010*/  FMUL.FTZ R112, R112, R176 ;  /* 0x000000b070707220 */ /* 0x000fc40000410000 */
[C---:B-1----:R-:W-:Y:S01]  /*7020*/  HMMA.16816.F32 R104, R4.reuse, R16, R104 ;  /* 0x000000100468723c */ /* 0x042fe20000001868 */
[----:B------:R-:W-:Y:S02]  /*7030*/  FMUL.FTZ R113, R113, R176 ;  /* 0x000000b071717220 */ /* 0x000fe40000410000 */
[-C--:B------:R-:W-:Y:S02]  /*7040*/  FMUL.FTZ R114, R114, R174.reuse ;  /* 0x000000ae72727220 */ /* 0x080fe40000410000 */
[----:B------:R-:W-:Y:S01]  /*7050*/  FMUL.FTZ R115, R115, R174 ;  /* 0x000000ae73737220 */ /* 0x000fe20000410000 */
[----:B------:R-:W-:Y:S01]  /*7060*/  MUFU.EX2 R199, R199 ;  /* 0x000000c700c77308 */ /* 0x000fe20000000800 */
[-C--:B------:R-:W-:Y:S01]  /*7070*/  FMUL.FTZ R116, R116, R176.reuse ;  /* 0x000000b074747220 */ /* 0x080fe20000410000 */
[----:B------:R-:W-:Y:S01]  /*7080*/  HMMA.16816.F32 R108, R4, R18, R108 ;  /* 0x00000012046c723c */ /* 0x000fe2000000186c */
[----:B------:R-:W1:Y:S01]  /*7090*/  LDSM.16.MT88.4 R16, [R228+0x16000] ;  /* 0x01600000e410783b */ /* 0x000e620000004200 */
[----:B------:R-:W-:-:S02]  /*70a0*/  FMUL.FTZ R117, R117, R176 ;  /* 0x000000b075757220 */ /* 0x000fc40000410000 */
[-C--:B------:R-:W-:Y:S02]  /*70b0*/  FMUL.FTZ R118, R118, R174.reuse ;  /* 0x000000ae76767220 */ /* 0x080fe40000410000 */
[----:B------:R-:W-:Y:S01]  /*70c0*/  FMUL.FTZ R119, R119, R174 ;  /* 0x000000ae77777220 */ /* 0x000fe20000410000 */
[----:B------:R-:W1:Y:S01]  /*70d0*/  MUFU.EX2 R200, R200 ;  /* 0x000000c800c87308 */ /* 0x000e620000000800 */
[-C--:B------:R-:W-:Y:S02]  /*70e0*/  FMUL.FTZ R120, R120, R176.reuse ;  /* 0x000000b078787220 */ /* 0x080fe40000410000 */
[----:B------:R-:W-:Y:S01]  /*70f0*/  FMUL.FTZ R121, R121, R176 ;  /* 0x000000b079797220 */ /* 0x000fe20000410000 */
[----:B----4-:R-:W-:Y:S01]  /*7100*/  HMMA.16816.F32 R112, R4, R12, R112 ;  /* 0x0000000c0470723c */ /* 0x010fe20000001870 */
[-C--:B------:R-:W-:Y:S02]  /*7110*/  FMUL.FTZ R122, R122, R174.reuse ;  /* 0x000000ae7a7a7220 */ /* 0x080fe40000410000 */
[----:B------:R-:W-:Y:S01]  /*7120*/  FMUL.FTZ R123, R123, R174 ;  /* 0x000000ae7b7b7220 */ /* 0x000fe20000410000 */
[----:B------:R-:W-:Y:S01]  /*7130*/  MUFU.EX2 R177, R177 ;  /* 0x000000b100b17308 */ /* 0x000fe20000000800 */
[----:B------:R-:W-:-:S02]  /*7140*/  FMUL.FTZ R124, R124, R176 ;  /* 0x000000b07c7c7220 */ /* 0x000fc40000410000 */
        /* <DEDUP_REMOVED lines=10> */
[----:B------:R-:W-:Y:S02]  /*71f0*/  FMUL.FTZ R131, R131, R174 ;  /* 0x000000ae83837220 */ /* 0x000fe40000410000 */
[-C--:B------:R-:W-:Y:S02]  /*7200*/  FMUL.FTZ R132, R132, R176.reuse ;  /* 0x000000b084847220 */ /* 0x080fe40000410000 */
[----:B------:R-:W-:Y:S01]  /*7210*/  FMUL.FTZ R133, R133, R176 ;  /* 0x000000b085857220 */ /* 0x000fe20000410000 */
[----:B------:R-:W-:Y:S01]  /*7220*/  HMMA.16816.F32 R124, R4, R10, R124 ;  /* 0x0000000a047c723c */ /* 0x000fe2000000187c */
[-C--:B------:R-:W-:Y:S01]  /*7230*/  FMUL.FTZ R134, R134, R174.reuse ;  /* 0x000000ae86867220 */ /* 0x080fe20000410000 */
[----:B------:R-:W2:Y:S01]  /*7240*/  LDSM.16.MT88.4 R8, [R225+0x16000] ;  /* 0x01600000e108783b */ /* 0x000ea20000004200 */
[----:B------:R-:W-:Y:S02]  /*7250*/  FMUL.FTZ R135, R135, R174 ;  /* 0x000000ae87877220 */ /* 0x000fe40000410000 */
[----:B------:R-:W-:-:S02]  /*7260*/  FMUL.FTZ R136, R136, R176 ;  /* 0x000000b088887220 */ /* 0x000fc40000410000 */
[----:B------:R-:W-:Y:S01]  /*7270*/  FMUL.FTZ R137, R137, R176 ;  /* 0x000000b089897220 */ /* 0x000fe20000410000 */
[C---:B-1----:R-:W-:Y:S01]  /*7280*/  HMMA.16816.F32 R128, R4.reuse, R16, R128 ;  /* 0x000000100480723c */ /* 0x042fe20000001880 */
[-C--:B------:R-:W-:Y:S02]  /*7290*/  FMUL.FTZ R138, R138, R174.reuse ;  /* 0x000000ae8a8a7220 */ /* 0x080fe40000410000 */
[----:B------:R-:W-:Y:S02]  /*72a0*/  FMUL.FTZ R139, R139, R174 ;  /* 0x000000ae8b8b7220 */ /* 0x000fe40000410000 */
[-C--:B------:R-:W-:Y:S02]  /*72b0*/  FMUL.FTZ R156, R156, R176.reuse ;  /* 0x000000b09c9c7220 */ /* 0x080fe40000410000 */
[----:B------:R-:W-:Y:S01]  /*72c0*/  FMUL.FTZ R157, R157, R176 ;  /* 0x000000b09d9d7220 */ /* 0x000fe20000410000 */
[----:B------:R-:W-:Y:S01]  /*72d0*/  HMMA.16816.F32 R132, R4, R18, R132 ;  /* 0x000000120484723c */ /* 0x000fe20000001884 */
[----:B------:R-:W1:Y:S01]  /*72e0*/  LDSM.16.MT88.4 R16, [R228+0x10800] ;  /* 0x01080000e410783b */ /* 0x000e620000004200 */
[----:B------:R-:W-:-:S02]  /*72f0*/  FMUL.FTZ R158, R158, R174 ;  /* 0x000000ae9e9e7220 */ /* 0x000fc40000410000 */
[----:B------:R-:W-:Y:S02]  /*7300*/  FMUL.FTZ R159, R159, R174 ;  /* 0x000000ae9f9f7220 */ /* 0x000fe40000410000 */
[-C--:B------:R-:W-:Y:S02]  /*7310*/  FMUL.FTZ R140, R140, R176.reuse ;  /* 0x000000b08c8c7220 */ /* 0x080fe40000410000 */
[----:B------:R-:W-:Y:S02]  /*7320*/  FMUL.FTZ R141, R141, R176 ;  /* 0x000000b08d8d7220 */ /* 0x000fe40000410000 */
[-C--:B------:R-:W-:Y:S01]  /*7330*/  FMUL.FTZ R142, R142, R174.reuse ;  /* 0x000000ae8e8e7220 */ /* 0x080fe20000410000 */
[----:B----4-:R-:W-:Y:S01]  /*7340*/  HMMA.16816.F32 R136, R4, R12, R136 ;  /* 0x0000000c0488723c */ /* 0x010fe20000001888 */
[----:B------:R-:W-:Y:S02]  /*7350*/  FMUL.FTZ R143, R143, R174 ;  /* 0x000000ae8f8f7220 */ /* 0x000fe40000410000 */
[----:B------:R-:W-:-:S02]  /*7360*/  FMUL.FTZ R144, R144, R176 ;  /* 0x000000b090907220 */ /* 0x000fc40000410000 */
[----:B------:R-:W-:Y:S02]  /*7370*/  FMUL.FTZ R145, R145, R176 ;  /* 0x000000b091917220 */ /* 0x000fe40000410000 */
[-C--:B------:R-:W-:Y:S01]  /*7380*/  FMUL.FTZ R146, R146, R174.reuse ;  /* 0x000000ae92927220 */ /* 0x080fe20000410000 */
[C---:B------:R-:W-:Y:S01]  /*7390*/  HMMA.16816.F32 R156, R4.reuse, R14, R156 ;  /* 0x0000000e049c723c */ /* 0x040fe2000000189c */
[----:B------:R-:W-:Y:S01]  /*73a0*/  FMUL.FTZ R147, R147, R174 ;  /* 0x000000ae93937220 */ /* 0x000fe20000410000 */
[----:B------:R-:W4:Y:S01]  /*73b0*/  LDSM.16.MT88.4 R12, [R225+0x10800] ;  /* 0x01080000e10c783b */ /* 0x000f220000004200 */
[-C--:B------:R-:W-:Y:S02]  /*73c0*/  FMUL.FTZ R152, R152, R176.reuse ;  /* 0x000000b098987220 */ /* 0x080fe40000410000 */
[----:B------:R-:W-:Y:S02]  /*73d0*/  FMUL.FTZ R153, R153, R176 ;  /* 0x000000b099997220 */ /* 0x000fe40000410000 */
[-C--:B------:R-:W-:Y:S01]  /*73e0*/  FMUL.FTZ R154, R154, R174.reuse ;  /* 0x000000ae9a9a7220 */ /* 0x080fe20000410000 */
[----:B--2---:R-:W-:Y:S01]  /*73f0*/  HMMA.16816.F32 R140, R4, R8, R140 ;  /* 0x00000008048c723c */ /* 0x004fe2000000188c */
[----:B------:R-:W-:-:S02]  /*7400*/  FMUL.FTZ R155, R155, R174 ;  /* 0x000000ae9b9b7220 */ /* 0x000fc40000410000 */
[-C--:B------:R-:W-:Y:S02]  /*7410*/  FMUL.FTZ R148, R148, R176.reuse ;  /* 0x000000b094947220 */ /* 0x080fe40000410000 */
[----:B------:R-:W-:Y:S02]  /*7420*/  FMUL.FTZ R149, R149, R176 ;  /* 0x000000b095957220 */ /* 0x000fe40000410000 */
[-C--:B------:R-:W-:Y:S01]  /*7430*/  FMUL.FTZ R150, R150, R174.reuse ;  /* 0x000000ae96967220 */ /* 0x080fe20000410000 */
[----:B------:R-:W-:Y:S01]  /*7440*/  HMMA.16816.F32 R144, R4, R10, R144 ;  /* 0x0000000a0490723c */ /* 0x000fe20000001890 */
[----:B------:R-:W-:Y:S01]  /*7450*/  FMUL.FTZ R151, R151, R174 ;  /* 0x000000ae97977220 */ /* 0x000fe20000410000 */
[----:B------:R-:W2:Y:S01]  /*7460*/  LDSM.16.MT88.4 R8, [R226+0x10800] ;  /* 0x01080000e208783b */ /* 0x000ea20000004200 */
[----:B------:R-:W-:Y:S02]  /*7470*/  FFMA.FTZ R173, R251, R176, R173 ;  /* 0x000000b0fbad7223 */ /* 0x000fe400000100ad */
[----:B------:R-:W-:-:S02]  /*7480*/  FFMA.FTZ R169, R249, R174, R169 ;  /* 0x000000aef9a97223 */ /* 0x000fc400000100a9 */
[----:B------:R-:W-:Y:S01]  /*7490*/  FADD.FTZ R172, R172, R173 ;  /* 0x000000adacac7221 */ /* 0x000fe20000010000 */
[C---:B------:R-:W-:Y:S01]  /*74a0*/  HMMA.16816.F32 R152, R4.reuse, R20, R152 ;  /* 0x000000140498723c */ /* 0x040fe20000001898 */
[----:B------:R-:W-:Y:S02]  /*74b0*/  FADD.FTZ R168, R168, R169 ;  /* 0x000000a9a8a87221 */ /* 0x000fe40000010000 */
[----:B------:R-:W-:Y:S02]  /*74c0*/  FADD.FTZ R171, R171, R172 ;  /* 0x000000acabab7221 */ /* 0x000fe40000010000 */
[----:B------:R-:W-:Y:S02]  /*74d0*/  FADD.FTZ R165, R165, R168 ;  /* 0x000000a8a5a57221 */ /* 0x000fe40000010000 */
[----:B------:R-:W-:Y:S01]  /*74e0*/  FADD.FTZ R170, R170, R171 ;  /* 0x000000abaaaa7221 */ /* 0x000fe20000010000 */
[----:B------:R-:W-:Y:S01]  /*74f0*/  HMMA.16816.F32 R148, R4, R22, R148 ;  /* 0x000000160494723c */ /* 0x000fe20000001894 */
[----:B------:R-:W2:Y:S01]  /*7500*/  LDSM.16.MT88.4 R20, [R228+0x12800] ;  /* 0x01280000e414783b */ /* 0x000ea20000004200 */
[----:B------:R-:W-:-:S05]  /*7510*/  FADD.FTZ R164, R164, R165 ;  /* 0x000000a5a4a47221 */ /* 0x000fca0000010000 */
[----:B---3--:R-:W-:Y:S01]  /*7520*/  F2FP.PACK_AB R4, R184, R3 ;  /* 0x00000003b804723e */ /* 0x008fe200000000ff */
[----:B------:R-:W-:Y:S01]  /*7530*/  FADD.FTZ R3, R3, R170 ;  /* 0x000000aa03037221 */ /* 0x000fe20000010000 */
[----:B-----5:R-:W-:Y:S01]  /*7540*/  F2FP.PACK_AB R5, R188, R183 ;  /* 0x000000b7bc05723e */ /* 0x020fe200000000ff */
[----:B------:R-:W-:Y:S01]  /*7550*/  FADD.FTZ R183, R183, R164 ;  /* 0x000000a4b7b77221 */ /* 0x000fe20000010000 */
[----:B------:R-:W-:Y:S01]  /*7560*/  F2FP.PACK_AB R6, R186, R181 ;  /* 0x000000b5ba06723e */ /* 0x000fe200000000ff */
[----:B------:R-:W-:Y:S01]  /*7570*/  FADD.FTZ R184, R184, R3 ;  /* 0x00000003b8b87221 */ /* 0x000fe20000010000 */
[----:B------:R-:W-:Y:S01]  /*7580*/  F2FP.PACK_AB R7, R190, R185 ;  /* 0x000000b9be07723e */ /* 0x000fe200000000ff */
[----:B------:R-:W-:Y:S01]  /*7590*/  FADD.FTZ R188, R188, R183 ;  /* 0x000000b7bcbc7221 */ /* 0x000fe20000010000 */
[-C--:B------:R-:W-:Y:S01]  /*75a0*/  MOV R164, R2.reuse ;  /* 0x0000000200a47202 */ /* 0x080fe20000000f00 */
[----:B------:R-:W-:Y:S01]  /*75b0*/  FADD.FTZ R181, R181, R184 ;  /* 0x000000b8b5b57221 */ /* 0x000fe20000010000 */
[----:B------:R-:W-:Y:S01]  /*75c0*/  @P0 MOV R164, R2 ;  /* 0x0000000200a40202 */ /* 0x000fe20000000f00 */
[----:B------:R-:W-:-:S02]  /*75d0*/  FADD.FTZ R185, R185, R188 ;  /* 0x000000bcb9b97221 */ /* 0x000fc40000010000 */
[----:B-1----:R-:W-:Y:S01]  /*75e0*/  HMMA.16816.F32 R160, R4, R16, R160 ;  /* 0x0000001004a0723c */ /* 0x002fe200000018a0 */
[----:B------:R-:W-:Y:S02]  /*75f0*/  FADD.FTZ R186, R186, R181 ;  /* 0x000000b5baba7221 */ /* 0x000fe40000010000 */
[----:B------:R-:W-:Y:S02]  /*7600*/  FADD.FTZ R190, R190, R185 ;  /* 0x000000b9bebe7221 */ /* 0x000fe40000010000 */
[----:B------:R-:W-:-:S03]  /*7610*/  FADD.FTZ R3, R195, R186 ;  /* 0x000000bac3037221 */ /* 0x000fc60000010000 */
[----:B------:R-:W-:Y:S01]  /*7620*/  HMMA.16816.F32 R36, R4, R18, R36 ;  /* 0x000000120424723c */ /* 0x000fe20000001824 */
[----:B------:R-:W1:Y:S01]  /*7630*/  LDSM.16.MT88.4 R16, [R226+0x12800] ;  /* 0x01280000e210783b */ /* 0x000e620000004200 */
[----:B------:R-:W-:-:S06]  /*7640*/  FADD.FTZ R3, R192, R3 ;  /* 0x00000003c0037221 */ /* 0x000fcc0000010000 */
[C---:B----4-:R-:W-:Y:S08]  /*7650*/  HMMA.16816.F32 R48, R4.reuse, R12, R48 ;  /* 0x0000000c0430723c */ /* 0x050ff00000001830 */
[C---:B------:R-:W-:Y:S01]  /*7660*/  HMMA.16816.F32 R52, R4.reuse, R14, R52 ;  /* 0x0000000e0434723c */ /* 0x040fe20000001834 */
[----:B------:R-:W3:Y:S07]  /*7670*/  LDSM.16.MT88.4 R12, [R224+0x12800] ;  /* 0x01280000e00c783b */ /* 0x000eee0000004200 */
[C---:B--2---:R-:W-:Y:S08]  /*7680*/  HMMA.16816.F32 R40, R4.reuse, R8, R40 ;  /* 0x000000080428723c */ /* 0x044ff00000001828 */
[C---:B------:R-:W-:Y:S01]  /*7690*/  HMMA.16816.F32 R44, R4.reuse, R10, R44 ;  /* 0x0000000a042c723c */ /* 0x040fe2000000182c */
[----:B------:R-:W-:Y:S07]  /*76a0*/  LDSM.16.MT88.4 R8, [R225+0x12800] ;  /* 0x01280000e108783b */ /* 0x000fee0000004200 */
[C---:B------:R-:W-:Y:S08]  /*76b0*/  HMMA.16816.F32 R64, R4.reuse, R20, R64 ;  /* 0x000000140440723c */ /* 0x040ff00000001840 */
[C---:B-1----:R-:W-:Y:S08]  /*76c0*/  HMMA.16816.F32 R72, R4.reuse, R16, R72 ;  /* 0x000000100448723c */ /* 0x042ff00000001848 */
[C---:B------:R-:W-:Y:S01]  /*76d0*/  HMMA.16816.F32 R76, R4.reuse, R18, R76 ;  /* 0x00000012044c723c */ /* 0x040fe2000000184c */
[----:B------:R-:W1:Y:S07]  /*76e0*/  LDSM.16.MT88.4 R16, [R224+0x14800] ;  /* 0x01480000e010783b */ /* 0x000e6e0000004200 */
[C---:B------:R-:W-:Y:S01]  /*76f0*/  HMMA.16816.F32 R68, R4.reuse, R22, R68 ;  /* 0x000000160444723c */ /* 0x040fe20000001844 */
[----:B------:R-:W2:Y:S07]  /*7700*/  LDSM.16.MT88.4 R20, [R225+0x14800] ;  /* 0x01480000e114783b */ /* 0x000eae0000004200 */
[C---:B---3--:R-:W-:Y:S08]  /*7710*/  HMMA.16816.F32 R88, R4.reuse, R12, R88 ;  /* 0x0000000c0458723c */ /* 0x048ff00000001858 */
[C---:B------:R-:W-:Y:S01]  /*7720*/  HMMA.16816.F32 R92, R4.reuse, R14, R92 ;  /* 0x0000000e045c723c */ /* 0x040fe2000000185c */
[----:B------:R-:W3:Y:S07]  /*7730*/  LDSM.16.MT88.4 R12, [R226+0x16800] ;  /* 0x01680000e20c783b */ /* 0x000eee0000004200 */
[C---:B------:R-:W-:Y:S08]  /*7740*/  HMMA.16816.F32 R56, R4.reuse, R24, R56 ;  /* 0x000000180438723c */ /* 0x040ff00000001838 */
[C---:B------:R-:W-:Y:S01]  /*7750*/  HMMA.16816.F32 R60, R4.reuse, R26, R60 ;  /* 0x0000001a043c723c */ /* 0x040fe2000000183c */
[----:B------:R-:W-:Y:S07]  /*7760*/  LDSM.16.MT88.4 R24, [R226+0x14800] ;  /* 0x01480000e218783b */ /* 0x000fee0000004200 */
[C---:B-1----:R-:W-:Y:S08]  /*7770*/  HMMA.16816.F32 R120, R4.reuse, R16, R120 ;  /* 0x000000100478723c */ /* 0x042ff00000001878 */
[C---:B------:R-:W-:Y:S01]  /*7780*/  HMMA.16816.F32 R124, R4.reuse, R18, R124 ;  /* 0x00000012047c723c */ /* 0x040fe2000000187c */
[----:B------:R-:W1:Y:S07]  /*7790*/  LDSM.16.MT88.4 R16, [R224+0x16800] ;  /* 0x01680000e010783b */ /* 0x000e6e0000004200 */
[C---:B------:R-:W-:Y:S08]  /*77a0*/  HMMA.16816.F32 R80, R4.reuse, R8, R80 ;  /* 0x000000080450723c */ /* 0x040ff00000001850 */
[C---:B------:R-:W-:Y:S01]  /*77b0*/  HMMA.16816.F32 R84, R4.reuse, R10, R84 ;  /* 0x0000000a0454723c */ /* 0x040fe20000001854 */
[----:B------:R-:W4:Y:S07]  /*77c0*/  LDSM.16.MT88.4 R8, [R228+0x16800] ;  /* 0x01680000e408783b */ /* 0x000f2e0000004200 */
[C---:B--2---:R-:W-:Y:S08]  /*77d0*/  HMMA.16816.F32 R112, R4.reuse, R20, R112 ;  /* 0x000000140470723c */ /* 0x044ff00000001870 */
[C---:B------:R-:W-:Y:S01]  /*77e0*/  HMMA.16816.F32 R116, R4.reuse, R22, R116 ;  /* 0x000000160474723c */ /* 0x040fe20000001874 */
[----:B------:R-:W2:Y:S07]  /*77f0*/  LDSM.16.MT88.4 R20, [R225+0x16800] ;  /* 0x01680000e114783b */ /* 0x000eae0000004200 */
[C---:B---3--:R-:W-:Y:S08]  /*7800*/  HMMA.16816.F32 R136, R4.reuse, R12, R136 ;  /* 0x0000000c0488723c */ /* 0x048ff00000001888 */
[C---:B------:R-:W-:Y:S01]  /*7810*/  HMMA.16816.F32 R156, R4.reuse, R14, R156 ;  /* 0x0000000e049c723c */ /* 0x040fe2000000189c */
[----:B------:R-:W3:Y:S07]  /*7820*/  LDSM.16.MT88.4 R12, [R226+0x11000] ;  /* 0x01100000e20c783b */ /* 0x000eee0000004200 */
[C---:B-1----:R-:W-:Y:S08]  /*7830*/  HMMA.16816.F32 R152, R4.reuse, R16, R152 ;  /* 0x000000100498723c */ /* 0x042ff00000001898 */
[C---:B------:R-:W-:Y:S01]  /*7840*/  HMMA.16816.F32 R148, R4.reuse, R18, R148 ;  /* 0x000000120494723c */ /* 0x040fe20000001894 */
[----:B------:R-:W1:Y:S07]  /*7850*/  LDSM.16.MT88.4 R16, [R228+0x13000] ;  /* 0x01300000e410783b */ /* 0x000e6e0000004200 */
        /* <DEDUP_REMOVED lines=8> */
[----:B------:R-:W-:Y:S07]  /*78e0*/  LDSM.16.MT88.4 R8, [R226+0x13000] ;  /* 0x01300000e208783b */ /* 0x000fee0000004200 */
[C---:B--2---:R-:W-:Y:S08]  /*78f0*/  HMMA.16816.F32 R140, R4.reuse, R20, R140 ;  /* 0x00000014048c723c */ /* 0x044ff0000000188c */
[----:B------:R-:W-:Y:S01]  /*7900*/  HMMA.16816.F32 R144, R4, R22, R144 ;  /* 0x000000160490723c */ /* 0x000fe20000001890 */
[----:B------:R-:W2:Y:S06]  /*7910*/  LDSM.16.MT88.4 R20, [R224+0x11000] ;  /* 0x01100000e014783b */ /* 0x000eac0000004200 */
[----:B------:R-:W-:-:S02]  /*7920*/  F2FP.PACK_AB R4, R192, R195 ;  /* 0x000000c3c004723e */ /* 0x000fc400000000ff */
[----:B------:R-:W-:Y:S01]  /*7930*/  F2FP.PACK_AB R5, R194, R191 ;  /* 0x000000bfc205723e */ /* 0x000fe200000000ff */
[----:B------:R-:W-:Y:S01]  /*7940*/  FADD.FTZ R191, R191, R190 ;  /* 0x000000bebfbf7221 */ /* 0x000fe20000010000 */
[C---:B------:R-:W-:Y:S01]  /*7950*/  F2FP.PACK_AB R6, R197.reuse, R196 ;  /* 0x000000c4c506723e */ /* 0x040fe200000000ff */
[----:B------:R-:W-:Y:S01]  /*7960*/  FADD.FTZ R196, R196, R3 ;  /* 0x00000003c4c47221 */ /* 0x000fe20000010000 */
[----:B------:R-:W-:Y:S01]  /*7970*/  F2FP.PACK_AB R7, R198, R187 ;  /* 0x000000bbc607723e */ /* 0x000fe200000000ff */
[----:B------:R-:W-:Y:S01]  /*7980*/  FADD.FTZ R194, R194, R191 ;  /* 0x000000bfc2c27221 */ /* 0x000fe20000010000 */
[-C--:B------:R-:W-:Y:S01]  /*7990*/  MOV R3, R0.reuse ;  /* 0x0000000000037202 */ /* 0x080fe20000000f00 */
[----:B------:R-:W-:Y:S01]  /*79a0*/  FADD.FTZ R197, R197, R196 ;  /* 0x000000c4c5c57221 */ /* 0x000fe20000010000 */
[----:B------:R-:W-:Y:S01]  /*79b0*/  @P0 MOV R3, R0 ;  /* 0x0000000000030202 */ /* 0x000fe20000000f00 */
[----:B------:R-:W-:Y:S02]  /*79c0*/  FADD.FTZ R187, R187, R194 ;  /* 0x000000c2bbbb7221 */ /* 0x000fe40000010000 */
[----:B---3--:R-:W-:Y:S02]  /*79d0*/  HMMA.16816.F32 R40, R4, R12, R40 ;  /* 0x0000000c0428723c */ /* 0x008fe40000001828 */
[----:B------:R-:W-:-:S06]  /*79e0*/  FADD.FTZ R198, R198, R187 ;  /* 0x000000bbc6c67221 */ /* 0x000fcc0000010000 */
[C---:B------:R-:W-:Y:S01]  /*79f0*/  HMMA.16816.F32 R44, R4.reuse, R14, R44 ;  /* 0x0000000e042c723c */ /* 0x040fe2000000182c */
[----:B------:R-:W3:Y:S07]  /*7a00*/  LDSM.16.MT88.4 R12, [R225+0x13000] ;  /* 0x01300000e10c783b */ /* 0x000eee0000004200 */
[C---:B-1----:R-:W-:Y:S08]  /*7a10*/  HMMA.16816.F32 R64, R4.reuse, R16, R64 ;  /* 0x000000100440723c */ /* 0x042ff00000001840 */
[C---:B------:R-:W-:Y:S01]  /*7a20*/  HMMA.16816.F32 R68, R4.reuse, R18, R68 ;  /* 0x000000120444723c */ /* 0x040fe20000001844 */
[----:B------:R-:W1:Y:S07]  /*7a30*/  LDSM.16.MT88.4 R16, [R225+0x15000] ;  /* 0x01500000e110783b */ /* 0x000e6e0000004200 */
[C---:B--2---:R-:W-:Y:S08]  /*7a40*/  HMMA.16816.F32 R56, R4.reuse, R20, R56 ;  /* 0x000000140438723c */ /* 0x044ff00000001838 */
[C---:B------:R-:W-:Y:S01]  /*7a50*/  HMMA.16816.F32 R60, R4.reuse, R22, R60 ;  /* 0x00000016043c723c */ /* 0x040fe2000000183c */
[----:B------:R-:W2:Y:S07]  /*7a60*/  LDSM.16.MT88.4 R20, [R228+0x15000] ;  /* 0x01500000e414783b */ /* 0x000eae0000004200 */
[C---:B------:R-:W-:Y:S08]  /*7a70*/  HMMA.16816.F32 R72, R4.reuse, R8, R72 ;  /* 0x000000080448723c */ /* 0x040ff00000001848 */
[C---:B------:R-:W-:Y:S01]  /*7a80*/  HMMA.16816.F32 R76, R4.reuse, R10, R76 ;  /* 0x0000000a044c723c */ /* 0x040fe2000000184c */
[----:B------:R-:W4:Y:S07]  /*7a90*/  LDSM.16.MT88.4 R8, [R224+0x15000] ;  /* 0x01500000e008783b */ /* 0x000f2e0000004200 */
        /* <DEDUP_REMOVED lines=11> */
[----:B------:R-:W5:Y:S07]  /*7b50*/  LDSM.16.MT88.4 R24, [R224+0x13000] ;  /* 0x01300000e018783b */ /* 0x000f6e0000004200 */
[C---:B--2---:R-:W-:Y:S08]  /*7b60*/  HMMA.16816.F32 R96, R4.reuse, R20, R96 ;  /* 0x000000140460723c */ /* 0x044ff00000001860 */
[C---:B------:R-:W-:Y:S01]  /*7b70*/  HMMA.16816.F32 R100, R4.reuse, R22, R100 ;  /* 0x000000160464723c */ /* 0x040fe20000001864 */
[----:B------:R-:W2:Y:S07]  /*7b80*/  LDSM.16.MT88.4 R20, [R226+0x17000] ;  /* 0x01700000e214783b */ /* 0x000eae0000004200 */
[C---:B----4-:R-:W-:Y:S08]  /*7b90*/  HMMA.16816.F32 R120, R4.reuse, R8, R120 ;  /* 0x000000080478723c */ /* 0x050ff00000001878 */
        /* <DEDUP_REMOVED lines=8> */
[C---:B-----5:R-:W-:Y:S08]  /*7c20*/  HMMA.16816.F32 R88, R4.reuse, R24, R88 ;  /* 0x000000180458723c */ /* 0x060ff00000001858 */
        /* <DEDUP_REMOVED lines=9> */
[----:B------:R-:W-:Y:S01]  /*7cc0*/  HMMA.16816.F32 R148, R4, R10, R148 ;  /* 0x0000000a0494723c */ /* 0x000fe20000001894 */
[----:B------:R-:W4:Y:S06]  /*7cd0*/  LDSM.16.MT88.4 R8, [R225+0x13800] ;  /* 0x01380000e108783b */ /* 0x000f2c0000004200 */
        /* <DEDUP_REMOVED lines=15> */
[C---:B-1----:R-:W-:Y:S08]  /*7dd0*/  HMMA.16816.F32 R72, R4.reuse, R16, R72 ;  /* 0x000000100448723c */ /* 0x042ff00000001848 */
[C---:B------:R-:W-:Y:S01]  /*7de0*/  HMMA.16816.F32 R76, R4.reuse, R18, R76 ;  /* 0x00000012044c723c */ /* 0x040fe2000000184c */
[----:B------:R-:W1:Y:S07]  /*7df0*/  LDSM.16.MT88.4 R16, [R228+0x17800] ;  /* 0x01780000e410783b */ /* 0x000e6e0000004200 */
        /* <DEDUP_REMOVED lines=8> */
[----:B------:R-:W1:Y:S07]  /*7e80*/  LDSM.16.MT88.4 R24, [R225+0x15800] ;  /* 0x01580000e118783b */ /* 0x000e6e0000004200 */
        /* <DEDUP_REMOVED lines=13> */
[C---:B------:R-:W-:Y:S08]  /*7f60*/  HMMA.16816.F32 R100, R4.reuse, R34, R100 ;  /* 0x000000220464723c */ /* 0x040ff00000001864 */
[C---:B-----5:R-:W-:Y:S08]  /*7f70*/  HMMA.16816.F32 R104, R4.reuse, R28, R104 ;  /* 0x0000001c0468723c */ /* 0x060ff00000001868 */
[C---:B------:R-:W-:Y:S08]  /*7f80*/  HMMA.16816.F32 R108, R4.reuse, R30, R108 ;  /* 0x0000001e046c723c */ /* 0x040ff0000000186c */
[C---:B------:R-:W-:Y:S08]  /*7f90*/  HMMA.16816.F32 R112, R4.reuse, R24, R112 ;  /* 0x000000180470723c */ /* 0x040ff00000001870 */
[C---:B------:R-:W-:Y:S08]  /*7fa0*/  HMMA.16816.F32 R116, R4.reuse, R26, R116 ;  /* 0x0000001a0474723c */ /* 0x040ff00000001874 */
[C---:B--2---:R-:W-:Y:S08]  /*7fb0*/  HMMA.16816.F32 R120, R4.reuse, R20, R120 ;  /* 0x000000140478723c */ /* 0x044ff00000001878 */
[C---:B------:R-:W-:Y:S08]  /*7fc0*/  HMMA.16816.F32 R124, R4.reuse, R22, R124 ;  /* 0x00000016047c723c */ /* 0x040ff0000000187c */
[C---:B----4-:R-:W-:Y:S08]  /*7fd0*/  HMMA.16816.F32 R136, R4.reuse, R8, R136 ;  /* 0x000000080488723c */ /* 0x050ff00000001888 */
[C---:B------:R-:W-:Y:S08]  /*7fe0*/  HMMA.16816.F32 R156, R4.reuse, R10, R156 ;  /* 0x0000000a049c723c */ /* 0x040ff0000000189c */
[C---:B---3--:R-:W-:Y:S08]  /*7ff0*/  HMMA.16816.F32 R140, R4.reuse, R12, R140 ;  /* 0x0000000c048c723c */ /* 0x048ff0000000188c */
[C---:B------:R-:W-:Y:S08]  /*8000*/  HMMA.16816.F32 R144, R4.reuse, R14, R144 ;  /* 0x0000000e0490723c */ /* 0x040ff00000001890 */
[C---:B-1----:R-:W-:Y:S08]  /*8010*/  HMMA.16816.F32 R152, R4.reuse, R16, R152 ;  /* 0x000000100498723c */ /* 0x042ff00000001898 */
[----:B------:R-:W-:Y:S01]  /*8020*/  HMMA.16816.F32 R148, R4, R18, R148 ;  /* 0x000000120494723c */ /* 0x000fe20000001894 */
[----:B------:R-:W-:Y:S11]  /*8030*/  @P0 BRA `(.L_x_8) ;  /* 0x0000001000000947 */ /* 0x000ff60003800000 */
.L_x_6:
[----:B------:R-:W-:-:S12]  /*8040*/  UIADD3 UR11, UR18, -0x1, URZ ;  /* 0xffffffff120b7890 */ /* 0x000fd8000fffe03f */
.L_x_8:
[----:B------:R-:W-:-:S13]  /*8050*/  ISETP.LE.AND P0, PT, RZ, UR11, PT ;  /* 0x0000000bff007c0c */ /* 0x000fda000bf03270 */
[----:B------:R-:W-:Y:S05]  /*8060*/  @!P0 BRA `(.L_x_9) ;  /* 0x0000314000008947 */ /* 0x000fea0003800000 */
[----:B------:R-:W-:Y:S01]  /*8070*/  USHF.L.U64.HI UR8, UR4, 0x5, UR5 ;  /* 0x0000000504087899 */ /* 0x000fe20008010205 */
[----:B------:R-:W-:Y:S01]  /*8080*/  MOV R0, R3 ;  /* 0x0000000300007202 */ /* 0x000fe20000000f00 */
[----:B------:R-:W-:Y:S01]  /*8090*/  USHF.L.U32 UR6, UR4, 0x5, URZ ;  /* 0x0000000504067899 */ /* 0x000fe2000800063f */
[----:B------:R-:W-:Y:S01]  /*80a0*/  MOV R165, R164 ;  /* 0x000000a400a57202 */ /* 0x000fe20000000f00 */
[----:B------:R-:W-:Y:S01]  /*80b0*/  USHF.L.U64.HI UR12, UR4, 0x6, UR5 ;  /* 0x00000006040c7899 */ /* 0x000fe20008010205 */
[----:B------:R-:W-:Y:S01]  /*80c0*/  MOV R240, R166 ;  /* 0x000000a600f07202 */ /* 0x000fe20000000f00 */
[----:B------:R-:W-:-:S03]  /*80d0*/  USHF.L.U32 UR13, UR4, 0x6, URZ ;  /* 0x00000006040d7899 */ /* 0x000fc6000800063f */
[----:B------:R-:W-:Y:S02]  /*80e0*/  ULDC UR4, c[0x0][0x198] ;  /* 0x0000660000047ab9 */ /* 0x000fe40000000800 */
[----:B------:R-:W-:Y:S02]  /*80f0*/  USHF.L.U64.HI UR14, UR4, 0x5, UR7 ;  /* 0x00000005040e7899 */ /* 0x000fe40008010207 */
[----:B------:R-:W-:Y:S01]  /*8100*/  USHF.L.U32 UR7, UR4, 0x5, URZ ;  /* 0x0000000504077899 */ /* 0x000fe2000800063f */
[----:B------:R-:W-:Y:S05]  /*8110*/  BRA `(.L_x_10) ;  /* 0x0000029000007947 */ /* 0x000fea0003800000 */
.L_x_12:
[----:B------:R-:W-:Y:S02]  /*8120*/  UIADD3 UR19, UR11, -0x1, URZ ;  /* 0xffffffff0b137890 */ /* 0x000fe4000fffe03f */
[----:B------:R-:W-:Y:S02]  /*8130*/  ULDC.64 UR4, c[0x0][0x198] ;  /* 0x0000660000047ab9 */ /* 0x000fe40000000a00 */
[----:B------:R-:W-:Y:S02]  /*8140*/  USHF.R.S32.HI UR18, URZ, 0x1f, UR19 ;  /* 0x0000001f3f127899 */ /* 0x000fe40008011413 */
[----:B------:R-:W-:Y:S02]  /*8150*/  UIMAD.WIDE.U32 UR20, UR19, UR4, URZ ;  /* 0x00000004131472a5 */ /* 0x000fe4000f8e003f */
[----:B------:R-:W-:Y:S04]  /*8160*/  UIMAD UR18, UR18, UR4, URZ ;  /* 0x00000004121272a4 */ /* 0x000fe8000f8e023f */
[----:B------:R-:W-:Y:S01]  /*8170*/  UIMAD UR18, UR19, UR5, UR18 ;  /* 0x00000005131272a4 */ /* 0x000fe2000f8e0212 */
[----:B------:R-:W-:Y:S02]  /*8180*/  IMAD.U32 R168, RZ, RZ, UR20 ;  /* 0x00000014ffa87e24 */ /* 0x000fe4000f8e00ff */
[----:B------:R-:W-:Y:S01]  /*8190*/  IMAD.U32 R169, RZ, RZ, UR21 ;  /* 0x00000015ffa97e24 */ /* 0x000fe2000f8e00ff */
[----:B------:R-:W-:Y:S02]  /*81a0*/  UIADD3 UR18, UR21, UR18, URZ ;  /* 0x0000001215127290 */ /* 0x000fe4000fffe03f */
[----:B------:R-:W-:Y:S04]  /*81b0*/  LEA R2, P1, R168, R238, 0x6 ;  /* 0x000000eea8027211 */ /* 0x000fe800078230ff */
[----:B------:R-:W-:Y:S01]  /*81c0*/  IMAD.U32 R3, RZ, RZ, UR18 ;  /* 0x00000012ff037e24 */ /* 0x000fe2000f8e00ff */
[----:B------:R-:W-:Y:S04]  /*81d0*/  LEA R166, P2, R2, c[0x0][0x168], 0x1 ;  /* 0x00005a0002a67a11 */ /* 0x000fe800078408ff */
[----:B------:R-:W-:Y:S02]  /*81e0*/  LEA.HI.X R3, R168, R243, R3, 0x6, P1 ;  /* 0x000000f3a8037211 */ /* 0x000fe400008f3403 */
        /* <DEDUP_REMOVED lines=26> */
[----:B------:R-:W0:Y:S01]  /*8390*/  LDGDEPBAR ;  /* 0x00000000000079af */ /* 0x000e220000000000 */
[----:B------:R-:W-:-:S05]  /*83a0*/  BRA `(.L_x_11) ;  /* 0x00000f8000007947 */ /* 0x000fca0003800000 */
.L_x_10:
[----:B------:R-:W-:Y:S04]  /*83b0*/  DEPBAR.LE SB0, 0x0 ;  /* 0x000080000000791a */ /* 0x000fe80000000000 */
[----:B------:R-:W-:Y:S01]  /*83c0*/  BAR.SYNC.DEFER_BLOCKING 0x0 ;  /* 0x0000000000007b1d */ /* 0x000fe20000010000 */
[----:B------:R-:W-:Y:S01]  /*83d0*/  USHF.R.S32.HI UR5, URZ, 0x1f, UR11 ;  /* 0x0000001f3f057899 */ /* 0x000fe2000801140b */
[----:B------:R-:W-:Y:S01]  /*83e0*/  IMAD.U32 R3, RZ, RZ, UR11 ;  /* 0x0000000bff037e24 */ /* 0x000fe2000f8e00ff */
[----:B------:R-:W-:Y:S03]  /*83f0*/  UIMAD UR4, UR12, UR11, URZ ;  /* 0x0000000b0c0472a4 */ /* 0x000fe6000f8e023f */
[----:B------:R-:W-:Y:S01]  /*8400*/  IMAD.WIDE.U32 R22, R3, UR13, R240 ;  /* 0x0000000d03167c25 */ /* 0x000fe2000f8e00f0 */
[----:B------:R-:W-:Y:S04]  /*8410*/  UIMAD UR4, UR5, UR13, UR4 ;  /* 0x0000000d050472a4 */ /* 0x000fe8000f8e0204 */
[C---:B------:R-:W-:Y:S02]  /*8420*/  LEA R166, P0, R22.reuse, c[0x0][0x170], 0x1 ;  /* 0x00005c0016a67a11 */ /* 0x040fe400078008ff */
[----:B------:R-:W-:Y:S04]  /*8430*/  IADD3 R2, R23, UR4, RZ ;  /* 0x0000000417027c10 */ /* 0x000fe8000fffe0ff */
[----:B------:R-:W-:Y:S02]  /*8440*/  LEA.HI.X R167, R22, c[0x0][0x174], R2, 0x1, P0 ;  /* 0x00005d0016a77a11 */ /* 0x000fe400000f0c02 */
[----:B------:R-:W-:Y:S04]  /*8450*/  IADD3 R26, P0, R166, UR6, RZ ;  /* 0x00000006a61a7c10 */ /* 0x000fe8000ff1e0ff */
[----:B------:R-:W-:Y:S01]  /*8460*/  IADD3.X R27, R167, UR8, RZ, P0, !PT ;  /* 0x00000008a71b7c10 */ /* 0x000fe200087fe4ff */
[----:B------:R-:W-:Y:S01]  /*8470*/  @!PT LDS RZ, [RZ] ;  /* 0x00000000fffff984 */ /* 0x000fe20000000800 */
[----:B------:R-:W-:Y:S01]  /*8480*/  @!PT LDS RZ, [RZ] ;  /* 0x00000000fffff984 */ /* 0x000fe20000000800 */
[----:B------:R-:W-:Y:S01]  /*8490*/  @!PT LDS RZ, [RZ] ;  /* 0x00000000fffff984 */ /* 0x000fe20000000800 */
[----:B------:R1:W-:Y:S01]  /*84a0*/  LDGSTS.E.BYPASS.LTC128B.128 [R236+0x10000], [R166.64] ;  /* 0x10000000a6ec7fae */ /* 0x0003e2000b901d50 */
[----:B------:R-:W-:Y:S03]  /*84b0*/  IADD3 R22, P0, R26, UR6, RZ ;  /* 0x000000061a167c10 */ /* 0x000fe6000ff1e0ff */
[----:B------:R1:W-:Y:S01]  /*84c0*/  LDGSTS.E.BYPASS.LTC128B.128 [R236+0x12000], [R166.64+0x80] ;  /* 0x12000080a6ec7fae */ /* 0x0003e2000b901d50 */
[----:B------:R-:W-:Y:S02]  /*84d0*/  IADD3.X R23, R27, UR8, RZ, P0, !PT ;  /* 0x000000081b177c10 */ /* 0x000fe400087fe4ff */
[----:B------:R-:W-:Y:S01]  /*84e0*/  IADD3 R2, P0, R22, UR6, RZ ;  /* 0x0000000616027c10 */ /* 0x000fe2000ff1e0ff */
[----:B------:R1:W-:Y:S03]  /*84f0*/  LDGSTS.E.BYPASS.LTC128B.128 [R236+0x14000], [R166.64+0x100] ;  /* 0x14000100a6ec7fae */ /* 0x0003e6000b901d50 */
[----:B------:R-:W-:Y:S01]  /*8500*/  IADD3.X R3, R23, UR8, RZ, P0, !PT ;  /* 0x0000000817037c10 */ /* 0x000fe200087fe4ff */
[----:B------:R1:W-:Y:S01]  /*8510*/  LDGSTS.E.BYPASS.LTC128B.128 [R236+0x16000], [R166.64+0x180] ;  /* 0x16000180a6ec7fae */ /* 0x0003e2000b901d50 */
[----:B------:R-:W-:Y:S03]  /*8520*/  ISETP.LT.AND P0, PT, RZ, UR11, PT ;  /* 0x0000000bff007c0c */ /* 0x000fe6000bf01270 */
        /* <DEDUP_REMOVED lines=13> */
[----:B------:R-:W4:Y:S04]  /*8600*/  LDSM.16.M88.4 R172, [R233+0x8000] ;  /* 0x00800000e9ac783b */ /* 0x000f280000000200 */
[----:B------:R-:W5:Y:S04]  /*8610*/  LDSM.16.M88.4 R176, [R233+0x8800] ;  /* 0x00880000e9b0783b */ /* 0x000f680000000200 */
[----:B------:R-:W3:Y:S04]  /*8620*/  LDSM.16.M88.4 R180, [R233+0x9000] ;  /* 0x00900000e9b4783b */ /* 0x000ee80000000200 */
[----:B------:R-:W0:Y:S04]  /*8630*/  LDGDEPBAR ;  /* 0x00000000000079af */ /* 0x000e280000000000 */
[----:B------:R-:W1:Y:S04]  /*8640*/  LDSM.16.M88.4 R184, [R233+0x9800] ;  /* 0x00980000e9b8783b */ /* 0x000e680000000200 */
[----:B------:R-:W-:Y:S04]  /*8650*/  LDSM.16.M88.4 R188, [R232] ;  /* 0x00000000e8bc783b */ /* 0x000fe80000000200 */
[----:B------:R-:W1:Y:S04]  /*8660*/  LDSM.16.M88.4 R192, [R231] ;  /* 0x00000000e7c0783b */ /* 0x000e680000000200 */
[----:B------:R-:W1:Y:S04]  /*8670*/  LDSM.16.M88.4 R196, [R223] ;  /* 0x00000000dfc4783b */ /* 0x000e680000000200 */
[----:B------:R-:W1:Y:S04]  /*8680*/  LDSM.16.M88.4 R200, [R222] ;  /* 0x00000000dec8783b */ /* 0x000e680000000200 */
[----:B------:R-:W1:Y:S01]  /*8690*/  LDSM.16.M88.4 R204, [R221] ;  /* 0x00000000ddcc783b */ /* 0x000e620000000200 */
[C---:B----4-:R-:W-:Y:S08]  /*86a0*/  HMMA.16816.F32 R4, R168.reuse, R172, RZ ;  /* 0x000000aca804723c */ /* 0x050ff000000018ff */
[C---:B------:R-:W-:Y:S01]  /*86b0*/  HMMA.16816.F32 R8, R168.reuse, R174, RZ ;  /* 0x000000aea808723c */ /* 0x040fe200000018ff */
[----:B------:R-:W-:Y:S07]  /*86c0*/  LDSM.16.M88.4 R172, [R230] ;  /* 0x00000000e6ac783b */ /* 0x000fee0000000200 */
[C---:B-----5:R-:W-:Y:S08]  /*86d0*/  HMMA.16816.F32 R12, R168.reuse, R176, RZ ;  /* 0x000000b0a80c723c */ /* 0x060ff000000018ff */
[C---:B------:R-:W-:Y:S01]  /*86e0*/  HMMA.16816.F32 R16, R168.reuse, R178, RZ ;  /* 0x000000b2a810723c */ /* 0x040fe200000018ff */
[----:B------:R-:W4:Y:S07]  /*86f0*/  LDSM.16.M88.4 R176, [R227+0x8000] ;  /* 0x00800000e3b0783b */ /* 0x000f2e0000000200 */
[C---:B---3--:R-:W-:Y:S08]  /*8700*/  HMMA.16816.F32 R20, R168.reuse, R180, RZ ;  /* 0x000000b4a814723c */ /* 0x048ff000000018ff */
[C---:B--2---:R-:W-:Y:S01]  /*8710*/  HMMA.16816.F32 R24, R168.reuse, R182, RZ ;  /* 0x000000b6a818723c */ /* 0x044fe200000018ff */
[----:B------:R-:W2:Y:S07]  /*8720*/  LDSM.16.M88.4 R180, [R227+0x8800] ;  /* 0x00880000e3b4783b */ /* 0x000eae0000000200 */
[C---:B-1----:R-:W-:Y:S08]  /*8730*/  HMMA.16816.F32 R28, R168.reuse, R184, RZ ;  /* 0x000000b8a81c723c */ /* 0x042ff000000018ff */
[----:B------:R-:W-:Y:S01]  /*8740*/  HMMA.16816.F32 R32, R168, R186, RZ ;  /* 0x000000baa820723c */ /* 0x000fe200000018ff */
[----:B------:R-:W1:Y:S04]  /*8750*/  LDSM.16.M88.4 R168, [R227+0x9000] ;  /* 0x00900000e3a8783b */ /* 0x000e680000000200 */
[----:B------:R-:W3:Y:S03]  /*8760*/  LDSM.16.M88.4 R184, [R227+0x9800] ;  /* 0x00980000e3b8783b */ /* 0x000ee60000000200 */
[C---:B------:R-:W-:Y:S08]  /*8770*/  HMMA.16816.F32 R4, R188.reuse, R192, R4 ;  /* 0x000000c0bc04723c */ /* 0x040ff00000001804 */
[C---:B------:R-:W-:Y:S01]  /*8780*/  HMMA.16816.F32 R8, R188.reuse, R194, R8 ;  /* 0x000000c2bc08723c */ /* 0x040fe20000001808 */
[----:B------:R-:W-:Y:S07]  /*8790*/  LDSM.16.M88.4 R192, [R229] ;  /* 0x00000000e5c0783b */ /* 0x000fee0000000200 */
[C---:B------:R-:W-:Y:S08]  /*87a0*/  HMMA.16816.F32 R12, R188.reuse, R196, R12 ;  /* 0x000000c4bc0c723c */ /* 0x040ff0000000180c */
[C---:B------:R-:W-:Y:S01]  /*87b0*/  HMMA.16816.F32 R16, R188.reuse, R198, R16 ;  /* 0x000000c6bc10723c */ /* 0x040fe20000001810 */
[----:B------:R-:W5:Y:S07]  /*87c0*/  LDSM.16.M88.4 R196, [R220] ;  /* 0x00000000dcc4783b */ /* 0x000f6e0000000200 */
[C---:B------:R-:W-:Y:S08]  /*87d0*/  HMMA.16816.F32 R20, R188.reuse, R200, R20 ;  /* 0x000000c8bc14723c */ /* 0x040ff00000001814 */
[C---:B------:R-:W-:Y:S01]  /*87e0*/  HMMA.16816.F32 R24, R188.reuse, R202, R24 ;  /* 0x000000cabc18723c */ /* 0x040fe20000001818 */
[----:B------:R-:W1:Y:S07]  /*87f0*/  LDSM.16.M88.4 R200, [R220+0x800] ;  /* 0x00080000dcc8783b */ /* 0x000e6e0000000200 */
[C---:B------:R-:W-:Y:S08]  /*8800*/  HMMA.16816.F32 R28, R188.reuse, R204, R28 ;  /* 0x000000ccbc1c723c */ /* 0x040ff0000000181c */
[----:B------:R-:W-:Y:S01]  /*8810*/  HMMA.16816.F32 R32, R188, R206, R32 ;  /* 0x000000cebc20723c */ /* 0x000fe20000001820 */
[----:B------:R-:W3:Y:S04]  /*8820*/  LDSM.16.M88.4 R188, [R220+0x1000] ;  /* 0x00100000dcbc783b */ /* 0x000ee80000000200 */
[----:B------:R-:W3:Y:S03]  /*8830*/  LDSM.16.M88.4 R204, [R220+0x1800] ;  /* 0x00180000dccc783b */ /* 0x000ee60000000200 */
[C---:B----4-:R-:W-:Y:S08]  /*8840*/  HMMA.16816.F32 R4, R172.reuse, R176, R4 ;  /* 0x000000b0ac04723c */ /* 0x050ff00000001804 */
[C---:B------:R-:W-:Y:S01]  /*8850*/  HMMA.16816.F32 R8, R172.reuse, R178, R8 ;  /* 0x000000b2ac08723c */ /* 0x040fe20000001808 */
[----:B------:R-:W-:Y:S07]  /*8860*/  LDSM.16.M88.4 R176, [R233+0xa000] ;  /* 0x00a00000e9b0783b */ /* 0x000fee0000000200 */
[C---:B--2---:R-:W-:Y:S08]  /*8870*/  HMMA.16816.F32 R12, R172.reuse, R180, R12 ;  /* 0x000000b4ac0c723c */ /* 0x044ff0000000180c */
[C---:B------:R-:W-:Y:S01]  /*8880*/  HMMA.16816.F32 R16, R172.reuse, R182, R16 ;  /* 0x000000b6ac10723c */ /* 0x040fe20000001810 */
[----:B------:R-:W-:Y:S07]  /*8890*/  LDSM.16.M88.4 R180, [R233+0xa800] ;  /* 0x00a80000e9b4783b */ /* 0x000fee0000000200 */
[C---:B-1----:R-:W-:Y:S08]  /*88a0*/  HMMA.16816.F32 R20, R172.reuse, R168, R20 ;  /* 0x000000a8ac14723c */ /* 0x042ff00000001814 */
[C---:B------:R-:W-:Y:S01]  /*88b0*/  HMMA.16816.F32 R24, R172.reuse, R170, R24 ;  /* 0x000000aaac18723c */ /* 0x040fe20000001818 */
[----:B------:R-:W1:Y:S07]  /*88c0*/  LDSM.16.M88.4 R168, [R234+0x2000] ;  /* 0x00200000eaa8783b */ /* 0x000e6e0000000200 */
[C---:B---3--:R-:W-:Y:S08]  /*88d0*/  HMMA.16816.F32 R28, R172.reuse, R184, R28 ;  /* 0x000000b8ac1c723c */ /* 0x048ff0000000181c */
[----:B------:R-:W-:Y:S01]  /*88e0*/  HMMA.16816.F32 R32, R172, R186, R32 ;  /* 0x000000baac20723c */ /* 0x000fe20000001820 */
[----:B------:R-:W2:Y:S04]  /*88f0*/  LDSM.16.M88.4 R172, [R233+0xb000] ;  /* 0x00b00000e9ac783b */ /* 0x000ea80000000200 */
[----:B------:R-:W3:Y:S03]  /*8900*/  LDSM.16.M88.4 R184, [R233+0xb800] ;  /* 0x00b80000e9b8783b */ /* 0x000ee60000000200 */
[C---:B-----5:R-:W-:Y:S08]  /*8910*/  HMMA.16816.F32 R4, R192.reuse, R196, R4 ;  /* 0x000000c4c004723c */ /* 0x060ff00000001804 */
[C---:B------:R-:W-:Y:S01]  /*8920*/  HMMA.16816.F32 R8, R192.reuse, R198, R8 ;  /* 0x000000c6c008723c */ /* 0x040fe20000001808 */
[----:B------:R-:W-:Y:S07]  /*8930*/  LDSM.16.M88.4 R196, [R219] ;  /* 0x00000000dbc4783b */ /* 0x000fee0000000200 */
[C---:B------:R-:W-:Y:S08]  /*8940*/  HMMA.16816.F32 R12, R192.reuse, R200, R12 ;  /* 0x000000c8c00c723c */ /* 0x040ff0000000180c */
[C---:B------:R-:W-:Y:S01]  /*8950*/  HMMA.16816.F32 R16, R192.reuse, R202, R16 ;  /* 0x000000cac010723c */ /* 0x040fe20000001810 */
[----:B------:R-:W-:Y:S07]  /*8960*/  LDSM.16.M88.4 R200, [R218] ;  /* 0x00000000dac8783b */ /* 0x000fee0000000200 */
[C---:B------:R-:W-:Y:S08]  /*8970*/  HMMA.16816.F32 R20, R192.reuse, R188, R20 ;  /* 0x000000bcc014723c */ /* 0x040ff00000001814 */
[C---:B------:R-:W-:Y:S01]  /*8980*/  HMMA.16816.F32 R24, R192.reuse, R190, R24 ;  /* 0x000000bec018723c */ /* 0x040fe20000001818 */
[----:B------:R-:W4:Y:S07]  /*8990*/  LDSM.16.M88.4 R188, [R232+0x2000] ;  /* 0x00200000e8bc783b */ /* 0x000f2e0000000200 */
[C---:B------:R-:W-:Y:S08]  /*89a0*/  HMMA.16816.F32 R28, R192.reuse, R204, R28 ;  /* 0x000000ccc01c723c */ /* 0x040ff0000000181c */
[----:B------:R-:W-:Y:S01]  /*89b0*/  HMMA.16816.F32 R32, R192, R206, R32 ;  /* 0x000000cec020723c */ /* 0x000fe20000001820 */
[----:B------:R-:W5:Y:S04]  /*89c0*/  LDSM.16.M88.4 R192, [R217] ;  /* 0x00000000d9c0783b */ /* 0x000f680000000200 */
[----:B------:R-:W3:Y:S03]  /*89d0*/  LDSM.16.M88.4 R204, [R216] ;  /* 0x00000000d8cc783b */ /* 0x000ee60000000200 */
[C---:B-1----:R-:W-:Y:S08]  /*89e0*/  HMMA.16816.F32 R4, R168.reuse, R176, R4 ;  /* 0x000000b0a804723c */ /* 0x042ff00000001804 */
[C---:B------:R-:W-:Y:S01]  /*89f0*/  HMMA.16816.F32 R8, R168.reuse, R178, R8 ;  /* 0x000000b2a808723c */ /* 0x040fe20000001808 */
[----:B------:R-:W-:Y:S07]  /*8a00*/  LDSM.16.M88.4 R176, [R227+0xa000] ;  /* 0x00a00000e3b0783b */ /* 0x000fee0000000200 */
[C---:B------:R-:W-:Y:S08]  /*8a10*/  HMMA.16816.F32 R12, R168.reuse, R180, R12 ;  /* 0x000000b4a80c723c */ /* 0x040ff0000000180c */
[C---:B------:R-:W-:Y:S01]  /*8a20*/  HMMA.16816.F32 R16, R168.reuse, R182, R16 ;  /* 0x000000b6a810723c */ /* 0x040fe20000001810 */
[----:B------:R-:W-:Y:S07]  /*8a30*/  LDSM.16.M88.4 R180, [R227+0xa800] ;  /* 0x00a80000e3b4783b */ /* 0x000fee0000000200 */
[C---:B--2---:R-:W-:Y:S08]  /*8a40*/  HMMA.16816.F32 R20, R168.reuse, R172, R20 ;  /* 0x000000aca814723c */ /* 0x044ff00000001814 */
[C---:B------:R-:W-:Y:S01]  /*8a50*/  HMMA.16816.F32 R24, R168.reuse, R174, R24 ;  /* 0x000000aea818723c */ /* 0x040fe20000001818 */
[----:B------:R-:W1:Y:S07]  /*8a60*/  LDSM.16.M88.4 R172, [R230+0x2000] ;  /* 0x00200000e6ac783b */ /* 0x000e6e0000000200 */
[C---:B---3--:R-:W-:Y:S08]  /*8a70*/  HMMA.16816.F32 R28, R168.reuse, R184, R28 ;  /* 0x000000b8a81c723c */ /* 0x048ff0000000181c */
[----:B------:R-:W-:Y:S01]  /*8a80*/  HMMA.16816.F32 R32, R168, R186, R32 ;  /* 0x000000baa820723c */ /* 0x000fe20000001820 */
[----:B------:R-:W2:Y:S04]  /*8a90*/  LDSM.16.M88.4 R168, [R227+0xb000] ;  /* 0x00b00000e3a8783b */ /* 0x000ea80000000200 */
[----:B------:R-:W3:Y:S03]  /*8aa0*/  LDSM.16.M88.4 R184, [R227+0xb800] ;  /* 0x00b80000e3b8783b */ /* 0x000ee60000000200 */
[C---:B----4-:R-:W-:Y:S08]  /*8ab0*/  HMMA.16816.F32 R4, R188.reuse, R196, R4 ;  /* 0x000000c4bc04723c */ /* 0x050ff00000001804 */
[C---:B------:R-:W-:Y:S01]  /*8ac0*/  HMMA.16816.F32 R8, R188.reuse, R198, R8 ;  /* 0x000000c6bc08723c */ /* 0x040fe20000001808 */
[----:B------:R-:W-:Y:S07]  /*8ad0*/  LDSM.16.M88.4 R196, [R220+0x2000] ;  /* 0x00200000dcc4783b */ /* 0x000fee0000000200 */
[C---:B------:R-:W-:Y:S08]  /*8ae0*/  HMMA.16816.F32 R12, R188.reuse, R200, R12 ;  /* 0x000000c8bc0c723c */ /* 0x040ff0000000180c */
[C---:B------:R-:W-:Y:S01]  /*8af0*/  HMMA.16816.F32 R16, R188.reuse, R202, R16 ;  /* 0x000000cabc10723c */ /* 0x040fe20000001810 */
[----:B------:R-:W-:Y:S07]  /*8b00*/  LDSM.16.M88.4 R200, [R220+0x2800] ;  /* 0x00280000dcc8783b */ /* 0x000fee0000000200 */
[C---:B-----5:R-:W-:Y:S08]  /*8b10*/  HMMA.16816.F32 R20, R188.reuse, R192, R20 ;  /* 0x000000c0bc14723c */ /* 0x060ff00000001814 */
[C---:B------:R-:W-:Y:S01]  /*8b20*/  HMMA.16816.F32 R24, R188.reuse, R194, R24 ;  /* 0x000000c2bc18723c */ /* 0x040fe20000001818 */
[----:B------:R-:W4:Y:S07]  /*8b30*/  LDSM.16.M88.4 R192, [R229+0x2000] ;  /* 0x00200000e5c0783b */ /* 0x000f2e0000000200 */
[C---:B------:R-:W-:Y:S08]  /*8b40*/  HMMA.16816.F32 R28, R188.reuse, R204, R28 ;  /* 0x000000ccbc1c723c */ /* 0x040ff0000000181c */
[----:B------:R-:W-:Y:S01]  /*8b50*/  HMMA.16816.F32 R32, R188, R206, R32 ;  /* 0x000000cebc20723c */ /* 0x000fe20000001820 */
[----:B------:R-:W5:Y:S04]  /*8b60*/  LDSM.16.M88.4 R188, [R220+0x3000] ;  /* 0x00300000dcbc783b */ /* 0x000f680000000200 */
[----:B------:R-:W3:Y:S03]  /*8b70*/  LDSM.16.M88.4 R204, [R220+0x3800] ;  /* 0x00380000dccc783b */ /* 0x000ee60000000200 */
        /* <DEDUP_REMOVED lines=15> */
[----:B------:R-:W-:Y:S07]  /*8c70*/  LDSM.16.M88.4 R196, [R215] ;  /* 0x00000000d7c4783b */ /* 0x000fee0000000200 */
[C---:B------:R-:W-:Y:S08]  /*8c80*/  HMMA.16816.F32 R12, R192.reuse, R200, R12 ;  /* 0x000000c8c00c723c */ /* 0x040ff0000000180c */
[C---:B------:R-:W-:Y:S01]  /*8c90*/  HMMA.16816.F32 R16, R192.reuse, R202, R16 ;  /* 0x000000cac010723c */ /* 0x040fe20000001810 */
[----:B------:R-:W-:Y:S07]  /*8ca0*/  LDSM.16.M88.4 R200, [R214] ;  /* 0x00000000d6c8783b */ /* 0x000fee0000000200 */
[C---:B-----5:R-:W-:Y:S08]  /*8cb0*/  HMMA.16816.F32 R20, R192.reuse, R188, R20 ;  /* 0x000000bcc014723c */ /* 0x060ff00000001814 */
        /* <DEDUP_REMOVED lines=84> */
[C---:B-1----:R-:W-:Y:S01]  /*9200*/  HMMA.16816.F32 R4, R172.reuse, R176, R4 ;  /* 0x000000b0ac04723c */ /* 0x042fe20000001804 */
[----:B------:R-:W-:Y:S04]  /*9210*/  DEPBAR.LE SB0, 0x0 ;  /* 0x000080000000791a */ /* 0x000fe80000000000 */
[----:B------:R-:W-:Y:S03]  /*9220*/  BAR.SYNC.DEFER_BLOCKING 0x0 ;  /* 0x0000000000007b1d */ /* 0x000fe60000010000 */
[C---:B------:R-:W-:Y:S08]  /*9230*/  HMMA.16816.F32 R8, R172.reuse, R178, R8 ;  /* 0x000000b2ac08723c */ /* 0x040ff00000001808 */
[C---:B------:R-:W-:Y:S08]  /*9240*/  HMMA.16816.F32 R12, R172.reuse, R180, R12 ;  /* 0x000000b4ac0c723c */ /* 0x040ff0000000180c */
[C---:B------:R-:W-:Y:S08]  /*9250*/  HMMA.16816.F32 R16, R172.reuse, R182, R16 ;  /* 0x000000b6ac10723c */ /* 0x040ff00000001810 */
[C---:B--2---:R-:W-:Y:S08]  /*9260*/  HMMA.16816.F32 R20, R172.reuse, R168, R20 ;  /* 0x000000a8ac14723c */ /* 0x044ff00000001814 */
[C---:B------:R-:W-:Y:S08]  /*9270*/  HMMA.16816.F32 R24, R172.reuse, R170, R24 ;  /* 0x000000aaac18723c */ /* 0x040ff00000001818 */
[C---:B---3--:R-:W-:Y:S08]  /*9280*/  HMMA.16816.F32 R28, R172.reuse, R184, R28 ;  /* 0x000000b8ac1c723c */ /* 0x048ff0000000181c */
[----:B------:R-:W-:Y:S08]  /*9290*/  HMMA.16816.F32 R32, R172, R186, R32 ;  /* 0x000000baac20723c */ /* 0x000ff00000001820 */
[C---:B----4-:R-:W-:Y:S08]  /*92a0*/  HMMA.16816.F32 R4, R192.reuse, R196, R4 ;  /* 0x000000c4c004723c */ /* 0x050ff00000001804 */
[C---:B------:R-:W-:Y:S08]  /*92b0*/  HMMA.16816.F32 R8, R192.reuse, R198, R8 ;  /* 0x000000c6c008723c */ /* 0x040ff00000001808 */
[C---:B------:R-:W-:Y:S08]  /*92c0*/  HMMA.16816.F32 R12, R192.reuse, R200, R12 ;  /* 0x000000c8c00c723c */ /* 0x040ff0000000180c */
[C---:B------:R-:W-:Y:S08]  /*92d0*/  HMMA.16816.F32 R16, R192.reuse, R202, R16 ;  /* 0x000000cac010723c */ /* 0x040ff00000001810 */
[C---:B-----5:R-:W-:Y:S08]  /*92e0*/  HMMA.16816.F32 R20, R192.reuse, R188, R20 ;  /* 0x000000bcc014723c */ /* 0x060ff00000001814 */
[C---:B------:R-:W-:Y:S08]  /*92f0*/  HMMA.16816.F32 R24, R192.reuse, R190, R24 ;  /* 0x000000bec018723c */ /* 0x040ff00000001818 */
[C---:B------:R-:W-:Y:S08]  /*9300*/  HMMA.16816.F32 R28, R192.reuse, R204, R28 ;  /* 0x000000ccc01c723c */ /* 0x040ff0000000181c */
[----:B------:R-:W-:Y:S01]  /*9310*/  HMMA.16816.F32 R32, R192, R206, R32 ;  /* 0x000000cec020723c */ /* 0x000fe20000001820 */
[----:B------:R-:W-:-:S07]  /*9320*/  @P0 BRA `(.L_x_12) ;  /* 0xffffedf000000947 */ /* 0x000fce000383ffff */
.L_x_11:
[----:B-1----:R-:W-:Y:S01]  /*9330*/  FMNMX.FTZ R2, R4, R165, !PT ;  /* 0x000000a504027209 */ /* 0x002fe20007810000 */
[----:B------:R-:W-:Y:S01]  /*9340*/  LDSM.16.MT88.4 R172, [R226+0x10000] ;  /* 0x01000000e2ac783b */ /* 0x000fe20000004200 */
[----:B------:R-:W-:Y:S01]  /*9350*/  FMNMX.FTZ R164, R6, R0, !PT ;  /* 0x0000000006a47209 */ /* 0x000fe20007810000 */
[----:B------:R-:W-:Y:S01]  /*9360*/  UIADD3 UR11, UR11, -0x1, URZ ;  /* 0xffffffff0b0b7890 */ /* 0x000fe2000fffe03f */
[----:B------:R-:W-:Y:S02]  /*9370*/  FMNMX.FTZ R3, R5, R2, !PT ;  /* 0x0000000205037209 */ /* 0x000fe40007810000 */
[----:B------:R-:W-:Y:S02]  /*9380*/  FMNMX.FTZ R167, R7, R164, !PT ;  /* 0x000000a407a77209 */ /* 0x000fe40007810000 */
[----:B------:R-:W-:Y:S01]  /*9390*/  FMNMX.FTZ R2, R8, R3, !PT ;  /* 0x0000000308027209 */ /* 0x000fe20007810000 */
[----:B------:R-:W-:Y:S01]  /*93a0*/  LDSM.16.MT88.4 R176, [R225+0x10000] ;  /* 0x01000000e1b0783b */ /* 0x000fe20000004200 */
[----:B------:R-:W-:Y:S02]  /*93b0*/  FMNMX.FTZ R164, R10, R167, !PT ;  /* 0x000000a70aa47209 */ /* 0x000fe40007810000 */
        /* <DEDUP_REMOVED lines=23> */
[----:B------:R-:W-:Y:S04]  /*9530*/  FMNMX.FTZ R3, R29, R2, !PT ;  /* 0x000000021d037209 */ /* 0x000fe80007810000 */
[----:B------:R-:W-:Y:S02]  /*9540*/  FMNMX.FTZ R2, R32, R3, !PT ;  /* 0x0000000320027209 */ /* 0x000fe40007810000 */
[----:B------:R-:W-:Y:S02]  /*9550*/  FMNMX.FTZ R3, R31, R164, !PT ;  /* 0x000000a41f037209 */ /* 0x000fe40007810000 */
[----:B------:R-:W-:Y:S02]  /*9560*/  FMNMX.FTZ R168, R33, R2, !PT ;  /* 0x0000000221a87209 */ /* 0x000fe40007810000 */
[----:B------:R-:W-:Y:S03]  /*9570*/  FMNMX.FTZ R2, R34, R3, !PT ;  /* 0x0000000322027209 */ /* 0x000fe60007810000 */
[----:B------:R-:W-:Y:S01]  /*9580*/  SHFL.BFLY PT, R3, R168, 0x2, 0x1f ;  /* 0x0c401f00a8037f89 */ /* 0x000fe200000e0000 */
[----:B------:R-:W-:Y:S07]  /*9590*/  FMNMX.FTZ R169, R35, R2, !PT ;  /* 0x0000000223a97209 */ /* 0x000fee0007810000 */
[----:B------:R-:W1:Y:S02]  /*95a0*/  SHFL.BFLY PT, R2, R169, 0x2, 0x1f ;  /* 0x0c401f00a9027f89 */ /* 0x000e6400000e0000 */
[----:B-1----:R-:W-:Y:S02]  /*95b0*/  FMNMX.FTZ R166, R169, R2, !PT ;  /* 0x00000002a9a67209 */ /* 0x002fe40007810000 */
[----:B------:R-:W-:Y:S04]  /*95c0*/  FMNMX.FTZ R171, R168, R3, !PT ;  /* 0x00000003a8ab7209 */ /* 0x000fe80007810000 */
[----:B------:R-:W1:Y:S08]  /*95d0*/  SHFL.BFLY PT, R3, R166, 0x1, 0x1f ;  /* 0x0c201f00a6037f89 */ /* 0x000e7000000e0000 */
[----:B------:R-:W2:Y:S01]  /*95e0*/  SHFL.BFLY PT, R164, R171, 0x1, 0x1f ;  /* 0x0c201f00aba47f89 */ /* 0x000ea200000e0000 */
[----:B-1----:R-:W-:Y:S05]  /*95f0*/  FMNMX.FTZ R3, R166, R3, !PT ;  /* 0x00000003a6037209 */ /* 0x002fea0007810000 */
[----:B------:R-:W-:Y:S01]  /*9600*/  FMUL.FTZ R195, R3, c[0x0][0x23c] ;  /* 0x00008f0003c37a20 */ /* 0x000fe20000410000 */
[----:B--2---:R-:W-:Y:S02]  /*9610*/  FMNMX.FTZ R164, R171, R164, !PT ;  /* 0x000000a4aba47209 */ /* 0x004fe40007810000 */
[----:B------:R-:W1:Y:S02]  /*9620*/  LDSM.16.MT88.4 R168, [R228+0x10000] ;  /* 0x01000000e4a8783b */ /* 0x000e640000004200 */
[C---:B------:R-:W-:Y:S01]  /*9630*/  FSETP.NEU.FTZ.AND P1, PT, R164.reuse, -INF , PT ;  /* 0xff800000a400780b */ /* 0x040fe20003f3d000 */
[C---:B------:R-:W-:Y:S02]  /*9640*/  FADD.FTZ R2, -R164.reuse, R165 ;  /* 0x000000a5a4027221 */ /* 0x040fe40000010100 */
[----:B------:R-:W-:Y:S02]  /*9650*/  FMUL.FTZ R196, R164, c[0x0][0x23c] ;  /* 0x00008f00a4c47a20 */ /* 0x000fe40000410000 */
[----:B------:R-:W-:Y:S02]  /*9660*/  FMUL.FTZ R167, R2, c[0x0][0x23c] ;  /* 0x00008f0002a77a20 */ /* 0x000fe40000410000 */
[C---:B------:R-:W-:Y:S01]  /*9670*/  FADD.FTZ R165, -R3.reuse, R0 ;  /* 0x0000000003a57221 */ /* 0x040fe20000010100 */
[----:B------:R-:W-:Y:S01]  /*9680*/  FSEL R196, R196, RZ, P1 ;  /* 0x000000ffc4c47208 */ /* 0x000fe20000800000 */
[----:B------:R2:W3:Y:S01]  /*9690*/  MUFU.EX2 R2, R167 ;  /* 0x000000a700027308 */ /* 0x0004e20000000800 */
[----:B------:R-:W-:Y:S01]  /*96a0*/  FSETP.NEU.FTZ.AND P1, PT, R3, -INF , PT ;  /* 0xff8000000300780b */ /* 0x000fe20003f3d000 */
[----:B------:R-:W-:Y:S01]  /*96b0*/  FMUL.FTZ R0, R165, c[0x0][0x23c] ;  /* 0x00008f00a5007a20 */ /* 0x000fe20000410000 */
[----:B------:R-:W-:Y:S01]  /*96c0*/  MOV R165, R164 ;  /* 0x000000a400a57202 */ /* 0x000fe20000000f00 */
[--C-:B------:R-:W-:Y:S01]  /*96d0*/  FFMA.FTZ R166, R4, c[0x0][0x23c], -R196.reuse ;  /* 0x00008f0004a67a23 */ /* 0x100fe200000108c4 */
[----:B------:R-:W-:Y:S01]  /*96e0*/  FSEL R195, R195, RZ, P1 ;  /* 0x000000ffc3c37208 */ /* 0x000fe20000800000 */
[--C-:B------:R-:W-:Y:S02]  /*96f0*/  FFMA.FTZ R5, R5, c[0x0][0x23c], -R196.reuse ;  /* 0x00008f0005057a23 */ /* 0x100fe400000108c4 */
[--C-:B------:R-:W-:Y:S02]  /*9700*/  FFMA.FTZ R192, R9, c[0x0][0x23c], -R196.reuse ;  /* 0x00008f0009c07a23 */ /* 0x100fe400000108c4 */
[--C-:B------:R-:W-:Y:S01]  /*9710*/  FFMA.FTZ R6, R6, c[0x0][0x23c], -R195.reuse ;  /* 0x00008f0006067a23 */ /* 0x100fe200000108c3 */
[----:B------:R-:W4:Y:S01]  /*9720*/  MUFU.EX2 R0, R0 ;  /* 0x0000000000007308 */ /* 0x000f220000000800 */
[--C-:B------:R-:W-:Y:S02]  /*9730*/  FFMA.FTZ R7, R7, c[0x0][0x23c], -R195.reuse ;  /* 0x00008f0007077a23 */ /* 0x100fe400000108c3 */
[--C-:B------:R-:W-:Y:S02]  /*9740*/  FFMA.FTZ R193, R10, c[0x0][0x23c], -R195.reuse ;  /* 0x00008f000ac17a23 */ /* 0x100fe400000108c3 */
[--C-:B------:R-:W-:Y:S02]  /*9750*/  FFMA.FTZ R194, R11, c[0x0][0x23c], -R195.reuse ;  /* 0x00008f000bc27a23 */ /* 0x100fe400000108c3 */
[--C-:B------:R-:W-:Y:S02]  /*9760*/  FFMA.FTZ R205, R32, c[0x0][0x23c], -R196.reuse ;  /* 0x00008f0020cd7a23 */ /* 0x100fe400000108c4 */
[--C-:B------:R-:W-:Y:S01]  /*9770*/  FFMA.FTZ R206, R34, c[0x0][0x23c], -R195.reuse ;  /* 0x00008f0022ce7a23 */ /* 0x100fe200000108c3 */
[----:B------:R-:W-:Y:S01]  /*9780*/  MUFU.EX2 R166, R166 ;  /* 0x000000a600a67308 */ /* 0x000fe20000000800 */
[--C-:B------:R-:W-:Y:S02]  /*9790*/  FFMA.FTZ R197, R12, c[0x0][0x23c], -R196.reuse ;  /* 0x00008f000cc57a23 */ /* 0x100fe400000108c4 */
[--C-:B--2---:R-:W-:Y:S02]  /*97a0*/  FFMA.FTZ R167, R8, c[0x0][0x23c], -R196.reuse ;  /* 0x00008f0008a77a23 */ /* 0x104fe400000108c4 */
[C---:B---3--:R-:W-:Y:S02]  /*97b0*/  FMUL.FTZ R8, R2.reuse, R160 ;  /* 0x000000a002087220 */ /* 0x048fe40000410000 */
[C---:B------:R-:W-:Y:S02]  /*97c0*/  FMUL.FTZ R9, R2.reuse, R161 ;  /* 0x000000a102097220 */ /* 0x040fe40000410000 */
[C---:B------:R-:W-:Y:S01]  /*97d0*/  FMUL.FTZ R36, R2.reuse, R36 ;  /* 0x0000002402247220 */ /* 0x040fe20000410000 */
[----:B------:R-:W2:Y:S01]  /*97e0*/  MUFU.EX2 R5, R5 ;  /* 0x0000000500057308 */ /* 0x000ea20000000800 */
[C---:B------:R-:W-:Y:S02]  /*97f0*/  FMUL.FTZ R37, R2.reuse, R37 ;  /* 0x0000002502257220 */ /* 0x040fe40000410000 */
[----:B------:R-:W-:Y:S02]  /*9800*/  FMUL.FTZ R40, R2, R40 ;  /* 0x0000002802287220 */ /* 0x000fe40000410000 */
[C---:B----4-:R-:W-:Y:S02]  /*9810*/  FMUL.FTZ R10, R0.reuse, R162 ;  /* 0x000000a2000a7220 */ /* 0x050fe40000410000 */
[C---:B------:R-:W-:Y:S02]  /*9820*/  FMUL.FTZ R11, R0.reuse, R163 ;  /* 0x000000a3000b7220 */ /* 0x040fe40000410000 */
[C---:B------:R-:W-:Y:S01]  /*9830*/  FMUL.FTZ R38, R0.reuse, R38 ;  /* 0x0000002600267220 */ /* 0x040fe20000410000 */
[----:B------:R-:W-:Y:S01]  /*9840*/  MUFU.EX2 R6, R6 ;  /* 0x0000000600067308 */ /* 0x000fe20000000800 */
[----:B------:R-:W-:Y:S02]  /*9850*/  FMUL.FTZ R39, R0, R39 ;  /* 0x0000002700277220 */ /* 0x000fe40000410000 */
[----:B------:R-:W-:Y:S02]  /*9860*/  FMUL.FTZ R41, R2, R41 ;  /* 0x0000002902297220 */ /* 0x000fe40000410000 */
[C---:B------:R-:W-:Y:S02]  /*9870*/  FMUL.FTZ R42, R0.reuse, R42 ;  /* 0x0000002a002a7220 */ /* 0x040fe40000410000 */
[----:B------:R-:W-:Y:S02]  /*9880*/  FMUL.FTZ R43, R0, R43 ;  /* 0x0000002b002b7220 */ /* 0x000fe40000410000 */
[C---:B------:R-:W-:Y:S01]  /*9890*/  FMUL.FTZ R44, R2.reuse, R44 ;  /* 0x0000002c022c7220 */ /* 0x040fe20000410000 */
[----:B------:R-:W3:Y:S01]  /*98a0*/  MUFU.EX2 R7, R7 ;  /* 0x0000000700077308 */ /* 0x000ee20000000800 */
[----:B------:R-:W-:Y:S02]  /*98b0*/  FMUL.FTZ R45, R2, R45 ;  /* 0x0000002d022d7220 */ /* 0x000fe40000410000 */
[C---:B------:R-:W-:Y:S01]  /*98c0*/  FMUL.FTZ R46, R0.reuse, R46 ;  /* 0x0000002e002e7220 */ /* 0x040fe20000410000 */
[----:B--2---:R-:W-:Y:S01]  /*98d0*/  F2FP.PACK_AB R160, R5, R166 ;  /* 0x000000a605a0723e */ /* 0x004fe200000000ff */
[----:B------:R-:W-:Y:S02]  /*98e0*/  FMUL.FTZ R47, R0, R47 ;  /* 0x0000002f002f7220 */ /* 0x000fe40000410000 */
[C---:B------:R-:W-:Y:S02]  /*98f0*/  FMUL.FTZ R12, R2.reuse, R156 ;  /* 0x0000009c020c7220 */ /* 0x040fe40000410000 */
[C---:B------:R-:W-:Y:S01]  /*9900*/  FMUL.FTZ R48, R2.reuse, R48 ;  /* 0x0000003002307220 */ /* 0x040fe20000410000 */
[----:B------:R-:W-:Y:S01]  /*9910*/  MUFU.EX2 R167, R167 ;  /* 0x000000a700a77308 */ /* 0x000fe20000000800 */
[----:B------:R-:W-:Y:S02]  /*9920*/  FMUL.FTZ R49, R2, R49 ;  /* 0x0000003102317220 */ /* 0x000fe40000410000 */
[C---:B------:R-:W-:Y:S02]  /*9930*/  FMUL.FTZ R50, R0.reuse, R50 ;  /* 0x0000003200327220 */ /* 0x040fe40000410000 */
[----:B------:R-:W-:Y:S02]  /*9940*/  FMUL.FTZ R51, R0, R51 ;  /* 0x0000003300337220 */ /* 0x000fe40000410000 */
[C---:B------:R-:W-:Y:S02]  /*9950*/  FMUL.FTZ R52, R2.reuse, R52 ;  /* 0x0000003402347220 */ /* 0x040fe40000410000 */
[----:B------:R-:W-:Y:S01]  /*9960*/  FMUL.FTZ R53, R2, R53 ;  /* 0x0000003502357220 */ /* 0x000fe20000410000 */
[----:B------:R-:W2:Y:S01]  /*9970*/  MUFU.EX2 R192, R192 ;  /* 0x000000c000c07308 */ /* 0x000ea20000000800 */
[C---:B------:R-:W-:Y:S02]  /*9980*/  FMUL.FTZ R54, R0.reuse, R54 ;  /* 0x0000003600367220 */ /* 0x040fe40000410000 */
[----:B------:R-:W-:Y:S01]  /*9990*/  FMUL.FTZ R55, R0, R55 ;  /* 0x0000003700377220 */ /* 0x000fe20000410000 */
[----:B---3--:R-:W-:Y:S01]  /*99a0*/  F2FP.PACK_AB R161, R7, R6 ;  /* 0x0000000607a1723e */ /* 0x008fe200000000ff */
[C---:B------:R-:W-:Y:S02]  /*99b0*/  FMUL.FTZ R56, R2.reuse, R56 ;  /* 0x0000003802387220 */ /* 0x040fe40000410000 */
[----:B------:R-:W-:Y:S02]  /*99c0*/  FMUL.FTZ R57, R2, R57 ;  /* 0x0000003902397220 */ /* 0x000fe40000410000 */
[C---:B------:R-:W-:Y:S01]  /*99d0*/  FMUL.FTZ R58, R0.reuse, R58 ;  /* 0x0000003a003a7220 */ /* 0x040fe20000410000 */
[----:B------:R-:W-:Y:S01]  /*99e0*/  MUFU.EX2 R193, R193 ;  /* 0x000000c100c17308 */ /* 0x000fe20000000800 */
[----:B------:R-:W-:Y:S02]  /*99f0*/  FMUL.FTZ R59, R0, R59 ;  /* 0x0000003b003b7220 */ /* 0x000fe40000410000 */
[C---:B------:R-:W-:Y:S02]  /*9a00*/  FMUL.FTZ R60, R2.reuse, R60 ;  /* 0x0000003c023c7220 */ /* 0x040fe40000410000 */
[----:B------:R-:W-:Y:S02]  /*9a10*/  FMUL.FTZ R61, R2, R61 ;  /* 0x0000003d023d7220 */ /* 0x000fe40000410000 */
[C---:B------:R-:W-:Y:S02]  /*9a20*/  FMUL.FTZ R62, R0.reuse, R62 ;  /* 0x0000003e003e7220 */ /* 0x040fe40000410000 */
[----:B------:R-:W-:Y:S01]  /*9a30*/  FMUL.FTZ R63, R0, R63 ;  /* 0x0000003f003f7220 */ /* 0x000fe20000410000 */
[----:B------:R-:W3:Y:S01]  /*9a40*/  MUFU.EX2 R194, R194 ;  /* 0x000000c200c27308 */ /* 0x000ee20000000800 */
[C---:B------:R-:W-:Y:S02]  /*9a50*/  FMUL.FTZ R64, R2.reuse, R64 ;  /* 0x0000004002407220 */ /* 0x040fe40000410000 */
[----:B------:R-:W-:Y:S01]  /*9a60*/  FMUL.FTZ R65, R2, R65 ;  /* 0x0000004102417220 */ /* 0x000fe20000410000 */
[----:B--2---:R-:W-:Y:S01]  /*9a70*/  F2FP.PACK_AB R162, R192, R167 ;  /* 0x000000a7c0a2723e */ /* 0x004fe200000000ff */
        /* <DEDUP_REMOVED lines=9> */
[----:B------:R-:W-:Y:S01]  /*9b10*/  MUFU.EX2 R205, R205 ;  /* 0x000000cd00cd7308 */ /* 0x000fe20000000800 */
[C---:B------:R-:W-:Y:S02]  /*9b20*/  FMUL.FTZ R74, R0.reuse, R74 ;  /* 0x0000004a004a7220 */ /* 0x040fe40000410000 */
[----:B------:R-:W-:Y:S01]  /*9b30*/  FMUL.FTZ R75, R0, R75 ;  /* 0x0000004b004b7220 */ /* 0x000fe20000410000 */
[----:B---3--:R-:W-:Y:S01]  /*9b40*/  F2FP.PACK_AB R163, R194, R193 ;  /* 0x000000c1c2a3723e */ /* 0x008fe200000000ff */
[C---:B------:R-:W-:Y:S02]  /*9b50*/  FMUL.FTZ R76, R2.reuse, R76 ;  /* 0x0000004c024c7220 */ /* 0x040fe40000410000 */
[----:B------:R-:W-:Y:S02]  /*9b60*/  FMUL.FTZ R77, R2, R77 ;  /* 0x0000004d024d7220 */ /* 0x000fe40000410000 */
[C---:B------:R-:W-:Y:S01]  /*9b70*/  FMUL.FTZ R78, R0.reuse, R78 ;  /* 0x0000004e004e7220 */ /* 0x040fe20000410000 */
[----:B------:R-:W-:Y:S01]  /*9b80*/  MUFU.EX2 R206, R206 ;  /* 0x000000ce00ce7308 */ /* 0x000fe20000000800 */
[C---:B-1----:R-:W-:Y:S05]  /*9b90*/  HMMA.16816.F32 R8, R160.reuse, R168, R8 ;  /* 0x000000a8a008723c */ /* 0x042fea0000001808 */
[----:B------:R-:W-:Y:S02]  /*9ba0*/  FMUL.FTZ R79, R0, R79 ;  /* 0x0000004f004f7220 */ /* 0x000fe40000410000 */
[C---:B------:R-:W-:Y:S01]  /*9bb0*/  FMUL.FTZ R80, R2.reuse, R80 ;  /* 0x0000005002507220 */ /* 0x040fe20000410000 */
[C---:B------:R-:W-:Y:S01]  /*9bc0*/  HMMA.16816.F32 R36, R160.reuse, R170, R36 ;  /* 0x000000aaa024723c */ /* 0x040fe20000001824 */
[----:B------:R-:W1:Y:S03]  /*9bd0*/  LDSM.16.MT88.4 R168, [R224+0x10000] ;  /* 0x01000000e0a8783b */ /* 0x000e660000004200 */
[----:B------:R-:W-:Y:S02]  /*9be0*/  FMUL.FTZ R81, R2, R81 ;  /* 0x0000005102517220 */ /* 0x000fe40000410000 */
[C---:B------:R-:W-:Y:S02]  /*9bf0*/  FMUL.FTZ R82, R0.reuse, R82 ;  /* 0x0000005200527220 */ /* 0x040fe40000410000 */
[C---:B------:R-:W-:Y:S04]  /*9c00*/  HMMA.16816.F32 R40, R160.reuse, R172, R40 ;  /* 0x000000aca028723c */ /* 0x040fe80000001828 */
[----:B------:R-:W-:Y:S02]  /*9c10*/  FMUL.FTZ R83, R0, R83 ;  /* 0x0000005300537220 */ /* 0x000fe40000410000 */
[C---:B------:R-:W-:Y:S02]  /*9c20*/  FMUL.FTZ R84, R2.reuse, R84 ;  /* 0x0000005402547220 */ /* 0x040fe40000410000 */
[C---:B------:R-:W-:Y:S01]  /*9c30*/  HMMA.16816.F32 R44, R160.reuse, R174, R44 ;  /* 0x000000aea02c723c */ /* 0x040fe2000000182c */
[----:B------:R-:W2:Y:S03]  /*9c40*/  LDSM.16.MT88.4 R172, [R228+0x12000] ;  /* 0x01200000e4ac783b */ /* 0x000ea60000004200 */
[----:B------:R-:W-:Y:S02]  /*9c50*/  FMUL.FTZ R85, R2, R85 ;  /* 0x0000005502557220 */ /* 0x000fe40000410000 */
[C---:B------:R-:W-:Y:S02]  /*9c60*/  FMUL.FTZ R86, R0.reuse, R86 ;  /* 0x0000005600567220 */ /* 0x040fe40000410000 */
[C---:B------:R-:W-:Y:S04]  /*9c70*/  HMMA.16816.F32 R48, R160.reuse, R176, R48 ;  /* 0x000000b0a030723c */ /* 0x040fe80000001830 */
[----:B------:R-:W-:Y:S02]  /*9c80*/  FMUL.FTZ R87, R0, R87 ;  /* 0x0000005700577220 */ /* 0x000fe40000410000 */
[C---:B------:R-:W-:Y:S02]  /*9c90*/  FMUL.FTZ R88, R2.reuse, R88 ;  /* 0x0000005802587220 */ /* 0x040fe40000410000 */
[C---:B------:R-:W-:Y:S01]  /*9ca0*/  HMMA.16816.F32 R52, R160.reuse, R178, R52 ;  /* 0x000000b2a034723c */ /* 0x040fe20000001834 */
[----:B------:R-:W3:Y:S03]  /*9cb0*/  LDSM.16.MT88.4 R176, [R226+0x12000] ;  /* 0x01200000e2b0783b */ /* 0x000ee60000004200 */
[----:B------:R-:W-:Y:S02]  /*9cc0*/  FMUL.FTZ R89, R2, R89 ;  /* 0x0000005902597220 */ /* 0x000fe40000410000 */
[C---:B------:R-:W-:Y:S02]  /*9cd0*/  FMUL.FTZ R90, R0.reuse, R90 ;  /* 0x0000005a005a7220 */ /* 0x040fe40000410000 */
[----:B------:R-:W-:Y:S01]  /*9ce0*/  FMUL.FTZ R91, R0, R91 ;  /* 0x0000005b005b7220 */ /* 0x000fe20000410000 */
[C---:B-1----:R-:W-:Y:S03]  /*9cf0*/  HMMA.16816.F32 R56, R160.reuse, R168, R56 ;  /* 0x000000a8a038723c */ /* 0x042fe60000001838 */
[C---:B------:R-:W-:Y:S02]  /*9d00*/  FMUL.FTZ R92, R2.reuse, R92 ;  /* 0x0000005c025c7220 */ /* 0x040fe40000410000 */
[----:B------:R-:W-:Y:S02]  /*9d10*/  FMUL.FTZ R93, R2, R93 ;  /* 0x0000005d025d7220 */ /* 0x000fe40000410000 */
[C---:B------:R-:W-:Y:S01]  /*9d20*/  FMUL.FTZ R94, R0.reuse, R94 ;  /* 0x0000005e005e7220 */ /* 0x040fe20000410000 */
[C---:B------:R-:W-:Y:S01]  /*9d30*/  HMMA.16816.F32 R60, R160.reuse, R170, R60 ;  /* 0x000000aaa03c723c */ /* 0x040fe2000000183c */
[----:B------:R-:W1:Y:S03]  /*9d40*/  LDSM.16.MT88.4 R168, [R225+0x12000] ;  /* 0x01200000e1a8783b */ /* 0x000e660000004200 */
[----:B------:R-:W-:Y:S02]  /*9d50*/  FMUL.FTZ R95, R0, R95 ;  /* 0x0000005f005f7220 */ /* 0x000fe40000410000 */
[C---:B------:R-:W-:Y:S02]  /*9d60*/  FMUL.FTZ R96, R2.reuse, R96 ;  /* 0x0000006002607220 */ /* 0x040fe40000410000 */
[C---:B--2---:R-:W-:Y:S04]  /*9d70*/  HMMA.16816.F32 R64, R160.reuse, R172, R64 ;  /* 0x000000aca040723c */ /* 0x044fe80000001840 */
[----:B------:R-:W-:Y:S02]  /*9d80*/  FMUL.FTZ R97, R2, R97 ;  /* 0x0000006102617220 */ /* 0x000fe40000410000 */
[C---:B------:R-:W-:Y:S02]  /*9d90*/  FMUL.FTZ R98, R0.reuse, R98 ;  /* 0x0000006200627220 */ /* 0x040fe40000410000 */
[C---:B------:R-:W-:Y:S01]  /*9da0*/  HMMA.16816.F32 R68, R160.reuse, R174, R68 ;  /* 0x000000aea044723c */ /* 0x040fe20000001844 */
[----:B------:R-:W2:Y:S03]  /*9db0*/  LDSM.16.MT88.4 R172, [R224+0x12000] ;  /* 0x01200000e0ac783b */ /* 0x000ea60000004200 */
[----:B------:R-:W-:Y:S02]  /*9dc0*/  FMUL.FTZ R99, R0, R99 ;  /* 0x0000006300637220 */ /* 0x000fe40000410000 */
[C---:B------:R-:W-:Y:S02]  /*9dd0*/  FMUL.FTZ R100, R2.reuse, R100 ;  /* 0x0000006402647220 */ /* 0x040fe40000410000 */
[C---:B---3--:R-:W-:Y:S04]  /*9de0*/  HMMA.16816.F32 R72, R160.reuse, R176, R72 ;  /* 0x000000b0a048723c */ /* 0x048fe80000001848 */
        /* <DEDUP_REMOVED lines=52> */
[----:B------:R-:W-:Y:S03]  /*a130*/  FMUL.FTZ R133, R2, R133 ;  /* 0x0000008502857220 */ /* 0x000fe60000410000 */
[C---:B-1----:R-:W-:Y:S03]  /*a140*/  HMMA.16816.F32 R128, R160.reuse, R168, R128 ;  /* 0x000000a8a080723c */ /* 0x042fe60000001880 */
[C---:B------:R-:W-:Y:S02]  /*a150*/  FMUL.FTZ R134, R0.reuse, R134 ;  /* 0x0000008600867220 */ /* 0x040fe40000410000 */
[----:B------:R-:W-:Y:S02]  /*a160*/  FMUL.FTZ R135, R0, R135 ;  /* 0x0000008700877220 */ /* 0x000fe40000410000 */
[--C-:B------:R-:W-:Y:S02]  /*a170*/  FFMA.FTZ R198, R13, c[0x0][0x23c], -R196.reuse ;  /* 0x00008f000dc67a23 */ /* 0x100fe400000108c4 */
[----:B------:R-:W-:Y:S03]  /*a180*/  FMUL.FTZ R13, R2, R157 ;  /* 0x0000009d020d7220 */ /* 0x000fe60000410000 */
[C---:B------:R-:W-:Y:S01]  /*a190*/  HMMA.16816.F32 R132, R160.reuse, R170, R132 ;  /* 0x000000aaa084723c */ /* 0x040fe20000001884 */
[----:B------:R-:W-:Y:S01]  /*a1a0*/  LDSM.16.MT88.4 R168, [R228+0x10800] ;  /* 0x01080000e4a8783b */ /* 0x000fe20000004200 */
[----:B------:R-:W1:Y:S01]  /*a1b0*/  MUFU.EX2 R198, R198 ;  /* 0x000000c600c67308 */ /* 0x000e620000000800 */
[--C-:B------:R-:W-:Y:S02]  /*a1c0*/  FFMA.FTZ R199, R14, c[0x0][0x23c], -R195.reuse ;  /* 0x00008f000ec77a23 */ /* 0x100fe400000108c3 */
[C---:B------:R-:W-:Y:S02]  /*a1d0*/  FMUL.FTZ R14, R0.reuse, R158 ;  /* 0x0000009e000e7220 */ /* 0x040fe40000410000 */
[--C-:B------:R-:W-:Y:S02]  /*a1e0*/  FFMA.FTZ R200, R15, c[0x0][0x23c], -R195.reuse ;  /* 0x00008f000fc87a23 */ /* 0x100fe400000108c3 */
[----:B------:R-:W-:Y:S02]  /*a1f0*/  FMUL.FTZ R15, R0, R159 ;  /* 0x0000009f000f7220 */ /* 0x000fe40000410000 */
[----:B------:R-:W4:Y:S01]  /*a200*/  LDSM.16.MT88.4 R156, [R224+0x16000] ;  /* 0x01600000e09c783b */ /* 0x000f220000004200 */
[C---:B------:R-:W-:Y:S01]  /*a210*/  FMUL.FTZ R136, R2.reuse, R136 ;  /* 0x0000008802887220 */ /* 0x040fe20000410000 */
[----:B------:R-:W-:Y:S01]  /*a220*/  MUFU.EX2 R199, R199 ;  /* 0x000000c700c77308 */ /* 0x000fe20000000800 */
[----:B------:R-:W-:Y:S02]  /*a230*/  FMUL.FTZ R137, R2, R137 ;  /* 0x0000008902897220 */ /* 0x000fe40000410000 */
[C---:B------:R-:W-:Y:S02]  /*a240*/  FMUL.FTZ R138, R0.reuse, R138 ;  /* 0x0000008a008a7220 */ /* 0x040fe40000410000 */
[----:B------:R-:W-:Y:S02]  /*a250*/  FMUL.FTZ R139, R0, R139 ;  /* 0x0000008b008b7220 */ /* 0x000fe40000410000 */
[C---:B------:R-:W-:Y:S02]  /*a260*/  FMUL.FTZ R140, R2.reuse, R140 ;  /* 0x0000008c028c7220 */ /* 0x040fe40000410000 */
[----:B------:R-:W-:Y:S01]  /*a270*/  FMUL.FTZ R141, R2, R141 ;  /* 0x0000008d028d7220 */ /* 0x000fe20000410000 */
[----:B------:R-:W5:Y:S01]  /*a280*/  MUFU.EX2 R200, R200 ;  /* 0x000000c800c87308 */ /* 0x000f620000000800 */
[C---:B------:R-:W-:Y:S01]  /*a290*/  FMUL.FTZ R142, R0.reuse, R142 ;  /* 0x0000008e008e7220 */ /* 0x040fe20000410000 */
[C---:B--2---:R-:W-:Y:S03]  /*a2a0*/  HMMA.16816.F32 R136, R160.reuse, R172, R136 ;  /* 0x000000aca088723c */ /* 0x044fe60000001888 */
[----:B------:R-:W-:Y:S02]  /*a2b0*/  FMUL.FTZ R143, R0, R143 ;  /* 0x0000008f008f7220 */ /* 0x000fe40000410000 */
[--C-:B------:R-:W-:Y:S02]  /*a2c0*/  FFMA.FTZ R201, R16, c[0x0][0x23c], -R196.reuse ;  /* 0x00008f0010c97a23 */ /* 0x100fe400000108c4 */
[----:B------:R-:W-:Y:S01]  /*a2d0*/  FFMA.FTZ R202, R17, c[0x0][0x23c], -R196 ;  /* 0x00008f0011ca7a23 */ /* 0x000fe200000108c4 */
[C---:B------:R-:W-:Y:S01]  /*a2e0*/  HMMA.16816.F32 R12, R160.reuse, R174, R12 ;  /* 0x000000aea00c723c */ /* 0x040fe2000000180c */
[----:B------:R-:W2:Y:S02]  /*a2f0*/  LDSM.16.MT88.4 R172, [R226+0x10800] ;  /* 0x01080000e2ac783b */ /* 0x000ea40000004200 */
[----:B------:R-:W-:Y:S01]  /*a300*/  MUFU.EX2 R201, R201 ;  /* 0x000000c900c97308 */ /* 0x000fe20000000800 */
[--C-:B------:R-:W-:Y:S02]  /*a310*/  FFMA.FTZ R203, R18, c[0x0][0x23c], -R195.reuse ;  /* 0x00008f0012cb7a23 */ /* 0x100fe400000108c3 */
[----:B------:R-:W-:Y:S02]  /*a320*/  FFMA.FTZ R204, R19, c[0x0][0x23c], -R195 ;  /* 0x00008f0013cc7a23 */ /* 0x000fe400000108c3 */
[C---:B---3--:R-:W-:Y:S04]  /*a330*/  HMMA.16816.F32 R140, R160.reuse, R176, R140 ;  /* 0x000000b0a08c723c */ /* 0x048fe8000000188c */
[C---:B------:R-:W-:Y:S01]  /*a340*/  FMUL.FTZ R144, R2.reuse, R144 ;  /* 0x0000009002907220 */ /* 0x040fe20000410000 */
[----:B------:R-:W3:Y:S01]  /*a350*/  MUFU.EX2 R202, R202 ;  /* 0x000000ca00ca7308 */ /* 0x000ee20000000800 */
[----:B------:R-:W-:Y:S02]  /*a360*/  FMUL.FTZ R145, R2, R145 ;  /* 0x0000009102917220 */ /* 0x000fe40000410000 */
[C---:B------:R-:W-:Y:S04]  /*a370*/  FMUL.FTZ R146, R0.reuse, R146 ;  /* 0x0000009200927220 */ /* 0x040fe80000410000 */
[----:B------:R-:W-:Y:S02]  /*a380*/  FMUL.FTZ R147, R0, R147 ;  /* 0x0000009300937220 */ /* 0x000fe40000410000 */
[----:B------:R-:W-:Y:S01]  /*a390*/  FMUL.FTZ R16, R2, R152 ;  /* 0x0000009802107220 */ /* 0x000fe20000410000 */
[----:B------:R-:W-:Y:S01]  /*a3a0*/  MUFU.EX2 R203, R203 ;  /* 0x000000cb00cb7308 */ /* 0x000fe20000000800 */
[----:B-1----:R-:W-:Y:S01]  /*a3b0*/  F2FP.PACK_AB R152, R198, R197 ;  /* 0x000000c5c698723e */ /* 0x002fe200000000ff */
[----:B------:R-:W-:Y:S01]  /*a3c0*/  FMUL.FTZ R17, R2, R153 ;  /* 0x0000009902117220 */ /* 0x000fe20000410000 */
[----:B-----5:R-:W-:Y:S01]  /*a3d0*/  F2FP.PACK_AB R153, R200, R199 ;  /* 0x000000c7c899723e */ /* 0x020fe200000000ff */
[C---:B------:R-:W-:Y:S01]  /*a3e0*/  HMMA.16816.F32 R144, R160.reuse, R178, R144 ;  /* 0x000000b2a090723c */ /* 0x040fe20000001890 */
[----:B------:R-:W1:Y:S02]  /*a3f0*/  LDSM.16.MT88.4 R176, [R225+0x10800] ;  /* 0x01080000e1b0783b */ /* 0x000e640000004200 */
[C---:B------:R-:W-:Y:S02]  /*a400*/  FMUL.FTZ R18, R0.reuse, R154 ;  /* 0x0000009a00127220 */ /* 0x040fe40000410000 */
[----:B------:R-:W-:Y:S01]  /*a410*/  FMUL.FTZ R19, R0, R155 ;  /* 0x0000009b00137220 */ /* 0x000fe20000410000 */
[----:B------:R-:W5:Y:S01]  /*a420*/  MUFU.EX2 R204, R204 ;  /* 0x000000cc00cc7308 */ /* 0x000f620000000800 */
[C---:B------:R-:W-:Y:S02]  /*a430*/  FMUL.FTZ R148, R2.reuse, R148 ;  /* 0x0000009402947220 */ /* 0x040fe40000410000 */
[----:B------:R-:W-:Y:S03]  /*a440*/  FMUL.FTZ R149, R2, R149 ;  /* 0x0000009502957220 */ /* 0x000fe60000410000 */
[C---:B----4-:R-:W-:Y:S03]  /*a450*/  HMMA.16816.F32 R16, R160.reuse, R156, R16 ;  /* 0x0000009ca010723c */ /* 0x050fe60000001810 */
[----:B------:R-:W-:Y:S01]  /*a460*/  FMUL.FTZ R150, R0, R150 ;  /* 0x0000009600967220 */ /* 0x000fe20000410000 */
[----:B---3--:R-:W-:Y:S01]  /*a470*/  F2FP.PACK_AB R154, R202, R201 ;  /* 0x000000c9ca9a723e */ /* 0x008fe200000000ff */
[----:B------:R-:W-:Y:S02]  /*a480*/  FMUL.FTZ R151, R0, R151 ;  /* 0x0000009700977220 */ /* 0x000fe40000410000 */
[----:B------:R-:W-:Y:S02]  /*a490*/  FFMA.FTZ R166, R2, R251, R166 ;  /* 0x000000fb02a67223 */ /* 0x000fe400000100a6 */
[----:B------:R-:W-:Y:S03]  /*a4a0*/  FFMA.FTZ R6, R0, R249, R6 ;  /* 0x000000f900067223 */ /* 0x000fe60000010006 */
[----:B------:R-:W-:Y:S01]  /*a4b0*/  HMMA.16816.F32 R148, R160, R158, R148 ;  /* 0x0000009ea094723c */ /* 0x000fe20000001894 */
[----:B------:R-:W3:Y:S02]  /*a4c0*/  LDSM.16.MT88.4 R156, [R224+0x10800] ;  /* 0x01080000e09c783b */ /* 0x000ee40000004200 */
[----:B------:R-:W-:Y:S01]  /*a4d0*/  MOV R0, R3 ;  /* 0x0000000300007202 */ /* 0x000fe20000000f00 */
[----:B------:R-:W-:Y:S01]  /*a4e0*/  FADD.FTZ R166, R5, R166 ;  /* 0x000000a605a67221 */ /* 0x000fe20000010000 */
[----:B-----5:R-:W-:Y:S01]  /*a4f0*/  F2FP.PACK_AB R155, R204, R203 ;  /* 0x000000cbcc9b723e */ /* 0x020fe200000000ff */
[----:B------:R-:W-:Y:S03]  /*a500*/  FADD.FTZ R6, R7, R6 ;  /* 0x0000000607067221 */ /* 0x000fe60000010000 */
[----:B------:R-:W4:Y:S03]  /*a510*/  LDSM.16.MT88.4 R160, [R228+0x12800] ;  /* 0x01280000e4a0783b */ /* 0x000f260000004200 */
[----:B------:R-:W-:Y:S01]  /*a520*/  FADD.FTZ R167, R167, R166 ;  /* 0x000000a6a7a77221 */ /* 0x000fe20000010000 */
[C---:B------:R-:W-:Y:S05]  /*a530*/  HMMA.16816.F32 R8, R152.reuse, R168, R8 ;  /* 0x000000a89808723c */ /* 0x040fea0000001808 */
[----:B------:R-:W-:Y:S02]  /*a540*/  FADD.FTZ R193, R193, R6 ;  /* 0x00000006c1c17221 */ /* 0x000fe40000010000 */
[----:B------:R-:W-:Y:S01]  /*a550*/  FADD.FTZ R192, R192, R167 ;  /* 0x000000a7c0c07221 */ /* 0x000fe20000010000 */
[C---:B------:R-:W-:Y:S01]  /*a560*/  HMMA.16816.F32 R36, R152.reuse, R170, R36 ;  /* 0x000000aa9824723c */ /* 0x040fe20000001824 */
[----:B------:R-:W5:Y:S03]  /*a570*/  LDSM.16.MT88.4 R168, [R224+0x12800] ;  /* 0x01280000e0a8783b */ /* 0x000f660000004200 */
[----:B------:R-:W-:Y:S02]  /*a580*/  FADD.FTZ R194, R194, R193 ;  /* 0x000000c1c2c27221 */ /* 0x000fe40000010000 */
[----:B------:R-:W-:Y:S02]  /*a590*/  FADD.FTZ R197, R197, R192 ;  /* 0x000000c0c5c57221 */ /* 0x000fe40000010000 */
[C---:B--2---:R-:W-:Y:S04]  /*a5a0*/  HMMA.16816.F32 R40, R152.reuse, R172, R40 ;  /* 0x000000ac9828723c */ /* 0x044fe80000001828 */
[----:B------:R-:W-:Y:S02]  /*a5b0*/  FADD.FTZ R199, R199, R194 ;  /* 0x000000c2c7c77221 */ /* 0x000fe40000010000 */
[----:B------:R-:W-:Y:S02]  /*a5c0*/  FADD.FTZ R198, R198, R197 ;  /* 0x000000c5c6c67221 */ /* 0x000fe40000010000 */
[C---:B------:R-:W-:Y:S01]  /*a5d0*/  HMMA.16816.F32 R44, R152.reuse, R174, R44 ;  /* 0x000000ae982c723c */ /* 0x040fe2000000182c */
[----:B------:R-:W2:Y:S03]  /*a5e0*/  LDSM.16.MT88.4 R172, [R228+0x14800] ;  /* 0x01480000e4ac783b */ /* 0x000ea60000004200 */
[----:B------:R-:W-:Y:S02]  /*a5f0*/  FADD.FTZ R200, R200, R199 ;  /* 0x000000c7c8c87221 */ /* 0x000fe40000010000 */
[----:B------:R-:W-:Y:S02]  /*a600*/  FADD.FTZ R5, R201, R198 ;  /* 0x000000c6c9057221 */ /* 0x000fe40000010000 */
[C---:B-1----:R-:W-:Y:S04]  /*a610*/  HMMA.16816.F32 R48, R152.reuse, R176, R48 ;  /* 0x000000b09830723c */ /* 0x042fe80000001830 */
[----:B------:R-:W-:Y:S02]  /*a620*/  FADD.FTZ R7, R203, R200 ;  /* 0x000000c8cb077221 */ /* 0x000fe40000010000 */
[----:B------:R-:W-:Y:S02]  /*a630*/  FADD.FTZ R5, R202, R5 ;  /* 0x00000005ca057221 */ /* 0x000fe40000010000 */
[C---:B------:R-:W-:Y:S01]  /*a640*/  HMMA.16816.F32 R52, R152.reuse, R178, R52 ;  /* 0x000000b29834723c */ /* 0x040fe20000001834 */
[----:B------:R-:W-:Y:S03]  /*a650*/  LDSM.16.MT88.4 R176, [R224+0x15800] ;  /* 0x01580000e0b0783b */ /* 0x000fe60000004200 */
[----:B------:R-:W-:Y:S04]  /*a660*/  FADD.FTZ R7, R204, R7 ;  /* 0x00000007cc077221 */ /* 0x000fe80000010000 */
[C---:B---3--:R-:W-:Y:S08]  /*a670*/  HMMA.16816.F32 R56, R152.reuse, R156, R56 ;  /* 0x0000009c9838723c */ /* 0x048ff00000001838 */
[C---:B------:R-:W-:Y:S01]  /*a680*/  HMMA.16816.F32 R60, R152.reuse, R158, R60 ;  /* 0x0000009e983c723c */ /* 0x040fe2000000183c */
[----:B------:R-:W1:Y:S07]  /*a690*/  LDSM.16.MT88.4 R156, [R225+0x14800] ;  /* 0x01480000e19c783b */ /* 0x000e6e0000004200 */
[C---:B----4-:R-:W-:Y:S08]  /*a6a0*/  HMMA.16816.F32 R64, R152.reuse, R160, R64 ;  /* 0x000000a09840723c */ /* 0x050ff00000001840 */
[C---:B------:R-:W-:Y:S01]  /*a6b0*/  HMMA.16816.F32 R68, R152.reuse, R162, R68 ;  /* 0x000000a29844723c */ /* 0x040fe20000001844 */
[----:B------:R-:W3:Y:S07]  /*a6c0*/  LDSM.16.MT88.4 R160, [R224+0x14800] ;  /* 0x01480000e0a0783b */ /* 0x000eee0000004200 */
[C---:B------:R-:W-:Y:S07]  /*a6d0*/  HMMA.16816.F32 R72, R152.reuse, R180, R72 ;  /* 0x000000b49848723c */ /* 0x040fee0000001848 */
[--C-:B------:R-:W-:Y:S01]  /*a6e0*/  FFMA.FTZ R180, R20, c[0x0][0x23c], -R196.reuse ;  /* 0x00008f0014b47a23 */ /* 0x100fe200000108c4 */
[C---:B------:R-:W-:Y:S04]  /*a6f0*/  HMMA.16816.F32 R76, R152.reuse, R182, R76 ;  /* 0x000000b6984c723c */ /* 0x040fe8000000184c */
[--C-:B------:R-:W-:Y:S01]  /*a700*/  FFMA.FTZ R181, R21, c[0x0][0x23c], -R196.reuse ;  /* 0x00008f0015b57a23 */ /* 0x100fe200000108c4 */
[----:B------:R-:W-:Y:S02]  /*a710*/  MUFU.EX2 R180, R180 ;  /* 0x000000b400b47308 */ /* 0x000fe40000000800 */
[--C-:B------:R-:W-:Y:S01]  /*a720*/  FFMA.FTZ R182, R22, c[0x0][0x23c], -R195.reuse ;  /* 0x00008f0016b67a23 */ /* 0x100fe200000108c3 */
[C---:B------:R-:W-:Y:S04]  /*a730*/  HMMA.16816.F32 R80, R152.reuse, R184, R80 ;  /* 0x000000b89850723c */ /* 0x040fe80000001850 */
[--C-:B------:R-:W-:Y:S02]  /*a740*/  FFMA.FTZ R183, R23, c[0x0][0x23c], -R195.reuse ;  /* 0x00008f0017b77a23 */ /* 0x100fe400000108c3 */
[----:B------:R-:W-:Y:S01]  /*a750*/  LDSM.16.MT88.4 R20, [R225+0x16800] ;  /* 0x01680000e114783b */ /* 0x000fe20000004200 */
[--C-:B------:R-:W-:Y:S01]  /*a760*/  FFMA.FTZ R184, R24, c[0x0][0x23c], -R196.reuse ;  /* 0x00008f0018b87a23 */ /* 0x100fe200000108c4 */
[C---:B------:R-:W-:Y:S01]  /*a770*/  HMMA.16816.F32 R84, R152.reuse, R186, R84 ;  /* 0x000000ba9854723c */ /* 0x040fe20000001854 */
[----:B------:R-:W4:Y:S03]  /*a780*/  MUFU.EX2 R181, R181 ;  /* 0x000000b500b57308 */ /* 0x000f260000000800 */
[--C-:B------:R-:W-:Y:S03]  /*a790*/  FFMA.FTZ R185, R25, c[0x0][0x23c], -R196.reuse ;  /* 0x00008f0019b97a23 */ /* 0x100fe600000108c4 */
[--C-:B------:R-:W-:Y:S01]  /*a7a0*/  FFMA.FTZ R186, R26, c[0x0][0x23c], -R195.reuse ;  /* 0x00008f001aba7a23 */ /* 0x100fe200000108c3 */
[C---:B-----5:R-:W-:Y:S03]  /*a7b0*/  HMMA.16816.F32 R88, R152.reuse, R168, R88 ;  /* 0x000000a89858723c */ /* 0x060fe60000001858 */
[----:B------:R-:W-:Y:S01]  /*a7c0*/  MUFU.EX2 R182, R182 ;  /* 0x000000b600b67308 */ /* 0x000fe20000000800 */
[--C-:B------:R-:W-:Y:S02]  /*a7d0*/  FFMA.FTZ R187, R27, c[0x0][0x23c], -R195.reuse ;  /* 0x00008f001bbb7a23 */ /* 0x100fe400000108c3 */
[----:B------:R-:W-:Y:S02]  /*a7e0*/  LDSM.16.MT88.4 R24, [R226+0x11000] ;  /* 0x01100000e218783b */ /* 0x000fe40000004200 */
[C---:B------:R-:W-:Y:S05]  /*a7f0*/  HMMA.16816.F32 R92, R152.reuse, R170, R92 ;  /* 0x000000aa985c723c */ /* 0x040fea000000185c */
[----:B------:R-:W5:Y:S01]  /*a800*/  MUFU.EX2 R183, R183 ;  /* 0x000000b700b77308 */ /* 0x000f620000000800 */
[----:B------:R-:W3:Y:S02]  /*a810*/  LDSM.16.MT88.4 R168, [R228+0x16800] ;  /* 0x01680000e4a8783b */ /* 0x000ee40000004200 */
[C---:B--2---:R-:W-:Y:S07]  /*a820*/  HMMA.16816.F32 R96, R152.reuse, R172, R96 ;  /* 0x000000ac9860723c */ /* 0x044fee0000001860 */
[----:B------:R-:W-:Y:S01]  /*a830*/  MUFU.EX2 R184, R184 ;  /* 0x000000b800b87308 */ /* 0x000fe20000000800 */
[C---:B------:R-:W-:Y:S01]  /*a840*/  HMMA.16816.F32 R100, R152.reuse, R174, R100 ;  /* 0x000000ae9864723c */ /* 0x040fe20000001864 */
[----:B------:R-:W2:Y:S07]  /*a850*/  LDSM.16.MT88.4 R172, [R226+0x16800] ;  /* 0x01680000e2ac783b */ /* 0x000eae0000004200 */
[C---:B------:R-:W-:Y:S01]  /*a860*/  HMMA.16816.F32 R104, R152.reuse, R188, R104 ;  /* 0x000000bc9868723c */ /* 0x040fe20000001868 */
[----:B------:R-:W2:Y:S06]  /*a870*/  MUFU.EX2 R185, R185 ;  /* 0x000000b900b97308 */ /* 0x000eac0000000800 */
[--C-:B------:R-:W-:Y:S01]  /*a880*/  FFMA.FTZ R188, R28, c[0x0][0x23c], -R196.reuse ;  /* 0x00008f001cbc7a23 */ /* 0x100fe200000108c4 */
[C---:B------:R-:W-:Y:S03]  /*a890*/  HMMA.16816.F32 R108, R152.reuse, R190, R108 ;  /* 0x000000be986c723c */ /* 0x040fe6000000186c */
[----:B------:R-:W-:Y:S01]  /*a8a0*/  MUFU.EX2 R186, R186 ;  /* 0x000000ba00ba7308 */ /* 0x000fe20000000800 */
[--C-:B------:R-:W-:Y:S02]  /*a8b0*/  FFMA.FTZ R189, R29, c[0x0][0x23c], -R196.reuse ;  /* 0x00008f001dbd7a23 */ /* 0x100fe400000108c4 */
[----:B------:R-:W-:Y:S02]  /*a8c0*/  FFMA.FTZ R196, R33, c[0x0][0x23c], -R196 ;  /* 0x00008f0021c47a23 */ /* 0x000fe400000108c4 */
[C---:B-1----:R-:W-:Y:S04]  /*a8d0*/  HMMA.16816.F32 R112, R152.reuse, R156, R112 ;  /* 0x0000009c9870723c */ /* 0x042fe80000001870 */
[--C-:B------:R-:W-:Y:S01]  /*a8e0*/  FFMA.FTZ R190, R30, c[0x0][0x23c], -R195.reuse ;  /* 0x00008f001ebe7a23 */ /* 0x100fe200000108c3 */
[----:B------:R-:W1:Y:S01]  /*a8f0*/  MUFU.EX2 R187, R187 ;  /* 0x000000bb00bb7308 */ /* 0x000e620000000800 */
[--C-:B------:R-:W-:Y:S02]  /*a900*/  FFMA.FTZ R191, R31, c[0x0][0x23c], -R195.reuse ;  /* 0x00008f001fbf7a23 */ /* 0x100fe400000108c3 */
[C---:B------:R-:W-:Y:S01]  /*a910*/  HMMA.16816.F32 R116, R152.reuse, R158, R116 ;  /* 0x0000009e9874723c */ /* 0x040fe20000001874 */
[----:B------:R-:W1:Y:S03]  /*a920*/  LDSM.16.MT88.4 R156, [R224+0x16800] ;  /* 0x01680000e09c783b */ /* 0x000e660000004200 */
[----:B------:R-:W-:Y:S03]  /*a930*/  FFMA.FTZ R195, R35, c[0x0][0x23c], -R195 ;  /* 0x00008f0023c37a23 */ /* 0x000fe600000108c3 */
[----:B------:R-:W-:Y:S01]  /*a940*/  MUFU.EX2 R188, R188 ;  /* 0x000000bc00bc7308 */ /* 0x000fe20000000800 */
[C---:B---3--:R-:W-:Y:S01]  /*a950*/  HMMA.16816.F32 R120, R152.reuse, R160, R120 ;  /* 0x000000a09878723c */ /* 0x048fe20000001878 */
[----:B------:R-:W-:Y:S07]  /*a960*/  LDSM.16.MT88.4 R28, [R225+0x17000] ;  /* 0x01700000e11c783b */ /* 0x000fee0000004200 */
[C---:B------:R-:W-:Y:S01]  /*a970*/  HMMA.16816.F32 R124, R152.reuse, R162, R124 ;  /* 0x000000a2987c723c */ /* 0x040fe2000000187c */
[----:B------:R-:W3:Y:S01]  /*a980*/  LDSM.16.MT88.4 R160, [R228+0x11000] ;  /* 0x01100000e4a0783b */ /* 0x000ee20000004200 */
[----:B------:R-:W1:Y:S06]  /*a990*/  MUFU.EX2 R189, R189 ;  /* 0x000000bd00bd7308 */ /* 0x000e6c0000000800 */
[C---:B------:R-:W-:Y:S01]  /*a9a0*/  HMMA.16816.F32 R128, R152.reuse, R168, R128 ;  /* 0x000000a89880723c */ /* 0x040fe20000001880 */
[----:B------:R-:W-:Y:S03]  /*a9b0*/  LDSM.16.MT88.4 R32, [R226+0x11800] ;  /* 0x01180000e220783b */ /* 0x000fe60000004200 */
[----:B------:R-:W-:Y:S04]  /*a9c0*/  MUFU.EX2 R190, R190 ;  /* 0x000000be00be7308 */ /* 0x000fe80000000800 */
[C---:B------:R-:W-:Y:S01]  /*a9d0*/  HMMA.16816.F32 R132, R152.reuse, R170, R132 ;  /* 0x000000aa9884723c */ /* 0x040fe20000001884 */
[----:B------:R-:W3:Y:S05]  /*a9e0*/  LDSM.16.MT88.4 R168, [R225+0x11000] ;  /* 0x01100000e1a8783b */ /* 0x000eea0000004200 */
[----:B------:R-:W1:Y:S02]  /*a9f0*/  MUFU.EX2 R191, R191 ;  /* 0x000000bf00bf7308 */ /* 0x000e640000000800 */
[C---:B--2---:R-:W-:Y:S08]  /*aa00*/  HMMA.16816.F32 R136, R152.reuse, R172, R136 ;  /* 0x000000ac9888723c */ /* 0x044ff00000001888 */
[C---:B------:R-:W-:Y:S01]  /*aa10*/  HMMA.16816.F32 R12, R152.reuse, R174, R12 ;  /* 0x000000ae980c723c */ /* 0x040fe2000000180c */
[----:B------:R-:W2:Y:S01]  /*aa20*/  LDSM.16.MT88.4 R172, [R224+0x11000] ;  /* 0x01100000e0ac783b */ /* 0x000ea20000004200 */
[----:B------:R-:W2:Y:S06]  /*aa30*/  MUFU.EX2 R196, R196 ;  /* 0x000000c400c47308 */ /* 0x000eac0000000800 */
[C---:B------:R-:W-:Y:S04]  /*aa40*/  HMMA.16816.F32 R140, R152.reuse, R20, R140 ;  /* 0x00000014988c723c */ /* 0x040fe8000000188c */
[----:B------:R-:W2:Y:S03]  /*aa50*/  MUFU.EX2 R195, R195 ;  /* 0x000000c300c37308 */ /* 0x000ea60000000800 */
[----:B----4-:R-:W-:Y:S01]  /*aa60*/  F2FP.PACK_AB R20, R181, R180 ;  /* 0x000000b4b514723e */ /* 0x010fe200000000ff */
[C---:B------:R-:W-:Y:S04]  /*aa70*/  HMMA.16816.F32 R144, R152.reuse, R22, R144 ;  /* 0x000000169890723c */ /* 0x040fe80000001890 */
[----:B-----5:R-:W-:Y:S01]  /*aa80*/  F2FP.PACK_AB R21, R183, R182 ;  /* 0x000000b6b715723e */ /* 0x020fe200000000ff */
[----:B------:R-:W-:Y:S02]  /*aa90*/  FADD.FTZ R180, R180, R5 ;  /* 0x00000005b4b47221 */ /* 0x000fe40000010000 */
[----:B------:R-:W-:Y:S01]  /*aaa0*/  F2FP.PACK_AB R22, R185, R184 ;  /* 0x000000b8b916723e */ /* 0x000fe200000000ff */
[C---:B-1----:R-:W-:Y:S04]  /*aab0*/  HMMA.16816.F32 R16, R152.reuse, R156, R16 ;  /* 0x0000009c9810723c */ /* 0x042fe80000001810 */
[----:B------:R-:W-:Y:S01]  /*aac0*/  F2FP.PACK_AB R23, R187, R186 ;  /* 0x000000babb17723e */ /* 0x000fe200000000ff */
[----:B------:R-:W-:Y:S02]  /*aad0*/  FADD.FTZ R182, R182, R7 ;  /* 0x00000007b6b67221 */ /* 0x000fe40000010000 */
[----:B------:R-:W-:Y:S01]  /*aae0*/  FADD.FTZ R181, R181, R180 ;  /* 0x000000b4b5b57221 */ /* 0x000fe20000010000 */
[----:B------:R-:W-:Y:S01]  /*aaf0*/  HMMA.16816.F32 R148, R152, R158, R148 ;  /* 0x0000009e9894723c */ /* 0x000fe20000001894 */
[----:B------:R-:W1:Y:S03]  /*ab00*/  LDSM.16.MT88.4 R152, [R228+0x13000] ;  /* 0x01300000e498783b */ /* 0x000e660000004200 */
[----:B------:R-:W-:Y:S02]  /*ab10*/  FADD.FTZ R183, R183, R182 ;  /* 0x000000b6b7b77221 */ /* 0x000fe40000010000 */
[----:B------:R-:W-:Y:S02]  /*ab20*/  FADD.FTZ R184, R184, R181 ;  /* 0x000000b5b8b87221 */ /* 0x000fe40000010000 */
[C---:B---3--:R-:W-:Y:S01]  /*ab30*/  HMMA.16816.F32 R8, R20.reuse, R160, R8 ;  /* 0x000000a01408723c */ /* 0x048fe20000001808 */
[----:B------:R-:W3:Y:S04]  /*ab40*/  LDSM.16.MT88.4 R156, [R226+0x13000] ;  /* 0x01300000e29c783b */ /* 0x000ee80000004200 */
[----:B------:R-:W-:Y:S02]  /*ab50*/  FADD.FTZ R186, R186, R183 ;  /* 0x000000b7baba7221 */ /* 0x000fe40000010000 */
[----:B------:R-:W-:Y:S01]  /*ab60*/  FADD.FTZ R185, R185, R184 ;  /* 0x000000b8b9b97221 */ /* 0x000fe20000010000 */
[C---:B------:R-:W-:Y:S01]  /*ab70*/  HMMA.16816.F32 R36, R20.reuse, R162, R36 ;  /* 0x000000a21424723c */ /* 0x040fe20000001824 */
[----:B------:R-:W4:Y:S03]  /*ab80*/  LDSM.16.MT88.4 R160, [R225+0x13000] ;  /* 0x01300000e1a0783b */ /* 0x000f260000004200 */
[----:B------:R-:W-:Y:S04]  /*ab90*/  FADD.FTZ R187, R187, R186 ;  /* 0x000000babbbb7221 */ /* 0x000fe80000010000 */
[C---:B------:R-:W-:Y:S08]  /*aba0*/  HMMA.16816.F32 R40, R20.reuse, R24, R40 ;  /* 0x000000181428723c */ /* 0x040ff00000001828 */
[C---:B------:R-:W-:Y:S01]  /*abb0*/  HMMA.16816.F32 R44, R20.reuse, R26, R44 ;  /* 0x0000001a142c723c */ /* 0x040fe2000000182c */
[----:B------:R-:W5:Y:S07]  /*abc0*/  LDSM.16.MT88.4 R24, [R224+0x13000] ;  /* 0x01300000e018783b */ /* 0x000f6e0000004200 */
[C---:B------:R-:W-:Y:S08]  /*abd0*/  HMMA.16816.F32 R48, R20.reuse, R168, R48 ;  /* 0x000000a81430723c */ /* 0x040ff00000001830 */
[C---:B------:R-:W-:Y:S01]  /*abe0*/  HMMA.16816.F32 R52, R20.reuse, R170, R52 ;  /* 0x000000aa1434723c */ /* 0x040fe20000001834 */
[----:B------:R-:W4:Y:S07]  /*abf0*/  LDSM.16.MT88.4 R168, [R228+0x15000] ;  /* 0x01500000e4a8783b */ /* 0x000f2e0000004200 */
[C---:B--2---:R-:W-:Y:S08]  /*ac00*/  HMMA.16816.F32 R56, R20.reuse, R172, R56 ;  /* 0x000000ac1438723c */ /* 0x044ff00000001838 */
[C---:B------:R-:W-:Y:S01]  /*ac10*/  HMMA.16816.F32 R60, R20.reuse, R174, R60 ;  /* 0x000000ae143c723c */ /* 0x040fe2000000183c */
[----:B------:R-:W2:Y:S07]  /*ac20*/  LDSM.16.MT88.4 R172, [R226+0x15000] ;  /* 0x01500000e2ac783b */ /* 0x000eae0000004200 */
[C---:B-1----:R-:W-:Y:S08]  /*ac30*/  HMMA.16816.F32 R64, R20.reuse, R152, R64 ;  /* 0x000000981440723c */ /* 0x042ff00000001840 */
[C---:B------:R-:W-:Y:S01]  /*ac40*/  HMMA.16816.F32 R68, R20.reuse, R154, R68 ;  /* 0x0000009a1444723c */ /* 0x040fe20000001844 */
[----:B------:R-:W1:Y:S07]  /*ac50*/  LDSM.16.MT88.4 R152, [R225+0x15000] ;  /* 0x01500000e198783b */ /* 0x000e6e0000004200 */
[C---:B---3--:R-:W-:Y:S08]  /*ac60*/  HMMA.16816.F32 R72, R20.reuse, R156, R72 ;  /* 0x0000009c1448723c */ /* 0x048ff00000001848 */
[C---:B------:R-:W-:Y:S01]  /*ac70*/  HMMA.16816.F32 R76, R20.reuse, R158, R76 ;  /* 0x0000009e144c723c */ /* 0x040fe2000000184c */
[----:B------:R-:W3:Y:S07]  /*ac80*/  LDSM.16.MT88.4 R156, [R224+0x15000] ;  /* 0x01500000e09c783b */ /* 0x000eee0000004200 */
[C---:B----4-:R-:W-:Y:S08]  /*ac90*/  HMMA.16816.F32 R80, R20.reuse, R160, R80 ;  /* 0x000000a01450723c */ /* 0x050ff00000001850 */
[C---:B------:R-:W-:Y:S01]  /*aca0*/  HMMA.16816.F32 R84, R20.reuse, R162, R84 ;  /* 0x000000a21454723c */ /* 0x040fe20000001854 */
[----:B------:R-:W-:Y:S07]  /*acb0*/  LDSM.16.MT88.4 R160, [R226+0x17000] ;  /* 0x01700000e2a0783b */ /* 0x000fee0000004200 */
[C---:B-----5:R-:W-:Y:S08]  /*acc0*/  HMMA.16816.F32 R88, R20.reuse, R24, R88 ;  /* 0x000000181458723c */ /* 0x060ff00000001858 */
[C---:B------:R-:W-:Y:S01]  /*acd0*/  HMMA.16816.F32 R92, R20.reuse, R26, R92 ;  /* 0x0000001a145c723c */ /* 0x040fe2000000185c */
[----:B------:R-:W4:Y:S07]  /*ace0*/  LDSM.16.MT88.4 R24, [R228+0x17000] ;  /* 0x01700000e418783b */ /* 0x000f2e0000004200 */
[C---:B------:R-:W-:Y:S08]  /*acf0*/  HMMA.16816.F32 R96, R20.reuse, R168, R96 ;  /* 0x000000a81460723c */ /* 0x040ff00000001860 */
[C---:B------:R-:W-:Y:S01]  /*ad00*/  HMMA.16816.F32 R100, R20.reuse, R170, R100 ;  /* 0x000000aa1464723c */ /* 0x040fe20000001864 */
[----:B------:R-:W-:Y:S07]  /*ad10*/  LDSM.16.MT88.4 R168, [R228+0x15800] ;  /* 0x01580000e4a8783b */ /* 0x000fee0000004200 */
[C---:B--2---:R-:W-:Y:S08]  /*ad20*/  HMMA.16816.F32 R104, R20.reuse, R172, R104 ;  /* 0x000000ac1468723c */ /* 0x044ff00000001868 */
[C---:B------:R-:W-:Y:S01]  /*ad30*/  HMMA.16816.F32 R108, R20.reuse, R174, R108 ;  /* 0x000000ae146c723c */ /* 0x040fe2000000186c */
[----:B------:R-:W-:Y:S07]  /*ad40*/  LDSM.16.MT88.4 R172, [R225+0x15800] ;  /* 0x01580000e1ac783b */ /* 0x000fee0000004200 */
[C---:B-1----:R-:W-:Y:S08]  /*ad50*/  HMMA.16816.F32 R112, R20.reuse, R152, R112 ;  /* 0x000000981470723c */ /* 0x042ff00000001870 */
[C---:B------:R-:W-:Y:S01]  /*ad60*/  HMMA.16816.F32 R116, R20.reuse, R154, R116 ;  /* 0x0000009a1474723c */ /* 0x040fe20000001874 */
[----:B------:R-:W1:Y:S07]  /*ad70*/  LDSM.16.MT88.4 R152, [R224+0x17000] ;  /* 0x01700000e098783b */ /* 0x000e6e0000004200 */
[C---:B---3--:R-:W-:Y:S08]  /*ad80*/  HMMA.16816.F32 R120, R20.reuse, R156, R120 ;  /* 0x0000009c1478723c */ /* 0x048ff00000001878 */
[C---:B------:R-:W-:Y:S01]  /*ad90*/  HMMA.16816.F32 R124, R20.reuse, R158, R124 ;  /* 0x0000009e147c723c */ /* 0x040fe2000000187c */
[----:B------:R-:W-:Y:S07]  /*ada0*/  LDSM.16.MT88.4 R156, [R225+0x11800] ;  /* 0x01180000e19c783b */ /* 0x000fee0000004200 */
[C---:B----4-:R-:W-:Y:S08]  /*adb0*/  HMMA.16816.F32 R128, R20.reuse, R24, R128 ;  /* 0x000000181480723c */ /* 0x050ff00000001880 */
[C---:B------:R-:W-:Y:S01]  /*adc0*/  HMMA.16816.F32 R132, R20.reuse, R26, R132 ;  /* 0x0000001a1484723c */ /* 0x040fe20000001884 */
[----:B------:R-:W2:Y:S07]  /*add0*/  LDSM.16.MT88.4 R24, [R228+0x11800] ;  /* 0x01180000e418783b */ /* 0x000eae0000004200 */
[C---:B------:R-:W-:Y:S08]  /*ade0*/  HMMA.16816.F32 R136, R20.reuse, R160, R136 ;  /* 0x000000a01488723c */ /* 0x040ff00000001888 */
[C---:B------:R-:W-:Y:S08]  /*adf0*/  HMMA.16816.F32 R12, R20.reuse, R162, R12 ;  /* 0x000000a2140c723c */ /* 0x040ff0000000180c */
[C---:B------:R-:W-:Y:S08]  /*ae00*/  HMMA.16816.F32 R140, R20.reuse, R28, R140 ;  /* 0x0000001c148c723c */ /* 0x040ff0000000188c */
[C---:B------:R-:W-:Y:S01]  /*ae10*/  HMMA.16816.F32 R144, R20.reuse, R30, R144 ;  /* 0x0000001e1490723c */ /* 0x040fe20000001890 */
[----:B------:R-:W3:Y:S07]  /*ae20*/  LDSM.16.MT88.4 R28, [R224+0x11800] ;  /* 0x01180000e01c783b */ /* 0x000eee0000004200 */
[C---:B-1----:R-:W-:Y:S08]  /*ae30*/  HMMA.16816.F32 R16, R20.reuse, R152, R16 ;  /* 0x000000981410723c */ /* 0x042ff00000001810 */
[----:B------:R-:W-:Y:S01]  /*ae40*/  HMMA.16816.F32 R148, R20, R154, R148 ;  /* 0x0000009a1494723c */ /* 0x000fe20000001894 */
[----:B------:R-:W-:Y:S06]  /*ae50*/  LDSM.16.MT88.4 R152, [R224+0x13800] ;  /* 0x01380000e098783b */ /* 0x000fec0000004200 */
[----:B------:R-:W-:Y:S01]  /*ae60*/  F2FP.PACK_AB R20, R189, R188 ;  /* 0x000000bcbd14723e */ /* 0x000fe200000000ff */
[----:B------:R-:W-:Y:S01]  /*ae70*/  FADD.FTZ R188, R188, R185 ;  /* 0x000000b9bcbc7221 */ /* 0x000fe20000010000 */
[----:B------:R-:W-:Y:S03]  /*ae80*/  F2FP.PACK_AB R21, R191, R190 ;  /* 0x000000bebf15723e */ /* 0x000fe600000000ff */
[----:B------:R-:W-:Y:S01]  /*ae90*/  F2FP.PACK_AB R22, R196, R205 ;  /* 0x000000cdc416723e */ /* 0x000fe200000000ff */
[----:B------:R-:W-:Y:S01]  /*aea0*/  FADD.FTZ R190, R190, R187 ;  /* 0x000000bbbebe7221 */ /* 0x000fe20000010000 */
[----:B------:R-:W-:Y:S01]  /*aeb0*/  F2FP.PACK_AB R23, R195, R206 ;  /* 0x000000cec317723e */ /* 0x000fe200000000ff */
[----:B------:R-:W-:Y:S02]  /*aec0*/  FADD.FTZ R188, R189, R188 ;  /* 0x000000bcbdbc7221 */ /* 0x000fe40000010000 */
[----:B------:R-:W-:Y:S02]  /*aed0*/  FADD.FTZ R191, R191, R190 ;  /* 0x000000bebfbf7221 */ /* 0x000fe40000010000 */
[----:B------:R-:W-:Y:S02]  /*aee0*/  FADD.FTZ R205, R205, R188 ;  /* 0x000000bccdcd7221 */ /* 0x000fe40000010000 */
[C---:B--2---:R-:W-:Y:S01]  /*aef0*/  HMMA.16816.F32 R160, R20.reuse, R24, R8 ;  /* 0x0000001814a0723c */ /* 0x044fe20000001808 */
[----:B------:R-:W1:Y:S02]  /*af00*/  LDSM.16.MT88.4 R8, [R228+0x13800] ;  /* 0x01380000e408783b */ /* 0x000e640000004200 */
[----:B------:R-:W-:Y:S02]  /*af10*/  FADD.FTZ R206, R206, R191 ;  /* 0x000000bfcece7221 */ /* 0x000fe40000010000 */
[----:B------:R-:W-:Y:S02]  /*af20*/  FADD.FTZ R251, R196, R205 ;  /* 0x000000cdc4fb7221 */ /* 0x000fe40000010000 */
[----:B------:R-:W-:Y:S01]  /*af30*/  FADD.FTZ R249, R195, R206 ;  /* 0x000000cec3f97221 */ /* 0x000fe20000010000 */
[C---:B------:R-:W-:Y:S01]  /*af40*/  HMMA.16816.F32 R36, R20.reuse, R26, R36 ;  /* 0x0000001a1424723c */ /* 0x040fe20000001824 */
[----:B------:R-:W2:Y:S07]  /*af50*/  LDSM.16.MT88.4 R24, [R226+0x13800] ;  /* 0x01380000e218783b */ /* 0x000eae0000004200 */
[C---:B------:R-:W-:Y:S08]  /*af60*/  HMMA.16816.F32 R40, R20.reuse, R32, R40 ;  /* 0x000000201428723c */ /* 0x040ff00000001828 */
[C---:B------:R-:W-:Y:S01]  /*af70*/  HMMA.16816.F32 R44, R20.reuse, R34, R44 ;  /* 0x00000022142c723c */ /* 0x040fe2000000182c */
[----:B------:R-:W4:Y:S07]  /*af80*/  LDSM.16.MT88.4 R32, [R225+0x13800] ;  /* 0x01380000e120783b */ /* 0x000f2e0000004200 */
[C---:B------:R-:W-:Y:S08]  /*af90*/  HMMA.16816.F32 R48, R20.reuse, R156, R48 ;  /* 0x0000009c1430723c */ /* 0x040ff00000001830 */
[C---:B------:R-:W-:Y:S01]  /*afa0*/  HMMA.16816.F32 R52, R20.reuse, R158, R52 ;  /* 0x0000009e1434723c */ /* 0x040fe20000001834 */
[----:B------:R-:W5:Y:S07]  /*afb0*/  LDSM.16.MT88.4 R156, [R226+0x15800] ;  /* 0x01580000e29c783b */ /* 0x000f6e0000004200 */
[C---:B---3--:R-:W-:Y:S08]  /*afc0*/  HMMA.16816.F32 R56, R20.reuse, R28, R56 ;  /* 0x0000001c1438723c */ /* 0x048ff00000001838 */
        /* <DEDUP_REMOVED lines=8> */
[C---:B----4-:R-:W-:Y:S08]  /*b050*/  HMMA.16816.F32 R80, R20.reuse, R32, R80 ;  /* 0x000000201450723c */ /* 0x050ff00000001850 */
[C---:B------:R-:W-:Y:S08]  /*b060*/  HMMA.16816.F32 R84, R20.reuse, R34, R84 ;  /* 0x000000221454723c */ /* 0x040ff00000001854 */
[C---:B------:R-:W-:Y:S08]  /*b070*/  HMMA.16816.F32 R88, R20.reuse, R152, R88 ;  /* 0x000000981458723c */ /* 0x040ff00000001858 */
[C---:B------:R-:W-:Y:S08]  /*b080*/  HMMA.16816.F32 R92, R20.reuse, R154, R92 ;  /* 0x0000009a145c723c */ /* 0x040ff0000000185c */
[C---:B------:R-:W-:Y:S08]  /*b090*/  HMMA.16816.F32 R96, R20.reuse, R168, R96 ;  /* 0x000000a81460723c */ /* 0x040ff00000001860 */
[C---:B------:R-:W-:Y:S08]  /*b0a0*/  HMMA.16816.F32 R100, R20.reuse, R170, R100 ;  /* 0x000000aa1464723c */ /* 0x040ff00000001864 */
[C---:B-----5:R-:W-:Y:S08]  /*b0b0*/  HMMA.16816.F32 R104, R20.reuse, R156, R104 ;  /* 0x0000009c1468723c */ /* 0x060ff00000001868 */
[C---:B------:R-:W-:Y:S08]  /*b0c0*/  HMMA.16816.F32 R108, R20.reuse, R158, R108 ;  /* 0x0000009e146c723c */ /* 0x040ff0000000186c */
[C---:B------:R-:W-:Y:S08]  /*b0d0*/  HMMA.16816.F32 R112, R20.reuse, R172, R112 ;  /* 0x000000ac1470723c */ /* 0x040ff00000001870 */
[C---:B------:R-:W-:Y:S08]  /*b0e0*/  HMMA.16816.F32 R116, R20.reuse, R174, R116 ;  /* 0x000000ae1474723c */ /* 0x040ff00000001874 */
[C---:B------:R-:W-:Y:S08]  /*b0f0*/  HMMA.16816.F32 R120, R20.reuse, R176, R120 ;  /* 0x000000b01478723c */ /* 0x040ff00000001878 */
[C---:B------:R-:W-:Y:S08]  /*b100*/  HMMA.16816.F32 R124, R20.reuse, R178, R124 ;  /* 0x000000b2147c723c */ /* 0x040ff0000000187c */
[C---:B---3--:R-:W-:Y:S08]  /*b110*/  HMMA.16816.F32 R128, R20.reuse, R28, R128 ;  /* 0x0000001c1480723c */ /* 0x048ff00000001880 */
[C---:B------:R-:W-:Y:S01]  /*b120*/  HMMA.16816.F32 R132, R20.reuse, R30, R132 ;  /* 0x0000001e1484723c */ /* 0x040fe20000001884 */
[----:B------:R-:W3:Y:S07]  /*b130*/  LDSM.16.MT88.4 R28, [R224+0x17800] ;  /* 0x01780000e01c783b */ /* 0x000eee0000004200 */
[C---:B-1----:R-:W-:Y:S08]  /*b140*/  HMMA.16816.F32 R136, R20.reuse, R8, R136 ;  /* 0x000000081488723c */ /* 0x042ff00000001888 */
[C---:B------:R-:W-:Y:S08]  /*b150*/  HMMA.16816.F32 R156, R20.reuse, R10, R12 ;  /* 0x0000000a149c723c */ /* 0x040ff0000000180c */
[C---:B--2---:R-:W-:Y:S08]  /*b160*/  HMMA.16816.F32 R140, R20.reuse, R24, R140 ;  /* 0x00000018148c723c */ /* 0x044ff0000000188c */
[C---:B------:R-:W-:Y:S08]  /*b170*/  HMMA.16816.F32 R144, R20.reuse, R26, R144 ;  /* 0x0000001a1490723c */ /* 0x040ff00000001890 */
[C---:B---3--:R-:W-:Y:S08]  /*b180*/  HMMA.16816.F32 R152, R20.reuse, R28, R16 ;  /* 0x0000001c1498723c */ /* 0x048ff00000001810 */
[----:B------:R-:W-:Y:S01]  /*b190*/  HMMA.16816.F32 R148, R20, R30, R148 ;  /* 0x0000001e1494723c */ /* 0x000fe20000001894 */
[----:B------:R-:W-:-:S07]  /*b1a0*/  @P0 BRA `(.L_x_10) ;  /* 0xffffd20000000947 */ /* 0x000fce000383ffff */
.L_x_9:
[----:B------:R-:W1:Y:S01]  /*b1b0*/  SHFL.BFLY PT, R2, R251, 0x2, 0x1f ;  /* 0x0c401f00fb027f89 */ /* 0x000e6200000e0000 */
[----:B------:R-:W-:Y:S01]  /*b1c0*/  MOV R4, 0x3f800000 ;  /* 0x3f80000000047802 */ /* 0x000fe20000000f00 */
[----:B------:R-:W2:Y:S01]  /*b1d0*/  S2UR UR6, SR_CTAID.Y ;  /* 0x00000000000679c3 */ /* 0x000ea20000002600 */
[----:B------:R-:W-:Y:S01]  /*b1e0*/  MOV R5, 0x3f800000 ;  /* 0x3f80000000057802 */ /* 0x000fe20000000f00 */
[----:B------:R-:W3:Y:S01]  /*b1f0*/  SHFL.BFLY PT, R0, R249, 0x2, 0x1f ;  /* 0x0c401f00f9007f89 */ /* 0x000ee200000e0000 */
[----:B------:R-:W-:Y:S01]  /*b200*/  UISETP.NE.AND UP0, UPT, UR9, -0x1, UPT ;  /* 0xffffffff0900788c */ /* 0x000fe2000bf05270 */
[----:B------:R-:W-:Y:S01]  /*b210*/  BSSY B0, `(.L_x_13) ;  /* 0x0000188000007945 */ /* 0x000fe20003800000 */
[----:B------:R-:W-:-:S02]  /*b220*/  ULDC.64 UR4, c[0x0][0x1e8] ;  /* 0x00007a0000047ab9 */ /* 0x000fc40000000a00 */
[----:B------:R-:W-:Y:S01]  /*b230*/  ULDC UR8, c[0x0][0x214] ;  /* 0x0000850000087ab9 */ /* 0x000fe20000000800 */
[----:B------:R-:W4:Y:S01]  /*b240*/  S2UR UR11, SR_CTAID.X ;  /* 0x00000000000b79c3 */ /* 0x000f220000002500 */
[----:B------:R-:W-:Y:S02]  /*b250*/  UMOV UR24, URZ ;  /* 0x0000003f00187c82 */ /* 0x000fe40008000000 */
[----:B------:R-:W-:-:S03]  /*b260*/  UMOV UR25, URZ ;  /* 0x0000003f00197c82 */ /* 0x000fc60008000000 */
[----:B------:R-:W-:Y:S02]  /*b270*/  @UP0 UIMAD.WIDE.U32 UR18, UR9, UR4, URZ ;  /* 0x00000004091202a5 */ /* 0x000fe4000f8e003f */
[----:B------:R-:W5:Y:S02]  /*b280*/  S2UR UR12, SR_CTAID.Z ;  /* 0x00000000000c79c3 */ /* 0x000f640000002700 */
[----:B------:R-:W-:-:S03]  /*b290*/  @UP0 UIMAD UR7, UR9, UR5, UR19 ;  /* 0x00000005090702a4 */ /* 0x000fc6000f8e0213 */
[----:B------:R-:W-:Y:S01]  /*b2a0*/  ULDC.64 UR4, c[0x0][0x1e0] ;  /* 0x0000780000047ab9 */ /* 0x000fe20000000a00 */
[----:B-1----:R-:W-:Y:S01]  /*b2b0*/  FADD.FTZ R9, R2, R251 ;  /* 0x000000fb02097221 */ /* 0x002fe20000010000 */
[----:B--2---:R-:W-:Y:S01]  /*b2c0*/  @!UP0 USHF.R.S32.HI UR13, URZ, 0x1f, UR6 ;  /* 0x0000001f3f0d8899 */ /* 0x004fe20008011406 */
[----:B---3--:R-:W-:-:S03]  /*b2d0*/  FADD.FTZ R7, R0, R249 ;  /* 0x000000f900077221 */ /* 0x008fc60000010000 */
[----:B------:R-:W1:Y:S01]  /*b2e0*/  SHFL.BFLY PT, R2, R9, 0x1, 0x1f ;  /* 0x0c201f0009027f89 */ /* 0x000e6200000e0000 */
[----:B------:R-:W-:Y:S02]  /*b2f0*/  @!UP0 UIMAD UR13, UR13, UR4, URZ ;  /* 0x000000040d0d82a4 */ /* 0x000fe4000f8e023f */
[----:B------:R-:W-:Y:S01]  /*b300*/  @!UP0 UIMAD.WIDE.U32 UR22, UR6, UR4, URZ ;  /* 0x00000004061682a5 */ /* 0x000fe2000f8e003f */
[----:B------:R-:W2:Y:S01]  /*b310*/  SHFL.BFLY PT, R0, R7, 0x1, 0x1f ;  /* 0x0c201f0007007f89 */ /* 0x000ea200000e0000 */
[----:B------:R-:W-:Y:S02]  /*b320*/  @!UP0 UIMAD UR13, UR6, UR5, UR13 ;  /* 0x00000005060d82a4 */ /* 0x000fe4000f8e020d */
[----:B------:R-:W-:Y:S02]  /*b330*/  ULDC.U8 UR4, c[0x0][0x329] ;  /* 0x0000ca4000047ab9 */ /* 0x000fe40000000000 */
[----:B------:R-:W-:Y:S02]  /*b340*/  UISETP.NE.AND UP1, UPT, UR4, URZ, UPT ;  /* 0x0000003f0400728c */ /* 0x000fe4000bf25270 */
[----:B------:R-:W-:-:S02]  /*b350*/  ULDC.U8 UR5, c[0x0][0x328] ;  /* 0x0000ca0000057ab9 */ /* 0x000fc40000000000 */
[----:B------:R-:W-:Y:S02]  /*b360*/  UISETP.NE.AND UP2, UPT, UR5, URZ, UPT ;  /* 0x0000003f0500728c */ /* 0x000fe4000bf45270 */
[----:B------:R-:W-:Y:S02]  /*b370*/  @!UP0 UIADD3 UR7, UR23, UR13, URZ ;  /* 0x0000000d17078290 */ /* 0x000fe4000fffe03f */
[----:B------:R-:W-:Y:S02]  /*b380*/  UISETP.NE.OR UP3, UPT, UR4, URZ, !UP2 ;  /* 0x0000003f0400728c */ /* 0x000fe4000d765670 */
[----:B------:R-:W-:Y:S02]  /*b390*/  ULDC UR5, c[0x0][0x234] ;  /* 0x00008d0000057ab9 */ /* 0x000fe40000000800 */
[----:B------:R-:W-:Y:S02]  /*b3a0*/  @UP1 ULDC UR14, c[0x0][0x210] ;  /* 0x00008400000e1ab9 */ /* 0x000fe40000000800 */
[----:B------:R-:W-:Y:S01]  /*b3b0*/  @UP1 UIMAD UR14, UR14, UR8, URZ ;  /* 0x000000080e0e12a4 */ /* 0x000fe2000f8e023f */
[----:B-1----:R-:W-:Y:S01]  /*b3c0*/  FADD.FTZ R2, R9, R2 ;  /* 0x0000000209027221 */ /* 0x002fe20000010000 */
[----:B------:R-:W-:-:S02]  /*b3d0*/  @!UP1 USEL UR14, UR8, UR5, !UP2 ;  /* 0x00000005080e9287 */ /* 0x000fc4000d000000 */
[----:B------:R-:W-:Y:S01]  /*b3e0*/  ULDC UR4, c[0x0][0x1c0] ;  /* 0x0000700000047ab9 */ /* 0x000fe20000000800 */
[----:B--2---:R-:W-:Y:S01]  /*b3f0*/  FADD.FTZ R0, R7, R0 ;  /* 0x0000000007007221 */ /* 0x004fe20000010000 */
[----:B------:R-:W-:Y:S01]  /*b400*/  FSETP.NE.FTZ.AND P4, PT, R2, RZ, PT ;  /* 0x000000ff0200720b */ /* 0x000fe20003f95000 */
[----:B------:R-:W-:Y:S02]  /*b410*/  @UP1 UMOV UR19, 0x1 ;  /* 0x0000000100131882 */ /* 0x000fe40000000000 */
[----:B------:R-:W-:Y:S01]  /*b420*/  @!UP1 UIMAD UR19, UR14, UR4, URZ ;  /* 0x000000040e1392a4 */ /* 0x000fe2000f8e023f */
[----:B------:R-:W-:Y:S01]  /*b430*/  FSETP.NE.FTZ.AND P3, PT, R0, RZ, PT ;  /* 0x000000ff0000720b */ /* 0x000fe20003f75000 */
[----:B------:R-:W-:Y:S02]  /*b440*/  @!UP3 UIMAD UR21, UR6, UR8, URZ ;  /* 0x000000080615b2a4 */ /* 0x000fe4000f8e023f */
[----:B------:R-:W-:Y:S02]  /*b450*/  @UP1 ULDC UR20, c[0x0][0x210] ;  /* 0x0000840000141ab9 */ /* 0x000fe40000000800 */
[----:B------:R-:W-:-:S02]  /*b460*/  UIMAD UR5, UR6, UR19, URZ ;  /* 0x00000013060572a4 */ /* 0x000fc4000f8e023f */
[----:B------:R-:W-:Y:S02]  /*b470*/  @!UP1 UMOV UR20, 0x1 ;  /* 0x0000000100149882 */ /* 0x000fe40000000000 */
[----:B------:R-:W1:Y:S01]  /*b480*/  @P4 MUFU.RCP R4, R2 ;  /* 0x0000000200044308 */ /* 0x000e620000001000 */
[----:B------:R-:W-:Y:S02]  /*b490*/  @!UP3 USEL UR21, UR21, UR9, !UP0 ;  /* 0x000000091515b287 */ /* 0x000fe4000c000000 */
[----:B----4-:R-:W-:Y:S02]  /*b4a0*/  UIMAD UR4, UR11, UR20, URZ ;  /* 0x000000140b0472a4 */ /* 0x010fe4000f8e023f */
[----:B------:R-:W-:Y:S02]  /*b4b0*/  USEL UR5, UR5, URZ, UP3 ;  /* 0x0000003f05057287 */ /* 0x000fe40009800000 */
[----:B------:R-:W-:Y:S01]  /*b4c0*/  USHF.L.U32 UR4, UR4, 0x6, URZ ;  /* 0x0000000604047899 */ /* 0x000fe2000800063f */
[----:B------:R-:W2:Y:S01]  /*b4d0*/  @P3 MUFU.RCP R5, R0 ;  /* 0x0000000000053308 */ /* 0x000ea20000001000 */
[----:B-----5:R-:W-:-:S02]  /*b4e0*/  UIMAD UR14, UR12, UR14, UR5 ;  /* 0x0000000e0c0e72a4 */ /* 0x020fc4000f8e0205 */
[----:B------:R-:W-:Y:S02]  /*b4f0*/  @!UP3 UMOV UR24, UR21 ;  /* 0x000000150018bc82 */ /* 0x000fe40008000000 */
[----:B------:R-:W-:Y:S02]  /*b500*/  USHF.R.S32.HI UR5, URZ, 0x1f, UR4 ;  /* 0x0000001f3f057899 */ /* 0x000fe40008011404 */
[----:B------:R-:W-:Y:S01]  /*b510*/  @!UP3 USHF.R.S32.HI UR25, URZ, 0x1f, UR21 ;  /* 0x0000001f3f19b899 */ /* 0x000fe20008011415 */
[C---:B-1----:R-:W-:Y:S01]  /*b520*/  FMUL.FTZ R160, R4.reuse, R160 ;  /* 0x000000a004a07220 */ /* 0x042fe20000410000 */
[----:B------:R-:W-:Y:S01]  /*b530*/  @P4 MUFU.LG2 R2, R2 ;  /* 0x0000000200024308 */ /* 0x000fe20000000c00 */
[C---:B------:R-:W-:Y:S01]  /*b540*/  FMUL.FTZ R161, R4.reuse, R161 ;  /* 0x000000a104a17220 */ /* 0x040fe20000410000 */
[----:B------:R-:W-:Y:S01]  /*b550*/  USHF.R.S32.HI UR6, URZ, 0x1f, UR14 ;  /* 0x0000001f3f067899 */ /* 0x000fe2000801140e */
[C---:B------:R-:W-:Y:S01]  /*b560*/  FMUL.FTZ R36, R4.reuse, R36 ;  /* 0x0000002404247220 */ /* 0x040fe20000410000 */
[----:B------:R-:W-:Y:S01]  /*b570*/  UIADD3 UR4, UP2, UP1, UR4, UR24, UR14 ;  /* 0x0000001804047290 */ /* 0x000fe2000f95e00e */
[C---:B------:R-:W-:Y:S01]  /*b580*/  FMUL.FTZ R37, R4.reuse, R37 ;  /* 0x0000002504257220 */ /* 0x040fe20000410000 */
[----:B------:R-:W-:Y:S01]  /*b590*/  F2FP.PACK_AB R160, R161, R160 ;  /* 0x000000a0a1a0723e */ /* 0x000fe200000000ff */
[C---:B------:R-:W-:Y:S01]  /*b5a0*/  FMUL.FTZ R40, R4.reuse, R40 ;  /* 0x0000002804287220 */ /* 0x040fe20000410000 */
[----:B------:R-:W1:Y:S01]  /*b5b0*/  @P3 MUFU.LG2 R0, R0 ;  /* 0x0000000000003308 */ /* 0x000e620000000c00 */
[C---:B------:R-:W-:Y:S01]  /*b5c0*/  FMUL.FTZ R41, R4.reuse, R41 ;  /* 0x0000002904297220 */ /* 0x040fe20000410000 */
[----:B------:R-:W-:Y:S01]  /*b5d0*/  F2FP.PACK_AB R36, R37, R36 ;  /* 0x000000242524723e */ /* 0x000fe200000000ff */
[C---:B------:R-:W-:Y:S01]  /*b5e0*/  FMUL.FTZ R44, R4.reuse, R44 ;  /* 0x0000002c042c7220 */ /* 0x040fe20000410000 */
[----:B------:R-:W-:Y:S01]  /*b5f0*/  UIADD3.X UR5, UR5, UR25, UR6, UP2, UP1 ;  /* 0x0000001905057290 */ /* 0x000fe200097e2406 */
[C---:B------:R-:W-:Y:S01]  /*b600*/  FMUL.FTZ R45, R4.reuse, R45 ;  /* 0x0000002d042d7220 */ /* 0x040fe20000410000 */
[----:B------:R-:W-:Y:S01]  /*b610*/  F2FP.PACK_AB R40, R41, R40 ;  /* 0x000000282928723e */ /* 0x000fe200000000ff */
[C---:B------:R-:W-:Y:S01]  /*b620*/  FMUL.FTZ R48, R4.reuse, R48 ;  /* 0x0000003004307220 */ /* 0x040fe20000410000 */
[----:B------:R-:W-:Y:S01]  /*b630*/  @!UP0 UMOV UR18, UR22 ;  /* 0x0000001600128c82 */ /* 0x000fe20008000000 */
[C---:B------:R-:W-:Y:S01]  /*b640*/  FMUL.FTZ R49, R4.reuse, R49 ;  /* 0x0000003104317220 */ /* 0x040fe20000410000 */
[----:B------:R-:W-:Y:S01]  /*b650*/  F2FP.PACK_AB R44, R45, R44 ;  /* 0x0000002c2d2c723e */ /* 0x000fe200000000ff */
[----:B------:R-:W-:-:S02]  /*b660*/  FMUL.FTZ R52, R4, R52 ;  /* 0x0000003404347220 */ /* 0x000fc40000410000 */
[C---:B------:R-:W-:Y:S01]  /*b670*/  FMUL.FTZ R53, R4.reuse, R53 ;  /* 0x0000003504357220 */ /* 0x040fe20000410000 */
[----:B------:R-:W-:Y:S01]  /*b680*/  F2FP.PACK_AB R48, R49, R48 ;  /* 0x000000303130723e */ /* 0x000fe200000000ff */
[C---:B------:R-:W-:Y:S02]  /*b690*/  FMUL.FTZ R56, R4.reuse, R56 ;  /* 0x0000003804387220 */ /* 0x040fe40000410000 */
[C---:B------:R-:W-:Y:S01]  /*b6a0*/  FMUL.FTZ R57, R4.reuse, R57 ;  /* 0x0000003904397220 */ /* 0x040fe20000410000 */
[----:B------:R-:W-:Y:S01]  /*b6b0*/  F2FP.PACK_AB R52, R53, R52 ;  /* 0x000000343534723e */ /* 0x000fe200000000ff */
[C---:B------:R-:W-:Y:S02]  /*b6c0*/  FMUL.FTZ R60, R4.reuse, R60 ;  /* 0x0000003c043c7220 */ /* 0x040fe40000410000 */
        /* <DEDUP_REMOVED lines=72> */
[----:B------:R-:W-:Y:S01]  /*bb50*/  FMUL.FTZ R149, R4, R149 ;  /* 0x0000009504957220 */ /* 0x000fe20000410000 */
[----:B------:R-:W-:Y:S01]  /*bb60*/  F2FP.PACK_AB R152, R153, R152 ;  /* 0x000000989998723e */ /* 0x000fe200000000ff */
[----:B------:R-:W3:Y:S01]  /*bb70*/  S2R R4, SR_TID.X ;  /* 0x0000000000047919 */ /* 0x000ee20000002100 */
[----:B--2---:R-:W-:-:S02]  /*bb80*/  FMUL.FTZ R163, R5, R163 ;  /* 0x000000a305a37220 */ /* 0x004fc40000410000 */
[----:B------:R-:W-:Y:S01]  /*bb90*/  FMUL.FTZ R162, R5, R162 ;  /* 0x000000a205a27220 */ /* 0x000fe20000410000 */
[----:B------:R-:W-:Y:S01]  /*bba0*/  F2FP.PACK_AB R148, R149, R148 ;  /* 0x000000949594723e */ /* 0x000fe200000000ff */
[C---:B------:R-:W-:Y:S02]  /*bbb0*/  FMUL.FTZ R39, R5.reuse, R39 ;  /* 0x0000002705277220 */ /* 0x040fe40000410000 */
[----:B------:R-:W-:Y:S01]  /*bbc0*/  FMUL.FTZ R38, R5, R38 ;  /* 0x0000002605267220 */ /* 0x000fe20000410000 */
[----:B------:R-:W-:Y:S01]  /*bbd0*/  F2FP.PACK_AB R162, R163, R162 ;  /* 0x000000a2a3a2723e */ /* 0x000fe200000000ff */
[C---:B------:R-:W-:Y:S02]  /*bbe0*/  FMUL.FTZ R43, R5.reuse, R43 ;  /* 0x0000002b052b7220 */ /* 0x040fe40000410000 */
[----:B------:R-:W-:Y:S01]  /*bbf0*/  FMUL.FTZ R42, R5, R42 ;  /* 0x0000002a052a7220 */ /* 0x000fe20000410000 */
[----:B------:R-:W-:Y:S01]  /*bc00*/  F2FP.PACK_AB R38, R39, R38 ;  /* 0x000000262726723e */ /* 0x000fe200000000ff */
[----:B------:R-:W-:-:S02]  /*bc10*/  FMUL.FTZ R47, R5, R47 ;  /* 0x0000002f052f7220 */ /* 0x000fc40000410000 */
[----:B------:R-:W-:Y:S01]  /*bc20*/  FMUL.FTZ R46, R5, R46 ;  /* 0x0000002e052e7220 */ /* 0x000fe20000410000 */
[----:B------:R-:W-:Y:S01]  /*bc30*/  F2FP.PACK_AB R42, R43, R42 ;  /* 0x0000002a2b2a723e */ /* 0x000fe200000000ff */
[C---:B------:R-:W-:Y:S02]  /*bc40*/  FMUL.FTZ R51, R5.reuse, R51 ;  /* 0x0000003305337220 */ /* 0x040fe40000410000 */
[----:B------:R-:W-:Y:S01]  /*bc50*/  FMUL.FTZ R50, R5, R50 ;  /* 0x0000003205327220 */ /* 0x000fe20000410000 */
[----:B------:R-:W-:Y:S01]  /*bc60*/  F2FP.PACK_AB R46, R47, R46 ;  /* 0x0000002e2f2e723e */ /* 0x000fe200000000ff */
[C---:B------:R-:W-:Y:S02]  /*bc70*/  FMUL.FTZ R55, R5.reuse, R55 ;  /* 0x0000003705377220 */ /* 0x040fe40000410000 */
[C---:B------:R-:W-:Y:S01]  /*bc80*/  FMUL.FTZ R54, R5.reuse, R54 ;  /* 0x0000003605367220 */ /* 0x040fe20000410000 */
[----:B---3--:R-:W-:Y:S01]  /*bc90*/  SHF.R.S32.HI R7, RZ, 0x1f, R4 ;  /* 0x0000001fff077819 */ /* 0x008fe20000011404 */
[----:B------:R-:W-:Y:S01]  /*bca0*/  FMUL.FTZ R59, R5, R59 ;  /* 0x0000003b053b7220 */ /* 0x000fe20000410000 */
[----:B------:R-:W-:Y:S01]  /*bcb0*/  F2FP.PACK_AB R50, R51, R50 ;  /* 0x000000323332723e */ /* 0x000fe200000000ff */
[----:B------:R-:W-:Y:S01]  /*bcc0*/  FMUL.FTZ R58, R5, R58 ;  /* 0x0000003a053a7220 */ /* 0x000fe20000410000 */
[-C--:B------:R-:W-:Y:S01]  /*bcd0*/  LEA.HI R6, R7, R4.reuse, RZ, 0x2 ;  /* 0x0000000407067211 */ /* 0x080fe200078f10ff */
[----:B------:R-:W-:Y:S01]  /*bce0*/  FMUL.FTZ R63, R5, R63 ;  /* 0x0000003f053f7220 */ /* 0x000fe20000410000 */
[----:B------:R-:W-:Y:S01]  /*bcf0*/  LEA.HI R7, R7, R4, RZ, 0x5 ;  /* 0x0000000407077211 */ /* 0x000fe200078f28ff */
[C---:B------:R-:W-:Y:S01]  /*bd00*/  FMUL.FTZ R62, R5.reuse, R62 ;  /* 0x0000003e053e7220 */ /* 0x040fe20000410000 */
[--C-:B------:R-:W-:Y:S01]  /*bd10*/  SHF.R.S32.HI R9, RZ, 0x2, R6.reuse ;  /* 0x00000002ff097819 */ /* 0x100fe20000011406 */
[C---:B------:R-:W-:Y:S01]  /*bd20*/  FMUL.FTZ R67, R5.reuse, R67 ;  /* 0x0000004305437220 */ /* 0x040fe20000410000 */
[----:B------:R-:W-:Y:S01]  /*bd30*/  SHF.R.S32.HI R8, RZ, 0x1f, R6 ;  /* 0x0000001fff087819 */ /* 0x000fe20000011406 */
[----:B------:R-:W-:Y:S01]  /*bd40*/  FMUL.FTZ R66, R5, R66 ;  /* 0x0000004205427220 */ /* 0x000fe20000410000 */
[----:B------:R-:W-:Y:S01]  /*bd50*/  F2FP.PACK_AB R54, R55, R54 ;  /* 0x000000363736723e */ /* 0x000fe200000000ff */
[C---:B------:R-:W-:Y:S01]  /*bd60*/  FMUL.FTZ R71, R5.reuse, R71 ;  /* 0x0000004705477220 */ /* 0x040fe20000410000 */
[----:B------:R-:W-:Y:S01]  /*bd70*/  LEA.HI R8, R8, R9, RZ, 0x3 ;  /* 0x0000000908087211 */ /* 0x000fe200078f18ff */
[----:B------:R-:W-:Y:S01]  /*bd80*/  FMUL.FTZ R70, R5, R70 ;  /* 0x0000004605467220 */ /* 0x000fe20000410000 */
[----:B------:R-:W-:Y:S01]  /*bd90*/  F2FP.PACK_AB R58, R59, R58 ;  /* 0x0000003a3b3a723e */ /* 0x000fe200000000ff */
[C---:B------:R-:W-:Y:S01]  /*bda0*/  FMUL.FTZ R75, R5.reuse, R75 ;  /* 0x0000004b054b7220 */ /* 0x040fe20000410000 */
[----:B------:R-:W-:Y:S01]  /*bdb0*/  LOP3.LUT R8, R8, 0xfffffff8, RZ, 0xc0, !PT ;  /* 0xfffffff808087812 */ /* 0x000fe200078ec0ff */
[----:B------:R-:W-:Y:S01]  /*bdc0*/  FMUL.FTZ R74, R5, R74 ;  /* 0x0000004a054a7220 */ /* 0x000fe20000410000 */
[----:B------:R-:W-:Y:S01]  /*bdd0*/  F2FP.PACK_AB R62, R63, R62 ;  /* 0x0000003e3f3e723e */ /* 0x000fe200000000ff */
[----:B------:R-:W-:Y:S01]  /*bde0*/  FMUL.FTZ R79, R5, R79 ;  /* 0x0000004f054f7220 */ /* 0x000fe20000410000 */
[----:B------:R-:W-:Y:S01]  /*bdf0*/  IADD3 R8, R9, -R8, RZ ;  /* 0x8000000809087210 */ /* 0x000fe20007ffe0ff */
[----:B------:R-:W-:Y:S01]  /*be00*/  FMUL.FTZ R78, R5, R78 ;  /* 0x0000004e054e7220 */ /* 0x000fe20000410000 */
[----:B------:R-:W-:Y:S01]  /*be10*/  F2FP.PACK_AB R66, R67, R66 ;  /* 0x000000424342723e */ /* 0x000fe200000000ff */
[C---:B------:R-:W-:Y:S01]  /*be20*/  FMUL.FTZ R83, R5.reuse, R83 ;  /* 0x0000005305537220 */ /* 0x040fe20000410000 */
[C---:B------:R-:W-:Y:S01]  /*be30*/  SHF.L.U32 R9, R8.reuse, 0x6, RZ ;  /* 0x0000000608097819 */ /* 0x040fe200000006ff */
[C---:B------:R-:W-:Y:S01]  /*be40*/  FMUL.FTZ R82, R5.reuse, R82 ;  /* 0x0000005205527220 */ /* 0x040fe20000410000 */
[----:B------:R-:W-:Y:S01]  /*be50*/  LOP3.LUT R10, R8, 0x1, RZ, 0xc0, !PT ;  /* 0x00000001080a7812 */ /* 0x000fe200078ec0ff */
[----:B------:R-:W-:Y:S01]  /*be60*/  FMUL.FTZ R87, R5, R87 ;  /* 0x0000005705577220 */ /* 0x000fe20000410000 */
[----:B------:R-:W-:Y:S01]  /*be70*/  LOP3.LUT R9, R9, 0x1c0, RZ, 0xc0, !PT ;  /* 0x000001c009097812 */ /* 0x000fe200078ec0ff */
[C---:B------:R-:W-:Y:S01]  /*be80*/  FMUL.FTZ R86, R5.reuse, R86 ;  /* 0x0000005605567220 */ /* 0x040fe20000410000 */
[----:B------:R-:W-:Y:S01]  /*be90*/  ISETP.NE.U32.AND P0, PT, R10, 0x1, PT ;  /* 0x000000010a00780c */ /* 0x000fe20003f05070 */
[----:B------:R-:W-:Y:S01]  /*bea0*/  FMUL.FTZ R91, R5, R91 ;  /* 0x0000005b055b7220 */ /* 0x000fe20000410000 */
[----:B------:R-:W-:Y:S01]  /*beb0*/  LEA.HI R12, R9, R9, RZ, 0x1d ;  /* 0x00000009090c7211 */ /* 0x000fe200078fe8ff */
[C---:B------:R-:W-:Y:S01]  /*bec0*/  FMUL.FTZ R90, R5.reuse, R90 ;  /* 0x0000005a055a7220 */ /* 0x040fe20000410000 */
[----:B------:R-:W-:Y:S01]  /*bed0*/  R2P PR, R8, 0x6 ;  /* 0x0000000608007804 */ /* 0x000fe20000000000 */
[C---:B------:R-:W-:Y:S01]  /*bee0*/  FMUL.FTZ R95, R5.reuse, R95 ;  /* 0x0000005f055f7220 */ /* 0x040fe20000410000 */
[----:B------:R-:W-:Y:S01]  /*bef0*/  MOV R8, 0x20 ;  /* 0x0000002000087802 */ /* 0x000fe20000000f00 */
[C---:B------:R-:W-:Y:S01]  /*bf00*/  FMUL.FTZ R94, R5.reuse, R94 ;  /* 0x0000005e055e7220 */ /* 0x040fe20000410000 */
[----:B------:R-:W-:Y:S01]  /*bf10*/  MOV R10, 0x40 ;  /* 0x00000040000a7802 */ /* 0x000fe20000000f00 */
[C---:B------:R-:W-:Y:S01]  /*bf20*/  FMUL.FTZ R99, R5.reuse, R99 ;  /* 0x0000006305637220 */ /* 0x040fe20000410000 */
[----:B------:R-:W-:Y:S01]  /*bf30*/  SEL R8, R8, 0xffffffe0, !P1 ;  /* 0xffffffe008087807 */ /* 0x000fe20004800000 */
[C---:B------:R-:W-:Y:S01]  /*bf40*/  FMUL.FTZ R98, R5.reuse, R98 ;  /* 0x0000006205627220 */ /* 0x040fe20000410000 */
[----:B------:R-:W-:Y:S01]  /*bf50*/  SEL R10, R10, 0xffffffc0, !P2 ;  /* 0xffffffc00a0a7807 */ /* 0x000fe20005000000 */
[----:B------:R-:W-:Y:S01]  /*bf60*/  FMUL.FTZ R103, R5, R103 ;  /* 0x0000006705677220 */ /* 0x000fe20000410000 */
[----:B------:R-:W-:Y:S01]  /*bf70*/  F2FP.PACK_AB R70, R71, R70 ;  /* 0x000000464746723e */ /* 0x000fe200000000ff */
        /* <DEDUP_REMOVED lines=49> */
[----:B------:R-:W-:Y:S01]  /*c290*/  LOP3.LUT R5, R6, 0x3ffffffc, RZ, 0xc0, !PT ;  /* 0x3ffffffc06057812 */ /* 0x000fe200078ec0ff */
[----:B-1----:R-:W-:Y:S01]  /*c2a0*/  @P3 FMUL.FTZ R0, R0, 0.69314718246459960938 ;  /* 0x3f31721800003820 */ /* 0x002fe20000410000 */
[----:B------:R-:W-:Y:S02]  /*c2b0*/  SHF.R.S32.HI R6, RZ, 0x5, R7 ;  /* 0x00000005ff067819 */ /* 0x000fe40000011407 */
[----:B------:R-:W-:Y:S02]  /*c2c0*/  IADD3 R5, -R5, R4, RZ ;  /* 0x0000000405057210 */ /* 0x000fe40007ffe1ff */
[----:B------:R-:W-:-:S02]  /*c2d0*/  F2FP.PACK_AB R154, R155, R154 ;  /* 0x0000009a9b9a723e */ /* 0x000fc400000000ff */
[----:B------:R-:W-:Y:S02]  /*c2e0*/  LEA R5, R6, R5, 0x9 ;  /* 0x0000000506057211 */ /* 0x000fe400078e48ff */
[----:B------:R-:W-:Y:S02]  /*c2f0*/  F2FP.PACK_AB R150, R151, R150 ;  /* 0x000000969796723e */ /* 0x000fe400000000ff */
[----:B------:R-:W-:Y:S02]  /*c300*/  LEA R5, R5, R12, 0x1 ;  /* 0x0000000c05057211 */ /* 0x000fe400078e08ff */
[----:B------:R-:W-:Y:S02]  /*c310*/  LOP3.LUT R7, R7, 0xffffffe0, RZ, 0xc0, !PT ;  /* 0xffffffe007077812 */ /* 0x000fe400078ec0ff */
[----:B------:R-:W-:Y:S02]  /*c320*/  SHF.L.U32 R5, R5, 0x1, RZ ;  /* 0x0000000105057819 */ /* 0x000fe400000006ff */
[----:B------:R-:W-:-:S02]  /*c330*/  IADD3 R7, R4, -R7, RZ ;  /* 0x8000000704077210 */ /* 0x000fc40007ffe0ff */
[C---:B------:R-:W-:Y:S01]  /*c340*/  IADD3 R9, R5.reuse, -0x10, RZ ;  /* 0xfffffff005097810 */ /* 0x040fe20007ffe0ff */
[----:B------:R-:W-:Y:S01]  /*c350*/  STS [R5], R160 ;  /* 0x000000a005007388 */ /* 0x000fe20000000800 */
[C---:B------:R-:W-:Y:S02]  /*c360*/  @P0 IADD3 R9, R5.reuse, 0x10, RZ ;  /* 0x0000001005090810 */ /* 0x040fe40007ffe0ff */
[C---:B------:R-:W-:Y:S01]  /*c370*/  IADD3 R11, R5.reuse, R8, RZ ;  /* 0x00000008050b7210 */ /* 0x040fe20007ffe0ff */
[----:B------:R-:W-:Y:S01]  /*c380*/  STS [R5+0x400], R162 ;  /* 0x000400a205007388 */ /* 0x000fe20000000800 */
[-C--:B------:R-:W-:Y:S02]  /*c390*/  IADD3 R13, R8, R9.reuse, RZ ;  /* 0x00000009080d7210 */ /* 0x080fe40007ffe0ff */
[----:B------:R-:W-:Y:S01]  /*c3a0*/  IADD3 R15, R5, R10, RZ ;  /* 0x0000000a050f7210 */ /* 0x000fe20007ffe0ff */
[----:B------:R-:W-:Y:S01]  /*c3b0*/  STS [R9], R36 ;  /* 0x0000002409007388 */ /* 0x000fe20000000800 */
[----:B------:R-:W-:-:S02]  /*c3c0*/  IADD3 R17, R10, R9, RZ ;  /* 0x000000090a117210 */ /* 0x000fc40007ffe0ff */
[-C--:B------:R-:W-:Y:S01]  /*c3d0*/  IADD3 R19, R11, R10.reuse, RZ ;  /* 0x0000000a0b137210 */ /* 0x080fe20007ffe0ff */
[----:B------:R-:W-:Y:S01]  /*c3e0*/  STS [R9+0x400], R38 ;  /* 0x0004002609007388 */ /* 0x000fe20000000800 */
[----:B------:R-:W-:Y:S02]  /*c3f0*/  IADD3 R21, R13, R10, RZ ;  /* 0x0000000a0d157210 */ /* 0x000fe40007ffe0ff */
[----:B------:R-:W-:Y:S01]  /*c400*/  LOP3.LUT P0, RZ, R7, 0x3, RZ, 0xc0, !PT ;  /* 0x0000000307ff7812 */ /* 0x000fe2000780c0ff */
[----:B------:R-:W-:Y:S01]  /*c410*/  STS [R11], R40 ;  /* 0x000000280b007388 */ /* 0x000fe20000000800 */
[----:B------:R-:W-:Y:S01]  /*c420*/  @P4 FMUL.FTZ R7, R2, 0.69314718246459960938 ;  /* 0x3f31721802074820 */ /* 0x000fe20000410000 */
[----:B------:R-:W-:Y:S02]  /*c430*/  MOV R4, 0x7f800000 ;  /* 0x7f80000000047802 */ /* 0x000fe40000000f00 */
[----:B------:R-:W-:Y:S01]  /*c440*/  STS [R11+0x400], R42 ;  /* 0x0004002a0b007388 */ /* 0x000fe20000000800 */
[----:B------:R-:W-:-:S03]  /*c450*/  @P4 FFMA.FTZ R4, R164, c[0x0][0x238], R7 ;  /* 0x00008e00a4044a23 */ /* 0x000fc60000010007 */
[----:B------:R-:W-:Y:S04]  /*c460*/  STS [R13], R44 ;  /* 0x0000002c0d007388 */ /* 0x000fe80000000800 */
[----:B------:R-:W-:Y:S04]  /*c470*/  STS [R13+0x400], R46 ;  /* 0x0004002e0d007388 */ /* 0x000fe80000000800 */
        /* <DEDUP_REMOVED lines=41> */
[----:B------:R1:W-:Y:S04]  /*c710*/  STS [R5+0x6400], R130 ;  /* 0x0064008205007388 */ /* 0x0003e80000000800 */
[----:B------:R2:W-:Y:S04]  /*c720*/  STS [R9+0x6000], R132 ;  /* 0x0060008409007388 */ /* 0x0005e80000000800 */
[----:B------:R2:W-:Y:S04]  /*c730*/  STS [R9+0x6400], R134 ;  /* 0x0064008609007388 */ /* 0x0005e80000000800 */
[----:B------:R2:W-:Y:S04]  /*c740*/  STS [R11+0x6000], R136 ;  /* 0x006000880b007388 */ /* 0x0005e80000000800 */
[----:B------:R2:W-:Y:S04]  /*c750*/  STS [R11+0x6400], R138 ;  /* 0x0064008a0b007388 */ /* 0x0005e80000000800 */
[----:B------:R2:W-:Y:S04]  /*c760*/  STS [R13+0x6000], R156 ;  /* 0x0060009c0d007388 */ /* 0x0005e80000000800 */
[----:B------:R2:W-:Y:S01]  /*c770*/  STS [R13+0x6400], R158 ;  /* 0x0064009e0d007388 */ /* 0x0005e20000000800 */
[----:B-1----:R-:W-:-:S03]  /*c780*/  SHF.R.S32.HI R5, RZ, 0x1f, R6 ;  /* 0x0000001fff057819 */ /* 0x002fc60000011406 */
[----:B------:R2:W-:Y:S01]  /*c790*/  STS [R15+0x6000], R140 ;  /* 0x0060008c0f007388 */ /* 0x0005e20000000800 */
[----:B------:R-:W-:-:S03]  /*c7a0*/  LEA.HI R5, R5, R6, RZ, 0x2 ;  /* 0x0000000605057211 */ /* 0x000fc600078f10ff */
[----:B------:R2:W-:Y:S01]  /*c7b0*/  STS [R15+0x6400], R142 ;  /* 0x0064008e0f007388 */ /* 0x0005e20000000800 */
[----:B------:R-:W-:-:S03]  /*c7c0*/  LOP3.LUT R5, R5, 0xffffffc, RZ, 0xc0, !PT ;  /* 0x0ffffffc05057812 */ /* 0x000fc600078ec0ff */
[----:B------:R2:W-:Y:S01]  /*c7d0*/  STS [R17+0x6000], R144 ;  /* 0x0060009011007388 */ /* 0x0005e20000000800 */
[----:B------:R-:W-:Y:S02]  /*c7e0*/  IADD3 R6, R6, -R5, RZ ;  /* 0x8000000506067210 */ /* 0x000fe40007ffe0ff */
[----:B------:R-:W-:Y:S01]  /*c7f0*/  MOV R5, 0x7f800000 ;  /* 0x7f80000000057802 */ /* 0x000fe20000000f00 */
[----:B------:R2:W-:Y:S01]  /*c800*/  STS [R17+0x6400], R146 ;  /* 0x0064009211007388 */ /* 0x0005e20000000800 */
[----:B------:R-:W-:Y:S01]  /*c810*/  @P3 FFMA.FTZ R5, R3, c[0x0][0x238], R0 ;  /* 0x00008e0003053a23 */ /* 0x000fe20000010000 */
[----:B------:R-:W-:Y:S02]  /*c820*/  LEA R6, R6, R237, 0x4 ;  /* 0x000000ed06067211 */ /* 0x000fe400078e20ff */
[----:B------:R2:W-:Y:S04]  /*c830*/  STS [R19+0x6000], R152 ;  /* 0x0060009813007388 */ /* 0x0005e80000000800 */
[----:B------:R2:W-:Y:S04]  /*c840*/  STS [R19+0x6400], R154 ;  /* 0x0064009a13007388 */ /* 0x0005e80000000800 */
[----:B------:R2:W-:Y:S04]  /*c850*/  STS [R21+0x6000], R148 ;  /* 0x0060009415007388 */ /* 0x0005e80000000800 */
[----:B------:R2:W-:Y:S04]  /*c860*/  STS [R21+0x6400], R150 ;  /* 0x0064009615007388 */ /* 0x0005e80000000800 */
[----:B------:R-:W-:Y:S06]  /*c870*/  BAR.SYNC.DEFER_BLOCKING 0x0 ;  /* 0x0000000000007b1d */ /* 0x000fec0000010000 */
[----:B------:R2:W1:Y:S04]  /*c880*/  LDS.128 R64, [R236] ;  /* 0x00000000ec407984 */ /* 0x0004680000000c00 */
[----:B------:R2:W3:Y:S04]  /*c890*/  LDS.128 R60, [R236+0x800] ;  /* 0x00080000ec3c7984 */ /* 0x0004e80000000c00 */
[----:B------:R2:W4:Y:S04]  /*c8a0*/  LDS.128 R56, [R236+0x1000] ;  /* 0x00100000ec387984 */ /* 0x0005280000000c00 */
[----:B------:R2:W1:Y:S04]  /*c8b0*/  LDS.128 R52, [R236+0x1800] ;  /* 0x00180000ec347984 */ /* 0x0004680000000c00 */
        /* <DEDUP_REMOVED lines=11> */
[----:B------:R2:W1:Y:S01]  /*c970*/  LDS.128 R68, [R236+0x7800] ;  /* 0x00780000ec447984 */ /* 0x0004620000000c00 */
[----:B------:R-:W-:Y:S05]  /*c980*/  @P0 BRA `(.L_x_14) ;  /* 0x0000010000000947 */ /* 0x000fea0003800000 */
[----:B---34-:R-:W-:Y:S01]  /*c990*/  UIMAD UR6, UR11, -0x40, UR15 ;  /* 0xffffffc00b0678a4 */ /* 0x018fe2000f8e020f */
[----:B------:R-:W-:-:S05]  /*c9a0*/  IADD3 R2, R6, 0x8, RZ ;  /* 0x0000000806027810 */ /* 0x000fca0007ffe0ff */
[----:B------:R-:W-:Y:S02]  /*c9b0*/  ISETP.GE.AND P3, PT, R6, UR6, PT ;  /* 0x0000000606007c0c */ /* 0x000fe4000bf66270 */
[----:B------:R-:W-:-:S11]  /*c9c0*/  ISETP.GE.AND P2, PT, R2, UR6, PT ;  /* 0x0000000602007c0c */ /* 0x000fd6000bf46270 */
[----:B------:R-:W-:Y:S02]  /*c9d0*/  @!P3 IMAD R0, R6, UR20, RZ ;  /* 0x000000140600bc24 */ /* 0x000fe4000f8e02ff */
[----:B------:R-:W-:-:S03]  /*c9e0*/  @!P2 IMAD R2, R2, UR20, RZ ;  /* 0x000000140202ac24 */ /* 0x000fc6000f8e02ff */
[----:B------:R-:W-:Y:S02]  /*c9f0*/  @!P3 IADD3 R3, P1, R0, UR4, RZ ;  /* 0x000000040003bc10 */ /* 0x000fe4000ff3e0ff */
[----:B------:R-:W-:Y:S02]  /*ca00*/  @!P2 IADD3 R7, P0, R2, UR4, RZ ;  /* 0x000000040207ac10 */ /* 0x000fe4000ff1e0ff */
[----:B------:R-:W-:Y:S02]  /*ca10*/  @!P3 LEA.HI.X.SX32 R0, R0, UR5, 0x1, P1 ;  /* 0x000000050000bc11 */ /* 0x000fe400088f0eff */
[----:B------:R-:W-:Y:S02]  /*ca20*/  @!P2 LEA.HI.X.SX32 R2, R2, UR5, 0x1, P0 ;  /* 0x000000050202ac11 */ /* 0x000fe400080f0eff */
[----:B------:R-:W-:Y:S02]  /*ca30*/  @!P3 LEA R72, P1, R3, c[0x0][0x200], 0x2 ;  /* 0x000080000348ba11 */ /* 0x000fe400078210ff */
[----:B------:R-:W-:-:S02]  /*ca40*/  @!P2 LEA R6, P0, R7, c[0x0][0x200], 0x2 ;  /* 0x000080000706aa11 */ /* 0x000fc400078010ff */
[----:B------:R-:W-:Y:S02]  /*ca50*/  @!P3 LEA.HI.X R73, R3, c[0x0][0x204], R0, 0x2, P1 ;  /* 0x000081000349ba11 */ /* 0x000fe400008f1400 */
[----:B------:R-:W-:-:S03]  /*ca60*/  @!P2 LEA.HI.X R7, R7, c[0x0][0x204], R2, 0x2, P0 ;  /* 0x000081000707aa11 */ /* 0x000fc600000f1402 */
[----:B------:R3:W-:Y:S04]  /*ca70*/  @!P3 STG.E [R72.64], R4 ;  /* 0x000000044800b986 */ /* 0x0007e8000c101910 */
[----:B------:R3:W-:Y:S02]  /*ca80*/  @!P2 STG.E [R6.64], R5 ;  /* 0x000000050600a986 */ /* 0x0007e4000c101910 */
.L_x_14:
[----:B---34-:R-:W-:Y:S05]  /*ca90*/  BSYNC B0 ;  /* 0x0000000000007941 */ /* 0x018fea0003800000 */
.L_x_13:
[----:B------:R-:W3:Y:S01]  /*caa0*/  S2R R3, SR_TID.X ;  /* 0x0000000000037919 */ /* 0x000ee20000002100 */
[----:B------:R-:W-:Y:S01]  /*cab0*/  IADD3 R4, P0, R244, UR18, RZ ;  /* 0x00000012f4047c10 */ /* 0x000fe2000ff1e0ff */
[----:B------:R-:W-:Y:S01]  /*cac0*/  USHF.R.S32.HI UR6, URZ, 0x1f, UR12 ;  /* 0x0000001f3f067899 */ /* 0x000fe2000801140c */
[----:B------:R-:W-:Y:S01]  /*cad0*/  BSSY B0, `(.L_x_15) ;  /* 0x0000018000007945 */ /* 0x000fe20003800000 */
[----:B------:R-:W4:Y:S01]  /*cae0*/  S2R R0, SR_CTAID.Z ;  /* 0x0000000000007919 */ /* 0x000f220000002700 */
[----:B------:R-:W-:Y:S01]  /*caf0*/  IADD3.X R5, R245, UR7, RZ, P0, !PT ;  /* 0x00000007f5057c10 */ /* 0x000fe200087fe4ff */
[----:B------:R-:W-:-:S02]  /*cb00*/  ULDC.64 UR4, c[0x0][0x1f0] ;  /* 0x00007c0000047ab9 */ /* 0x000fc40000000a00 */
[----:B------:R-:W-:-:S04]  /*cb10*/  UIMAD UR4, UR6, UR4, URZ ;  /* 0x00000004060472a4 */ /* 0x000fc8000f8e023f */
[----:B------:R-:W-:Y:S01]  /*cb20*/  UIMAD UR4, UR12, UR5, UR4 ;  /* 0x000000050c0472a4 */ /* 0x000fe2000f8e0204 */
[----:B---3--:R-:W-:-:S04]  /*cb30*/  SHF.R.S32.HI R2, RZ, 0x1f, R3 ;  /* 0x0000001fff027819 */ /* 0x008fc80000011403 */
[----:B------:R-:W-:Y:S01]  /*cb40*/  LEA.HI R2, R2, R3, RZ, 0x3 ;  /* 0x0000000302027211 */ /* 0x000fe200078f18ff */
[----:B----4-:R-:W-:-:S03]  /*cb50*/  IMAD.WIDE.U32 R4, R0, c[0x0][0x1f0], R4 ;  /* 0x00007c0000047a25 */ /* 0x010fc600078e0004 */
[----:B------:R-:W-:Y:S02]  /*cb60*/  SHF.R.S32.HI R2, RZ, 0x3, R2 ;  /* 0x00000003ff027819 */ /* 0x000fe40000011402 */
[----:B------:R-:W-:Y:S02]  /*cb70*/  IADD3 R7, R5, UR4, RZ ;  /* 0x0000000405077c10 */ /* 0x000fe4000fffe0ff */
[----:B------:R-:W-:-:S13]  /*cb80*/  ISETP.GE.AND P0, PT, R2, UR10, PT ;  /* 0x0000000a02007c0c */ /* 0x000fda000bf06270 */
[----:B------:R-:W-:Y:S05]  /*cb90*/  @P0 BRA `(.L_x_16) ;  /* 0x000000b000000947 */ /* 0x000fea0003800000 */
[----:B------:R-:W-:Y:S01]  /*cba0*/  MOV R6, R4 ;  /* 0x0000000400067202 */ /* 0x000fe20000000f00 */
[----:B------:R-:W-:-:S04]  /*cbb0*/  IMAD R3, R247, c[0x0][0x1e8], RZ ;  /* 0x00007a00f7037a24 */ /* 0x000fc800078e02ff */
[----:B------:R-:W-:-:S04]  /*cbc0*/  IMAD.WIDE.U32 R72, R246, c[0x0][0x1e8], R6 ;  /* 0x00007a00f6487a25 */ /* 0x000fc800078e0006 */
[----:B------:R-:W-:Y:S01]  /*cbd0*/  IMAD R0, R246, c[0x0][0x1ec], R3 ;  /* 0x00007b00f6007a24 */ /* 0x000fe200078e0203 */
[----:B------:R-:W-:-:S04]  /*cbe0*/  LEA R74, P0, R72, c[0x0][0x1d0], 0x1 ;  /* 0x00007400484a7a11 */ /* 0x000fc800078008ff */
[----:B------:R-:W-:-:S04]  /*cbf0*/  IADD3 R0, R73, R0, RZ ;  /* 0x0000000049007210 */ /* 0x000fc80007ffe0ff */
[----:B------:R-:W-:-:S05]  /*cc00*/  LEA.HI.X R75, R72, c[0x0][0x1d4], R0, 0x1, P0 ;  /* 0x00007500484b7a11 */ /* 0x000fca00000f0c00 */
[----:B-1----:R1:W-:Y:S04]  /*cc10*/  STG.E.128 [R74.64], R64 ;  /* 0x000000404a007986 */ /* 0x0023e8000c101d10 */
[----:B------:R1:W-:Y:S04]  /*cc20*/  STG.E.128 [R74.64+0x80], R48 ;  /* 0x000080304a007986 */ /* 0x0003e8000c101d10 */
[----:B------:R1:W-:Y:S04]  /*cc30*/  STG.E.128 [R74.64+0x100], R32 ;  /* 0x000100204a007986 */ /* 0x0003e8000c101d10 */
[----:B------:R1:W-:Y:S02]  /*cc40*/  STG.E.128 [R74.64+0x180], R16 ;  /* 0x000180104a007986 */ /* 0x0003e4000c101d10 */
.L_x_16:
[----:B------:R-:W-:Y:S05]  /*cc50*/  BSYNC B0 ;  /* 0x0000000000007941 */ /* 0x000fea0003800000 */
.L_x_15:
[----:B------:R-:W-:Y:S01]  /*cc60*/  IADD3 R0, R2, 0x10, RZ ;  /* 0x0000001002007810 */ /* 0x000fe20007ffe0ff */
[----:B------:R-:W-:Y:S03]  /*cc70*/  BSSY B0, `(.L_x_17) ;  /* 0x0000011000007945 */ /* 0x000fe60003800000 */
[----:B------:R-:W-:-:S13]  /*cc80*/  ISETP.GE.AND P0, PT, R0, UR10, PT ;  /* 0x0000000a00007c0c */ /* 0x000fda000bf06270 */
[----:B------:R-:W-:Y:S05]  /*cc90*/  @P0 BRA `(.L_x_18) ;  /* 0x000000e000000947 */ /* 0x000fea0003800000 */
[----:B------:R-:W-:Y:S01]  /*cca0*/  IADD3 R3, P0, R246, 0x10, RZ ;  /* 0x00000010f6037810 */ /* 0x000fe20007f1e0ff */
[----:B-1----:R-:W-:Y:S01]  /*ccb0*/  IMAD.MOV.U32 R16, RZ, RZ, R4 ;  /* 0x000000ffff107224 */ /* 0x002fe200078e0004 */
[----:B--2---:R-:W-:-:S03]  /*ccc0*/  MOV R17, R7 ;  /* 0x0000000700117202 */ /* 0x004fc60000000f00 */
[----:B------:R-:W-:Y:S02]  /*ccd0*/  IMAD.X R0, RZ, RZ, R247, P0 ;  /* 0x000000ffff007224 */ /* 0x000fe400000e06f7 */
[----:B------:R-:W-:-:S04]  /*cce0*/  IMAD.WIDE.U32 R16, R3, c[0x0][0x1e8], R16 ;  /* 0x00007a0003107a25 */ /* 0x000fc800078e0010 */
[----:B------:R-:W-:Y:S01]  /*ccf0*/  IMAD R0, R0, c[0x0][0x1e8], RZ ;  /* 0x00007a0000007a24 */ /* 0x000fe200078e02ff */
[----:B------:R-:W-:-:S03]  /*cd00*/  LEA R18, P0, R16, c[0x0][0x1d0], 0x1 ;  /* 0x0000740010127a11 */ /* 0x000fc600078008ff */
[----:B------:R-:W-:-:S05]  /*cd10*/  IMAD R0, R3, c[0x0][0x1ec], R0 ;  /* 0x00007b0003007a24 */ /* 0x000fca00078e0200 */
[----:B------:R-:W-:-:S04]  /*cd20*/  IADD3 R0, R17, R0, RZ ;  /* 0x0000000011007210 */ /* 0x000fc80007ffe0ff */
[----:B------:R-:W-:-:S05]  /*cd30*/  LEA.HI.X R19, R16, c[0x0][0x1d4], R0, 0x1, P0 ;  /* 0x0000750010137a11 */ /* 0x000fca00000f0c00 */
[----:B------:R1:W-:Y:S04]  /*cd40*/  STG.E.128 [R18.64], R60 ;  /* 0x0000003c12007986 */ /* 0x0003e8000c101d10 */
[----:B------:R1:W-:Y:S04]  /*cd50*/  STG.E.128 [R18.64+0x80], R44 ;  /* 0x0000802c12007986 */ /* 0x0003e8000c101d10 */
[----:B------:R1:W-:Y:S04]  /*cd60*/  STG.E.128 [R18.64+0x100], R28 ;  /* 0x0001001c12007986 */ /* 0x0003e8000c101d10 */
[----:B------:R1:W-:Y:S02]  /*cd70*/  STG.E.128 [R18.64+0x180], R12 ;  /* 0x0001800c12007986 */ /* 0x0003e4000c101d10 */
.L_x_18:
[----:B------:R-:W-:Y:S05]  /*cd80*/  BSYNC B0 ;  /* 0x0000000000007941 */ /* 0x000fea0003800000 */
.L_x_17:
        /* <DEDUP_REMOVED lines=9> */
[----:B------:R-:W-:-:S04]  /*ce20*/  IMAD R3, R0, c[0x0][0x1e8], RZ ;  /* 0x00007a0000037a24 */ /* 0x000fc800078e02ff */
[----:B------:R-:W-:Y:S01]  /*ce30*/  IMAD R3, R2, c[0x0][0x1ec], R3 ;  /* 0x00007b0002037a24 */ /* 0x000fe200078e0203 */
[----:B------:R-:W-:-:S04]  /*ce40*/  LEA R2, P0, R12, c[0x0][0x1d0], 0x1 ;  /* 0x000074000c027a11 */ /* 0x000fc800078008ff */
[----:B------:R-:W-:-:S04]  /*ce50*/  IADD3 R3, R13, R3, RZ ;  /* 0x000000030d037210 */ /* 0x000fc80007ffe0ff */
[----:B------:R-:W-:-:S05]  /*ce60*/  LEA.HI.X R3, R12, c[0x0][0x1d4], R3, 0x1, P0 ;  /* 0x000075000c037a11 */ /* 0x000fca00000f0c03 */
[----:B------:R1:W-:Y:S04]  /*ce70*/  STG.E.128 [R2.64], R56 ;  /* 0x0000003802007986 */ /* 0x0003e8000c101d10 */
[----:B------:R1:W-:Y:S04]  /*ce80*/  STG.E.128 [R2.64+0x80], R40 ;  /* 0x0000802802007986 */ /* 0x0003e8000c101d10 */
[----:B------:R1:W-:Y:S04]  /*ce90*/  STG.E.128 [R2.64+0x100], R24 ;  /* 0x0001001802007986 */ /* 0x0003e8000c101d10 */
[----:B------:R1:W-:Y:S02]  /*cea0*/  STG.E.128 [R2.64+0x180], R8 ;  /* 0x0001800802007986 */ /* 0x0003e4000c101d10 */
.L_x_20:
[----:B------:R-:W-:Y:S05]  /*ceb0*/  BSYNC B0 ;  /* 0x0000000000007941 */ /* 0x000fea0003800000 */
.L_x_19:
[----:B------:R-:W-:-:S13]  /*cec0*/  ISETP.GE.AND P0, PT, R235, UR10, PT ;  /* 0x0000000aeb007c0c */ /* 0x000fda000bf06270 */
[----:B------:R-:W-:Y:S05]  /*ced0*/  @P0 EXIT ;  /* 0x000000000000094d */ /* 0x000fea0003800000 */
[----:B------:R-:W-:Y:S02]  /*cee0*/  IADD3 R0, P0, R246, 0x30, RZ ;  /* 0x00000030f6007810 */ /* 0x000fe40007f1e0ff */
[----:B------:R-:W-:Y:S02]  /*cef0*/  MOV R5, R7 ;  /* 0x0000000700057202 */ /* 0x000fe40000000f00 */
[----:B------:R-:W-:-:S03]  /*cf00*/  IADD3.X R246, RZ, R247, RZ, P0, !PT ;  /* 0x000000f7fff67210 */ /* 0x000fc600007fe4ff */
[----:B------:R-:W-:-:S04]  /*cf10*/  IMAD.WIDE.U32 R4, R0, c[0x0][0x1e8], R4 ;  /* 0x00007a0000047a25 */ /* 0x000fc800078e0004 */
[----:B-1----:R-:W-:Y:S01]  /*cf20*/  IMAD R3, R246, c[0x0][0x1e8], RZ ;  /* 0x00007a00f6037a24 */ /* 0x002fe200078e02ff */
[----:B------:R-:W-:-:S03]  /*cf30*/  LEA R2, P0, R4, c[0x0][0x1d0], 0x1 ;  /* 0x0000740004027a11 */ /* 0x000fc600078008ff */
[----:B------:R-:W-:-:S05]  /*cf40*/  IMAD R3, R0, c[0x0][0x1ec], R3 ;  /* 0x00007b0000037a24 */ /* 0x000fca00078e0203 */
[----:B------:R-:W-:-:S04]  /*cf50*/  IADD3 R3, R5, R3, RZ ;  /* 0x0000000305037210 */ /* 0x000fc80007ffe0ff */
[----:B------:R-:W-:-:S05]  /*cf60*/  LEA.HI.X R3, R4, c[0x0][0x1d4], R3, 0x1, P0 ;  /* 0x0000750004037a11 */ /* 0x000fca00000f0c03 */
[----:B------:R-:W-:Y:S04]  /*cf70*/  STG.E.128 [R2.64], R52 ;  /* 0x0000003402007986 */ /* 0x000fe8000c101d10 */
[----:B------:R-:W-:Y:S04]  /*cf80*/  STG.E.128 [R2.64+0x80], R36 ;  /* 0x0000802402007986 */ /* 0x000fe8000c101d10 */
[----:B------:R-:W-:Y:S04]  /*cf90*/  STG.E.128 [R2.64+0x100], R20 ;  /* 0x0001001402007986 */ /* 0x000fe8000c101d10 */
[----:B------:R-:W-:Y:S01]  /*cfa0*/  STG.E.128 [R2.64+0x180], R68 ;  /* 0x0001804402007986 */ /* 0x000fe2000c101d10 */
[----:B------:R-:W-:Y:S05]  /*cfb0*/  EXIT ;  /* 0x000000000000794d */ /* 0x000fea0003800000 */
.L_x_2:
[----:B------:R-:W-:Y:S01]  /*cfc0*/  UISETP.NE.AND UP4, UPT, UR9, -0x1, UPT ;  /* 0xffffffff0900788c */ /* 0x000fe2000bf85270 */
[----:B------:R-:W-:Y:S01]  /*cfd0*/  SHF.R.S32.HI R3, RZ, 0x1f, R2 ;  /* 0x0000001fff037819 */ /* 0x000fe20000011402 */
[----:B------:R-:W-:Y:S01]  /*cfe0*/  ULDC.64 UR6, c[0x0][0x1e8] ;  /* 0x00007a0000067ab9 */ /* 0x000fe20000000a00 */
[----:B------:R-:W1:Y:S01]  /*cff0*/  S2R R10, SR_CTAID.Z ;  /* 0x00000000000a7919 */ /* 0x000e620000002700 */
[----:B------:R-:W-:Y:S01]  /*d000*/  ULDC.64 UR4, c[0x0][0x1e0] ;  /* 0x0000780000047ab9 */ /* 0x000fe20000000a00 */
[----:B------:R-:W-:Y:S01]  /*d010*/  LEA.HI R8, R3, R2, RZ, 0x3 ;  /* 0x0000000203087211 */ /* 0x000fe200078f18ff */
[----:B------:R-:W-:Y:S01]  /*d020*/  ULDC.U8 UR20, c[0x0][0x328] ;  /* 0x0000ca0000147ab9 */ /* 0x000fe20000000000 */
[----:B------:R-:W2:Y:S01]  /*d030*/  S2R R15, SR_CTAID.X ;  /* 0x00000000000f7919 */ /* 0x000ea20000002500 */
[----:B------:R-:W-:Y:S01]  /*d040*/  USHF.R.S32.HI UR14, URZ, 0x1f, UR11 ;  /* 0x0000001f3f0e7899 */ /* 0x000fe2000801140b */
[----:B------:R-:W-:Y:S01]  /*d050*/  LOP3.LUT R3, R8, 0x1ffffff8, RZ, 0xc0, !PT ;  /* 0x1ffffff808037812 */ /* 0x000fe200078ec0ff */
[----:B------:R-:W-:Y:S01]  /*d060*/  UISETP.NE.AND UP3, UPT, UR20, URZ, UPT ;  /* 0x0000003f1400728c */ /* 0x000fe2000bf65270 */
[----:B------:R-:W-:Y:S01]  /*d070*/  SHF.R.S32.HI R8, RZ, 0x3, R8 ;  /* 0x00000003ff087819 */ /* 0x000fe20000011408 */
[----:B------:R-:W-:Y:S01]  /*d080*/  @UP4 UIMAD.WIDE.U32 UR18, UR9, UR6, URZ ;  /* 0x00000006091242a5 */ /* 0x000fe2000f8e003f */
[----:B------:R-:W-:Y:S01]  /*d090*/  BSSY B0, `(.L_x_21) ;  /* 0x000003c000007945 */ /* 0x000fe20003800000 */
[----:B------:R-:W-:Y:S01]  /*d0a0*/  @!UP4 USHF.R.S32.HI UR21, URZ, 0x1f, UR10 ;  /* 0x0000001f3f15c899 */ /* 0x000fe2000801140a */
[----:B------:R-:W-:Y:S01]  /*d0b0*/  IMAD.IADD R0, R2, 0x1, -R3 ;  /* 0x0000000102007824 */ /* 0x000fe200078e0a03 */
[----:B------:R-:W-:Y:S01]  /*d0c0*/  @UP4 UIMAD UR7, UR9, UR7, UR19 ;  /* 0x00000007090742a4 */ /* 0x000fe2000f8e0213 */
[----:B------:R-:W-:Y:S01]  /*d0d0*/  SHF.R.S32.HI R9, RZ, 0x1f, R8 ;  /* 0x0000001fff097819 */ /* 0x000fe20000011408 */
[----:B------:R-:W-:Y:S01]  /*d0e0*/  @!UP4 UIMAD UR21, UR21, UR4, URZ ;  /* 0x000000041515c2a4 */ /* 0x000fe2000f8e023f */
[----:B------:R-:W-:Y:S01]  /*d0f0*/  IMAD.SHL.U32 R0, R0, 0x8, RZ ;  /* 0x0000000800007824 */ /* 0x000fe200078e00ff */
[----:B------:R-:W-:-:S02]  /*d100*/  ULDC.U8 UR19, c[0x0][0x329] ;  /* 0x0000ca4000137ab9 */ /* 0x000fc40000000000 */
[----:B------:R-:W-:Y:S02]  /*d110*/  UISETP.NE.AND UP1, UPT, UR19, URZ, UPT ;  /* 0x0000003f1300728c */ /* 0x000fe4000bf25270 */
[----:B------:R-:W-:Y:S02]  /*d120*/  @!UP4 UIMAD.WIDE.U32 UR22, UR10, UR4, URZ ;  /* 0x000000040a16c2a5 */ /* 0x000fe4000f8e003f */
[----:B------:R-:W-:Y:S02]  /*d130*/  @!UP4 UIMAD UR21, UR10, UR5, UR21 ;  /* 0x000000050a15c2a4 */ /* 0x000fe4000f8e0215 */
[----:B------:R-:W-:Y:S02]  /*d140*/  UISETP.NE.OR UP2, UPT, UR19, URZ, !UP3 ;  /* 0x0000003f1300728c */ /* 0x000fe4000df45670 */
[----:B------:R-:W-:Y:S01]  /*d150*/  ULDC.64 UR4, c[0x0][0x1f0] ;  /* 0x00007c0000047ab9 */ /* 0x000fe20000000a00 */
[----:B--2---:R-:W-:Y:S01]  /*d160*/  IMAD.WIDE R14, R15, 0x40, R8 ;  /* 0x000000400f0e7825 */ /* 0x004fe200078e0208 */
[----:B------:R-:W-:-:S02]  /*d170*/  UIMAD UR4, UR14, UR4, URZ ;  /* 0x000000040e0472a4 */ /* 0x000fc4000f8e023f */
[----:B------:R-:W-:Y:S02]  /*d180*/  ULDC UR13, c[0x0][0x214] ;  /* 0x00008500000d7ab9 */ /* 0x000fe40000000800 */
[----:B------:R-:W-:Y:S02]  /*d190*/  @UP1 ULDC UR14, c[0x0][0x210] ;  /* 0x00008400000e1ab9 */ /* 0x000fe40000000800 */
[----:B------:R-:W-:Y:S02]  /*d1a0*/  ULDC UR8, c[0x0][0x234] ;  /* 0x00008d0000087ab9 */ /* 0x000fe40000000800 */
[----:B------:R-:W-:Y:S02]  /*d1b0*/  @UP1 UIMAD UR14, UR14, UR13, URZ ;  /* 0x0000000d0e0e12a4 */ /* 0x000fe4000f8e023f */
[----:B------:R-:W-:Y:S02]  /*d1c0*/  UISETP.NE.OR UP0, UPT, UR9, -0x1, UP2 ;  /* 0xffffffff0900788c */ /* 0x000fe40009705670 */
[----:B------:R-:W-:-:S02]  /*d1d0*/  @!UP1 USEL UR14, UR13, UR8, !UP3 ;  /* 0x000000080d0e9287 */ /* 0x000fc4000d800000 */
[----:B------:R-:W-:Y:S02]  /*d1e0*/  ULDC UR6, c[0x0][0x1c0] ;  /* 0x0000700000067ab9 */ /* 0x000fe40000000800 */
[----:B------:R-:W-:Y:S02]  /*d1f0*/  @UP1 UMOV UR19, 0x1 ;  /* 0x0000000100131882 */ /* 0x000fe40000000000 */
[----:B------:R-:W-:Y:S02]  /*d200*/  @!UP1 UIMAD UR19, UR14, UR6, URZ ;  /* 0x000000060e1392a4 */ /* 0x000fe4000f8e023f */
[----:B------:R-:W-:Y:S02]  /*d210*/  @!UP4 UMOV UR18, UR22 ;  /* 0x000000160012cc82 */ /* 0x000fe40008000000 */
[----:B------:R-:W-:Y:S01]  /*d220*/  @!UP4 UIADD3 UR7, UR23, UR21, URZ ;  /* 0x000000151707c290 */ /* 0x000fe2000fffe03f */
[----:B------:R-:W-:Y:S01]  /*d230*/  IADD3 R4, P0, R0, UR18, RZ ;  /* 0x0000001200047c10 */ /* 0x000fe2000ff1e0ff */
[----:B------:R-:W-:-:S02]  /*d240*/  UIADD3 UR15, -UR12, UR15, URZ ;  /* 0x0000000f0c0f7290 */ /* 0x000fc4000fffe13f */
[----:B------:R-:W-:Y:S02]  /*d250*/  UIMAD UR19, UR10, UR19, URZ ;  /* 0x000000130a1372a4 */ /* 0x000fe4000f8e023f */
[----:B------:R-:W-:Y:S01]  /*d260*/  @!UP0 UIMAD UR9, UR10, UR13, URZ ;  /* 0x0000000d0a0982a4 */ /* 0x000fe2000f8e023f */
[----:B------:R-:W-:Y:S01]  /*d270*/  LEA.HI.X.SX32 R5, R0, UR7, 0x1, P0 ;  /* 0x0000000700057c11 */ /* 0x000fe200080f0eff */
[----:B------:R-:W-:Y:S01]  /*d280*/  @UP1 ULDC UR20, c[0x0][0x210] ;  /* 0x0000840000141ab9 */ /* 0x000fe20000000800 */
[----:B------:R-:W-:Y:S01]  /*d290*/  ISETP.GE.AND P0, PT, R8, UR15, PT ;  /* 0x0000000f08007c0c */ /* 0x000fe2000bf06270 */
[----:B------:R-:W-:Y:S02]  /*d2a0*/  USEL UR19, UR19, URZ, UP2 ;  /* 0x0000003f13137287 */ /* 0x000fe40009000000 */
[----:B------:R-:W-:Y:S01]  /*d2b0*/  @!UP1 UMOV UR20, 0x1 ;  /* 0x0000000100149882 */ /* 0x000fe20000000000 */
[----:B-1----:R-:W-:Y:S01]  /*d2c0*/  IMAD.WIDE.U32 R10, R10, c[0x0][0x1f0], R4 ;  /* 0x00007c000a0a7a25 */ /* 0x002fe200078e0004 */
[----:B------:R-:W-:-:S02]  /*d2d0*/  UIMAD UR12, UR12, UR20, URZ ;  /* 0x000000140c0c72a4 */ /* 0x000fc4000f8e023f */
[----:B------:R-:W-:Y:S02]  /*d2e0*/  UIMAD UR19, UR11, UR14, UR19 ;  /* 0x0000000e0b1372a4 */ /* 0x000fe4000f8e0213 */
[----:B------:R-:W-:Y:S02]  /*d2f0*/  UMOV UR24, URZ ;  /* 0x0000003f00187c82 */ /* 0x000fe40008000000 */
[----:B------:R-:W-:Y:S02]  /*d300*/  @!UP2 UMOV UR24, UR9 ;  /* 0x000000090018ac82 */ /* 0x000fe40008000000 */
[----:B------:R-:W-:Y:S02]  /*d310*/  UIMAD UR4, UR11, UR5, UR4 ;  /* 0x000000050b0472a4 */ /* 0x000fe4000f8e0204 */
[----:B------:R-:W-:Y:S02]  /*d320*/  UMOV UR25, URZ ;  /* 0x0000003f00197c82 */ /* 0x000fe40008000000 */
[----:B------:R-:W-:-:S02]  /*d330*/  USHF.R.S32.HI UR6, URZ, 0x1f, UR12 ;  /* 0x0000001f3f067899 */ /* 0x000fc4000801140c */
[----:B------:R-:W-:Y:S01]  /*d340*/  @!UP2 USHF.R.S32.HI UR25, URZ, 0x1f, UR9 ;  /* 0x0000001f3f19a899 */ /* 0x000fe20008011409 */
[----:B------:R-:W-:Y:S01]  /*d350*/  IADD3 R13, R11, UR4, RZ ;  /* 0x000000040b0d7c10 */ /* 0x000fe2000fffe0ff */
[----:B------:R-:W-:Y:S02]  /*d360*/  USHF.R.S32.HI UR7, URZ, 0x1f, UR19 ;  /* 0x0000001f3f077899 */ /* 0x000fe40008011413 */
[----:B------:R-:W-:-:S04]  /*d370*/  UIADD3 UR12, UP1, UP0, UR12, UR24, UR19 ;  /* 0x000000180c0c7290 */ /* 0x000fc8000f83e013 */
[----:B------:R-:W-:Y:S01]  /*d380*/  UIADD3.X UR6, UR6, UR25, UR7, UP1, UP0 ;  /* 0x0000001906067290 */ /* 0x000fe20008fe0407 */
[----:B------:R-:W-:Y:S06]  /*d390*/  @P0 BRA `(.L_x_22) ;  /* 0x000000b000000947 */ /* 0x000fec0003800000 */
[----:B------:R-:W-:Y:S01]  /*d3a0*/  MOV R12, R10 ;  /* 0x0000000a000c7202 */ /* 0x000fe20000000f00 */
[----:B------:R-:W-:-:S04]  /*d3b0*/  IMAD R3, R15, c[0x0][0x1e8], RZ ;  /* 0x00007a000f037a24 */ /* 0x000fc800078e02ff */
[----:B------:R-:W-:-:S04]  /*d3c0*/  IMAD.WIDE.U32 R4, R14, c[0x0][0x1e8], R12 ;  /* 0x00007a000e047a25 */ /* 0x000fc800078e000c */
[----:B------:R-:W-:Y:S01]  /*d3d0*/  IMAD R0, R14, c[0x0][0x1ec], R3 ;  /* 0x00007b000e007a24 */ /* 0x000fe200078e0203 */
[----:B------:R-:W-:-:S04]  /*d3e0*/  LEA R6, P0, R4, c[0x0][0x1d0], 0x1 ;  /* 0x0000740004067a11 */ /* 0x000fc800078008ff */
[----:B------:R-:W-:-:S04]  /*d3f0*/  IADD3 R0, R0, R5, RZ ;  /* 0x0000000500007210 */ /* 0x000fc80007ffe0ff */
[----:B------:R-:W-:-:S05]  /*d400*/  LEA.HI.X R7, R4, c[0x0][0x1d4], R0, 0x1, P0 ;  /* 0x0000750004077a11 */ /* 0x000fca00000f0c00 */
[----:B------:R1:W-:Y:S04]  /*d410*/  STG.E.128 [R6.64], RZ ;  /* 0x000000ff06007986 */ /* 0x0003e8000c101d10 */
[----:B------:R1:W-:Y:S04]  /*d420*/  STG.E.128 [R6.64+0x80], RZ ;  /* 0x000080ff06007986 */ /* 0x0003e8000c101d10 */
[----:B------:R1:W-:Y:S04]  /*d430*/  STG.E.128 [R6.64+0x100], RZ ;  /* 0x000100ff06007986 */ /* 0x0003e8000c101d10 */
[----:B------:R1:W-:Y:S02]  /*d440*/  STG.E.128 [R6.64+0x180], RZ ;  /* 0x000180ff06007986 */ /* 0x0003e4000c101d10 */
.L_x_22:
[----:B------:R-:W-:Y:S05]  /*d450*/  BSYNC B0 ;  /* 0x0000000000007941 */ /* 0x000fea0003800000 */
.L_x_21:
[----:B-1----:R-:W-:Y:S01]  /*d460*/  IADD3 R6, R8, 0x10, RZ ;  /* 0x0000001008067810 */ /* 0x002fe20007ffe0ff */
[----:B------:R-:W-:Y:S03]  /*d470*/  BSSY B0, `(.L_x_23) ;  /* 0x0000011000007945 */ /* 0x000fe60003800000 */
[----:B------:R-:W-:-:S13]  /*d480*/  ISETP.GE.AND P0, PT, R6, UR15, PT ;  /* 0x0000000f06007c0c */ /* 0x000fda000bf06270 */
[----:B------:R-:W-:Y:S05]  /*d490*/  @P0 BRA `(.L_x_24) ;  /* 0x000000e000000947 */ /* 0x000fea0003800000 */
[----:B------:R-:W-:Y:S01]  /*d4a0*/  IADD3 R3, P0, R14, 0x10, RZ ;  /* 0x000000100e037810 */ /* 0x000fe20007f1e0ff */
[----:B------:R-:W-:Y:S01]  /*d4b0*/  IMAD.MOV.U32 R4, RZ, RZ, R10 ;  /* 0x000000ffff047224 */ /* 0x000fe200078e000a */
[----:B------:R-:W-:-:S03]  /*d4c0*/  MOV R5, R13 ;  /* 0x0000000d00057202 */ /* 0x000fc60000000f00 */
[----:B------:R-:W-:Y:S02]  /*d4d0*/  IMAD.X R0, RZ, RZ, R15, P0 ;  /* 0x000000ffff007224 */ /* 0x000fe400000e060f */
[----:B------:R-:W-:-:S04]  /*d4e0*/  IMAD.WIDE.U32 R4, R3, c[0x0][0x1e8], R4 ;  /* 0x00007a0003047a25 */ /* 0x000fc800078e0004 */
[----:B------:R-:W-:Y:S01]  /*d4f0*/  IMAD R0, R0, c[0x0][0x1e8], RZ ;  /* 0x00007a0000007a24 */ /* 0x000fe200078e02ff */
[----:B------:R-:W-:-:S03]  /*d500*/  LEA R16, P0, R4, c[0x0][0x1d0], 0x1 ;  /* 0x0000740004107a11 */ /* 0x000fc600078008ff */
[----:B------:R-:W-:-:S05]  /*d510*/  IMAD R0, R3, c[0x0][0x1ec], R0 ;  /* 0x00007b0003007a24 */ /* 0x000fca00078e0200 */
[----:B------:R-:W-:-:S04]  /*d520*/  IADD3 R0, R0, R5, RZ ;  /* 0x0000000500007210 */ /* 0x000fc80007ffe0ff */
[----:B------:R-:W-:-:S05]  /*d530*/  LEA.HI.X R17, R4, c[0x0][0x1d4], R0, 0x1, P0 ;  /* 0x0000750004117a11 */ /* 0x000fca00000f0c00 */
[----:B------:R1:W-:Y:S04]  /*d540*/  STG.E.128 [R16.64], RZ ;  /* 0x000000ff10007986 */ /* 0x0003e8000c101d10 */
[----:B------:R1:W-:Y:S04]  /*d550*/  STG.E.128 [R16.64+0x80], RZ ;  /* 0x000080ff10007986 */ /* 0x0003e8000c101d10 */
[----:B------:R1:W-:Y:S04]  /*d560*/  STG.E.128 [R16.64+0x100], RZ ;  /* 0x000100ff10007986 */ /* 0x0003e8000c101d10 */
[----:B------:R1:W-:Y:S02]  /*d570*/  STG.E.128 [R16.64+0x180], RZ ;  /* 0x000180ff10007986 */ /* 0x0003e4000c101d10 */
.L_x_24:
[----:B------:R-:W-:Y:S05]  /*d580*/  BSYNC B0 ;  /* 0x0000000000007941 */ /* 0x000fea0003800000 */
.L_x_23:
[----:B------:R-:W-:Y:S01]  /*d590*/  IADD3 R5, R8, 0x20, RZ ;  /* 0x0000002008057810 */ /* 0x000fe20007ffe0ff */
[----:B------:R-:W-:Y:S03]  /*d5a0*/  BSSY B0, `(.L_x_25) ;  /* 0x0000011000007945 */ /* 0x000fe60003800000 */
[----:B------:R-:W-:-:S13]  /*d5b0*/  ISETP.GE.AND P0, PT, R5, UR15, PT ;  /* 0x0000000f05007c0c */ /* 0x000fda000bf06270 */
[----:B------:R-:W-:Y:S05]  /*d5c0*/  @P0 BRA `(.L_x_26) ;  /* 0x000000e000000947 */ /* 0x000fea0003800000 */
[----:B------:R-:W-:Y:S01]  /*d5d0*/  IADD3 R3, P0, R14, 0x20, RZ ;  /* 0x000000200e037810 */ /* 0x000fe20007f1e0ff */
[----:B-1----:R-:W-:Y:S01]  /*d5e0*/  IMAD.MOV.U32 R16, RZ, RZ, R10 ;  /* 0x000000ffff107224 */ /* 0x002fe200078e000a */
        /* <DEDUP_REMOVED lines=12> */
.L_x_26:
[----:B------:R-:W-:Y:S05]  /*d6b0*/  BSYNC B0 ;  /* 0x0000000000007941 */ /* 0x000fea0003800000 */
.L_x_25:
[----:B------:R-:W-:Y:S01]  /*d6c0*/  IADD3 R4, R8, 0x30, RZ ;  /* 0x0000003008047810 */ /* 0x000fe20007ffe0ff */
[----:B------:R-:W-:Y:S03]  /*d6d0*/  BSSY B0, `(.L_x_27) ;  /* 0x0000010000007945 */ /* 0x000fe60003800000 */
[----:B------:R-:W-:-:S13]  /*d6e0*/  ISETP.GE.AND P0, PT, R4, UR15, PT ;  /* 0x0000000f04007c0c */ /* 0x000fda000bf06270 */
[----:B------:R-:W-:Y:S05]  /*d6f0*/  @P0 BRA `(.L_x_28) ;  /* 0x000000d000000947 */ /* 0x000fea0003800000 */
[----:B------:R-:W-:Y:S02]  /*d700*/  IADD3 R3, P0, R14, 0x30, RZ ;  /* 0x000000300e037810 */ /* 0x000fe40007f1e0ff */
[----:B------:R-:W-:Y:S02]  /*d710*/  MOV R11, R13 ;  /* 0x0000000d000b7202 */ /* 0x000fe40000000f00 */
[----:B------:R-:W-:-:S03]  /*d720*/  IADD3.X R0, RZ, R15, RZ, P0, !PT ;  /* 0x0000000fff007210 */ /* 0x000fc600007fe4ff */
        /* <DEDUP_REMOVED lines=10> */
.L_x_28:
[----:B------:R-:W-:Y:S05]  /*d7d0*/  BSYNC B0 ;  /* 0x0000000000007941 */ /* 0x000fea0003800000 */
.L_x_27:
[----:B------:R-:W-:-:S04]  /*d7e0*/  LOP3.LUT P6, RZ, R2, 0x7, RZ, 0xc0, !PT ;  /* 0x0000000702ff7812 */ /* 0x000fc800078cc0ff */
[----:B------:R-:W-:Y:S02]  /*d7f0*/  ISETP.GE.OR P5, PT, R8, UR15, P6 ;  /* 0x0000000f08007c0c */ /* 0x000fe4000b7a6670 */
[----:B------:R-:W-:Y:S02]  /*d800*/  ISETP.GE.OR P4, PT, R6, UR15, P6 ;  /* 0x0000000f06007c0c */ /* 0x000fe4000b786670 */
[----:B------:R-:W-:Y:S02]  /*d810*/  ISETP.GE.OR P3, PT, R5, UR15, P6 ;  /* 0x0000000f05007c0c */ /* 0x000fe4000b766670 */
[----:B------:R-:W-:-:S07]  /*d820*/  ISETP.GE.OR P6, PT, R4, UR15, P6 ;  /* 0x0000000f04007c0c */ /* 0x000fce000b7c6670 */
[----:B------:R-:W-:Y:S02]  /*d830*/  @!P5 IMAD R7, R8, UR20, RZ ;  /* 0x000000140807dc24 */ /* 0x000fe4000f8e02ff */
[----:B------:R-:W-:Y:S02]  /*d840*/  @!P4 IMAD R0, R6, UR20, RZ ;  /* 0x000000140600cc24 */ /* 0x000fe4000f8e02ff */
[----:B------:R-:W-:Y:S01]  /*d850*/  @!P3 IMAD R2, R5, UR20, RZ ;  /* 0x000000140502bc24 */ /* 0x000fe2000f8e02ff */
[C---:B------:R-:W-:Y:S02]  /*d860*/  @!P5 IADD3 R6, P0, R7.reuse, UR12, RZ ;  /* 0x0000000c0706dc10 */ /* 0x040fe4000ff1e0ff */
[----:B------:R-:W-:Y:S02]  /*d870*/  @!P4 IADD3 R3, P1, R0, UR12, RZ ;  /* 0x0000000c0003cc10 */ /* 0x000fe4000ff3e0ff */
[----:B------:R-:W-:Y:S02]  /*d880*/  @!P5 LEA.HI.X.SX32 R7, R7, UR6, 0x1, P0 ;  /* 0x000000060707dc11 */ /* 0x000fe400080f0eff */
[----:B------:R-:W-:-:S02]  /*d890*/  @!P5 LEA R10, P2, R6, c[0x0][0x200], 0x2 ;  /* 0x00008000060ada11 */ /* 0x000fc400078410ff */
[----:B------:R-:W-:Y:S02]  /*d8a0*/  @!P3 IADD3 R5, P0, R2, UR12, RZ ;  /* 0x0000000c0205bc10 */ /* 0x000fe4000ff1e0ff */
[----:B------:R-:W-:Y:S02]  /*d8b0*/  @!P4 LEA.HI.X.SX32 R0, R0, UR6, 0x1, P1 ;  /* 0x000000060000cc11 */ /* 0x000fe400088f0eff */
[----:B------:R-:W-:Y:S02]  /*d8c0*/  @!P5 LEA.HI.X R11, R6, c[0x0][0x204], R7, 0x2, P2 ;  /* 0x00008100060bda11 */ /* 0x000fe400010f1407 */
[----:B------:R-:W-:Y:S02]  /*d8d0*/  @!P4 LEA R8, P1, R3, c[0x0][0x200], 0x2 ;  /* 0x000080000308ca11 */ /* 0x000fe400078210ff */
[----:B------:R-:W-:Y:S02]  /*d8e0*/  @!P3 LEA.HI.X.SX32 R2, R2, UR6, 0x1, P0 ;  /* 0x000000060202bc11 */ /* 0x000fe400080f0eff */
[----:B------:R-:W-:-:S02]  /*d8f0*/  @!P3 LEA R6, P0, R5, c[0x0][0x200], 0x2 ;  /* 0x000080000506ba11 */ /* 0x000fc400078010ff */
[----:B------:R-:W-:Y:S01]  /*d900*/  @!P4 LEA.HI.X R9, R3, c[0x0][0x204], R0, 0x2, P1 ;  /* 0x000081000309ca11 */ /* 0x000fe200008f1400 */
[----:B------:R-:W-:Y:S01]  /*d910*/  @!P5 IMAD.MOV.U32 R0, RZ, RZ, 0x7f800000 ;  /* 0x7f800000ff00d424 */ /* 0x000fe200078e00ff */
[----:B------:R-:W-:Y:S01]  /*d920*/  @!P3 LEA.HI.X R7, R5, c[0x0][0x204], R2, 0x2, P0 ;  /* 0x000081000507ba11 */ /* 0x000fe200000f1402 */
[----:B------:R-:W-:Y:S02]  /*d930*/  @!P4 IMAD.MOV.U32 R5, RZ, RZ, 0x7f800000 ;  /* 0x7f800000ff05c424 */ /* 0x000fe400078e00ff */
[----:B------:R-:W-:Y:S01]  /*d940*/  @!P3 IMAD.MOV.U32 R3, RZ, RZ, 0x7f800000 ;  /* 0x7f800000ff03b424 */ /* 0x000fe200078e00ff */
[----:B------:R3:W-:Y:S04]  /*d950*/  @!P5 STG.E [R10.64], R0 ;  /* 0x000000000a00d986 */ /* 0x0007e8000c101910 */
[----:B------:R3:W-:Y:S04]  /*d960*/  @!P4 STG.E [R8.64], R5 ;  /* 0x000000050800c986 */ /* 0x0007e8000c101910 */
[----:B------:R3:W-:Y:S01]  /*d970*/  @!P3 STG.E [R6.64], R3 ;  /* 0x000000030600b986 */ /* 0x0007e2000c101910 */
[----:B------:R-:W-:Y:S05]  /*d980*/  @P6 EXIT ;  /* 0x000000000000694d */ /* 0x000fea0003800000 */
[----:B---3--:R-:W-:Y:S02]  /*d990*/  IMAD R0, R4, UR20, RZ ;  /* 0x0000001404007c24 */ /* 0x008fe4000f8e02ff */
[----:B------:R-:W-:-:S03]  /*d9a0*/  IMAD.MOV.U32 R5, RZ, RZ, 0x7f800000 ;  /* 0x7f800000ff057424 */ /* 0x000fc600078e00ff */
[----:B------:R-:W-:-:S04]  /*d9b0*/  IADD3 R3, P0, R0, UR12, RZ ;  /* 0x0000000c00037c10 */ /* 0x000fc8000ff1e0ff */
[----:B------:R-:W-:Y:S02]  /*d9c0*/  LEA.HI.X.SX32 R0, R0, UR6, 0x1, P0 ;  /* 0x0000000600007c11 */ /* 0x000fe400080f0eff */
[----:B------:R-:W-:-:S04]  /*d9d0*/  LEA R2, P0, R3, c[0x0][0x200], 0x2 ;  /* 0x0000800003027a11 */ /* 0x000fc800078010ff */
[----:B------:R-:W-:-:S05]  /*d9e0*/  LEA.HI.X R3, R3, c[0x0][0x204], R0, 0x2, P0 ;  /* 0x0000810003037a11 */ /* 0x000fca00000f1400 */
[----:B------:R-:W-:Y:S01]  /*d9f0*/  STG.E [R2.64], R5 ;  /* 0x0000000502007986 */ /* 0x000fe2000c101910 */
[----:B------:R-:W-:Y:S05]  /*da00*/  EXIT ;  /* 0x000000000000794d */ /* 0x000fea0003800000 */
.L_x_29:
[----:B------:R-:W-:-:S00]  /*da10*/  BRA `(.L_x_29) ;  /* 0xfffffff000007947 */ /* 0x000fc0000383ffff */
[----:B------:R-:W-:-:S00]  /*da20*/  NOP ;  /* 0x0000000000007918 */ /* 0x000fc00000000000 */
        /* <DEDUP_REMOVED lines=13> */
.L_x_1071:


//--------------------- .text._ZN5flash16flash_fwd_kernelI23Flash_fwd_kernel_traitsILi256ELi64ELi64ELi4ELb0ELb0EN7cutlass6half_tE19Flash_kernel_traitsILi256ELi64ELi64ELi4ES3_EELb0ELb1ELb0ELb0ELb0ELb0ELb0ELb0EEEvNS_16Flash_fwd_paramsE --------------------------
	.section	.text._ZN5flash16flash_fwd_kernelI23Flash_fwd_kernel_traitsILi256ELi64ELi64ELi4ELb0ELb0EN7cutlass6half_tE19Flash_kernel_traitsILi256ELi64ELi64ELi4ES3_EELb0ELb1ELb0ELb0ELb0ELb0ELb0ELb0EEEvNS_16Flash_fwd_paramsE,"ax",@progbits
	.sectioninfo	@"SHI_REGISTERS=254"
	.align	128
        .global         _ZN5flash16flash_fwd_kernelI23Flash_fwd_kernel_traitsILi256ELi64ELi64ELi4ELb0ELb0EN7cutlass6half_tE19Flash_kernel_traitsILi256ELi64ELi64ELi4ES3_EELb0ELb1ELb0ELb0ELb0ELb0ELb0ELb0EEEvNS_16Flash_fwd_paramsE
        .type           _ZN5flash16flash_fwd_kernelI23Flash_fwd_kernel_traitsILi256ELi64ELi64ELi4ELb0ELb0EN7cutlass6half_tE19Flash_kernel_traitsILi256ELi64ELi64ELi4ES3_EELb0ELb1ELb0ELb0ELb0ELb0ELb0ELb0EEEvNS_16Flash_fwd_paramsE,@function
        .size           _ZN5flash16flash_fwd_kernelI23Flash_fwd_kernel_traitsILi256ELi64ELi64ELi4ELb0ELb0EN7cutlass6half_tE19Flash_kernel_traitsILi256ELi64ELi64ELi4ES3_EELb0ELb1ELb0ELb0ELb0ELb0ELb0ELb0EEEvNS_16Flash_fwd_paramsE,(.L_x_1072 - _ZN5flash16flash_fwd_kernelI23Flash_fwd_kernel_traitsILi256ELi64ELi64ELi4ELb0ELb0EN7cutlass6half_tE19Flash_kernel_traitsILi256ELi64ELi64ELi4ES3_EELb0ELb1ELb0ELb0ELb0ELb0ELb0ELb0EEEvNS_16Flash_fwd_paramsE)
        .other          _ZN5flash16flash_fwd_kernelI23Flash_fwd_kernel_traitsILi256ELi64ELi64ELi4ELb0ELb0EN7cutlass6half_tE19Flash_kernel_traitsILi256ELi64ELi64ELi4ES3_EELb0ELb1ELb0ELb0ELb0ELb0ELb0ELb0EEEvNS_16Flash_fwd_paramsE,@"STO_CUDA_ENTRY STV_DEFAULT"
_ZN5flash16flash_fwd_kernelI23Flash_fwd_kernel_traitsILi256ELi64ELi64ELi4ELb0ELb0EN7cutlass6half_tE19Flash_kernel_traitsILi256ELi64ELi64ELi4ES3_EELb0ELb1ELb0ELb0ELb0ELb0ELb0ELb0EEEvNS_16Flash_fwd_paramsE:
.text._ZN5flash16flash_fwd_kernelI23Flash_fwd_kernel_traitsILi256ELi64ELi64ELi4ELb0ELb0EN7cutlass6half_tE19Flash_kernel_traitsILi256ELi64ELi64ELi4ES3_EELb0ELb1ELb0ELb0ELb0ELb0ELb0ELb0EEEvNS_16Flash_fwd_paramsE:
[----:B------:R-:W-:Y:S02]  /*0000*/  MOV R1, c[0x0][0x28] ;  /* 0x00000a0000017a02 */ /* 0x000fe40000000f00 */
[----:B------:R-:W1:Y:S01]  /*0010*/  S2UR UR19, SR_CTAID.Y ;  /* 0x00000000001379c3 */ /* 0x000e620000002600 */
[----:B------:R-:W-:Y:S01]  /*0020*/  ULDC.64 UR4, c[0x0][0x240] ;  /* 0x0000900000047ab9 */ /* 0x000fe20000000a00 */
[----:B------:R-:W-:Y:S01]  /*0030*/  IADD3 R1, R1, -0x10, RZ ;  /* 0xfffffff001017810 */ /* 0x000fe20007ffe0ff */
        /* <DEDUP_REMOVED lines=20> */
[----:B------:R1:W2:Y:S01]  /*0180*/  @P2 LDG.E R4, [R2.64] ;  /* 0x0000001002042981 */ /* 0x0002a2000c1e1900 */
[----:B------:R-:W-:-:S03]  /*0190*/  ULDC.64 UR6, c[0x0][0x248] ;  /* 0x0000920000067ab9 */ /* 0x000fc60000000a00 */
[----:B------:R1:W3:Y:S01]  /*01a0*/  @P2 LDG.E R0, [R2.64+0x4] ;  /* 0x0000041002002981 */ /* 0x0002e2000c1e1900 */
[----:B------:R-:W-:Y:S01]  /*01b0*/  PLOP3.LUT P1, PT, PT, PT, UP1, 0x80, 0x0 ;  /* 0x000000000000781c */ /* 0x000fe20003f2f018 */
[----:B------:R-:W-:Y:S01]  /*01c0*/  UIMAD.WIDE UR6, UR19, UR9, UR6 ;  /* 0x00000009130672a5 */ /* 0x000fe2000f8e0206 */
[----:B-1----:R-:W-:Y:S02]  /*01d0*/  IMAD.U32 R2, RZ, RZ, UR4 ;  /* 0x00000004ff027e24 */ /* 0x002fe4000f8e00ff */
[----:B------:R-:W-:-:S05]  /*01e0*/  IMAD.U32 R3, RZ, RZ, UR5 ;  /* 0x00000005ff037e24 */ /* 0x000fca000f8e00ff */
[----:B------:R1:W4:Y:S01]  /*01f0*/  @P0 LDG.E R2, [R2.64] ;  /* 0x0000001002020981 */ /* 0x000322000c1e1900 */
[----:B------:R-:W-:Y:S02]  /*0200*/  IMAD.U32 R6, RZ, RZ, UR6 ;  /* 0x00000006ff067e24 */ /* 0x000fe4000f8e00ff */
[----:B------:R-:W-:-:S05]  /*0210*/  IMAD.U32 R7, RZ, RZ, UR7 ;  /* 0x00000007ff077e24 */ /* 0x000fca000f8e00ff */
[----:B-1----:R-:W5:Y:S01]  /*0220*/  @!P1 LDG.E R3, [R6.64] ;  /* 0x0000001006039981 */ /* 0x002f62000c1e1900 */
[----:B------:R-:W-:Y:S02]  /*0230*/  UMOV UR10, 0xffffffff ;  /* 0xffffffff000a7882 */ /* 0x000fe40000000000 */
[----:B------:R-:W-:Y:S02]  /*0240*/  UMOV UR23, URZ ;  /* 0x0000003f00177c82 */ /* 0x000fe40008000000 */
[----:B------:R-:W-:Y:S01]  /*0250*/  UMOV UR20, 0xffffffff ;  /* 0xffffffff00147882 */ /* 0x000fe20000000000 */
[----:B------:R-:W1:Y:S08]  /*0260*/  S2UR UR12, SR_CTAID.X ;  /* 0x00000000000c79c3 */ /* 0x000e700000002500 */
[----:B------:R-:W1:Y:S08]  /*0270*/  S2UR UR11, SR_CTAID.Z ;  /* 0x00000000000b79c3 */ /* 0x000e700000002700 */
[----:B--2---:R-:W2:Y:S08]  /*0280*/  @P2 R2UR UR10, R4 ;  /* 0x00000000040a23c2 */ /* 0x004eb000000e0000 */
[----:B---3--:R-:W2:Y:S08]  /*0290*/  @P2 R2UR UR15, R0 ;  /* 0x00000000000f23c2 */ /* 0x008eb000000e0000 */
[----:B----4-:R3:W4:Y:S01]  /*02a0*/  @P0 R2UR UR23, R2 ;  /* 0x00000000021703c2 */ /* 0x01072200000e0000 */
[----:B------:R-:W-:-:S04]  /*02b0*/  ISETP.NE.U32.AND P0, PT, RZ, c[0x0][0x248], PT ;  /* 0x00009200ff007a0c */ /* 0x000fc80003f05070 */
[----:B------:R-:W-:Y:S01]  /*02c0*/  ISETP.NE.AND.EX P0, PT, RZ, c[0x0][0x24c], PT, P0 ;  /* 0x00009300ff007a0c */ /* 0x000fe20003f05300 */
[----:B--2---:R-:W-:-:S07]  /*02d0*/  @UP2 UIADD3 UR15, UR15, -UR10, URZ ;  /* 0x8000000a0f0f2290 */ /* 0x004fce000fffe03f */
[----:B------:R-:W-:Y:S01]  /*02e0*/  @!UP2 ULDC UR15, c[0x0][0x214] ;  /* 0x00008500000faab9 */ /* 0x000fe20000000800 */
[----:B-----5:R3:W2:Y:S04]  /*02f0*/  @!P1 R2UR UR20, R3 ;  /* 0x00000000031493c2 */ /* 0x0206a800000e0000 */
[----:B-1234-:R-:W-:Y:S05]  /*0300*/  @!P0 BRA `(.L_x_30) ;  /* 0x0000007000008947 */ /* 0x01efea0003800000 */
[----:B------:R-:W-:-:S13]  /*0310*/  PLOP3.LUT P0, PT, PT, PT, UP3, 0x80, 0x0 ;  /* 0x000000000000781c */ /* 0x000fda0003f0f038 */
[----:B------:R-:W2:Y:S04]  /*0320*/  @P0 LDG.E R0, [R6.64+0x4] ;  /* 0x0000041006000981 */ /* 0x000ea8000c1e1900 */
[----:B------:R-:W3:Y:S01]  /*0330*/  @!P0 LDG.E R6, [R6.64] ;  /* 0x0000001006068981 */ /* 0x000ee2000c1e1900 */
[----:B--2---:R-:W1:Y:S02]  /*0340*/  @P0 R2UR UR6, R0 ;  /* 0x00000000000603c2 */ /* 0x004e6400000e0000 */
[----:B-1----:R-:W-:-:S11]  /*0350*/  @UP3 UIADD3 UR6, UR6, -UR20, URZ ;  /* 0x8000001406063290 */ /* 0x002fd6000fffe03f */
[----:B---3--:R1:W2:Y:S02]  /*0360*/  @!P0 R2UR UR6, R6 ;  /* 0x00000000060683c2 */ /* 0x0082a400000e0000 */
[----:B-12---:R-:W-:Y:S05]  /*0370*/  BRA `(.L_x_31) ;  /* 0x0000001000007947 */ /* 0x006fea0003800000 */
.L_x_30:
[----:B------:R-:W-:Y:S02]  /*0380*/  ULDC UR6, c[0x0][0x218] ;  /* 0x0000860000067ab9 */ /* 0x000fe40000000800 */
.L_x_31:
        /* <DEDUP_REMOVED lines=21> */
[----:B------:R-:W-:Y:S01]  /*04e0*/  UIADD3 UR4, -UR15, 0x7f, UR13 ;  /* 0x0000007f0f047890 */ /* 0x000fe2000fffe10d */
[----:B------:R-:W1:Y:S01]  /*04f0*/  S2R R6, SR_TID.X ;  /* 0x0000000000067919 */ /* 0x000e620000002100 */
        /* <DEDUP_REMOVED lines=14> */
[----:B-1----:R-:W-:Y:S02]  /*05e0*/  UISETP.NE.AND UP1, UPT, UR10, -0x1, UPT ;  /* 0xffffffff0a00788c */ /* 0x002fe4000bf25270 */
        /* <DEDUP_REMOVED lines=8> */
[----:B------:R-:W-:Y:S02]  /*0670*/  @!UP1 UIMAD UR21, UR21, UR6, URZ ;  /* 0x00000006151592a4 */ /* 0x000fe4000f8e023f */
[----:B------:R-:W-:-:S02]  /*0680*/  ULDC.64 UR4, c[0x0][0x198] ;  /* 0x0000660000047ab9 */ /* 0x000fc40000000a00 */
[----:B------:R-:W-:Y:S02]  /*0690*/  @!UP1 UIMAD.WIDE.U32 UR24, UR19, UR6, URZ ;  /* 0x00000006131892a5 */ /* 0x000fe4000f8e003f */
[----:B------:R-:W-:Y:S02]  /*06a0*/  @UP0 UIMAD.WIDE.U32 UR28, UR22, UR4, URZ ;  /* 0x00000004161c02a5 */ /* 0x000fe4000f8e003f */
[----:B------:R-:W-:Y:S02]  /*06b0*/  @!UP1 UIMAD UR7, UR19, UR7, UR21 ;  /* 0x00000007130792a4 */ /* 0x000fe4000f8e0215 */
[----:B------:R-:W-:Y:S02]  /*06c0*/  @UP0 UIMAD UR21, UR22, UR5, UR29 ;  /* 0x00000005161502a4 */ /* 0x000fe4000f8e021d */
[----:B------:R-:W-:Y:S02]  /*06d0*/  @UP1 UMOV UR6, UR26 ;  /* 0x0000001a00061c82 */ /* 0x000fe40008000000 */
[----:B------:R-:W-:-:S02]  /*06e0*/  @!UP1 UIADD3 UR18, UR25, UR7, URZ ;  /* 0x0000000719129290 */ /* 0x000fc4000fffe03f */
[----:B------:R-:W-:Y:S02]  /*06f0*/  @!UP1 UMOV UR6, UR24 ;  /* 0x0000001800069c82 */ /* 0x000fe40008000000 */
        /* <DEDUP_REMOVED lines=8> */
[----:B------:R-:W-:Y:S02]  /*0780*/  UIADD3 UR25, UR25, UR21, URZ ;  /* 0x0000001519197290 */ /* 0x000fe4000fffe03f */
[----:B------:R-:W-:Y:S02]  /*0790*/  ULDC.64 UR4, c[0x0][0x180] ;  /* 0x0000600000047ab9 */ /* 0x000fe40000000a00 */
[----:B------:R-:W-:Y:S02]  /*07a0*/  UIMAD UR7, UR7, UR4, URZ ;  /* 0x00000004070772a4 */ /* 0x000fe4000f8e023f */
[----:B------:R-:W-:Y:S02]  /*07b0*/  UIMAD.WIDE.U32 UR24, UR19, UR4, UR24 ;  /* 0x00000004131872a5 */ /* 0x000fe4000f8e0018 */
[----:B------:R-:W-:-:S04]  /*07c0*/  UIMAD UR5, UR19, UR5, UR7 ;  /* 0x00000005130572a4 */ /* 0x000fc8000f8e0207 */
[----:B------:R-:W-:Y:S02]  /*07d0*/  UIADD3 UR21, UR25, UR5, URZ ;  /* 0x0000000519157290 */ /* 0x000fe4000fffe03f */
[----:B------:R-:W-:Y:S02]  /*07e0*/  UMOV UR22, UR24 ;  /* 0x0000001800167c82 */ /* 0x000fe40008000000 */
.L_x_33:
[----:B------:R-:W-:Y:S01]  /*07f0*/  IABS R0, c[0x0][0x1c8] ;  /* 0x0000720000007a13 */ /* 0x000fe20000000000 */
[----:B------:R-:W1:Y:S01]  /*0800*/  S2R R2, SR_CTAID.Z ;  /* 0x0000000000027919 */ /* 0x000e620000002700 */
[----:B------:R-:W-:Y:S02]  /*0810*/  UMOV UR24, URZ ;  /* 0x0000003f00187c82 */ /* 0x000fe40008000000 */
[----:B------:R-:W2:Y:S01]  /*0820*/  R2UR UR7, R0 ;  /* 0x00000000000773c2 */ /* 0x000ea200000e0000 */
[----:B-1----:R-:W-:Y:S01]  /*0830*/  IABS R2, R2 ;  /* 0x0000000200027213 */ /* 0x002fe20000000000 */
[----:B--2---:R-:W1:Y:S06]  /*0840*/  I2F.RP R0, UR7 ;  /* 0x0000000700007d06 */ /* 0x004e6c0008209400 */
[----:B------:R-:W2:Y:S02]  /*0850*/  R2UR UR5, R2 ;  /* 0x00000000020573c2 */ /* 0x000ea400000e0000 */
[----:B-1----:R-:W1:Y:S02]  /*0860*/  MUFU.RCP R0, R0 ;  /* 0x0000000000007308 */ /* 0x002e640000001000 */
[----:B-1----:R-:W-:-:S06]  /*0870*/  IADD3 R0, R0, 0xffffffe, RZ ;  /* 0x0ffffffe00007810 */ /* 0x002fcc0007ffe0ff */
[----:B------:R-:W1:Y:S02]  /*0880*/  F2I.FTZ.U32.TRUNC.NTZ R0, R0 ;  /* 0x0000000000007305 */ /* 0x000e64000021f000 */
[----:B-1----:R-:W1:Y:S02]  /*0890*/  R2UR UR25, R0 ;  /* 0x00000000001973c2 */ /* 0x002e6400000e0000 */
[----:B-1----:R-:W-:-:S04]  /*08a0*/  UIADD3 UR4, URZ, -UR25, URZ ;  /* 0x800000193f047290 */ /* 0x002fc8000fffe03f */
[----:B------:R-:W-:-:S04]  /*08b0*/  UIMAD UR4, UR4, UR7, URZ ;  /* 0x00000007040472a4 */ /* 0x000fc8000f8e023f */
[----:B------:R-:W-:Y:S02]  /*08c0*/  UIMAD.WIDE.U32 UR24, UR25, UR4, UR24 ;  /* 0x00000004191872a5 */ /* 0x000fe4000f8e0018 */
[----:B------:R-:W-:Y:S02]  /*08d0*/  USHF.R.S32.HI UR24, URZ, 0x1f, UR11 ;  /* 0x0000001f3f187899 */ /* 0x000fe4000801140b */
[----:B--2---:R-:W-:Y:S02]  /*08e0*/  UIMAD.WIDE.U32 UR26, UR25, UR5, URZ ;  /* 0x00000005191a72a5 */ /* 0x004fe4000f8e003f */
[----:B------:R-:W-:Y:S02]  /*08f0*/  @UP0 UIADD3 UR25, UR23, UR20, URZ ;  /* 0x0000001417190290 */ /* 0x000fe4000fffe03f */
[----:B------:R-:W-:-:S04]  /*0900*/  UIADD3 UR4, -UR27, URZ, URZ ;  /* 0x0000003f1b047290 */ /* 0x000fc8000fffe13f */
[----:B------:R-:W-:-:S04]  /*0910*/  UIMAD UR4, UR7, UR4, UR5 ;  /* 0x00000004070472a4 */ /* 0x000fc8000f8e0205 */
[----:B------:R-:W-:-:S11]  /*0920*/  UISETP.GT.U32.AND UP1, UPT, UR7, UR4, UPT ;  /* 0x000000040700728c */ /* 0x000fd6000bf24070 */
[----:B------:R-:W-:Y:S02]  /*0930*/  @!UP1 UIADD3 UR4, UR4, -UR7, URZ ;  /* 0x8000000704049290 */ /* 0x000fe4000fffe03f */
[----:B------:R-:W-:Y:S02]  /*0940*/  @!UP1 UIADD3 UR27, UR27, 0x1, URZ ;  /* 0x000000011b1b9890 */ /* 0x000fe4000fffe03f */
[----:B------:R-:W-:-:S03]  /*0950*/  UISETP.GE.U32.AND UP2, UPT, UR4, UR7, UPT ;  /* 0x000000070400728c */ /* 0x000fc6000bf46070 */
[----:B------:R-:W-:Y:S02]  /*0960*/  ULDC UR7, c[0x0][0x1c8] ;  /* 0x0000720000077ab9 */ /* 0x000fe40000000800 */
[----:B------:R-:W-:-:S04]  /*0970*/  ULOP3.LUT UR4, UR11, UR7, URZ, 0x3c, !UPT ;  /* 0x000000070b047292 */ /* 0x000fc8000f8e3c3f */
[----:B------:R-:W-:Y:S02]  /*0980*/  UISETP.GE.AND UP1, UPT, UR4, URZ, UPT ;  /* 0x0000003f0400728c */ /* 0x000fe4000bf26270 */
[----:B------:R-:W-:Y:S02]  /*0990*/  @UP2 UIADD3 UR27, UR27, 0x1, URZ ;  /* 0x000000011b1b2890 */ /* 0x000fe4000fffe03f */
[----:B------:R-:W-:Y:S02]  /*09a0*/  UISETP.NE.AND UP2, UPT, URZ, UR7, UPT ;  /* 0x000000073f00728c */ /* 0x000fe4000bf45270 */
[----:B------:R-:W-:-:S03]  /*09b0*/  ULDC.64 UR4, c[0x0][0x1a0] ;  /* 0x0000680000047ab9 */ /* 0x000fc60000000a00 */
[----:B------:R-:W-:Y:S02]  /*09c0*/  UMOV UR20, UR27 ;  /* 0x0000001b00147c82 */ /* 0x000fe40008000000 */
[----:B------:R-:W-:Y:S02]  /*09d0*/  @!UP1 UIADD3 UR20, -UR20, URZ, URZ ;  /* 0x0000003f14149290 */ /* 0x000fe4000fffe13f */
[----:B------:R-:W-:Y:S02]  /*09e0*/  @UP0 UIMAD.WIDE.U32 UR26, UR25, UR4, URZ ;  /* 0x00000004191a02a5 */ /* 0x000fe4000f8e003f */
[----:B------:R-:W-:Y:S02]  /*09f0*/  @!UP2 ULOP3.LUT UR20, URZ, UR7, URZ, 0x33, !UPT ;  /* 0x000000073f14a292 */ /* 0x000fe4000f8e333f */
[----:B------:R-:W-:Y:S02]  /*0a00*/  @UP0 UIMAD UR25, UR25, UR5, UR27 ;  /* 0x00000005191902a4 */ /* 0x000fe4000f8e021b */
[----:B------:R-:W-:Y:S01]  /*0a10*/  USHF.R.S32.HI UR27, URZ, 0x1f, UR20 ;  /* 0x0000001f3f1b7899 */ /* 0x000fe20008011414 */
[----:B------:R-:W-:Y:S05]  /*0a20*/  @P0 BRA `(.L_x_34) ;  /* 0x000000d000000947 */ /* 0x000fea0003800000 */
[----:B------:R-:W-:Y:S02]  /*0a30*/  USHF.R.S32.HI UR7, URZ, 0x1f, UR23 ;  /* 0x0000001f3f077899 */ /* 0x000fe40008011417 */
[----:B------:R-:W-:-:S02]  /*0a40*/  ULDC.64 UR4, c[0x0][0x1a0] ;  /* 0x0000680000047ab9 */ /* 0x000fc40000000a00 */
[----:B------:R-:W-:Y:S02]  /*0a50*/  UIMAD UR7, UR7, UR4, URZ ;  /* 0x00000004070772a4 */ /* 0x000fe4000f8e023f */
[----:B------:R-:W-:Y:S02]  /*0a60*/  UIMAD.WIDE.U32 UR28, UR23, UR4, URZ ;  /* 0x00000004171c72a5 */ /* 0x000fe4000f8e003f */
[----:B------:R-:W-:Y:S02]  /*0a70*/  UIMAD UR23, UR23, UR5, UR7 ;  /* 0x00000005171772a4 */ /* 0x000fe4000f8e0207 */
[----:B------:R-:W-:Y:S02]  /*0a80*/  USHF.R.S32.HI UR7, URZ, 0x1f, UR19 ;  /* 0x0000001f3f077899 */ /* 0x000fe40008011413 */
[----:B------:R-:W-:Y:S02]  /*0a90*/  UIADD3 UR29, UR29, UR23, URZ ;  /* 0x000000171d1d7290 */ /* 0x000fe4000fffe03f */
[----:B------:R-:W-:-:S02]  /*0aa0*/  ULDC.64 UR4, c[0x0][0x188] ;  /* 0x0000620000047ab9 */ /* 0x000fc40000000a00 */
[----:B------:R-:W-:Y:S02]  /*0ab0*/  UIMAD UR7, UR7, UR4, URZ ;  /* 0x00000004070772a4 */ /* 0x000fe4000f8e023f */
[----:B------:R-:W-:Y:S02]  /*0ac0*/  UIMAD.WIDE.U32 UR28, UR19, UR4, UR28 ;  /* 0x00000004131c72a5 */ /* 0x000fe4000f8e001c */
[----:B------:R-:W-:-:S04]  /*0ad0*/  UIMAD UR5, UR19, UR5, UR7 ;  /* 0x00000005130572a4 */ /* 0x000fc8000f8e0207 */
[----:B------:R-:W-:Y:S02]  /*0ae0*/  UIADD3 UR25, UR29, UR5, URZ ;  /* 0x000000051d197290 */ /* 0x000fe4000fffe03f */
[----:B------:R-:W-:Y:S02]  /*0af0*/  UMOV UR26, UR28 ;  /* 0x0000001c001a7c82 */ /* 0x000fe40008000000 */
.L_x_34:
[----:B------:R-:W-:Y:S01]  /*0b00*/  SHF.R.S32.HI R7, RZ, 0x1f, R6 ;  /* 0x0000001fff077819 */ /* 0x000fe20000011406 */
[----:B------:R-:W1:Y:S01]  /*0b10*/  S2R R16, SR_CTAID.Z ;  /* 0x0000000000107919 */ /* 0x000e620000002700 */
[----:B------:R-:W-:Y:S01]  /*0b20*/  ULDC.64 UR4, c[0x0][0x1b8] ;  /* 0x00006e0000047ab9 */ /* 0x000fe20000000a00 */
[----:B------:R-:W-:Y:S01]  /*0b30*/  IMAD.U32 R232, RZ, RZ, UR20 ;  /* 0x00000014ffe87e24 */ /* 0x000fe2000f8e00ff */
[CC--:B------:R-:W-:Y:S01]  /*0b40*/  LEA.HI R10, R7.reuse, R6.reuse, RZ, 0x4 ;  /* 0x00000006070a7211 */ /* 0x0c0fe200078f20ff */
[----:B------:R-:W-:Y:S01]  /*0b50*/  UIMAD UR4, UR27, UR4, URZ ;  /* 0x000000041b0472a4 */ /* 0x000fe2000f8e023f */
[----:B------:R-:W-:Y:S01]  /*0b60*/  LEA.HI R14, R7, R6, RZ, 0x3 ;  /* 0x00000006070e7211 */ /* 0x000fe200078f18ff */
[----:B------:R-:W-:Y:S01]  /*0b70*/  UIADD3 UR19, -UR13, UR15, URZ ;  /* 0x0000000f0d137290 */ /* 0x000fe2000fffe13f */
[----:B------:R-:W-:Y:S01]  /*0b80*/  SHF.R.S32.HI R0, RZ, 0x4, R10 ;  /* 0x00000004ff007819 */ /* 0x000fe2000001140a */
[----:B------:R-:W-:Y:S01]  /*0b90*/  IMAD.U32 R166, RZ, RZ, UR20 ;  /* 0x00000014ffa67e24 */ /* 0x000fe2000f8e00ff */
[----:B------:R-:W-:Y:S01]  /*0ba0*/  LOP3.LUT R3, R14, 0xfffffff8, RZ, 0xc0, !PT ;  /* 0xfffffff80e037812 */ /* 0x000fe200078ec0ff */
[----:B------:R-:W-:Y:S01]  /*0bb0*/  IMAD.U32 R18, RZ, RZ, UR12 ;  /* 0x0000000cff127e24 */ /* 0x000fe2000f8e00ff */
[----:B------:R-:W-:Y:S01]  /*0bc0*/  LEA.HI R225, R10, R0, RZ, 0x1 ;  /* 0x000000000ae17211 */ /* 0x000fe200078f08ff */
[----:B------:R-:W-:Y:S01]  /*0bd0*/  BSSY B0, `(.L_x_35) ;  /* 0x000006e000007945 */ /* 0x000fe20003800000 */
[----:B------:R-:W-:Y:S01]  /*0be0*/  SHF.R.S32.HI R14, RZ, 0x3, R14 ;  /* 0x00000003ff0e7819 */ /* 0x000fe2000001140e */
[----:B------:R-:W-:Y:S01]  /*0bf0*/  IMAD.IADD R3, R6, 0x1, -R3 ;  /* 0x0000000106037824 */ /* 0x000fe200078e0a03 */
[----:B------:R-:W-:-:S02]  /*0c00*/  LOP3.LUT R10, R10, 0xfffffff0, RZ, 0xc0, !PT ;  /* 0xfffffff00a0a7812 */ /* 0x000fc400078ec0ff */
[----:B------:R-:W-:Y:S01]  /*0c10*/  LOP3.LUT R225, R225, 0xfffffffe, RZ, 0xc0, !PT ;  /* 0xfffffffee1e17812 */ /* 0x000fe200078ec0ff */
[----:B------:R-:W-:Y:S01]  /*0c20*/  IMAD.SHL.U32 R227, R14, 0x40, RZ ;  /* 0x000000400ee37824 */ /* 0x000fe200078e00ff */
[----:B------:R-:W-:Y:S01]  /*0c30*/  SHF.R.S32.HI R15, RZ, 0x1f, R14 ;  /* 0x0000001fff0f7819 */ /* 0x000fe2000001140e */
[----:B------:R-:W-:Y:S01]  /*0c40*/  IMAD.IADD R10, R6, 0x1, -R10 ;  /* 0x00000001060a7824 */ /* 0x000fe200078e0a0a */
[----:B------:R-:W-:Y:S01]  /*0c50*/  LEA.HI R5, R7, R6, RZ, 0x6 ;  /* 0x0000000607057211 */ /* 0x000fe200078f30ff */
[----:B------:R-:W-:Y:S01]  /*0c60*/  IMAD.SHL.U32 R236, R3, 0x8, RZ ;  /* 0x0000000803ec7824 */ /* 0x000fe200078e00ff */
[----:B------:R-:W-:Y:S01]  /*0c70*/  LOP3.LUT R227, R227, 0x1c0, RZ, 0xc0, !PT ;  /* 0x000001c0e3e37812 */ /* 0x000fe200078ec0ff */
[----:B------:R-:W-:Y:S01]  /*0c80*/  IMAD.IADD R225, R0, 0x1, -R225 ;  /* 0x0000000100e17824 */ /* 0x000fe200078e0ae1 */
[----:B------:R-:W-:Y:S01]  /*0c90*/  SHF.R.S32.HI R0, RZ, 0x1f, R10 ;  /* 0x0000001fff007819 */ /* 0x000fe2000001140a */
[----:B------:R-:W-:Y:S01]  /*0ca0*/  IMAD.SHL.U32 R5, R5, 0x8, RZ ;  /* 0x0000000805057824 */ /* 0x000fe200078e00ff */
[----:B------:R-:W-:Y:S01]  /*0cb0*/  LOP3.LUT R2, R227, 0x38, R236, 0xf8, !PT ;  /* 0x00000038e3027812 */ /* 0x000fe200078ef8ec */
[----:B------:R-:W-:Y:S01]  /*0cc0*/  IMAD.WIDE R18, R18, 0x40, R14 ;  /* 0x0000004012127825 */ /* 0x000fe200078e020e */
[----:B------:R-:W-:-:S02]  /*0cd0*/  SHF.R.U32.HI R227, RZ, 0x3, R227 ;  /* 0x00000003ffe37819 */ /* 0x000fc400000116e3 */
[----:B------:R-:W-:Y:S02]  /*0ce0*/  LEA.HI R0, R0, R10, RZ, 0x3 ;  /* 0x0000000a00007211 */ /* 0x000fe400078f18ff */
[--C-:B------:R-:W-:Y:S02]  /*0cf0*/  SHF.R.S32.HI R237, RZ, 0x1f, R236.reuse ;  /* 0x0000001fffed7819 */ /* 0x100fe400000114ec */
[----:B------:R-:W-:Y:S01]  /*0d00*/  LOP3.LUT R227, R2, R227, RZ, 0x3c, !PT ;  /* 0x000000e302e37212 */ /* 0x000fe200078e3cff */
[----:B------:R-:W-:Y:S01]  /*0d10*/  IMAD R2, R15, c[0x0][0x198], RZ ;  /* 0x000066000f027a24 */ /* 0x000fe200078e02ff */
[----:B------:R-:W-:Y:S01]  /*0d20*/  LOP3.LUT R4, R0, 0xfffffff8, RZ, 0xc0, !PT ;  /* 0xfffffff800047812 */ /* 0x000fe200078ec0ff */
[----:B------:R-:W-:Y:S01]  /*0d30*/  IMAD.WIDE.U32 R12, R14, c[0x0][0x198], R236 ;  /* 0x000066000e0c7a25 */ /* 0x000fe200078e00ec */
[----:B------:R-:W-:Y:S01]  /*0d40*/  IADD3 R8, P0, R236, UR6, RZ ;  /* 0x00000006ec087c10 */ /* 0x000fe2000ff1e0ff */
[----:B------:R-:W-:Y:S01]  /*0d50*/  ULDC.64 UR6, c[0x0][0x1b0] ;  /* 0x00006c0000067ab9 */ /* 0x000fe20000000a00 */
[----:B------:R-:W-:Y:S01]  /*0d60*/  LOP3.LUT R227, R227, 0xfffffe00, R5, 0xf8, !PT ;  /* 0xfffffe00e3e37812 */ /* 0x000fe200078ef805 */
[----:B------:R-:W-:Y:S01]  /*0d70*/  IMAD.IADD R4, R10, 0x1, -R4 ;  /* 0x000000010a047824 */ /* 0x000fe200078e0a04 */
[----:B------:R-:W-:Y:S01]  /*0d80*/  IADD3.X R9, R237, UR18, RZ, P0, !PT ;  /* 0x00000012ed097c10 */ /* 0x000fe200087fe4ff */
[----:B------:R-:W-:Y:S01]  /*0d90*/  IMAD R2, R14, c[0x0][0x19c], R2 ;  /* 0x000067000e027a24 */ /* 0x000fe200078e0202 */
[----:B------:R-:W-:Y:S01]  /*0da0*/  IADD3 R10, P0, R12, UR22, RZ ;  /* 0x000000160c0a7c10 */ /* 0x000fe2000ff1e0ff */
[----:B------:R-:W-:Y:S01]  /*0db0*/  UIMAD UR6, UR27, UR6, URZ ;  /* 0x000000061b0672a4 */ /* 0x000fe2000f8e023f */
[----:B------:R-:W-:Y:S01]  /*0dc0*/  LOP3.LUT P2, RZ, R4, 0x4, RZ, 0xc0, !PT ;  /* 0x0000000404ff7812 */ /* 0x000fe2000784c0ff */
[----:B-1----:R-:W-:Y:S01]  /*0dd0*/  IMAD.WIDE.U32 R16, R16, c[0x0][0x1a8], R8 ;  /* 0x00006a0010107a25 */ /* 0x002fe200078e0008 */
[----:B------:R-:W-:Y:S01]  /*0de0*/  IADD3.X R11, R13, UR21, R2, P0, !PT ;  /* 0x000000150d0b7c10 */ /* 0x000fe200087fe402 */
[----:B------:R-:W-:Y:S01]  /*0df0*/  UIMAD UR7, UR20, UR7, UR6 ;  /* 0x00000007140772a4 */ /* 0x000fe2000f8e0206 */
[----:B------:R-:W-:Y:S01]  /*0e00*/  LOP3.LUT P1, RZ, R4, 0x2, RZ, 0xc0, !PT ;  /* 0x0000000204ff7812 */ /* 0x000fe2000782c0ff */
[----:B------:R-:W-:Y:S01]  /*0e10*/  IMAD R2, R15, c[0x0][0x1a0], RZ ;  /* 0x000068000f027a24 */ /* 0x000fe200078e02ff */
[----:B------:R-:W-:Y:S01]  /*0e20*/  UIMAD UR6, UR20, UR5, UR4 ;  /* 0x00000005140672a4 */ /* 0x000fe2000f8e0204 */
[----:B------:R-:W-:Y:S01]  /*0e30*/  IMAD.WIDE.U32 R8, R14, c[0x0][0x1a0], R236 ;  /* 0x000068000e087a25 */ /* 0x000fe200078e00ec */
[----:B------:R-:W-:Y:S01]  /*0e40*/  LEA.HI R7, R7, R6, RZ, 0x5 ;  /* 0x0000000607077211 */ /* 0x000fe200078f28ff */
[----:B------:R-:W-:Y:S01]  /*0e50*/  ULDC.64 UR4, c[0x0][0x1a8] ;  /* 0x00006a0000047ab9 */ /* 0x000fe20000000a00 */
[----:B------:R-:W-:Y:S01]  /*0e60*/  IADD3 R230, R236, 0x40, RZ ;  /* 0x00000040ece67810 */ /* 0x000fe20007ffe0ff */
[----:B------:R-:W-:Y:S01]  /*0e70*/  IMAD.SHL.U32 R4, R4, 0x40, RZ ;  /* 0x0000004004047824 */ /* 0x000fe200078e00ff */
[----:B------:R-:W-:Y:S01]  /*0e80*/  IADD3 R8, P0, R8, UR26, RZ ;  /* 0x0000001a08087c10 */ /* 0x000fe2000ff1e0ff */
[----:B------:R-:W-:Y:S01]  /*0e90*/  IMAD R2, R14, c[0x0][0x1a4], R2 ;  /* 0x000069000e027a24 */ /* 0x000fe200078e0202 */
[----:B------:R-:W-:Y:S01]  /*0ea0*/  UIMAD UR4, UR24, UR4, URZ ;  /* 0x00000004180472a4 */ /* 0x000fe2000f8e023f */
[----:B------:R-:W-:Y:S01]  /*0eb0*/  IMAD.SHL.U32 R5, R225, 0x8, RZ ;  /* 0x00000008e1057824 */ /* 0x000fe200078e00ff */
[----:B------:R-:W-:Y:S01]  /*0ec0*/  LOP3.LUT R4, R4, 0x1c0, RZ, 0xc0, !PT ;  /* 0x000001c004047812 */ /* 0x000fe200078ec0ff */
[----:B------:R-:W-:Y:S01]  /*0ed0*/  IMAD.SHL.U32 R0, R0, 0x40, RZ ;  /* 0x0000004000007824 */ /* 0x000fe200078e00ff */
[----:B------:R-:W-:Y:S01]  /*0ee0*/  IADD3.X R9, R9, UR25, R2, P0, !PT ;  /* 0x0000001909097c10 */ /* 0x000fe200087fe402 */
[----:B------:R-:W-:Y:S01]  /*0ef0*/  UIMAD UR4, UR11, UR5, UR4 ;  /* 0x000000050b0472a4 */ /* 0x000fe2000f8e0204 */
[----:B------:R-:W-:Y:S01]  /*0f00*/  LOP3.LUT R5, R4, 0x8, R5, 0xf8, !PT ;  /* 0x0000000804057812 */ /* 0x000fe200078ef805 */
[----:B------:R-:W-:Y:S01]  /*0f10*/  IMAD.WIDE.U32 R232, R232, c[0x0][0x1b0], R10 ;  /* 0x00006c00e8e87a25 */ /* 0x000fe200078e000a */
[----:B------:R-:W-:-:S02]  /*0f20*/  ISETP.GE.AND P0, PT, R14, UR19, PT ;  /* 0x000000130e007c0c */ /* 0x000fc4000bf06270 */
[----:B------:R-:W-:Y:S01]  /*0f30*/  SHF.R.U32.HI R4, RZ, 0x3, R4 ;  /* 0x00000003ff047819 */ /* 0x000fe20000011604 */
[----:B------:R-:W-:Y:S01]  /*0f40*/  IMAD.WIDE.U32 R166, R166, c[0x0][0x1b8], R8 ;  /* 0x00006e00a6a67a25 */ /* 0x000fe200078e0008 */
[----:B------:R-:W-:Y:S02]  /*0f50*/  LOP3.LUT R11, R7, 0xffffffe0, RZ, 0xc0, !PT ;  /* 0xffffffe0070b7812 */ /* 0x000fe400078ec0ff */
[----:B------:R-:W-:Y:S01]  /*0f60*/  LOP3.LUT R4, R5, R4, RZ, 0x3c, !PT ;  /* 0x0000000405047212 */ /* 0x000fe200078e3cff */
[----:B------:R-:W-:Y:S01]  /*0f70*/  IMAD.MOV.U32 R2, RZ, RZ, 0x10 ;  /* 0x00000010ff027424 */ /* 0x000fe200078e00ff */
[----:B------:R-:W-:Y:S01]  /*0f80*/  IADD3 R13, R17, UR4, RZ ;  /* 0x00000004110d7c10 */ /* 0x000fe2000fffe0ff */
[----:B------:R-:W-:Y:S01]  /*0f90*/  IMAD.IADD R11, R6, 0x1, -R11 ;  /* 0x00000001060b7824 */ /* 0x000fe200078e0a0b */
[----:B------:R-:W-:Y:S01]  /*0fa0*/  LOP3.LUT R4, R4, 0xfffffe00, R0, 0xf8, !PT ;  /* 0xfffffe0004047812 */ /* 0x000fe200078ef800 */
[----:B------:R-:W-:Y:S01]  /*0fb0*/  IMAD.MOV.U32 R0, RZ, RZ, 0x20 ;  /* 0x00000020ff007424 */ /* 0x000fe200078e00ff */
[----:B------:R-:W-:Y:S01]  /*0fc0*/  SHF.R.S32.HI R7, RZ, 0x5, R7 ;  /* 0x00000005ff077819 */ /* 0x000fe20000011407 */
[----:B------:R-:W-:Y:S01]  /*0fd0*/  IMAD.SHL.U32 R227, R227, 0x2, RZ ;  /* 0x00000002e3e37824 */ /* 0x000fe200078e00ff */
[----:B------:R-:W-:-:S02]  /*0fe0*/  IADD3 R229, R236, 0x80, RZ ;  /* 0x00000080ece57810 */ /* 0x000fc40007ffe0ff */
[----:B------:R-:W-:Y:S02]  /*0ff0*/  IADD3 R228, R236, 0xc0, RZ ;  /* 0x000000c0ece47810 */ /* 0x000fe40007ffe0ff */
[----:B------:R-:W-:Y:S02]  /*1000*/  SEL R2, R2, 0xfffffff0, !P1 ;  /* 0xfffffff002027807 */ /* 0x000fe40004800000 */
[----:B------:R-:W-:Y:S02]  /*1010*/  SEL R0, R0, 0xffffffe0, !P2 ;  /* 0xffffffe000007807 */ /* 0x000fe40005000000 */
[----:B------:R-:W-:Y:S02]  /*1020*/  IADD3 R235, R233, UR7, RZ ;  /* 0x00000007e9eb7c10 */ /* 0x000fe4000fffe0ff */
[----:B------:R-:W-:Y:S01]  /*1030*/  IADD3 R245, R167, UR6, RZ ;  /* 0x00000006a7f57c10 */ /* 0x000fe2000fffe0ff */
[----:B------:R-:W-:Y:S05]  /*1040*/  @P0 BRA `(.L_x_36) ;  /* 0x0000026000000947 */ /* 0x000fea0003800000 */
[----:B------:R-:W-:Y:S01]  /*1050*/  ISETP.GE.AND P6, PT, R236, c[0x0][0x220], PT ;  /* 0x00008800ec007a0c */ /* 0x000fe20003fc6270 */
[----:B------:R-:W-:Y:S01]  /*1060*/  IMAD R5, R19, c[0x0][0x190], RZ ;  /* 0x0000640013057a24 */ /* 0x000fe200078e02ff */
[----:B------:R-:W-:Y:S01]  /*1070*/  ISETP.GE.AND P5, PT, R230, c[0x0][0x220], PT ;  /* 0x00008800e6007a0c */ /* 0x000fe20003fa6270 */
[----:B------:R-:W-:Y:S01]  /*1080*/  IMAD.MOV.U32 R12, RZ, RZ, R16 ;  /* 0x000000ffff0c7224 */ /* 0x000fe200078e0010 */
[----:B------:R-:W-:Y:S01]  /*1090*/  ISETP.GE.AND P4, PT, R229, c[0x0][0x220], PT ;  /* 0x00008800e5007a0c */ /* 0x000fe20003f86270 */
[----:B------:R-:W-:Y:S01]  /*10a0*/  IMAD R5, R18, c[0x0][0x194], R5 ;  /* 0x0000650012057a24 */ /* 0x000fe200078e0205 */
[----:B------:R-:W-:Y:S01]  /*10b0*/  ISETP.GE.AND P3, PT, R228, c[0x0][0x220], PT ;  /* 0x00008800e4007a0c */ /* 0x000fe20003f66270 */
[----:B------:R-:W-:-:S04]  /*10c0*/  IMAD.WIDE.U32 R8, R18, c[0x0][0x190], R12 ;  /* 0x0000640012087a25 */ /* 0x000fc800078e000c */
[----:B------:R-:W-:Y:S02]  /*10d0*/  IMAD.IADD R5, R9, 0x1, R5 ;  /* 0x0000000109057824 */ /* 0x000fe400078e0205 */
[C---:B------:R-:W-:Y:S01]  /*10e0*/  @!P6 LEA R24, P2, R8.reuse, c[0x0][0x160], 0x1 ;  /* 0x000058000818ea11 */ /* 0x040fe200078408ff */
[----:B------:R1:W-:Y:S01]  /*10f0*/  @P6 STS.128 [R227], RZ ;  /* 0x000000ffe3006388 */ /* 0x0003e20000000c00 */
[C---:B------:R-:W-:Y:S02]  /*1100*/  @!P5 LEA R22, P1, R8.reuse, c[0x0][0x160], 0x1 ;  /* 0x000058000816da11 */ /* 0x040fe400078208ff */
[C---:B------:R-:W-:Y:S02]  /*1110*/  @!P4 LEA R20, P0, R8.reuse, c[0x0][0x160], 0x1 ;  /* 0x000058000814ca11 */ /* 0x040fe400078008ff */
[C-C-:B------:R-:W-:Y:S02]  /*1120*/  @!P6 LEA.HI.X R25, R8.reuse, c[0x0][0x164], R5.reuse, 0x1, P2 ;  /* 0x000059000819ea11 */ /* 0x140fe400010f0c05 */
[----:B------:R-:W-:-:S02]  /*1130*/  @!P5 LEA.HI.X R23, R8, c[0x0][0x164], R5, 0x1, P1 ;  /* 0x000059000817da11 */ /* 0x000fc400008f0c05 */
[----:B------:R-:W-:Y:S01]  /*1140*/  @!P4 LEA.HI.X R21, R8, c[0x0][0x164], R5, 0x1, P0 ;  /* 0x000059000815ca11 */ /* 0x000fe200000f0c05 */
[----:B------:R-:W-:Y:S01]  /*1150*/  @!PT LDS RZ, [RZ] ;  /* 0x00000000fffff984 */ /* 0x000fe20000000800 */
[----:B------:R-:W-:Y:S01]  /*1160*/  @!PT LDS RZ, [RZ] ;  /* 0x00000000fffff984 */ /* 0x000fe20000000800 */
[----:B------:R-:W-:Y:S01]  /*1170*/  @!PT LDS RZ, [RZ] ;  /* 0x00000000fffff984 */ /* 0x000fe20000000800 */
[----:B------:R1:W-:Y:S04]  /*1180*/  @!P6 LDGSTS.E.BYPASS.LTC128B.128 [R227], [R24.64] ;  /* 0x0000000018e3efae */ /* 0x0003e8000b901d50 */
[----:B------:R1:W-:Y:S04]  /*1190*/  @P5 STS.128 [R227+0x2000], RZ ;  /* 0x002000ffe3005388 */ /* 0x0003e80000000c00 */
[----:B------:R-:W-:Y:S01]  /*11a0*/  @!PT LDS RZ, [RZ] ;  /* 0x00000000fffff984 */ /* 0x000fe20000000800 */
[----:B------:R-:W-:Y:S01]  /*11b0*/  @!PT LDS RZ, [RZ] ;  /* 0x00000000fffff984 */ /* 0x000fe20000000800 */
[----:B------:R-:W-:Y:S01]  /*11c0*/  @!PT LDS RZ, [RZ] ;  /* 0x00000000fffff984 */ /* 0x000fe20000000800 */
[----:B------:R1:W-:Y:S04]  /*11d0*/  @!P5 LDGSTS.E.BYPASS.LTC128B.128 [R227+0x2000], [R22.64+0x80] ;  /* 0x0200008016e3dfae */ /* 0x0003e8000b901d50 */
[----:B------:R1:W-:Y:S04]  /*11e0*/  @P4 STS.128 [R227+0x4000], RZ ;  /* 0x004000ffe3004388 */ /* 0x0003e80000000c00 */
[----:B------:R-:W-:Y:S01]  /*11f0*/  @!PT LDS RZ, [RZ] ;  /* 0x00000000fffff984 */ /* 0x000fe20000000800 */
[----:B------:R-:W-:Y:S01]  /*1200*/  @!PT LDS RZ, [RZ] ;  /* 0x00000000fffff984 */ /* 0x000fe20000000800 */
[----:B------:R-:W-:Y:S01]  /*1210*/  @!PT LDS RZ, [RZ] ;  /* 0x00000000fffff984 */ /* 0x000fe20000000800 */
[----:B------:R1:W-:Y:S04]  /*1220*/  @!P4 LDGSTS.E.BYPASS.LTC128B.128 [R227+0x4000], [R20.64+0x100] ;  /* 0x0400010014e3cfae */ /* 0x0003e8000b901d50 */
[----:B------:R1:W-:Y:S01]  /*1230*/  @P3 STS.128 [R227+0x6000], RZ ;  /* 0x006000ffe3003388 */ /* 0x0003e20000000c00 */
[----:B------:R-:W-:Y:S05]  /*1240*/  @P3 BRA `(.L_x_36) ;  /* 0x0000006000003947 */ /* 0x000fea0003800000 */
[----:B-1----:R-:W-:-:S04]  /*1250*/  LEA R20, P0, R8, c[0x0][0x160], 0x1 ;  /* 0x0000580008147a11 */ /* 0x002fc800078008ff */
[----:B------:R-:W-:-:S05]  /*1260*/  LEA.HI.X R21, R8, c[0x0][0x164], R5, 0x1, P0 ;  /* 0x0000590008157a11 */ /* 0x000fca00000f0c05 */
[----:B------:R-:W-:Y:S01]  /*1270*/  @!PT LDS RZ, [RZ] ;  /* 0x00000000fffff984 */ /* 0x000fe20000000800 */
[----:B------:R-:W-:Y:S01]  /*1280*/  @!PT LDS RZ, [RZ] ;  /* 0x00000000fffff984 */ /* 0x000fe20000000800 */
[----:B------:R-:W-:Y:S01]  /*1290*/  @!PT LDS RZ, [RZ] ;  /* 0x00000000fffff984 */ /* 0x000fe20000000800 */
[----:B------:R1:W-:Y:S04]  /*12a0*/  LDGSTS.E.BYPASS.LTC128B.128 [R227+0x6000], [R20.64+0x180] ;  /* 0x0600018014e37fae */ /* 0x0003e8000b901d50 */
.L_x_36:
[----:B------:R-:W-:Y:S05]  /*12b0*/  BSYNC B0 ;  /* 0x0000000000007941 */ /* 0x000fea0003800000 */
.L_x_35:
[----:B------:R-:W-:Y:S01]  /*12c0*/  IADD3 R10, R14, 0x10, RZ ;  /* 0x000000100e0a7810 */ /* 0x000fe20007ffe0ff */
[----:B------:R-:W-:Y:S03]  /*12d0*/  BSSY B0, `(.L_x_37) ;  /* 0x000002c000007945 */ /* 0x000fe60003800000 */
[----:B------:R-:W-:-:S13]  /*12e0*/  ISETP.GE.AND P0, PT, R10, UR19, PT ;  /* 0x000000130a007c0c */ /* 0x000fda000bf06270 */
[----:B------:R-:W-:Y:S05]  /*12f0*/  @P0 BRA `(.L_x_38) ;  /* 0x0000029000000947 */ /* 0x000fea0003800000 */
[----:B------:R-:W-:Y:S01]  /*1300*/  IADD3 R8, P0, R18, 0x10, RZ ;  /* 0x0000001012087810 */ /* 0x000fe20007f1e0ff */
[----:B-1----:R-:W-:Y:S01]  /*1310*/  IMAD.MOV.U32 R20, RZ, RZ, R16 ;  /* 0x000000ffff147224 */ /* 0x002fe200078e0010 */
[----:B------:R-:W-:Y:S01]  /*1320*/  ISETP.GE.AND P5, PT, R236, c[0x0][0x220], PT ;  /* 0x00008800ec007a0c */ /* 0x000fe20003fa6270 */
[----:B------:R-:W-:Y:S01]  /*1330*/  IMAD.MOV.U32 R21, RZ, RZ, R13 ;  /* 0x000000ffff157224 */ /* 0x000fe200078e000d */
[----:B------:R-:W-:Y:S01]  /*1340*/  ISETP.GE.AND P4, PT, R230, c[0x0][0x220], PT ;  /* 0x00008800e6007a0c */ /* 0x000fe20003f86270 */
[----:B------:R-:W-:Y:S01]  /*1350*/  IMAD.X R5, RZ, RZ, R19, P0 ;  /* 0x000000ffff057224 */ /* 0x000fe200000e0613 */
[----:B------:R-:W-:Y:S01]  /*1360*/  ISETP.GE.AND P2, PT, R229, c[0x0][0x220], PT ;  /* 0x00008800e5007a0c */ /* 0x000fe20003f46270 */
[----:B------:R-:W-:Y:S01]  /*1370*/  IMAD.WIDE.U32 R20, R8, c[0x0][0x190], R20 ;  /* 0x0000640008147a25 */ /* 0x000fe200078e0014 */
[----:B------:R-:W-:-:S03]  /*1380*/  ISETP.GE.AND P0, PT, R228, c[0x0][0x220], PT ;  /* 0x00008800e4007a0c */ /* 0x000fc60003f06270 */
[----:B------:R-:W-:-:S04]  /*1390*/  IMAD R5, R5, c[0x0][0x190], RZ ;  /* 0x0000640005057a24 */ /* 0x000fc800078e02ff */
[----:B------:R-:W-:Y:S01]  /*13a0*/  IMAD R5, R8, c[0x0][0x194], R5 ;  /* 0x0000650008057a24 */ /* 0x000fe200078e0205 */
[C---:B------:R-:W-:Y:S01]  /*13b0*/  @!P5 LEA R8, P6, R20.reuse, c[0x0][0x160], 0x1 ;  /* 0x000058001408da11 */ /* 0x040fe200078c08ff */
[----:B------:R1:W-:Y:S01]  /*13c0*/  @P5 STS.128 [R227+0x800], RZ ;  /* 0x000800ffe3005388 */ /* 0x0003e20000000c00 */
[C---:B------:R-:W-:Y:S01]  /*13d0*/  @!P4 LEA R24, P3, R20.reuse, c[0x0][0x160], 0x1 ;  /* 0x000058001418ca11 */ /* 0x040fe200078608ff */
[----:B------:R-:W-:Y:S01]  /*13e0*/  IMAD.IADD R5, R21, 0x1, R5 ;  /* 0x0000000115057824 */ /* 0x000fe200078e0205 */
[----:B------:R-:W-:-:S04]  /*13f0*/  @!P2 LEA R22, P1, R20, c[0x0][0x160], 0x1 ;  /* 0x000058001416aa11 */ /* 0x000fc800078208ff */
[C-C-:B------:R-:W-:Y:S02]  /*1400*/  @!P5 LEA.HI.X R9, R20.reuse, c[0x0][0x164], R5.reuse, 0x1, P6 ;  /* 0x000059001409da11 */ /* 0x140fe400030f0c05 */
[C-C-:B------:R-:W-:Y:S02]  /*1410*/  @!P4 LEA.HI.X R25, R20.reuse, c[0x0][0x164], R5.reuse, 0x1, P3 ;  /* 0x000059001419ca11 */ /* 0x140fe400018f0c05 */
[----:B------:R-:W-:Y:S01]  /*1420*/  @!P2 LEA.HI.X R23, R20, c[0x0][0x164], R5, 0x1, P1 ;  /* 0x000059001417aa11 */ /* 0x000fe200008f0c05 */
[----:B------:R-:W-:Y:S01]  /*1430*/  @!PT LDS RZ, [RZ] ;  /* 0x00000000fffff984 */ /* 0x000fe20000000800 */
[----:B------:R-:W-:Y:S01]  /*1440*/  @!PT LDS RZ, [RZ] ;  /* 0x00000000fffff984 */ /* 0x000fe20000000800 */
[----:B------:R-:W-:Y:S01]  /*1450*/  @!PT LDS RZ, [RZ] ;  /* 0x00000000fffff984 */ /* 0x000fe20000000800 */
[----:B------:R1:W-:Y:S04]  /*1460*/  @!P5 LDGSTS.E.BYPASS.LTC128B.128 [R227+0x800], [R8.64] ;  /* 0x0080000008e3dfae */ /* 0x0003e8000b901d50 */
        /* <DEDUP_REMOVED lines=18> */
.L_x_38:
[----:B------:R-:W-:Y:S05]  /*1590*/  BSYNC B0 ;  /* 0x0000000000007941 */ /* 0x000fea0003800000 */
.L_x_37:
[----:B-1----:R-:W-:Y:S01]  /*15a0*/  IADD3 R9, R14, 0x20, RZ ;  /* 0x000000200e097810 */ /* 0x002fe20007ffe0ff */
[----:B------:R-:W-:Y:S03]  /*15b0*/  BSSY B0, `(.L_x_39) ;  /* 0x000002c000007945 */ /* 0x000fe60003800000 */
[----:B------:R-:W-:-:S13]  /*15c0*/  ISETP.GE.AND P0, PT, R9, UR19, PT ;  /* 0x0000001309007c0c */ /* 0x000fda000bf06270 */
[----:B------:R-:W-:Y:S05]  /*15d0*/  @P0 BRA `(.L_x_40) ;  /* 0x0000029000000947 */ /* 0x000fea0003800000 */
[----:B------:R-:W-:Y:S01]  /*15e0*/  IADD3 R8, P0, R18, 0x20, RZ ;  /* 0x0000002012087810 */ /* 0x000fe20007f1e0ff */
[----:B------:R-:W-:Y:S01]  /*15f0*/  IMAD.MOV.U32 R20, RZ, RZ, R16 ;  /* 0x000000ffff147224 */ /* 0x000fe200078e0010 */
        /* <DEDUP_REMOVED lines=39> */
.L_x_40:
[----:B------:R-:W-:Y:S05]  /*1870*/  BSYNC B0 ;  /* 0x0000000000007941 */ /* 0x000fea0003800000 */
.L_x_39:
[----:B------:R-:W-:Y:S01]  /*1880*/  IADD3 R8, R14, 0x30, RZ ;  /* 0x000000300e087810 */ /* 0x000fe20007ffe0ff */
[----:B------:R-:W-:Y:S01]  /*1890*/  UMOV UR18, 0x6 ;  /* 0x0000000600127882 */ /* 0x000fe20000000000 */
[----:B------:R-:W-:Y:S01]  /*18a0*/  BSSY B0, `(.L_x_41) ;  /* 0x000002e000007945 */ /* 0x000fe20003800000 */
[----:B------:R-:W-:Y:S01]  /*18b0*/  ULDC.64 UR4, c[0x0][0x198] ;  /* 0x0000660000047ab9 */ /* 0x000fe20000000a00 */
[----:B------:R-:W-:Y:S01]  /*18c0*/  ISETP.GE.AND P0, PT, R8, UR19, PT ;  /* 0x0000001308007c0c */ /* 0x000fe2000bf06270 */
[----:B------:R-:W-:Y:S02]  /*18d0*/  USHF.L.U64.HI UR28, UR4, UR18, UR5 ;  /* 0x00000012041c7299 */ /* 0x000fe40008010205 */
[----:B------:R-:W-:-:S10]  /*18e0*/  USHF.L.U32 UR29, UR4, 0x6, URZ ;  /* 0x00000006041d7899 */ /* 0x000fd4000800063f */
[----:B------:R-:W-:Y:S05]  /*18f0*/  @P0 BRA `(.L_x_42) ;  /* 0x0000028000000947 */ /* 0x000fea0003800000 */
[----:B------:R-:W-:Y:S01]  /*1900*/  IADD3 R12, P0, R18, 0x30, RZ ;  /* 0x00000030120c7810 */ /* 0x000fe20007f1e0ff */
[----:B------:R-:W-:Y:S01]  /*1910*/  IMAD.MOV.U32 R17, RZ, RZ, R13 ;  /* 0x000000ffff117224 */ /* 0x000fe200078e000d */
[----:B------:R-:W-:Y:S02]  /*1920*/  ISETP.GE.AND P5, PT, R236, c[0x0][0x220], PT ;  /* 0x00008800ec007a0c */ /* 0x000fe40003fa6270 */
        /* <DEDUP_REMOVED lines=31> */
[----:B--2---:R-:W-:-:S04]  /*1b20*/  LEA R12, P0, R16, c[0x0][0x160], 0x1 ;  /* 0x00005800100c7a11 */ /* 0x004fc800078008ff */
[----:B------:R-:W-:-:S05]  /*1b30*/  LEA.HI.X R13, R16, c[0x0][0x164], R5, 0x1, P0 ;  /* 0x00005900100d7a11 */ /* 0x000fca00000f0c05 */
[----:B------:R-:W-:Y:S01]  /*1b40*/  @!PT LDS RZ, [RZ] ;  /* 0x00000000fffff984 */ /* 0x000fe20000000800 */
[----:B------:R-:W-:Y:S01]  /*1b50*/  @!PT LDS RZ, [RZ] ;  /* 0x00000000fffff984 */ /* 0x000fe20000000800 */
[----:B------:R-:W-:Y:S01]  /*1b60*/  @!PT LDS RZ, [RZ] ;  /* 0x00000000fffff984 */ /* 0x000fe20000000800 */
[----:B------:R2:W-:Y:S04]  /*1b70*/  LDGSTS.E.BYPASS.LTC128B.128 [R227+0x7800], [R12.64+0x180] ;  /* 0x078001800ce37fae */ /* 0x0005e8000b901d50 */
.L_x_42:
[----:B------:R-:W-:Y:S05]  /*1b80*/  BSYNC B0 ;  /* 0x0000000000007941 */ /* 0x000fea0003800000 */
.L_x_41:
[----:B------:R-:W-:Y:S01]  /*1b90*/  UIADD3 UR27, UR8, -0x1, URZ ;  /* 0xffffffff081b7890 */ /* 0x000fe2000fffe03f */
[----:B------:R-:W-:Y:S01]  /*1ba0*/  MOV R234, R232 ;  /* 0x000000e800ea7202 */ /* 0x000fe20000000f00 */
[----:B------:R-:W-:Y:S01]  /*1bb0*/  IMAD.U32 R5, RZ, RZ, UR29 ;  /* 0x0000001dff057e24 */ /* 0x000fe2000f8e00ff */
[----:B------:R-:W-:Y:S01]  /*1bc0*/  BSSY B0, `(.L_x_43) ;  /* 0x000002a000007945 */ /* 0x000fe20003800000 */
[----:B------:R-:W-:Y:S02]  /*1bd0*/  UIMAD UR23, UR27, -0x40, UR14 ;  /* 0xffffffc01b1778a4 */ /* 0x000fe4000f8e020e */
[----:B------:R-:W-:Y:S01]  /*1be0*/  USHF.R.S32.HI UR24, URZ, 0x1f, UR27 ;  /* 0x0000001f3f187899 */ /* 0x000fe2000801141b */
[----:B--2---:R-:W-:Y:S01]  /*1bf0*/  IMAD.WIDE.U32 R18, R5, UR27, R234 ;  /* 0x0000001b05127c25 */ /* 0x004fe2000f8e00ea */
[----:B------:R-:W-:Y:S02]  /*1c00*/  UIMAD UR5, UR28, UR27, URZ ;  /* 0x0000001b1c0572a4 */ /* 0x000fe4000f8e023f */
[----:B------:R-:W-:-:S02]  /*1c10*/  ISETP.GE.AND P0, PT, R14, UR23, PT ;  /* 0x000000170e007c0c */ /* 0x000fc4000bf06270 */
[----:B------:R-:W-:-:S06]  /*1c20*/  UIMAD UR5, UR24, UR29, UR5 ;  /* 0x0000001d180572a4 */ /* 0x000fcc000f8e0205 */
[----:B------:R-:W-:-:S05]  /*1c30*/  IADD3 R21, R19, UR5, RZ ;  /* 0x0000000513157c10 */ /* 0x000fca000fffe0ff */
[----:B------:R-:W-:Y:S05]  /*1c40*/  @P0 BRA `(.L_x_44) ;  /* 0x0000021000000947 */ /* 0x000fea0003800000 */
[----:B------:R-:W-:Y:S02]  /*1c50*/  ISETP.GE.AND P5, PT, R236, c[0x0][0x220], PT ;  /* 0x00008800ec007a0c */ /* 0x000fe40003fa6270 */
[----:B------:R-:W-:Y:S02]  /*1c60*/  ISETP.GE.AND P4, PT, R230, c[0x0][0x220], PT ;  /* 0x00008800e6007a0c */ /* 0x000fe40003f86270 */
[----:B------:R-:W-:Y:S02]  /*1c70*/  ISETP.GE.AND P2, PT, R229, c[0x0][0x220], PT ;  /* 0x00008800e5007a0c */ /* 0x000fe40003f46270 */
[----:B------:R-:W-:-:S07]  /*1c80*/  ISETP.GE.AND P0, PT, R228, c[0x0][0x220], PT ;  /* 0x00008800e4007a0c */ /* 0x000fce0003f06270 */
[C---:B-1----:R-:W-:Y:S01]  /*1c90*/  @!P5 LEA R22, P6, R18.reuse, c[0x0][0x168], 0x1 ;  /* 0x00005a001216da11 */ /* 0x042fe200078c08ff */
[----:B------:R1:W-:Y:S01]  /*1ca0*/  @P5 STS.128 [R227+0x8000], RZ ;  /* 0x008000ffe3005388 */ /* 0x0003e20000000c00 */
[C---:B------:R-:W-:Y:S02]  /*1cb0*/  @!P4 LEA R16, P3, R18.reuse, c[0x0][0x168], 0x1 ;  /* 0x00005a001210ca11 */ /* 0x040fe400078608ff */
[C---:B------:R-:W-:Y:S02]  /*1cc0*/  @!P2 LEA R12, P1, R18.reuse, c[0x0][0x168], 0x1 ;  /* 0x00005a00120caa11 */ /* 0x040fe400078208ff */
        /* <DEDUP_REMOVED lines=25> */
.L_x_44:
[----:B------:R-:W-:Y:S05]  /*1e60*/  BSYNC B0 ;  /* 0x0000000000007941 */ /* 0x000fea0003800000 */
.L_x_43:
[----:B------:R-:W-:Y:S01]  /*1e70*/  ISETP.GE.AND P0, PT, R10, UR23, PT ;  /* 0x000000170a007c0c */ /* 0x000fe2000bf06270 */
[----:B------:R-:W-:Y:S01]  /*1e80*/  ULDC UR19, c[0x0][0x19c] ;  /* 0x0000670000137ab9 */ /* 0x000fe20000000800 */
[----:B------:R-:W-:Y:S01]  /*1e90*/  BSSY B0, `(.L_x_45) ;  /* 0x0000027000007945 */ /* 0x000fe20003800000 */
[----:B------:R-:W-:Y:S02]  /*1ea0*/  USHF.L.U32 UR11, UR4, 0x4, URZ ;  /* 0x00000004040b7899 */ /* 0x000fe4000800063f */
[----:B------:R-:W-:-:S08]  /*1eb0*/  USHF.L.U64.HI UR19, UR4, UR9, UR19 ;  /* 0x0000000904137299 */ /* 0x000fd00008010213 */
[----:B------:R-:W-:Y:S05]  /*1ec0*/  @P0 BRA `(.L_x_46) ;  /* 0x0000023000000947 */ /* 0x000fea0003800000 */
[----:B------:R-:W-:Y:S02]  /*1ed0*/  ISETP.GE.AND P5, PT, R236, c[0x0][0x220], PT ;  /* 0x00008800ec007a0c */ /* 0x000fe40003fa6270 */
[----:B------:R-:W-:Y:S02]  /*1ee0*/  ISETP.GE.AND P4, PT, R230, c[0x0][0x220], PT ;  /* 0x00008800e6007a0c */ /* 0x000fe40003f86270 */
[----:B------:R-:W-:Y:S02]  /*1ef0*/  ISETP.GE.AND P2, PT, R229, c[0x0][0x220], PT ;  /* 0x00008800e5007a0c */ /* 0x000fe40003f46270 */
[----:B-1----:R-:W-:-:S04]  /*1f00*/  IADD3 R13, P0, R18, UR11, RZ ;  /* 0x0000000b120d7c10 */ /* 0x002fc8000ff1e0ff */
[----:B------:R-:W-:Y:S02]  /*1f10*/  IADD3.X R12, R21, UR19, RZ, P0, !PT ;  /* 0x00000013150c7c10 */ /* 0x000fe400087fe4ff */
[----:B------:R-:W-:Y:S01]  /*1f20*/  ISETP.GE.AND P0, PT, R228, c[0x0][0x220], PT ;  /* 0x00008800e4007a0c */ /* 0x000fe20003f06270 */
[----:B------:R1:W-:Y:S01]  /*1f30*/  @P5 STS.128 [R227+0x8800], RZ ;  /* 0x008800ffe3005388 */ /* 0x0003e20000000c00 */
[C---:B------:R-:W-:Y:S02]  /*1f40*/  @!P5 LEA R24, P6, R13.reuse, c[0x0][0x168], 0x1 ;  /* 0x00005a000d18da11 */ /* 0x040fe400078c08ff */
[C---:B------:R-:W-:Y:S02]  /*1f50*/  @!P4 LEA R22, P3, R13.reuse, c[0x0][0x168], 0x1 ;  /* 0x00005a000d16ca11 */ /* 0x040fe400078608ff */
[C---:B------:R-:W-:Y:S02]  /*1f60*/  @!P2 LEA R16, P1, R13.reuse, c[0x0][0x168], 0x1 ;  /* 0x00005a000d10aa11 */ /* 0x040fe400078208ff */
[----:B------:R-:W-:-:S02]  /*1f70*/  @!P5 LEA.HI.X R25, R13, c[0x0][0x16c], R12, 0x1, P6 ;  /* 0x00005b000d19da11 */ /* 0x000fc400030f0c0c */
        /* <DEDUP_REMOVED lines=24> */
.L_x_46:
[----:B------:R-:W-:Y:S05]  /*2100*/  BSYNC B0 ;  /* 0x0000000000007941 */ /* 0x000fea0003800000 */
.L_x_45:
[----:B------:R-:W-:Y:S01]  /*2110*/  ISETP.GE.AND P0, PT, R9, UR23, PT ;  /* 0x0000001709007c0c */ /* 0x000fe2000bf06270 */
[----:B------:R-:W-:-:S12]  /*2120*/  BSSY B0, `(.L_x_47) ;  /* 0x0000027000007945 */ /* 0x000fd80003800000 */
[----:B------:R-:W-:Y:S05]  /*2130*/  @P0 BRA `(.L_x_48) ;  /* 0x0000025000000947 */ /* 0x000fea0003800000 */
[----:B------:R-:W-:Y:S01]  /*2140*/  ISETP.GE.AND P5, PT, R236, c[0x0][0x220], PT ;  /* 0x00008800ec007a0c */ /* 0x000fe20003fa6270 */
[----:B-1----:R-:W-:Y:S01]  /*2150*/  IMAD.MOV.U32 R12, RZ, RZ, c[0x0][0x198] ;  /* 0x00006600ff0c7624 */ /* 0x002fe200078e00ff */
[----:B------:R-:W-:Y:S01]  /*2160*/  ISETP.GE.AND P4, PT, R230, c[0x0][0x220], PT ;  /* 0x00008800e6007a0c */ /* 0x000fe20003f86270 */
[----:B------:R-:W-:Y:S01]  /*2170*/  IMAD.MOV.U32 R16, RZ, RZ, c[0x0][0x19c] ;  /* 0x00006700ff107624 */ /* 0x000fe200078e00ff */
[----:B------:R-:W-:Y:S02]  /*2180*/  ISETP.GE.AND P2, PT, R229, c[0x0][0x220], PT ;  /* 0x00008800e5007a0c */ /* 0x000fe40003f46270 */
[----:B------:R-:W-:-:S04]  /*2190*/  LEA R13, P0, R12, R18, 0x5 ;  /* 0x000000120c0d7211 */ /* 0x000fc800078028ff */
[----:B------:R-:W-:Y:S02]  /*21a0*/  LEA.HI.X R16, R12, R21, R16, 0x5, P0 ;  /* 0x000000150c107211 */ /* 0x000fe400000f2c10 */
        /* <DEDUP_REMOVED lines=24> */
[----:B------:R-:W-:-:S04]  /*2330*/  LEA R12, P0, R13, c[0x0][0x168], 0x1 ;  /* 0x00005a000d0c7a11 */ /* 0x000fc800078008ff */
[----:B------:R-:W-:-:S05]  /*2340*/  LEA.HI.X R13, R13, c[0x0][0x16c], R16, 0x1, P0 ;  /* 0x00005b000d0d7a11 */ /* 0x000fca00000f0c10 */
[----:B------:R-:W-:Y:S01]  /*2350*/  @!PT LDS RZ, [RZ] ;  /* 0x00000000fffff984 */ /* 0x000fe20000000800 */
[----:B------:R-:W-:Y:S01]  /*2360*/  @!PT LDS RZ, [RZ] ;  /* 0x00000000fffff984 */ /* 0x000fe20000000800 */
[----:B------:R-:W-:Y:S01]  /*2370*/  @!PT LDS RZ, [RZ] ;  /* 0x00000000fffff984 */ /* 0x000fe20000000800 */
[----:B------:R2:W-:Y:S04]  /*2380*/  LDGSTS.E.BYPASS.LTC128B.128 [R227+0xf000], [R12.64+0x180] ;  /* 0x0f0001800ce37fae */ /* 0x0005e8000b901d50 */
.L_x_48:
[----:B------:R-:W-:Y:S05]  /*2390*/  BSYNC B0 ;  /* 0x0000000000007941 */ /* 0x000fea0003800000 */
.L_x_47:
[----:B------:R-:W-:Y:S01]  /*23a0*/  ISETP.GE.AND P0, PT, R8, UR23, PT ;  /* 0x0000001708007c0c */ /* 0x000fe2000bf06270 */
[----:B------:R-:W-:Y:S01]  /*23b0*/  ULDC.64 UR4, c[0x0][0x1a0] ;  /* 0x0000680000047ab9 */ /* 0x000fe20000000a00 */
[----:B------:R-:W-:Y:S01]  /*23c0*/  BSSY B0, `(.L_x_49) ;  /* 0x000002b000007945 */ /* 0x000fe20003800000 */
[----:B------:R-:W-:Y:S02]  /*23d0*/  USHF.L.U64.HI UR18, UR4, UR18, UR5 ;  /* 0x0000001204127299 */ /* 0x000fe40008010205 */
[----:B------:R-:W-:-:S08]  /*23e0*/  USHF.L.U32 UR30, UR4, 0x6, URZ ;  /* 0x00000006041e7899 */ /* 0x000fd0000800063f */
[----:B------:R-:W-:Y:S05]  /*23f0*/  @P0 BRA `(.L_x_50) ;  /* 0x0000027000000947 */ /* 0x000fea0003800000 */
[----:B------:R-:W-:Y:S01]  /*2400*/  ISETP.GE.AND P5, PT, R236, c[0x0][0x220], PT ;  /* 0x00008800ec007a0c */ /* 0x000fe20003fa6270 */
[----:B-12---:R-:W-:Y:S01]  /*2410*/  IMAD.MOV.U32 R12, RZ, RZ, c[0x0][0x198] ;  /* 0x00006600ff0c7624 */ /* 0x006fe200078e00ff */
[----:B------:R-:W-:Y:S01]  /*2420*/  ISETP.GE.AND P4, PT, R230, c[0x0][0x220], PT ;  /* 0x00008800e6007a0c */ /* 0x000fe20003f86270 */
[----:B------:R-:W-:Y:S01]  /*2430*/  IMAD.MOV.U32 R20, RZ, RZ, R18 ;  /* 0x000000ffff147224 */ /* 0x000fe200078e0012 */
[----:B------:R-:W-:Y:S01]  /*2440*/  ISETP.GE.AND P2, PT, R229, c[0x0][0x220], PT ;  /* 0x00008800e5007a0c */ /* 0x000fe20003f46270 */
[----:B------:R-:W-:Y:S01]  /*2450*/  ULDC UR5, c[0x0][0x19c] ;  /* 0x0000670000057ab9 */ /* 0x000fe20000000800 */
[----:B------:R-:W-:Y:S01]  /*2460*/  ISETP.GE.AND P0, PT, R228, c[0x0][0x220], PT ;  /* 0x00008800e4007a0c */ /* 0x000fe20003f06270 */
[----:B------:R-:W-:Y:S01]  /*2470*/  UIMAD UR5, UR5, 0x30, URZ ;  /* 0x00000030050578a4 */ /* 0x000fe2000f8e023f */
[----:B------:R-:W-:-:S05]  /*2480*/  IMAD.WIDE.U32 R20, R12, 0x30, R20 ;  /* 0x000000300c147825 */ /* 0x000fca00078e0014 */
[----:B------:R-:W-:Y:S01]  /*2490*/  IADD3 R12, R21, UR5, RZ ;  /* 0x00000005150c7c10 */ /* 0x000fe2000fffe0ff */
[----:B------:R1:W-:Y:S01]  /*24a0*/  @P5 STS.128 [R227+0x9800], RZ ;  /* 0x009800ffe3005388 */ /* 0x0003e20000000c00 */
[C---:B------:R-:W-:Y:S02]  /*24b0*/  @!P5 LEA R22, P6, R20.reuse, c[0x0][0x168], 0x1 ;  /* 0x00005a001416da11 */ /* 0x040fe400078c08ff */
        /* <DEDUP_REMOVED lines=27> */
.L_x_50:
[----:B------:R-:W-:Y:S05]  /*2670*/  BSYNC B0 ;  /* 0x0000000000007941 */ /* 0x000fea0003800000 */
.L_x_49:
[----:B------:R-:W0:Y:S01]  /*2680*/  LDGDEPBAR ;  /* 0x00000000000079af */ /* 0x000e220000000000 */
[----:B------:R-:W-:Y:S01]  /*2690*/  ISETP.GE.AND P0, PT, R14, UR23, PT ;  /* 0x000000170e007c0c */ /* 0x000fe2000bf06270 */
[----:B------:R-:W-:Y:S01]  /*26a0*/  UIMAD UR5, UR18, UR27, URZ ;  /* 0x0000001b120572a4 */ /* 0x000fe2000f8e023f */
[----:B-12---:R-:W-:Y:S01]  /*26b0*/  SHF.R.S32.HI R13, RZ, 0x1f, R11 ;  /* 0x0000001fff0d7819 */ /* 0x006fe2000001140b */
[----:B------:R-:W-:Y:S01]  /*26c0*/  IMAD.U32 R12, RZ, RZ, UR27 ;  /* 0x0000001bff0c7e24 */ /* 0x000fe2000f8e00ff */
[----:B------:R-:W-:Y:S01]  /*26d0*/  BSSY B0, `(.L_x_51) ;  /* 0x0000031000007945 */ /* 0x000fe20003800000 */
[----:B------:R-:W-:Y:S01]  /*26e0*/  IMAD.MOV.U32 R244, RZ, RZ, R166 ;  /* 0x000000fffff47224 */ /* 0x000fe200078e00a6 */
[----:B------:R-:W-:Y:S01]  /*26f0*/  LEA.HI R11, R13, R11, RZ, 0x2 ;  /* 0x0000000b0d0b7211 */ /* 0x000fe200078f10ff */
[----:B------:R-:W-:Y:S01]  /*2700*/  UIMAD UR5, UR24, UR30, UR5 ;  /* 0x0000001e180572a4 */ /* 0x000fe2000f8e0205 */
[----:B------:R-:W-:Y:S02]  /*2710*/  IMAD.SHL.U32 R165, R6, 0x2, RZ ;  /* 0x0000000206a57824 */ /* 0x000fe400078e00ff */
[----:B------:R-:W-:Y:S01]  /*2720*/  IMAD.WIDE.U32 R12, R12, UR30, R244 ;  /* 0x0000001e0c0c7c25 */ /* 0x000fe2000f8e00f4 */
[----:B------:R-:W-:-:S02]  /*2730*/  SHF.R.S32.HI R6, RZ, 0x2, R11 ;  /* 0x00000002ff067819 */ /* 0x000fc4000001140b */
[----:B------:R-:W-:Y:S02]  /*2740*/  LOP3.LUT R165, R165, 0x6, RZ, 0xc0, !PT ;  /* 0x00000006a5a57812 */ /* 0x000fe400078ec0ff */
[----:B------:R-:W-:Y:S01]  /*2750*/  IADD3 R17, R13, UR5, RZ ;  /* 0x000000050d117c10 */ /* 0x000fe2000fffe0ff */
[----:B------:R-:W-:-:S04]  /*2760*/  DEPBAR.LE SB0, 0x0 ;  /* 0x000080000000791a */ /* 0x000fc80000000000 */
[----:B------:R-:W-:Y:S06]  /*2770*/  BAR.SYNC.DEFER_BLOCKING 0x0 ;  /* 0x0000000000007b1d */ /* 0x000fec0000010000 */
[----:B------:R1:W-:Y:S04]  /*2780*/  @P0 STS.128 [R227+0x10000], RZ ;  /* 0x010000ffe3000388 */ /* 0x0003e80000000c00 */
[----:B------:R1:W-:Y:S04]  /*2790*/  @P0 STS.128 [R227+0x12000], RZ ;  /* 0x012000ffe3000388 */ /* 0x0003e80000000c00 */
[----:B------:R1:W-:Y:S04]  /*27a0*/  @P0 STS.128 [R227+0x14000], RZ ;  /* 0x014000ffe3000388 */ /* 0x0003e80000000c00 */
[----:B------:R1:W-:Y:S01]  /*27b0*/  @P0 STS.128 [R227+0x16000], RZ ;  /* 0x016000ffe3000388 */ /* 0x0003e20000000c00 */
[----:B------:R-:W-:Y:S05]  /*27c0*/  @P0 BRA `(.L_x_52) ;  /* 0x0000021000000947 */ /* 0x000fea0003800000 */
[----:B------:R-:W-:Y:S02]  /*27d0*/  ISETP.GE.AND P5, PT, R236, c[0x0][0x220], PT ;  /* 0x00008800ec007a0c */ /* 0x000fe40003fa6270 */
[----:B------:R-:W-:-:S02]  /*27e0*/  ISETP.GE.AND P4, PT, R230, c[0x0][0x220], PT ;  /* 0x00008800e6007a0c */ /* 0x000fc40003f86270 */
[----:B------:R-:W-:Y:S02]  /*27f0*/  ISETP.GE.AND P2, PT, R229, c[0x0][0x220], PT ;  /* 0x00008800e5007a0c */ /* 0x000fe40003f46270 */
[----:B------:R-:W-:-:S07]  /*2800*/  ISETP.GE.AND P0, PT, R228, c[0x0][0x220], PT ;  /* 0x00008800e4007a0c */ /* 0x000fce0003f06270 */
[C---:B------:R-:W-:Y:S01]  /*2810*/  @!P5 LEA R22, P6, R12.reuse, c[0x0][0x170], 0x1 ;  /* 0x00005c000c16da11 */ /* 0x040fe200078c08ff */
        /* <DEDUP_REMOVED lines=28> */
.L_x_52:
[----:B------:R-:W-:Y:S05]  /*29e0*/  BSYNC B0 ;  /* 0x0000000000007941 */ /* 0x000fea0003800000 */
.L_x_51:
[----:B------:R-:W-:Y:S01]  /*29f0*/  ISETP.GE.AND P0, PT, R10, UR23, PT ;  /* 0x000000170a007c0c */ /* 0x000fe2000bf06270 */
[----:B------:R-:W-:Y:S01]  /*2a00*/  ULDC UR5, c[0x0][0x1a4] ;  /* 0x0000690000057ab9 */ /* 0x000fe20000000800 */
[----:B------:R-:W-:Y:S01]  /*2a10*/  BSSY B0, `(.L_x_53) ;  /* 0x000002b000007945 */ /* 0x000fe20003800000 */
[----:B------:R-:W-:Y:S02]  /*2a20*/  USHF.L.U32 UR24, UR4, 0x4, URZ ;  /* 0x0000000404187899 */ /* 0x000fe4000800063f */
[----:B------:R-:W-:-:S08]  /*2a30*/  USHF.L.U64.HI UR9, UR4, UR9, UR5 ;  /* 0x0000000904097299 */ /* 0x000fd00008010205 */
        /* <DEDUP_REMOVED lines=8> */
[----:B------:R-:W-:-:S04]  /*2ac0*/  IADD3 R11, P0, R12, UR24, RZ ;  /* 0x000000180c0b7c10 */ /* 0x000fc8000ff1e0ff */
[----:B------:R-:W-:Y:S02]  /*2ad0*/  IADD3.X R10, R17, UR9, RZ, P0, !PT ;  /* 0x00000009110a7c10 */ /* 0x000fe400087fe4ff */
[----:B------:R-:W-:Y:S01]  /*2ae0*/  ISETP.GE.AND P0, PT, R228, c[0x0][0x220], PT ;  /* 0x00008800e4007a0c */ /* 0x000fe20003f06270 */
[----:B------:R4:W-:Y:S01]  /*2af0*/  @P5 STS.128 [R227+0x10800], RZ ;  /* 0x010800ffe3005388 */ /* 0x0009e20000000c00 */
[C---:B--2---:R-:W-:Y:S02]  /*2b00*/  @!P5 LEA R22, P6, R11.reuse, c[0x0][0x170], 0x1 ;  /* 0x00005c000b16da11 */ /* 0x044fe400078c08ff */
        /* <DEDUP_REMOVED lines=21> */
[----:B----4-:R-:W-:-:S04]  /*2c60*/  LEA R18, P0, R11, c[0x0][0x170], 0x1 ;  /* 0x00005c000b127a11 */ /* 0x010fc800078008ff */
[----:B------:R-:W-:-:S05]  /*2c70*/  LEA.HI.X R19, R11, c[0x0][0x174], R10, 0x1, P0 ;  /* 0x00005d000b137a11 */ /* 0x000fca00000f0c0a */
[----:B------:R-:W-:Y:S01]  /*2c80*/  @!PT LDS RZ, [RZ] ;  /* 0x00000000fffff984 */ /* 0x000fe20000000800 */
[----:B------:R-:W-:Y:S01]  /*2c90*/  @!PT LDS RZ, [RZ] ;  /* 0x00000000fffff984 */ /* 0x000fe20000000800 */
[----:B------:R-:W-:Y:S01]  /*2ca0*/  @!PT LDS RZ, [RZ] ;  /* 0x00000000fffff984 */ /* 0x000fe20000000800 */
[----:B------:R2:W-:Y:S04]  /*2cb0*/  LDGSTS.E.BYPASS.LTC128B.128 [R227+0x16800], [R18.64+0x180] ;  /* 0x1680018012e37fae */ /* 0x0005e8000b901d50 */
.L_x_54:
[----:B------:R-:W-:Y:S05]  /*2cc0*/  BSYNC B0 ;  /* 0x0000000000007941 */ /* 0x000fea0003800000 */
.L_x_53:
[----:B------:R-:W-:Y:S01]  /*2cd0*/  ISETP.GE.AND P0, PT, R9, UR23, PT ;  /* 0x0000001709007c0c */ /* 0x000fe2000bf06270 */
[----:B------:R-:W-:-:S12]  /*2ce0*/  BSSY B0, `(.L_x_55) ;  /* 0x000002b000007945 */ /* 0x000fd80003800000 */
[----:B------:R1:W-:Y:S04]  /*2cf0*/  @P0 STS.128 [R227+0x11000], RZ ;  /* 0x011000ffe3000388 */ /* 0x0003e80000000c00 */
[----:B------:R1:W-:Y:S04]  /*2d00*/  @P0 STS.128 [R227+0x13000], RZ ;  /* 0x013000ffe3000388 */ /* 0x0003e80000000c00 */
[----:B------:R1:W-:Y:S04]  /*2d10*/  @P0 STS.128 [R227+0x15000], RZ ;  /* 0x015000ffe3000388 */ /* 0x0003e80000000c00 */
[----:B------:R1:W-:Y:S01]  /*2d20*/  @P0 STS.128 [R227+0x17000], RZ ;  /* 0x017000ffe3000388 */ /* 0x0003e20000000c00 */
[----:B------:R-:W-:Y:S05]  /*2d30*/  @P0 BRA `(.L_x_56) ;  /* 0x0000025000000947 */ /* 0x000fea0003800000 */
[----:B------:R-:W-:Y:S01]  /*2d40*/  ISETP.GE.AND P5, PT, R236, c[0x0][0x220], PT ;  /* 0x00008800ec007a0c */ /* 0x000fe20003fa6270 */
[----:B------:R-:W-:Y:S01]  /*2d50*/  IMAD.MOV.U32 R9, RZ, RZ, c[0x0][0x1a0] ;  /* 0x00006800ff097624 */ /* 0x000fe200078e00ff */
[----:B------:R-:W-:Y:S01]  /*2d60*/  ISETP.GE.AND P4, PT, R230, c[0x0][0x220], PT ;  /* 0x00008800e6007a0c */ /* 0x000fe20003f86270 */
[----:B------:R-:W-:Y:S01]  /*2d70*/  IMAD.MOV.U32 R11, RZ, RZ, c[0x0][0x1a4] ;  /* 0x00006900ff0b7624 */ /* 0x000fe200078e00ff */
[----:B------:R-:W-:-:S02]  /*2d80*/  ISETP.GE.AND P2, PT, R229, c[0x0][0x220], PT ;  /* 0x00008800e5007a0c */ /* 0x000fc40003f46270 */
[----:B------:R-:W-:-:S04]  /*2d90*/  LEA R10, P0, R9, R12, 0x5 ;  /* 0x0000000c090a7211 */ /* 0x000fc800078028ff */
[----:B------:R-:W-:Y:S02]  /*2da0*/  LEA.HI.X R11, R9, R17, R11, 0x5, P0 ;  /* 0x00000011090b7211 */ /* 0x000fe400000f2c0b */
[----:B------:R-:W-:Y:S01]  /*2db0*/  ISETP.GE.AND P0, PT, R228, c[0x0][0x220], PT ;  /* 0x00008800e4007a0c */ /* 0x000fe20003f06270 */
[----:B------:R1:W-:Y:S01]  /*2dc0*/  @P5 STS.128 [R227+0x11000], RZ ;  /* 0x011000ffe3005388 */ /* 0x0003e20000000c00 */
[C---:B--2-4-:R-:W-:Y:S02]  /*2dd0*/  @!P5 LEA R22, P6, R10.reuse, c[0x0][0x170], 0x1 ;  /* 0x00005c000a16da11 */ /* 0x054fe400078c08ff */
        /* <DEDUP_REMOVED lines=27> */
.L_x_56:
[----:B------:R-:W-:Y:S05]  /*2f90*/  BSYNC B0 ;  /* 0x0000000000007941 */ /* 0x000fea0003800000 */
.L_x_55:
        /* <DEDUP_REMOVED lines=17> */
[----:B------:R1:W-:Y:S02]  /*30b0*/  @P5 STS.128 [R227+0x11800], RZ ;  /* 0x011800ffe3005388 */ /* 0x0003e40000000c00 */
[C---:B-12-4-:R-:W-:Y:S02]  /*30c0*/  @!P5 LEA R18, P6, R16.reuse, c[0x0][0x170], 0x1 ;  /* 0x00005c001012da11 */ /* 0x056fe400078c08ff */
        /* <DEDUP_REMOVED lines=27> */
.L_x_58:
[----:B------:R-:W-:Y:S05]  /*3280*/  BSYNC B0 ;  /* 0x0000000000007941 */ /* 0x000fea0003800000 */
.L_x_57:
[C---:B------:R-:W-:Y:S01]  /*3290*/  IMAD.SHL.U32 R8, R3.reuse, 0x40, RZ ;  /* 0x0000004003087824 */ /* 0x040fe200078e00ff */
[----:B------:R-:W-:Y:S01]  /*32a0*/  R2P PR, R3, 0x6 ;  /* 0x0000000603007804 */ /* 0x000fe20000000000 */
[----:B------:R-:W-:Y:S01]  /*32b0*/  IMAD.SHL.U32 R14, R14, 0x8, RZ ;  /* 0x000000080e0e7824 */ /* 0x000fe200078e00ff */
[----:B------:R-:W0:Y:S01]  /*32c0*/  LDGDEPBAR ;  /* 0x00000000000079af */ /* 0x000e220000000000 */
[C---:B------:R-:W-:Y:S01]  /*32d0*/  IMAD R226, R7.reuse, 0x400, R4 ;  /* 0x0000040007e27824 */ /* 0x040fe200078e0204 */
[----:B------:R-:W-:Y:S01]  /*32e0*/  LOP3.LUT R8, R8, 0x1c0, RZ, 0xc0, !PT ;  /* 0x000001c008087812 */ /* 0x000fe200078ec0ff */
[----:B------:R-:W-:Y:S01]  /*32f0*/  IMAD.U32 R238, RZ, RZ, UR14 ;  /* 0x0000000effee7e24 */ /* 0x000fe2000f8e00ff */
[----:B------:R-:W-:Y:S01]  /*3300*/  LEA R7, R7, UR13, 0x4 ;  /* 0x0000000d07077c11 */ /* 0x000fe2000f8e20ff */
[----:B------:R-:W-:Y:S01]  /*3310*/  IMAD.SHL.U32 R226, R226, 0x2, RZ ;  /* 0x00000002e2e27824 */ /* 0x000fe200078e00ff */
[----:B------:R-:W-:Y:S01]  /*3320*/  LOP3.LUT R14, R8, 0x8, R14, 0xf8, !PT ;  /* 0x00000008080e7812 */ /* 0x000fe200078ef80e */
[----:B------:R-:W-:Y:S01]  /*3330*/  UISETP.GE.AND UP0, UPT, UR8, 0x2, UPT ;  /* 0x000000020800788c */ /* 0x000fe2000bf06270 */
[----:B------:R-:W-:Y:S01]  /*3340*/  SHF.R.U32.HI R8, RZ, 0x3, R8 ;  /* 0x00000003ff087819 */ /* 0x000fe20000011608 */
[--C-:B------:R-:W-:Y:S01]  /*3350*/  IMAD R224, R2, 0x2, R226.reuse ;  /* 0x0000000202e07824 */ /* 0x100fe200078e02e2 */
[----:B------:R-:W-:Y:S01]  /*3360*/  LDSM.16.M88.4 R40, [R226] ;  /* 0x00000000e228783b */ /* 0x000fe20000000200 */
[----:B------:R-:W-:Y:S01]  /*3370*/  IMAD R222, R0, 0x2, R226 ;  /* 0x0000000200de7824 */ /* 0x000fe200078e02e2 */
[----:B------:R-:W-:Y:S01]  /*3380*/  LOP3.LUT R8, R14, R8, RZ, 0x3c, !PT ;  /* 0x000000080e087212 */ /* 0x000fe200078e3cff */
[----:B------:R-:W-:Y:S01]  /*3390*/  IMAD R221, R0, 0x2, R224 ;  /* 0x0000000200dd7824 */ /* 0x000fe200078e02e0 */
[----:B------:R-:W-:Y:S01]  /*33a0*/  LDSM.16.M88.4 R52, [R224] ;  /* 0x00000000e034783b */ /* 0x000fe20000000200 */
[----:B------:R-:W-:-:S02]  /*33b0*/  IADD3 R6, R7, 0x1, R6 ;  /* 0x0000000107067810 */ /* 0x000fc40007ffe006 */
[----:B------:R-:W-:Y:S01]  /*33c0*/  IMAD R225, R225, 0x200, R8 ;  /* 0x00000200e1e17824 */ /* 0x000fe200078e0208 */
[----:B------:R-:W-:Y:S01]  /*33d0*/  LDSM.16.M88.4 R36, [R222] ;  /* 0x00000000de24783b */ /* 0x000fe20000000200 */
[----:B------:R-:W-:Y:S02]  /*33e0*/  IADD3 R238, R238, -UR15, R6 ;  /* 0x8000000feeee7c10 */ /* 0x000fe4000fffe006 */
[----:B------:R-:W-:Y:S02]  /*33f0*/  IMAD.SHL.U32 R225, R225, 0x2, RZ ;  /* 0x00000002e1e17824 */ /* 0x000fe400078e00ff */
[----:B------:R-:W-:-:S03]  /*3400*/  IADD3 R238, R238, c[0x0][0x2e8], RZ ;  /* 0x0000ba00eeee7a10 */ /* 0x000fc60007ffe0ff */
[----:B-12-4-:R-:W1:Y:S01]  /*3410*/  LDSM.16.M88.4 R16, [R225+0x8000] ;  /* 0x00800000e110783b */ /* 0x016e620000000200 */
[C---:B------:R-:W-:Y:S02]  /*3420*/  IADD3 R3, R225.reuse, 0x8000, RZ ;  /* 0x00008000e1037810 */ /* 0x040fe40007ffe0ff */
[----:B------:R-:W-:Y:S01]  /*3430*/  IADD3 R223, R225, 0x8020, RZ ;  /* 0x00008020e1df7810 */ /* 0x000fe20007ffe0ff */
[----:B------:R-:W2:Y:S01]  /*3440*/  LDSM.16.M88.4 R8, [R225+0x8800] ;  /* 0x00880000e108783b */ /* 0x000ea20000000200 */
[----:B------:R-:W-:Y:S01]  /*3450*/  @P1 IADD3 R223, R3, -0x20, RZ ;  /* 0xffffffe003df1810 */ /* 0x000fe20007ffe0ff */
[----:B------:R-:W-:Y:S01]  /*3460*/  IMAD.MOV.U32 R3, RZ, RZ, 0x40 ;  /* 0x00000040ff037424 */ /* 0x000fe200078e00ff */
[C---:B------:R-:W-:Y:S01]  /*3470*/  IADD3 R231, R238.reuse, 0x8, RZ ;  /* 0x00000008eee77810 */ /* 0x040fe20007ffe0ff */
[----:B------:R-:W4:Y:S01]  /*3480*/  LDSM.16.M88.4 R72, [R225+0x9000] ;  /* 0x00900000e148783b */ /* 0x000f220000000200 */
[----:B------:R-:W-:Y:S02]  /*3490*/  IMNMX R238, R238, UR14, PT ;  /* 0x0000000eeeee7c17 */ /* 0x000fe4000b800200 */
[----:B------:R-:W-:Y:S01]  /*34a0*/  SEL R3, R3, 0xffffffc0, !P2 ;  /* 0xffffffc003037807 */ /* 0x000fe20005000000 */
[----:B------:R-:W5:Y:S01]  /*34b0*/  LDSM.16.M88.4 R64, [R223] ;  /* 0x00000000df40783b */ /* 0x000f620000000200 */
[----:B------:R-:W-:-:S02]  /*34c0*/  IMNMX R231, R231, UR14, PT ;  /* 0x0000000ee7e77c17 */ /* 0x000fc4000b800200 */
[----:B------:R-:W-:Y:S01]  /*34d0*/  IADD3 R215, R223, 0x800, RZ ;  /* 0x00000800dfd77810 */ /* 0x000fe20007ffe0ff */
[----:B------:R-:W3:Y:S01]  /*34e0*/  LDSM.16.M88.4 R68, [R225+0x9800] ;  /* 0x00980000e144783b */ /* 0x000ee20000000200 */
[----:B------:R-:W-:Y:S01]  /*34f0*/  IMAD.IADD R219, R225, 0x1, R3 ;  /* 0x00000001e1db7824 */ /* 0x000fe200078e0203 */
[----:B------:R-:W-:Y:S01]  /*3500*/  IADD3 R214, R223, 0x1000, RZ ;  /* 0x00001000dfd67810 */ /* 0x000fe20007ffe0ff */
[----:B------:R-:W-:Y:S01]  /*3510*/  IMAD.IADD R212, R3, 0x1, R223 ;  /* 0x0000000103d47824 */ /* 0x000fe200078e02df */
[----:B------:R-:W3:Y:S01]  /*3520*/  LDSM.16.M88.4 R60, [R223+0x800] ;  /* 0x00080000df3c783b */ /* 0x000ee20000000200 */
[----:B------:R-:W-:Y:S01]  /*3530*/  IMAD.U32 R3, RZ, RZ, UR27 ;  /* 0x0000001bff037e24 */ /* 0x000fe2000f8e00ff */
[----:B------:R-:W-:Y:S02]  /*3540*/  IADD3 R213, R223, 0x1800, RZ ;  /* 0x00001800dfd57810 */ /* 0x000fe40007ffe0ff */
[----:B------:R-:W3:Y:S01]  /*3550*/  LDSM.16.M88.4 R56, [R223+0x1000] ;  /* 0x00100000df38783b */ /* 0x000ee20000000200 */
[----:B------:R-:W-:Y:S01]  /*3560*/  IMAD R3, R3, 0x40, R165 ;  /* 0x0000004003037824 */ /* 0x000fe200078e02a5 */
[----:B------:R-:W-:-:S02]  /*3570*/  IADD3 R211, R223, 0x2000, RZ ;  /* 0x00002000dfd37810 */ /* 0x000fc40007ffe0ff */
[----:B------:R-:W3:Y:S01]  /*3580*/  LDSM.16.M88.4 R32, [R219+0x8000] ;  /* 0x00800000db20783b */ /* 0x000ee20000000200 */
[----:B------:R-:W-:Y:S02]  /*3590*/  IADD3 R210, R223, 0x2800, RZ ;  /* 0x00002800dfd27810 */ /* 0x000fe40007ffe0ff */
[C---:B------:R-:W-:Y:S01]  /*35a0*/  IADD3 R6, R3.reuse, 0x1, RZ ;  /* 0x0000000103067810 */ /* 0x040fe20007ffe0ff */
[----:B------:R-:W3:Y:S01]  /*35b0*/  LDSM.16.M88.4 R48, [R223+0x1800] ;  /* 0x00180000df30783b */ /* 0x000ee20000000200 */
[C---:B------:R-:W-:Y:S02]  /*35c0*/  IADD3 R7, R3.reuse, 0x8, RZ ;  /* 0x0000000803077810 */ /* 0x040fe40007ffe0ff */
[CC--:B------:R-:W-:Y:S01]  /*35d0*/  ISETP.GE.AND P0, PT, R6.reuse, R238.reuse, PT ;  /* 0x000000ee0600720c */ /* 0x0c0fe20003f06270 */
[----:B------:R-:W3:Y:S01]  /*35e0*/  LDSM.16.M88.4 R28, [R219+0x8800] ;  /* 0x00880000db1c783b */ /* 0x000ee20000000200 */
[----:B------:R-:W-:Y:S02]  /*35f0*/  ISETP.GE.AND P3, PT, R6, R231, PT ;  /* 0x000000e70600720c */ /* 0x000fe40003f66270 */
[----:B------:R-:W-:Y:S01]  /*3600*/  IADD3 R6, R3, 0x9, RZ ;  /* 0x0000000903067810 */ /* 0x000fe20007ffe0ff */
[----:B-1----:R-:W-:Y:S01]  /*3610*/  HMMA.16816.F32 R20, R40, R16, RZ ;  /* 0x000000102814723c */ /* 0x002fe200000018ff */
[----:B------:R-:W1:Y:S01]  /*3620*/  LDSM.16.M88.4 R24, [R219+0x9000] ;  /* 0x00900000db18783b */ /* 0x000e620000000200 */
[----:B------:R-:W-:-:S02]  /*3630*/  ISETP.GE.AND P4, PT, R7, R238, PT ;  /* 0x000000ee0700720c */ /* 0x000fc40003f86270 */
[-C--:B------:R-:W-:Y:S01]  /*3640*/  ISETP.GE.AND P6, PT, R7, R231.reuse, PT ;  /* 0x000000e70700720c */ /* 0x080fe20003fc6270 */
[----:B------:R-:W-:Y:S01]  /*3650*/  LDSM.16.M88.4 R80, [R219+0x9800] ;  /* 0x00980000db50783b */ /* 0x000fe20000000200 */
[C---:B------:R-:W-:Y:S02]  /*3660*/  IADD3 R7, R3.reuse, 0x10, RZ ;  /* 0x0000001003077810 */ /* 0x040fe40007ffe0ff */
[C---:B------:R-:W-:Y:S01]  /*3670*/  HMMA.16816.F32 R16, R40.reuse, R18, RZ ;  /* 0x000000122810723c */ /* 0x040fe200000018ff */
[CC--:B------:R-:W-:Y:S02]  /*3680*/  ISETP.GE.AND P2, PT, R6.reuse, R238.reuse, PT ;  /* 0x000000ee0600720c */ /* 0x0c0fe40003f46270 */
[----:B------:R-:W-:Y:S02]  /*3690*/  ISETP.GE.AND P5, PT, R6, R231, PT ;  /* 0x000000e70600720c */ /* 0x000fe40003fa6270 */
[----:B------:R-:W-:Y:S02]  /*36a0*/  IADD3 R6, R3, 0x11, RZ ;  /* 0x0000001103067810 */ /* 0x000fe40007ffe0ff */
[----:B------:R-:W-:Y:S01]  /*36b0*/  ISETP.GE.AND P1, PT, R7, R238, PT ;  /* 0x000000ee0700720c */ /* 0x000fe20003f26270 */
[----:B--2---:R-:W-:Y:S01]  /*36c0*/  HMMA.16816.F32 R12, R40, R8, RZ ;  /* 0x00000008280c723c */ /* 0x004fe200000018ff */
[----:B------:R-:W-:-:S02]  /*36d0*/  IADD3 R209, R223, 0x3000, RZ ;  /* 0x00003000dfd17810 */ /* 0x000fc40007ffe0ff */
[C---:B------:R-:W-:Y:S02]  /*36e0*/  IADD3 R208, R223.reuse, 0x3800, RZ ;  /* 0x00003800dfd07810 */ /* 0x040fe40007ffe0ff */
[C---:B------:R-:W-:Y:S02]  /*36f0*/  IADD3 R207, R223.reuse, 0x4000, RZ ;  /* 0x00004000dfcf7810 */ /* 0x040fe40007ffe0ff */
[C---:B------:R-:W-:Y:S01]  /*3700*/  IADD3 R206, R223.reuse, 0x4800, RZ ;  /* 0x00004800dfce7810 */ /* 0x040fe20007ffe0ff */
[----:B------:R-:W-:Y:S01]  /*3710*/  HMMA.16816.F32 R8, R40, R10, RZ ;  /* 0x0000000a2808723c */ /* 0x000fe200000018ff */
[C---:B------:R-:W-:Y:S02]  /*3720*/  IADD3 R205, R223.reuse, 0x5000, RZ ;  /* 0x00005000dfcd7810 */ /* 0x040fe40007ffe0ff */
[C---:B------:R-:W-:Y:S02]  /*3730*/  IADD3 R204, R223.reuse, 0x5800, RZ ;  /* 0x00005800dfcc7810 */ /* 0x040fe40007ffe0ff */
[----:B------:R-:W-:-:S02]  /*3740*/  IADD3 R203, R223, 0x6000, RZ ;  /* 0x00006000dfcb7810 */ /* 0x000fc40007ffe0ff */
[C---:B------:R-:W-:Y:S01]  /*3750*/  IADD3 R202, R223.reuse, 0x6800, RZ ;  /* 0x00006800dfca7810 */ /* 0x040fe20007ffe0ff */
[----:B----4-:R-:W-:Y:S01]  /*3760*/  HMMA.16816.F32 R76, R40, R72, RZ ;  /* 0x00000048284c723c */ /* 0x010fe200000018ff */
[C---:B------:R-:W-:Y:S02]  /*3770*/  IADD3 R201, R223.reuse, 0x7000, RZ ;  /* 0x00007000dfc97810 */ /* 0x040fe40007ffe0ff */
[----:B------:R-:W-:-:S05]  /*3780*/  IADD3 R200, R223, 0x7800, RZ ;  /* 0x00007800dfc87810 */ /* 0x000fca0007ffe0ff */
[----:B------:R-:W-:Y:S08]  /*3790*/  HMMA.16816.F32 R72, R40, R74, RZ ;  /* 0x0000004a2848723c */ /* 0x000ff000000018ff */
[C---:B-----5:R-:W-:Y:S08]  /*37a0*/  HMMA.16816.F32 R20, R52.reuse, R64, R20 ;  /* 0x000000403414723c */ /* 0x060ff00000001814 */
[----:B------:R-:W-:Y:S01]  /*37b0*/  HMMA.16816.F32 R16, R52, R66, R16 ;  /* 0x000000423410723c */ /* 0x000fe20000001810 */
[----:B------:R-:W-:Y:S07]  /*37c0*/  LDSM.16.M88.4 R64, [R212] ;  /* 0x00000000d440783b */ /* 0x000fee0000000200 */
[C---:B---3--:R-:W-:Y:S08]  /*37d0*/  HMMA.16816.F32 R44, R40.reuse, R68, RZ ;  /* 0x00000044282c723c */ /* 0x048ff000000018ff */
[----:B------:R-:W-:Y:S01]  /*37e0*/  HMMA.16816.F32 R40, R40, R70, RZ ;  /* 0x000000462828723c */ /* 0x000fe200000018ff */
[----:B------:R-:W2:Y:S07]  /*37f0*/  LDSM.16.M88.4 R68, [R221] ;  /* 0x00000000dd44783b */ /* 0x000eae0000000200 */
[C---:B------:R-:W-:Y:S08]  /*3800*/  HMMA.16816.F32 R12, R52.reuse, R60, R12 ;  /* 0x0000003c340c723c */ /* 0x040ff0000000180c */
[C---:B------:R-:W-:Y:S01]  /*3810*/  HMMA.16816.F32 R8, R52.reuse, R62, R8 ;  /* 0x0000003e3408723c */ /* 0x040fe20000001808 */
[----:B------:R-:W3:Y:S07]  /*3820*/  LDSM.16.M88.4 R60, [R212+0x800] ;  /* 0x00080000d43c783b */ /* 0x000eee0000000200 */
[C---:B------:R-:W-:Y:S08]  /*3830*/  HMMA.16816.F32 R76, R52.reuse, R56, R76 ;  /* 0x00000038344c723c */ /* 0x040ff0000000184c */
[----:B------:R-:W-:Y:S01]  /*3840*/  HMMA.16816.F32 R72, R52, R58, R72 ;  /* 0x0000003a3448723c */ /* 0x000fe20000001848 */
[----:B------:R-:W4:Y:S07]  /*3850*/  LDSM.16.M88.4 R56, [R212+0x1000] ;  /* 0x00100000d438783b */ /* 0x000f2e0000000200 */
[C---:B------:R-:W-:Y:S08]  /*3860*/  HMMA.16816.F32 R20, R36.reuse, R32, R20 ;  /* 0x000000202414723c */ /* 0x040ff00000001814 */
[----:B------:R-:W-:Y:S01]  /*3870*/  HMMA.16816.F32 R16, R36, R34, R16 ;  /* 0x000000222410723c */ /* 0x000fe20000001810 */
[----:B------:R-:W-:Y:S07]  /*3880*/  LDSM.16.M88.4 R32, [R225+0xa000] ;  /* 0x00a00000e120783b */ /* 0x000fee0000000200 */
[C---:B------:R-:W-:Y:S08]  /*3890*/  HMMA.16816.F32 R44, R52.reuse, R48, R44 ;  /* 0x00000030342c723c */ /* 0x040ff0000000182c */
[----:B------:R-:W-:Y:S01]  /*38a0*/  HMMA.16816.F32 R40, R52, R50, R40 ;  /* 0x000000323428723c */ /* 0x000fe20000001828 */
[----:B------:R-:W5:Y:S04]  /*38b0*/  LDSM.16.M88.4 R48, [R226+0x2000] ;  /* 0x00200000e230783b */ /* 0x000f680000000200 */
[----:B------:R-:W3:Y:S03]  /*38c0*/  LDSM.16.M88.4 R52, [R212+0x1800] ;  /* 0x00180000d434783b */ /* 0x000ee60000000200 */
[C---:B------:R-:W-:Y:S08]  /*38d0*/  HMMA.16816.F32 R12, R36.reuse, R28, R12 ;  /* 0x0000001c240c723c */ /* 0x040ff0000000180c */
[C---:B------:R-:W-:Y:S01]  /*38e0*/  HMMA.16816.F32 R8, R36.reuse, R30, R8 ;  /* 0x0000001e2408723c */ /* 0x040fe20000001808 */
[----:B------:R-:W3:Y:S07]  /*38f0*/  LDSM.16.M88.4 R28, [R225+0xa800] ;  /* 0x00a80000e11c783b */ /* 0x000eee0000000200 */
[C---:B-1----:R-:W-:Y:S08]  /*3900*/  HMMA.16816.F32 R76, R36.reuse, R24, R76 ;  /* 0x00000018244c723c */ /* 0x042ff0000000184c */
[----:B------:R-:W-:Y:S01]  /*3910*/  HMMA.16816.F32 R72, R36, R26, R72 ;  /* 0x0000001a2448723c */ /* 0x000fe20000001848 */
[----:B------:R-:W1:Y:S07]  /*3920*/  LDSM.16.M88.4 R24, [R225+0xb000] ;  /* 0x00b00000e118783b */ /* 0x000e6e0000000200 */
[C---:B--2---:R-:W-:Y:S08]  /*3930*/  HMMA.16816.F32 R20, R68.reuse, R64, R20 ;  /* 0x000000404414723c */ /* 0x044ff00000001814 */
[----:B------:R-:W-:Y:S01]  /*3940*/  HMMA.16816.F32 R16, R68, R66, R16 ;  /* 0x000000424410723c */ /* 0x000fe20000001810 */
[----:B------:R-:W-:Y:S07]  /*3950*/  LDSM.16.M88.4 R64, [R225+0xb800] ;  /* 0x00b80000e140783b */ /* 0x000fee0000000200 */
[C---:B------:R-:W-:Y:S08]  /*3960*/  HMMA.16816.F32 R44, R36.reuse, R80, R44 ;  /* 0x00000050242c723c */ /* 0x040ff0000000182c */
[----:B------:R-:W-:Y:S01]  /*3970*/  HMMA.16816.F32 R40, R36, R82, R40 ;  /* 0x000000522428723c */ /* 0x000fe20000001828 */
[----:B------:R-:W-:Y:S04]  /*3980*/  LDSM.16.M88.4 R36, [R223+0x2000] ;  /* 0x00200000df24783b */ /* 0x000fe80000000200 */
[----:B------:R-:W-:Y:S03]  /*3990*/  LDSM.16.M88.4 R80, [R225+0xf800] ;  /* 0x00f80000e150783b */ /* 0x000fe60000000200 */
[C---:B---3--:R-:W-:Y:S08]  /*39a0*/  HMMA.16816.F32 R12, R68.reuse, R60, R12 ;  /* 0x0000003c440c723c */ /* 0x048ff0000000180c */
[C---:B------:R-:W-:Y:S01]  /*39b0*/  HMMA.16816.F32 R8, R68.reuse, R62, R8 ;  /* 0x0000003e4408723c */ /* 0x040fe20000001808 */
[----:B------:R-:W2:Y:S07]  /*39c0*/  LDSM.16.M88.4 R60, [R224+0x2000] ;  /* 0x00200000e03c783b */ /* 0x000eae0000000200 */
[C---:B----4-:R-:W-:Y:S08]  /*39d0*/  HMMA.16816.F32 R76, R68.reuse, R56, R76 ;  /* 0x00000038444c723c */ /* 0x050ff0000000184c */
[----:B------:R-:W-:Y:S01]  /*39e0*/  HMMA.16816.F32 R72, R68, R58, R72 ;  /* 0x0000003a4448723c */ /* 0x000fe20000001848 */
[----:B------:R-:W3:Y:S07]  /*39f0*/  LDSM.16.M88.4 R56, [R223+0x2800] ;  /* 0x00280000df38783b */ /* 0x000eee0000000200 */
[C---:B-----5:R-:W-:Y:S08]  /*3a00*/  HMMA.16816.F32 R20, R48.reuse, R32, R20 ;  /* 0x000000203014723c */ /* 0x060ff00000001814 */
[----:B------:R-:W-:Y:S01]  /*3a10*/  HMMA.16816.F32 R16, R48, R34, R16 ;  /* 0x000000223010723c */ /* 0x000fe20000001810 */
[----:B------:R-:W-:Y:S07]  /*3a20*/  LDSM.16.M88.4 R32, [R219+0xa000] ;  /* 0x00a00000db20783b */ /* 0x000fee0000000200 */
[C---:B------:R-:W-:Y:S08]  /*3a30*/  HMMA.16816.F32 R44, R68.reuse, R52, R44 ;  /* 0x00000034442c723c */ /* 0x040ff0000000182c */
[----:B------:R-:W-:Y:S01]  /*3a40*/  HMMA.16816.F32 R40, R68, R54, R40 ;  /* 0x000000364428723c */ /* 0x000fe20000001828 */
[----:B------:R-:W-:Y:S04]  /*3a50*/  LDSM.16.M88.4 R52, [R222+0x2000] ;  /* 0x00200000de34783b */ /* 0x000fe80000000200 */
[----:B------:R-:W-:Y:S03]  /*3a60*/  LDSM.16.M88.4 R68, [R223+0x3800] ;  /* 0x00380000df44783b */ /* 0x000fe60000000200 */
[C---:B------:R-:W-:Y:S08]  /*3a70*/  HMMA.16816.F32 R12, R48.reuse, R28, R12 ;  /* 0x0000001c300c723c */ /* 0x040ff0000000180c */
[C---:B------:R-:W-:Y:S01]  /*3a80*/  HMMA.16816.F32 R8, R48.reuse, R30, R8 ;  /* 0x0000001e3008723c */ /* 0x040fe20000001808 */
[----:B------:R-:W4:Y:S07]  /*3a90*/  LDSM.16.M88.4 R28, [R223+0x3000] ;  /* 0x00300000df1c783b */ /* 0x000f2e0000000200 */
        /* <DEDUP_REMOVED lines=8> */
[----:B------:R-:W2:Y:S04]  /*3b20*/  LDSM.16.M88.4 R48, [R219+0xb000] ;  /* 0x00b00000db30783b */ /* 0x000ea80000000200 */
[----:B------:R-:W-:Y:S03]  /*3b30*/  LDSM.16.M88.4 R64, [R226+0x4000] ;  /* 0x00400000e240783b */ /* 0x000fe60000000200 */
[C---:B---3--:R-:W-:Y:S08]  /*3b40*/  HMMA.16816.F32 R12, R60.reuse, R56, R12 ;  /* 0x000000383c0c723c */ /* 0x048ff0000000180c */
[C---:B------:R-:W-:Y:S01]  /*3b50*/  HMMA.16816.F32 R8, R60.reuse, R58, R8 ;  /* 0x0000003a3c08723c */ /* 0x040fe20000001808 */
[----:B------:R-:W-:Y:S07]  /*3b60*/  LDSM.16.M88.4 R56, [R221+0x2000] ;  /* 0x00200000dd38783b */ /* 0x000fee0000000200 */
[C---:B----4-:R-:W-:Y:S08]  /*3b70*/  HMMA.16816.F32 R76, R60.reuse, R28, R76 ;  /* 0x0000001c3c4c723c */ /* 0x050ff0000000184c */
[----:B------:R-:W-:Y:S01]  /*3b80*/  HMMA.16816.F32 R72, R60, R30, R72 ;  /* 0x0000001e3c48723c */ /* 0x000fe20000001848 */
[----:B------:R-:W-:Y:S07]  /*3b90*/  LDSM.16.M88.4 R28, [R212+0x2800] ;  /* 0x00280000d41c783b */ /* 0x000fee0000000200 */
[C---:B------:R-:W-:Y:S08]  /*3ba0*/  HMMA.16816.F32 R20, R52.reuse, R32, R20 ;  /* 0x000000203414723c */ /* 0x040ff00000001814 */
[----:B------:R-:W-:Y:S01]  /*3bb0*/  HMMA.16816.F32 R16, R52, R34, R16 ;  /* 0x000000223410723c */ /* 0x000fe20000001810 */
[----:B------:R-:W3:Y:S07]  /*3bc0*/  LDSM.16.M88.4 R32, [R212+0x2000] ;  /* 0x00200000d420783b */ /* 0x000eee0000000200 */
[C---:B------:R-:W-:Y:S08]  /*3bd0*/  HMMA.16816.F32 R44, R60.reuse, R68, R44 ;  /* 0x000000443c2c723c */ /* 0x040ff0000000182c */
[----:B------:R-:W-:Y:S01]  /*3be0*/  HMMA.16816.F32 R40, R60, R70, R40 ;  /* 0x000000463c28723c */ /* 0x000fe20000001828 */
[----:B------:R-:W4:Y:S07]  /*3bf0*/  LDSM.16.M88.4 R60, [R212+0x3000] ;  /* 0x00300000d43c783b */ /* 0x000f2e0000000200 */
[C---:B-1----:R-:W-:Y:S08]  /*3c00*/  HMMA.16816.F32 R12, R52.reuse, R24, R12 ;  /* 0x00000018340c723c */ /* 0x042ff0000000180c */
[C---:B------:R-:W-:Y:S01]  /*3c10*/  HMMA.16816.F32 R8, R52.reuse, R26, R8 ;  /* 0x0000001a3408723c */ /* 0x040fe20000001808 */
[----:B------:R-:W1:Y:S07]  /*3c20*/  LDSM.16.M88.4 R24, [R212+0x3800] ;  /* 0x00380000d418783b */ /* 0x000e6e0000000200 */
[C---:B--2---:R-:W-:Y:S08]  /*3c30*/  HMMA.16816.F32 R76, R52.reuse, R48, R76 ;  /* 0x00000030344c723c */ /* 0x044ff0000000184c */
[C---:B------:R-:W-:Y:S01]  /*3c40*/  HMMA.16816.F32 R72, R52.reuse, R50, R72 ;  /* 0x000000323448723c */ /* 0x040fe20000001848 */
[----:B------:R-:W2:Y:S07]  /*3c50*/  LDSM.16.M88.4 R48, [R225+0xc000] ;  /* 0x00c00000e130783b */ /* 0x000eae0000000200 */
[C---:B------:R-:W-:Y:S01]  /*3c60*/  HMMA.16816.F32 R68, R52.reuse, R36, R44 ;  /* 0x000000243444723c */ /* 0x040fe2000000182c */
[----:B------:R-:W5:Y:S07]  /*3c70*/  LDSM.16.M88.4 R44, [R225+0xc800] ;  /* 0x00c80000e12c783b */ /* 0x000f6e0000000200 */
[----:B------:R-:W-:Y:S01]  /*3c80*/  HMMA.16816.F32 R40, R52, R38, R40 ;  /* 0x000000263428723c */ /* 0x000fe20000001828 */
[----:B------:R-:W-:Y:S04]  /*3c90*/  LDSM.16.M88.4 R36, [R224+0x4000] ;  /* 0x00400000e024783b */ /* 0x000fe80000000200 */
[----:B------:R-:W-:Y:S03]  /*3ca0*/  LDSM.16.M88.4 R52, [R223+0x5000] ;  /* 0x00500000df34783b */ /* 0x000fe60000000200 */
[C---:B---3--:R-:W-:Y:S08]  /*3cb0*/  HMMA.16816.F32 R20, R56.reuse, R32, R20 ;  /* 0x000000203814723c */ /* 0x048ff00000001814 */
[C---:B------:R-:W-:Y:S01]  /*3cc0*/  HMMA.16816.F32 R16, R56.reuse, R34, R16 ;  /* 0x000000223810723c */ /* 0x040fe20000001810 */
[----:B------:R-:W-:Y:S07]  /*3cd0*/  LDSM.16.M88.4 R32, [R225+0xd800] ;  /* 0x00d80000e120783b */ /* 0x000fee0000000200 */
[C---:B------:R-:W-:Y:S08]  /*3ce0*/  HMMA.16816.F32 R12, R56.reuse, R28, R12 ;  /* 0x0000001c380c723c */ /* 0x040ff0000000180c */
[C---:B------:R-:W-:Y:S01]  /*3cf0*/  HMMA.16816.F32 R8, R56.reuse, R30, R8 ;  /* 0x0000001e3808723c */ /* 0x040fe20000001808 */
[----:B------:R-:W3:Y:S07]  /*3d00*/  LDSM.16.M88.4 R28, [R225+0xd000] ;  /* 0x00d00000e11c783b */ /* 0x000eee0000000200 */
[C---:B----4-:R-:W-:Y:S08]  /*3d10*/  HMMA.16816.F32 R76, R56.reuse, R60, R76 ;  /* 0x0000003c384c723c */ /* 0x050ff0000000184c */
[C---:B------:R-:W-:Y:S01]  /*3d20*/  HMMA.16816.F32 R72, R56.reuse, R62, R72 ;  /* 0x0000003e3848723c */ /* 0x040fe20000001848 */
[----:B------:R-:W-:Y:S07]  /*3d30*/  LDSM.16.M88.4 R60, [R221+0x4000] ;  /* 0x00400000dd3c783b */ /* 0x000fee0000000200 */
[C---:B-1----:R-:W-:Y:S08]  /*3d40*/  HMMA.16816.F32 R68, R56.reuse, R24, R68 ;  /* 0x000000183844723c */ /* 0x042ff00000001844 */
[----:B------:R-:W-:Y:S01]  /*3d50*/  HMMA.16816.F32 R40, R56, R26, R40 ;  /* 0x0000001a3828723c */ /* 0x000fe20000001828 */
[----:B------:R-:W1:Y:S04]  /*3d60*/  LDSM.16.M88.4 R24, [R223+0x4000] ;  /* 0x00400000df18783b */ /* 0x000e680000000200 */
[----:B------:R-:W-:Y:S03]  /*3d70*/  LDSM.16.M88.4 R56, [R219+0xc800] ;  /* 0x00c80000db38783b */ /* 0x000fe60000000200 */
[C---:B--2---:R-:W-:Y:S08]  /*3d80*/  HMMA.16816.F32 R20, R64.reuse, R48, R20 ;  /* 0x000000304014723c */ /* 0x044ff00000001814 */
[C---:B------:R-:W-:Y:S01]  /*3d90*/  HMMA.16816.F32 R16, R64.reuse, R50, R16 ;  /* 0x000000324010723c */ /* 0x040fe20000001810 */
[----:B------:R-:W2:Y:S07]  /*3da0*/  LDSM.16.M88.4 R48, [R223+0x4800] ;  /* 0x00480000df30783b */ /* 0x000eae0000000200 */
[C---:B-----5:R-:W-:Y:S08]  /*3db0*/  HMMA.16816.F32 R12, R64.reuse, R44, R12 ;  /* 0x0000002c400c723c */ /* 0x060ff0000000180c */
[C---:B------:R-:W-:Y:S01]  /*3dc0*/  HMMA.16816.F32 R8, R64.reuse, R46, R8 ;  /* 0x0000002e4008723c */ /* 0x040fe20000001808 */
[----:B------:R-:W4:Y:S07]  /*3dd0*/  LDSM.16.M88.4 R44, [R223+0x5800] ;  /* 0x00580000df2c783b */ /* 0x000f2e0000000200 */
[C---:B---3--:R-:W-:Y:S08]  /*3de0*/  HMMA.16816.F32 R76, R64.reuse, R28, R76 ;  /* 0x0000001c404c723c */ /* 0x048ff0000000184c */
        /* <DEDUP_REMOVED lines=14> */
[----:B------:R-:W2:Y:S07]  /*3ed0*/  LDSM.16.M88.4 R52, [R212+0x4000] ;  /* 0x00400000d434783b */ /* 0x000eae0000000200 */
[C---:B----4-:R-:W-:Y:S08]  /*3ee0*/  HMMA.16816.F32 R68, R36.reuse, R44, R68 ;  /* 0x0000002c2444723c */ /* 0x050ff00000001844 */
[----:B------:R-:W-:Y:S01]  /*3ef0*/  HMMA.16816.F32 R40, R36, R46, R40 ;  /* 0x0000002e2428723c */ /* 0x000fe20000001828 */
[----:B------:R-:W4:Y:S04]  /*3f00*/  LDSM.16.M88.4 R36, [R212+0x4800] ;  /* 0x00480000d424783b */ /* 0x000f280000000200 */
[----:B------:R-:W-:Y:S03]  /*3f10*/  LDSM.16.M88.4 R44, [R226+0x6000] ;  /* 0x00600000e22c783b */ /* 0x000fe60000000200 */
[C---:B---3--:R-:W-:Y:S08]  /*3f20*/  HMMA.16816.F32 R20, R32.reuse, R28, R20 ;  /* 0x0000001c2014723c */ /* 0x048ff00000001814 */
[C---:B------:R-:W-:Y:S01]  /*3f30*/  HMMA.16816.F32 R16, R32.reuse, R30, R16 ;  /* 0x0000001e2010723c */ /* 0x040fe20000001810 */
[----:B------:R-:W3:Y:S07]  /*3f40*/  LDSM.16.M88.4 R28, [R212+0x5000] ;  /* 0x00500000d41c783b */ /* 0x000eee0000000200 */
[C---:B------:R-:W-:Y:S08]  /*3f50*/  HMMA.16816.F32 R12, R32.reuse, R56, R12 ;  /* 0x00000038200c723c */ /* 0x040ff0000000180c */
[C---:B------:R-:W-:Y:S01]  /*3f60*/  HMMA.16816.F32 R56, R32.reuse, R58, R8 ;  /* 0x0000003a2038723c */ /* 0x040fe20000001808 */
[----:B------:R-:W5:Y:S07]  /*3f70*/  LDSM.16.M88.4 R8, [R225+0xe000] ;  /* 0x00e00000e108783b */ /* 0x000f6e0000000200 */
[C---:B-1----:R-:W-:Y:S08]  /*3f80*/  HMMA.16816.F32 R76, R32.reuse, R48, R76 ;  /* 0x00000030204c723c */ /* 0x042ff0000000184c */
[C---:B------:R-:W-:Y:S01]  /*3f90*/  HMMA.16816.F32 R72, R32.reuse, R50, R72 ;  /* 0x000000322048723c */ /* 0x040fe20000001848 */
[----:B------:R-:W-:Y:S07]  /*3fa0*/  LDSM.16.M88.4 R48, [R224+0x6000] ;  /* 0x00600000e030783b */ /* 0x000fee0000000200 */
[C---:B------:R-:W-:Y:S08]  /*3fb0*/  HMMA.16816.F32 R68, R32.reuse, R24, R68 ;  /* 0x000000182044723c */ /* 0x040ff00000001844 */
[----:B------:R-:W-:Y:S01]  /*3fc0*/  HMMA.16816.F32 R40, R32, R26, R40 ;  /* 0x0000001a2028723c */ /* 0x000fe20000001828 */
[----:B------:R-:W1:Y:S04]  /*3fd0*/  LDSM.16.M88.4 R24, [R225+0xe800] ;  /* 0x00e80000e118783b */ /* 0x000e680000000200 */
[----:B------:R-:W1:Y:S03]  /*3fe0*/  LDSM.16.M88.4 R32, [R225+0xf000] ;  /* 0x00f00000e120783b */ /* 0x000e660000000200 */
[C---:B--2---:R-:W-:Y:S08]  /*3ff0*/  HMMA.16816.F32 R20, R60.reuse, R52, R20 ;  /* 0x000000343c14723c */ /* 0x044ff00000001814 */
[C---:B------:R-:W-:Y:S08]  /*4000*/  HMMA.16816.F32 R16, R60.reuse, R54, R16 ;  /* 0x000000363c10723c */ /* 0x040ff00000001810 */
[C---:B----4-:R-:W-:Y:S01]  /*4010*/  HMMA.16816.F32 R52, R60.reuse, R36, R12 ;  /* 0x000000243c34723c */ /* 0x050fe2000000180c */
[----:B------:R-:W2:Y:S07]  /*4020*/  LDSM.16.M88.4 R12, [R223+0x6000] ;  /* 0x00600000df0c783b */ /* 0x000eae0000000200 */
[C---:B------:R-:W-:Y:S01]  /*4030*/  HMMA.16816.F32 R56, R60.reuse, R38, R56 ;  /* 0x000000263c38723c */ /* 0x040fe20000001838 */
[----:B------:R-:W-:Y:S07]  /*4040*/  LDSM.16.M88.4 R36, [R223+0x7800] ;  /* 0x00780000df24783b */ /* 0x000fee0000000200 */
[C---:B---3--:R-:W-:Y:S08]  /*4050*/  HMMA.16816.F32 R76, R60.reuse, R28, R76 ;  /* 0x0000001c3c4c723c */ /* 0x048ff0000000184c */
[C---:B------:R-:W-:Y:S01]  /*4060*/  HMMA.16816.F32 R72, R60.reuse, R30, R72 ;  /* 0x0000001e3c48723c */ /* 0x040fe20000001848 */
[----:B------:R-:W3:Y:S07]  /*4070*/  LDSM.16.M88.4 R28, [R223+0x6800] ;  /* 0x00680000df1c783b */ /* 0x000eee0000000200 */
[C---:B------:R-:W-:Y:S08]  /*4080*/  HMMA.16816.F32 R68, R60.reuse, R64, R68 ;  /* 0x000000403c44723c */ /* 0x040ff00000001844 */
[----:B------:R-:W-:Y:S01]  /*4090*/  HMMA.16816.F32 R40, R60, R66, R40 ;  /* 0x000000423c28723c */ /* 0x000fe20000001828 */
[----:B------:R-:W-:Y:S07]  /*40a0*/  LDSM.16.M88.4 R60, [R212+0x6000] ;  /* 0x00600000d43c783b */ /* 0x000fee0000000200 */
[C---:B-----5:R-:W-:Y:S08]  /*40b0*/  HMMA.16816.F32 R20, R44.reuse, R8, R20 ;  /* 0x000000082c14723c */ /* 0x060ff00000001814 */
[C---:B------:R-:W-:Y:S01]  /*40c0*/  HMMA.16816.F32 R16, R44.reuse, R10, R16 ;  /* 0x0000000a2c10723c */ /* 0x040fe20000001810 */
[----:B------:R-:W4:Y:S07]  /*40d0*/  LDSM.16.M88.4 R8, [R223+0x7000] ;  /* 0x00700000df08783b */ /* 0x000f2e0000000200 */
[C---:B-1----:R-:W-:Y:S08]  /*40e0*/  HMMA.16816.F32 R52, R44.reuse, R24, R52 ;  /* 0x000000182c34723c */ /* 0x042ff00000001834 */
[C---:B------:R-:W-:Y:S01]  /*40f0*/  HMMA.16816.F32 R56, R44.reuse, R26, R56 ;  /* 0x0000001a2c38723c */ /* 0x040fe20000001838 */
[----:B------:R-:W-:Y:S07]  /*4100*/  LDSM.16.M88.4 R24, [R219+0xe800] ;  /* 0x00e80000db18783b */ /* 0x000fee0000000200 */
[C---:B------:R-:W-:Y:S08]  /*4110*/  HMMA.16816.F32 R76, R44.reuse, R32, R76 ;  /* 0x000000202c4c723c */ /* 0x040ff0000000184c */
[C---:B------:R-:W-:Y:S01]  /*4120*/  HMMA.16816.F32 R72, R44.reuse, R34, R72 ;  /* 0x000000222c48723c */ /* 0x040fe20000001848 */
[----:B------:R-:W-:Y:S07]  /*4130*/  LDSM.16.M88.4 R32, [R219+0xe000] ;  /* 0x00e00000db20783b */ /* 0x000fee0000000200 */
[C---:B------:R-:W-:Y:S08]  /*4140*/  HMMA.16816.F32 R68, R44.reuse, R80, R68 ;  /* 0x000000502c44723c */ /* 0x040ff00000001844 */
[----:B------:R-:W-:Y:S01]  /*4150*/  HMMA.16816.F32 R40, R44, R82, R40 ;  /* 0x000000522c28723c */ /* 0x000fe20000001828 */
[----:B------:R-:W1:Y:S07]  /*4160*/  LDSM.16.M88.4 R44, [R222+0x6000] ;  /* 0x00600000de2c783b */ /* 0x000e6e0000000200 */
[C---:B--2---:R-:W-:Y:S08]  /*4170*/  HMMA.16816.F32 R20, R48.reuse, R12, R20 ;  /* 0x0000000c3014723c */ /* 0x044ff00000001814 */
[C---:B------:R-:W-:Y:S01]  /*4180*/  HMMA.16816.F32 R16, R48.reuse, R14, R16 ;  /* 0x0000000e3010723c */ /* 0x040fe20000001810 */
[----:B------:R-:W2:Y:S07]  /*4190*/  LDSM.16.M88.4 R12, [R219+0xf000] ;  /* 0x00f00000db0c783b */ /* 0x000eae0000000200 */
[C---:B---3--:R-:W-:Y:S08]  /*41a0*/  HMMA.16816.F32 R52, R48.reuse, R28, R52 ;  /* 0x0000001c3034723c */ /* 0x048ff00000001834 */
[C---:B------:R-:W-:Y:S01]  /*41b0*/  HMMA.16816.F32 R56, R48.reuse, R30, R56 ;  /* 0x0000001e3038723c */ /* 0x040fe20000001838 */
[----:B------:R-:W3:Y:S07]  /*41c0*/  LDSM.16.M88.4 R28, [R219+0xf800] ;  /* 0x00f80000db1c783b */ /* 0x000eee0000000200 */
[C---:B----4-:R-:W-:Y:S08]  /*41d0*/  HMMA.16816.F32 R76, R48.reuse, R8, R76 ;  /* 0x00000008304c723c */ /* 0x050ff0000000184c */
[----:B------:R-:W-:Y:S01]  /*41e0*/  HMMA.16816.F32 R72, R48, R10, R72 ;  /* 0x0000000a3048723c */ /* 0x000fe20000001848 */
[----:B------:R-:W4:Y:S07]  /*41f0*/  LDSM.16.M88.4 R8, [R221+0x6000] ;  /* 0x00600000dd08783b */ /* 0x000f2e0000000200 */
[C---:B-1----:R-:W-:Y:S08]  /*4200*/  HMMA.16816.F32 R52, R44.reuse, R24, R52 ;  /* 0x000000182c34723c */ /* 0x042ff00000001834 */
[----:B------:R-:W-:Y:S01]  /*4210*/  HMMA.16816.F32 R56, R44, R26, R56 ;  /* 0x0000001a2c38723c */ /* 0x000fe20000001838 */
[----:B------:R-:W1:Y:S07]  /*4220*/  LDSM.16.M88.4 R24, [R212+0x6800] ;  /* 0x00680000d418783b */ /* 0x000e6e0000000200 */
[C---:B------:R-:W-:Y:S08]  /*4230*/  HMMA.16816.F32 R68, R48.reuse, R36, R68 ;  /* 0x000000243044723c */ /* 0x040ff00000001844 */
[----:B------:R-:W-:Y:S08]  /*4240*/  HMMA.16816.F32 R40, R48, R38, R40 ;  /* 0x000000263028723c */ /* 0x000ff00000001828 */
[C---:B------:R-:W-:Y:S08]  /*4250*/  HMMA.16816.F32 R20, R44.reuse, R32, R20 ;  /* 0x000000202c14723c */ /* 0x040ff00000001814 */
[C---:B--2---:R-:W-:Y:S08]  /*4260*/  HMMA.16816.F32 R76, R44.reuse, R12, R76 ;  /* 0x0000000c2c4c723c */ /* 0x044ff0000000184c */
[C---:B------:R-:W-:Y:S01]  /*4270*/  HMMA.16816.F32 R72, R44.reuse, R14, R72 ;  /* 0x0000000e2c48723c */ /* 0x040fe20000001848 */
[----:B------:R-:W2:Y:S07]  /*4280*/  LDSM.16.M88.4 R12, [R212+0x7000] ;  /* 0x00700000d40c783b */ /* 0x000eae0000000200 */
[C---:B------:R-:W-:Y:S08]  /*4290*/  HMMA.16816.F32 R16, R44.reuse, R34, R16 ;  /* 0x000000222c10723c */ /* 0x040ff00000001810 */
[C---:B---3--:R-:W-:Y:S08]  /*42a0*/  HMMA.16816.F32 R68, R44.reuse, R28, R68 ;  /* 0x0000001c2c44723c */ /* 0x048ff00000001844 */
[----:B------:R-:W-:Y:S01]  /*42b0*/  HMMA.16816.F32 R40, R44, R30, R40 ;  /* 0x0000001e2c28723c */ /* 0x000fe20000001828 */
[----:B------:R-:W3:Y:S01]  /*42c0*/  LDSM.16.M88.4 R28, [R212+0x7800] ;  /* 0x00780000d41c783b */ /* 0x000ee20000000200 */
[----:B------:R-:W-:-:S06]  /*42d0*/  DEPBAR.LE SB0, 0x0 ;  /* 0x000080000000791a */ /* 0x000fcc0000000000 */
[C---:B----4-:R-:W-:Y:S08]  /*42e0*/  HMMA.16816.F32 R20, R8.reuse, R60, R20 ;  /* 0x0000003c0814723c */ /* 0x050ff00000001814 */
[C---:B------:R-:W-:Y:S08]  /*42f0*/  HMMA.16816.F32 R16, R8.reuse, R62, R16 ;  /* 0x0000003e0810723c */ /* 0x040ff00000001810 */
[C---:B-1----:R-:W-:Y:S08]  /*4300*/  HMMA.16816.F32 R52, R8.reuse, R24, R52 ;  /* 0x000000180834723c */ /* 0x042ff00000001834 */
[----:B------:R-:W-:Y:S01]  /*4310*/  HMMA.16816.F32 R56, R8, R26, R56 ;  /* 0x0000001a0838723c */ /* 0x000fe20000001838 */
[----:B------:R-:W-:-:S02]  /*4320*/  FSEL R25, R21, -INF , !P0 ;  /* 0xff80000015197808 */ /* 0x000fc40004000000 */
[-C--:B------:R-:W-:Y:S02]  /*4330*/  ISETP.GE.AND P0, PT, R7, R231.reuse, PT ;  /* 0x000000e70700720c */ /* 0x080fe40003f06270 */
[----:B------:R-:W-:Y:S02]  /*4340*/  IADD3 R7, R3, 0x18, RZ ;  /* 0x0000001803077810 */ /* 0x000fe40007ffe0ff */
[----:B------:R-:W-:Y:S01]  /*4350*/  FSEL R23, R23, -INF , !P3 ;  /* 0xff80000017177808 */ /* 0x000fe20005800000 */
[----:B--2---:R-:W-:Y:S01]  /*4360*/  HMMA.16816.F32 R76, R8, R12, R76 ;  /* 0x0000000c084c723c */ /* 0x004fe2000000184c */
[----:B------:R-:W-:Y:S02]  /*4370*/  FSEL R27, R16, -INF , !P4 ;  /* 0xff800000101b7808 */ /* 0x000fe40006000000 */
[C---:B------:R-:W-:Y:S02]  /*4380*/  ISETP.GE.AND P3, PT, R6.reuse, R238, PT ;  /* 0x000000ee0600720c */ /* 0x040fe40003f66270 */
[----:B------:R-:W-:-:S02]  /*4390*/  ISETP.GE.AND P4, PT, R6, R231, PT ;  /* 0x000000e70600720c */ /* 0x000fc40003f86270 */
[----:B------:R-:W-:Y:S01]  /*43a0*/  FSEL R21, R18, -INF , !P6 ;  /* 0xff80000012157808 */ /* 0x000fe20007000000 */
[C---:B------:R-:W-:Y:S01]  /*43b0*/  HMMA.16816.F32 R72, R8.reuse, R14, R72 ;  /* 0x0000000e0848723c */ /* 0x040fe20000001848 */
[----:B------:R-:W-:Y:S02]  /*43c0*/  FSEL R26, R17, -INF , !P2 ;  /* 0xff800000111a7808 */ /* 0x000fe40005000000 */
[----:B------:R-:W-:Y:S02]  /*43d0*/  IADD3 R6, R3, 0x19, RZ ;  /* 0x0000001903067810 */ /* 0x000fe40007ffe0ff */
[C---:B------:R-:W-:Y:S02]  /*43e0*/  ISETP.GE.AND P6, PT, R7.reuse, R238, PT ;  /* 0x000000ee0700720c */ /* 0x040fe40003fc6270 */
[----:B------:R-:W-:Y:S01]  /*43f0*/  ISETP.GE.AND P2, PT, R7, R231, PT ;  /* 0x000000e70700720c */ /* 0x000fe20003f46270 */
[----:B---3--:R-:W-:Y:S01]  /*4400*/  HMMA.16816.F32 R40, R8, R30, R40 ;  /* 0x0000001e0828723c */ /* 0x008fe20000001828 */
[----:B------:R-:W-:-:S02]  /*4410*/  FSEL R24, R19, -INF , !P5 ;  /* 0xff80000013187808 */ /* 0x000fc40006800000 */
[C---:B------:R-:W-:Y:S02]  /*4420*/  IADD3 R7, R3.reuse, 0x20, RZ ;  /* 0x0000002003077810 */ /* 0x040fe40007ffe0ff */
[----:B------:R-:W-:Y:S02]  /*4430*/  FSEL R19, R52, -INF , !P1 ;  /* 0xff80000034137808 */ /* 0x000fe40004800000 */
[C---:B------:R-:W-:Y:S01]  /*4440*/  ISETP.GE.AND P5, PT, R6.reuse, R238, PT ;  /* 0x000000ee0600720c */ /* 0x040fe20003fa6270 */
[----:B------:R-:W-:Y:S01]  /*4450*/  HMMA.16816.F32 R68, R8, R28, R68 ;  /* 0x0000001c0844723c */ /* 0x000fe20000001844 */
[----:B------:R-:W-:Y:S02]  /*4460*/  ISETP.GE.AND P1, PT, R6, R231, PT ;  /* 0x000000e70600720c */ /* 0x000fe40003f26270 */
[----:B------:R-:W-:Y:S02]  /*4470*/  IADD3 R13, R3, 0x21, RZ ;  /* 0x00000021030d7810 */ /* 0x000fe40007ffe0ff */
[----:B------:R-:W-:-:S02]  /*4480*/  FSEL R12, R54, -INF , !P0 ;  /* 0xff800000360c7808 */ /* 0x000fc40004000000 */
[----:B------:R-:W-:Y:S02]  /*4490*/  FSEL R6, R53, -INF , !P3 ;  /* 0xff80000035067808 */ /* 0x000fe40005800000 */
[C---:B------:R-:W-:Y:S02]  /*44a0*/  ISETP.GE.AND P0, PT, R7.reuse, R238, PT ;  /* 0x000000ee0700720c */ /* 0x040fe40003f06270 */
[----:B------:R-:W-:Y:S02]  /*44b0*/  ISETP.GE.AND P3, PT, R7, R231, PT ;  /* 0x000000e70700720c */ /* 0x000fe40003f66270 */
[----:B------:R-:W-:Y:S02]  /*44c0*/  IADD3 R14, R3, 0x28, RZ ;  /* 0x00000028030e7810 */ /* 0x000fe40007ffe0ff */
[----:B------:R-:W-:Y:S02]  /*44d0*/  FSEL R18, R55, -INF , !P4 ;  /* 0xff80000037127808 */ /* 0x000fe40006000000 */
[----:B------:R-:W-:-:S02]  /*44e0*/  FSEL R7, R56, -INF , !P6 ;  /* 0xff80000038077808 */ /* 0x000fc40007000000 */
[CC--:B------:R-:W-:Y:S02]  /*44f0*/  ISETP.GE.AND P4, PT, R13.reuse, R238.reuse, PT ;  /* 0x000000ee0d00720c */ /* 0x0c0fe40003f86270 */
[-C--:B------:R-:W-:Y:S02]  /*4500*/  ISETP.GE.AND P6, PT, R13, R231.reuse, PT ;  /* 0x000000e70d00720c */ /* 0x080fe40003fc6270 */
[----:B------:R-:W-:Y:S02]  /*4510*/  FSEL R17, R58, -INF , !P2 ;  /* 0xff8000003a117808 */ /* 0x000fe40005000000 */
[----:B------:R-:W-:Y:S02]  /*4520*/  FSEL R13, R57, -INF , !P5 ;  /* 0xff800000390d7808 */ /* 0x000fe40006800000 */
[C---:B------:R-:W-:Y:S02]  /*4530*/  ISETP.GE.AND P2, PT, R14.reuse, R238, PT ;  /* 0x000000ee0e00720c */ /* 0x040fe40003f46270 */
[----:B------:R-:W-:-:S02]  /*4540*/  ISETP.GE.AND P5, PT, R14, R231, PT ;  /* 0x000000e70e00720c */ /* 0x000fc40003fa6270 */
[----:B------:R-:W-:Y:S02]  /*4550*/  IADD3 R14, R3, 0x29, RZ ;  /* 0x00000029030e7810 */ /* 0x000fe40007ffe0ff */
[----:B------:R-:W-:Y:S02]  /*4560*/  FSEL R16, R59, -INF , !P1 ;  /* 0xff8000003b107808 */ /* 0x000fe40004800000 */
[----:B------:R-:W-:Y:S02]  /*4570*/  FSEL R182, R76, -INF , !P0 ;  /* 0xff8000004cb67808 */ /* 0x000fe40004000000 */
[C---:B------:R-:W-:Y:S02]  /*4580*/  ISETP.GE.AND P1, PT, R14.reuse, R238, PT ;  /* 0x000000ee0e00720c */ /* 0x040fe40003f26270 */
        /* <DEDUP_REMOVED lines=8> */
[C---:B------:R-:W-:Y:S02]  /*4610*/  IADD3 R8, R3.reuse, 0x39, RZ ;  /* 0x0000003903087810 */ /* 0x040fe40007ffe0ff */
[----:B------:R-:W-:Y:S02]  /*4620*/  FSEL R20, R20, -INF , !P0 ;  /* 0xff80000014147808 */ /* 0x000fe40004000000 */
[----:B------:R-:W-:Y:S02]  /*4630*/  ISETP.GE.AND P0, PT, R8, R231, PT ;  /* 0x000000e70800720c */ /* 0x000fe40003f06270 */
[----:B------:R-:W-:Y:S02]  /*4640*/  IADD3 R15, R3, 0x30, RZ ;  /* 0x00000030030f7810 */ /* 0x000fe40007ffe0ff */
[----:B------:R-:W-:Y:S02]  /*4650*/  FSEL R186, R43, -INF , !P0 ;  /* 0xff8000002bba7808 */ /* 0x000fe40004000000 */
[----:B------:R-:W-:-:S02]  /*4660*/  PLOP3.LUT P0, PT, PT, PT, UP0, 0x80, 0x0 ;  /* 0x000000000000781c */ /* 0x000fc40003f0f008 */
[----:B------:R-:W-:Y:S02]  /*4670*/  FSEL R189, R78, -INF , !P3 ;  /* 0xff8000004ebd7808 */ /* 0x000fe40005800000 */
[----:B------:R-:W-:Y:S01]  /*4680*/  FSEL R183, R77, -INF , !P4 ;  /* 0xff8000004db77808 */ /* 0x000fe20006000000 */
[----:B------:R-:W-:Y:S01]  /*4690*/  BAR.SYNC.DEFER_BLOCKING 0x0 ;  /* 0x0000000000007b1d */ /* 0x000fe20000010000 */
[C---:B------:R-:W-:Y:S02]  /*46a0*/  ISETP.GE.AND P3, PT, R15.reuse, R238, PT ;  /* 0x000000ee0f00720c */ /* 0x040fe40003f66270 */
[----:B------:R-:W-:Y:S02]  /*46b0*/  ISETP.GE.AND P4, PT, R15, R231, PT ;  /* 0x000000e70f00720c */ /* 0x000fe40003f86270 */
[----:B------:R-:W-:Y:S02]  /*46c0*/  IADD3 R9, R3, 0x31, RZ ;  /* 0x0000003103097810 */ /* 0x000fe40007ffe0ff */
[----:B------:R-:W-:-:S02]  /*46d0*/  FSEL R191, R79, -INF , !P6 ;  /* 0xff8000004fbf7808 */ /* 0x000fc40007000000 */
[----:B------:R-:W-:Y:S02]  /*46e0*/  FSEL R184, R72, -INF , !P2 ;  /* 0xff80000048b87808 */ /* 0x000fe40005000000 */
[----:B------:R-:W-:Y:S02]  /*46f0*/  FSEL R195, R68, -INF , !P3 ;  /* 0xff80000044c37808 */ /* 0x000fe40005800000 */
[----:B------:R-:W-:Y:S02]  /*4700*/  FSEL R32, R70, -INF , !P4 ;  /* 0xff80000046207808 */ /* 0x000fe40006000000 */
[C---:B------:R-:W-:Y:S02]  /*4710*/  ISETP.GE.AND P6, PT, R9.reuse, R238, PT ;  /* 0x000000ee0900720c */ /* 0x040fe40003fc6270 */
[-C--:B------:R-:W-:Y:S02]  /*4720*/  ISETP.GE.AND P2, PT, R9, R231.reuse, PT ;  /* 0x000000e70900720c */ /* 0x080fe40003f46270 */
        /* <DEDUP_REMOVED lines=9> */
[----:B------:R-:W-:Y:S01]  /*47c0*/  UIADD3 UR5, UR8, -0x2, URZ ;  /* 0xfffffffe08057890 */ /* 0x000fe2000fffe03f */
[----:B------:R-:W-:Y:S01]  /*47d0*/  ISETP.GE.AND P6, PT, R236, c[0x0][0x220], PT ;  /* 0x00008800ec007a0c */ /* 0x000fe20003fc6270 */
[----:B------:R-:W-:Y:S01]  /*47e0*/  BSSY B0, `(.L_x_60) ;  /* 0x0000080000007945 */ /* 0x000fe20003800000 */
[----:B------:R-:W-:Y:S01]  /*47f0*/  ISETP.GE.AND P5, PT, R230, c[0x0][0x220], PT ;  /* 0x00008800e6007a0c */ /* 0x000fe20003fa6270 */
[----:B------:R-:W-:Y:S01]  /*4800*/  USHF.R.S32.HI UR4, URZ, 0x1f, UR5 ;  /* 0x0000001f3f047899 */ /* 0x000fe20008011405 */
[----:B------:R-:W-:Y:S01]  /*4810*/  ISETP.GE.AND P4, PT, R229, c[0x0][0x220], PT ;  /* 0x00008800e5007a0c */ /* 0x000fe20003f86270 */
[----:B------:R-:W-:Y:S01]  /*4820*/  UIMAD UR28, UR28, UR5, URZ ;  /* 0x000000051c1c72a4 */ /* 0x000fe2000f8e023f */
[----:B------:R-:W-:Y:S01]  /*4830*/  IMAD.WIDE.U32 R28, R5, UR5, R234 ;  /* 0x00000005051c7c25 */ /* 0x000fe2000f8e00ea */
[----:B------:R-:W-:Y:S02]  /*4840*/  ISETP.GE.AND P3, PT, R228, c[0x0][0x220], PT ;  /* 0x00008800e4007a0c */ /* 0x000fe40003f66270 */
[----:B------:R-:W-:-:S04]  /*4850*/  UIMAD UR4, UR4, UR29, UR28 ;  /* 0x0000001d040472a4 */ /* 0x000fc8000f8e021c */
[C---:B------:R-:W-:Y:S01]  /*4860*/  @!P6 LEA R30, P2, R28.reuse, c[0x0][0x168], 0x1 ;  /* 0x00005a001c1eea11 */ /* 0x040fe200078408ff */
[----:B------:R1:W-:Y:S01]  /*4870*/  @P6 STS.128 [R227+0x8000], RZ ;  /* 0x008000ffe3006388 */ /* 0x0003e20000000c00 */
[----:B------:R-:W-:Y:S02]  /*4880*/  IADD3 R5, R29, UR4, RZ ;  /* 0x000000041d057c10 */ /* 0x000fe4000fffe0ff */
[C---:B------:R-:W-:Y:S02]  /*4890*/  @!P5 LEA R8, P1, R28.reuse, c[0x0][0x168], 0x1 ;  /* 0x00005a001c08da11 */ /* 0x040fe400078208ff */
[C-C-:B------:R-:W-:Y:S02]  /*48a0*/  @!P6 LEA.HI.X R31, R28.reuse, c[0x0][0x16c], R5.reuse, 0x1, P2 ;  /* 0x00005b001c1fea11 */ /* 0x140fe400010f0c05 */
[C---:B------:R-:W-:Y:S02]  /*48b0*/  @!P4 LEA R14, P2, R28.reuse, c[0x0][0x168], 0x1 ;  /* 0x00005a001c0eca11 */ /* 0x040fe400078408ff */
[C---:B------:R-:W-:Y:S01]  /*48c0*/  @!P5 LEA.HI.X R9, R28.reuse, c[0x0][0x16c], R5, 0x1, P1 ;  /* 0x00005b001c09da11 */ /* 0x040fe200008f0c05 */
[----:B------:R-:W-:Y:S01]  /*48d0*/  @!PT LDS RZ, [RZ] ;  /* 0x00000000fffff984 */ /* 0x000fe20000000800 */
[----:B------:R-:W-:Y:S01]  /*48e0*/  @!PT LDS RZ, [RZ] ;  /* 0x00000000fffff984 */ /* 0x000fe20000000800 */
[----:B------:R-:W-:Y:S01]  /*48f0*/  @!PT LDS RZ, [RZ] ;  /* 0x00000000fffff984 */ /* 0x000fe20000000800 */
[----:B------:R2:W-:Y:S01]  /*4900*/  @!P6 LDGSTS.E.BYPASS.LTC128B.128 [R227+0x8000], [R30.64] ;  /* 0x080000001ee3efae */ /* 0x0005e2000b901d50 */
[----:B------:R-:W-:-:S02]  /*4910*/  @!P3 LEA R10, P1, R28, c[0x0][0x168], 0x1 ;  /* 0x00005a001c0aba11 */ /* 0x000fc400078208ff */
[C-C-:B------:R-:W-:Y:S01]  /*4920*/  @!P4 LEA.HI.X R15, R28.reuse, c[0x0][0x16c], R5.reuse, 0x1, P2 ;  /* 0x00005b001c0fca11 */ /* 0x140fe200010f0c05 */
[----:B------:R1:W-:Y:S01]  /*4930*/  @P5 STS.128 [R227+0xa000], RZ ;  /* 0x00a000ffe3005388 */ /* 0x0003e20000000c00 */
[C---:B------:R-:W-:Y:S02]  /*4940*/  IADD3 R3, P2, R28.reuse, UR11, RZ ;  /* 0x0000000b1c037c10 */ /* 0x040fe4000ff5e0ff */
[----:B------:R-:W-:Y:S01]  /*4950*/  @!P3 LEA.HI.X R11, R28, c[0x0][0x16c], R5, 0x1, P1 ;  /* 0x00005b001c0bba11 */ /* 0x000fe200008f0c05 */
[----:B------:R-:W-:Y:S01]  /*4960*/  @!PT LDS RZ, [RZ] ;  /* 0x00000000fffff984 */ /* 0x000fe20000000800 */
[----:B------:R-:W-:Y:S01]  /*4970*/  @!PT LDS RZ, [RZ] ;  /* 0x00000000fffff984 */ /* 0x000fe20000000800 */
[----:B------:R-:W-:Y:S01]  /*4980*/  @!PT LDS RZ, [RZ] ;  /* 0x00000000fffff984 */ /* 0x000fe20000000800 */
[----:B------:R3:W-:Y:S01]  /*4990*/  @!P5 LDGSTS.E.BYPASS.LTC128B.128 [R227+0xa000], [R8.64+0x80] ;  /* 0x0a00008008e3dfae */ /* 0x0007e2000b901d50 */
[----:B------:R-:W-:Y:S02]  /*49a0*/  IADD3.X R5, R5, UR19, RZ, P2, !PT ;  /* 0x0000001305057c10 */ /* 0x000fe400097fe4ff */
[C---:B------:R-:W-:Y:S01]  /*49b0*/  @!P5 LEA R28, P2, R3.reuse, c[0x0][0x168], 0x1 ;  /* 0x00005a00031cda11 */ /* 0x040fe200078408ff */
[----:B------:R1:W-:Y:S03]  /*49c0*/  @P4 STS.128 [R227+0xc000], RZ ;  /* 0x00c000ffe3004388 */ /* 0x0003e60000000c00 */
[C---:B------:R-:W-:Y:S01]  /*49d0*/  @!P5 LEA.HI.X R29, R3.reuse, c[0x0][0x16c], R5, 0x1, P2 ;  /* 0x00005b00031dda11 */ /* 0x040fe200010f0c05 */
        /* <DEDUP_REMOVED lines=10> */
[----:B---3--:R-:W-:-:S04]  /*4a80*/  @!P6 LEA R8, P1, R3, c[0x0][0x168], 0x1 ;  /* 0x00005a000308ea11 */ /* 0x008fc800078208ff */
[C---:B------:R-:W-:Y:S02]  /*4a90*/  @!P6 LEA.HI.X R9, R3.reuse, c[0x0][0x16c], R5, 0x1, P1 ;  /* 0x00005b000309ea11 */ /* 0x040fe400008f0c05 */
[----:B----4-:R-:W-:-:S03]  /*4aa0*/  @!P4 LEA R14, P1, R3, c[0x0][0x168], 0x1 ;  /* 0x00005a00030eca11 */ /* 0x010fc600078208ff */
[----:B------:R-:W-:Y:S01]  /*4ab0*/  @!PT LDS RZ, [RZ] ;  /* 0x00000000fffff984 */ /* 0x000fe20000000800 */
[----:B------:R-:W-:Y:S01]  /*4ac0*/  @!PT LDS RZ, [RZ] ;  /* 0x00000000fffff984 */ /* 0x000fe20000000800 */
[----:B------:R-:W-:Y:S01]  /*4ad0*/  @!PT LDS RZ, [RZ] ;  /* 0x00000000fffff984 */ /* 0x000fe20000000800 */
[----:B------:R3:W-:Y:S01]  /*4ae0*/  @!P6 LDGSTS.E.BYPASS.LTC128B.128 [R227+0x8800], [R8.64] ;  /* 0x0880000008e3efae */ /* 0x0007e2000b901d50 */
[----:B------:R-:W-:-:S03]  /*4af0*/  @!P4 LEA.HI.X R15, R3, c[0x0][0x16c], R5, 0x1, P1 ;  /* 0x00005b00030fca11 */ /* 0x000fc600008f0c05 */
[----:B------:R1:W-:Y:S01]  /*4b00*/  @P5 STS.128 [R227+0xa800], RZ ;  /* 0x00a800ffe3005388 */ /* 0x0003e20000000c00 */
[----:B-----5:R-:W-:-:S03]  /*4b10*/  @!P3 LEA R10, P2, R3, c[0x0][0x168], 0x1 ;  /* 0x00005a00030aba11 */ /* 0x020fc600078408ff */
[----:B------:R-:W-:Y:S01]  /*4b20*/  @!PT LDS RZ, [RZ] ;  /* 0x00000000fffff984 */ /* 0x000fe20000000800 */
[----:B------:R-:W-:Y:S01]  /*4b30*/  @!PT LDS RZ, [RZ] ;  /* 0x00000000fffff984 */ /* 0x000fe20000000800 */
[----:B------:R-:W-:Y:S01]  /*4b40*/  @!PT LDS RZ, [RZ] ;  /* 0x00000000fffff984 */ /* 0x000fe20000000800 */
[----:B------:R4:W-:Y:S01]  /*4b50*/  @!P5 LDGSTS.E.BYPASS.LTC128B.128 [R227+0xa800], [R28.64+0x80] ;  /* 0x0a8000801ce3dfae */ /* 0x0009e2000b901d50 */
[----:B------:R-:W-:-:S03]  /*4b60*/  @!P3 LEA.HI.X R11, R3, c[0x0][0x16c], R5, 0x1, P2 ;  /* 0x00005b00030bba11 */ /* 0x000fc600010f0c05 */
        /* <DEDUP_REMOVED lines=9> */
[----:B------:R1:W-:Y:S01]  /*4c00*/  @!P3 LDGSTS.E.BYPASS.LTC128B.128 [R227+0xe800], [R10.64+0x180] ;  /* 0x0e8001800ae3bfae */ /* 0x0003e2000b901d50 */
[----:B---3--:R-:W-:-:S03]  /*4c10*/  IADD3 R8, P1, R3, UR11, RZ ;  /* 0x0000000b03087c10 */ /* 0x008fc6000ff3e0ff */
[----:B------:R3:W-:Y:S01]  /*4c20*/  @P6 STS.128 [R227+0x9000], RZ ;  /* 0x009000ffe3006388 */ /* 0x0007e20000000c00 */
[C---:B--2---:R-:W-:Y:S02]  /*4c30*/  @!P6 LEA R30, P2, R8.reuse, c[0x0][0x168], 0x1 ;  /* 0x00005a00081eea11 */ /* 0x044fe400078408ff */
[----:B------:R-:W-:Y:S02]  /*4c40*/  IADD3.X R5, R5, UR19, RZ, P1, !PT ;  /* 0x0000001305057c10 */ /* 0x000fe40008ffe4ff */
[C---:B----4-:R-:W-:Y:S02]  /*4c50*/  @!P5 LEA R28, P1, R8.reuse, c[0x0][0x168], 0x1 ;  /* 0x00005a00081cda11 */ /* 0x050fe400078208ff */
[C-C-:B------:R-:W-:Y:S02]  /*4c60*/  @!P6 LEA.HI.X R31, R8.reuse, c[0x0][0x16c], R5.reuse, 0x1, P2 ;  /* 0x00005b00081fea11 */ /* 0x140fe400010f0c05 */
[----:B------:R-:W-:-:S03]  /*4c70*/  @!P5 LEA.HI.X R29, R8, c[0x0][0x16c], R5, 0x1, P1 ;  /* 0x00005b00081dda11 */ /* 0x000fc600008f0c05 */
[----:B------:R-:W-:Y:S01]  /*4c80*/  @!PT LDS RZ, [RZ] ;  /* 0x00000000fffff984 */ /* 0x000fe20000000800 */
[----:B------:R-:W-:Y:S01]  /*4c90*/  @!PT LDS RZ, [RZ] ;  /* 0x00000000fffff984 */ /* 0x000fe20000000800 */
[----:B------:R-:W-:Y:S01]  /*4ca0*/  @!PT LDS RZ, [RZ] ;  /* 0x00000000fffff984 */ /* 0x000fe20000000800 */
[----:B------:R2:W-:Y:S01]  /*4cb0*/  @!P6 LDGSTS.E.BYPASS.LTC128B.128 [R227+0x9000], [R30.64] ;  /* 0x090000001ee3efae */ /* 0x0005e2000b901d50 */
[----:B-----5:R-:W-:-:S03]  /*4cc0*/  @!P4 LEA R14, P2, R8, c[0x0][0x168], 0x1 ;  /* 0x00005a00080eca11 */ /* 0x020fc600078408ff */
[----:B------:R3:W-:Y:S01]  /*4cd0*/  @P5 STS.128 [R227+0xb000], RZ ;  /* 0x00b000ffe3005388 */ /* 0x0007e20000000c00 */
[C---:B------:R-:W-:Y:S02]  /*4ce0*/  @!P4 LEA.HI.X R15, R8.reuse, c[0x0][0x16c], R5, 0x1, P2 ;  /* 0x00005b00080fca11 */ /* 0x040fe400010f0c05 */
[C---:B------:R-:W-:Y:S01]  /*4cf0*/  IADD3 R3, P2, R8.reuse, UR11, RZ ;  /* 0x0000000b08037c10 */ /* 0x040fe2000ff5e0ff */
[----:B------:R-:W-:Y:S01]  /*4d00*/  @!PT LDS RZ, [RZ] ;  /* 0x00000000fffff984 */ /* 0x000fe20000000800 */
[----:B------:R-:W-:Y:S01]  /*4d10*/  @!PT LDS RZ, [RZ] ;  /* 0x00000000fffff984 */ /* 0x000fe20000000800 */
[----:B------:R-:W-:Y:S01]  /*4d20*/  @!PT LDS RZ, [RZ] ;  /* 0x00000000fffff984 */ /* 0x000fe20000000800 */
[----:B------:R4:W-:Y:S01]  /*4d30*/  @!P5 LDGSTS.E.BYPASS.LTC128B.128 [R227+0xb000], [R28.64+0x80] ;  /* 0x0b0000801ce3dfae */ /* 0x0009e2000b901d50 */
[----:B-1----:R-:W-:-:S03]  /*4d40*/  @!P3 LEA R10, P1, R8, c[0x0][0x168], 0x1 ;  /* 0x00005a00080aba11 */ /* 0x002fc600078208ff */
[----:B------:R3:W-:Y:S01]  /*4d50*/  @P4 STS.128 [R227+0xd000], RZ ;  /* 0x00d000ffe3004388 */ /* 0x0007e20000000c00 */
[----:B------:R-:W-:Y:S02]  /*4d60*/  @!P3 LEA.HI.X R11, R8, c[0x0][0x16c], R5, 0x1, P1 ;  /* 0x00005b00080bba11 */ /* 0x000fe400008f0c05 */
[----:B------:R-:W-:Y:S01]  /*4d70*/  @!P6 LEA R8, P1, R3, c[0x0][0x168], 0x1 ;  /* 0x00005a000308ea11 */ /* 0x000fe200078208ff */
[----:B------:R-:W-:Y:S01]  /*4d80*/  @!PT LDS RZ, [RZ] ;  /* 0x00000000fffff984 */ /* 0x000fe20000000800 */
[----:B------:R-:W-:Y:S01]  /*4d90*/  @!PT LDS RZ, [RZ] ;  /* 0x00000000fffff984 */ /* 0x000fe20000000800 */
[----:B------:R-:W-:Y:S01]  /*4da0*/  @!PT LDS RZ, [RZ] ;  /* 0x00000000fffff984 */ /* 0x000fe20000000800 */
[----:B------:R3:W-:Y:S01]  /*4db0*/  @!P4 LDGSTS.E.BYPASS.LTC128B.128 [R227+0xd000], [R14.64+0x100] ;  /* 0x0d0001000ee3cfae */ /* 0x0007e2000b901d50 */
[----:B------:R-:W-:-:S03]  /*4dc0*/  IADD3.X R5, R5, UR19, RZ, P2, !PT ;  /* 0x0000001305057c10 */ /* 0x000fc600097fe4ff */
[----:B------:R3:W-:Y:S01]  /*4dd0*/  @P3 STS.128 [R227+0xf000], RZ ;  /* 0x00f000ffe3003388 */ /* 0x0007e20000000c00 */
[----:B------:R-:W-:-:S03]  /*4de0*/  @!P6 LEA.HI.X R9, R3, c[0x0][0x16c], R5, 0x1, P1 ;  /* 0x00005b000309ea11 */ /* 0x000fc600008f0c05 */
[----:B------:R-:W-:Y:S01]  /*4df0*/  @!PT LDS RZ, [RZ] ;  /* 0x00000000fffff984 */ /* 0x000fe20000000800 */
[----:B------:R-:W-:Y:S01]  /*4e00*/  @!PT LDS RZ, [RZ] ;  /* 0x00000000fffff984 */ /* 0x000fe20000000800 */
[----:B------:R-:W-:Y:S01]  /*4e10*/  @!PT LDS RZ, [RZ] ;  /* 0x00000000fffff984 */ /* 0x000fe20000000800 */
[----:B------:R3:W-:Y:S01]  /*4e20*/  @!P3 LDGSTS.E.BYPASS.LTC128B.128 [R227+0xf000], [R10.64+0x180] ;  /* 0x0f0001800ae3bfae */ /* 0x0007e2000b901d50 */
[----:B--2---:R-:W-:-:S03]  /*4e30*/  @!P5 LEA R30, P2, R3, c[0x0][0x168], 0x1 ;  /* 0x00005a00031eda11 */ /* 0x004fc600078408ff */
[----:B------:R3:W-:Y:S01]  /*4e40*/  @P6 STS.128 [R227+0x9800], RZ ;  /* 0x009800ffe3006388 */ /* 0x0007e20000000c00 */
[----:B------:R-:W-:-:S03]  /*4e50*/  @!P5 LEA.HI.X R31, R3, c[0x0][0x16c], R5, 0x1, P2 ;  /* 0x00005b00031fda11 */ /* 0x000fc600010f0c05 */
[----:B------:R-:W-:Y:S01]  /*4e60*/  @!PT LDS RZ, [RZ] ;  /* 0x00000000fffff984 */ /* 0x000fe20000000800 */
[----:B------:R-:W-:Y:S01]  /*4e70*/  @!PT LDS RZ, [RZ] ;  /* 0x00000000fffff984 */ /* 0x000fe20000000800 */
[----:B------:R-:W-:Y:S01]  /*4e80*/  @!PT LDS RZ, [RZ] ;  /* 0x00000000fffff984 */ /* 0x000fe20000000800 */
[----:B------:R3:W-:Y:S01]  /*4e90*/  @!P6 LDGSTS.E.BYPASS.LTC128B.128 [R227+0x9800], [R8.64] ;  /* 0x0980000008e3efae */ /* 0x0007e2000b901d50 */
[----:B----4-:R-:W-:-:S03]  /*4ea0*/  @!P4 LEA R28, P1, R3, c[0x0][0x168], 0x1 ;  /* 0x00005a00031cca11 */ /* 0x010fc600078208ff */
[----:B------:R3:W-:Y:S01]  /*4eb0*/  @P5 STS.128 [R227+0xb800], RZ ;  /* 0x00b800ffe3005388 */ /* 0x0007e20000000c00 */
[----:B------:R-:W-:-:S03]  /*4ec0*/  @!P4 LEA.HI.X R29, R3, c[0x0][0x16c], R5, 0x1, P1 ;  /* 0x00005b00031dca11 */ /* 0x000fc600008f0c05 */
        /* <DEDUP_REMOVED lines=11> */
[----:B---3--:R-:W-:-:S04]  /*4f80*/  LEA R8, P1, R3, c[0x0][0x168], 0x1 ;  /* 0x00005a0003087a11 */ /* 0x008fc800078208ff */
[----:B------:R-:W-:-:S05]  /*4f90*/  LEA.HI.X R9, R3, c[0x0][0x16c], R5, 0x1, P1 ;  /* 0x00005b0003097a11 */ /* 0x000fca00008f0c05 */
[----:B------:R-:W-:Y:S01]  /*4fa0*/  @!PT LDS RZ, [RZ] ;  /* 0x00000000fffff984 */ /* 0x000fe20000000800 */
[----:B------:R-:W-:Y:S01]  /*4fb0*/  @!PT LDS RZ, [RZ] ;  /* 0x00000000fffff984 */ /* 0x000fe20000000800 */
[----:B------:R-:W-:Y:S01]  /*4fc0*/  @!PT LDS RZ, [RZ] ;  /* 0x00000000fffff984 */ /* 0x000fe20000000800 */
[----:B------:R1:W-:Y:S04]  /*4fd0*/  LDGSTS.E.BYPASS.LTC128B.128 [R227+0xf800], [R8.64+0x180] ;  /* 0x0f80018008e37fae */ /* 0x0003e8000b901d50 */
.L_x_61:
[----:B------:R-:W-:Y:S05]  /*4fe0*/  BSYNC B0 ;  /* 0x0000000000007941 */ /* 0x000fea0003800000 */
.L_x_60:
[----:B------:R-:W0:Y:S02]  /*4ff0*/  LDGDEPBAR ;  /* 0x00000000000079af */ /* 0x000e240000000000 */
.L_x_59:
[----:B-1-3--:R-:W-:Y:S02]  /*5000*/  FMNMX.FTZ R9, R20, R25, !PT ;  /* 0x0000001914097209 */ /* 0x00afe40007810000 */
        /* <DEDUP_REMOVED lines=29> */
[----:B------:R-:W-:Y:S01]  /*51e0*/  SHF.L.U32 R220, R4, 0x1, RZ ;  /* 0x0000000104dc7819 */ /* 0x000fe200000006ff */
[----:B------:R-:W1:Y:S03]  /*51f0*/  SHFL.BFLY PT, R8, R9, 0x2, 0x1f ;  /* 0x0c401f0009087f89 */ /* 0x000e6600000e0000 */
[-C--:B------:R-:W-:Y:S01]  /*5200*/  LEA R218, R2, R220.reuse, 0x1 ;  /* 0x000000dc02da7211 */ /* 0x080fe200078e08ff */
[----:B------:R-:W2:Y:S01]  /*5210*/  SHFL.BFLY PT, R5, R3, 0x2, 0x1f ;  /* 0x0c401f0003057f89 */ /* 0x000ea200000e0000 */
[C---:B------:R-:W-:Y:S02]  /*5220*/  LEA R217, R0.reuse, R220, 0x1 ;  /* 0x000000dc00d97211 */ /* 0x040fe400078e08ff */
        /* <DEDUP_REMOVED lines=36> */
[----:B------:R-:W-:Y:S01]  /*5470*/  FFMA.FTZ R173, R24, c[0x0][0x23c], -R188 ;  /* 0x00008f0018ad7a23 */ /* 0x000fe200000108bc */
[----:B------:R-:W-:Y:S01]  /*5480*/  LDSM.16.MT88.4 R8, [R218+0x10800] ;  /* 0x01080000da08783b */ /* 0x000fe20000004200 */
[--C-:B------:R-:W-:Y:S01]  /*5490*/  FFMA.FTZ R171, R6, c[0x0][0x23c], -R34.reuse ;  /* 0x00008f0006ab7a23 */ /* 0x100fe20000010822 */
[----:B------:R-:W2:Y:S01]  /*54a0*/  MUFU.EX2 R177, R177 ;  /* 0x000000b100b17308 */ /* 0x000ea20000000800 */
[--C-:B------:R-:W-:Y:S01]  /*54b0*/  FFMA.FTZ R170, R7, c[0x0][0x23c], -R34.reuse ;  /* 0x00008f0007aa7a23 */ /* 0x100fe20000010822 */
[----:B------:R-:W-:Y:S01]  /*54c0*/  LDSM.16.MT88.4 R24, [R217+0x10800] ;  /* 0x01080000d918783b */ /* 0x000fe20000004200 */
[----:B------:R-:W-:Y:S02]  /*54d0*/  FFMA.FTZ R2, R13, c[0x0][0x23c], -R34 ;  /* 0x00008f000d027a23 */ /* 0x000fe40000010822 */
[----:B------:R-:W-:Y:S01]  /*54e0*/  FFMA.FTZ R174, R12, c[0x0][0x23c], -R188 ;  /* 0x00008f000cae7a23 */ /* 0x000fe200000108bc */
[----:B------:R-:W1:Y:S01]  /*54f0*/  LDSM.16.MT88.4 R4, [R216+0x16000] ;  /* 0x01600000d804783b */ /* 0x000e620000004200 */
[----:B------:R-:W-:Y:S01]  /*5500*/  FFMA.FTZ R175, R19, c[0x0][0x23c], -R34 ;  /* 0x00008f0013af7a23 */ /* 0x000fe20000010822 */
[----:B------:R-:W-:Y:S01]  /*5510*/  MUFU.EX2 R176, R176 ;  /* 0x000000b000b07308 */ /* 0x000fe20000000800 */
[--C-:B------:R-:W-:Y:S01]  /*5520*/  FFMA.FTZ R169, R18, c[0x0][0x23c], -R188.reuse ;  /* 0x00008f0012a97a23 */ /* 0x100fe200000108bc */
[----:B------:R-:W1:Y:S01]  /*5530*/  LDSM.16.MT88.4 R12, [R220+0x10800] ;  /* 0x01080000dc0c783b */ /* 0x000e620000004200 */
[----:B------:R-:W-:-:S02]  /*5540*/  FFMA.FTZ R168, R17, c[0x0][0x23c], -R188 ;  /* 0x00008f0011a87a23 */ /* 0x000fc400000108bc */
[----:B------:R-:W-:Y:S01]  /*5550*/  FFMA.FTZ R0, R16, c[0x0][0x23c], -R188 ;  /* 0x00008f0010007a23 */ /* 0x000fe200000108bc */
        /* <DEDUP_REMOVED lines=53> */
[C---:B------:R-:W-:Y:S02]  /*58b0*/  HMMA.16816.F32 R76, R144.reuse, R80, RZ ;  /* 0x00000050904c723c */ /* 0x040fe400000018ff */
[----:B------:R-:W-:Y:S06]  /*58c0*/  MUFU.EX2 R184, R184 ;  /* 0x000000b800b87308 */ /* 0x000fec0000000800 */
[C---:B-----5:R-:W-:Y:S02]  /*58d0*/  HMMA.16816.F32 R84, R144.reuse, R88, RZ ;  /* 0x000000589054723c */ /* 0x060fe400000018ff */
[----:B------:R-:W-:Y:S06]  /*58e0*/  MUFU.EX2 R185, R185 ;  /* 0x000000b900b97308 */ /* 0x000fec0000000800 */
[C---:B------:R-:W-:Y:S02]  /*58f0*/  HMMA.16816.F32 R92, R144.reuse, R96, RZ ;  /* 0x00000060905c723c */ /* 0x040fe400000018ff */
[----:B------:R-:W-:Y:S06]  /*5900*/  MUFU.EX2 R189, R189 ;  /* 0x000000bd00bd7308 */ /* 0x000fec0000000800 */
[C---:B-1----:R-:W-:Y:S02]  /*5910*/  HMMA.16816.F32 R100, R144.reuse, R104, RZ ;  /* 0x000000689064723c */ /* 0x042fe400000018ff */
[----:B------:R-:W1:Y:S06]  /*5920*/  MUFU.EX2 R191, R191 ;  /* 0x000000bf00bf7308 */ /* 0x000e6c0000000800 */
[C---:B------:R-:W-:Y:S02]  /*5930*/  HMMA.16816.F32 R108, R144.reuse, R112, RZ ;  /* 0x00000070906c723c */ /* 0x040fe400000018ff */
[----:B------:R-:W-:Y:S06]  /*5940*/  MUFU.EX2 R192, R192 ;  /* 0x000000c000c07308 */ /* 0x000fec0000000800 */
[C---:B------:R-:W-:Y:S02]  /*5950*/  HMMA.16816.F32 R116, R144.reuse, R120, RZ ;  /* 0x000000789074723c */ /* 0x040fe400000018ff */
[----:B------:R-:W5:Y:S06]  /*5960*/  MUFU.EX2 R193, R193 ;  /* 0x000000c100c17308 */ /* 0x000f6c0000000800 */
        /* <DEDUP_REMOVED lines=11> */
[----:B------:R-:W1:Y:S06]  /*5a20*/  MUFU.EX2 R190, R190 ;  /* 0x000000be00be7308 */ /* 0x000e6c0000000800 */
[C---:B------:R-:W-:Y:S02]  /*5a30*/  HMMA.16816.F32 R72, R144.reuse, R74, RZ ;  /* 0x0000004a9048723c */ /* 0x040fe400000018ff */
[----:B------:R-:W1:Y:S06]  /*5a40*/  MUFU.EX2 R187, R187 ;  /* 0x000000bb00bb7308 */ /* 0x000e6c0000000800 */
        /* <DEDUP_REMOVED lines=48> */
[C---:B---3--:R-:W-:Y:S08]  /*5d50*/  HMMA.16816.F32 R116, R4.reuse, R8, R116 ;  /* 0x000000080474723c */ /* 0x048ff00000001874 */
[C---:B------:R-:W-:Y:S01]  /*5d60*/  HMMA.16816.F32 R120, R4.reuse, R10, R120 ;  /* 0x0000000a0478723c */ /* 0x040fe20000001878 */
[----:B------:R-:W3:Y:S07]  /*5d70*/  LDSM.16.MT88.4 R8, [R216+0x16800] ;  /* 0x01680000d808783b */ /* 0x000eee0000004200 */
[C---:B------:R-:W-:Y:S08]  /*5d80*/  HMMA.16816.F32 R92, R4.reuse, R16, R92 ;  /* 0x00000010045c723c */ /* 0x040ff0000000185c */
[C---:B------:R-:W-:Y:S01]  /*5d90*/  HMMA.16816.F32 R96, R4.reuse, R18, R96 ;  /* 0x000000120460723c */ /* 0x040fe20000001860 */
[----:B------:R-:W4:Y:S07]  /*5da0*/  LDSM.16.MT88.4 R16, [R218+0x16800] ;  /* 0x01680000da10783b */ /* 0x000f2e0000004200 */
[C---:B------:R-:W-:Y:S08]  /*5db0*/  HMMA.16816.F32 R84, R4.reuse, R28, R84 ;  /* 0x0000001c0454723c */ /* 0x040ff00000001854 */
[C---:B--2---:R-:W-:Y:S08]  /*5dc0*/  HMMA.16816.F32 R136, R4.reuse, R12, R136 ;  /* 0x0000000c0488723c */ /* 0x044ff00000001888 */
[C---:B------:R-:W-:Y:S01]  /*5dd0*/  HMMA.16816.F32 R140, R4.reuse, R14, R140 ;  /* 0x0000000e048c723c */ /* 0x040fe2000000188c */
[----:B------:R-:W2:Y:S07]  /*5de0*/  LDSM.16.MT88.4 R12, [R220+0x13000] ;  /* 0x01300000dc0c783b */ /* 0x000eae0000004200 */
[C---:B---3--:R-:W-:Y:S08]  /*5df0*/  HMMA.16816.F32 R148, R4.reuse, R8, R148 ;  /* 0x000000080494723c */ /* 0x048ff00000001894 */
[C---:B------:R-:W-:Y:S01]  /*5e00*/  HMMA.16816.F32 R144, R4.reuse, R10, R144 ;  /* 0x0000000a0490723c */ /* 0x040fe20000001890 */
[----:B------:R-:W3:Y:S07]  /*5e10*/  LDSM.16.MT88.4 R8, [R218+0x13000] ;  /* 0x01300000da08783b */ /* 0x000eee0000004200 */
[C---:B------:R-:W-:Y:S01]  /*5e20*/  HMMA.16816.F32 R88, R4.reuse, R30, R88 ;  /* 0x0000001e0458723c */ /* 0x040fe20000001858 */
[----:B------:R-:W-:Y:S07]  /*5e30*/  LDSM.16.MT88.4 R28, [R220+0x11000] ;  /* 0x01100000dc1c783b */ /* 0x000fee0000004200 */
[C---:B------:R-:W-:Y:S08]  /*5e40*/  HMMA.16816.F32 R100, R4.reuse, R24, R100 ;  /* 0x000000180464723c */ /* 0x040ff00000001864 */
[C---:B------:R-:W-:Y:S01]  /*5e50*/  HMMA.16816.F32 R104, R4.reuse, R26, R104 ;  /* 0x0000001a0468723c */ /* 0x040fe20000001868 */
[----:B------:R-:W-:Y:S07]  /*5e60*/  LDSM.16.MT88.4 R24, [R217+0x11000] ;  /* 0x01100000d918783b */ /* 0x000fee0000004200 */
[C---:B------:R-:W-:Y:S08]  /*5e70*/  HMMA.16816.F32 R124, R4.reuse, R20, R124 ;  /* 0x00000014047c723c */ /* 0x040ff0000000187c */
[C---:B------:R-:W-:Y:S01]  /*5e80*/  HMMA.16816.F32 R128, R4.reuse, R22, R128 ;  /* 0x000000160480723c */ /* 0x040fe20000001880 */
[----:B------:R-:W3:Y:S07]  /*5e90*/  LDSM.16.MT88.4 R20, [R218+0x11000] ;  /* 0x01100000da14783b */ /* 0x000eee0000004200 */
[C---:B----4-:R-:W-:Y:S08]  /*5ea0*/  HMMA.16816.F32 R132, R4.reuse, R16, R132 ;  /* 0x000000100484723c */ /* 0x050ff00000001884 */
[----:B------:R-:W-:Y:S01]  /*5eb0*/  HMMA.16816.F32 R152, R4, R18, R152 ;  /* 0x000000120498723c */ /* 0x000fe20000001898 */
[----:B------:R-:W4:Y:S06]  /*5ec0*/  LDSM.16.MT88.4 R16, [R216+0x11000] ;  /* 0x01100000d810783b */ /* 0x000f2c0000004200 */
[----:B------:R-:W-:Y:S01]  /*5ed0*/  F2FP.PACK_AB R4, R183, R182 ;  /* 0x000000b6b704723e */ /* 0x000fe200000000ff */
[----:B------:R-:W-:Y:S01]  /*5ee0*/  FADD.FTZ R182, R182, R170 ;  /* 0x000000aab6b67221 */ /* 0x000fe20000010000 */
[----:B-1----:R-:W-:Y:S01]  /*5ef0*/  F2FP.PACK_AB R5, R191, R189 ;  /* 0x000000bdbf05723e */ /* 0x002fe200000000ff */
[----:B------:R-:W-:Y:S01]  /*5f00*/  FADD.FTZ R189, R189, R168 ;  /* 0x000000a8bdbd7221 */ /* 0x000fe20000010000 */
[----:B------:R-:W-:Y:S01]  /*5f10*/  F2FP.PACK_AB R6, R185, R184 ;  /* 0x000000b8b906723e */ /* 0x000fe200000000ff */
[----:B------:R-:W-:Y:S01]  /*5f20*/  FADD.FTZ R182, R183, R182 ;  /* 0x000000b6b7b67221 */ /* 0x000fe20000010000 */
[----:B-----5:R-:W-:Y:S01]  /*5f30*/  F2FP.PACK_AB R7, R193, R192 ;  /* 0x000000c0c107723e */ /* 0x020fe200000000ff */
[----:B------:R-:W-:-:S02]  /*5f40*/  FADD.FTZ R189, R191, R189 ;  /* 0x000000bdbfbd7221 */ /* 0x000fc40000010000 */
[----:B------:R-:W-:Y:S02]  /*5f50*/  FADD.FTZ R184, R184, R182 ;  /* 0x000000b6b8b87221 */ /* 0x000fe40000010000 */
[----:B------:R-:W-:Y:S02]  /*5f60*/  FADD.FTZ R192, R192, R189 ;  /* 0x000000bdc0c07221 */ /* 0x000fe40000010000 */
[C---:B--2---:R-:W-:Y:S01]  /*5f70*/  HMMA.16816.F32 R60, R4.reuse, R12, R60 ;  /* 0x0000000c043c723c */ /* 0x044fe2000000183c */
[----:B------:R-:W-:Y:S02]  /*5f80*/  FADD.FTZ R184, R185, R184 ;  /* 0x000000b8b9b87221 */ /* 0x000fe40000010000 */
[----:B------:R-:W-:Y:S02]  /*5f90*/  FADD.FTZ R192, R193, R192 ;  /* 0x000000c0c1c07221 */ /* 0x000fe40000010000 */
[----:B------:R-:W-:Y:S02]  /*5fa0*/  FADD.FTZ R184, R195, R184 ;  /* 0x000000b8c3b87221 */ /* 0x000fe40000010000 */
[----:B------:R-:W-:Y:S01]  /*5fb0*/  FADD.FTZ R192, R197, R192 ;  /* 0x000000c0c5c07221 */ /* 0x000fe20000010000 */
[----:B------:R-:W-:Y:S01]  /*5fc0*/  HMMA.16816.F32 R64, R4, R14, R64 ;  /* 0x0000000e0440723c */ /* 0x000fe20000001840 */
[----:B------:R-:W1:Y:S01]  /*5fd0*/  LDSM.16.MT88.4 R12, [R217+0x15000] ;  /* 0x01500000d90c783b */ /* 0x000e620000004200 */
[----:B------:R-:W-:-:S02]  /*5fe0*/  FADD.FTZ R184, R194, R184 ;  /* 0x000000b8c2b87221 */ /* 0x000fc40000010000 */
[----:B------:R-:W-:Y:S02]  /*5ff0*/  FADD.FTZ R192, R190, R192 ;  /* 0x000000c0bec07221 */ /* 0x000fe40000010000 */
[----:B------:R-:W-:Y:S02]  /*6000*/  FADD.FTZ R184, R196, R184 ;  /* 0x000000b8c4b87221 */ /* 0x000fe40000010000 */
[----:B---3--:R-:W-:Y:S01]  /*6010*/  HMMA.16816.F32 R68, R4, R8, R68 ;  /* 0x000000080444723c */ /* 0x008fe20000001844 */
[----:B------:R-:W-:-:S07]  /*6020*/  FADD.FTZ R192, R187, R192 ;  /* 0x000000c0bbc07221 */ /* 0x000fce0000010000 */
[C---:B------:R-:W-:Y:S01]  /*6030*/  HMMA.16816.F32 R72, R4.reuse, R10, R72 ;  /* 0x0000000a0448723c */ /* 0x040fe20000001848 */
[----:B------:R-:W2:Y:S07]  /*6040*/  LDSM.16.MT88.4 R8, [R216+0x15000] ;  /* 0x01500000d808783b */ /* 0x000eae0000004200 */
[C---:B------:R-:W-:Y:S08]  /*6050*/  HMMA.16816.F32 R36, R4.reuse, R20, R36 ;  /* 0x000000140424723c */ /* 0x040ff00000001824 */
[C---:B------:R-:W-:Y:S01]  /*6060*/  HMMA.16816.F32 R40, R4.reuse, R22, R40 ;  /* 0x000000160428723c */ /* 0x040fe20000001828 */
[----:B------:R-:W3:Y:S07]  /*6070*/  LDSM.16.MT88.4 R20, [R217+0x13000] ;  /* 0x01300000d914783b */ /* 0x000eee0000004200 */
[C---:B----4-:R-:W-:Y:S08]  /*6080*/  HMMA.16816.F32 R52, R4.reuse, R16, R52 ;  /* 0x000000100434723c */ /* 0x050ff00000001834 */
[C---:B------:R-:W-:Y:S01]  /*6090*/  HMMA.16816.F32 R56, R4.reuse, R18, R56 ;  /* 0x000000120438723c */ /* 0x040fe20000001838 */
[----:B------:R-:W4:Y:S07]  /*60a0*/  LDSM.16.MT88.4 R16, [R220+0x15000] ;  /* 0x01500000dc10783b */ /* 0x000f2e0000004200 */
        /* <DEDUP_REMOVED lines=12> */
[C---:B---3--:R-:W-:Y:S08]  /*6170*/  HMMA.16816.F32 R76, R4.reuse, R20, R76 ;  /* 0x00000014044c723c */ /* 0x048ff0000000184c */
        /* <DEDUP_REMOVED lines=16> */
[----:B------:R-:W1:Y:S07]  /*6280*/  LDSM.16.MT88.4 R24, [R217+0x11800] ;  /* 0x01180000d918783b */ /* 0x000e6e0000004200 */
[C---:B---3--:R-:W-:Y:S08]  /*6290*/  HMMA.16816.F32 R124, R4.reuse, R20, R124 ;  /* 0x00000014047c723c */ /* 0x048ff0000000187c */
[C---:B------:R-:W-:Y:S01]  /*62a0*/  HMMA.16816.F32 R128, R4.reuse, R22, R128 ;  /* 0x000000160480723c */ /* 0x040fe20000001880 */
[----:B------:R-:W3:Y:S07]  /*62b0*/  LDSM.16.MT88.4 R20, [R216+0x11800] ;  /* 0x01180000d814783b */ /* 0x000eee0000004200 */
[C---:B----4-:R-:W-:Y:S08]  /*62c0*/  HMMA.16816.F32 R132, R4.reuse, R16, R132 ;  /* 0x000000100484723c */ /* 0x050ff00000001884 */
[----:B------:R-:W-:Y:S01]  /*62d0*/  HMMA.16816.F32 R152, R4, R18, R152 ;  /* 0x000000120498723c */ /* 0x000fe20000001898 */
[----:B------:R-:W4:Y:S06]  /*62e0*/  LDSM.16.MT88.4 R16, [R218+0x13800] ;  /* 0x01380000da10783b */ /* 0x000f2c0000004200 */
[----:B------:R-:W-:-:S02]  /*62f0*/  F2FP.PACK_AB R4, R194, R195 ;  /* 0x000000c3c204723e */ /* 0x000fc400000000ff */
[----:B------:R-:W-:Y:S02]  /*6300*/  F2FP.PACK_AB R5, R190, R197 ;  /* 0x000000c5be05723e */ /* 0x000fe400000000ff */
[C---:B------:R-:W-:Y:S01]  /*6310*/  F2FP.PACK_AB R6, R242.reuse, R196 ;  /* 0x000000c4f206723e */ /* 0x040fe200000000ff */
[----:B------:R-:W-:Y:S01]  /*6320*/  FADD.FTZ R242, R242, R184 ;  /* 0x000000b8f2f27221 */ /* 0x000fe20000010000 */
[C---:B------:R-:W-:Y:S01]  /*6330*/  F2FP.PACK_AB R7, R241.reuse, R187 ;  /* 0x000000bbf107723e */ /* 0x040fe200000000ff */
[----:B------:R-:W-:-:S06]  /*6340*/  FADD.FTZ R241, R241, R192 ;  /* 0x000000c0f1f17221 */ /* 0x000fcc0000010000 */
        /* <DEDUP_REMOVED lines=33> */
[C---:B---3--:R-:W-:Y:S08]  /*6560*/  HMMA.16816.F32 R116, R4.reuse, R20, R116 ;  /* 0x000000140474723c */ /* 0x048ff00000001874 */
[C---:B------:R-:W-:Y:S08]  /*6570*/  HMMA.16816.F32 R120, R4.reuse, R22, R120 ;  /* 0x000000160478723c */ /* 0x040ff00000001878 */
[C---:B----4-:R-:W-:Y:S08]  /*6580*/  HMMA.16816.F32 R132, R4.reuse, R16, R132 ;  /* 0x000000100484723c */ /* 0x050ff00000001884 */
[C---:B------:R-:W-:Y:S08]  /*6590*/  HMMA.16816.F32 R152, R4.reuse, R18, R152 ;  /* 0x000000120498723c */ /* 0x040ff00000001898 */
[C---:B-1----:R-:W-:Y:S08]  /*65a0*/  HMMA.16816.F32 R136, R4.reuse, R12, R136 ;  /* 0x0000000c0488723c */ /* 0x042ff00000001888 */
[C---:B------:R-:W-:Y:S08]  /*65b0*/  HMMA.16816.F32 R140, R4.reuse, R14, R140 ;  /* 0x0000000e048c723c */ /* 0x040ff0000000188c */
[C---:B--2---:R-:W-:Y:S08]  /*65c0*/  HMMA.16816.F32 R148, R4.reuse, R8, R148 ;  /* 0x000000080494723c */ /* 0x044ff00000001894 */
[----:B------:R-:W-:Y:S01]  /*65d0*/  HMMA.16816.F32 R144, R4, R10, R144 ;  /* 0x0000000a0490723c */ /* 0x000fe20000001890 */
[----:B------:R-:W-:Y:S11]  /*65e0*/  @!P0 BRA `(.L_x_62) ;  /* 0x000041c000008947 */ /* 0x000ff60003800000 */
[----:B------:R-:W-:Y:S01]  /*65f0*/  UIADD3 UR27, UR8, -0x2, URZ ;  /* 0xfffffffe081b7890 */ /* 0x000fe2000fffe03f */
[----:B------:R-:W-:Y:S01]  /*6600*/  ISETP.GE.AND P6, PT, R236, c[0x0][0x220], PT ;  /* 0x00008800ec007a0c */ /* 0x000fe20003fc6270 */
[----:B------:R-:W-:-:S04]  /*6610*/  DEPBAR.LE SB0, 0x0 ;  /* 0x000080000000791a */ /* 0x000fc80000000000 */
[----:B------:R-:W-:Y:S01]  /*6620*/  BAR.SYNC.DEFER_BLOCKING 0x0 ;  /* 0x0000000000007b1d */ /* 0x000fe20000010000 */
[----:B------:R-:W-:Y:S01]  /*6630*/  USHF.R.S32.HI UR5, URZ, 0x1f, UR27 ;  /* 0x0000001f3f057899 */ /* 0x000fe2000801141b */
[----:B------:R-:W-:Y:S01]  /*6640*/  IMAD.U32 R16, RZ, RZ, UR27 ;  /* 0x0000001bff107e24 */ /* 0x000fe2000f8e00ff */
[----:B------:R-:W-:Y:S01]  /*6650*/  UIMAD UR4, UR18, UR27, URZ ;  /* 0x0000001b120472a4 */ /* 0x000fe2000f8e023f */
[----:B------:R-:W-:Y:S01]  /*6660*/  ISETP.GE.AND P5, PT, R230, c[0x0][0x220], PT ;  /* 0x00008800e6007a0c */ /* 0x000fe20003fa6270 */
[----:B------:R-:W-:Y:S01]  /*6670*/  UISETP.GE.AND UP0, UPT, UR8, 0x3, UPT ;  /* 0x000000030800788c */ /* 0x000fe2000bf06270 */
[----:B------:R-:W-:Y:S01]  /*6680*/  ISETP.GE.AND P4, PT, R229, c[0x0][0x220], PT ;  /* 0x00008800e5007a0c */ /* 0x000fe20003f86270 */
[----:B------:R-:W-:Y:S01]  /*6690*/  UIMAD UR4, UR5, UR30, UR4 ;  /* 0x0000001e050472a4 */ /* 0x000fe2000f8e0204 */
[----:B------:R-:W-:Y:S01]  /*66a0*/  IMAD.WIDE.U32 R16, R16, UR30, R244 ;  /* 0x0000001e10107c25 */ /* 0x000fe2000f8e00f4 */
[----:B------:R-:W-:-:S04]  /*66b0*/  ISETP.GE.AND P3, PT, R228, c[0x0][0x220], PT ;  /* 0x00008800e4007a0c */ /* 0x000fc80003f66270 */
[----:B------:R-:W-:Y:S02]  /*66c0*/  IADD3 R4, R17, UR4, RZ ;  /* 0x0000000411047c10 */ /* 0x000fe4000fffe0ff */
[C---:B------:R-:W-:Y:S02]  /*66d0*/  @!P6 LEA R14, P2, R16.reuse, c[0x0][0x170], 0x1 ;  /* 0x00005c00100eea11 */ /* 0x040fe400078408ff */
[C---:B------:R-:W-:Y:S02]  /*66e0*/  @!P5 LEA R10, P1, R16.reuse, c[0x0][0x170], 0x1 ;  /* 0x00005c00100ada11 */ /* 0x040fe400078208ff */
[C---:B------:R-:W-:Y:S02]  /*66f0*/  @!P4 LEA R8, P0, R16.reuse, c[0x0][0x170], 0x1 ;  /* 0x00005c001008ca11 */ /* 0x040fe400078008ff */
[C-C-:B------:R-:W-:Y:S02]  /*6700*/  @!P6 LEA.HI.X R15, R16.reuse, c[0x0][0x174], R4.reuse, 0x1, P2 ;  /* 0x00005d00100fea11 */ /* 0x140fe400010f0c04 */
[C---:B------:R-:W-:Y:S01]  /*6710*/  IADD3 R0, P2, R16.reuse, UR24, RZ ;  /* 0x0000001810007c10 */ /* 0x040fe2000ff5e0ff */
[----:B------:R-:W-:Y:S01]  /*6720*/  @P6 STS.128 [R227+0x10000], RZ ;  /* 0x010000ffe3006388 */ /* 0x000fe20000000c00 */
[----:B------:R-:W-:-:S02]  /*6730*/  @!P5 LEA.HI.X R11, R16, c[0x0][0x174], R4, 0x1, P1 ;  /* 0x00005d00100bda11 */ /* 0x000fc400008f0c04 */
[C-C-:B------:R-:W-:Y:S01]  /*6740*/  @!P4 LEA.HI.X R9, R16.reuse, c[0x0][0x174], R4.reuse, 0x1, P0 ;  /* 0x00005d001009ca11 */ /* 0x140fe200000f0c04 */
[----:B------:R-:W-:Y:S01]  /*6750*/  @!PT LDS RZ, [RZ] ;  /* 0x00000000fffff984 */ /* 0x000fe20000000800 */
[----:B------:R-:W-:Y:S01]  /*6760*/  @!PT LDS RZ, [RZ] ;  /* 0x00000000fffff984 */ /* 0x000fe20000000800 */
[----:B------:R-:W-:Y:S01]  /*6770*/  @!PT LDS RZ, [RZ] ;  /* 0x00000000fffff984 */ /* 0x000fe20000000800 */
[----:B------:R1:W-:Y:S01]  /*6780*/  @!P6 LDGSTS.E.BYPASS.LTC128B.128 [R227+0x10000], [R14.64] ;  /* 0x100000000ee3efae */ /* 0x0003e2000b901d50 */
[----:B------:R-:W-:Y:S02]  /*6790*/  @!P3 LEA R6, P1, R16, c[0x0][0x170], 0x1 ;  /* 0x00005c001006ba11 */ /* 0x000fe400078208ff */
[----:B------:R-:W-:Y:S01]  /*67a0*/  IADD3.X R2, R4, UR9, RZ, P2, !PT ;  /* 0x0000000904027c10 */ /* 0x000fe200097fe4ff */
[----:B------:R-:W-:Y:S01]  /*67b0*/  @P5 STS.128 [R227+0x12000], RZ ;  /* 0x012000ffe3005388 */ /* 0x000fe20000000c00 */
[C---:B------:R-:W-:Y:S02]  /*67c0*/  @!P6 LEA R12, P0, R0.reuse, c[0x0][0x170], 0x1 ;  /* 0x00005c00000cea11 */ /* 0x040fe400078008ff */
[----:B------:R-:W-:Y:S01]  /*67d0*/  @!P5 LEA R20, P2, R0, c[0x0][0x170], 0x1 ;  /* 0x00005c000014da11 */ /* 0x000fe200078408ff */
[----:B------:R-:W-:Y:S01]  /*67e0*/  @!PT LDS RZ, [RZ] ;  /* 0x00000000fffff984 */ /* 0x000fe20000000800 */
[----:B------:R-:W-:Y:S01]  /*67f0*/  @!PT LDS RZ, [RZ] ;  /* 0x00000000fffff984 */ /* 0x000fe20000000800 */
[----:B------:R-:W-:Y:S01]  /*6800*/  @!PT LDS RZ, [RZ] ;  /* 0x00000000fffff984 */ /* 0x000fe20000000800 */
[----:B------:R2:W-:Y:S01]  /*6810*/  @!P5 LDGSTS.E.BYPASS.LTC128B.128 [R227+0x12000], [R10.64+0x80] ;  /* 0x120000800ae3dfae */ /* 0x0005e2000b901d50 */
[----:B------:R-:W-:-:S02]  /*6820*/  @!P3 LEA.HI.X R7, R16, c[0x0][0x174], R4, 0x1, P1 ;  /* 0x00005d001007ba11 */ /* 0x000fc400008f0c04 */
[C-C-:B------:R-:W-:Y:S01]  /*6830*/  @!P6 LEA.HI.X R13, R0.reuse, c[0x0][0x174], R2.reuse, 0x1, P0 ;  /* 0x00005d00000dea11 */ /* 0x140fe200000f0c02 */
[----:B------:R-:W-:Y:S01]  /*6840*/  @P4 STS.128 [R227+0x14000], RZ ;  /* 0x014000ffe3004388 */ /* 0x000fe20000000c00 */
[C---:B------:R-:W-:Y:S02]  /*6850*/  @!P4 LEA R18, P1, R0.reuse, c[0x0][0x170], 0x1 ;  /* 0x00005c000012ca11 */ /* 0x040fe400078208ff */
[C---:B------:R-:W-:Y:S01]  /*6860*/  @!P3 LEA R16, P0, R0.reuse, c[0x0][0x170], 0x1 ;  /* 0x00005c000010ba11 */ /* 0x040fe200078008ff */
[----:B------:R-:W-:Y:S01]  /*6870*/  @!PT LDS RZ, [RZ] ;  /* 0x00000000fffff984 */ /* 0x000fe20000000800 */
[----:B------:R-:W-:Y:S01]  /*6880*/  @!PT LDS RZ, [RZ] ;  /* 0x00000000fffff984 */ /* 0x000fe20000000800 */
[----:B------:R-:W-:Y:S01]  /*6890*/  @!PT LDS RZ, [RZ] ;  /* 0x00000000fffff984 */ /* 0x000fe20000000800 */
[----:B------:R2:W-:Y:S01]  /*68a0*/  @!P4 LDGSTS.E.BYPASS.LTC128B.128 [R227+0x14000], [R8.64+0x100] ;  /* 0x1400010008e3cfae */ /* 0x0005e2000b901d50 */
[C-C-:B------:R-:W-:Y:S02]  /*68b0*/  @!P5 LEA.HI.X R21, R0.reuse, c[0x0][0x174], R2.reuse, 0x1, P2 ;  /* 0x00005d000015da11 */ /* 0x140fe400010f0c02 */
[C---:B------:R-:W-:Y:S01]  /*68c0*/  IADD3 R4, P2, R0.reuse, UR24, RZ ;  /* 0x0000001800047c10 */ /* 0x040fe2000ff5e0ff */
[----:B------:R-:W-:Y:S01]  /*68d0*/  @P3 STS.128 [R227+0x16000], RZ ;  /* 0x016000ffe3003388 */ /* 0x000fe20000000c00 */
[----:B------:R-:W-:-:S02]  /*68e0*/  @!P4 LEA.HI.X R19, R0, c[0x0][0x174], R2, 0x1, P1 ;  /* 0x00005d000013ca11 */ /* 0x000fc400008f0c02 */
[----:B------:R-:W-:Y:S01]  /*68f0*/  @!P3 LEA.HI.X R17, R0, c[0x0][0x174], R2, 0x1, P0 ;  /* 0x00005d000011ba11 */ /* 0x000fe200000f0c02 */
[----:B------:R-:W-:Y:S01]  /*6900*/  @!PT LDS RZ, [RZ] ;  /* 0x00000000fffff984 */ /* 0x000fe20000000800 */
[----:B------:R-:W-:Y:S01]  /*6910*/  @!PT LDS RZ, [RZ] ;  /* 0x00000000fffff984 */ /* 0x000fe20000000800 */
[----:B------:R-:W-:Y:S01]  /*6920*/  @!PT LDS RZ, [RZ] ;  /* 0x00000000fffff984 */ /* 0x000fe20000000800 */
[----:B------:R3:W-:Y:S01]  /*6930*/  @!P3 LDGSTS.E.BYPASS.LTC128B.128 [R227+0x16000], [R6.64+0x180] ;  /* 0x1600018006e3bfae */ /* 0x0007e2000b901d50 */
[----:B------:R-:W-:Y:S02]  /*6940*/  IADD3.X R2, R2, UR9, RZ, P2, !PT ;  /* 0x0000000902027c10 */ /* 0x000fe400097fe4ff */
[C---:B------:R-:W-:Y:S01]  /*6950*/  @!P6 LEA R28, P0, R4.reuse, c[0x0][0x170], 0x1 ;  /* 0x00005c00041cea11 */ /* 0x040fe200078008ff */
[----:B------:R-:W-:Y:S01]  /*6960*/  @P6 STS.128 [R227+0x10800], RZ ;  /* 0x010800ffe3006388 */ /* 0x000fe20000000c00 */
[C---:B------:R-:W-:Y:S02]  /*6970*/  @!P5 LEA R26, P2, R4.reuse, c[0x0][0x170], 0x1 ;  /* 0x00005c00041ada11 */ /* 0x040fe400078408ff */
[C---:B------:R-:W-:Y:S01]  /*6980*/  @!P6 LEA.HI.X R29, R4.reuse, c[0x0][0x174], R2, 0x1, P0 ;  /* 0x00005d00041dea11 */ /* 0x040fe200000f0c02 */
[----:B------:R-:W-:Y:S01]  /*6990*/  @!PT LDS RZ, [RZ] ;  /* 0x00000000fffff984 */ /* 0x000fe20000000800 */
[----:B------:R-:W-:Y:S01]  /*69a0*/  @!PT LDS RZ, [RZ] ;  /* 0x00000000fffff984 */ /* 0x000fe20000000800 */
[----:B------:R-:W-:Y:S01]  /*69b0*/  @!PT LDS RZ, [RZ] ;  /* 0x00000000fffff984 */ /* 0x000fe20000000800 */
[----:B------:R1:W-:Y:S01]  /*69c0*/  @!P6 LDGSTS.E.BYPASS.LTC128B.128 [R227+0x10800], [R12.64] ;  /* 0x108000000ce3efae */ /* 0x0003e2000b901d50 */
[----:B------:R-:W-:-:S02]  /*69d0*/  @!P4 LEA R24, P1, R4, c[0x0][0x170], 0x1 ;  /* 0x00005c000418ca11 */ /* 0x000fc400078208ff */
[C---:B------:R-:W-:Y:S01]  /*69e0*/  @!P3 LEA R22, P0, R4.reuse, c[0x0][0x170], 0x1 ;  /* 0x00005c000416ba11 */ /* 0x040fe200078008ff */
[----:B------:R-:W-:Y:S01]  /*69f0*/  @P5 STS.128 [R227+0x12800], RZ ;  /* 0x012800ffe3005388 */ /* 0x000fe20000000c00 */
[C-C-:B------:R-:W-:Y:S02]  /*6a00*/  @!P5 LEA.HI.X R27, R4.reuse, c[0x0][0x174], R2.reuse, 0x1, P2 ;  /* 0x00005d00041bda11 */ /* 0x140fe400010f0c02 */
[C---:B------:R-:W-:Y:S01]  /*6a10*/  IADD3 R0, P2, R4.reuse, UR24, RZ ;  /* 0x0000001804007c10 */ /* 0x040fe2000ff5e0ff */
[----:B------:R-:W-:Y:S01]  /*6a20*/  @!PT LDS RZ, [RZ] ;  /* 0x00000000fffff984 */ /* 0x000fe20000000800 */
[----:B------:R-:W-:Y:S01]  /*6a30*/  @!PT LDS RZ, [RZ] ;  /* 0x00000000fffff984 */ /* 0x000fe20000000800 */
[----:B------:R-:W-:Y:S01]  /*6a40*/  @!PT LDS RZ, [RZ] ;  /* 0x00000000fffff984 */ /* 0x000fe20000000800 */
[----:B------:R4:W-:Y:S01]  /*6a50*/  @!P5 LDGSTS.E.BYPASS.LTC128B.128 [R227+0x12800], [R20.64+0x80] ;  /* 0x1280008014e3dfae */ /* 0x0009e2000b901d50 */
[C-C-:B------:R-:W-:Y:S02]  /*6a60*/  @!P4 LEA.HI.X R25, R4.reuse, c[0x0][0x174], R2.reuse, 0x1, P1 ;  /* 0x00005d000419ca11 */ /* 0x140fe400008f0c02 */
[----:B------:R-:W-:Y:S01]  /*6a70*/  @!P3 LEA.HI.X R23, R4, c[0x0][0x174], R2, 0x1, P0 ;  /* 0x00005d000417ba11 */ /* 0x000fe200000f0c02 */
[----:B------:R-:W-:Y:S01]  /*6a80*/  @P4 STS.128 [R227+0x14800], RZ ;  /* 0x014800ffe3004388 */ /* 0x000fe20000000c00 */
[----:B------:R-:W-:-:S02]  /*6a90*/  IADD3.X R2, R2, UR9, RZ, P2, !PT ;  /* 0x0000000902027c10 */ /* 0x000fc400097fe4ff */
[C---:B------:R-:W-:Y:S01]  /*6aa0*/  @!P6 LEA R34, P0, R0.reuse, c[0x0][0x170], 0x1 ;  /* 0x00005c000022ea11 */ /* 0x040fe200078008ff */
[----:B------:R-:W-:Y:S01]  /*6ab0*/  @!PT LDS RZ, [RZ] ;  /* 0x00000000fffff984 */ /* 0x000fe20000000800 */
[----:B------:R-:W-:Y:S01]  /*6ac0*/  @!PT LDS RZ, [RZ] ;  /* 0x00000000fffff984 */ /* 0x000fe20000000800 */
[----:B------:R-:W-:Y:S01]  /*6ad0*/  @!PT LDS RZ, [RZ] ;  /* 0x00000000fffff984 */ /* 0x000fe20000000800 */
[----:B------:R5:W-:Y:S01]  /*6ae0*/  @!P4 LDGSTS.E.BYPASS.LTC128B.128 [R227+0x14800], [R18.64+0x100] ;  /* 0x1480010012e3cfae */ /* 0x000be2000b901d50 */
[C---:B------:R-:W-:Y:S02]  /*6af0*/  @!P5 LEA R32, P2, R0.reuse, c[0x0][0x170], 0x1 ;  /* 0x00005c000020da11 */ /* 0x040fe400078408ff */
[C---:B------:R-:W-:Y:S01]  /*6b00*/  @!P4 LEA R30, P1, R0.reuse, c[0x0][0x170], 0x1 ;  /* 0x00005c00001eca11 */ /* 0x040fe200078208ff */
[----:B------:R-:W-:Y:S01]  /*6b10*/  @P3 STS.128 [R227+0x16800], RZ ;  /* 0x016800ffe3003388 */ /* 0x000fe20000000c00 */
[C-C-:B------:R-:W-:Y:S02]  /*6b20*/  @!P6 LEA.HI.X R35, R0.reuse, c[0x0][0x174], R2.reuse, 0x1, P0 ;  /* 0x00005d000023ea11 */ /* 0x140fe400000f0c02 */
[C---:B------:R-:W-:Y:S01]  /*6b30*/  @!P3 LEA R4, P0, R0.reuse, c[0x0][0x170], 0x1 ;  /* 0x00005c000004ba11 */ /* 0x040fe200078008ff */
[----:B------:R-:W-:Y:S01]  /*6b40*/  @!PT LDS RZ, [RZ] ;  /* 0x00000000fffff984 */ /* 0x000fe20000000800 */
[----:B------:R-:W-:Y:S01]  /*6b50*/  @!PT LDS RZ, [RZ] ;  /* 0x00000000fffff984 */ /* 0x000fe20000000800 */
[----:B------:R-:W-:Y:S01]  /*6b60*/  @!PT LDS RZ, [RZ] ;  /* 0x00000000fffff984 */ /* 0x000fe20000000800 */
[----:B------:R5:W-:Y:S01]  /*6b70*/  @!P3 LDGSTS.E.BYPASS.LTC128B.128 [R227+0x16800], [R16.64+0x180] ;  /* 0x1680018010e3bfae */ /* 0x000be2000b901d50 */
[----:B------:R-:W-:-:S02]  /*6b80*/  @!P5 LEA.HI.X R33, R0, c[0x0][0x174], R2, 0x1, P2 ;  /* 0x00005d000021da11 */ /* 0x000fc400010f0c02 */
[C-C-:B------:R-:W-:Y:S01]  /*6b90*/  @!P4 LEA.HI.X R31, R0.reuse, c[0x0][0x174], R2.reuse, 0x1, P1 ;  /* 0x00005d00001fca11 */ /* 0x140fe200008f0c02 */
[----:B------:R-:W-:Y:S01]  /*6ba0*/  @P6 STS.128 [R227+0x11000], RZ ;  /* 0x011000ffe3006388 */ /* 0x000fe20000000c00 */
[----:B------:R-:W-:Y:S01]  /*6bb0*/  @!P3 LEA.HI.X R5, R0, c[0x0][0x174], R2, 0x1, P0 ;  /* 0x00005d000005ba11 */ /* 0x000fe200000f0c02 */
[----:B------:R-:W-:Y:S02]  /*6bc0*/  IMAD.U32 R0, RZ, RZ, UR27 ;  /* 0x0000001bff007e24 */ /* 0x000fe4000f8e00ff */
[----:B------:R-:W-:Y:S01]  /*6bd0*/  @!PT LDS RZ, [RZ] ;  /* 0x00000000fffff984 */ /* 0x000fe20000000800 */
[----:B------:R-:W-:Y:S01]  /*6be0*/  @!PT LDS RZ, [RZ] ;  /* 0x00000000fffff984 */ /* 0x000fe20000000800 */
[----:B------:R-:W-:Y:S01]  /*6bf0*/  @!PT LDS RZ, [RZ] ;  /* 0x00000000fffff984 */ /* 0x000fe20000000800 */
[----:B------:R1:W-:Y:S02]  /*6c00*/  @!P6 LDGSTS.E.BYPASS.LTC128B.128 [R227+0x11000], [R28.64] ;  /* 0x110000001ce3efae */ /* 0x0003e4000b901d50 */
[----:B------:R-:W-:Y:S02]  /*6c10*/  IMAD R165, R0, 0x40, R165 ;  /* 0x0000004000a57824 */ /* 0x000fe400078e02a5 */
[----:B------:R-:W-:Y:S03]  /*6c20*/  @P5 STS.128 [R227+0x13000], RZ ;  /* 0x013000ffe3005388 */ /* 0x000fe60000000c00 */
[C---:B------:R-:W-:Y:S01]  /*6c30*/  IADD3 R0, R165.reuse, 0x1, RZ ;  /* 0x00000001a5007810 */ /* 0x040fe20007ffe0ff */
[----:B------:R-:W-:Y:S01]  /*6c40*/  @!PT LDS RZ, [RZ] ;  /* 0x00000000fffff984 */ /* 0x000fe20000000800 */
[----:B------:R-:W-:Y:S01]  /*6c50*/  @!PT LDS RZ, [RZ] ;  /* 0x00000000fffff984 */ /* 0x000fe20000000800 */
[----:B------:R-:W-:Y:S01]  /*6c60*/  @!PT LDS RZ, [RZ] ;  /* 0x00000000fffff984 */ /* 0x000fe20000000800 */
[----:B------:R1:W-:Y:S01]  /*6c70*/  @!P5 LDGSTS.E.BYPASS.LTC128B.128 [R227+0x13000], [R26.64+0x80] ;  /* 0x130000801ae3dfae */ /* 0x0003e2000b901d50 */
[----:B------:R-:W-:-:S02]  /*6c80*/  IADD3 R2, R165, 0x8, RZ ;  /* 0x00000008a5027810 */ /* 0x000fc40007ffe0ff */
[CC--:B------:R-:W-:Y:S01]  /*6c90*/  ISETP.GE.AND P0, PT, R0.reuse, R238.reuse, PT ;  /* 0x000000ee0000720c */ /* 0x0c0fe20003f06270 */
[----:B------:R-:W-:Y:S01]  /*6ca0*/  @P4 STS.128 [R227+0x15000], RZ ;  /* 0x015000ffe3004388 */ /* 0x000fe20000000c00 */
[----:B------:R-:W-:Y:S02]  /*6cb0*/  ISETP.GE.AND P2, PT, R0, R231, PT ;  /* 0x000000e70000720c */ /* 0x000fe40003f46270 */
[----:B------:R-:W-:Y:S01]  /*6cc0*/  ISETP.GE.AND P1, PT, R2, R238, PT ;  /* 0x000000ee0200720c */ /* 0x000fe20003f26270 */
[----:B------:R-:W-:Y:S01]  /*6cd0*/  @!PT LDS RZ, [RZ] ;  /* 0x00000000fffff984 */ /* 0x000fe20000000800 */
[----:B------:R-:W-:Y:S01]  /*6ce0*/  @!PT LDS RZ, [RZ] ;  /* 0x00000000fffff984 */ /* 0x000fe20000000800 */
[----:B------:R-:W-:Y:S01]  /*6cf0*/  @!PT LDS RZ, [RZ] ;  /* 0x00000000fffff984 */ /* 0x000fe20000000800 */
[----:B------:R1:W-:Y:S01]  /*6d00*/  @!P4 LDGSTS.E.BYPASS.LTC128B.128 [R227+0x15000], [R24.64+0x100] ;  /* 0x1500010018e3cfae */ /* 0x0003e2000b901d50 */
[----:B------:R-:W-:-:S03]  /*6d10*/  IADD3 R0, R165, 0x9, RZ ;  /* 0x00000009a5007810 */ /* 0x000fc60007ffe0ff */
[----:B------:R-:W-:Y:S04]  /*6d20*/  @P3 STS.128 [R227+0x17000], RZ ;  /* 0x017000ffe3003388 */ /* 0x000fe80000000c00 */
[----:B------:R-:W-:Y:S01]  /*6d30*/  @!PT LDS RZ, [RZ] ;  /* 0x00000000fffff984 */ /* 0x000fe20000000800 */
[----:B------:R-:W-:Y:S01]  /*6d40*/  @!PT LDS RZ, [RZ] ;  /* 0x00000000fffff984 */ /* 0x000fe20000000800 */
[----:B------:R-:W-:Y:S01]  /*6d50*/  @!PT LDS RZ, [RZ] ;  /* 0x00000000fffff984 */ /* 0x000fe20000000800 */
[----:B------:R4:W-:Y:S04]  /*6d60*/  @!P3 LDGSTS.E.BYPASS.LTC128B.128 [R227+0x17000], [R22.64+0x180] ;  /* 0x1700018016e3bfae */ /* 0x0009e8000b901d50 */
[----:B------:R-:W-:Y:S04]  /*6d70*/  @P6 STS.128 [R227+0x11800], RZ ;  /* 0x011800ffe3006388 */ /* 0x000fe80000000c00 */
[----:B------:R-:W-:Y:S01]  /*6d80*/  @!PT LDS RZ, [RZ] ;  /* 0x00000000fffff984 */ /* 0x000fe20000000800 */
[----:B------:R-:W-:Y:S01]  /*6d90*/  @!PT LDS RZ, [RZ] ;  /* 0x00000000fffff984 */ /* 0x000fe20000000800 */
[----:B------:R-:W-:Y:S01]  /*6da0*/  @!PT LDS RZ, [RZ] ;  /* 0x00000000fffff984 */ /* 0x000fe20000000800 */
[----:B------:R1:W-:Y:S04]  /*6db0*/  @!P6 LDGSTS.E.BYPASS.LTC128B.128 [R227+0x11800], [R34.64] ;  /* 0x1180000022e3efae */ /* 0x0003e8000b901d50 */
        /* <DEDUP_REMOVED lines=15> */
[----:B-1----:R-:W-:Y:S04]  /*6eb0*/  LDSM.16.M88.4 R24, [R226] ;  /* 0x00000000e218783b */ /* 0x002fe80000000200 */
[----:B------:R-:W1:Y:S04]  /*6ec0*/  LDSM.16.M88.4 R172, [R225+0x8800] ;  /* 0x00880000e1ac783b */ /* 0x000e680000000200 */
[----:B--2---:R-:W2:Y:S04]  /*6ed0*/  LDSM.16.M88.4 R32, [R225+0x9000] ;  /* 0x00900000e120783b */ /* 0x004ea80000000200 */
[----:B----4-:R-:W-:Y:S04]  /*6ee0*/  LDSM.16.M88.4 R20, [R225+0x9800] ;  /* 0x00980000e114783b */ /* 0x010fe80000000200 */
[----:B------:R-:W-:Y:S04]  /*6ef0*/  LDSM.16.M88.4 R12, [R224] ;  /* 0x00000000e00c783b */ /* 0x000fe80000000200 */
[----:B------:R-:W-:Y:S04]  /*6f00*/  LDSM.16.M88.4 R192, [R223] ;  /* 0x00000000dfc0783b */ /* 0x000fe80000000200 */
[----:B---3--:R-:W3:Y:S04]  /*6f10*/  LDSM.16.M88.4 R4, [R225+0x8000] ;  /* 0x00800000e104783b */ /* 0x008ee80000000200 */
[----:B------:R-:W4:Y:S04]  /*6f20*/  LDSM.16.M88.4 R180, [R215] ;  /* 0x00000000d7b4783b */ /* 0x000f280000000200 */
[----:B------:R-:W4:Y:S04]  /*6f30*/  LDSM.16.M88.4 R188, [R214] ;  /* 0x00000000d6bc783b */ /* 0x000f280000000200 */
[----:B-----5:R-:W5:Y:S04]  /*6f40*/  LDSM.16.M88.4 R16, [R213] ;  /* 0x00000000d510783b */ /* 0x020f680000000200 */
[----:B------:R-:W-:Y:S01]  /*6f50*/  LDSM.16.M88.4 R184, [R219+0x8000] ;  /* 0x00800000dbb8783b */ /* 0x000fe20000000200 */
[C---:B-1----:R-:W-:Y:S03]  /*6f60*/  HMMA.16816.F32 R176, R24.reuse, R172, RZ ;  /* 0x000000ac18b0723c */ /* 0x042fe600000018ff */
[----:B------:R-:W-:Y:S04]  /*6f70*/  LDSM.16.M88.4 R196, [R219+0xc000] ;  /* 0x00c00000dbc4783b */ /* 0x000fe80000000200 */
[----:B------:R-:W0:Y:S01]  /*6f80*/  LDGDEPBAR ;  /* 0x00000000000079af */ /* 0x000e220000000000 */
[C---:B------:R-:W-:Y:S08]  /*6f90*/  HMMA.16816.F32 R172, R24.reuse, R174, RZ ;  /* 0x000000ae18ac723c */ /* 0x040ff000000018ff */
[C---:B--2---:R-:W-:Y:S08]  /*6fa0*/  HMMA.16816.F32 R168, R24.reuse, R32, RZ ;  /* 0x0000002018a8723c */ /* 0x044ff000000018ff */
[C---:B---3--:R-:W-:Y:S08]  /*6fb0*/  HMMA.16816.F32 R8, R24.reuse, R4, RZ ;  /* 0x000000041808723c */ /* 0x048ff000000018ff */
[C---:B------:R-:W-:Y:S08]  /*6fc0*/  HMMA.16816.F32 R4, R24.reuse, R6, RZ ;  /* 0x000000061804723c */ /* 0x040ff000000018ff */
[C---:B------:R-:W-:Y:S08]  /*6fd0*/  HMMA.16816.F32 R32, R24.reuse, R34, RZ ;  /* 0x000000221820723c */ /* 0x040ff000000018ff */
[C---:B------:R-:W-:Y:S08]  /*6fe0*/  HMMA.16816.F32 R28, R24.reuse, R20, RZ ;  /* 0x00000014181c723c */ /* 0x040ff000000018ff */
[----:B------:R-:W-:Y:S01]  /*6ff0*/  HMMA.16816.F32 R24, R24, R22, RZ ;  /* 0x000000161818723c */ /* 0x000fe200000018ff */
[----:B------:R-:W1:Y:S07]  /*7000*/  LDSM.16.M88.4 R20, [R222] ;  /* 0x00000000de14783b */ /* 0x000e6e0000000200 */
[C---:B------:R-:W-:Y:S08]  /*7010*/  HMMA.16816.F32 R8, R12.reuse, R192, R8 ;  /* 0x000000c00c08723c */ /* 0x040ff00000001808 */
[C---:B------:R-:W-:Y:S01]  /*7020*/  HMMA.16816.F32 R4, R12.reuse, R194, R4 ;  /* 0x000000c20c04723c */ /* 0x040fe20000001804 */
[----:B------:R-:W2:Y:S07]  /*7030*/  LDSM.16.M88.4 R192, [R219+0x8800] ;  /* 0x00880000dbc0783b */ /* 0x000eae0000000200 */
[C---:B----4-:R-:W-:Y:S08]  /*7040*/  HMMA.16816.F32 R176, R12.reuse, R180, R176 ;  /* 0x000000b40cb0723c */ /* 0x050ff000000018b0 */
[C---:B------:R-:W-:Y:S01]  /*7050*/  HMMA.16816.F32 R172, R12.reuse, R182, R172 ;  /* 0x000000b60cac723c */ /* 0x040fe200000018ac */
[----:B------:R-:W3:Y:S07]  /*7060*/  LDSM.16.M88.4 R180, [R219+0x9000] ;  /* 0x00900000dbb4783b */ /* 0x000eee0000000200 */
[C---:B------:R-:W-:Y:S08]  /*7070*/  HMMA.16816.F32 R168, R12.reuse, R188, R168 ;  /* 0x000000bc0ca8723c */ /* 0x040ff000000018a8 */
[C---:B------:R-:W-:Y:S01]  /*7080*/  HMMA.16816.F32 R32, R12.reuse, R190, R32 ;  /* 0x000000be0c20723c */ /* 0x040fe20000001820 */
[----:B------:R-:W4:Y:S07]  /*7090*/  LDSM.16.M88.4 R188, [R219+0x9800] ;  /* 0x00980000dbbc783b */ /* 0x000f2e0000000200 */
[C---:B-----5:R-:W-:Y:S08]  /*70a0*/  HMMA.16816.F32 R28, R12.reuse, R16, R28 ;  /* 0x000000100c1c723c */ /* 0x060ff0000000181c */
[----:B------:R-:W-:Y:S01]  /*70b0*/  HMMA.16816.F32 R24, R12, R18, R24 ;  /* 0x000000120c18723c */ /* 0x000fe20000001818 */
[----:B------:R-:W-:Y:S04]  /*70c0*/  LDSM.16.M88.4 R12, [R221] ;  /* 0x00000000dd0c783b */ /* 0x000fe80000000200 */
[----:B------:R-:W5:Y:S03]  /*70d0*/  LDSM.16.M88.4 R16, [R212] ;  /* 0x00000000d410783b */ /* 0x000f660000000200 */
[C---:B-1----:R-:W-:Y:S08]  /*70e0*/  HMMA.16816.F32 R8, R20.reuse, R184, R8 ;  /* 0x000000b81408723c */ /* 0x042ff00000001808 */
[C---:B------:R-:W-:Y:S01]  /*70f0*/  HMMA.16816.F32 R4, R20.reuse, R186, R4 ;  /* 0x000000ba1404723c */ /* 0x040fe20000001804 */
        /* <DEDUP_REMOVED lines=9> */
[----:B------:R-:W-:Y:S04]  /*7190*/  LDSM.16.M88.4 R20, [R226+0x2000] ;  /* 0x00200000e214783b */ /* 0x000fe80000000200 */
[----:B------:R-:W4:Y:S03]  /*71a0*/  LDSM.16.M88.4 R188, [R225+0xa000] ;  /* 0x00a00000e1bc783b */ /* 0x000f260000000200 */
[C---:B-----5:R-:W-:Y:S08]  /*71b0*/  HMMA.16816.F32 R8, R12.reuse, R16, R8 ;  /* 0x000000100c08723c */ /* 0x060ff00000001808 */
[C---:B------:R-:W-:Y:S01]  /*71c0*/  HMMA.16816.F32 R4, R12.reuse, R18, R4 ;  /* 0x000000120c04723c */ /* 0x040fe20000001804 */
[----:B------:R-:W5:Y:S07]  /*71d0*/  LDSM.16.M88.4 R16, [R225+0xa800] ;  /* 0x00a80000e110783b */ /* 0x000f6e0000000200 */
[C---:B-1----:R-:W-:Y:S08]  /*71e0*/  HMMA.16816.F32 R176, R12.reuse, R184, R176 ;  /* 0x000000b80cb0723c */ /* 0x042ff000000018b0 */
[C---:B------:R-:W-:Y:S01]  /*71f0*/  HMMA.16816.F32 R172, R12.reuse, R186, R172 ;  /* 0x000000ba0cac723c */ /* 0x040fe200000018ac */
[----:B------:R-:W1:Y:S07]  /*7200*/  LDSM.16.M88.4 R184, [R225+0xb000] ;  /* 0x00b00000e1b8783b */ /* 0x000e6e0000000200 */
[C---:B--2---:R-:W-:Y:S08]  /*7210*/  HMMA.16816.F32 R168, R12.reuse, R192, R168 ;  /* 0x000000c00ca8723c */ /* 0x044ff000000018a8 */
[C---:B------:R-:W-:Y:S01]  /*7220*/  HMMA.16816.F32 R32, R12.reuse, R194, R32 ;  /* 0x000000c20c20723c */ /* 0x040fe20000001820 */
[----:B------:R-:W2:Y:S07]  /*7230*/  LDSM.16.M88.4 R192, [R225+0xb800] ;  /* 0x00b80000e1c0783b */ /* 0x000eae0000000200 */
[C---:B---3--:R-:W-:Y:S08]  /*7240*/  HMMA.16816.F32 R28, R12.reuse, R180, R28 ;  /* 0x000000b40c1c723c */ /* 0x048ff0000000181c */
[----:B------:R-:W-:Y:S01]  /*7250*/  HMMA.16816.F32 R24, R12, R182, R24 ;  /* 0x000000b60c18723c */ /* 0x000fe20000001818 */
[----:B------:R-:W-:Y:S04]  /*7260*/  LDSM.16.M88.4 R180, [R224+0x2000] ;  /* 0x00200000e0b4783b */ /* 0x000fe80000000200 */
[----:B------:R-:W3:Y:S03]  /*7270*/  LDSM.16.M88.4 R12, [R211] ;  /* 0x00000000d30c783b */ /* 0x000ee60000000200 */
[C---:B----4-:R-:W-:Y:S08]  /*7280*/  HMMA.16816.F32 R8, R20.reuse, R188, R8 ;  /* 0x000000bc1408723c */ /* 0x050ff00000001808 */
[C---:B------:R-:W-:Y:S01]  /*7290*/  HMMA.16816.F32 R4, R20.reuse, R190, R4 ;  /* 0x000000be1404723c */ /* 0x040fe20000001804 */
[----:B------:R-:W4:Y:S07]  /*72a0*/  LDSM.16.M88.4 R188, [R210] ;  /* 0x00000000d2bc783b */ /* 0x000f2e0000000200 */
[C---:B-----5:R-:W-:Y:S08]  /*72b0*/  HMMA.16816.F32 R176, R20.reuse, R16, R176 ;  /* 0x0000001014b0723c */ /* 0x060ff000000018b0 */
[C---:B------:R-:W-:Y:S01]  /*72c0*/  HMMA.16816.F32 R172, R20.reuse, R18, R172 ;  /* 0x0000001214ac723c */ /* 0x040fe200000018ac */
[----:B------:R-:W5:Y:S07]  /*72d0*/  LDSM.16.M88.4 R16, [R209] ;  /* 0x00000000d110783b */ /* 0x000f6e0000000200 */
[C---:B-1----:R-:W-:Y:S08]  /*72e0*/  HMMA.16816.F32 R168, R20.reuse, R184, R168 ;  /* 0x000000b814a8723c */ /* 0x042ff000000018a8 */
[C---:B------:R-:W-:Y:S01]  /*72f0*/  HMMA.16816.F32 R32, R20.reuse, R186, R32 ;  /* 0x000000ba1420723c */ /* 0x040fe20000001820 */
[----:B------:R-:W1:Y:S07]  /*7300*/  LDSM.16.M88.4 R184, [R208] ;  /* 0x00000000d0b8783b */ /* 0x000e6e0000000200 */
[C---:B--2---:R-:W-:Y:S08]  /*7310*/  HMMA.16816.F32 R28, R20.reuse, R192, R28 ;  /* 0x000000c0141c723c */ /* 0x044ff0000000181c */
[----:B------:R-:W-:Y:S01]  /*7320*/  HMMA.16816.F32 R24, R20, R194, R24 ;  /* 0x000000c21418723c */ /* 0x000fe20000001818 */
[----:B------:R-:W-:Y:S04]  /*7330*/  LDSM.16.M88.4 R20, [R219+0xa000] ;  /* 0x00a00000db14783b */ /* 0x000fe80000000200 */
[----:B------:R-:W-:Y:S03]  /*7340*/  LDSM.16.M88.4 R192, [R219+0xa800] ;  /* 0x00a80000dbc0783b */ /* 0x000fe60000000200 */
[C---:B---3--:R-:W-:Y:S08]  /*7350*/  HMMA.16816.F32 R8, R180.reuse, R12, R8 ;  /* 0x0000000cb408723c */ /* 0x048ff00000001808 */
[C---:B------:R-:W-:Y:S01]  /*7360*/  HMMA.16816.F32 R4, R180.reuse, R14, R4 ;  /* 0x0000000eb404723c */ /* 0x040fe20000001804 */
[----:B------:R-:W2:Y:S07]  /*7370*/  LDSM.16.M88.4 R12, [R222+0x2000] ;  /* 0x00200000de0c783b */ /* 0x000eae0000000200 */
[C---:B----4-:R-:W-:Y:S08]  /*7380*/  HMMA.16816.F32 R176, R180.reuse, R188, R176 ;  /* 0x000000bcb4b0723c */ /* 0x050ff000000018b0 */
[C---:B------:R-:W-:Y:S01]  /*7390*/  HMMA.16816.F32 R172, R180.reuse, R190, R172 ;  /* 0x000000beb4ac723c */ /* 0x040fe200000018ac */
[----:B------:R-:W3:Y:S07]  /*73a0*/  LDSM.16.M88.4 R188, [R219+0xb000] ;  /* 0x00b00000dbbc783b */ /* 0x000eee0000000200 */
[C---:B-----5:R-:W-:Y:S08]  /*73b0*/  HMMA.16816.F32 R168, R180.reuse, R16, R168 ;  /* 0x00000010b4a8723c */ /* 0x060ff000000018a8 */
[C---:B------:R-:W-:Y:S01]  /*73c0*/  HMMA.16816.F32 R32, R180.reuse, R18, R32 ;  /* 0x00000012b420723c */ /* 0x040fe20000001820 */
[----:B------:R-:W4:Y:S07]  /*73d0*/  LDSM.16.M88.4 R16, [R219+0xb800] ;  /* 0x00b80000db10783b */ /* 0x000f2e0000000200 */
[C---:B-1----:R-:W-:Y:S08]  /*73e0*/  HMMA.16816.F32 R28, R180.reuse, R184, R28 ;  /* 0x000000b8b41c723c */ /* 0x042ff0000000181c */
[----:B------:R-:W-:Y:S01]  /*73f0*/  HMMA.16816.F32 R24, R180, R186, R24 ;  /* 0x000000bab418723c */ /* 0x000fe20000001818 */
[----:B------:R-:W-:Y:S04]  /*7400*/  LDSM.16.M88.4 R184, [R221+0x2000] ;  /* 0x00200000ddb8783b */ /* 0x000fe80000000200 */
[----:B------:R-:W1:Y:S03]  /*7410*/  LDSM.16.M88.4 R180, [R212+0x2000] ;  /* 0x00200000d4b4783b */ /* 0x000e660000000200 */
        /* <DEDUP_REMOVED lines=15> */
[----:B------:R-:W1:Y:S07]  /*7510*/  LDSM.16.M88.4 R180, [R225+0xc800] ;  /* 0x00c80000e1b4783b */ /* 0x000e6e0000000200 */
[C---:B--2---:R-:W-:Y:S08]  /*7520*/  HMMA.16816.F32 R176, R184.reuse, R20, R176 ;  /* 0x00000014b8b0723c */ /* 0x044ff000000018b0 */
[C---:B------:R-:W-:Y:S01]  /*7530*/  HMMA.16816.F32 R172, R184.reuse, R22, R172 ;  /* 0x00000016b8ac723c */ /* 0x040fe200000018ac */
[----:B------:R-:W2:Y:S07]  /*7540*/  LDSM.16.M88.4 R20, [R225+0xd000] ;  /* 0x00d00000e114783b */ /* 0x000eae0000000200 */
[C---:B-----5:R-:W-:Y:S08]  /*7550*/  HMMA.16816.F32 R168, R184.reuse, R192, R168 ;  /* 0x000000c0b8a8723c */ /* 0x060ff000000018a8 */
[C---:B------:R-:W-:Y:S01]  /*7560*/  HMMA.16816.F32 R32, R184.reuse, R194, R32 ;  /* 0x000000c2b820723c */ /* 0x040fe20000001820 */
[----:B------:R-:W5:Y:S07]  /*7570*/  LDSM.16.M88.4 R192, [R225+0xd800] ;  /* 0x00d80000e1c0783b */ /* 0x000f6e0000000200 */
[C---:B---3--:R-:W-:Y:S08]  /*7580*/  HMMA.16816.F32 R28, R184.reuse, R188, R28 ;  /* 0x000000bcb81c723c */ /* 0x048ff0000000181c */
[----:B------:R-:W-:Y:S01]  /*7590*/  HMMA.16816.F32 R24, R184, R190, R24 ;  /* 0x000000beb818723c */ /* 0x000fe20000001818 */
[----:B------:R-:W-:Y:S04]  /*75a0*/  LDSM.16.M88.4 R188, [R207] ;  /* 0x00000000cfbc783b */ /* 0x000fe80000000200 */
[----:B------:R-:W-:Y:S03]  /*75b0*/  LDSM.16.M88.4 R184, [R206] ;  /* 0x00000000ceb8783b */ /* 0x000fe60000000200 */
[C---:B----4-:R-:W-:Y:S08]  /*75c0*/  HMMA.16816.F32 R8, R12.reuse, R16, R8 ;  /* 0x000000100c08723c */ /* 0x050ff00000001808 */
[C---:B------:R-:W-:Y:S01]  /*75d0*/  HMMA.16816.F32 R4, R12.reuse, R18, R4 ;  /* 0x000000120c04723c */ /* 0x040fe20000001804 */
[----:B------:R-:W3:Y:S07]  /*75e0*/  LDSM.16.M88.4 R16, [R224+0x4000] ;  /* 0x00400000e010783b */ /* 0x000eee0000000200 */
[C---:B-1----:R-:W-:Y:S08]  /*75f0*/  HMMA.16816.F32 R176, R12.reuse, R180, R176 ;  /* 0x000000b40cb0723c */ /* 0x042ff000000018b0 */
[C---:B------:R-:W-:Y:S01]  /*7600*/  HMMA.16816.F32 R172, R12.reuse, R182, R172 ;  /* 0x000000b60cac723c */ /* 0x040fe200000018ac */
[----:B------:R-:W1:Y:S07]  /*7610*/  LDSM.16.M88.4 R180, [R205] ;  /* 0x00000000cdb4783b */ /* 0x000e6e0000000200 */
[C---:B--2---:R-:W-:Y:S08]  /*7620*/  HMMA.16816.F32 R168, R12.reuse, R20, R168 ;  /* 0x000000140ca8723c */ /* 0x044ff000000018a8 */
[C---:B------:R-:W-:Y:S01]  /*7630*/  HMMA.16816.F32 R32, R12.reuse, R22, R32 ;  /* 0x000000160c20723c */ /* 0x040fe20000001820 */
[----:B------:R-:W2:Y:S07]  /*7640*/  LDSM.16.M88.4 R20, [R204] ;  /* 0x00000000cc14783b */ /* 0x000eae0000000200 */
[C---:B-----5:R-:W-:Y:S08]  /*7650*/  HMMA.16816.F32 R28, R12.reuse, R192, R28 ;  /* 0x000000c00c1c723c */ /* 0x060ff0000000181c */
        /* <DEDUP_REMOVED lines=12> */
[C---:B--2---:R-:W-:Y:S08]  /*7720*/  HMMA.16816.F32 R28, R16.reuse, R20, R28 ;  /* 0x00000014101c723c */ /* 0x044ff0000000181c */
[----:B------:R-:W-:Y:S01]  /*7730*/  HMMA.16816.F32 R24, R16, R22, R24 ;  /* 0x000000161018723c */ /* 0x000fe20000001818 */
[----:B------:R-:W1:Y:S04]  /*7740*/  LDSM.16.M88.4 R20, [R219+0xd800] ;  /* 0x00d80000db14783b */ /* 0x000e680000000200 */
[----:B------:R-:W2:Y:S03]  /*7750*/  LDSM.16.M88.4 R16, [R212+0x4000] ;  /* 0x00400000d410783b */ /* 0x000ea60000000200 */
[C---:B----4-:R-:W-:Y:S08]  /*7760*/  HMMA.16816.F32 R8, R12.reuse, R196, R8 ;  /* 0x000000c40c08723c */ /* 0x050ff00000001808 */
[C---:B------:R-:W-:Y:S01]  /*7770*/  HMMA.16816.F32 R4, R12.reuse, R198, R4 ;  /* 0x000000c60c04723c */ /* 0x040fe20000001804 */
[----:B------:R-:W-:Y:S07]  /*7780*/  LDSM.16.M88.4 R196, [R225+0xf000] ;  /* 0x00f00000e1c4783b */ /* 0x000fee0000000200 */
[C---:B---3--:R-:W-:Y:S08]  /*7790*/  HMMA.16816.F32 R176, R12.reuse, R188, R176 ;  /* 0x000000bc0cb0723c */ /* 0x048ff000000018b0 */
[C---:B------:R-:W-:Y:S01]  /*77a0*/  HMMA.16816.F32 R172, R12.reuse, R190, R172 ;  /* 0x000000be0cac723c */ /* 0x040fe200000018ac */
[----:B------:R-:W-:Y:S07]  /*77b0*/  LDSM.16.M88.4 R188, [R212+0x5000] ;  /* 0x00500000d4bc783b */ /* 0x000fee0000000200 */
[C---:B-----5:R-:W-:Y:S08]  /*77c0*/  HMMA.16816.F32 R168, R12.reuse, R184, R168 ;  /* 0x000000b80ca8723c */ /* 0x060ff000000018a8 */
[C---:B------:R-:W-:Y:S01]  /*77d0*/  HMMA.16816.F32 R32, R12.reuse, R186, R32 ;  /* 0x000000ba0c20723c */ /* 0x040fe20000001820 */
[----:B------:R-:W3:Y:S07]  /*77e0*/  LDSM.16.M88.4 R184, [R212+0x5800] ;  /* 0x00580000d4b8783b */ /* 0x000eee0000000200 */
[C---:B-1----:R-:W-:Y:S08]  /*77f0*/  HMMA.16816.F32 R28, R12.reuse, R20, R28 ;  /* 0x000000140c1c723c */ /* 0x042ff0000000181c */
[----:B------:R-:W-:Y:S01]  /*7800*/  HMMA.16816.F32 R24, R12, R22, R24 ;  /* 0x000000160c18723c */ /* 0x000fe20000001818 */
[----:B------:R-:W-:Y:S04]  /*7810*/  LDSM.16.M88.4 R12, [R226+0x6000] ;  /* 0x00600000e20c783b */ /* 0x000fe80000000200 */
[----:B------:R-:W-:Y:S03]  /*7820*/  LDSM.16.M88.4 R20, [R225+0xe000] ;  /* 0x00e00000e114783b */ /* 0x000fe60000000200 */
[C---:B--2---:R-:W-:Y:S08]  /*7830*/  HMMA.16816.F32 R8, R180.reuse, R16, R8 ;  /* 0x00000010b408723c */ /* 0x044ff00000001808 */
[C---:B------:R-:W-:Y:S01]  /*7840*/  HMMA.16816.F32 R4, R180.reuse, R18, R4 ;  /* 0x00000012b404723c */ /* 0x040fe20000001804 */
[----:B------:R-:W1:Y:S07]  /*7850*/  LDSM.16.M88.4 R16, [R225+0xe800] ;  /* 0x00e80000e110783b */ /* 0x000e6e0000000200 */
[C---:B------:R-:W-:Y:S08]  /*7860*/  HMMA.16816.F32 R176, R180.reuse, R192, R176 ;  /* 0x000000c0b4b0723c */ /* 0x040ff000000018b0 */
[C---:B------:R-:W-:Y:S01]  /*7870*/  HMMA.16816.F32 R172, R180.reuse, R194, R172 ;  /* 0x000000c2b4ac723c */ /* 0x040fe200000018ac */
[----:B------:R-:W2:Y:S07]  /*7880*/  LDSM.16.M88.4 R192, [R225+0xf800] ;  /* 0x00f80000e1c0783b */ /* 0x000eae0000000200 */
[C---:B---3--:R-:W-:Y:S08]  /*7890*/  HMMA.16816.F32 R28, R180.reuse, R184, R28 ;  /* 0x000000b8b41c723c */ /* 0x048ff0000000181c */
[C---:B------:R-:W-:Y:S01]  /*78a0*/  HMMA.16816.F32 R24, R180.reuse, R186, R24 ;  /* 0x000000bab418723c */ /* 0x040fe20000001818 */
[----:B------:R-:W-:Y:S07]  /*78b0*/  LDSM.16.M88.4 R184, [R202] ;  /* 0x00000000cab8783b */ /* 0x000fee0000000200 */
[----:B------:R-:W-:Y:S08]  /*78c0*/  HMMA.16816.F32 R168, R180, R188, R168 ;  /* 0x000000bcb4a8723c */ /* 0x000ff000000018a8 */
[C---:B-1----:R-:W-:Y:S08]  /*78d0*/  HMMA.16816.F32 R176, R12.reuse, R16, R176 ;  /* 0x000000100cb0723c */ /* 0x042ff000000018b0 */
[----:B------:R-:W-:Y:S01]  /*78e0*/  HMMA.16816.F32 R172, R12, R18, R172 ;  /* 0x000000120cac723c */ /* 0x000fe200000018ac */
[----:B------:R-:W1:Y:S07]  /*78f0*/  LDSM.16.M88.4 R16, [R224+0x6000] ;  /* 0x00600000e010783b */ /* 0x000e6e0000000200 */
[----:B------:R-:W-:Y:S01]  /*7900*/  HMMA.16816.F32 R32, R180, R190, R32 ;  /* 0x000000beb420723c */ /* 0x000fe20000001820 */
[----:B------:R-:W3:Y:S04]  /*7910*/  LDSM.16.M88.4 R188, [R203] ;  /* 0x00000000cbbc783b */ /* 0x000ee80000000200 */
[----:B------:R-:W4:Y:S03]  /*7920*/  LDSM.16.M88.4 R180, [R201] ;  /* 0x00000000c9b4783b */ /* 0x000f260000000200 */
[C---:B------:R-:W-:Y:S08]  /*7930*/  HMMA.16816.F32 R8, R12.reuse, R20, R8 ;  /* 0x000000140c08723c */ /* 0x040ff00000001808 */
[C---:B------:R-:W-:Y:S01]  /*7940*/  HMMA.16816.F32 R4, R12.reuse, R22, R4 ;  /* 0x000000160c04723c */ /* 0x040fe20000001804 */
[----:B------:R-:W5:Y:S07]  /*7950*/  LDSM.16.M88.4 R20, [R200] ;  /* 0x00000000c814783b */ /* 0x000f6e0000000200 */
[C---:B------:R-:W-:Y:S08]  /*7960*/  HMMA.16816.F32 R168, R12.reuse, R196, R168 ;  /* 0x000000c40ca8723c */ /* 0x040ff000000018a8 */
[C---:B------:R-:W-:Y:S08]  /*7970*/  HMMA.16816.F32 R32, R12.reuse, R198, R32 ;  /* 0x000000c60c20723c */ /* 0x040ff00000001820 */
[C---:B--2---:R-:W-:Y:S08]  /*7980*/  HMMA.16816.F32 R28, R12.reuse, R192, R28 ;  /* 0x000000c00c1c723c */ /* 0x044ff0000000181c */
[----:B------:R-:W-:Y:S01]  /*7990*/  HMMA.16816.F32 R24, R12, R194, R24 ;  /* 0x000000c20c18723c */ /* 0x000fe20000001818 */
[----:B------:R-:W-:Y:S04]  /*79a0*/  LDSM.16.M88.4 R192, [R222+0x6000] ;  /* 0x00600000dec0783b */ /* 0x000fe80000000200 */
[----:B------:R-:W2:Y:S03]  /*79b0*/  LDSM.16.M88.4 R12, [R219+0xe000] ;  /* 0x00e00000db0c783b */ /* 0x000ea60000000200 */
[C---:B-1----:R-:W-:Y:S08]  /*79c0*/  HMMA.16816.F32 R176, R16.reuse, R184, R176 ;  /* 0x000000b810b0723c */ /* 0x042ff000000018b0 */
[C---:B------:R-:W-:Y:S01]  /*79d0*/  HMMA.16816.F32 R172, R16.reuse, R186, R172 ;  /* 0x000000ba10ac723c */ /* 0x040fe200000018ac */
[----:B------:R-:W1:Y:S07]  /*79e0*/  LDSM.16.M88.4 R184, [R219+0xf000] ;  /* 0x00f00000dbb8783b */ /* 0x000e6e0000000200 */
[C---:B---3--:R-:W-:Y:S08]  /*79f0*/  HMMA.16816.F32 R8, R16.reuse, R188, R8 ;  /* 0x000000bc1008723c */ /* 0x048ff00000001808 */
[C---:B------:R-:W-:Y:S01]  /*7a00*/  HMMA.16816.F32 R4, R16.reuse, R190, R4 ;  /* 0x000000be1004723c */ /* 0x040fe20000001804 */
[----:B------:R-:W3:Y:S07]  /*7a10*/  LDSM.16.M88.4 R188, [R219+0xe800] ;  /* 0x00e80000dbbc783b */ /* 0x000eee0000000200 */
[C---:B----4-:R-:W-:Y:S08]  /*7a20*/  HMMA.16816.F32 R168, R16.reuse, R180, R168 ;  /* 0x000000b410a8723c */ /* 0x050ff000000018a8 */
[C---:B------:R-:W-:Y:S01]  /*7a30*/  HMMA.16816.F32 R32, R16.reuse, R182, R32 ;  /* 0x000000b61020723c */ /* 0x040fe20000001820 */
[----:B------:R-:W-:Y:S07]  /*7a40*/  LDSM.16.M88.4 R180, [R219+0xf800] ;  /* 0x00f80000dbb4783b */ /* 0x000fee0000000200 */
[C---:B-----5:R-:W-:Y:S08]  /*7a50*/  HMMA.16816.F32 R28, R16.reuse, R20, R28 ;  /* 0x00000014101c723c */ /* 0x060ff0000000181c */
[----:B------:R-:W-:Y:S01]  /*7a60*/  HMMA.16816.F32 R24, R16, R22, R24 ;  /* 0x000000161018723c */ /* 0x000fe20000001818 */
[----:B------:R-:W-:Y:S04]  /*7a70*/  LDSM.16.M88.4 R20, [R221+0x6000] ;  /* 0x00600000dd14783b */ /* 0x000fe80000000200 */
[----:B------:R-:W4:Y:S03]  /*7a80*/  LDSM.16.M88.4 R16, [R212+0x6000] ;  /* 0x00600000d410783b */ /* 0x000f260000000200 */
[C---:B--2---:R-:W-:Y:S08]  /*7a90*/  HMMA.16816.F32 R8, R192.reuse, R12, R8 ;  /* 0x0000000cc008723c */ /* 0x044ff00000001808 */
[C---:B------:R-:W-:Y:S01]  /*7aa0*/  HMMA.16816.F32 R4, R192.reuse, R14, R4 ;  /* 0x0000000ec004723c */ /* 0x040fe20000001804 */
[----:B------:R-:W2:Y:S07]  /*7ab0*/  LDSM.16.M88.4 R12, [R212+0x6800] ;  /* 0x00680000d40c783b */ /* 0x000eae0000000200 */
[C---:B-1----:R-:W-:Y:S08]  /*7ac0*/  HMMA.16816.F32 R168, R192.reuse, R184, R168 ;  /* 0x000000b8c0a8723c */ /* 0x042ff000000018a8 */
[C---:B------:R-:W-:Y:S01]  /*7ad0*/  HMMA.16816.F32 R32, R192.reuse, R186, R32 ;  /* 0x000000bac020723c */ /* 0x040fe20000001820 */
[----:B------:R-:W1:Y:S07]  /*7ae0*/  LDSM.16.M88.4 R184, [R212+0x7000] ;  /* 0x00700000d4b8783b */ /* 0x000e6e0000000200 */
[C---:B---3--:R-:W-:Y:S08]  /*7af0*/  HMMA.16816.F32 R176, R192.reuse, R188, R176 ;  /* 0x000000bcc0b0723c */ /* 0x048ff000000018b0 */
[----:B------:R-:W-:Y:S08]  /*7b00*/  HMMA.16816.F32 R172, R192, R190, R172 ;  /* 0x000000bec0ac723c */ /* 0x000ff000000018ac */
[C---:B----4-:R-:W-:Y:S08]  /*7b10*/  HMMA.16816.F32 R8, R20.reuse, R16, R8 ;  /* 0x000000101408723c */ /* 0x050ff00000001808 */
[----:B------:R-:W-:Y:S01]  /*7b20*/  HMMA.16816.F32 R4, R20, R18, R4 ;  /* 0x000000121404723c */ /* 0x000fe20000001804 */
[----:B------:R-:W3:Y:S01]  /*7b30*/  LDSM.16.M88.4 R16, [R212+0x7800] ;  /* 0x00780000d410783b */ /* 0x000ee20000000200 */
[----:B------:R-:W-:-:S06]  /*7b40*/  DEPBAR.LE SB0, 0x0 ;  /* 0x000080000000791a */ /* 0x000fcc0000000000 */
[----:B--2---:R-:W-:Y:S08]  /*7b50*/  HMMA.16816.F32 R176, R20, R12, R176 ;  /* 0x0000000c14b0723c */ /* 0x004ff000000018b0 */
[----:B------:R-:W-:Y:S01]  /*7b60*/  HMMA.16816.F32 R28, R192, R180, R28 ;  /* 0x000000b4c01c723c */ /* 0x000fe2000000181c */
[----:B------:R-:W-:Y:S02]  /*7b70*/  FSEL R9, R9, -INF , !P0 ;  /* 0xff80000009097808 */ /* 0x000fe40004000000 */
[----:B------:R-:W-:-:S02]  /*7b80*/  ISETP.GE.AND P0, PT, R2, R231, PT ;  /* 0x000000e70200720c */ /* 0x000fc40003f06270 */
[----:B------:R-:W-:Y:S02]  /*7b90*/  IADD3 R2, R165, 0x10, RZ ;  /* 0x00000010a5027810 */ /* 0x000fe40007ffe0ff */
[----:B------:R-:W-:Y:S01]  /*7ba0*/  FSEL R11, R11, -INF , !P2 ;  /* 0xff8000000b0b7808 */ /* 0x000fe20005000000 */
[C---:B------:R-:W-:Y:S01]  /*7bb0*/  HMMA.16816.F32 R172, R20.reuse, R14, R172 ;  /* 0x0000000e14ac723c */ /* 0x040fe200000018ac */
[----:B------:R-:W-:Y:S02]  /*7bc0*/  FSEL R4, R4, -INF , !P1 ;  /* 0xff80000004047808 */ /* 0x000fe40004800000 */
[----:B------:R-:W-:Y:S01]  /*7bd0*/  FSEL R6, R6, -INF , !P0 ;  /* 0xff80000006067808 */ /* 0x000fe20004000000 */
[----:B------:R-:W-:Y:S01]  /*7be0*/  BAR.SYNC.DEFER_BLOCKING 0x0 ;  /* 0x0000000000007b1d */ /* 0x000fe20000010000 */
[CC--:B------:R-:W-:Y:S02]  /*7bf0*/  ISETP.GE.AND P2, PT, R0.reuse, R238.reuse, PT ;  /* 0x000000ee0000720c */ /* 0x0c0fe40003f46270 */
[----:B------:R-:W-:Y:S01]  /*7c00*/  ISETP.GE.AND P1, PT, R0, R231, PT ;  /* 0x000000e70000720c */ /* 0x000fe20003f26270 */
[----:B-1----:R-:W-:Y:S01]  /*7c10*/  HMMA.16816.F32 R168, R20, R184, R168 ;  /* 0x000000b814a8723c */ /* 0x002fe200000018a8 */
[----:B------:R-:W-:-:S02]  /*7c20*/  ISETP.GE.AND P0, PT, R2, R238, PT ;  /* 0x000000ee0200720c */ /* 0x000fc40003f06270 */
[----:B------:R-:W-:Y:S02]  /*7c30*/  IADD3 R0, R165, 0x11, RZ ;  /* 0x00000011a5007810 */ /* 0x000fe40007ffe0ff */
[----:B------:R-:W-:Y:S02]  /*7c40*/  FSEL R5, R5, -INF , !P2 ;  /* 0xff80000005057808 */ /* 0x000fe40005000000 */
[----:B------:R-:W-:Y:S01]  /*7c50*/  FSEL R7, R7, -INF , !P1 ;  /* 0xff80000007077808 */ /* 0x000fe20004800000 */
[----:B------:R-:W-:Y:S01]  /*7c60*/  HMMA.16816.F32 R32, R20, R186, R32 ;  /* 0x000000ba1420723c */ /* 0x000fe20000001820 */
[----:B------:R-:W-:Y:S02]  /*7c70*/  FSEL R189, R176, -INF , !P0 ;  /* 0xff800000b0bd7808 */ /* 0x000fe40004000000 */
[----:B------:R-:W-:Y:S02]  /*7c80*/  ISETP.GE.AND P2, PT, R2, R231, PT ;  /* 0x000000e70200720c */ /* 0x000fe40003f46270 */
[----:B------:R-:W-:-:S02]  /*7c90*/  ISETP.GE.AND P1, PT, R0, R238, PT ;  /* 0x000000ee0000720c */ /* 0x000fc40003f26270 */
[----:B------:R-:W-:Y:S01]  /*7ca0*/  ISETP.GE.AND P0, PT, R0, R231, PT ;  /* 0x000000e70000720c */ /* 0x000fe20003f06270 */
[----:B------:R-:W-:Y:S01]  /*7cb0*/  HMMA.16816.F32 R24, R192, R182, R24 ;  /* 0x000000b6c018723c */ /* 0x000fe20000001818 */
[C---:B------:R-:W-:Y:S02]  /*7cc0*/  IADD3 R2, R165.reuse, 0x18, RZ ;  /* 0x00000018a5027810 */ /* 0x040fe40007ffe0ff */
[----:B------:R-:W-:Y:S02]  /*7cd0*/  IADD3 R0, R165, 0x19, RZ ;  /* 0x00000019a5007810 */ /* 0x000fe40007ffe0ff */
[----:B------:R-:W-:Y:S02]  /*7ce0*/  FSEL R190, R177, -INF , !P1 ;  /* 0xff800000b1be7808 */ /* 0x000fe40004800000 */
[----:B------:R-:W-:Y:S01]  /*7cf0*/  FSEL R194, R178, -INF , !P2 ;  /* 0xff800000b2c27808 */ /* 0x000fe20005000000 */
[----:B---3--:R-:W-:Y:S01]  /*7d00*/  HMMA.16816.F32 R28, R20, R16, R28 ;  /* 0x00000010141c723c */ /* 0x008fe2000000181c */
[----:B------:R-:W-:-:S02]  /*7d10*/  FSEL R193, R179, -INF , !P0 ;  /* 0xff800000b3c17808 */ /* 0x000fc40004000000 */
[CC--:B------:R-:W-:Y:S02]  /*7d20*/  ISETP.GE.AND P2, PT, R2.reuse, R238.reuse, PT ;  /* 0x000000ee0200720c */ /* 0x0c0fe40003f46270 */
[----:B------:R-:W-:Y:S02]  /*7d30*/  ISETP.GE.AND P1, PT, R2, R231, PT ;  /* 0x000000e70200720c */ /* 0x000fe40003f26270 */
[----:B------:R-:W-:Y:S02]  /*7d40*/  ISETP.GE.AND P0, PT, R0, R238, PT ;  /* 0x000000ee0000720c */ /* 0x000fe40003f06270 */
[----:B------:R-:W-:Y:S02]  /*7d50*/  IADD3 R2, R165, 0x20, RZ ;  /* 0x00000020a5027810 */ /* 0x000fe40007ffe0ff */
[----:B------:R-:W-:Y:S02]  /*7d60*/  FSEL R191, R172, -INF , !P2 ;  /* 0xff800000acbf7808 */ /* 0x000fe40005000000 */
[----:B------:R-:W-:-:S02]  /*7d70*/  FSEL R195, R174, -INF , !P1 ;  /* 0xff800000aec37808 */ /* 0x000fc40004800000 */
[----:B------:R-:W-:Y:S01]  /*7d80*/  FSEL R192, R173, -INF , !P0 ;  /* 0xff800000adc07808 */ /* 0x000fe20004000000 */
[----:B------:R-:W-:Y:S01]  /*7d90*/  HMMA.16816.F32 R24, R20, R18, R24 ;  /* 0x000000121418723c */ /* 0x000fe20000001818 */
[-C--:B------:R-:W-:Y:S02]  /*7da0*/  ISETP.GE.AND P2, PT, R0, R231.reuse, PT ;  /* 0x000000e70000720c */ /* 0x080fe40003f46270 */
[C---:B------:R-:W-:Y:S02]  /*7db0*/  ISETP.GE.AND P1, PT, R2.reuse, R238, PT ;  /* 0x000000ee0200720c */ /* 0x040fe40003f26270 */
[----:B------:R-:W-:Y:S02]  /*7dc0*/  ISETP.GE.AND P0, PT, R2, R231, PT ;  /* 0x000000e70200720c */ /* 0x000fe40003f06270 */
[C---:B------:R-:W-:Y:S02]  /*7dd0*/  IADD3 R0, R165.reuse, 0x21, RZ ;  /* 0x00000021a5007810 */ /* 0x040fe40007ffe0ff */
        /* <DEDUP_REMOVED lines=10> */
[-C--:B------:R-:W-:Y:S02]  /*7e80*/  ISETP.GE.AND P2, PT, R2, R231.reuse, PT ;  /* 0x000000e70200720c */ /* 0x080fe40003f46270 */
[----:B------:R-:W-:Y:S02]  /*7e90*/  ISETP.GE.AND P0, PT, R0, R231, PT ;  /* 0x000000e70000720c */ /* 0x000fe40003f06270 */
[----:B------:R-:W-:-:S02]  /*7ea0*/  IADD3 R2, R165, 0x31, RZ ;  /* 0x00000031a5027810 */ /* 0x000fc40007ffe0ff */
[----:B------:R-:W-:Y:S02]  /*7eb0*/  FSEL R199, R35, -INF , !P0 ;  /* 0xff80000023c77808 */ /* 0x000fe40004000000 */
[----:B------:R-:W-:Y:S02]  /*7ec0*/  FSEL R198, R171, -INF , !P1 ;  /* 0xff800000abc67808 */ /* 0x000fe40004800000 */
[-C--:B------:R-:W-:Y:S02]  /*7ed0*/  ISETP.GE.AND P0, PT, R2, R238.reuse, PT ;  /* 0x000000ee0200720c */ /* 0x080fe40003f06270 */
[----:B------:R-:W-:Y:S02]  /*7ee0*/  ISETP.GE.AND P1, PT, R0, R238, PT ;  /* 0x000000ee0000720c */ /* 0x000fe40003f26270 */
[----:B------:R-:W-:Y:S02]  /*7ef0*/  IADD3 R0, R165, 0x30, RZ ;  /* 0x00000030a5007810 */ /* 0x000fe40007ffe0ff */
[----:B------:R-:W-:-:S02]  /*7f00*/  FSEL R187, R29, -INF , !P0 ;  /* 0xff8000001dbb7808 */ /* 0x000fc40004000000 */
[----:B------:R-:W-:Y:S02]  /*7f10*/  FSEL R197, R34, -INF , !P2 ;  /* 0xff80000022c57808 */ /* 0x000fe40005000000 */
[----:B------:R-:W-:Y:S02]  /*7f20*/  FSEL R171, R33, -INF , !P1 ;  /* 0xff80000021ab7808 */ /* 0x000fe40004800000 */
[-C--:B------:R-:W-:Y:S02]  /*7f30*/  ISETP.GE.AND P0, PT, R165, R231.reuse, PT ;  /* 0x000000e7a500720c */ /* 0x080fe40003f06270 */
[C---:B------:R-:W-:Y:S02]  /*7f40*/  ISETP.GE.AND P2, PT, R0.reuse, R238, PT ;  /* 0x000000ee0000720c */ /* 0x040fe40003f46270 */
[----:B------:R-:W-:Y:S02]  /*7f50*/  ISETP.GE.AND P1, PT, R0, R231, PT ;  /* 0x000000e70000720c */ /* 0x000fe40003f26270 */
[----:B------:R-:W-:-:S02]  /*7f60*/  FSEL R10, R10, -INF , !P0 ;  /* 0xff8000000a0a7808 */ /* 0x000fc40004000000 */
[----:B------:R-:W-:Y:S02]  /*7f70*/  FSEL R188, R28, -INF , !P2 ;  /* 0xff8000001cbc7808 */ /* 0x000fe40005000000 */
[----:B------:R-:W-:Y:S02]  /*7f80*/  FSEL R183, R30, -INF , !P1 ;  /* 0xff8000001eb77808 */ /* 0x000fe40004800000 */
[----:B------:R-:W-:Y:S02]  /*7f90*/  PLOP3.LUT P0, PT, PT, PT, UP0, 0x80, 0x0 ;  /* 0x000000000000781c */ /* 0x000fe40003f0f008 */
[----:B------:R-:W-:Y:S02]  /*7fa0*/  ISETP.GE.AND P2, PT, R2, R231, PT ;  /* 0x000000e70200720c */ /* 0x000fe40003f46270 */
[C---:B------:R-:W-:Y:S02]  /*7fb0*/  ISETP.GE.AND P1, PT, R165.reuse, R238, PT ;  /* 0x000000eea500720c */ /* 0x040fe40003f26270 */
[----:B------:R-:W-:-:S02]  /*7fc0*/  IADD3 R0, R165, 0x38, RZ ;  /* 0x00000038a5007810 */ /* 0x000fc40007ffe0ff */
[----:B------:R-:W-:Y:S02]  /*7fd0*/  IADD3 R165, R165, 0x39, RZ ;  /* 0x00000039a5a57810 */ /* 0x000fe40007ffe0ff */
[----:B------:R-:W-:Y:S02]  /*7fe0*/  FSEL R181, R31, -INF , !P2 ;  /* 0xff8000001fb57808 */ /* 0x000fe40005000000 */
[----:B------:R-:W-:Y:S02]  /*7ff0*/  FSEL R8, R8, -INF , !P1 ;  /* 0xff80000008087808 */ /* 0x000fe40004800000 */
[-C--:B------:R-:W-:Y:S02]  /*8000*/  ISETP.GE.AND P2, PT, R0, R238.reuse, PT ;  /* 0x000000ee0000720c */ /* 0x080fe40003f46270 */
[----:B------:R-:W-:Y:S02]  /*8010*/  ISETP.GE.AND P1, PT, R165, R238, PT ;  /* 0x000000eea500720c */ /* 0x000fe40003f26270 */
[----:B------:R-:W-:-:S02]  /*8020*/  FSEL R186, R24, -INF , !P2 ;  /* 0xff80000018ba7808 */ /* 0x000fc40005000000 */
[----:B------:R-:W-:Y:S02]  /*8030*/  FSEL R184, R25, -INF , !P1 ;  /* 0xff80000019b87808 */ /* 0x000fe40004800000 */
[-C--:B------:R-:W-:Y:S02]  /*8040*/  ISETP.GE.AND P2, PT, R0, R231.reuse, PT ;  /* 0x000000e70000720c */ /* 0x080fe40003f46270 */
[----:B------:R-:W-:Y:S02]  /*8050*/  ISETP.GE.AND P1, PT, R165, R231, PT ;  /* 0x000000e7a500720c */ /* 0x000fe40003f26270 */
[----:B------:R-:W-:Y:S02]  /*8060*/  FSEL R180, R26, -INF , !P2 ;  /* 0xff8000001ab47808 */ /* 0x000fe40005000000 */
[----:B------:R-:W-:Y:S01]  /*8070*/  FSEL R179, R27, -INF , !P1 ;  /* 0xff8000001bb37808 */ /* 0x000fe20004800000 */
[----:B------:R-:W-:Y:S05]  /*8080*/  @!P0 BRA `(.L_x_63) ;  /* 0x0000086000008947 */ /* 0x000fea0003800000 */
[----:B------:R-:W-:Y:S01]  /*8090*/  UIADD3 UR14, UR8, -0x3, URZ ;  /* 0xfffffffd080e7890 */ /* 0x000fe2000fffe03f */
[----:B------:R1:W-:Y:S01]  /*80a0*/  @P6 STS.128 [R227+0x8000], RZ ;  /* 0x008000ffe3006388 */ /* 0x0003e20000000c00 */
[----:B------:R-:W-:Y:S01]  /*80b0*/  ULDC.64 UR4, c[0x0][0x198] ;  /* 0x0000660000047ab9 */ /* 0x000fe20000000a00 */
[----:B------:R-:W-:Y:S01]  /*80c0*/  BSSY B0, `(.L_x_64) ;  /* 0x0000081000007945 */ /* 0x000fe20003800000 */
[----:B------:R-:W-:-:S02]  /*80d0*/  USHF.R.S32.HI UR13, URZ, 0x1f, UR14 ;  /* 0x0000001f3f0d7899 */ /* 0x000fc4000801140e */
        /* <DEDUP_REMOVED lines=8> */
[----:B------:R-:W-:-:S04]  /*8160*/  @!P6 LEA R14, P2, R12, c[0x0][0x168], 0x1 ;  /* 0x00005a000c0eea11 */ /* 0x000fc800078408ff */
[----:B------:R-:W-:Y:S02]  /*8170*/  LEA.HI.X R2, R16, R235, R2, 0x6, P1 ;  /* 0x000000eb10027211 */ /* 0x000fe400008f3402 */
[C---:B------:R-:W-:Y:S02]  /*8180*/  @!P5 LEA R18, P1, R12.reuse, c[0x0][0x168], 0x1 ;  /* 0x00005a000c12da11 */ /* 0x040fe400078208ff */
[C-C-:B------:R-:W-:Y:S02]  /*8190*/  @!P6 LEA.HI.X R15, R12.reuse, c[0x0][0x16c], R2.reuse, 0x1, P2 ;  /* 0x00005b000c0fea11 */ /* 0x140fe400010f0c02 */
[C---:B------:R-:W-:Y:S02]  /*81a0*/  @!P4 LEA R16, P2, R12.reuse, c[0x0][0x168], 0x1 ;  /* 0x00005a000c10ca11 */ /* 0x040fe400078408ff */
[C-C-:B------:R-:W-:Y:S01]  /*81b0*/  @!P5 LEA.HI.X R19, R12.reuse, c[0x0][0x16c], R2.reuse, 0x1, P1 ;  /* 0x00005b000c13da11 */ /* 0x140fe200008f0c02 */
[----:B------:R-:W-:Y:S01]  /*81c0*/  @!PT LDS RZ, [RZ] ;  /* 0x00000000fffff984 */ /* 0x000fe20000000800 */
[----:B------:R-:W-:Y:S01]  /*81d0*/  @!PT LDS RZ, [RZ] ;  /* 0x00000000fffff984 */ /* 0x000fe20000000800 */
[----:B------:R-:W-:Y:S01]  /*81e0*/  @!PT LDS RZ, [RZ] ;  /* 0x00000000fffff984 */ /* 0x000fe20000000800 */
[----:B------:R2:W-:Y:S01]  /*81f0*/  @!P6 LDGSTS.E.BYPASS.LTC128B.128 [R227+0x8000], [R14.64] ;  /* 0x080000000ee3efae */ /* 0x0005e2000b901d50 */
[----:B------:R-:W-:-:S02]  /*8200*/  @!P4 LEA.HI.X R17, R12, c[0x0][0x16c], R2, 0x1, P2 ;  /* 0x00005b000c11ca11 */ /* 0x000fc400010f0c02 */
[C---:B------:R-:W-:Y:S01]  /*8210*/  IADD3 R0, P2, R12.reuse, UR11, RZ ;  /* 0x0000000b0c007c10 */ /* 0x040fe2000ff5e0ff */
        /* <DEDUP_REMOVED lines=11> */
[----:B--2---:R-:W-:-:S04]  /*82d0*/  @!P3 LEA R14, P1, R12, c[0x0][0x168], 0x1 ;  /* 0x00005a000c0eba11 */ /* 0x004fc800078208ff */
[----:B------:R-:W-:Y:S02]  /*82e0*/  @!P3 LEA.HI.X R15, R12, c[0x0][0x16c], R2, 0x1, P1 ;  /* 0x00005b000c0fba11 */ /* 0x000fe400008f0c02 */
[----:B------:R-:W-:Y:S02]  /*82f0*/  @!P6 LEA R12, P1, R0, c[0x0][0x168], 0x1 ;  /* 0x00005a00000cea11 */ /* 0x000fe400078208ff */
[----:B------:R-:W-:Y:S01]  /*8300*/  IADD3.X R2, R2, UR19, RZ, P2, !PT ;  /* 0x0000001302027c10 */ /* 0x000fe200097fe4ff */
[----:B------:R-:W-:Y:S01]  /*8310*/  @!PT LDS RZ, [RZ] ;  /* 0x00000000fffff984 */ /* 0x000fe20000000800 */
[----:B------:R-:W-:Y:S01]  /*8320*/  @!PT LDS RZ, [RZ] ;  /* 0x00000000fffff984 */ /* 0x000fe20000000800 */
[----:B------:R-:W-:Y:S01]  /*8330*/  @!PT LDS RZ, [RZ] ;  /* 0x00000000fffff984 */ /* 0x000fe20000000800 */
[----:B------:R2:W-:Y:S01]  /*8340*/  @!P3 LDGSTS.E.BYPASS.LTC128B.128 [R227+0xe000], [R14.64+0x180] ;  /* 0x0e0001800ee3bfae */ /* 0x0005e2000b901d50 */
[C---:B---3--:R-:W-:Y:S02]  /*8350*/  @!P5 LEA R18, P2, R0.reuse, c[0x0][0x168], 0x1 ;  /* 0x00005a000012da11 */ /* 0x048fe400078408ff */
[C-C-:B------:R-:W-:Y:S01]  /*8360*/  @!P6 LEA.HI.X R13, R0.reuse, c[0x0][0x16c], R2.reuse, 0x1, P1 ;  /* 0x00005b00000dea11 */ /* 0x140fe200008f0c02 */
[----:B------:R1:W-:Y:S01]  /*8370*/  @P6 STS.128 [R227+0x8800], RZ ;  /* 0x008800ffe3006388 */ /* 0x0003e20000000c00 */
[----:B------:R-:W-:-:S02]  /*8380*/  @!P5 LEA.HI.X R19, R0, c[0x0][0x16c], R2, 0x1, P2 ;  /* 0x00005b000013da11 */ /* 0x000fc400010f0c02 */
[C---:B----4-:R-:W-:Y:S01]  /*8390*/  @!P4 LEA R16, P1, R0.reuse, c[0x0][0x168], 0x1 ;  /* 0x00005a000010ca11 */ /* 0x050fe200078208ff */
[----:B------:R-:W-:Y:S01]  /*83a0*/  @!PT LDS RZ, [RZ] ;  /* 0x00000000fffff984 */ /* 0x000fe20000000800 */
[----:B------:R-:W-:Y:S01]  /*83b0*/  @!PT LDS RZ, [RZ] ;  /* 0x00000000fffff984 */ /* 0x000fe20000000800 */
[----:B------:R-:W-:Y:S01]  /*83c0*/  @!PT LDS RZ, [RZ] ;  /* 0x00000000fffff984 */ /* 0x000fe20000000800 */
[----:B------:R3:W-:Y:S03]  /*83d0*/  @!P6 LDGSTS.E.BYPASS.LTC128B.128 [R227+0x8800], [R12.64] ;  /* 0x088000000ce3efae */ /* 0x0007e6000b901d50 */
[C---:B------:R-:W-:Y:S01]  /*83e0*/  @!P4 LEA.HI.X R17, R0.reuse, c[0x0][0x16c], R2, 0x1, P1 ;  /* 0x00005b000011ca11 */ /* 0x040fe200008f0c02 */
        /* <DEDUP_REMOVED lines=10> */
[----:B--2---:R-:W-:-:S03]  /*8490*/  @!P3 LEA R14, P2, R0, c[0x0][0x168], 0x1 ;  /* 0x00005a00000eba11 */ /* 0x004fc600078408ff */
[----:B------:R1:W-:Y:S01]  /*84a0*/  @P3 STS.128 [R227+0xe800], RZ ;  /* 0x00e800ffe3003388 */ /* 0x0003e20000000c00 */
[C---:B------:R-:W-:Y:S02]  /*84b0*/  @!P3 LEA.HI.X R15, R0.reuse, c[0x0][0x16c], R2, 0x1, P2 ;  /* 0x00005b00000fba11 */ /* 0x040fe400010f0c02 */
[----:B---3--:R-:W-:-:S03]  /*84c0*/  IADD3 R12, P1, R0, UR11, RZ ;  /* 0x0000000b000c7c10 */ /* 0x008fc6000ff3e0ff */
[----:B------:R-:W-:Y:S01]  /*84d0*/  @!PT LDS RZ, [RZ] ;  /* 0x00000000fffff984 */ /* 0x000fe20000000800 */
[----:B------:R-:W-:Y:S01]  /*84e0*/  @!PT LDS RZ, [RZ] ;  /* 0x00000000fffff984 */ /* 0x000fe20000000800 */
[----:B------:R-:W-:Y:S01]  /*84f0*/  @!PT LDS RZ, [RZ] ;  /* 0x00000000fffff984 */ /* 0x000fe20000000800 */
[----:B------:R2:W-:Y:S01]  /*8500*/  @!P3 LDGSTS.E.BYPASS.LTC128B.128 [R227+0xe800], [R14.64+0x180] ;  /* 0x0e8001800ee3bfae */ /* 0x0005e2000b901d50 */
[----:B------:R-:W-:-:S03]  /*8510*/  @!P6 LEA R20, P2, R12, c[0x0][0x168], 0x1 ;  /* 0x00005a000c14ea11 */ /* 0x000fc600078408ff */
[----:B------:R1:W-:Y:S01]  /*8520*/  @P6 STS.128 [R227+0x9000], RZ ;  /* 0x009000ffe3006388 */ /* 0x0003e20000000c00 */
        /* <DEDUP_REMOVED lines=15> */
[----:B------:R4:W-:Y:S04]  /*8620*/  @!P5 LDGSTS.E.BYPASS.LTC128B.128 [R227+0xb000], [R18.64+0x80] ;  /* 0x0b00008012e3dfae */ /* 0x0009e8000b901d50 */
[----:B------:R1:W-:Y:S01]  /*8630*/  @P4 STS.128 [R227+0xd000], RZ ;  /* 0x00d000ffe3004388 */ /* 0x0003e20000000c00 */
[----:B--2---:R-:W-:-:S03]  /*8640*/  @!P3 LEA R14, P1, R12, c[0x0][0x168], 0x1 ;  /* 0x00005a000c0eba11 */ /* 0x004fc600078208ff */
[----:B------:R-:W-:Y:S01]  /*8650*/  @!PT LDS RZ, [RZ] ;  /* 0x00000000fffff984 */ /* 0x000fe20000000800 */
[----:B------:R-:W-:Y:S01]  /*8660*/  @!PT LDS RZ, [RZ] ;  /* 0x00000000fffff984 */ /* 0x000fe20000000800 */
[----:B------:R-:W-:Y:S01]  /*8670*/  @!PT LDS RZ, [RZ] ;  /* 0x00000000fffff984 */ /* 0x000fe20000000800 */
[----:B------:R1:W-:Y:S01]  /*8680*/  @!P4 LDGSTS.E.BYPASS.LTC128B.128 [R227+0xd000], [R16.64+0x100] ;  /* 0x0d00010010e3cfae */ /* 0x0003e2000b901d50 */
[----:B------:R-:W-:Y:S02]  /*8690*/  @!P3 LEA.HI.X R15, R12, c[0x0][0x16c], R2, 0x1, P1 ;  /* 0x00005b000c0fba11 */ /* 0x000fe400008f0c02 */
[----:B------:R-:W-:Y:S01]  /*86a0*/  @!P6 LEA R12, P1, R0, c[0x0][0x168], 0x1 ;  /* 0x00005a00000cea11 */ /* 0x000fe200078208ff */
[----:B------:R1:W-:Y:S01]  /*86b0*/  @P3 STS.128 [R227+0xf000], RZ ;  /* 0x00f000ffe3003388 */ /* 0x0003e20000000c00 */
[----:B------:R-:W-:-:S03]  /*86c0*/  IADD3.X R2, R2, UR19, RZ, P2, !PT ;  /* 0x0000001302027c10 */ /* 0x000fc600097fe4ff */
[----:B------:R-:W-:Y:S01]  /*86d0*/  @!PT LDS RZ, [RZ] ;  /* 0x00000000fffff984 */ /* 0x000fe20000000800 */
[----:B------:R-:W-:Y:S01]  /*86e0*/  @!PT LDS RZ, [RZ] ;  /* 0x00000000fffff984 */ /* 0x000fe20000000800 */
[----:B------:R-:W-:Y:S01]  /*86f0*/  @!PT LDS RZ, [RZ] ;  /* 0x00000000fffff984 */ /* 0x000fe20000000800 */
[----:B------:R1:W-:Y:S01]  /*8700*/  @!P3 LDGSTS.E.BYPASS.LTC128B.128 [R227+0xf000], [R14.64+0x180] ;  /* 0x0f0001800ee3bfae */ /* 0x0003e2000b901d50 */
[C-C-:B------:R-:W-:Y:S02]  /*8710*/  @!P6 LEA.HI.X R13, R0.reuse, c[0x0][0x16c], R2.reuse, 0x1, P1 ;  /* 0x00005b00000dea11 */ /* 0x140fe400008f0c02 */
[C---:B---3--:R-:W-:Y:S01]  /*8720*/  @!P5 LEA R20, P2, R0.reuse, c[0x0][0x168], 0x1 ;  /* 0x00005a000014da11 */ /* 0x048fe200078408ff */
[----:B------:R1:W-:Y:S03]  /*8730*/  @P6 STS.128 [R227+0x9800], RZ ;  /* 0x009800ffe3006388 */ /* 0x0003e60000000c00 */
[C---:B------:R-:W-:Y:S01]  /*8740*/  @!P5 LEA.HI.X R21, R0.reuse, c[0x0][0x16c], R2, 0x1, P2 ;  /* 0x00005b000015da11 */ /* 0x040fe200010f0c02 */
        /* <DEDUP_REMOVED lines=24> */
.L_x_65:
[----:B------:R-:W-:Y:S05]  /*88d0*/  BSYNC B0 ;  /* 0x0000000000007941 */ /* 0x000fea0003800000 */
.L_x_64:
[----:B------:R-:W0:Y:S02]  /*88e0*/  LDGDEPBAR ;  /* 0x00000000000079af */ /* 0x000e240000000000 */
.L_x_63:
[----:B------:R-:W-:Y:S01]  /*88f0*/  FMNMX.FTZ R2, R164, R8, !PT ;  /* 0x00000008a4027209 */ /* 0x000fe20007810000 */
[----:B-1----:R-:W-:Y:S01]  /*8900*/  LDSM.16.MT88.4 R16, [R220+0x10000] ;  /* 0x01000000dc10783b */ /* 0x002fe20000004200 */
[----:B------:R-:W-:Y:S01]  /*8910*/  FMNMX.FTZ R0, R3, R10, !PT ;  /* 0x0000000a03007209 */ /* 0x000fe20007810000 */
[----:B------:R-:W-:Y:S01]  /*8920*/  @UP0 UIADD3 UR8, UR8, -0x3, URZ ;  /* 0xfffffffd08080890 */ /* 0x000fe2000fffe03f */
[----:B------:R-:W-:Y:S01]  /*8930*/  FMNMX.FTZ R2, R9, R2, !PT ;  /* 0x0000000209027209 */ /* 0x000fe20007810000 */
[----:B------:R-:W-:Y:S01]  /*8940*/  LDSM.16.MT88.4 R20, [R220+0x12800] ;  /* 0x01280000dc14783b */ /* 0x000fe20000004200 */
[----:B------:R-:W-:Y:S02]  /*8950*/  FMNMX.FTZ R0, R11, R0, !PT ;  /* 0x000000000b007209 */ /* 0x000fe40007810000 */
[----:B------:R-:W-:Y:S01]  /*8960*/  FMNMX.FTZ R2, R4, R2, !PT ;  /* 0x0000000204027209 */ /* 0x000fe20007810000 */
[----:B------:R-:W-:Y:S01]  /*8970*/  LDSM.16.MT88.4 R28, [R217+0x10800] ;  /* 0x01080000d91c783b */ /* 0x000fe20000004200 */
[----:B------:R-:W-:-:S02]  /*8980*/  FMNMX.FTZ R0, R6, R0, !PT ;  /* 0x0000000006007209 */ /* 0x000fc40007810000 */
[----:B------:R-:W-:Y:S01]  /*8990*/  FMNMX.FTZ R2, R5, R2, !PT ;  /* 0x0000000205027209 */ /* 0x000fe20007810000 */
[----:B------:R-:W-:Y:S01]  /*89a0*/  LDSM.16.MT88.4 R24, [R216+0x10800] ;  /* 0x01080000d818783b */ /* 0x000fe20000004200 */
[----:B------:R-:W-:Y:S02]  /*89b0*/  FMNMX.FTZ R0, R7, R0, !PT ;  /* 0x0000000007007209 */ /* 0x000fe40007810000 */
[----:B------:R-:W-:Y:S01]  /*89c0*/  FMNMX.FTZ R2, R189, R2, !PT ;  /* 0x00000002bd027209 */ /* 0x000fe20007810000 */
[----:B------:R-:W-:Y:S01]  /*89d0*/  LDSM.16.MT88.4 R32, [R216+0x16800] ;  /* 0x01680000d820783b */ /* 0x000fe20000004200 */
        /* <DEDUP_REMOVED lines=22> */
[----:B------:R-:W-:-:S03]  /*8b40*/  FMNMX.FTZ R0, R179, R0, !PT ;  /* 0x00000000b3007209 */ /* 0x000fc60007810000 */
[----:B------:R-:W1:Y:S04]  /*8b50*/  SHFL.BFLY PT, R13, R2, 0x2, 0x1f ;  /* 0x0c401f00020d7f89 */ /* 0x000e6800000e0000 */
[----:B------:R-:W2:Y:S01]  /*8b60*/  SHFL.BFLY PT, R12, R0, 0x2, 0x1f ;  /* 0x0c401f00000c7f89 */ /* 0x000ea200000e0000 */
[----:B-1----:R-:W-:Y:S02]  /*8b70*/  FMNMX.FTZ R13, R2, R13, !PT ;  /* 0x0000000d020d7209 */ /* 0x002fe40007810000 */
[----:B--2---:R-:W-:-:S03]  /*8b80*/  FMNMX.FTZ R12, R0, R12, !PT ;  /* 0x0000000c000c7209 */ /* 0x004fc60007810000 */
[----:B------:R-:W1:Y:S04]  /*8b90*/  SHFL.BFLY PT, R2, R13, 0x1, 0x1f ;  /* 0x0c201f000d027f89 */ /* 0x000e6800000e0000 */
[----:B------:R-:W2:Y:S01]  /*8ba0*/  SHFL.BFLY PT, R0, R12, 0x1, 0x1f ;  /* 0x0c201f000c007f89 */ /* 0x000ea200000e0000 */
[----:B-1----:R-:W-:-:S04]  /*8bb0*/  FMNMX.FTZ R2, R13, R2, !PT ;  /* 0x000000020d027209 */ /* 0x002fc80007810000 */
[C---:B------:R-:W-:Y:S01]  /*8bc0*/  FSETP.NEU.FTZ.AND P2, PT, R2.reuse, -INF , PT ;  /* 0xff8000000200780b */ /* 0x040fe20003f5d000 */
[----:B------:R-:W-:Y:S01]  /*8bd0*/  FMUL.FTZ R185, R2, c[0x0][0x23c] ;  /* 0x00008f0002b97a20 */ /* 0x000fe20000410000 */
[----:B--2---:R-:W-:Y:S02]  /*8be0*/  FMNMX.FTZ R0, R12, R0, !PT ;  /* 0x000000000c007209 */ /* 0x004fe40007810000 */
[----:B------:R-:W1:Y:S02]  /*8bf0*/  LDSM.16.MT88.4 R12, [R218+0x10000] ;  /* 0x01000000da0c783b */ /* 0x000e640000004200 */
[----:B------:R-:W-:Y:S01]  /*8c00*/  FSEL R185, R185, RZ, P2 ;  /* 0x000000ffb9b97208 */ /* 0x000fe20001000000 */
[C---:B------:R-:W-:Y:S01]  /*8c10*/  FMUL.FTZ R182, R0.reuse, c[0x0][0x23c] ;  /* 0x00008f0000b67a20 */ /* 0x040fe20000410000 */
[----:B------:R-:W-:-:S03]  /*8c20*/  FSETP.NEU.FTZ.AND P1, PT, R0, -INF , PT ;  /* 0xff8000000000780b */ /* 0x000fc60003f3d000 */
[--C-:B------:R-:W-:Y:S01]  /*8c30*/  FFMA.FTZ R174, R5, c[0x0][0x23c], -R185.reuse ;  /* 0x00008f0005ae7a23 */ /* 0x100fe200000108b9 */
[----:B------:R-:W-:Y:S01]  /*8c40*/  FSEL R5, R0, RZ, P1 ;  /* 0x000000ff00057208 */ /* 0x000fe20000800000 */
[--C-:B------:R-:W-:Y:S01]  /*8c50*/  FFMA.FTZ R175, R4, c[0x0][0x23c], -R185.reuse ;  /* 0x00008f0004af7a23 */ /* 0x100fe200000108b9 */
[----:B------:R-:W-:Y:S01]  /*8c60*/  FSEL R4, R2, RZ, P2 ;  /* 0x000000ff02047208 */ /* 0x000fe20001000000 */
[----:B------:R-:W-:Y:S01]  /*8c70*/  FFMA.FTZ R177, R8, c[0x0][0x23c], -R185 ;  /* 0x00008f0008b17a23 */ /* 0x000fe200000108b9 */
[----:B------:R-:W-:Y:S01]  /*8c80*/  FSEL R182, R182, RZ, P1 ;  /* 0x000000ffb6b67208 */ /* 0x000fe20000800000 */
[----:B------:R-:W-:Y:S01]  /*8c90*/  FADD.FTZ R5, R3, -R5 ;  /* 0x8000000503057221 */ /* 0x000fe20000010000 */
[----:B------:R-:W-:Y:S01]  /*8ca0*/  MUFU.EX2 R174, R174 ;  /* 0x000000ae00ae7308 */ /* 0x000fe20000000800 */
[----:B------:R-:W-:Y:S02]  /*8cb0*/  FADD.FTZ R4, R164, -R4 ;  /* 0x80000004a4047221 */ /* 0x000fe40000010000 */
[----:B------:R-:W-:-:S02]  /*8cc0*/  FFMA.FTZ R176, R9, c[0x0][0x23c], -R185 ;  /* 0x00008f0009b07a23 */ /* 0x000fc400000108b9 */
[--C-:B------:R-:W-:Y:S02]  /*8cd0*/  FFMA.FTZ R173, R10, c[0x0][0x23c], -R182.reuse ;  /* 0x00008f000aad7a23 */ /* 0x100fe400000108b6 */
[--C-:B------:R-:W-:Y:S01]  /*8ce0*/  FFMA.FTZ R172, R11, c[0x0][0x23c], -R182.reuse ;  /* 0x00008f000bac7a23 */ /* 0x100fe200000108b6 */
[----:B------:R-:W-:Y:S01]  /*8cf0*/  MUFU.EX2 R177, R177 ;  /* 0x000000b100b17308 */ /* 0x000fe20000000800 */
[--C-:B------:R-:W-:Y:S01]  /*8d00*/  FFMA.FTZ R165, R6, c[0x0][0x23c], -R182.reuse ;  /* 0x00008f0006a57a23 */ /* 0x100fe200000108b6 */
[----:B------:R-:W2:Y:S01]  /*8d10*/  LDSM.16.MT88.4 R8, [R217+0x10000] ;  /* 0x01000000d908783b */ /* 0x000ea20000004200 */
[----:B------:R-:W-:Y:S02]  /*8d20*/  FFMA.FTZ R164, R7, c[0x0][0x23c], -R182 ;  /* 0x00008f0007a47a23 */ /* 0x000fe400000108b6 */
[----:B------:R-:W-:Y:S02]  /*8d30*/  FMUL.FTZ R3, R5, c[0x0][0x23c] ;  /* 0x00008f0005037a20 */ /* 0x000fe40000410000 */
[----:B------:R-:W-:Y:S01]  /*8d40*/  FMUL.FTZ R4, R4, c[0x0][0x23c] ;  /* 0x00008f0004047a20 */ /* 0x000fe20000410000 */
[----:B------:R-:W-:Y:S01]  /*8d50*/  MUFU.EX2 R176, R176 ;  /* 0x000000b000b07308 */ /* 0x000fe20000000800 */
[----:B------:R-:W-:-:S02]  /*8d60*/  FFMA.FTZ R189, R189, c[0x0][0x23c], -R185 ;  /* 0x00008f00bdbd7a23 */ /* 0x000fc400000108b9 */
[--C-:B------:R-:W-:Y:S02]  /*8d70*/  FFMA.FTZ R190, R190, c[0x0][0x23c], -R185.reuse ;  /* 0x00008f00bebe7a23 */ /* 0x100fe400000108b9 */
[--C-:B------:R-:W-:Y:S02]  /*8d80*/  FFMA.FTZ R191, R191, c[0x0][0x23c], -R185.reuse ;  /* 0x00008f00bfbf7a23 */ /* 0x100fe400000108b9 */
[----:B------:R-:W-:Y:S01]  /*8d90*/  FFMA.FTZ R192, R192, c[0x0][0x23c], -R185 ;  /* 0x00008f00c0c07a23 */ /* 0x000fe200000108b9 */
[----:B------:R-:W3:Y:S01]  /*8da0*/  MUFU.EX2 R175, R175 ;  /* 0x000000af00af7308 */ /* 0x000ee20000000800 */
[--C-:B------:R-:W-:Y:S02]  /*8db0*/  FFMA.FTZ R194, R194, c[0x0][0x23c], -R182.reuse ;  /* 0x00008f00c2c27a23 */ /* 0x100fe400000108b6 */
[--C-:B------:R-:W-:Y:S02]  /*8dc0*/  FFMA.FTZ R193, R193, c[0x0][0x23c], -R182.reuse ;  /* 0x00008f00c1c17a23 */ /* 0x100fe400000108b6 */
[----:B------:R-:W-:-:S02]  /*8dd0*/  FFMA.FTZ R195, R195, c[0x0][0x23c], -R182 ;  /* 0x00008f00c3c37a23 */ /* 0x000fc400000108b6 */
[--C-:B------:R-:W-:Y:S01]  /*8de0*/  FFMA.FTZ R196, R196, c[0x0][0x23c], -R182.reuse ;  /* 0x00008f00c4c47a23 */ /* 0x100fe200000108b6 */
[----:B------:R-:W-:Y:S01]  /*8df0*/  MUFU.EX2 R173, R173 ;  /* 0x000000ad00ad7308 */ /* 0x000fe20000000800 */
[--C-:B------:R-:W-:Y:S02]  /*8e00*/  FFMA.FTZ R231, R239, c[0x0][0x23c], -R185.reuse ;  /* 0x00008f00efe77a23 */ /* 0x100fe400000108b9 */
[--C-:B------:R-:W-:Y:S02]  /*8e10*/  FFMA.FTZ R238, R169, c[0x0][0x23c], -R185.reuse ;  /* 0x00008f00a9ee7a23 */ /* 0x100fe400000108b9 */
[--C-:B------:R-:W-:Y:S02]  /*8e20*/  FFMA.FTZ R239, R168, c[0x0][0x23c], -R185.reuse ;  /* 0x00008f00a8ef7a23 */ /* 0x100fe400000108b9 */
[----:B------:R-:W-:Y:S01]  /*8e30*/  FFMA.FTZ R240, R171, c[0x0][0x23c], -R185 ;  /* 0x00008f00abf07a23 */ /* 0x000fe200000108b9 */
[----:B------:R-:W4:Y:S01]  /*8e40*/  MUFU.EX2 R172, R172 ;  /* 0x000000ac00ac7308 */ /* 0x000f220000000800 */
[----:B---3--:R-:W-:Y:S01]  /*8e50*/  F2FP.PACK_AB R6, R174, R175 ;  /* 0x000000afae06723e */ /* 0x008fe200000000ff */
[----:B------:R-:W-:-:S02]  /*8e60*/  FFMA.FTZ R243, R170, c[0x0][0x23c], -R182 ;  /* 0x00008f00aaf37a23 */ /* 0x000fc400000108b6 */
[--C-:B------:R-:W-:Y:S01]  /*8e70*/  FFMA.FTZ R198, R198, c[0x0][0x23c], -R182.reuse ;  /* 0x00008f00c6c67a23 */ /* 0x100fe200000108b6 */
[----:B------:R-:W-:Y:S01]  /*8e80*/  LDSM.16.MT88.4 R168, [R220+0x11000] ;  /* 0x01100000dca8783b */ /* 0x000fe20000004200 */
[--C-:B------:R-:W-:Y:S02]  /*8e90*/  FFMA.FTZ R197, R197, c[0x0][0x23c], -R182.reuse ;  /* 0x00008f00c5c57a23 */ /* 0x100fe400000108b6 */
[----:B------:R-:W-:Y:S01]  /*8ea0*/  MUFU.EX2 R165, R165 ;  /* 0x000000a500a57308 */ /* 0x000fe20000000800 */
[--C-:B------:R-:W-:Y:S02]  /*8eb0*/  FFMA.FTZ R199, R199, c[0x0][0x23c], -R182.reuse ;  /* 0x00008f00c7c77a23 */ /* 0x100fe400000108b6 */
[--C-:B------:R-:W-:Y:S02]  /*8ec0*/  FFMA.FTZ R183, R183, c[0x0][0x23c], -R182.reuse ;  /* 0x00008f00b7b77a23 */ /* 0x100fe400000108b6 */
[--C-:B------:R-:W-:Y:S02]  /*8ed0*/  FFMA.FTZ R181, R181, c[0x0][0x23c], -R182.reuse ;  /* 0x00008f00b5b57a23 */ /* 0x100fe400000108b6 */
[--C-:B------:R-:W-:Y:S01]  /*8ee0*/  FFMA.FTZ R180, R180, c[0x0][0x23c], -R182.reuse ;  /* 0x00008f00b4b47a23 */ /* 0x100fe200000108b6 */
[----:B------:R-:W3:Y:S01]  /*8ef0*/  MUFU.EX2 R164, R164 ;  /* 0x000000a400a47308 */ /* 0x000ee20000000800 */
[----:B----4-:R-:W-:Y:S01]  /*8f00*/  F2FP.PACK_AB R5, R172, R173 ;  /* 0x000000adac05723e */ /* 0x010fe200000000ff */
[----:B------:R-:W-:-:S06]  /*8f10*/  FFMA.FTZ R179, R179, c[0x0][0x23c], -R182 ;  /* 0x00008f00b3b37a23 */ /* 0x000fcc00000108b6 */
[----:B------:R4:W5:Y:S08]  /*8f20*/  MUFU.EX2 R178, R4 ;  /* 0x0000000400b27308 */ /* 0x0009700000000800 */
[----:B------:R-:W1:Y:S01]  /*8f30*/  MUFU.EX2 R3, R3 ;  /* 0x0000000300037308 */ /* 0x000e620000000800 */
[----:B---3--:R-:W-:Y:S02]  /*8f40*/  F2FP.PACK_AB R7, R164, R165 ;  /* 0x000000a5a407723e */ /* 0x008fe400000000ff */
[----:B----4-:R-:W-:Y:S01]  /*8f50*/  F2FP.PACK_AB R4, R176, R177 ;  /* 0x000000b1b004723e */ /* 0x010fe200000000ff */
[----:B-----5:R-:W-:-:S04]  /*8f60*/  FMUL.FTZ R160, R160, R178 ;  /* 0x000000b2a0a07220 */ /* 0x020fc80000410000 */
[----:B------:R-:W3:Y:S01]  /*8f70*/  MUFU.EX2 R189, R189 ;  /* 0x000000bd00bd7308 */ /* 0x000ee20000000800 */
[-C--:B------:R-:W-:Y:S02]  /*8f80*/  FMUL.FTZ R161, R161, R178.reuse ;  /* 0x000000b2a1a17220 */ /* 0x080fe40000410000 */
[-C--:B------:R-:W-:Y:S02]  /*8f90*/  FMUL.FTZ R156, R156, R178.reuse ;  /* 0x000000b29c9c7220 */ /* 0x080fe40000410000 */
[----:B------:R-:W-:Y:S02]  /*8fa0*/  FMUL.FTZ R157, R157, R178 ;  /* 0x000000b29d9d7220 */ /* 0x000fe40000410000 */
[-C--:B-1----:R-:W-:Y:S01]  /*8fb0*/  FMUL.FTZ R162, R162, R3.reuse ;  /* 0x00000003a2a27220 */ /* 0x082fe20000410000 */
[----:B------:R-:W1:Y:S01]  /*8fc0*/  MUFU.EX2 R190, R190 ;  /* 0x000000be00be7308 */ /* 0x000e620000000800 */
[-C--:B------:R-:W-:Y:S02]  /*8fd0*/  FMUL.FTZ R163, R163, R3.reuse ;  /* 0x00000003a3a37220 */ /* 0x080fe40000410000 */
[----:B------:R-:W-:-:S02]  /*8fe0*/  FMUL.FTZ R158, R158, R3 ;  /* 0x000000039e9e7220 */ /* 0x000fc40000410000 */
[-C--:B------:R-:W-:Y:S02]  /*8ff0*/  FMUL.FTZ R159, R159, R3.reuse ;  /* 0x000000039f9f7220 */ /* 0x080fe40000410000 */
[-C--:B------:R-:W-:Y:S01]  /*9000*/  FMUL.FTZ R36, R36, R178.reuse ;  /* 0x000000b224247220 */ /* 0x080fe20000410000 */
[C---:B------:R-:W-:Y:S01]  /*9010*/  HMMA.16816.F32 R160, R4.reuse, R16, R160 ;  /* 0x0000001004a0723c */ /* 0x040fe200000018a0 */
[-C--:B------:R-:W-:Y:S01]  /*9020*/  FMUL.FTZ R37, R37, R178.reuse ;  /* 0x000000b225257220 */ /* 0x080fe20000410000 */
[----:B------:R-:W-:Y:S01]  /*9030*/  MUFU.EX2 R191, R191 ;  /* 0x000000bf00bf7308 */ /* 0x000fe20000000800 */
[-C--:B------:R-:W-:Y:S02]  /*9040*/  FMUL.FTZ R38, R38, R3.reuse ;  /* 0x0000000326267220 */ /* 0x080fe40000410000 */
[-C--:B------:R-:W-:Y:S02]  /*9050*/  FMUL.FTZ R39, R39, R3.reuse ;  /* 0x0000000327277220 */ /* 0x080fe40000410000 */
[-C--:B------:R-:W-:Y:S01]  /*9060*/  FMUL.FTZ R40, R40, R178.reuse ;  /* 0x000000b228287220 */ /* 0x080fe20000410000 */
[----:B------:R-:W-:Y:S01]  /*9070*/  HMMA.16816.F32 R156, R4, R18, R156 ;  /* 0x00000012049c723c */ /* 0x000fe2000000189c */
[----:B------:R-:W4:Y:S01]  /*9080*/  LDSM.16.MT88.4 R16, [R216+0x10000] ;  /* 0x01000000d810783b */ /* 0x000f220000004200 */
[----:B------:R-:W-:Y:S01]  /*9090*/  FMUL.FTZ R41, R41, R178 ;  /* 0x000000b229297220 */ /* 0x000fe20000410000 */
[----:B------:R-:W-:Y:S01]  /*90a0*/  MUFU.EX2 R192, R192 ;  /* 0x000000c000c07308 */ /* 0x000fe20000000800 */
        /* <DEDUP_REMOVED lines=10> */
[----:B------:R-:W-:Y:S01]  /*9150*/  FMUL.FTZ R49, R49, R178 ;  /* 0x000000b231317220 */ /* 0x000fe20000410000 */
[----:B------:R-:W5:Y:S01]  /*9160*/  LDSM.16.MT88.4 R12, [R220+0x12000] ;  /* 0x01200000dc0c783b */ /* 0x000f620000004200 */
[-C--:B------:R-:W-:Y:S01]  /*9170*/  FMUL.FTZ R50, R50, R3.reuse ;  /* 0x0000000332327220 */ /* 0x080fe20000410000 */
[----:B------:R-:W1:Y:S01]  /*9180*/  MUFU.EX2 R193, R193 ;  /* 0x000000c100c17308 */ /* 0x000e620000000800 */
[----:B------:R-:W-:-:S02]  /*9190*/  FMUL.FTZ R51, R51, R3 ;  /* 0x0000000333337220 */ /* 0x000fc40000410000 */
[-C--:B------:R-:W-:Y:S01]  /*91a0*/  FMUL.FTZ R52, R52, R178.reuse ;  /* 0x000000b234347220 */ /* 0x080fe20000410000 */
[C---:B--2---:R-:W-:Y:S01]  /*91b0*/  HMMA.16816.F32 R44, R4.reuse, R8, R44 ;  /* 0x00000008042c723c */ /* 0x044fe2000000182c */
[-C--:B------:R-:W-:Y:S02]  /*91c0*/  FMUL.FTZ R53, R53, R178.reuse ;  /* 0x000000b235357220 */ /* 0x080fe40000410000 */
[-C--:B------:R-:W-:Y:S01]  /*91d0*/  FMUL.FTZ R54, R54, R3.reuse ;  /* 0x0000000336367220 */ /* 0x080fe20000410000 */
[----:B------:R-:W-:Y:S01]  /*91e0*/  MUFU.EX2 R195, R195 ;  /* 0x000000c300c37308 */ /* 0x000fe20000000800 */
[-C--:B------:R-:W-:Y:S02]  /*91f0*/  FMUL.FTZ R55, R55, R3.reuse ;  /* 0x0000000337377220 */ /* 0x080fe40000410000 */
[-C--:B------:R-:W-:Y:S01]  /*9200*/  FMUL.FTZ R56, R56, R178.reuse ;  /* 0x000000b238387220 */ /* 0x080fe20000410000 */
[----:B------:R-:W-:Y:S01]  /*9210*/  HMMA.16816.F32 R48, R4, R10, R48 ;  /* 0x0000000a0430723c */ /* 0x000fe20000001830 */
[----:B------:R-:W-:Y:S01]  /*9220*/  FMUL.FTZ R57, R57, R178 ;  /* 0x000000b239397220 */ /* 0x000fe20000410000 */
[----:B------:R-:W2:Y:S01]  /*9230*/  LDSM.16.MT88.4 R8, [R218+0x12000] ;  /* 0x01200000da08783b */ /* 0x000ea20000004200 */
[-C--:B------:R-:W-:Y:S01]  /*9240*/  FMUL.FTZ R58, R58, R3.reuse ;  /* 0x000000033a3a7220 */ /* 0x080fe20000410000 */
[----:B------:R-:W1:Y:S01]  /*9250*/  MUFU.EX2 R196, R196 ;  /* 0x000000c400c47308 */ /* 0x000e620000000800 */
[----:B------:R-:W-:-:S02]  /*9260*/  FMUL.FTZ R59, R59, R3 ;  /* 0x000000033b3b7220 */ /* 0x000fc40000410000 */
[-C--:B------:R-:W-:Y:S01]  /*9270*/  FMUL.FTZ R60, R60, R178.reuse ;  /* 0x000000b23c3c7220 */ /* 0x080fe20000410000 */
[C---:B----4-:R-:W-:Y:S01]  /*9280*/  HMMA.16816.F32 R52, R4.reuse, R16, R52 ;  /* 0x000000100434723c */ /* 0x050fe20000001834 */
[-C--:B------:R-:W-:Y:S02]  /*9290*/  FMUL.FTZ R61, R61, R178.reuse ;  /* 0x000000b23d3d7220 */ /* 0x080fe40000410000 */
[-C--:B------:R-:W-:Y:S01]  /*92a0*/  FMUL.FTZ R62, R62, R3.reuse ;  /* 0x000000033e3e7220 */ /* 0x080fe20000410000 */
[----:B------:R-:W4:Y:S01]  /*92b0*/  MUFU.EX2 R231, R231 ;  /* 0x000000e700e77308 */ /* 0x000f220000000800 */
[----:B------:R-:W-:Y:S02]  /*92c0*/  FMUL.FTZ R63, R63, R3 ;  /* 0x000000033f3f7220 */ /* 0x000fe40000410000 */
[-C--:B------:R-:W-:Y:S01]  /*92d0*/  FMUL.FTZ R64, R64, R178.reuse ;  /* 0x000000b240407220 */ /* 0x080fe20000410000 */
[----:B------:R-:W-:Y:S01]  /*92e0*/  HMMA.16816.F32 R56, R4, R18, R56 ;  /* 0x000000120438723c */ /* 0x000fe20000001838 */
[----:B------:R-:W1:Y:S01]  /*92f0*/  LDSM.16.MT88.4 R16, [R217+0x12000] ;  /* 0x01200000d910783b */ /* 0x000e620000004200 */
[----:B------:R-:W-:-:S02]  /*9300*/  FMUL.FTZ R65, R65, R178 ;  /* 0x000000b241417220 */ /* 0x000fc40000410000 */
[-C--:B------:R-:W-:Y:S01]  /*9310*/  FMUL.FTZ R66, R66, R3.reuse ;  /* 0x0000000342427220 */ /* 0x080fe20000410000 */
[----:B------:R-:W1:Y:S01]  /*9320*/  MUFU.EX2 R238, R238 ;  /* 0x000000ee00ee7308 */ /* 0x000e620000000800 */
[-C--:B------:R-:W-:Y:S02]  /*9330*/  FMUL.FTZ R67, R67, R3.reuse ;  /* 0x0000000343437220 */ /* 0x080fe40000410000 */
[-C--:B------:R-:W-:Y:S02]  /*9340*/  FMUL.FTZ R68, R68, R178.reuse ;  /* 0x000000b244447220 */ /* 0x080fe40000410000 */
[----:B------:R-:W-:Y:S01]  /*9350*/  FMUL.FTZ R69, R69, R178 ;  /* 0x000000b245457220 */ /* 0x000fe20000410000 */
[----:B-----5:R-:W-:Y:S01]  /*9360*/  HMMA.16816.F32 R60, R4, R12, R60 ;  /* 0x0000000c043c723c */ /* 0x020fe2000000183c */
[-C--:B------:R-:W-:Y:S01]  /*9370*/  FMUL.FTZ R70, R70, R3.reuse ;  /* 0x0000000346467220 */ /* 0x080fe20000410000 */
[----:B------:R-:W-:Y:S01]  /*9380*/  MUFU.EX2 R239, R239 ;  /* 0x000000ef00ef7308 */ /* 0x000fe20000000800 */
[----:B------:R-:W-:-:S02]  /*9390*/  FMUL.FTZ R71, R71, R3 ;  /* 0x0000000347477220 */ /* 0x000fc40000410000 */
[-C--:B------:R-:W-:Y:S02]  /*93a0*/  FMUL.FTZ R72, R72, R178.reuse ;  /* 0x000000b248487220 */ /* 0x080fe40000410000 */
[-C--:B------:R-:W-:Y:S01]  /*93b0*/  FMUL.FTZ R73, R73, R178.reuse ;  /* 0x000000b249497220 */ /* 0x080fe20000410000 */
[C---:B------:R-:W-:Y:S01]  /*93c0*/  HMMA.16816.F32 R64, R4.reuse, R14, R64 ;  /* 0x0000000e0440723c */ /* 0x040fe20000001840 */
[-C--:B------:R-:W-:Y:S01]  /*93d0*/  FMUL.FTZ R74, R74, R3.reuse ;  /* 0x000000034a4a7220 */ /* 0x080fe20000410000 */
[----:B------:R-:W5:Y:S01]  /*93e0*/  LDSM.16.MT88.4 R12, [R216+0x12000] ;  /* 0x01200000d80c783b */ /* 0x000f620000004200 */
[-C--:B------:R-:W-:Y:S01]  /*93f0*/  FMUL.FTZ R75, R75, R3.reuse ;  /* 0x000000034b4b7220 */ /* 0x080fe20000410000 */
[----:B------:R-:W-:Y:S01]  /*9400*/  MUFU.EX2 R240, R240 ;  /* 0x000000f000f07308 */ /* 0x000fe20000000800 */
[-C--:B------:R-:W-:Y:S02]  /*9410*/  FMUL.FTZ R76, R76, R178.reuse ;  /* 0x000000b24c4c7220 */ /* 0x080fe40000410000 */
[----:B------:R-:W-:Y:S01]  /*9420*/  FMUL.FTZ R77, R77, R178 ;  /* 0x000000b24d4d7220 */ /* 0x000fe20000410000 */
[----:B--2---:R-:W-:Y:S01]  /*9430*/  HMMA.16816.F32 R68, R4, R8, R68 ;  /* 0x000000080444723c */ /* 0x004fe20000001844 */
[----:B------:R-:W-:-:S02]  /*9440*/  FMUL.FTZ R78, R78, R3 ;  /* 0x000000034e4e7220 */ /* 0x000fc40000410000 */
[-C--:B------:R-:W-:Y:S01]  /*9450*/  FMUL.FTZ R79, R79, R3.reuse ;  /* 0x000000034f4f7220 */ /* 0x080fe20000410000 */
[----:B------:R-:W-:Y:S01]  /*9460*/  MUFU.EX2 R243, R243 ;  /* 0x000000f300f37308 */ /* 0x000fe20000000800 */
[-C--:B------:R-:W-:Y:S02]  /*9470*/  FMUL.FTZ R80, R80, R178.reuse ;  /* 0x000000b250507220 */ /* 0x080fe40000410000 */
[-C--:B------:R-:W-:Y:S01]  /*9480*/  FMUL.FTZ R81, R81, R178.reuse ;  /* 0x000000b251517220 */ /* 0x080fe20000410000 */
[----:B------:R-:W-:Y:S01]  /*9490*/  HMMA.16816.F32 R72, R4, R10, R72 ;  /* 0x0000000a0448723c */ /* 0x000fe20000001848 */
[----:B------:R-:W2:Y:S01]  /*94a0*/  LDSM.16.MT88.4 R8, [R220+0x14000] ;  /* 0x01400000dc08783b */ /* 0x000ea20000004200 */
[-C--:B------:R-:W-:Y:S02]  /*94b0*/  FMUL.FTZ R82, R82, R3.reuse ;  /* 0x0000000352527220 */ /* 0x080fe40000410000 */
[----:B------:R-:W-:Y:S01]  /*94c0*/  FMUL.FTZ R83, R83, R3 ;  /* 0x0000000353537220 */ /* 0x000fe20000410000 */
[----:B------:R-:W2:Y:S01]  /*94d0*/  MUFU.EX2 R198, R198 ;  /* 0x000000c600c67308 */ /* 0x000ea20000000800 */
[----:B------:R-:W-:-:S02]  /*94e0*/  FMUL.FTZ R84, R84, R178 ;  /* 0x000000b254547220 */ /* 0x000fc40000410000 */
[C---:B-1----:R-:W-:Y:S01]  /*94f0*/  HMMA.16816.F32 R76, R4.reuse, R16, R76 ;  /* 0x00000010044c723c */ /* 0x042fe2000000184c */
[-C--:B------:R-:W-:Y:S02]  /*9500*/  FMUL.FTZ R85, R85, R178.reuse ;  /* 0x000000b255557220 */ /* 0x080fe40000410000 */
        /* <DEDUP_REMOVED lines=8> */
[-C--:B------:R-:W-:Y:S01]  /*9590*/  FMUL.FTZ R91, R91, R3.reuse ;  /* 0x000000035b5b7220 */ /* 0x080fe20000410000 */
[----:B------:R-:W1:Y:S01]  /*95a0*/  MUFU.EX2 R199, R199 ;  /* 0x000000c700c77308 */ /* 0x000e620000000800 */
[-C--:B------:R-:W-:Y:S02]  /*95b0*/  FMUL.FTZ R92, R92, R178.reuse ;  /* 0x000000b25c5c7220 */ /* 0x080fe40000410000 */
[-C--:B------:R-:W-:Y:S01]  /*95c0*/  FMUL.FTZ R93, R93, R178.reuse ;  /* 0x000000b25d5d7220 */ /* 0x080fe20000410000 */
[----:B-----5:R-:W-:Y:S01]  /*95d0*/  HMMA.16816.F32 R84, R4, R12, R84 ;  /* 0x0000000c0454723c */ /* 0x020fe20000001854 */
[-C--:B------:R-:W-:Y:S02]  /*95e0*/  FMUL.FTZ R94, R94, R3.reuse ;  /* 0x000000035e5e7220 */ /* 0x080fe40000410000 */
[----:B------:R-:W-:Y:S01]  /*95f0*/  FMUL.FTZ R95, R95, R3 ;  /* 0x000000035f5f7220 */ /* 0x000fe20000410000 */
[----:B------:R-:W5:Y:S01]  /*9600*/  MUFU.EX2 R183, R183 ;  /* 0x000000b700b77308 */ /* 0x000f620000000800 */
[----:B------:R-:W-:-:S02]  /*9610*/  FMUL.FTZ R96, R96, R178 ;  /* 0x000000b260607220 */ /* 0x000fc40000410000 */
[-C--:B------:R-:W-:Y:S01]  /*9620*/  FMUL.FTZ R97, R97, R178.reuse ;  /* 0x000000b261617220 */ /* 0x080fe20000410000 */
[C---:B------:R-:W-:Y:S01]  /*9630*/  HMMA.16816.F32 R88, R4.reuse, R14, R88 ;  /* 0x0000000e0458723c */ /* 0x040fe20000001858 */
[-C--:B------:R-:W-:Y:S01]  /*9640*/  FMUL.FTZ R98, R98, R3.reuse ;  /* 0x0000000362627220 */ /* 0x080fe20000410000 */
[----:B------:R-:W3:Y:S01]  /*9650*/  LDSM.16.MT88.4 R12, [R217+0x14000] ;  /* 0x01400000d90c783b */ /* 0x000ee20000004200 */
[-C--:B------:R-:W-:Y:S01]  /*9660*/  FMUL.FTZ R99, R99, R3.reuse ;  /* 0x0000000363637220 */ /* 0x080fe20000410000 */
[----:B------:R-:W1:Y:S01]  /*9670*/  MUFU.EX2 R181, R181 ;  /* 0x000000b500b57308 */ /* 0x000e620000000800 */
[-C--:B------:R-:W-:Y:S02]  /*9680*/  FMUL.FTZ R100, R100, R178.reuse ;  /* 0x000000b264647220 */ /* 0x080fe40000410000 */
[----:B------:R-:W-:Y:S01]  /*9690*/  FMUL.FTZ R101, R101, R178 ;  /* 0x000000b265657220 */ /* 0x000fe20000410000 */
[----:B--2---:R-:W-:Y:S01]  /*96a0*/  HMMA.16816.F32 R92, R4, R8, R92 ;  /* 0x00000008045c723c */ /* 0x004fe2000000185c */
[----:B------:R-:W-:-:S02]  /*96b0*/  FMUL.FTZ R102, R102, R3 ;  /* 0x0000000366667220 */ /* 0x000fc40000410000 */
[-C--:B------:R-:W-:Y:S01]  /*96c0*/  FMUL.FTZ R103, R103, R3.reuse ;  /* 0x0000000367677220 */ /* 0x080fe20000410000 */
[----:B------:R-:W2:Y:S01]  /*96d0*/  MUFU.EX2 R180, R180 ;  /* 0x000000b400b47308 */ /* 0x000ea20000000800 */
[-C--:B------:R-:W-:Y:S02]  /*96e0*/  FMUL.FTZ R104, R104, R178.reuse ;  /* 0x000000b268687220 */ /* 0x080fe40000410000 */
[-C--:B------:R-:W-:Y:S01]  /*96f0*/  FMUL.FTZ R105, R105, R178.reuse ;  /* 0x000000b269697220 */ /* 0x080fe20000410000 */
[----:B------:R-:W-:Y:S01]  /*9700*/  HMMA.16816.F32 R96, R4, R10, R96 ;  /* 0x0000000a0460723c */ /* 0x000fe20000001860 */
[-C--:B------:R-:W-:Y:S01]  /*9710*/  FMUL.FTZ R106, R106, R3.reuse ;  /* 0x000000036a6a7220 */ /* 0x080fe20000410000 */
[----:B------:R-:W2:Y:S01]  /*9720*/  LDSM.16.MT88.4 R8, [R216+0x14000] ;  /* 0x01400000d808783b */ /* 0x000ea20000004200 */
[----:B------:R-:W-:Y:S01]  /*9730*/  FMUL.FTZ R107, R107, R3 ;  /* 0x000000036b6b7220 */ /* 0x000fe20000410000 */
[----:B------:R-:W2:Y:S01]  /*9740*/  MUFU.EX2 R179, R179 ;  /* 0x000000b300b37308 */ /* 0x000ea20000000800 */
[----:B------:R-:W-:-:S02]  /*9750*/  FMUL.FTZ R108, R108, R178 ;  /* 0x000000b26c6c7220 */ /* 0x000fc40000410000 */
[-C--:B------:R-:W-:Y:S01]  /*9760*/  FMUL.FTZ R109, R109, R178.reuse ;  /* 0x000000b26d6d7220 */ /* 0x080fe20000410000 */
[C---:B-1----:R-:W-:Y:S01]  /*9770*/  HMMA.16816.F32 R100, R4.reuse, R16, R100 ;  /* 0x000000100464723c */ /* 0x042fe20000001864 */
[-C--:B------:R-:W-:Y:S02]  /*9780*/  FMUL.FTZ R110, R110, R3.reuse ;  /* 0x000000036e6e7220 */ /* 0x080fe40000410000 */
[-C--:B------:R-:W-:Y:S02]  /*9790*/  FMUL.FTZ R111, R111, R3.reuse ;  /* 0x000000036f6f7220 */ /* 0x080fe40000410000 */
[-C--:B------:R-:W-:Y:S02]  /*97a0*/  FMUL.FTZ R112, R112, R178.reuse ;  /* 0x000000b270707220 */ /* 0x080fe40000410000 */
[----:B------:R-:W-:Y:S01]  /*97b0*/  FMUL.FTZ R113, R113, R178 ;  /* 0x000000b271717220 */ /* 0x000fe20000410000 */
[----:B------:R-:W-:Y:S01]  /*97c0*/  HMMA.16816.F32 R104, R4, R18, R104 ;  /* 0x000000120468723c */ /* 0x000fe20000001868 */
[----:B------:R-:W1:Y:S01]  /*97d0*/  LDSM.16.MT88.4 R16, [R220+0x16000] ;  /* 0x01600000dc10783b */ /* 0x000e620000004200 */
[----:B------:R-:W-:-:S02]  /*97e0*/  FMUL.FTZ R114, R114, R3 ;  /* 0x0000000372727220 */ /* 0x000fc40000410000 */
[-C--:B------:R-:W-:Y:S02]  /*97f0*/  FMUL.FTZ R115, R115, R3.reuse ;  /* 0x0000000373737220 */ /* 0x080fe40000410000 */
[-C--:B------:R-:W-:Y:S02]  /*9800*/  FMUL.FTZ R116, R116, R178.reuse ;  /* 0x000000b274747220 */ /* 0x080fe40000410000 */
[-C--:B------:R-:W-:Y:S02]  /*9810*/  FMUL.FTZ R117, R117, R178.reuse ;  /* 0x000000b275757220 */ /* 0x080fe40000410000 */
[-C--:B------:R-:W-:Y:S01]  /*9820*/  FMUL.FTZ R118, R118, R3.reuse ;  /* 0x0000000376767220 */ /* 0x080fe20000410000 */
[----:B---3--:R-:W-:Y:S01]  /*9830*/  HMMA.16816.F32 R108, R4, R12, R108 ;  /* 0x0000000c046c723c */ /* 0x008fe2000000186c */
[----:B------:R-:W-:Y:S02]  /*9840*/  FMUL.FTZ R119, R119, R3 ;  /* 0x0000000377777220 */ /* 0x000fe40000410000 */
[----:B------:R-:W-:-:S02]  /*9850*/  FMUL.FTZ R120, R120, R178 ;  /* 0x000000b278787220 */ /* 0x000fc40000410000 */
[-C--:B------:R-:W-:Y:S02]  /*9860*/  FMUL.FTZ R121, R121, R178.reuse ;  /* 0x000000b279797220 */ /* 0x080fe40000410000 */
[-C--:B------:R-:W-:Y:S01]  /*9870*/  FMUL.FTZ R122, R122, R3.reuse ;  /* 0x000000037a7a7220 */ /* 0x080fe20000410000 */
[C---:B------:R-:W-:Y:S01]  /*9880*/  HMMA.16816.F32 R112, R4.reuse, R14, R112 ;  /* 0x0000000e0470723c */ /* 0x040fe20000001870 */
[-C--:B------:R-:W-:Y:S01]  /*9890*/  FMUL.FTZ R123, R123, R3.reuse ;  /* 0x000000037b7b7220 */ /* 0x080fe20000410000 */
[----:B------:R-:W3:Y:S01]  /*98a0*/  LDSM.16.MT88.4 R12, [R218+0x16000] ;  /* 0x01600000da0c783b */ /* 0x000ee20000004200 */
[-C--:B------:R-:W-:Y:S02]  /*98b0*/  FMUL.FTZ R124, R124, R178.reuse ;  /* 0x000000b27c7c7220 */ /* 0x080fe40000410000 */
[----:B------:R-:W-:Y:S02]  /*98c0*/  FMUL.FTZ R125, R125, R178 ;  /* 0x000000b27d7d7220 */ /* 0x000fe40000410000 */
[-C--:B------:R-:W-:Y:S01]  /*98d0*/  FMUL.FTZ R126, R126, R3.reuse ;  /* 0x000000037e7e7220 */ /* 0x080fe20000410000 */
[----:B--2---:R-:W-:Y:S01]  /*98e0*/  HMMA.16816.F32 R116, R4, R8, R116 ;  /* 0x000000080474723c */ /* 0x004fe20000001874 */
[----:B------:R-:W-:-:S02]  /*98f0*/  FMUL.FTZ R127, R127, R3 ;  /* 0x000000037f7f7220 */ /* 0x000fc40000410000 */
[-C--:B------:R-:W-:Y:S02]  /*9900*/  FMUL.FTZ R128, R128, R178.reuse ;  /* 0x000000b280807220 */ /* 0x080fe40000410000 */
[-C--:B------:R-:W-:Y:S02]  /*9910*/  FMUL.FTZ R129, R129, R178.reuse ;  /* 0x000000b281817220 */ /* 0x080fe40000410000 */
[-C--:B------:R-:W-:Y:S01]  /*9920*/  FMUL.FTZ R130, R130, R3.reuse ;  /* 0x0000000382827220 */ /* 0x080fe20000410000 */
[----:B------:R-:W-:Y:S01]  /*9930*/  HMMA.16816.F32 R120, R4, R10, R120 ;  /* 0x0000000a0478723c */ /* 0x000fe20000001878 */
[----:B------:R-:W-:Y:S01]  /*9940*/  FMUL.FTZ R131, R131, R3 ;  /* 0x0000000383837220 */ /* 0x000fe20000410000 */
[----:B------:R-:W2:Y:S01]  /*9950*/  LDSM.16.MT88.4 R8, [R217+0x16000] ;  /* 0x01600000d908783b */ /* 0x000ea20000004200 */
[-C--:B------:R-:W-:Y:S02]  /*9960*/  FMUL.FTZ R132, R132, R178.reuse ;  /* 0x000000b284847220 */ /* 0x080fe40000410000 */
[----:B------:R-:W-:-:S02]  /*9970*/  FMUL.FTZ R133, R133, R178 ;  /* 0x000000b285857220 */ /* 0x000fc40000410000 */
[-C--:B------:R-:W-:Y:S01]  /*9980*/  FMUL.FTZ R134, R134, R3.reuse ;  /* 0x0000000386867220 */ /* 0x080fe20000410000 */
[C---:B-1----:R-:W-:Y:S01]  /*9990*/  HMMA.16816.F32 R124, R4.reuse, R16, R124 ;  /* 0x00000010047c723c */ /* 0x042fe2000000187c */
[-C--:B------:R-:W-:Y:S02]  /*99a0*/  FMUL.FTZ R135, R135, R3.reuse ;  /* 0x0000000387877220 */ /* 0x080fe40000410000 */
[-C--:B------:R-:W-:Y:S02]  /*99b0*/  FMUL.FTZ R152, R152, R178.reuse ;  /* 0x000000b298987220 */ /* 0x080fe40000410000 */
[----:B------:R-:W-:Y:S02]  /*99c0*/  FMUL.FTZ R153, R153, R178 ;  /* 0x000000b299997220 */ /* 0x000fe40000410000 */
[-C--:B------:R-:W-:Y:S01]  /*99d0*/  FMUL.FTZ R154, R154, R3.reuse ;  /* 0x000000039a9a7220 */ /* 0x080fe20000410000 */
[----:B------:R-:W-:Y:S01]  /*99e0*/  HMMA.16816.F32 R128, R4, R18, R128 ;  /* 0x000000120480723c */ /* 0x000fe20000001880 */
[----:B------:R-:W1:Y:S01]  /*99f0*/  LDSM.16.MT88.4 R16, [R216+0x16000] ;  /* 0x01600000d810783b */ /* 0x000e620000004200 */
[----:B------:R-:W-:-:S02]  /*9a00*/  FMUL.FTZ R155, R155, R3 ;  /* 0x000000039b9b7220 */ /* 0x000fc40000410000 */
[-C--:B------:R-:W-:Y:S02]  /*9a10*/  FMUL.FTZ R136, R136, R178.reuse ;  /* 0x000000b288887220 */ /* 0x080fe40000410000 */
[-C--:B------:R-:W-:Y:S02]  /*9a20*/  FMUL.FTZ R137, R137, R178.reuse ;  /* 0x000000b289897220 */ /* 0x080fe40000410000 */
[-C--:B------:R-:W-:Y:S02]  /*9a30*/  FMUL.FTZ R138, R138, R3.reuse ;  /* 0x000000038a8a7220 */ /* 0x080fe40000410000 */
[----:B------:R-:W-:Y:S01]  /*9a40*/  FMUL.FTZ R139, R139, R3 ;  /* 0x000000038b8b7220 */ /* 0x000fe20000410000 */
[----:B---3--:R-:W-:Y:S01]  /*9a50*/  HMMA.16816.F32 R132, R4, R12, R132 ;  /* 0x0000000c0484723c */ /* 0x008fe20000001884 */
[-C--:B------:R-:W-:Y:S02]  /*9a60*/  FMUL.FTZ R140, R140, R178.reuse ;  /* 0x000000b28c8c7220 */ /* 0x080fe40000410000 */
[----:B------:R-:W-:-:S02]  /*9a70*/  FMUL.FTZ R141, R141, R178 ;  /* 0x000000b28d8d7220 */ /* 0x000fc40000410000 */
[-C--:B------:R-:W-:Y:S02]  /*9a80*/  FMUL.FTZ R142, R142, R3.reuse ;  /* 0x000000038e8e7220 */ /* 0x080fe40000410000 */
[-C--:B------:R-:W-:Y:S01]  /*9a90*/  FMUL.FTZ R143, R143, R3.reuse ;  /* 0x000000038f8f7220 */ /* 0x080fe20000410000 */
[C---:B------:R-:W-:Y:S01]  /*9aa0*/  HMMA.16816.F32 R152, R4.reuse, R14, R152 ;  /* 0x0000000e0498723c */ /* 0x040fe20000001898 */
[----:B------:R-:W3:Y:S01]  /*9ab0*/  LDSM.16.MT88.4 R12, [R220+0x10800] ;  /* 0x01080000dc0c783b */ /* 0x000ee20000004200 */
[-C--:B------:R-:W-:Y:S02]  /*9ac0*/  FMUL.FTZ R148, R148, R178.reuse ;  /* 0x000000b294947220 */ /* 0x080fe40000410000 */
[----:B------:R-:W-:Y:S02]  /*9ad0*/  FMUL.FTZ R149, R149, R178 ;  /* 0x000000b295957220 */ /* 0x000fe40000410000 */
[-C--:B------:R-:W-:Y:S02]  /*9ae0*/  FMUL.FTZ R150, R150, R3.reuse ;  /* 0x0000000396967220 */ /* 0x080fe40000410000 */
[----:B--2---:R-:W-:Y:S01]  /*9af0*/  HMMA.16816.F32 R136, R4, R8, R136 ;  /* 0x000000080488723c */ /* 0x004fe20000001888 */
[----:B------:R-:W-:-:S02]  /*9b00*/  FMUL.FTZ R151, R151, R3 ;  /* 0x0000000397977220 */ /* 0x000fc40000410000 */
[-C--:B------:R-:W-:Y:S02]  /*9b10*/  FMUL.FTZ R144, R144, R178.reuse ;  /* 0x000000b290907220 */ /* 0x080fe40000410000 */
[-C--:B------:R-:W-:Y:S02]  /*9b20*/  FMUL.FTZ R145, R145, R178.reuse ;  /* 0x000000b291917220 */ /* 0x080fe40000410000 */
[-C--:B------:R-:W-:Y:S01]  /*9b30*/  FMUL.FTZ R146, R146, R3.reuse ;  /* 0x0000000392927220 */ /* 0x080fe20000410000 */
[----:B------:R-:W-:Y:S01]  /*9b40*/  HMMA.16816.F32 R140, R4, R10, R140 ;  /* 0x0000000a048c723c */ /* 0x000fe2000000188c */
[----:B------:R-:W2:Y:S01]  /*9b50*/  LDSM.16.MT88.4 R8, [R218+0x10800] ;  /* 0x01080000da08783b */ /* 0x000ea20000004200 */
[-C--:B------:R-:W-:Y:S02]  /*9b60*/  FMUL.FTZ R147, R147, R3.reuse ;  /* 0x0000000393937220 */ /* 0x080fe40000410000 */
[----:B------:R-:W-:Y:S02]  /*9b70*/  FFMA.FTZ R177, R242, R178, R177 ;  /* 0x000000b2f2b17223 */ /* 0x000fe400000100b1 */
[----:B------:R-:W-:-:S02]  /*9b80*/  FFMA.FTZ R3, R241, R3, R173 ;  /* 0x00000003f1037223 */ /* 0x000fc400000100ad */
[C---:B-1----:R-:W-:Y:S01]  /*9b90*/  HMMA.16816.F32 R148, R4.reuse, R16, R148 ;  /* 0x000000100494723c */ /* 0x042fe20000001894 */
[----:B------:R-:W-:Y:S02]  /*9ba0*/  FADD.FTZ R176, R176, R177 ;  /* 0x000000b1b0b07221 */ /* 0x000fe40000010000 */
[----:B------:R-:W-:Y:S02]  /*9bb0*/  FADD.FTZ R3, R172, R3 ;  /* 0x00000003ac037221 */ /* 0x000fe40000010000 */
[----:B------:R-:W-:Y:S02]  /*9bc0*/  FADD.FTZ R176, R175, R176 ;  /* 0x000000b0afb07221 */ /* 0x000fe40000010000 */
[----:B------:R-:W-:Y:S01]  /*9bd0*/  FADD.FTZ R165, R165, R3 ;  /* 0x00000003a5a57221 */ /* 0x000fe20000010000 */
[----:B------:R-:W-:Y:S01]  /*9be0*/  HMMA.16816.F32 R144, R4, R18, R144 ;  /* 0x000000120490723c */ /* 0x000fe20000001890 */
[----:B------:R-:W1:Y:S01]  /*9bf0*/  LDSM.16.MT88.4 R16, [R218+0x12800] ;  /* 0x01280000da10783b */ /* 0x000e620000004200 */
[----:B------:R-:W-:Y:S01]  /*9c00*/  FADD.FTZ R174, R174, R176 ;  /* 0x000000b0aeae7221 */ /* 0x000fe20000010000 */
[----:B------:R-:W-:Y:S01]  /*9c10*/  MOV R3, R0 ;  /* 0x0000000000037202 */ /* 0x000fe20000000f00 */
[----:B------:R-:W-:Y:S01]  /*9c20*/  FADD.FTZ R165, R164, R165 ;  /* 0x000000a5a4a57221 */ /* 0x000fe20000010000 */
[----:B------:R-:W-:Y:S01]  /*9c30*/  MOV R164, R2 ;  /* 0x0000000200a47202 */ /* 0x000fe20000000f00 */
[----:B------:R-:W-:Y:S01]  /*9c40*/  FADD.FTZ R174, R189, R174 ;  /* 0x000000aebdae7221 */ /* 0x000fe20000010000 */
[----:B------:R-:W-:-:S02]  /*9c50*/  F2FP.PACK_AB R4, R190, R189 ;  /* 0x000000bdbe04723e */ /* 0x000fc400000000ff */
[C---:B------:R-:W-:Y:S01]  /*9c60*/  F2FP.PACK_AB R5, R193.reuse, R194 ;  /* 0x000000c2c105723e */ /* 0x040fe200000000ff */
[----:B------:R-:W-:Y:S01]  /*9c70*/  FADD.FTZ R194, R194, R165 ;  /* 0x000000a5c2c27221 */ /* 0x000fe20000010000 */
[----:B------:R-:W-:Y:S01]  /*9c80*/  F2FP.PACK_AB R6, R192, R191 ;  /* 0x000000bfc006723e */ /* 0x000fe200000000ff */
[----:B------:R-:W-:Y:S01]  /*9c90*/  FADD.FTZ R190, R190, R174 ;  /* 0x000000aebebe7221 */ /* 0x000fe20000010000 */
[----:B------:R-:W-:Y:S01]  /*9ca0*/  F2FP.PACK_AB R7, R196, R195 ;  /* 0x000000c3c407723e */ /* 0x000fe200000000ff */
[----:B------:R-:W-:Y:S01]  /*9cb0*/  FADD.FTZ R194, R193, R194 ;  /* 0x000000c2c1c27221 */ /* 0x000fe20000010000 */
[----:B------:R-:W-:Y:S01]  /*9cc0*/  @P0 MOV R3, R0 ;  /* 0x0000000000030202 */ /* 0x000fe20000000f00 */
[----:B------:R-:W-:Y:S01]  /*9cd0*/  FADD.FTZ R190, R191, R190 ;  /* 0x000000bebfbe7221 */ /* 0x000fe20000010000 */
[----:B------:R-:W-:Y:S01]  /*9ce0*/  @P0 MOV R164, R2 ;  /* 0x0000000200a40202 */ /* 0x000fe20000000f00 */
[----:B------:R-:W-:Y:S02]  /*9cf0*/  FADD.FTZ R195, R195, R194 ;  /* 0x000000c2c3c37221 */ /* 0x000fe40000010000 */
[----:B---3--:R-:W-:Y:S01]  /*9d00*/  HMMA.16816.F32 R160, R4, R12, R160 ;  /* 0x0000000c04a0723c */ /* 0x008fe200000018a0 */
[----:B------:R-:W-:-:S02]  /*9d10*/  FADD.FTZ R192, R192, R190 ;  /* 0x000000bec0c07221 */ /* 0x000fc40000010000 */
[----:B------:R-:W-:Y:S02]  /*9d20*/  FADD.FTZ R195, R196, R195 ;  /* 0x000000c3c4c37221 */ /* 0x000fe40000010000 */
[----:B----4-:R-:W-:-:S03]  /*9d30*/  FADD.FTZ R192, R231, R192 ;  /* 0x000000c0e7c07221 */ /* 0x010fc60000010000 */
[C---:B------:R-:W-:Y:S01]  /*9d40*/  HMMA.16816.F32 R156, R4.reuse, R14, R156 ;  /* 0x0000000e049c723c */ /* 0x040fe2000000189c */
[----:B------:R-:W-:Y:S07]  /*9d50*/  LDSM.16.MT88.4 R12, [R216+0x12800] ;  /* 0x01280000d80c783b */ /* 0x000fee0000004200 */
[C---:B--2---:R-:W-:Y:S08]  /*9d60*/  HMMA.16816.F32 R36, R4.reuse, R8, R36 ;  /* 0x000000080424723c */ /* 0x044ff00000001824 */
[C---:B------:R-:W-:Y:S01]  /*9d70*/  HMMA.16816.F32 R40, R4.reuse, R10, R40 ;  /* 0x0000000a0428723c */ /* 0x040fe20000001828 */
[----:B------:R-:W2:Y:S07]  /*9d80*/  LDSM.16.MT88.4 R8, [R217+0x12800] ;  /* 0x01280000d908783b */ /* 0x000eae0000004200 */
[C---:B------:R-:W-:Y:S08]  /*9d90*/  HMMA.16816.F32 R60, R4.reuse, R20, R60 ;  /* 0x00000014043c723c */ /* 0x040ff0000000183c */
[C---:B------:R-:W-:Y:S01]  /*9da0*/  HMMA.16816.F32 R64, R4.reuse, R22, R64 ;  /* 0x000000160440723c */ /* 0x040fe20000001840 */
[----:B------:R-:W3:Y:S07]  /*9db0*/  LDSM.16.MT88.4 R20, [R217+0x14800] ;  /* 0x01480000d914783b */ /* 0x000eee0000004200 */
[C---:B-1----:R-:W-:Y:S08]  /*9dc0*/  HMMA.16816.F32 R68, R4.reuse, R16, R68 ;  /* 0x000000100444723c */ /* 0x042ff00000001844 */
[C---:B------:R-:W-:Y:S01]  /*9dd0*/  HMMA.16816.F32 R72, R4.reuse, R18, R72 ;  /* 0x000000120448723c */ /* 0x040fe20000001848 */
[----:B------:R-:W1:Y:S07]  /*9de0*/  LDSM.16.MT88.4 R16, [R216+0x14800] ;  /* 0x01480000d810783b */ /* 0x000e6e0000004200 */
[C---:B------:R-:W-:Y:S08]  /*9df0*/  HMMA.16816.F32 R44, R4.reuse, R28, R44 ;  /* 0x0000001c042c723c */ /* 0x040ff0000000182c */
[C---:B------:R-:W-:Y:S01]  /*9e00*/  HMMA.16816.F32 R48, R4.reuse, R30, R48 ;  /* 0x0000001e0430723c */ /* 0x040fe20000001830 */
[----:B------:R-:W4:Y:S07]  /*9e10*/  LDSM.16.MT88.4 R28, [R220+0x14800] ;  /* 0x01480000dc1c783b */ /* 0x000f2e0000004200 */
[C---:B------:R-:W-:Y:S08]  /*9e20*/  HMMA.16816.F32 R52, R4.reuse, R24, R52 ;  /* 0x000000180434723c */ /* 0x040ff00000001834 */
[C---:B------:R-:W-:Y:S01]  /*9e30*/  HMMA.16816.F32 R56, R4.reuse, R26, R56 ;  /* 0x0000001a0438723c */ /* 0x040fe20000001838 */
[----:B------:R-:W1:Y:S07]  /*9e40*/  LDSM.16.MT88.4 R24, [R218+0x14800] ;  /* 0x01480000da18783b */ /* 0x000e6e0000004200 */
[C---:B--2---:R-:W-:Y:S08]  /*9e50*/  HMMA.16816.F32 R76, R4.reuse, R8, R76 ;  /* 0x00000008044c723c */ /* 0x044ff0000000184c */
[C---:B------:R-:W-:Y:S01]  /*9e60*/  HMMA.16816.F32 R80, R4.reuse, R10, R80 ;  /* 0x0000000a0450723c */ /* 0x040fe20000001850 */
[----:B------:R-:W2:Y:S07]  /*9e70*/  LDSM.16.MT88.4 R8, [R220+0x16800] ;  /* 0x01680000dc08783b */ /* 0x000eae0000004200 */
[C---:B------:R-:W-:Y:S08]  /*9e80*/  HMMA.16816.F32 R84, R4.reuse, R12, R84 ;  /* 0x0000000c0454723c */ /* 0x040ff00000001854 */
        /* <DEDUP_REMOVED lines=8> */
[C---:B----4-:R-:W-:Y:S08]  /*9f10*/  HMMA.16816.F32 R92, R4.reuse, R28, R92 ;  /* 0x0000001c045c723c */ /* 0x050ff0000000185c */
[C---:B------:R-:W-:Y:S01]  /*9f20*/  HMMA.16816.F32 R96, R4.reuse, R30, R96 ;  /* 0x0000001e0460723c */ /* 0x040fe20000001860 */
[----:B------:R-:W-:Y:S07]  /*9f30*/  LDSM.16.MT88.4 R28, [R217+0x11000] ;  /* 0x01100000d91c783b */ /* 0x000fee0000004200 */
[C---:B------:R-:W-:Y:S08]  /*9f40*/  HMMA.16816.F32 R100, R4.reuse, R24, R100 ;  /* 0x000000180464723c */ /* 0x040ff00000001864 */
[C---:B------:R-:W-:Y:S01]  /*9f50*/  HMMA.16816.F32 R104, R4.reuse, R26, R104 ;  /* 0x0000001a0468723c */ /* 0x040fe20000001868 */
[----:B------:R-:W4:Y:S07]  /*9f60*/  LDSM.16.MT88.4 R24, [R216+0x11000] ;  /* 0x01100000d818783b */ /* 0x000f2e0000004200 */
[C---:B--2---:R-:W-:Y:S08]  /*9f70*/  HMMA.16816.F32 R124, R4.reuse, R8, R124 ;  /* 0x00000008047c723c */ /* 0x044ff0000000187c */
[C---:B------:R-:W-:Y:S01]  /*9f80*/  HMMA.16816.F32 R128, R4.reuse, R10, R128 ;  /* 0x0000000a0480723c */ /* 0x040fe20000001880 */
[----:B------:R-:W2:Y:S07]  /*9f90*/  LDSM.16.MT88.4 R8, [R218+0x13000] ;  /* 0x01300000da08783b */ /* 0x000eae0000004200 */
[C---:B------:R-:W-:Y:S08]  /*9fa0*/  HMMA.16816.F32 R132, R4.reuse, R12, R132 ;  /* 0x0000000c0484723c */ /* 0x040ff00000001884 */
[C---:B------:R-:W-:Y:S01]  /*9fb0*/  HMMA.16816.F32 R152, R4.reuse, R14, R152 ;  /* 0x0000000e0498723c */ /* 0x040fe20000001898 */
[----:B------:R-:W1:Y:S07]  /*9fc0*/  LDSM.16.MT88.4 R12, [R220+0x13000] ;  /* 0x01300000dc0c783b */ /* 0x000e6e0000004200 */
[C---:B---3--:R-:W-:Y:S08]  /*9fd0*/  HMMA.16816.F32 R136, R4.reuse, R20, R136 ;  /* 0x000000140488723c */ /* 0x048ff00000001888 */
[C---:B------:R-:W-:Y:S01]  /*9fe0*/  HMMA.16816.F32 R140, R4.reuse, R22, R140 ;  /* 0x00000016048c723c */ /* 0x040fe2000000188c */
[----:B------:R-:W-:Y:S07]  /*9ff0*/  LDSM.16.MT88.4 R20, [R217+0x13000] ;  /* 0x01300000d914783b */ /* 0x000fee0000004200 */
[C---:B------:R-:W-:Y:S08]  /*a000*/  HMMA.16816.F32 R148, R4.reuse, R32, R148 ;  /* 0x000000200494723c */ /* 0x040ff00000001894 */
[----:B------:R-:W-:Y:S01]  /*a010*/  HMMA.16816.F32 R144, R4, R34, R144 ;  /* 0x000000220490723c */ /* 0x000fe20000001890 */
[----:B------:R-:W-:Y:S06]  /*a020*/  LDSM.16.MT88.4 R32, [R220+0x11800] ;  /* 0x01180000dc20783b */ /* 0x000fec0000004200 */
[C---:B------:R-:W-:Y:S01]  /*a030*/  F2FP.PACK_AB R4, R238.reuse, R231 ;  /* 0x000000e7ee04723e */ /* 0x040fe200000000ff */
        /* <DEDUP_REMOVED lines=9> */
[----:B-1----:R-:W-:Y:S02]  /*a0d0*/  HMMA.16816.F32 R36, R4, R16, R36 ;  /* 0x000000100424723c */ /* 0x002fe40000001824 */
[----:B------:R-:W-:-:S04]  /*a0e0*/  FADD.FTZ R197, R199, R197 ;  /* 0x000000c5c7c57221 */ /* 0x000fc80000010000 */
[----:B-----5:R-:W-:Y:S02]  /*a0f0*/  FADD.FTZ R197, R183, R197 ;  /* 0x000000c5b7c57221 */ /* 0x020fe40000010000 */
[----:B------:R-:W-:Y:S01]  /*a100*/  HMMA.16816.F32 R40, R4, R18, R40 ;  /* 0x000000120428723c */ /* 0x000fe20000001828 */
[----:B------:R-:W1:Y:S01]  /*a110*/  LDSM.16.MT88.4 R16, [R216+0x13000] ;  /* 0x01300000d810783b */ /* 0x000e620000004200 */
[----:B------:R-:W-:-:S04]  /*a120*/  FADD.FTZ R197, R181, R197 ;  /* 0x000000c5b5c57221 */ /* 0x000fc80000010000 */
[----:B------:R-:W-:Y:S02]  /*a130*/  FADD.FTZ R197, R180, R197 ;  /* 0x000000c5b4c57221 */ /* 0x000fe40000010000 */
[----:B----4-:R-:W-:Y:S02]  /*a140*/  HMMA.16816.F32 R52, R4, R24, R52 ;  /* 0x000000180434723c */ /* 0x010fe40000001834 */
[----:B------:R-:W-:-:S06]  /*a150*/  FADD.FTZ R241, R179, R197 ;  /* 0x000000c5b3f17221 */ /* 0x000fcc0000010000 */
[C---:B------:R-:W-:Y:S01]  /*a160*/  HMMA.16816.F32 R56, R4.reuse, R26, R56 ;  /* 0x0000001a0438723c */ /* 0x040fe20000001838 */
[----:B------:R-:W3:Y:S07]  /*a170*/  LDSM.16.MT88.4 R24, [R220+0x15000] ;  /* 0x01500000dc18783b */ /* 0x000eee0000004200 */
[C---:B--2---:R-:W-:Y:S08]  /*a180*/  HMMA.16816.F32 R68, R4.reuse, R8, R68 ;  /* 0x000000080444723c */ /* 0x044ff00000001844 */
[C---:B------:R-:W-:Y:S01]  /*a190*/  HMMA.16816.F32 R72, R4.reuse, R10, R72 ;  /* 0x0000000a0448723c */ /* 0x040fe20000001848 */
[----:B------:R-:W2:Y:S07]  /*a1a0*/  LDSM.16.MT88.4 R8, [R216+0x15000] ;  /* 0x01500000d808783b */ /* 0x000eae0000004200 */
[C---:B------:R-:W-:Y:S08]  /*a1b0*/  HMMA.16816.F32 R60, R4.reuse, R12, R60 ;  /* 0x0000000c043c723c */ /* 0x040ff0000000183c */
[C---:B------:R-:W-:Y:S01]  /*a1c0*/  HMMA.16816.F32 R64, R4.reuse, R14, R64 ;  /* 0x0000000e0440723c */ /* 0x040fe20000001840 */
[----:B------:R-:W4:Y:S07]  /*a1d0*/  LDSM.16.MT88.4 R12, [R217+0x15000] ;  /* 0x01500000d90c783b */ /* 0x000f2e0000004200 */
[C---:B-1----:R-:W-:Y:S08]  /*a1e0*/  HMMA.16816.F32 R84, R4.reuse, R16, R84 ;  /* 0x000000100454723c */ /* 0x042ff00000001854 */
[C---:B------:R-:W-:Y:S01]  /*a1f0*/  HMMA.16816.F32 R88, R4.reuse, R18, R88 ;  /* 0x000000120458723c */ /* 0x040fe20000001858 */
[----:B------:R-:W1:Y:S07]  /*a200*/  LDSM.16.MT88.4 R16, [R218+0x17000] ;  /* 0x01700000da10783b */ /* 0x000e6e0000004200 */
[C---:B------:R-:W-:Y:S08]  /*a210*/  HMMA.16816.F32 R44, R4.reuse, R28, R44 ;  /* 0x0000001c042c723c */ /* 0x040ff0000000182c */
        /* <DEDUP_REMOVED lines=17> */
[C---:B------:R-:W-:Y:S07]  /*a330*/  HMMA.16816.F32 R160, R4.reuse, R168, R160 ;  /* 0x000000a804a0723c */ /* 0x040fee00000018a0 */
[--C-:B------:R-:W-:Y:S01]  /*a340*/  FFMA.FTZ R168, R188, c[0x0][0x23c], -R185.reuse ;  /* 0x00008f00bca87a23 */ /* 0x100fe200000108b9 */
[----:B------:R-:W-:Y:S01]  /*a350*/  HMMA.16816.F32 R156, R4, R170, R156 ;  /* 0x000000aa049c723c */ /* 0x000fe2000000189c */
[----:B------:R-:W-:-:S04]  /*a360*/  FFMA.FTZ R169, R187, c[0x0][0x23c], -R185 ;  /* 0x00008f00bba97a23 */ /* 0x000fc800000108b9 */
[----:B------:R-:W2:Y:S02]  /*a370*/  MUFU.EX2 R168, R168 ;  /* 0x000000a800a87308 */ /* 0x000ea40000000800 */
[--C-:B------:R-:W-:Y:S01]  /*a380*/  FFMA.FTZ R170, R186, c[0x0][0x23c], -R185.reuse ;  /* 0x00008f00baaa7a23 */ /* 0x100fe200000108b9 */
[----:B-----5:R-:W-:Y:S01]  /*a390*/  HMMA.16816.F32 R100, R4, R28, R100 ;  /* 0x0000001c0464723c */ /* 0x020fe20000001864 */
[----:B------:R-:W-:-:S04]  /*a3a0*/  FFMA.FTZ R171, R184, c[0x0][0x23c], -R185 ;  /* 0x00008f00b8ab7a23 */ /* 0x000fc800000108b9 */
[----:B------:R-:W5:Y:S03]  /*a3b0*/  MUFU.EX2 R169, R169 ;  /* 0x000000a900a97308 */ /* 0x000f660000000800 */
[C---:B------:R-:W-:Y:S01]  /*a3c0*/  HMMA.16816.F32 R104, R4.reuse, R30, R104 ;  /* 0x0000001e0468723c */ /* 0x040fe20000001868 */
[----:B------:R-:W1:Y:S04]  /*a3d0*/  LDSM.16.MT88.4 R28, [R217+0x11800] ;  /* 0x01180000d91c783b */ /* 0x000e680000004200 */
[----:B------:R-:W3:Y:S01]  /*a3e0*/  MUFU.EX2 R170, R170 ;  /* 0x000000aa00aa7308 */ /* 0x000ee20000000800 */
[----:B--2---:R-:W-:Y:S02]  /*a3f0*/  FADD.FTZ R240, R168, R240 ;  /* 0x000000f0a8f07221 */ /* 0x004fe40000010000 */
[----:B------:R-:W-:Y:S05]  /*a400*/  HMMA.16816.F32 R124, R4, R20, R124 ;  /* 0x00000014047c723c */ /* 0x000fea000000187c */
[----:B------:R-:W2:Y:S01]  /*a410*/  MUFU.EX2 R171, R171 ;  /* 0x000000ab00ab7308 */ /* 0x000ea20000000800 */
[----:B-----5:R-:W-:-:S02]  /*a420*/  FADD.FTZ R240, R169, R240 ;  /* 0x000000f0a9f07221 */ /* 0x020fc40000010000 */
[----:B------:R-:W-:Y:S01]  /*a430*/  HMMA.16816.F32 R128, R4, R22, R128 ;  /* 0x000000160480723c */ /* 0x000fe20000001880 */
[----:B------:R-:W-:Y:S01]  /*a440*/  LDSM.16.MT88.4 R20, [R220+0x13800] ;  /* 0x01380000dc14783b */ /* 0x000fe20000004200 */
[----:B---3--:R-:W-:-:S06]  /*a450*/  FADD.FTZ R240, R170, R240 ;  /* 0x000000f0aaf07221 */ /* 0x008fcc0000010000 */
[----:B------:R-:W-:Y:S01]  /*a460*/  HMMA.16816.F32 R136, R4, R24, R136 ;  /* 0x000000180488723c */ /* 0x000fe20000001888 */
[----:B--2---:R-:W-:-:S07]  /*a470*/  FADD.FTZ R242, R171, R240 ;  /* 0x000000f0abf27221 */ /* 0x004fce0000010000 */
[C---:B------:R-:W-:Y:S01]  /*a480*/  HMMA.16816.F32 R140, R4.reuse, R26, R140 ;  /* 0x0000001a048c723c */ /* 0x040fe2000000188c */
[----:B------:R-:W2:Y:S07]  /*a490*/  LDSM.16.MT88.4 R24, [R216+0x11800] ;  /* 0x01180000d818783b */ /* 0x000eae0000004200 */
[C---:B------:R-:W-:Y:S08]  /*a4a0*/  HMMA.16816.F32 R148, R4.reuse, R8, R148 ;  /* 0x000000080494723c */ /* 0x040ff00000001894 */
[----:B------:R-:W-:Y:S01]  /*a4b0*/  HMMA.16816.F32 R144, R4, R10, R144 ;  /* 0x0000000a0490723c */ /* 0x000fe20000001890 */
[----:B------:R-:W3:Y:S06]  /*a4c0*/  LDSM.16.MT88.4 R8, [R217+0x13800] ;  /* 0x01380000d908783b */ /* 0x000eec0000004200 */
[----:B------:R-:W-:-:S02]  /*a4d0*/  F2FP.PACK_AB R4, R169, R168 ;  /* 0x000000a8a904723e */ /* 0x000fc400000000ff */
[----:B------:R-:W-:Y:S02]  /*a4e0*/  F2FP.PACK_AB R5, R181, R183 ;  /* 0x000000b7b505723e */ /* 0x000fe400000000ff */
[----:B------:R-:W-:Y:S02]  /*a4f0*/  F2FP.PACK_AB R6, R171, R170 ;  /* 0x000000aaab06723e */ /* 0x000fe400000000ff */
[----:B------:R-:W-:-:S07]  /*a500*/  F2FP.PACK_AB R7, R179, R180 ;  /* 0x000000b4b307723e */ /* 0x000fce00000000ff */
[C---:B----4-:R-:W-:Y:S08]  /*a510*/  HMMA.16816.F32 R36, R4.reuse, R12, R36 ;  /* 0x0000000c0424723c */ /* 0x050ff00000001824 */
        /* <DEDUP_REMOVED lines=26> */
[C---:B-----5:R-:W-:Y:S08]  /*a6c0*/  HMMA.16816.F32 R92, R4.reuse, R32, R92 ;  /* 0x00000020045c723c */ /* 0x060ff0000000185c */
[C---:B------:R-:W-:Y:S08]  /*a6d0*/  HMMA.16816.F32 R96, R4.reuse, R34, R96 ;  /* 0x000000220460723c */ /* 0x040ff00000001860 */
[C---:B------:R-:W-:Y:S08]  /*a6e0*/  HMMA.16816.F32 R100, R4.reuse, R28, R100 ;  /* 0x0000001c0464723c */ /* 0x040ff00000001864 */
[C---:B------:R-:W-:Y:S08]  /*a6f0*/  HMMA.16816.F32 R104, R4.reuse, R30, R104 ;  /* 0x0000001e0468723c */ /* 0x040ff00000001868 */
[C---:B--2---:R-:W-:Y:S08]  /*a700*/  HMMA.16816.F32 R108, R4.reuse, R24, R108 ;  /* 0x00000018046c723c */ /* 0x044ff0000000186c */
        /* <DEDUP_REMOVED lines=8> */
[----:B------:R-:W-:Y:S01]  /*a790*/  HMMA.16816.F32 R144, R4, R18, R144 ;  /* 0x000000120490723c */ /* 0x000fe20000001890 */
[----:B------:R-:W-:Y:S11]  /*a7a0*/  @P0 BRA `(.L_x_66) ;  /* 0x0000001000000947 */ /* 0x000ff60003800000 */
.L_x_62:
[----:B------:R-:W-:-:S12]  /*a7b0*/  UIADD3 UR8, UR27, -0x1, URZ ;  /* 0xffffffff1b087890 */ /* 0x000fd8000fffe03f */
.L_x_66:
[----:B------:R-:W-:-:S13]  /*a7c0*/  ISETP.LE.AND P0, PT, RZ, UR8, PT ;  /* 0x00000008ff007c0c */ /* 0x000fda000bf03270 */
[----:B------:R-:W-:Y:S05]  /*a7d0*/  @!P0 BRA `(.L_x_67) ;  /* 0x0000406000008947 */ /* 0x000fea0003800000 */
[----:B------:R-:W1:Y:S01]  /*a7e0*/  S2R R4, SR_TID.X ;  /* 0x0000000000047919 */ /* 0x000e620000002100 */
[----:B------:R-:W-:Y:S01]  /*a7f0*/  IMAD.U32 R8, RZ, RZ, UR20 ;  /* 0x00000014ff087e24 */ /* 0x000fe2000f8e00ff */
[----:B------:R-:W-:Y:S01]  /*a800*/  ISETP.GE.AND P6, PT, R236, c[0x0][0x220], PT ;  /* 0x00008800ec007a0c */ /* 0x000fe20003fc6270 */
[----:B------:R-:W-:Y:S01]  /*a810*/  IMAD.MOV.U32 R6, RZ, RZ, R236 ;  /* 0x000000ffff067224 */ /* 0x000fe200078e00ec */
[----:B------:R-:W-:Y:S01]  /*a820*/  ISETP.GE.AND P5, PT, R230, c[0x0][0x220], PT ;  /* 0x00008800e6007a0c */ /* 0x000fe20003fa6270 */
[----:B------:R-:W-:Y:S01]  /*a830*/  IMAD.MOV.U32 R7, RZ, RZ, R237 ;  /* 0x000000ffff077224 */ /* 0x000fe200078e00ed */
[----:B------:R-:W-:Y:S01]  /*a840*/  ISETP.GE.AND P4, PT, R229, c[0x0][0x220], PT ;  /* 0x00008800e5007a0c */ /* 0x000fe20003f86270 */
[----:B------:R-:W-:Y:S01]  /*a850*/  IMAD.U32 R0, RZ, RZ, UR20 ;  /* 0x00000014ff007e24 */ /* 0x000fe2000f8e00ff */
[----:B------:R-:W-:Y:S01]  /*a860*/  UMOV UR13, URZ ;  /* 0x0000003f000d7c82 */ /* 0x000fe20008000000 */
[----:B------:R-:W-:-:S04]  /*a870*/  IMAD.WIDE.U32 R8, R8, c[0x0][0x1b0], R6 ;  /* 0x00006c0008087a25 */ /* 0x000fc800078e0006 */
[----:B------:R-:W-:Y:S01]  /*a880*/  IMAD.U32 R239, RZ, RZ, UR21 ;  /* 0x00000015ffef7e24 */ /* 0x000fe2000f8e00ff */
[----:B------:R-:W-:Y:S01]  /*a890*/  IADD3 R2, P0, R8, UR22, RZ ;  /* 0x0000001608027c10 */ /* 0x000fe2000ff1e0ff */
[----:B------:R-:W-:-:S03]  /*a8a0*/  IMAD.WIDE.U32 R6, R0, c[0x0][0x1b8], R6 ;  /* 0x00006e0000067a25 */ /* 0x000fc600078e0006 */
[----:B------:R-:W-:Y:S01]  /*a8b0*/  IADD3.X R239, R239, UR7, R9, P0, !PT ;  /* 0x00000007efef7c10 */ /* 0x000fe200087fe409 */
[----:B------:R-:W-:Y:S01]  /*a8c0*/  IMAD.U32 R231, RZ, RZ, UR25 ;  /* 0x00000019ffe77e24 */ /* 0x000fe2000f8e00ff */
[----:B------:R-:W-:Y:S01]  /*a8d0*/  IADD3 R0, P0, R6, UR26, RZ ;  /* 0x0000001a06007c10 */ /* 0x000fe2000ff1e0ff */
[----:B------:R-:W-:Y:S01]  /*a8e0*/  IMAD.MOV.U32 R244, RZ, RZ, R166 ;  /* 0x000000fffff47224 */ /* 0x000fe200078e00a6 */
[----:B------:R-:W-:Y:S02]  /*a8f0*/  LEA R240, P1, R2, c[0x0][0x168], 0x1 ;  /* 0x00005a0002f07a11 */ /* 0x000fe400078208ff */
[----:B-1----:R-:W-:Y:S02]  /*a900*/  SHF.R.S32.HI R246, RZ, 0x1f, R4 ;  /* 0x0000001ffff67819 */ /* 0x002fe40000011404 */
[----:B------:R-:W-:Y:S02]  /*a910*/  IADD3.X R231, R231, UR6, R7, P0, !PT ;  /* 0x00000006e7e77c10 */ /* 0x000fe400087fe407 */
[----:B------:R-:W-:-:S02]  /*a920*/  LEA.HI R246, R246, R4, RZ, 0x3 ;  /* 0x00000004f6f67211 */ /* 0x000fc400078f18ff */
[----:B------:R-:W-:Y:S01]  /*a930*/  LEA.HI.X R239, R2, c[0x0][0x16c], R239, 0x1, P1 ;  /* 0x00005b0002ef7a11 */ /* 0x000fe200008f0cef */
[----:B------:R-:W-:Y:S01]  /*a940*/  IMAD.MOV.U32 R2, RZ, RZ, R164 ;  /* 0x000000ffff027224 */ /* 0x000fe200078e00a4 */
[----:B------:R-:W-:Y:S02]  /*a950*/  SHF.R.S32.HI R246, RZ, 0x3, R246 ;  /* 0x00000003fff67819 */ /* 0x000fe400000114f6 */
[----:B------:R-:W-:Y:S02]  /*a960*/  LEA R238, P0, R0, c[0x0][0x170], 0x1 ;  /* 0x00005c0000ee7a11 */ /* 0x000fe400078008ff */
[----:B------:R-:W-:Y:S02]  /*a970*/  SHF.R.S32.HI R247, RZ, 0x1f, R246 ;  /* 0x0000001ffff77819 */ /* 0x000fe400000114f6 */
[C---:B------:R-:W-:Y:S02]  /*a980*/  IADD3 R10, P3, R246.reuse, 0x10, RZ ;  /* 0x00000010f60a7810 */ /* 0x040fe40007f7e0ff */
[----:B------:R-:W-:-:S02]  /*a990*/  IADD3 R250, P2, R246, 0x20, RZ ;  /* 0x00000020f6fa7810 */ /* 0x000fc40007f5e0ff */
[----:B------:R-:W-:Y:S01]  /*a9a0*/  IADD3 R248, P1, R246, 0x30, RZ ;  /* 0x00000030f6f87810 */ /* 0x000fe20007f3e0ff */
[----:B------:R-:W-:Y:S01]  /*a9b0*/  IMAD.X R11, RZ, RZ, R247, P3 ;  /* 0x000000ffff0b7224 */ /* 0x000fe200018e06f7 */
[----:B------:R-:W-:Y:S01]  /*a9c0*/  LEA.HI.X R231, R0, c[0x0][0x174], R231, 0x1, P0 ;  /* 0x00005d0000e77a11 */ /* 0x000fe200000f0ce7 */
[----:B------:R-:W-:Y:S01]  /*a9d0*/  IMAD.MOV.U32 R0, RZ, RZ, R3 ;  /* 0x000000ffff007224 */ /* 0x000fe200078e0003 */
[----:B------:R-:W-:Y:S01]  /*a9e0*/  ISETP.GE.AND P3, PT, R228, c[0x0][0x220], PT ;  /* 0x00008800e4007a0c */ /* 0x000fe20003f66270 */
[--C-:B------:R-:W-:Y:S01]  /*a9f0*/  IMAD.X R251, RZ, RZ, R247.reuse, P2 ;  /* 0x000000fffffb7224 */ /* 0x100fe200010e06f7 */
[----:B------:R1:W-:Y:S01]  /*aa00*/  STL.64 [R1], R10 ;  /* 0x0000000a01007387 */ /* 0x0003e20000100a00 */
[----:B------:R-:W-:Y:S01]  /*aa10*/  IMAD.X R249, RZ, RZ, R247, P1 ;  /* 0x000000fffff97224 */ /* 0x000fe200008e06f7 */
[----:B------:R-:W-:Y:S05]  /*aa20*/  BRA `(.L_x_68) ;  /* 0x000006b000007947 */ /* 0x000fea0003800000 */
.L_x_70:
[----:B------:R1:W-:Y:S01]  /*aa30*/  @P6 STS.128 [R227+0x8000], RZ ;  /* 0x008000ffe3006388 */ /* 0x0003e20000000c00 */
[----:B------:R-:W-:Y:S02]  /*aa40*/  USHF.R.S32.HI UR7, URZ, 0x1f, UR6 ;  /* 0x0000001f3f077899 */ /* 0x000fe40008011406 */
[----:B------:R-:W-:Y:S02]  /*aa50*/  ULDC.64 UR4, c[0x0][0x198] ;  /* 0x0000660000047ab9 */ /* 0x000fe40000000a00 */
[----:B------:R-:W-:Y:S02]  /*aa60*/  UIMAD UR7, UR7, UR4, URZ ;  /* 0x00000004070772a4 */ /* 0x000fe4000f8e023f */
[----:B------:R-:W-:Y:S02]  /*aa70*/  UIMAD.WIDE.U32 UR20, UR6, UR4, URZ ;  /* 0x00000004061472a5 */ /* 0x000fe4000f8e003f */
[----:B------:R-:W-:Y:S04]  /*aa80*/  UIMAD UR7, UR6, UR5, UR7 ;  /* 0x00000005060772a4 */ /* 0x000fe8000f8e0207 */
[----:B------:R-:W-:Y:S01]  /*aa90*/  UIADD3 UR7, UR21, UR7, URZ ;  /* 0x0000000715077290 */ /* 0x000fe2000fffe03f */
[----:B------:R-:W-:Y:S02]  /*aaa0*/  IMAD.U32 R166, RZ, RZ, UR20 ;  /* 0x00000014ffa67e24 */ /* 0x000fe4000f8e00ff */
[----:B------:R-:W-:Y:S03]  /*aab0*/  IMAD.U32 R167, RZ, RZ, UR21 ;  /* 0x00000015ffa77e24 */ /* 0x000fe6000f8e00ff */
[----:B------:R-:W-:Y:S01]  /*aac0*/  IMAD.U32 R3, RZ, RZ, UR7 ;  /* 0x00000007ff037e24 */ /* 0x000fe2000f8e00ff */
[C---:B------:R-:W-:Y:S04]  /*aad0*/  LEA R164, P2, R166.reuse, R232, 0x6 ;  /* 0x000000e8a6a47211 */ /* 0x040fe800078430ff */
[----:B------:R-:W-:Y:S02]  /*aae0*/  LEA.HI.X R3, R166, R235, R3, 0x6, P2 ;  /* 0x000000eba6037211 */ /* 0x000fe400010f3403 */
[C---:B------:R-:W-:Y:S02]  /*aaf0*/  @!P6 LEA R176, P2, R164.reuse, c[0x0][0x168], 0x1 ;  /* 0x00005a00a4b0ea11 */ /* 0x040fe400078408ff */
[C---:B------:R-:W-:Y:S02]  /*ab00*/  IADD3 R167, P1, R164.reuse, UR11, RZ ;  /* 0x0000000ba4a77c10 */ /* 0x040fe4000ff3e0ff */
[----:B------:R-:W-:Y:S02]  /*ab10*/  @!P6 LEA.HI.X R177, R164, c[0x0][0x16c], R3, 0x1, P2 ;  /* 0x00005b00a4b1ea11 */ /* 0x000fe400010f0c03 */
[----:B------:R-:W-:Y:S02]  /*ab20*/  @!P6 LEA R178, P2, R167, c[0x0][0x168], 0x1 ;  /* 0x00005a00a7b2ea11 */ /* 0x000fe400078408ff */
[----:B------:R-:W-:Y:S01]  /*ab30*/  IADD3.X R166, R3, UR19, RZ, P1, !PT ;  /* 0x0000001303a67c10 */ /* 0x000fe20008ffe4ff */
[----:B------:R-:W-:Y:S01]  /*ab40*/  @!PT LDS RZ, [RZ] ;  /* 0x00000000fffff984 */ /* 0x000fe20000000800 */
[----:B------:R-:W-:Y:S01]  /*ab50*/  @!PT LDS RZ, [RZ] ;  /* 0x00000000fffff984 */ /* 0x000fe20000000800 */
[----:B------:R-:W-:Y:S01]  /*ab60*/  @!PT LDS RZ, [RZ] ;  /* 0x00000000fffff984 */ /* 0x000fe20000000800 */
[----:B------:R1:W-:Y:S01]  /*ab70*/  @!P6 LDGSTS.E.BYPASS.LTC128B.128 [R227+0x8000], [R176.64] ;  /* 0x08000000b0e3efae */ /* 0x0003e2000b901d50 */
[C---:B------:R-:W-:Y:S02]  /*ab80*/  IADD3 R165, P1, R167.reuse, UR11, RZ ;  /* 0x0000000ba7a57c10 */ /* 0x040fe4000ff3e0ff */
[----:B------:R-:W-:Y:S01]  /*ab90*/  @!P6 LEA.HI.X R179, R167, c[0x0][0x16c], R166, 0x1, P2 ;  /* 0x00005b00a7b3ea11 */ /* 0x000fe200010f0ca6 */
[----:B------:R1:W-:Y:S01]  /*aba0*/  @P5 STS.128 [R227+0xa000], RZ ;  /* 0x00a000ffe3005388 */ /* 0x0003e20000000c00 */
[C---:B------:R-:W-:Y:S02]  /*abb0*/  @!P6 LEA R182, P2, R165.reuse, c[0x0][0x168], 0x1 ;  /* 0x00005a00a5b6ea11 */ /* 0x040fe400078408ff */
[----:B------:R-:W-:Y:S01]  /*abc0*/  IADD3.X R164, R166, UR19, RZ, P1, !PT ;  /* 0x00000013a6a47c10 */ /* 0x000fe20008ffe4ff */
[----:B------:R-:W-:Y:S01]  /*abd0*/  @!PT LDS RZ, [RZ] ;  /* 0x00000000fffff984 */ /* 0x000fe20000000800 */
[----:B------:R-:W-:Y:S01]  /*abe0*/  @!PT LDS RZ, [RZ] ;  /* 0x00000000fffff984 */ /* 0x000fe20000000800 */
[----:B------:R-:W-:Y:S01]  /*abf0*/  @!PT LDS RZ, [RZ] ;  /* 0x00000000fffff984 */ /* 0x000fe20000000800 */
[----:B------:R1:W-:Y:S01]  /*ac00*/  @!P5 LDGSTS.E.BYPASS.LTC128B.128 [R227+0xa000], [R170.64+0x80] ;  /* 0x0a000080aae3dfae */ /* 0x0003e2000b901d50 */
[C---:B------:R-:W-:Y:S02]  /*ac10*/  IADD3 R3, P1, R165.reuse, UR11, RZ ;  /* 0x0000000ba5037c10 */ /* 0x040fe4000ff3e0ff */
[----:B------:R-:W-:Y:S01]  /*ac20*/  @!P6 LEA.HI.X R183, R165, c[0x0][0x16c], R164, 0x1, P2 ;  /* 0x00005b00a5b7ea11 */ /* 0x000fe200010f0ca4 */
[----:B------:R1:W-:Y:S01]  /*ac30*/  @P4 STS.128 [R227+0xc000], RZ ;  /* 0x00c000ffe3004388 */ /* 0x0003e20000000c00 */
[----:B------:R-:W-:Y:S02]  /*ac40*/  IADD3.X R166, R164, UR19, RZ, P1, !PT ;  /* 0x00000013a4a67c10 */ /* 0x000fe40008ffe4ff */
[C---:B------:R-:W-:Y:S01]  /*ac50*/  @!P6 LEA R180, P1, R3.reuse, c[0x0][0x168], 0x1 ;  /* 0x00005a0003b4ea11 */ /* 0x040fe200078208ff */
[----:B------:R-:W-:Y:S01]  /*ac60*/  @!PT LDS RZ, [RZ] ;  /* 0x00000000fffff984 */ /* 0x000fe20000000800 */
[----:B------:R-:W-:Y:S01]  /*ac70*/  @!PT LDS RZ, [RZ] ;  /* 0x00000000fffff984 */ /* 0x000fe20000000800 */
[----:B------:R-:W-:Y:S01]  /*ac80*/  @!PT LDS RZ, [RZ] ;  /* 0x00000000fffff984 */ /* 0x000fe20000000800 */
[----:B------:R1:W-:Y:S03]  /*ac90*/  @!P4 LDGSTS.E.BYPASS.LTC128B.128 [R227+0xc000], [R170.64+0x100] ;  /* 0x0c000100aae3cfae */ /* 0x0003e6000b901d50 */
[----:B------:R-:W-:Y:S01]  /*aca0*/  @!P6 LEA.HI.X R181, R3, c[0x0][0x16c], R166, 0x1, P1 ;  /* 0x00005b0003b5ea11 */ /* 0x000fe200008f0ca6 */
        /* <DEDUP_REMOVED lines=65> */
[----:B------:R-:W0:Y:S01]  /*b0c0*/  LDGDEPBAR ;  /* 0x00000000000079af */ /* 0x000e220000000000 */
[----:B------:R-:W-:-:S05]  /*b0d0*/  BRA `(.L_x_69) ;  /* 0x000018e000007947 */ /* 0x000fca0003800000 */
.L_x_68:
[----:B------:R2:W-:Y:S01]  /*b0e0*/  STL.64 [R1+0x8], R36 ;  /* 0x0000082401007387 */ /* 0x0005e20000100a00 */
[----:B------:R-:W-:Y:S01]  /*b0f0*/  UIADD3 UR4, -UR13, UR8, URZ ;  /* 0x000000080d047290 */ /* 0x000fe2000fffe13f */
[----:B------:R-:W-:Y:S04]  /*b100*/  DEPBAR.LE SB0, 0x0 ;  /* 0x000080000000791a */ /* 0x000fe80000000000 */
[----:B------:R-:W-:Y:S01]  /*b110*/  BAR.SYNC.DEFER_BLOCKING 0x0 ;  /* 0x0000000000007b1d */ /* 0x000fe20000010000 */
[----:B------:R-:W-:Y:S01]  /*b120*/  USHF.R.S32.HI UR6, URZ, 0x1f, UR4 ;  /* 0x0000001f3f067899 */ /* 0x000fe20008011404 */
[----:B------:R-:W-:Y:S01]  /*b130*/  IMAD.U32 R3, RZ, RZ, UR4 ;  /* 0x00000004ff037e24 */ /* 0x000fe2000f8e00ff */
[----:B------:R-:W-:Y:S01]  /*b140*/  UIMAD UR5, UR18, UR4, URZ ;  /* 0x00000004120572a4 */ /* 0x000fe2000f8e023f */
[----:B------:R-:W-:Y:S02]  /*b150*/  IMAD.U32 R6, RZ, RZ, UR4 ;  /* 0x00000004ff067e24 */ /* 0x000fe4000f8e00ff */
[----:B------:R-:W-:Y:S01]  /*b160*/  IMAD.WIDE.U32 R8, R3, UR30, R244 ;  /* 0x0000001e03087c25 */ /* 0x000fe2000f8e00f4 */
[----:B------:R-:W-:Y:S02]  /*b170*/  UIMAD UR5, UR6, UR30, UR5 ;  /* 0x0000001e060572a4 */ /* 0x000fe4000f8e0205 */
[----:B------:R-:W-:Y:S01]  /*b180*/  LEA R6, P0, R6, R246, 0x6 ;  /* 0x000000f606067211 */ /* 0x000fe200078030ff */
[----:B------:R-:W-:Y:S01]  /*b190*/  UIADD3 UR6, UR8, -0x1, URZ ;  /* 0xffffffff08067890 */ /* 0x000fe2000fffe03f */
[----:B------:R-:W-:Y:S02]  /*b1a0*/  IADD3 R5, P1, R8, UR24, RZ ;  /* 0x0000001808057c10 */ /* 0x000fe4000ff3e0ff */
[----:B------:R-:W-:Y:S01]  /*b1b0*/  IADD3 R4, R9, UR5, RZ ;  /* 0x0000000509047c10 */ /* 0x000fe2000fffe0ff */
[----:B------:R-:W-:Y:S01]  /*b1c0*/  IMAD.WIDE.U32 R18, R6, c[0x0][0x1a0], RZ ;  /* 0x0000680006127a25 */ /* 0x000fe200078e00ff */
[----:B------:R-:W-:Y:S01]  /*b1d0*/  LEA.HI.X.SX32 R7, R3, R247, 0x6, P0 ;  /* 0x000000f703077211 */ /* 0x000fe200000f36ff */
[----:B------:R-:W-:Y:S01]  /*b1e0*/  UIADD3 UR6, UR6, -UR13, URZ ;  /* 0x8000000d06067290 */ /* 0x000fe2000fffe03f */
[----:B------:R-:W-:Y:S02]  /*b1f0*/  @!P6 LEA R16, P2, R8, c[0x0][0x170], 0x1 ;  /* 0x00005c000810ea11 */ /* 0x000fe400078408ff */
[C---:B------:R-:W-:Y:S02]  /*b200*/  @!P6 LEA R14, P0, R5.reuse, c[0x0][0x170], 0x1 ;  /* 0x00005c00050eea11 */ /* 0x040fe400078008ff */
[----:B------:R-:W-:Y:S02]  /*b210*/  IADD3.X R3, R4, UR9, RZ, P1, !PT ;  /* 0x0000000904037c10 */ /* 0x000fe40008ffe4ff */
[----:B------:R-:W-:Y:S01]  /*b220*/  @!P6 LEA.HI.X R17, R8, c[0x0][0x174], R4, 0x1, P2 ;  /* 0x00005d000811ea11 */ /* 0x000fe200010f0c04 */
[----:B--2---:R-:W2:Y:S01]  /*b230*/  LDL.64 R36, [R1] ;  /* 0x0000000001247983 */ /* 0x004ea20000100a00 */
[C---:B------:R-:W-:Y:S02]  /*b240*/  @!P6 LEA.HI.X R15, R5.reuse, c[0x0][0x174], R3, 0x1, P0 ;  /* 0x00005d00050fea11 */ /* 0x040fe400000f0c03 */
[----:B------:R-:W-:Y:S01]  /*b250*/  IADD3 R4, P1, R5, UR24, RZ ;  /* 0x0000001805047c10 */ /* 0x000fe2000ff3e0ff */
[----:B------:R-:W-:Y:S01]  /*b260*/  IMAD R5, R7, c[0x0][0x1a0], RZ ;  /* 0x0000680007057a24 */ /* 0x000fe200078e02ff */
[----:B------:R-:W-:Y:S01]  /*b270*/  @P6 STS.128 [R227+0x10000], RZ ;  /* 0x010000ffe3006388 */ /* 0x000fe20000000c00 */
[----:B------:R-:W-:Y:S02]  /*b280*/  LEA R8, P2, R18, R238, 0x1 ;  /* 0x000000ee12087211 */ /* 0x000fe400078408ff */
[----:B------:R-:W-:Y:S01]  /*b290*/  IMAD R5, R6, c[0x0][0x1a4], R5 ;  /* 0x0000690006057a24 */ /* 0x000fe200078e0205 */
[----:B------:R-:W-:Y:S01]  /*b2a0*/  @!PT LDS RZ, [RZ] ;  /* 0x00000000fffff984 */ /* 0x000fe20000000800 */
[----:B------:R-:W-:Y:S01]  /*b2b0*/  @!PT LDS RZ, [RZ] ;  /* 0x00000000fffff984 */ /* 0x000fe20000000800 */
[----:B------:R-:W-:Y:S01]  /*b2c0*/  @!PT LDS RZ, [RZ] ;  /* 0x00000000fffff984 */ /* 0x000fe20000000800 */
[----:B------:R3:W-:Y:S01]  /*b2d0*/  @!P6 LDGSTS.E.BYPASS.LTC128B.128 [R227+0x10000], [R16.64] ;  /* 0x1000000010e3efae */ /* 0x0007e2000b901d50 */
[----:B------:R-:W-:Y:S02]  /*b2e0*/  IADD3.X R3, R3, UR9, RZ, P1, !PT ;  /* 0x0000000903037c10 */ /* 0x000fe40008ffe4ff */
[----:B------:R-:W-:Y:S01]  /*b2f0*/  IMAD.IADD R5, R19, 0x1, R5 ;  /* 0x0000000113057824 */ /* 0x000fe200078e0205 */
[C---:B------:R-:W-:Y:S01]  /*b300*/  @!P6 IADD3 R7, P0, R4.reuse, UR24, RZ ;  /* 0x000000180407ec10 */ /* 0x040fe2000ff1e0ff */
[----:B------:R-:W-:Y:S01]  /*b310*/  @P5 STS.128 [R227+0x12000], RZ ;  /* 0x012000ffe3005388 */ /* 0x000fe20000000c00 */
[----:B------:R-:W-:Y:S02]  /*b320*/  @!P6 LEA R12, P1, R4, c[0x0][0x170], 0x1 ;  /* 0x00005c00040cea11 */ /* 0x000fe400078208ff */
[----:B------:R-:W-:Y:S01]  /*b330*/  LEA.HI.X R9, R18, R231, R5, 0x1, P2 ;  /* 0x000000e712097211 */ /* 0x000fe200010f0c05 */
[----:B------:R-:W-:Y:S01]  /*b340*/  IMAD.U32 R5, RZ, RZ, UR4 ;  /* 0x00000004ff057e24 */ /* 0x000fe2000f8e00ff */
[----:B------:R-:W-:Y:S02]  /*b350*/  @!P6 IADD3.X R6, R3, UR9, RZ, P0, !PT ;  /* 0x000000090306ec10 */ /* 0x000fe400087fe4ff */
[C---:B-1----:R-:W-:Y:S01]  /*b360*/  @!P6 LEA R10, P0, R7.reuse, c[0x0][0x170], 0x1 ;  /* 0x00005c00070aea11 */ /* 0x042fe200078008ff */
[----:B------:R-:W-:Y:S01]  /*b370*/  @!PT LDS RZ, [RZ] ;  /* 0x00000000fffff984 */ /* 0x000fe20000000800 */
[----:B------:R-:W-:Y:S01]  /*b380*/  @!PT LDS RZ, [RZ] ;  /* 0x00000000fffff984 */ /* 0x000fe20000000800 */
[----:B------:R-:W-:Y:S01]  /*b390*/  @!PT LDS RZ, [RZ] ;  /* 0x00000000fffff984 */ /* 0x000fe20000000800 */
[----:B------:R1:W-:Y:S01]  /*b3a0*/  @!P5 LDGSTS.E.BYPASS.LTC128B.128 [R227+0x12000], [R8.64+0x80] ;  /* 0x1200008008e3dfae */ /* 0x0003e2000b901d50 */
[----:B------:R-:W-:Y:S01]  /*b3b0*/  @!P6 LEA.HI.X R13, R4, c[0x0][0x174], R3, 0x1, P1 ;  /* 0x00005d00040dea11 */ /* 0x000fe200008f0c03 */
[----:B------:R-:W-:Y:S01]  /*b3c0*/  IMAD.U32 R3, RZ, RZ, UR4 ;  /* 0x00000004ff037e24 */ /* 0x000fe2000f8e00ff */
[----:B------:R-:W-:Y:S01]  /*b3d0*/  @!P6 LEA.HI.X R11, R7, c[0x0][0x174], R6, 0x1, P0 ;  /* 0x00005d00070bea11 */ /* 0x000fe200000f0c06 */
[----:B------:R-:W-:Y:S01]  /*b3e0*/  IMAD.U32 R7, RZ, RZ, UR4 ;  /* 0x00000004ff077e24 */ /* 0x000fe2000f8e00ff */
[----:B------:R-:W-:Y:S01]  /*b3f0*/  @P4 STS.128 [R227+0x14000], RZ ;  /* 0x014000ffe3004388 */ /* 0x000fe20000000c00 */
[----:B------:R-:W-:Y:S01]  /*b400*/  IMAD.U32 R6, RZ, RZ, UR4 ;  /* 0x00000004ff067e24 */ /* 0x000fe2000f8e00ff */
[----:B------:R-:W-:Y:S01]  /*b410*/  LEA R26, P0, R3, R248, 0x6 ;  /* 0x000000f8031a7211 */ /* 0x000fe200078030ff */
[----:B------:R-:W-:Y:S01]  /*b420*/  IMAD.U32 R4, RZ, RZ, UR4 ;  /* 0x00000004ff047e24 */ /* 0x000fe2000f8e00ff */
[----:B------:R-:W-:Y:S01]  /*b430*/  @!PT LDS RZ, [RZ] ;  /* 0x00000000fffff984 */ /* 0x000fe20000000800 */
[----:B------:R-:W-:Y:S01]  /*b440*/  @!PT LDS RZ, [RZ] ;  /* 0x00000000fffff984 */ /* 0x000fe20000000800 */
[----:B------:R-:W-:Y:S01]  /*b450*/  @!PT LDS RZ, [RZ] ;  /* 0x00000000fffff984 */ /* 0x000fe20000000800 */
[----:B------:R1:W-:Y:S01]  /*b460*/  @!P4 LDGSTS.E.BYPASS.LTC128B.128 [R227+0x14000], [R8.64+0x100] ;  /* 0x1400010008e3cfae */ /* 0x0003e2000b901d50 */
[C---:B------:R-:W-:Y:S02]  /*b470*/  LEA R18, P1, R5.reuse, R250, 0x6 ;  /* 0x000000fa05127211 */ /* 0x040fe400078230ff */
[----:B------:R-:W-:Y:S01]  /*b480*/  LEA.HI.X.SX32 R27, R5, R249, 0x6, P0 ;  /* 0x000000f9051b7211 */ /* 0x000fe200000f36ff */
[----:B------:R-:W-:Y:S01]  /*b490*/  @P3 STS.128 [R227+0x16000], RZ ;  /* 0x016000ffe3003388 */ /* 0x000fe20000000c00 */
[----:B------:R-:W-:Y:S03]  /*b4a0*/  LEA.HI.X.SX32 R19, R4, R251, 0x6, P1 ;  /* 0x000000fb04137211 */ /* 0x000fe600008f36ff */
[----:B------:R-:W-:Y:S01]  /*b4b0*/  @!PT LDS RZ, [RZ] ;  /* 0x00000000fffff984 */ /* 0x000fe20000000800 */
[----:B------:R-:W-:Y:S01]  /*b4c0*/  @!PT LDS RZ, [RZ] ;  /* 0x00000000fffff984 */ /* 0x000fe20000000800 */
[----:B------:R-:W-:Y:S01]  /*b4d0*/  @!PT LDS RZ, [RZ] ;  /* 0x00000000fffff984 */ /* 0x000fe20000000800 */
[----:B------:R1:W-:Y:S01]  /*b4e0*/  @!P3 LDGSTS.E.BYPASS.LTC128B.128 [R227+0x16000], [R8.64+0x180] ;  /* 0x1600018008e3bfae */ /* 0x0003e2000b901d50 */
[----:B------:R-:W-:Y:S02]  /*b4f0*/  IMAD R3, R27, c[0x0][0x1a0], RZ ;  /* 0x000068001b037a24 */ /* 0x000fe400078e02ff */
[----:B------:R-:W-:Y:S01]  /*b500*/  IMAD R4, R19, c[0x0][0x1a0], RZ ;  /* 0x0000680013047a24 */ /* 0x000fe200078e02ff */
[----:B------:R-:W-:Y:S01]  /*b510*/  @P6 STS.128 [R227+0x10800], RZ ;  /* 0x010800ffe3006388 */ /* 0x000fe20000000c00 */
[----:B------:R-:W-:Y:S02]  /*b520*/  IMAD R3, R26, c[0x0][0x1a4], R3 ;  /* 0x000069001a037a24 */ /* 0x000fe400078e0203 */
[C---:B------:R-:W-:Y:S01]  /*b530*/  IMAD R4, R18.reuse, c[0x0][0x1a4], R4 ;  /* 0x0000690012047a24 */ /* 0x040fe200078e0204 */
[----:B------:R-:W-:Y:S01]  /*b540*/  @!PT LDS RZ, [RZ] ;  /* 0x00000000fffff984 */ /* 0x000fe20000000800 */
[----:B------:R-:W-:Y:S01]  /*b550*/  @!PT LDS RZ, [RZ] ;  /* 0x00000000fffff984 */ /* 0x000fe20000000800 */
[----:B------:R-:W-:Y:S01]  /*b560*/  @!PT LDS RZ, [RZ] ;  /* 0x00000000fffff984 */ /* 0x000fe20000000800 */
[----:B------:R4:W-:Y:S01]  /*b570*/  @!P6 LDGSTS.E.BYPASS.LTC128B.128 [R227+0x10800], [R14.64] ;  /* 0x108000000ee3efae */ /* 0x0009e2000b901d50 */
[----:B------:R-:W-:Y:S03]  /*b580*/  IMAD.WIDE.U32 R18, R18, c[0x0][0x1a0], RZ ;  /* 0x0000680012127a25 */ /* 0x000fe600078e00ff */
[----:B------:R-:W-:Y:S01]  /*b590*/  @P5 STS.128 [R227+0x12800], RZ ;  /* 0x012800ffe3005388 */ /* 0x000fe20000000c00 */
[----:B------:R-:W-:Y:S01]  /*b5a0*/  IMAD.IADD R4, R19, 0x1, R4 ;  /* 0x0000000113047824 */ /* 0x000fe200078e0204 */
[----:B------:R-:W-:Y:S01]  /*b5b0*/  LEA R22, P1, R18, R238, 0x1 ;  /* 0x000000ee12167211 */ /* 0x000fe200078208ff */
[----:B------:R-:W-:Y:S03]  /*b5c0*/  IMAD.WIDE.U32 R26, R26, c[0x0][0x1a0], RZ ;  /* 0x000068001a1a7a25 */ /* 0x000fe600078e00ff */
[----:B------:R-:W-:Y:S01]  /*b5d0*/  LEA.HI.X R23, R18, R231, R4, 0x1, P1 ;  /* 0x000000e712177211 */ /* 0x000fe200008f0c04 */
[----:B------:R-:W-:Y:S01]  /*b5e0*/  IMAD.IADD R3, R27, 0x1, R3 ;  /* 0x000000011b037824 */ /* 0x000fe200078e0203 */
[----:B--2---:R-:W-:Y:S04]  /*b5f0*/  LEA R20, P2, R7, R36, 0x6 ;  /* 0x0000002407147211 */ /* 0x004fe800078430ff */
[----:B------:R-:W-:Y:S01]  /*b600*/  LEA.HI.X.SX32 R21, R6, R37, 0x6, P2 ;  /* 0x0000002506157211 */ /* 0x000fe200010f36ff */
[----:B------:R-:W-:Y:S04]  /*b610*/  IMAD.WIDE.U32 R6, R20, c[0x0][0x1a0], RZ ;  /* 0x0000680014067a25 */ /* 0x000fe800078e00ff */
[----:B------:R-:W-:Y:S01]  /*b620*/  IMAD R5, R21, c[0x0][0x1a0], RZ ;  /* 0x0000680015057a24 */ /* 0x000fe200078e02ff */
[-C--:B------:R-:W-:Y:S03]  /*b630*/  LEA R24, P2, R6, R238.reuse, 0x1 ;  /* 0x000000ee06187211 */ /* 0x080fe600078408ff */
[----:B------:R-:W-:Y:S01]  /*b640*/  IMAD R5, R20, c[0x0][0x1a4], R5 ;  /* 0x0000690014057a24 */ /* 0x000fe200078e0205 */
[C---:B------:R-:W-:Y:S03]  /*b650*/  LEA R20, P0, R26.reuse, R238, 0x1 ;  /* 0x000000ee1a147211 */ /* 0x040fe600078008ff */
[----:B------:R-:W-:Y:S01]  /*b660*/  IMAD.IADD R5, R7, 0x1, R5 ;  /* 0x0000000107057824 */ /* 0x000fe200078e0205 */
[-C--:B------:R-:W-:Y:S01]  /*b670*/  LEA.HI.X R21, R26, R231.reuse, R3, 0x1, P0 ;  /* 0x000000e71a157211 */ /* 0x080fe200000f0c03 */
[----:B------:R-:W-:Y:S03]  /*b680*/  IMAD.U32 R3, RZ, RZ, UR6 ;  /* 0x00000006ff037e24 */ /* 0x000fe6000f8e00ff */
[----:B------:R-:W-:Y:S05]  /*b690*/  LEA.HI.X R25, R6, R231, R5, 0x1, P2 ;  /* 0x000000e706197211 */ /* 0x000fea00010f0c05 */
        /* <DEDUP_REMOVED lines=54> */
[----:B------:R-:W-:Y:S04]  /*ba00*/  LDSM.16.M88.4 R32, [R226] ;  /* 0x00000000e220783b */ /* 0x000fe80000000200 */
[----:B-1----:R-:W1:Y:S04]  /*ba10*/  LDSM.16.M88.4 R8, [R225+0x8000] ;  /* 0x00800000e108783b */ /* 0x002e680000000200 */
[----:B---3--:R-:W4:Y:S04]  /*ba20*/  LDSM.16.M88.4 R16, [R225+0x8800] ;  /* 0x00880000e110783b */ /* 0x008f280000000200 */
[----:B--2---:R-:W2:Y:S04]  /*ba30*/  LDSM.16.M88.4 R24, [R225+0x9000] ;  /* 0x00900000e118783b */ /* 0x004ea80000000200 */
[----:B------:R-:W0:Y:S04]  /*ba40*/  LDGDEPBAR ;  /* 0x00000000000079af */ /* 0x000e280000000000 */
[----:B------:R-:W3:Y:S04]  /*ba50*/  LDSM.16.M88.4 R164, [R225+0x9800] ;  /* 0x00980000e1a4783b */ /* 0x000ee80000000200 */
[----:B------:R-:W-:Y:S04]  /*ba60*/  LDSM.16.M88.4 R168, [R224] ;  /* 0x00000000e0a8783b */ /* 0x000fe80000000200 */
[----:B------:R-:W2:Y:S04]  /*ba70*/  LDSM.16.M88.4 R172, [R223] ;  /* 0x00000000dfac783b */ /* 0x000ea80000000200 */
[----:B------:R-:W2:Y:S04]  /*ba80*/  LDSM.16.M88.4 R176, [R215] ;  /* 0x00000000d7b0783b */ /* 0x000ea80000000200 */
[----:B------:R-:W2:Y:S04]  /*ba90*/  LDSM.16.M88.4 R180, [R214] ;  /* 0x00000000d6b4783b */ /* 0x000ea80000000200 */
[----:B------:R-:W3:Y:S01]  /*baa0*/  LDSM.16.M88.4 R184, [R213] ;  /* 0x00000000d5b8783b */ /* 0x000ee20000000200 */
[C---:B-1----:R-:W-:Y:S03]  /*bab0*/  HMMA.16816.F32 R4, R32.reuse, R8, RZ ;  /* 0x000000082004723c */ /* 0x042fe600000018ff */
[----:B------:R-:W-:Y:S04]  /*bac0*/  LDSM.16.M88.4 R188, [R222] ;  /* 0x00000000debc783b */ /* 0x000fe80000000200 */
[----:B------:R-:W1:Y:S01]  /*bad0*/  LDSM.16.M88.4 R192, [R219+0x8000] ;  /* 0x00800000dbc0783b */ /* 0x000e620000000200 */
[C---:B------:R-:W-:Y:S03]  /*bae0*/  HMMA.16816.F32 R8, R32.reuse, R10, RZ ;  /* 0x0000000a2008723c */ /* 0x040fe600000018ff */
[----:B------:R-:W-:Y:S05]  /*baf0*/  LDSM.16.M88.4 R196, [R219+0x9000] ;  /* 0x00900000dbc4783b */ /* 0x000fea0000000200 */
[C---:B----4-:R-:W-:Y:S08]  /*bb00*/  HMMA.16816.F32 R12, R32.reuse, R16, RZ ;  /* 0x00000010200c723c */ /* 0x050ff000000018ff */
[C---:B------:R-:W-:Y:S08]  /*bb10*/  HMMA.16816.F32 R16, R32.reuse, R18, RZ ;  /* 0x000000122010723c */ /* 0x040ff000000018ff */
[C---:B--2---:R-:W-:Y:S08]  /*bb20*/  HMMA.16816.F32 R20, R32.reuse, R24, RZ ;  /* 0x000000182014723c */ /* 0x044ff000000018ff */
[C---:B------:R-:W-:Y:S08]  /*bb30*/  HMMA.16816.F32 R24, R32.reuse, R26, RZ ;  /* 0x0000001a2018723c */ /* 0x040ff000000018ff */
[C---:B---3--:R-:W-:Y:S08]  /*bb40*/  HMMA.16816.F32 R28, R32.reuse, R164, RZ ;  /* 0x000000a4201c723c */ /* 0x048ff000000018ff */
[----:B------:R-:W-:Y:S01]  /*bb50*/  HMMA.16816.F32 R32, R32, R166, RZ ;  /* 0x000000a62020723c */ /* 0x000fe200000018ff */
        /* <DEDUP_REMOVED lines=8> */
[C---:B------:R-:W-:Y:S01]  /*bbe0*/  HMMA.16816.F32 R24, R168.reuse, R182, R24 ;  /* 0x000000b6a818723c */ /* 0x040fe20000001818 */
[----:B------:R-:W4:Y:S07]  /*bbf0*/  LDSM.16.M88.4 R180, [R212] ;  /* 0x00000000d4b4783b */ /* 0x000f2e0000000200 */
[C---:B------:R-:W-:Y:S08]  /*bc00*/  HMMA.16816.F32 R28, R168.reuse, R184, R28 ;  /* 0x000000b8a81c723c */ /* 0x040ff0000000181c */
[----:B------:R-:W-:Y:S01]  /*bc10*/  HMMA.16816.F32 R32, R168, R186, R32 ;  /* 0x000000baa820723c */ /* 0x000fe20000001820 */
[----:B------:R-:W3:Y:S04]  /*bc20*/  LDSM.16.M88.4 R168, [R212+0x800] ;  /* 0x00080000d4a8783b */ /* 0x000ee80000000200 */
[----:B------:R-:W3:Y:S03]  /*bc30*/  LDSM.16.M88.4 R184, [R212+0x1000] ;  /* 0x00100000d4b8783b */ /* 0x000ee60000000200 */
        /* <DEDUP_REMOVED lines=9> */
[C---:B---3--:R-:W-:Y:S08]  /*bcd0*/  HMMA.16816.F32 R28, R188.reuse, R172, R28 ;  /* 0x000000acbc1c723c */ /* 0x048ff0000000181c */
[----:B------:R-:W-:Y:S01]  /*bce0*/  HMMA.16816.F32 R32, R188, R174, R32 ;  /* 0x000000aebc20723c */ /* 0x000fe20000001820 */
[----:B------:R-:W3:Y:S04]  /*bcf0*/  LDSM.16.M88.4 R172, [R225+0xa800] ;  /* 0x00a80000e1ac783b */ /* 0x000ee80000000200 */
[----:B------:R-:W-:Y:S03]  /*bd00*/  LDSM.16.M88.4 R188, [R211] ;  /* 0x00000000d3bc783b */ /* 0x000fe60000000200 */
[C---:B----4-:R-:W-:Y:S08]  /*bd10*/  HMMA.16816.F32 R4, R176.reuse, R180, R4 ;  /* 0x000000b4b004723c */ /* 0x050ff00000001804 */
[C---:B------:R-:W-:Y:S01]  /*bd20*/  HMMA.16816.F32 R8, R176.reuse, R182, R8 ;  /* 0x000000b6b008723c */ /* 0x040fe20000001808 */
[----:B------:R-:W-:Y:S07]  /*bd30*/  LDSM.16.M88.4 R180, [R225+0xb800] ;  /* 0x00b80000e1b4783b */ /* 0x000fee0000000200 */
[C---:B------:R-:W-:Y:S08]  /*bd40*/  HMMA.16816.F32 R12, R176.reuse, R168, R12 ;  /* 0x000000a8b00c723c */ /* 0x040ff0000000180c */
[C---:B------:R-:W-:Y:S01]  /*bd50*/  HMMA.16816.F32 R16, R176.reuse, R170, R16 ;  /* 0x000000aab010723c */ /* 0x040fe20000001810 */
[----:B------:R-:W4:Y:S07]  /*bd60*/  LDSM.16.M88.4 R168, [R225+0xb000] ;  /* 0x00b00000e1a8783b */ /* 0x000f2e0000000200 */
[C---:B------:R-:W-:Y:S08]  /*bd70*/  HMMA.16816.F32 R20, R176.reuse, R184, R20 ;  /* 0x000000b8b014723c */ /* 0x040ff00000001814 */
[C---:B------:R-:W-:Y:S01]  /*bd80*/  HMMA.16816.F32 R24, R176.reuse, R186, R24 ;  /* 0x000000bab018723c */ /* 0x040fe20000001818 */
[----:B------:R-:W4:Y:S07]  /*bd90*/  LDSM.16.M88.4 R184, [R224+0x2000] ;  /* 0x00200000e0b8783b */ /* 0x000f2e0000000200 */
[C---:B-1----:R-:W-:Y:S08]  /*bda0*/  HMMA.16816.F32 R28, R176.reuse, R164, R28 ;  /* 0x000000a4b01c723c */ /* 0x042ff0000000181c */
[----:B------:R-:W-:Y:S01]  /*bdb0*/  HMMA.16816.F32 R32, R176, R166, R32 ;  /* 0x000000a6b020723c */ /* 0x000fe20000001820 */
[----:B------:R-:W1:Y:S04]  /*bdc0*/  LDSM.16.M88.4 R164, [R210] ;  /* 0x00000000d2a4783b */ /* 0x000e680000000200 */
[----:B------:R-:W1:Y:S03]  /*bdd0*/  LDSM.16.M88.4 R176, [R209] ;  /* 0x00000000d1b0783b */ /* 0x000e660000000200 */
[C---:B--2---:R-:W-:Y:S08]  /*bde0*/  HMMA.16816.F32 R4, R192.reuse, R196, R4 ;  /* 0x000000c4c004723c */ /* 0x044ff00000001804 */
[C---:B------:R-:W-:Y:S01]  /*bdf0*/  HMMA.16816.F32 R8, R192.reuse, R198, R8 ;  /* 0x000000c6c008723c */ /* 0x040fe20000001808 */
[----:B------:R-:W-:Y:S07]  /*be00*/  LDSM.16.M88.4 R196, [R212+0x2000] ;  /* 0x00200000d4c4783b */ /* 0x000fee0000000200 */
[C---:B---3--:R-:W-:Y:S08]  /*be10*/  HMMA.16816.F32 R12, R192.reuse, R172, R12 ;  /* 0x000000acc00c723c */ /* 0x048ff0000000180c */
[C---:B------:R-:W-:Y:S01]  /*be20*/  HMMA.16816.F32 R16, R192.reuse, R174, R16 ;  /* 0x000000aec010723c */ /* 0x040fe20000001810 */
[----:B------:R-:W2:Y:S07]  /*be30*/  LDSM.16.M88.4 R172, [R208] ;  /* 0x00000000d0ac783b */ /* 0x000eae0000000200 */
[C---:B----4-:R-:W-:Y:S08]  /*be40*/  HMMA.16816.F32 R20, R192.reuse, R168, R20 ;  /* 0x000000a8c014723c */ /* 0x050ff00000001814 */
[C---:B------:R-:W-:Y:S01]  /*be50*/  HMMA.16816.F32 R24, R192.reuse, R170, R24 ;  /* 0x000000aac018723c */ /* 0x040fe20000001818 */
[----:B------:R-:W-:Y:S07]  /*be60*/  LDSM.16.M88.4 R168, [R222+0x2000] ;  /* 0x00200000dea8783b */ /* 0x000fee0000000200 */
[C---:B------:R-:W-:Y:S08]  /*be70*/  HMMA.16816.F32 R28, R192.reuse, R180, R28 ;  /* 0x000000b4c01c723c */ /* 0x040ff0000000181c */
[----:B------:R-:W-:Y:S01]  /*be80*/  HMMA.16816.F32 R32, R192, R182, R32 ;  /* 0x000000b6c020723c */ /* 0x000fe20000001820 */
[----:B------:R-:W3:Y:S04]  /*be90*/  LDSM.16.M88.4 R180, [R219+0xa000] ;  /* 0x00a00000dbb4783b */ /* 0x000ee80000000200 */
[----:B------:R-:W-:Y:S03]  /*bea0*/  LDSM.16.M88.4 R192, [R219+0xb000] ;  /* 0x00b00000dbc0783b */ /* 0x000fe60000000200 */
[C---:B------:R-:W-:Y:S08]  /*beb0*/  HMMA.16816.F32 R4, R184.reuse, R188, R4 ;  /* 0x000000bcb804723c */ /* 0x040ff00000001804 */
[C---:B------:R-:W-:Y:S01]  /*bec0*/  HMMA.16816.F32 R8, R184.reuse, R190, R8 ;  /* 0x000000beb808723c */ /* 0x040fe20000001808 */
[----:B------:R-:W4:Y:S07]  /*bed0*/  LDSM.16.M88.4 R188, [R219+0xa800] ;  /* 0x00a80000dbbc783b */ /* 0x000f2e0000000200 */
[C---:B-1----:R-:W-:Y:S08]  /*bee0*/  HMMA.16816.F32 R12, R184.reuse, R164, R12 ;  /* 0x000000a4b80c723c */ /* 0x042ff0000000180c */
[C---:B------:R-:W-:Y:S01]  /*bef0*/  HMMA.16816.F32 R16, R184.reuse, R166, R16 ;  /* 0x000000a6b810723c */ /* 0x040fe20000001810 */
[----:B------:R-:W1:Y:S07]  /*bf00*/  LDSM.16.M88.4 R164, [R219+0xb800] ;  /* 0x00b80000dba4783b */ /* 0x000e6e0000000200 */
[C---:B------:R-:W-:Y:S08]  /*bf10*/  HMMA.16816.F32 R20, R184.reuse, R176, R20 ;  /* 0x000000b0b814723c */ /* 0x040ff00000001814 */
[C---:B------:R-:W-:Y:S01]  /*bf20*/  HMMA.16816.F32 R24, R184.reuse, R178, R24 ;  /* 0x000000b2b818723c */ /* 0x040fe20000001818 */
[----:B------:R-:W1:Y:S07]  /*bf30*/  LDSM.16.M88.4 R176, [R221+0x2000] ;  /* 0x00200000ddb0783b */ /* 0x000e6e0000000200 */
[C---:B--2---:R-:W-:Y:S08]  /*bf40*/  HMMA.16816.F32 R28, R184.reuse, R172, R28 ;  /* 0x000000acb81c723c */ /* 0x044ff0000000181c */
[----:B------:R-:W-:Y:S01]  /*bf50*/  HMMA.16816.F32 R32, R184, R174, R32 ;  /* 0x000000aeb820723c */ /* 0x000fe20000001820 */
[----:B------:R-:W2:Y:S04]  /*bf60*/  LDSM.16.M88.4 R172, [R212+0x2800] ;  /* 0x00280000d4ac783b */ /* 0x000ea80000000200 */
[----:B------:R-:W-:Y:S03]  /*bf70*/  LDSM.16.M88.4 R184, [R212+0x3800] ;  /* 0x00380000d4b8783b */ /* 0x000fe60000000200 */
[C---:B---3--:R-:W-:Y:S08]  /*bf80*/  HMMA.16816.F32 R4, R168.reuse, R180, R4 ;  /* 0x000000b4a804723c */ /* 0x048ff00000001804 */
[C---:B------:R-:W-:Y:S01]  /*bf90*/  HMMA.16816.F32 R8, R168.reuse, R182, R8 ;  /* 0x000000b6a808723c */ /* 0x040fe20000001808 */
[----:B------:R-:W3:Y:S07]  /*bfa0*/  LDSM.16.M88.4 R180, [R212+0x3000] ;  /* 0x00300000d4b4783b */ /* 0x000eee0000000200 */
[C---:B----4-:R-:W-:Y:S08]  /*bfb0*/  HMMA.16816.F32 R12, R168.reuse, R188, R12 ;  /* 0x000000bca80c723c */ /* 0x050ff0000000180c */
[C---:B------:R-:W-:Y:S01]  /*bfc0*/  HMMA.16816.F32 R16, R168.reuse, R190, R16 ;  /* 0x000000bea810723c */ /* 0x040fe20000001810 */
[----:B------:R-:W-:Y:S07]  /*bfd0*/  LDSM.16.M88.4 R188, [R226+0x4000] ;  /* 0x00400000e2bc783b */ /* 0x000fee0000000200 */
[C---:B------:R-:W-:Y:S08]  /*bfe0*/  HMMA.16816.F32 R20, R168.reuse, R192, R20 ;  /* 0x000000c0a814723c */ /* 0x040ff00000001814 */
[C---:B------:R-:W-:Y:S01]  /*bff0*/  HMMA.16816.F32 R24, R168.reuse, R194, R24 ;  /* 0x000000c2a818723c */ /* 0x040fe20000001818 */
[----:B------:R-:W4:Y:S07]  /*c000*/  LDSM.16.M88.4 R192, [R225+0xc000] ;  /* 0x00c00000e1c0783b */ /* 0x000f2e0000000200 */
[C---:B-1----:R-:W-:Y:S08]  /*c010*/  HMMA.16816.F32 R28, R168.reuse, R164, R28 ;  /* 0x000000a4a81c723c */ /* 0x042ff0000000181c */
[----:B------:R-:W-:Y:S01]  /*c020*/  HMMA.16816.F32 R32, R168, R166, R32 ;  /* 0x000000a6a820723c */ /* 0x000fe20000001820 */
[----:B------:R-:W1:Y:S04]  /*c030*/  LDSM.16.M88.4 R164, [R225+0xc800] ;  /* 0x00c80000e1a4783b */ /* 0x000e680000000200 */
[----:B------:R-:W1:Y:S03]  /*c040*/  LDSM.16.M88.4 R168, [R225+0xd000] ;  /* 0x00d00000e1a8783b */ /* 0x000e660000000200 */
[C---:B------:R-:W-:Y:S08]  /*c050*/  HMMA.16816.F32 R4, R176.reuse, R196, R4 ;  /* 0x000000c4b004723c */ /* 0x040ff00000001804 */
[C---:B------:R-:W-:Y:S01]  /*c060*/  HMMA.16816.F32 R8, R176.reuse, R198, R8 ;  /* 0x000000c6b008723c */ /* 0x040fe20000001808 */
[----:B------:R-:W-:Y:S07]  /*c070*/  LDSM.16.M88.4 R196, [R207] ;  /* 0x00000000cfc4783b */ /* 0x000fee0000000200 */
[C---:B--2---:R-:W-:Y:S08]  /*c080*/  HMMA.16816.F32 R12, R176.reuse, R172, R12 ;  /* 0x000000acb00c723c */ /* 0x044ff0000000180c */
[C---:B------:R-:W-:Y:S01]  /*c090*/  HMMA.16816.F32 R16, R176.reuse, R174, R16 ;  /* 0x000000aeb010723c */ /* 0x040fe20000001810 */
[----:B------:R-:W2:Y:S07]  /*c0a0*/  LDSM.16.M88.4 R172, [R225+0xd800] ;  /* 0x00d80000e1ac783b */ /* 0x000eae0000000200 */
[C---:B---3--:R-:W-:Y:S08]  /*c0b0*/  HMMA.16816.F32 R20, R176.reuse, R180, R20 ;  /* 0x000000b4b014723c */ /* 0x048ff00000001814 */
[C---:B------:R-:W-:Y:S01]  /*c0c0*/  HMMA.16816.F32 R24, R176.reuse, R182, R24 ;  /* 0x000000b6b018723c */ /* 0x040fe20000001818 */
[----:B------:R-:W3:Y:S07]  /*c0d0*/  LDSM.16.M88.4 R180, [R224+0x4000] ;  /* 0x00400000e0b4783b */ /* 0x000eee0000000200 */
[C---:B------:R-:W-:Y:S08]  /*c0e0*/  HMMA.16816.F32 R28, R176.reuse, R184, R28 ;  /* 0x000000b8b01c723c */ /* 0x040ff0000000181c */
[----:B------:R-:W-:Y:S01]  /*c0f0*/  HMMA.16816.F32 R32, R176, R186, R32 ;  /* 0x000000bab020723c */ /* 0x000fe20000001820 */
[----:B------:R-:W2:Y:S04]  /*c100*/  LDSM.16.M88.4 R176, [R206] ;  /* 0x00000000ceb0783b */ /* 0x000ea80000000200 */
[----:B------:R-:W2:Y:S03]  /*c110*/  LDSM.16.M88.4 R184, [R205] ;  /* 0x00000000cdb8783b */ /* 0x000ea60000000200 */
[C---:B----4-:R-:W-:Y:S08]  /*c120*/  HMMA.16816.F32 R4, R188.reuse, R192, R4 ;  /* 0x000000c0bc04723c */ /* 0x050ff00000001804 */
[C---:B------:R-:W-:Y:S01]  /*c130*/  HMMA.16816.F32 R8, R188.reuse, R194, R8 ;  /* 0x000000c2bc08723c */ /* 0x040fe20000001808 */
[----:B------:R-:W4:Y:S07]  /*c140*/  LDSM.16.M88.4 R192, [R204] ;  /* 0x00000000ccc0783b */ /* 0x000f2e0000000200 */
[C---:B-1----:R-:W-:Y:S08]  /*c150*/  HMMA.16816.F32 R12, R188.reuse, R164, R12 ;  /* 0x000000a4bc0c723c */ /* 0x042ff0000000180c */
[C---:B------:R-:W-:Y:S01]  /*c160*/  HMMA.16816.F32 R16, R188.reuse, R166, R16 ;  /* 0x000000a6bc10723c */ /* 0x040fe20000001810 */
[----:B------:R-:W-:Y:S07]  /*c170*/  LDSM.16.M88.4 R164, [R222+0x4000] ;  /* 0x00400000dea4783b */ /* 0x000fee0000000200 */
[C---:B------:R-:W-:Y:S08]  /*c180*/  HMMA.16816.F32 R20, R188.reuse, R168, R20 ;  /* 0x000000a8bc14723c */ /* 0x040ff00000001814 */
[C---:B------:R-:W-:Y:S01]  /*c190*/  HMMA.16816.F32 R24, R188.reuse, R170, R24 ;  /* 0x000000aabc18723c */ /* 0x040fe20000001818 */
[----:B------:R-:W1:Y:S07]  /*c1a0*/  LDSM.16.M88.4 R168, [R219+0xc000] ;  /* 0x00c00000dba8783b */ /* 0x000e6e0000000200 */
[C---:B--2---:R-:W-:Y:S08]  /*c1b0*/  HMMA.16816.F32 R28, R188.reuse, R172, R28 ;  /* 0x000000acbc1c723c */ /* 0x044ff0000000181c */
[----:B------:R-:W-:Y:S01]  /*c1c0*/  HMMA.16816.F32 R32, R188, R174, R32 ;  /* 0x000000aebc20723c */ /* 0x000fe20000001820 */
[----:B------:R-:W2:Y:S04]  /*c1d0*/  LDSM.16.M88.4 R172, [R219+0xc800] ;  /* 0x00c80000dbac783b */ /* 0x000ea80000000200 */
[----:B------:R-:W1:Y:S03]  /*c1e0*/  LDSM.16.M88.4 R188, [R219+0xd000] ;  /* 0x00d00000dbbc783b */ /* 0x000e660000000200 */
[C---:B---3--:R-:W-:Y:S08]  /*c1f0*/  HMMA.16816.F32 R4, R180.reuse, R196, R4 ;  /* 0x000000c4b404723c */ /* 0x048ff00000001804 */
[C---:B------:R-:W-:Y:S01]  /*c200*/  HMMA.16816.F32 R8, R180.reuse, R198, R8 ;  /* 0x000000c6b408723c */ /* 0x040fe20000001808 */
[----:B------:R-:W-:Y:S07]  /*c210*/  LDSM.16.M88.4 R196, [R212+0x5000] ;  /* 0x00500000d4c4783b */ /* 0x000fee0000000200 */
[C---:B------:R-:W-:Y:S08]  /*c220*/  HMMA.16816.F32 R12, R180.reuse, R176, R12 ;  /* 0x000000b0b40c723c */ /* 0x040ff0000000180c */
[C---:B------:R-:W-:Y:S01]  /*c230*/  HMMA.16816.F32 R16, R180.reuse, R178, R16 ;  /* 0x000000b2b410723c */ /* 0x040fe20000001810 */
[----:B------:R-:W3:Y:S07]  /*c240*/  LDSM.16.M88.4 R176, [R219+0xd800] ;  /* 0x00d80000dbb0783b */ /* 0x000eee0000000200 */
[C---:B------:R-:W-:Y:S08]  /*c250*/  HMMA.16816.F32 R20, R180.reuse, R184, R20 ;  /* 0x000000b8b414723c */ /* 0x040ff00000001814 */
[C---:B------:R-:W-:Y:S01]  /*c260*/  HMMA.16816.F32 R24, R180.reuse, R186, R24 ;  /* 0x000000bab418723c */ /* 0x040fe20000001818 */
[----:B------:R-:W-:Y:S07]  /*c270*/  LDSM.16.M88.4 R184, [R212+0x4000] ;  /* 0x00400000d4b8783b */ /* 0x000fee0000000200 */
[C---:B----4-:R-:W-:Y:S08]  /*c280*/  HMMA.16816.F32 R28, R180.reuse, R192, R28 ;  /* 0x000000c0b41c723c */ /* 0x050ff0000000181c */
[----:B------:R-:W-:Y:S01]  /*c290*/  HMMA.16816.F32 R32, R180, R194, R32 ;  /* 0x000000c2b420723c */ /* 0x000fe20000001820 */
[----:B------:R-:W4:Y:S04]  /*c2a0*/  LDSM.16.M88.4 R180, [R221+0x4000] ;  /* 0x00400000ddb4783b */ /* 0x000f280000000200 */
[----:B------:R-:W3:Y:S03]  /*c2b0*/  LDSM.16.M88.4 R192, [R212+0x4800] ;  /* 0x00480000d4c0783b */ /* 0x000ee60000000200 */
[C---:B-1----:R-:W-:Y:S08]  /*c2c0*/  HMMA.16816.F32 R4, R164.reuse, R168, R4 ;  /* 0x000000a8a404723c */ /* 0x042ff00000001804 */
[C---:B------:R-:W-:Y:S01]  /*c2d0*/  HMMA.16816.F32 R8, R164.reuse, R170, R8 ;  /* 0x000000aaa408723c */ /* 0x040fe20000001808 */
[----:B------:R-:W1:Y:S07]  /*c2e0*/  LDSM.16.M88.4 R168, [R212+0x5800] ;  /* 0x00580000d4a8783b */ /* 0x000e6e0000000200 */
[C---:B--2---:R-:W-:Y:S08]  /*c2f0*/  HMMA.16816.F32 R12, R164.reuse, R172, R12 ;  /* 0x000000aca40c723c */ /* 0x044ff0000000180c */
[C---:B------:R-:W-:Y:S01]  /*c300*/  HMMA.16816.F32 R16, R164.reuse, R174, R16 ;  /* 0x000000aea410723c */ /* 0x040fe20000001810 */
[----:B------:R-:W-:Y:S07]  /*c310*/  LDSM.16.M88.4 R172, [R226+0x6000] ;  /* 0x00600000e2ac783b */ /* 0x000fee0000000200 */
[C---:B------:R-:W-:Y:S08]  /*c320*/  HMMA.16816.F32 R20, R164.reuse, R188, R20 ;  /* 0x000000bca414723c */ /* 0x040ff00000001814 */
[C---:B------:R-:W-:Y:S01]  /*c330*/  HMMA.16816.F32 R24, R164.reuse, R190, R24 ;  /* 0x000000bea418723c */ /* 0x040fe20000001818 */
[----:B------:R-:W2:Y:S07]  /*c340*/  LDSM.16.M88.4 R188, [R225+0xe000] ;  /* 0x00e00000e1bc783b */ /* 0x000eae0000000200 */
[C---:B---3--:R-:W-:Y:S08]  /*c350*/  HMMA.16816.F32 R28, R164.reuse, R176, R28 ;  /* 0x000000b0a41c723c */ /* 0x048ff0000000181c */
[----:B------:R-:W-:Y:S01]  /*c360*/  HMMA.16816.F32 R32, R164, R178, R32 ;  /* 0x000000b2a420723c */ /* 0x000fe20000001820 */
[----:B------:R-:W3:Y:S04]  /*c370*/  LDSM.16.M88.4 R164, [R225+0xe800] ;  /* 0x00e80000e1a4783b */ /* 0x000ee80000000200 */
[----:B------:R-:W1:Y:S03]  /*c380*/  LDSM.16.M88.4 R176, [R225+0xf000] ;  /* 0x00f00000e1b0783b */ /* 0x000e660000000200 */
[C---:B----4-:R-:W-:Y:S08]  /*c390*/  HMMA.16816.F32 R4, R180.reuse, R184, R4 ;  /* 0x000000b8b404723c */ /* 0x050ff00000001804 */
[C---:B------:R-:W-:Y:S01]  /*c3a0*/  HMMA.16816.F32 R8, R180.reuse, R186, R8 ;  /* 0x000000bab408723c */ /* 0x040fe20000001808 */
[----:B------:R-:W4:Y:S07]  /*c3b0*/  LDSM.16.M88.4 R184, [R225+0xf800] ;  /* 0x00f80000e1b8783b */ /* 0x000f2e0000000200 */
[C---:B------:R-:W-:Y:S08]  /*c3c0*/  HMMA.16816.F32 R12, R180.reuse, R192, R12 ;  /* 0x000000c0b40c723c */ /* 0x040ff0000000180c */
[C---:B------:R-:W-:Y:S01]  /*c3d0*/  HMMA.16816.F32 R16, R180.reuse, R194, R16 ;  /* 0x000000c2b410723c */ /* 0x040fe20000001810 */
[----:B------:R-:W-:Y:S07]  /*c3e0*/  LDSM.16.M88.4 R192, [R222+0x6000] ;  /* 0x00600000dec0783b */ /* 0x000fee0000000200 */
[C---:B------:R-:W-:Y:S08]  /*c3f0*/  HMMA.16816.F32 R20, R180.reuse, R196, R20 ;  /* 0x000000c4b414723c */ /* 0x040ff00000001814 */
[C---:B------:R-:W-:Y:S01]  /*c400*/  HMMA.16816.F32 R24, R180.reuse, R198, R24 ;  /* 0x000000c6b418723c */ /* 0x040fe20000001818 */
[----:B------:R-:W-:Y:S07]  /*c410*/  LDSM.16.M88.4 R196, [R219+0xe000] ;  /* 0x00e00000dbc4783b */ /* 0x000fee0000000200 */
[C---:B-1----:R-:W-:Y:S08]  /*c420*/  HMMA.16816.F32 R28, R180.reuse, R168, R28 ;  /* 0x000000a8b41c723c */ /* 0x042ff0000000181c */
[----:B------:R-:W-:Y:S01]  /*c430*/  HMMA.16816.F32 R32, R180, R170, R32 ;  /* 0x000000aab420723c */ /* 0x000fe20000001820 */
[----:B------:R-:W-:Y:S04]  /*c440*/  LDSM.16.M88.4 R168, [R224+0x6000] ;  /* 0x00600000e0a8783b */ /* 0x000fe80000000200 */
[----:B------:R-:W1:Y:S03]  /*c450*/  LDSM.16.M88.4 R180, [R203] ;  /* 0x00000000cbb4783b */ /* 0x000e660000000200 */
[C---:B--2---:R-:W-:Y:S08]  /*c460*/  HMMA.16816.F32 R4, R172.reuse, R188, R4 ;  /* 0x000000bcac04723c */ /* 0x044ff00000001804 */
[C---:B------:R-:W-:Y:S01]  /*c470*/  HMMA.16816.F32 R8, R172.reuse, R190, R8 ;  /* 0x000000beac08723c */ /* 0x040fe20000001808 */
[----:B------:R-:W-:Y:S07]  /*c480*/  LDSM.16.M88.4 R188, [R201] ;  /* 0x00000000c9bc783b */ /* 0x000fee0000000200 */
[C---:B---3--:R-:W-:Y:S08]  /*c490*/  HMMA.16816.F32 R12, R172.reuse, R164, R12 ;  /* 0x000000a4ac0c723c */ /* 0x048ff0000000180c */
[C---:B------:R-:W-:Y:S01]  /*c4a0*/  HMMA.16816.F32 R16, R172.reuse, R166, R16 ;  /* 0x000000a6ac10723c */ /* 0x040fe20000001810 */
[----:B------:R-:W2:Y:S07]  /*c4b0*/  LDSM.16.M88.4 R164, [R202] ;  /* 0x00000000caa4783b */ /* 0x000eae0000000200 */
[C---:B------:R-:W-:Y:S08]  /*c4c0*/  HMMA.16816.F32 R20, R172.reuse, R176, R20 ;  /* 0x000000b0ac14723c */ /* 0x040ff00000001814 */
[C---:B------:R-:W-:Y:S01]  /*c4d0*/  HMMA.16816.F32 R24, R172.reuse, R178, R24 ;  /* 0x000000b2ac18723c */ /* 0x040fe20000001818 */
[----:B------:R-:W3:Y:S07]  /*c4e0*/  LDSM.16.M88.4 R176, [R200] ;  /* 0x00000000c8b0783b */ /* 0x000eee0000000200 */
[C---:B----4-:R-:W-:Y:S08]  /*c4f0*/  HMMA.16816.F32 R28, R172.reuse, R184, R28 ;  /* 0x000000b8ac1c723c */ /* 0x050ff0000000181c */
[----:B------:R-:W-:Y:S01]  /*c500*/  HMMA.16816.F32 R32, R172, R186, R32 ;  /* 0x000000baac20723c */ /* 0x000fe20000001820 */
[----:B------:R-:W4:Y:S04]  /*c510*/  LDSM.16.M88.4 R172, [R219+0xe800] ;  /* 0x00e80000dbac783b */ /* 0x000f280000000200 */
        /* <DEDUP_REMOVED lines=13> */
[----:B------:R-:W3:Y:S03]  /*c5f0*/  LDSM.16.M88.4 R176, [R221+0x6000] ;  /* 0x00600000ddb0783b */ /* 0x000ee60000000200 */
[C---:B------:R-:W-:Y:S08]  /*c600*/  HMMA.16816.F32 R4, R192.reuse, R196, R4 ;  /* 0x000000c4c004723c */ /* 0x040ff00000001804 */
[C---:B------:R-:W-:Y:S08]  /*c610*/  HMMA.16816.F32 R8, R192.reuse, R198, R8 ;  /* 0x000000c6c008723c */ /* 0x040ff00000001808 */
[C---:B----4-:R-:W-:Y:S08]  /*c620*/  HMMA.16816.F32 R12, R192.reuse, R172, R12 ;  /* 0x000000acc00c723c */ /* 0x050ff0000000180c */
[C---:B------:R-:W-:Y:S01]  /*c630*/  HMMA.16816.F32 R16, R192.reuse, R174, R16 ;  /* 0x000000aec010723c */ /* 0x040fe20000001810 */
[----:B------:R-:W4:Y:S01]  /*c640*/  LDSM.16.M88.4 R172, [R212+0x7800] ;  /* 0x00780000d4ac783b */ /* 0x000f220000000200 */
[----:B------:R-:W-:Y:S04]  /*c650*/  DEPBAR.LE SB0, 0x0 ;  /* 0x000080000000791a */ /* 0x000fe80000000000 */
[----:B------:R-:W-:Y:S02]  /*c660*/  BAR.SYNC.DEFER_BLOCKING 0x0 ;  /* 0x0000000000007b1d */ /* 0x000fe40000010000 */
[C---:B-1----:R-:W-:Y:S07]  /*c670*/  HMMA.16816.F32 R20, R192.reuse, R164, R20 ;  /* 0x000000a4c014723c */ /* 0x042fee0000001814 */
[----:B------:R-:W-:Y:S01]  /*c680*/  IMAD.U32 R164, RZ, RZ, UR6 ;  /* 0x00000006ffa47e24 */ /* 0x000fe2000f8e00ff */
[C---:B------:R-:W-:Y:S01]  /*c690*/  HMMA.16816.F32 R24, R192.reuse, R166, R24 ;  /* 0x000000a6c018723c */ /* 0x040fe20000001818 */
[----:B------:R-:W-:Y:S06]  /*c6a0*/  IMAD.U32 R165, RZ, RZ, UR6 ;  /* 0x00000006ffa57e24 */ /* 0x000fec000f8e00ff */
[----:B------:R-:W-:Y:S01]  /*c6b0*/  IMAD.U32 R167, RZ, RZ, UR6 ;  /* 0x00000006ffa77e24 */ /* 0x000fe2000f8e00ff */
[C---:B--2---:R-:W-:Y:S01]  /*c6c0*/  HMMA.16816.F32 R28, R192.reuse, R168, R28 ;  /* 0x000000a8c01c723c */ /* 0x044fe2000000181c */
[----:B------:R-:W-:Y:S06]  /*c6d0*/  IMAD.U32 R166, RZ, RZ, UR6 ;  /* 0x00000006ffa67e24 */ /* 0x000fec000f8e00ff */
[----:B------:R-:W-:Y:S01]  /*c6e0*/  IMAD.U32 R168, RZ, RZ, UR6 ;  /* 0x00000006ffa87e24 */ /* 0x000fe2000f8e00ff */
[----:B------:R-:W-:Y:S01]  /*c6f0*/  HMMA.16816.F32 R32, R192, R170, R32 ;  /* 0x000000aac020723c */ /* 0x000fe20000001820 */
[----:B------:R-:W-:Y:S06]  /*c700*/  IMAD.U32 R169, RZ, RZ, UR6 ;  /* 0x00000006ffa97e24 */ /* 0x000fec000f8e00ff */
[----:B------:R-:W-:Y:S01]  /*c710*/  LEA R170, P0, R164, R246, 0x6 ;  /* 0x000000f6a4aa7211 */ /* 0x000fe200078030ff */
[C---:B---3--:R-:W-:Y:S05]  /*c720*/  HMMA.16816.F32 R4, R176.reuse, R180, R4 ;  /* 0x000000b4b004723c */ /* 0x048fea0000001804 */
[----:B------:R-:W-:Y:S02]  /*c730*/  LEA.HI.X.SX32 R171, R169, R247, 0x6, P0 ;  /* 0x000000f7a9ab7211 */ /* 0x000fe400000f36ff */
[----:B------:R-:W-:Y:S01]  /*c740*/  LEA R180, P1, R167, R250, 0x6 ;  /* 0x000000faa7b47211 */ /* 0x000fe200078230ff */
[C---:B------:R-:W-:Y:S04]  /*c750*/  HMMA.16816.F32 R8, R176.reuse, R182, R8 ;  /* 0x000000b6b008723c */ /* 0x040fe80000001808 */
[----:B------:R-:W-:Y:S03]  /*c760*/  LEA.HI.X.SX32 R181, R166, R251, 0x6, P1 ;  /* 0x000000fba6b57211 */ /* 0x000fe600008f36ff */
[----:B------:R-:W-:Y:S01]  /*c770*/  LEA R182, P0, R165, R248, 0x6 ;  /* 0x000000f8a5b67211 */ /* 0x000fe200078030ff */
[C---:B------:R-:W-:Y:S04]  /*c780*/  HMMA.16816.F32 R12, R176.reuse, R184, R12 ;  /* 0x000000b8b00c723c */ /* 0x040fe8000000180c */
[----:B------:R-:W-:Y:S01]  /*c790*/  LEA.HI.X.SX32 R183, R164, R249, 0x6, P0 ;  /* 0x000000f9a4b77211 */ /* 0x000fe200000f36ff */
[----:B------:R-:W-:Y:S03]  /*c7a0*/  IMAD R165, R171, c[0x0][0x198], RZ ;  /* 0x00006600aba57a24 */ /* 0x000fe600078e02ff */
[C---:B------:R-:W-:Y:S04]  /*c7b0*/  HMMA.16816.F32 R16, R176.reuse, R186, R16 ;  /* 0x000000bab010723c */ /* 0x040fe80000001810 */
[----:B------:R-:W-:Y:S02]  /*c7c0*/  IMAD R165, R170, c[0x0][0x19c], R165 ;  /* 0x00006700aaa57a24 */ /* 0x000fe400078e02a5 */
[----:B------:R-:W-:Y:S02]  /*c7d0*/  IMAD R166, R183, c[0x0][0x198], RZ ;  /* 0x00006600b7a67a24 */ /* 0x000fe400078e02ff */
[C---:B------:R-:W-:Y:S04]  /*c7e0*/  HMMA.16816.F32 R20, R176.reuse, R188, R20 ;  /* 0x000000bcb014723c */ /* 0x040fe80000001814 */
[----:B------:R-:W-:Y:S04]  /*c7f0*/  IMAD R166, R182, c[0x0][0x19c], R166 ;  /* 0x00006700b6a67a24 */ /* 0x000fe800078e02a6 */
[C---:B------:R-:W-:Y:S08]  /*c800*/  HMMA.16816.F32 R24, R176.reuse, R190, R24 ;  /* 0x000000beb018723c */ /* 0x040ff00000001818 */
[C---:B----4-:R-:W-:Y:S07]  /*c810*/  HMMA.16816.F32 R28, R176.reuse, R172, R28 ;  /* 0x000000acb01c723c */ /* 0x050fee000000181c */
[----:B------:R-:W-:Y:S01]  /*c820*/  LEA R172, P2, R3, R36, 0x6 ;  /* 0x0000002403ac7211 */ /* 0x000fe200078430ff */
[----:B------:R-:W-:Y:S01]  /*c830*/  IMAD R3, R181, c[0x0][0x198], RZ ;  /* 0x00006600b5037a24 */ /* 0x000fe200078e02ff */
[----:B------:R-:W-:Y:S03]  /*c840*/  HMMA.16816.F32 R32, R176, R174, R32 ;  /* 0x000000aeb020723c */ /* 0x000fe60000001820 */
[----:B------:R-:W-:Y:S01]  /*c850*/  IMAD R3, R180, c[0x0][0x19c], R3 ;  /* 0x00006700b4037a24 */ /* 0x000fe200078e0203 */
[----:B------:R-:W-:Y:S01]  /*c860*/  LEA.HI.X.SX32 R173, R168, R37, 0x6, P2 ;  /* 0x00000025a8ad7211 */ /* 0x000fe200010f36ff */
[----:B------:R-:W-:Y:S01]  /*c870*/  IMAD.WIDE.U32 R180, R180, c[0x0][0x198], RZ ;  /* 0x00006600b4b47a25 */ /* 0x000fe200078e00ff */
[----:B------:R1:W5:Y:S03]  /*c880*/  LDL.LU.64 R36, [R1+0x8] ;  /* 0x0000080001247983 */ /* 0x0003660000300a00 */
[----:B------:R-:W-:Y:S03]  /*c890*/  IMAD R164, R173, c[0x0][0x198], RZ ;  /* 0x00006600ada47a24 */ /* 0x000fe600078e02ff */
[----:B------:R-:W-:Y:S04]  /*c8a0*/  IMAD.WIDE.U32 R174, R170, c[0x0][0x198], RZ ;  /* 0x00006600aaae7a25 */ /* 0x000fe800078e00ff */
[----:B------:R-:W-:Y:S01]  /*c8b0*/  IMAD R164, R172, c[0x0][0x19c], R164 ;  /* 0x00006700aca47a24 */ /* 0x000fe200078e02a4 */
[-C--:B------:R-:W-:Y:S01]  /*c8c0*/  LEA R170, P1, R174, R240.reuse, 0x1 ;  /* 0x000000f0aeaa7211 */ /* 0x080fe200078208ff */
[----:B------:R-:W-:Y:S04]  /*c8d0*/  IMAD.WIDE.U32 R172, R172, c[0x0][0x198], RZ ;  /* 0x00006600acac7a25 */ /* 0x000fe800078e00ff */
[----:B------:R-:W-:Y:S01]  /*c8e0*/  IMAD.IADD R164, R173, 0x1, R164 ;  /* 0x00000001ada47824 */ /* 0x000fe200078e02a4 */
[-C--:B------:R-:W-:Y:S01]  /*c8f0*/  LEA R168, P0, R172, R240.reuse, 0x1 ;  /* 0x000000f0aca87211 */ /* 0x080fe200078008ff */
[----:B------:R-:W-:Y:S02]  /*c900*/  IMAD.IADD R165, R175, 0x1, R165 ;  /* 0x00000001afa57824 */ /* 0x000fe400078e02a5 */
[----:B------:R-:W-:Y:S01]  /*c910*/  IMAD.WIDE.U32 R176, R182, c[0x0][0x198], RZ ;  /* 0x00006600b6b07a25 */ /* 0x000fe200078e00ff */
[-C--:B------:R-:W-:Y:S02]  /*c920*/  LEA.HI.X R169, R172, R239.reuse, R164, 0x1, P0 ;  /* 0x000000efaca97211 */ /* 0x080fe400000f0ca4 */
[----:B------:R-:W-:Y:S01]  /*c930*/  ISETP.LT.AND P0, PT, RZ, UR4, PT ;  /* 0x00000004ff007c0c */ /* 0x000fe2000bf01270 */
[----:B------:R-:W-:Y:S01]  /*c940*/  IMAD.IADD R3, R181, 0x1, R3 ;  /* 0x00000001b5037824 */ /* 0x000fe200078e0203 */
[-C--:B------:R-:W-:Y:S01]  /*c950*/  LEA.HI.X R171, R174, R239.reuse, R165, 0x1, P1 ;  /* 0x000000efaeab7211 */ /* 0x080fe200008f0ca5 */
[----:B------:R-:W-:Y:S01]  /*c960*/  IMAD.IADD R166, R177, 0x1, R166 ;  /* 0x00000001b1a67824 */ /* 0x000fe200078e02a6 */
[-C--:B------:R-:W-:Y:S02]  /*c970*/  LEA R174, P2, R180, R240.reuse, 0x1 ;  /* 0x000000f0b4ae7211 */ /* 0x080fe400078408ff */
[----:B------:R-:W-:Y:S02]  /*c980*/  LEA R172, P1, R176, R240, 0x1 ;  /* 0x000000f0b0ac7211 */ /* 0x000fe400078208ff */
[-C--:B------:R-:W-:Y:S02]  /*c990*/  LEA.HI.X R175, R180, R239.reuse, R3, 0x1, P2 ;  /* 0x000000efb4af7211 */ /* 0x080fe400010f0c03 */
[----:B------:R-:W-:Y:S03]  /*c9a0*/  LEA.HI.X R173, R176, R239, R166, 0x1, P1 ;  /* 0x000000efb0ad7211 */ /* 0x000fe600008f0ca6 */
[----:B-1---5:R-:W-:-:S05]  /*c9b0*/  @P0 BRA `(.L_x_70) ;  /* 0xffffe07000000947 */ /* 0x022fca000383ffff */
.L_x_69:
[----:B------:R-:W-:Y:S01]  /*c9c0*/  FMNMX.FTZ R166, R4, R2, !PT ;  /* 0x0000000204a67209 */ /* 0x000fe20007810000 */
[----:B-1----:R-:W-:Y:S01]  /*c9d0*/  LDSM.16.MT88.4 R168, [R220+0x10000] ;  /* 0x01000000dca8783b */ /* 0x002fe20000004200 */
[----:B------:R-:W-:Y:S01]  /*c9e0*/  FMNMX.FTZ R3, R6, R0, !PT ;  /* 0x0000000006037209 */ /* 0x000fe20007810000 */
[----:B------:R-:W-:Y:S01]  /*c9f0*/  UIADD3 UR13, UR13, 0x1, URZ ;  /* 0x000000010d0d7890 */ /* 0x000fe2000fffe03f */
        /* <DEDUP_REMOVED lines=32> */
[----:B------:R-:W-:Y:S03]  /*cc00*/  FMNMX.FTZ R3, R35, R3, !PT ;  /* 0x0000000323037209 */ /* 0x000fe60007810000 */
[----:B------:R-:W-:Y:S08]  /*cc10*/  SHFL.BFLY PT, R164, R166, 0x2, 0x1f ;  /* 0x0c401f00a6a47f89 */ /* 0x000ff000000e0000 */
[----:B------:R-:W1:Y:S02]  /*cc20*/  SHFL.BFLY PT, R165, R3, 0x2, 0x1f ;  /* 0x0c401f0003a57f89 */ /* 0x000e6400000e0000 */
[----:B-1----:R-:W-:Y:S02]  /*cc30*/  FMNMX.FTZ R165, R3, R165, !PT ;  /* 0x000000a503a57209 */ /* 0x002fe40007810000 */
[----:B------:R-:W-:Y:S04]  /*cc40*/  FMNMX.FTZ R166, R166, R164, !PT ;  /* 0x000000a4a6a67209 */ /* 0x000fe80007810000 */
[----:B------:R-:W1:Y:S08]  /*cc50*/  SHFL.BFLY PT, R3, R165, 0x1, 0x1f ;  /* 0x0c201f00a5037f89 */ /* 0x000e7000000e0000 */
[----:B------:R-:W2:Y:S01]  /*cc60*/  SHFL.BFLY PT, R164, R166, 0x1, 0x1f ;  /* 0x0c201f00a6a47f89 */ /* 0x000ea200000e0000 */
[----:B-1----:R-:W-:Y:S05]  /*cc70*/  FMNMX.FTZ R3, R165, R3, !PT ;  /* 0x00000003a5037209 */ /* 0x002fea0007810000 */
[C---:B------:R-:W-:Y:S02]  /*cc80*/  FMUL.FTZ R189, R3.reuse, c[0x0][0x23c] ;  /* 0x00008f0003bd7a20 */ /* 0x040fe40000410000 */
[C---:B------:R-:W-:Y:S01]  /*cc90*/  FADD.FTZ R0, -R3.reuse, R0 ;  /* 0x0000000003007221 */ /* 0x040fe20000010100 */
[----:B--2---:R-:W-:Y:S03]  /*cca0*/  FMNMX.FTZ R164, R166, R164, !PT ;  /* 0x000000a4a6a47209 */ /* 0x004fe60007810000 */
[----:B------:R-:W-:Y:S01]  /*ccb0*/  FMUL.FTZ R0, R0, c[0x0][0x23c] ;  /* 0x00008f0000007a20 */ /* 0x000fe20000410000 */
[C---:B------:R-:W-:Y:S01]  /*ccc0*/  FSETP.NEU.FTZ.AND P1, PT, R164.reuse, -INF , PT ;  /* 0xff800000a400780b */ /* 0x040fe20003f3d000 */
[C---:B------:R-:W-:Y:S02]  /*ccd0*/  FMUL.FTZ R190, R164.reuse, c[0x0][0x23c] ;  /* 0x00008f00a4be7a20 */ /* 0x040fe40000410000 */
[----:B------:R-:W-:Y:S02]  /*cce0*/  FADD.FTZ R2, -R164, R2 ;  /* 0x00000002a4027221 */ /* 0x000fe40000010100 */
[----:B------:R-:W1:Y:S01]  /*ccf0*/  MUFU.EX2 R0, R0 ;  /* 0x0000000000007308 */ /* 0x000e620000000800 */
[----:B------:R-:W-:Y:S01]  /*cd00*/  FSEL R190, R190, RZ, P1 ;  /* 0x000000ffbebe7208 */ /* 0x000fe20000800000 */
[----:B------:R-:W-:Y:S01]  /*cd10*/  FMUL.FTZ R2, R2, c[0x0][0x23c] ;  /* 0x00008f0002027a20 */ /* 0x000fe20000410000 */
[----:B------:R-:W-:Y:S03]  /*cd20*/  FSETP.NEU.FTZ.AND P1, PT, R3, -INF , PT ;  /* 0xff8000000300780b */ /* 0x000fe60003f3d000 */
[--C-:B------:R-:W-:Y:S01]  /*cd30*/  FFMA.FTZ R165, R4, c[0x0][0x23c], -R190.reuse ;  /* 0x00008f0004a57a23 */ /* 0x100fe200000108be */
[----:B------:R-:W-:Y:S01]  /*cd40*/  FSEL R189, R189, RZ, P1 ;  /* 0x000000ffbdbd7208 */ /* 0x000fe20000800000 */
[--C-:B------:R-:W-:Y:S02]  /*cd50*/  FFMA.FTZ R166, R5, c[0x0][0x23c], -R190.reuse ;  /* 0x00008f0005a67a23 */ /* 0x100fe400000108be */
[--C-:B------:R-:W-:Y:S01]  /*cd60*/  FFMA.FTZ R185, R8, c[0x0][0x23c], -R190.reuse ;  /* 0x00008f0008b97a23 */ /* 0x100fe200000108be */
[----:B------:R-:W2:Y:S01]  /*cd70*/  MUFU.EX2 R2, R2 ;  /* 0x0000000200027308 */ /* 0x000ea20000000800 */
[--C-:B------:R-:W-:Y:S02]  /*cd80*/  FFMA.FTZ R167, R6, c[0x0][0x23c], -R189.reuse ;  /* 0x00008f0006a77a23 */ /* 0x100fe400000108bd */
[--C-:B------:R-:W-:Y:S02]  /*cd90*/  FFMA.FTZ R184, R7, c[0x0][0x23c], -R189.reuse ;  /* 0x00008f0007b87a23 */ /* 0x100fe400000108bd */
[--C-:B------:R-:W-:Y:S02]  /*cda0*/  FFMA.FTZ R186, R9, c[0x0][0x23c], -R190.reuse ;  /* 0x00008f0009ba7a23 */ /* 0x100fe400000108be */
[--C-:B------:R-:W-:Y:S02]  /*cdb0*/  FFMA.FTZ R187, R10, c[0x0][0x23c], -R189.reuse ;  /* 0x00008f000abb7a23 */ /* 0x100fe400000108bd */
[--C-:B------:R-:W-:Y:S01]  /*cdc0*/  FFMA.FTZ R188, R11, c[0x0][0x23c], -R189.reuse ;  /* 0x00008f000bbc7a23 */ /* 0x100fe200000108bd */
[----:B------:R-:W-:Y:S01]  /*cdd0*/  MUFU.EX2 R165, R165 ;  /* 0x000000a500a57308 */ /* 0x000fe20000000800 */
[--C-:B------:R-:W-:Y:S02]  /*cde0*/  FFMA.FTZ R199, R32, c[0x0][0x23c], -R190.reuse ;  /* 0x00008f0020c77a23 */ /* 0x100fe400000108be */
[C---:B-1----:R-:W-:Y:S02]  /*cdf0*/  FMUL.FTZ R6, R0.reuse, R162 ;  /* 0x000000a200067220 */ /* 0x042fe40000410000 */
[C---:B------:R-:W-:Y:S02]  /*ce00*/  FMUL.FTZ R7, R0.reuse, R163 ;  /* 0x000000a300077220 */ /* 0x040fe40000410000 */
[C---:B------:R-:W-:Y:S02]  /*ce10*/  FMUL.FTZ R10, R0.reuse, R158 ;  /* 0x0000009e000a7220 */ /* 0x040fe40000410000 */
[C---:B------:R-:W-:Y:S01]  /*ce20*/  FMUL.FTZ R11, R0.reuse, R159 ;  /* 0x0000009f000b7220 */ /* 0x040fe20000410000 */
[----:B------:R-:W1:Y:S01]  /*ce30*/  MUFU.EX2 R166, R166 ;  /* 0x000000a600a67308 */ /* 0x000e620000000800 */
[C---:B------:R-:W-:Y:S02]  /*ce40*/  FMUL.FTZ R38, R0.reuse, R38 ;  /* 0x0000002600267220 */ /* 0x040fe40000410000 */
[----:B------:R-:W-:Y:S02]  /*ce50*/  FMUL.FTZ R39, R0, R39 ;  /* 0x0000002700277220 */ /* 0x000fe40000410000 */
[C---:B--2---:R-:W-:Y:S02]  /*ce60*/  FMUL.FTZ R4, R2.reuse, R160 ;  /* 0x000000a002047220 */ /* 0x044fe40000410000 */
[C---:B------:R-:W-:Y:S02]  /*ce70*/  FMUL.FTZ R5, R2.reuse, R161 ;  /* 0x000000a102057220 */ /* 0x040fe40000410000 */
[C---:B------:R-:W-:Y:S01]  /*ce80*/  FMUL.FTZ R8, R2.reuse, R156 ;  /* 0x0000009c02087220 */ /* 0x040fe20000410000 */
[----:B------:R-:W-:Y:S01]  /*ce90*/  MUFU.EX2 R167, R167 ;  /* 0x000000a700a77308 */ /* 0x000fe20000000800 */
[C---:B------:R-:W-:Y:S02]  /*cea0*/  FMUL.FTZ R9, R2.reuse, R157 ;  /* 0x0000009d02097220 */ /* 0x040fe40000410000 */
[----:B------:R-:W2:Y:S01]  /*ceb0*/  LDSM.16.MT88.4 R156, [R216+0x10000] ;  /* 0x01000000d89c783b */ /* 0x000ea20000004200 */
[C---:B------:R-:W-:Y:S02]  /*cec0*/  FMUL.FTZ R36, R2.reuse, R36 ;  /* 0x0000002402247220 */ /* 0x040fe40000410000 */
[C---:B------:R-:W-:Y:S02]  /*ced0*/  FMUL.FTZ R37, R2.reuse, R37 ;  /* 0x0000002502257220 */ /* 0x040fe40000410000 */
[C---:B------:R-:W-:Y:S02]  /*cee0*/  FMUL.FTZ R40, R2.reuse, R40 ;  /* 0x0000002802287220 */ /* 0x040fe40000410000 */
[----:B------:R-:W3:Y:S01]  /*cef0*/  MUFU.EX2 R184, R184 ;  /* 0x000000b800b87308 */ /* 0x000ee20000000800 */
[----:B------:R-:W-:Y:S02]  /*cf00*/  FMUL.FTZ R41, R2, R41 ;  /* 0x0000002902297220 */ /* 0x000fe40000410000 */
[----:B------:R-:W-:Y:S01]  /*cf10*/  FMUL.FTZ R42, R0, R42 ;  /* 0x0000002a002a7220 */ /* 0x000fe20000410000 */
[----:B-1----:R-:W-:Y:S01]  /*cf20*/  F2FP.PACK_AB R160, R166, R165 ;  /* 0x000000a5a6a0723e */ /* 0x002fe200000000ff */
[----:B------:R-:W-:Y:S02]  /*cf30*/  FMUL.FTZ R43, R0, R43 ;  /* 0x0000002b002b7220 */ /* 0x000fe40000410000 */
[--C-:B------:R-:W-:Y:S02]  /*cf40*/  FFMA.FTZ R243, R34, c[0x0][0x23c], -R189.reuse ;  /* 0x00008f0022f37a23 */ /* 0x100fe400000108bd */
[C---:B------:R-:W-:Y:S01]  /*cf50*/  FMUL.FTZ R44, R2.reuse, R44 ;  /* 0x0000002c022c7220 */ /* 0x040fe20000410000 */
[----:B------:R-:W-:Y:S01]  /*cf60*/  MUFU.EX2 R185, R185 ;  /* 0x000000b900b97308 */ /* 0x000fe20000000800 */
[----:B------:R-:W-:Y:S02]  /*cf70*/  FMUL.FTZ R45, R2, R45 ;  /* 0x0000002d022d7220 */ /* 0x000fe40000410000 */
[C---:B------:R-:W-:Y:S02]  /*cf80*/  FMUL.FTZ R46, R0.reuse, R46 ;  /* 0x0000002e002e7220 */ /* 0x040fe40000410000 */
[----:B------:R-:W-:Y:S02]  /*cf90*/  FMUL.FTZ R47, R0, R47 ;  /* 0x0000002f002f7220 */ /* 0x000fe40000410000 */
[C---:B------:R-:W-:Y:S02]  /*cfa0*/  FMUL.FTZ R48, R2.reuse, R48 ;  /* 0x0000003002307220 */ /* 0x040fe40000410000 */
[----:B------:R-:W-:Y:S01]  /*cfb0*/  FMUL.FTZ R49, R2, R49 ;  /* 0x0000003102317220 */ /* 0x000fe20000410000 */
[----:B------:R-:W1:Y:S01]  /*cfc0*/  MUFU.EX2 R186, R186 ;  /* 0x000000ba00ba7308 */ /* 0x000e620000000800 */
        /* <DEDUP_REMOVED lines=15> */
[----:B-1----:R-:W-:Y:S01]  /*d0c0*/  F2FP.PACK_AB R162, R186, R185 ;  /* 0x000000b9baa2723e */ /* 0x002fe200000000ff */
        /* <DEDUP_REMOVED lines=15> */
[C---:B------:R-:W-:Y:S02]  /*d1c0*/  FMUL.FTZ R74, R0.reuse, R74 ;  /* 0x0000004a004a7220 */ /* 0x040fe40000410000 */
[C---:B------:R-:W-:Y:S05]  /*d1d0*/  HMMA.16816.F32 R4, R160.reuse, R168, R4 ;  /* 0x000000a8a004723c */ /* 0x040fea0000001804 */
        /* <DEDUP_REMOVED lines=13> */
[C---:B------:R-:W-:Y:S04]  /*d2b0*/  HMMA.16816.F32 R44, R160.reuse, R176, R44 ;  /* 0x000000b0a02c723c */ /* 0x040fe8000000182c */
[----:B------:R-:W-:Y:S02]  /*d2c0*/  FMUL.FTZ R83, R0, R83 ;  /* 0x0000005300537220 */ /* 0x000fe40000410000 */
[C---:B------:R-:W-:Y:S02]  /*d2d0*/  FMUL.FTZ R84, R2.reuse, R84 ;  /* 0x0000005402547220 */ /* 0x040fe40000410000 */
[C---:B------:R-:W-:Y:S01]  /*d2e0*/  HMMA.16816.F32 R48, R160.reuse, R178, R48 ;  /* 0x000000b2a030723c */ /* 0x040fe20000001830 */
[----:B------:R-:W-:Y:S03]  /*d2f0*/  LDSM.16.MT88.4 R176, [R217+0x12800] ;  /* 0x01280000d9b0783b */ /* 0x000fe60000004200 */
        /* <DEDUP_REMOVED lines=9> */
[C---:B-1----:R-:W-:Y:S04]  /*d390*/  HMMA.16816.F32 R60, R160.reuse, R168, R60 ;  /* 0x000000a8a03c723c */ /* 0x042fe8000000183c */
[----:B------:R-:W-:Y:S02]  /*d3a0*/  FMUL.FTZ R91, R0, R91 ;  /* 0x0000005b005b7220 */ /* 0x000fe40000410000 */
[C---:B------:R-:W-:Y:S02]  /*d3b0*/  FMUL.FTZ R92, R2.reuse, R92 ;  /* 0x0000005c025c7220 */ /* 0x040fe40000410000 */
[C---:B------:R-:W-:Y:S01]  /*d3c0*/  HMMA.16816.F32 R64, R160.reuse, R170, R64 ;  /* 0x000000aaa040723c */ /* 0x040fe20000001840 */
[----:B------:R-:W1:Y:S03]  /*d3d0*/  LDSM.16.MT88.4 R168, [R216+0x12000] ;  /* 0x01200000d8a8783b */ /* 0x000e660000004200 */
        /* <DEDUP_REMOVED lines=10> */
[C---:B--2---:R-:W-:Y:S03]  /*d480*/  HMMA.16816.F32 R76, R160.reuse, R156, R76 ;  /* 0x0000009ca04c723c */ /* 0x044fe6000000184c */
[C---:B------:R-:W-:Y:S02]  /*d490*/  FMUL.FTZ R100, R2.reuse, R100 ;  /* 0x0000006402647220 */ /* 0x040fe40000410000 */
[----:B------:R-:W-:Y:S02]  /*d4a0*/  FMUL.FTZ R101, R2, R101 ;  /* 0x0000006502657220 */ /* 0x000fe40000410000 */
[C---:B------:R-:W-:Y:S01]  /*d4b0*/  FMUL.FTZ R102, R0.reuse, R102 ;  /* 0x0000006600667220 */ /* 0x040fe20000410000 */
        /* <DEDUP_REMOVED lines=37> */
[----:B------:R-:W-:Y:S03]  /*d710*/  FMUL.FTZ R125, R2, R125 ;  /* 0x0000007d027d7220 */ /* 0x000fe60000410000 */
[C---:B------:R-:W-:Y:S01]  /*d720*/  HMMA.16816.F32 R120, R160.reuse, R174, R120 ;  /* 0x000000aea078723c */ /* 0x040fe20000001878 */
[----:B------:R-:W3:Y:S02]  /*d730*/  LDSM.16.MT88.4 R172, [R217+0x16000] ;  /* 0x01600000d9ac783b */ /* 0x000ee40000004200 */
[C---:B------:R-:W-:Y:S02]  /*d740*/  FMUL.FTZ R126, R0.reuse, R126 ;  /* 0x0000007e007e7220 */ /* 0x040fe40000410000 */
[----:B------:R-:W-:Y:S02]  /*d750*/  FMUL.FTZ R127, R0, R127 ;  /* 0x0000007f007f7220 */ /* 0x000fe40000410000 */
[C---:B------:R-:W-:Y:S02]  /*d760*/  FMUL.FTZ R128, R2.reuse, R128 ;  /* 0x0000008002807220 */ /* 0x040fe40000410000 */
[----:B------:R-:W-:Y:S03]  /*d770*/  FMUL.FTZ R129, R2, R129 ;  /* 0x0000008102817220 */ /* 0x000fe60000410000 */
[C---:B--2---:R-:W-:Y:S03]  /*d780*/  HMMA.16816.F32 R124, R160.reuse, R156, R124 ;  /* 0x0000009ca07c723c */ /* 0x044fe6000000187c */
[C---:B------:R-:W-:Y:S02]  /*d790*/  FMUL.FTZ R130, R0.reuse, R130 ;  /* 0x0000008200827220 */ /* 0x040fe40000410000 */
[----:B------:R-:W-:Y:S02]  /*d7a0*/  FMUL.FTZ R131, R0, R131 ;  /* 0x0000008300837220 */ /* 0x000fe40000410000 */
[--C-:B------:R-:W-:Y:S02]  /*d7b0*/  FFMA.FTZ R191, R12, c[0x0][0x23c], -R190.reuse ;  /* 0x00008f000cbf7a23 */ /* 0x100fe400000108be */
[C---:B------:R-:W-:Y:S03]  /*d7c0*/  FMUL.FTZ R12, R2.reuse, R152 ;  /* 0x00000098020c7220 */ /* 0x040fe60000410000 */
[C---:B------:R-:W-:Y:S01]  /*d7d0*/  HMMA.16816.F32 R128, R160.reuse, R158, R128 ;  /* 0x0000009ea080723c */ /* 0x040fe20000001880 */
[----:B------:R-:W-:Y:S01]  /*d7e0*/  LDSM.16.MT88.4 R156, [R220+0x10800] ;  /* 0x01080000dc9c783b */ /* 0x000fe20000004200 */
[----:B------:R-:W-:Y:S01]  /*d7f0*/  MUFU.EX2 R191, R191 ;  /* 0x000000bf00bf7308 */ /* 0x000fe20000000800 */
[--C-:B------:R-:W-:Y:S02]  /*d800*/  FFMA.FTZ R192, R13, c[0x0][0x23c], -R190.reuse ;  /* 0x00008f000dc07a23 */ /* 0x100fe400000108be */
[----:B------:R-:W-:Y:S02]  /*d810*/  FMUL.FTZ R13, R2, R153 ;  /* 0x00000099020d7220 */ /* 0x000fe40000410000 */
[--C-:B------:R-:W-:Y:S02]  /*d820*/  FFMA.FTZ R193, R14, c[0x0][0x23c], -R189.reuse ;  /* 0x00008f000ec17a23 */ /* 0x100fe400000108bd */
[C---:B------:R-:W-:Y:S03]  /*d830*/  FMUL.FTZ R14, R0.reuse, R154 ;  /* 0x0000009a000e7220 */ /* 0x040fe60000410000 */
[--C-:B------:R-:W-:Y:S01]  /*d840*/  FFMA.FTZ R194, R15, c[0x0][0x23c], -R189.reuse ;  /* 0x00008f000fc27a23 */ /* 0x100fe200000108bd */
[----:B------:R-:W2:Y:S01]  /*d850*/  MUFU.EX2 R192, R192 ;  /* 0x000000c000c07308 */ /* 0x000ea20000000800 */
[----:B------:R-:W-:Y:S02]  /*d860*/  FMUL.FTZ R15, R0, R155 ;  /* 0x0000009b000f7220 */ /* 0x000fe40000410000 */
[----:B------:R-:W4:Y:S01]  /*d870*/  LDSM.16.MT88.4 R152, [R216+0x16000] ;  /* 0x01600000d898783b */ /* 0x000f220000004200 */
[C---:B------:R-:W-:Y:S02]  /*d880*/  FMUL.FTZ R132, R2.reuse, R132 ;  /* 0x0000008402847220 */ /* 0x040fe40000410000 */
[----:B------:R-:W-:Y:S02]  /*d890*/  FMUL.FTZ R133, R2, R133 ;  /* 0x0000008502857220 */ /* 0x000fe40000410000 */
[C---:B------:R-:W-:Y:S02]  /*d8a0*/  FMUL.FTZ R134, R0.reuse, R134 ;  /* 0x0000008600867220 */ /* 0x040fe40000410000 */
[----:B------:R-:W-:Y:S01]  /*d8b0*/  FMUL.FTZ R135, R0, R135 ;  /* 0x0000008700877220 */ /* 0x000fe20000410000 */
[----:B------:R-:W-:Y:S01]  /*d8c0*/  MUFU.EX2 R193, R193 ;  /* 0x000000c100c17308 */ /* 0x000fe20000000800 */
[C---:B------:R-:W-:Y:S02]  /*d8d0*/  FMUL.FTZ R136, R2.reuse, R136 ;  /* 0x0000008802887220 */ /* 0x040fe40000410000 */
[----:B------:R-:W-:Y:S02]  /*d8e0*/  FMUL.FTZ R137, R2, R137 ;  /* 0x0000008902897220 */ /* 0x000fe40000410000 */
[C---:B------:R-:W-:Y:S01]  /*d8f0*/  FMUL.FTZ R138, R0.reuse, R138 ;  /* 0x0000008a008a7220 */ /* 0x040fe20000410000 */
[C---:B-1----:R-:W-:Y:S03]  /*d900*/  HMMA.16816.F32 R132, R160.reuse, R168, R132 ;  /* 0x000000a8a084723c */ /* 0x042fe60000001884 */
[----:B------:R-:W-:Y:S01]  /*d910*/  FMUL.FTZ R139, R0, R139 ;  /* 0x0000008b008b7220 */ /* 0x000fe20000410000 */
[----:B------:R-:W1:Y:S01]  /*d920*/  MUFU.EX2 R194, R194 ;  /* 0x000000c200c27308 */ /* 0x000e620000000800 */
[--C-:B------:R-:W-:Y:S02]  /*d930*/  FFMA.FTZ R195, R16, c[0x0][0x23c], -R190.reuse ;  /* 0x00008f0010c37a23 */ /* 0x100fe400000108be */
[----:B------:R-:W-:Y:S01]  /*d940*/  FFMA.FTZ R196, R17, c[0x0][0x23c], -R190 ;  /* 0x00008f0011c47a23 */ /* 0x000fe200000108be */
[C---:B------:R-:W-:Y:S01]  /*d950*/  HMMA.16816.F32 R12, R160.reuse, R170, R12 ;  /* 0x000000aaa00c723c */ /* 0x040fe2000000180c */
[----:B------:R-:W5:Y:S03]  /*d960*/  LDSM.16.MT88.4 R168, [R218+0x10800] ;  /* 0x01080000daa8783b */ /* 0x000f660000004200 */
[--C-:B------:R-:W-:Y:S02]  /*d970*/  FFMA.FTZ R197, R18, c[0x0][0x23c], -R189.reuse ;  /* 0x00008f0012c57a23 */ /* 0x100fe400000108bd */
[----:B------:R-:W-:Y:S01]  /*d980*/  FFMA.FTZ R198, R19, c[0x0][0x23c], -R189 ;  /* 0x00008f0013c67a23 */ /* 0x000fe200000108bd */
[----:B------:R-:W-:Y:S01]  /*d990*/  MUFU.EX2 R195, R195 ;  /* 0x000000c300c37308 */ /* 0x000fe20000000800 */
[C---:B---3--:R-:W-:Y:S04]  /*d9a0*/  HMMA.16816.F32 R136, R160.reuse, R172, R136 ;  /* 0x000000aca088723c */ /* 0x048fe80000001888 */
[C---:B------:R-:W-:Y:S02]  /*d9b0*/  FMUL.FTZ R140, R2.reuse, R140 ;  /* 0x0000008c028c7220 */ /* 0x040fe40000410000 */
[----:B------:R-:W-:Y:S02]  /*d9c0*/  FMUL.FTZ R141, R2, R141 ;  /* 0x0000008d028d7220 */ /* 0x000fe40000410000 */
[C---:B------:R-:W-:Y:S01]  /*d9d0*/  FMUL.FTZ R142, R0.reuse, R142 ;  /* 0x0000008e008e7220 */ /* 0x040fe20000410000 */
[----:B------:R-:W3:Y:S03]  /*d9e0*/  MUFU.EX2 R196, R196 ;  /* 0x000000c400c47308 */ /* 0x000ee60000000800 */
[----:B------:R-:W-:Y:S02]  /*d9f0*/  FMUL.FTZ R143, R0, R143 ;  /* 0x0000008f008f7220 */ /* 0x000fe40000410000 */
[----:B------:R-:W-:Y:S01]  /*da00*/  FMUL.FTZ R16, R2, R148 ;  /* 0x0000009402107220 */ /* 0x000fe20000410000 */
[----:B--2---:R-:W-:Y:S01]  /*da10*/  F2FP.PACK_AB R148, R192, R191 ;  /* 0x000000bfc094723e */ /* 0x004fe200000000ff */
[----:B------:R-:W-:Y:S01]  /*da20*/  FMUL.FTZ R17, R2, R149 ;  /* 0x0000009502117220 */ /* 0x000fe20000410000 */
[----:B-1----:R-:W-:Y:S01]  /*da30*/  F2FP.PACK_AB R149, R194, R193 ;  /* 0x000000c1c295723e */ /* 0x002fe200000000ff */
[C---:B------:R-:W-:Y:S01]  /*da40*/  FMUL.FTZ R18, R0.reuse, R150 ;  /* 0x0000009600127220 */ /* 0x040fe20000410000 */
[C---:B------:R-:W-:Y:S01]  /*da50*/  HMMA.16816.F32 R140, R160.reuse, R174, R140 ;  /* 0x000000aea08c723c */ /* 0x040fe2000000188c */
[----:B------:R-:W-:Y:S01]  /*da60*/  MUFU.EX2 R197, R197 ;  /* 0x000000c500c57308 */ /* 0x000fe20000000800 */
[----:B------:R-:W1:Y:S01]  /*da70*/  LDSM.16.MT88.4 R172, [R217+0x10800] ;  /* 0x01080000d9ac783b */ /* 0x000e620000004200 */
[----:B------:R-:W-:Y:S02]  /*da80*/  FMUL.FTZ R19, R0, R151 ;  /* 0x0000009700137220 */ /* 0x000fe40000410000 */
[C---:B------:R-:W-:Y:S02]  /*da90*/  FMUL.FTZ R144, R2.reuse, R144 ;  /* 0x0000009002907220 */ /* 0x040fe40000410000 */
[----:B------:R-:W-:Y:S02]  /*daa0*/  FMUL.FTZ R145, R2, R145 ;  /* 0x0000009102917220 */ /* 0x000fe40000410000 */
[C---:B------:R-:W-:Y:S01]  /*dab0*/  FMUL.FTZ R146, R0.reuse, R146 ;  /* 0x0000009200927220 */ /* 0x040fe20000410000 */
[C---:B----4-:R-:W-:Y:S01]  /*dac0*/  HMMA.16816.F32 R16, R160.reuse, R152, R16 ;  /* 0x00000098a010723c */ /* 0x050fe20000001810 */
[----:B------:R-:W2:Y:S02]  /*dad0*/  MUFU.EX2 R198, R198 ;  /* 0x000000c600c67308 */ /* 0x000ea40000000800 */
[----:B------:R-:W-:Y:S01]  /*dae0*/  FMUL.FTZ R147, R0, R147 ;  /* 0x0000009300937220 */ /* 0x000fe20000410000 */
[----:B---3--:R-:W-:Y:S01]  /*daf0*/  F2FP.PACK_AB R150, R196, R195 ;  /* 0x000000c3c496723e */ /* 0x008fe200000000ff */
[----:B------:R-:W-:Y:S01]  /*db00*/  FFMA.FTZ R165, R2, R242, R165 ;  /* 0x000000f202a57223 */ /* 0x000fe200000100a5 */
[----:B------:R-:W-:Y:S01]  /*db10*/  MOV R2, R164 ;  /* 0x000000a400027202 */ /* 0x000fe20000000f00 */
[----:B------:R-:W-:Y:S01]  /*db20*/  FFMA.FTZ R167, R0, R241, R167 ;  /* 0x000000f100a77223 */ /* 0x000fe200000100a7 */
[----:B------:R-:W-:Y:S01]  /*db30*/  MOV R0, R3 ;  /* 0x0000000300007202 */ /* 0x000fe20000000f00 */
[----:B------:R-:W-:Y:S01]  /*db40*/  FADD.FTZ R165, R166, R165 ;  /* 0x000000a5a6a57221 */ /* 0x000fe20000010000 */
[----:B------:R-:W-:Y:S01]  /*db50*/  HMMA.16816.F32 R144, R160, R154, R144 ;  /* 0x0000009aa090723c */ /* 0x000fe20000001890 */
[----:B------:R-:W3:Y:S02]  /*db60*/  LDSM.16.MT88.4 R152, [R216+0x10800] ;  /* 0x01080000d898783b */ /* 0x000ee40000004200 */
[----:B------:R-:W-:Y:S02]  /*db70*/  FADD.FTZ R167, R184, R167 ;  /* 0x000000a7b8a77221 */ /* 0x000fe40000010000 */
[----:B------:R-:W-:Y:S02]  /*db80*/  FADD.FTZ R165, R185, R165 ;  /* 0x000000a5b9a57221 */ /* 0x000fe40000010000 */
[----:B------:R-:W-:Y:S02]  /*db90*/  FADD.FTZ R167, R187, R167 ;  /* 0x000000a7bba77221 */ /* 0x000fe40000010000 */
[----:B------:R-:W4:Y:S03]  /*dba0*/  LDSM.16.MT88.4 R160, [R220+0x12800] ;  /* 0x01280000dca0783b */ /* 0x000f260000004200 */
[----:B------:R-:W-:Y:S02]  /*dbb0*/  FADD.FTZ R186, R186, R165 ;  /* 0x000000a5baba7221 */ /* 0x000fe40000010000 */
[----:B------:R-:W-:Y:S01]  /*dbc0*/  FADD.FTZ R188, R188, R167 ;  /* 0x000000a7bcbc7221 */ /* 0x000fe20000010000 */
[----:B--2---:R-:W-:Y:S01]  /*dbd0*/  F2FP.PACK_AB R151, R198, R197 ;  /* 0x000000c5c697723e */ /* 0x004fe200000000ff */
[----:B------:R-:W-:Y:S02]  /*dbe0*/  FADD.FTZ R186, R191, R186 ;  /* 0x000000babfba7221 */ /* 0x000fe40000010000 */
[----:B------:R-:W-:Y:S02]  /*dbf0*/  FADD.FTZ R188, R193, R188 ;  /* 0x000000bcc1bc7221 */ /* 0x000fe40000010000 */
[----:B------:R-:W-:Y:S02]  /*dc00*/  FADD.FTZ R192, R192, R186 ;  /* 0x000000bac0c07221 */ /* 0x000fe40000010000 */
[C---:B------:R-:W-:Y:S05]  /*dc10*/  HMMA.16816.F32 R4, R148.reuse, R156, R4 ;  /* 0x0000009c9404723c */ /* 0x040fea0000001804 */
[----:B------:R-:W-:Y:S02]  /*dc20*/  FADD.FTZ R194, R194, R188 ;  /* 0x000000bcc2c27221 */ /* 0x000fe40000010000 */
[----:B------:R-:W-:Y:S01]  /*dc30*/  FADD.FTZ R192, R195, R192 ;  /* 0x000000c0c3c07221 */ /* 0x000fe20000010000 */
[C---:B------:R-:W-:Y:S01]  /*dc40*/  HMMA.16816.F32 R8, R148.reuse, R158, R8 ;  /* 0x0000009e9408723c */ /* 0x040fe20000001808 */
[----:B------:R-:W2:Y:S03]  /*dc50*/  LDSM.16.MT88.4 R156, [R218+0x12800] ;  /* 0x01280000da9c783b */ /* 0x000ea60000004200 */
[----:B------:R-:W-:Y:S02]  /*dc60*/  FADD.FTZ R194, R197, R194 ;  /* 0x000000c2c5c27221 */ /* 0x000fe40000010000 */
[----:B------:R-:W-:Y:S02]  /*dc70*/  FADD.FTZ R196, R196, R192 ;  /* 0x000000c0c4c47221 */ /* 0x000fe40000010000 */
[C---:B-----5:R-:W-:Y:S04]  /*dc80*/  HMMA.16816.F32 R36, R148.reuse, R168, R36 ;  /* 0x000000a89424723c */ /* 0x060fe80000001824 */
[----:B------:R-:W-:Y:S04]  /*dc90*/  FADD.FTZ R198, R198, R194 ;  /* 0x000000c2c6c67221 */ /* 0x000fe80000010000 */
[C---:B------:R-:W-:Y:S01]  /*dca0*/  HMMA.16816.F32 R40, R148.reuse, R170, R40 ;  /* 0x000000aa9428723c */ /* 0x040fe20000001828 */
[----:B------:R-:W5:Y:S07]  /*dcb0*/  LDSM.16.MT88.4 R168, [R220+0x14800] ;  /* 0x01480000dca8783b */ /* 0x000f6e0000004200 */
        /* <DEDUP_REMOVED lines=9> */
[C---:B--2---:R-:W-:Y:S08]  /*dd50*/  HMMA.16816.F32 R68, R148.reuse, R156, R68 ;  /* 0x0000009c9444723c */ /* 0x044ff00000001844 */
[C---:B------:R-:W-:Y:S01]  /*dd60*/  HMMA.16816.F32 R72, R148.reuse, R158, R72 ;  /* 0x0000009e9448723c */ /* 0x040fe20000001848 */
[----:B------:R-:W2:Y:S07]  /*dd70*/  LDSM.16.MT88.4 R156, [R216+0x14800] ;  /* 0x01480000d89c783b */ /* 0x000eae0000004200 */
[C---:B------:R-:W-:Y:S07]  /*dd80*/  HMMA.16816.F32 R76, R148.reuse, R176, R76 ;  /* 0x000000b0944c723c */ /* 0x040fee000000184c */
[--C-:B------:R-:W-:Y:S01]  /*dd90*/  FFMA.FTZ R176, R20, c[0x0][0x23c], -R190.reuse ;  /* 0x00008f0014b07a23 */ /* 0x100fe200000108be */
[C---:B------:R-:W-:Y:S04]  /*dda0*/  HMMA.16816.F32 R80, R148.reuse, R178, R80 ;  /* 0x000000b29450723c */ /* 0x040fe80000001850 */
[--C-:B------:R-:W-:Y:S01]  /*ddb0*/  FFMA.FTZ R177, R21, c[0x0][0x23c], -R190.reuse ;  /* 0x00008f0015b17a23 */ /* 0x100fe200000108be */
[----:B------:R-:W4:Y:S02]  /*ddc0*/  MUFU.EX2 R176, R176 ;  /* 0x000000b000b07308 */ /* 0x000f240000000800 */
[--C-:B------:R-:W-:Y:S01]  /*ddd0*/  FFMA.FTZ R178, R22, c[0x0][0x23c], -R189.reuse ;  /* 0x00008f0016b27a23 */ /* 0x100fe200000108bd */
[C---:B------:R-:W-:Y:S04]  /*dde0*/  HMMA.16816.F32 R84, R148.reuse, R180, R84 ;  /* 0x000000b49454723c */ /* 0x040fe80000001854 */
[--C-:B------:R-:W-:Y:S02]  /*ddf0*/  FFMA.FTZ R179, R23, c[0x0][0x23c], -R189.reuse ;  /* 0x00008f0017b37a23 */ /* 0x100fe400000108bd */
[----:B------:R-:W2:Y:S01]  /*de00*/  LDSM.16.MT88.4 R20, [R218+0x16800] ;  /* 0x01680000da14783b */ /* 0x000ea20000004200 */
[--C-:B------:R-:W-:Y:S01]  /*de10*/  FFMA.FTZ R180, R24, c[0x0][0x23c], -R190.reuse ;  /* 0x00008f0018b47a23 */ /* 0x100fe200000108be */
[C---:B------:R-:W-:Y:S01]  /*de20*/  HMMA.16816.F32 R88, R148.reuse, R182, R88 ;  /* 0x000000b69458723c */ /* 0x040fe20000001858 */
[----:B------:R-:W-:Y:S03]  /*de30*/  MUFU.EX2 R177, R177 ;  /* 0x000000b100b17308 */ /* 0x000fe60000000800 */
[----:B------:R-:W-:Y:S03]  /*de40*/  FFMA.FTZ R181, R25, c[0x0][0x23c], -R190 ;  /* 0x00008f0019b57a23 */ /* 0x000fe600000108be */
[--C-:B------:R-:W-:Y:S01]  /*de50*/  FFMA.FTZ R182, R26, c[0x0][0x23c], -R189.reuse ;  /* 0x00008f001ab67a23 */ /* 0x100fe200000108bd */
[C---:B-----5:R-:W-:Y:S03]  /*de60*/  HMMA.16816.F32 R92, R148.reuse, R168, R92 ;  /* 0x000000a8945c723c */ /* 0x060fe6000000185c */
[----:B------:R-:W5:Y:S01]  /*de70*/  MUFU.EX2 R178, R178 ;  /* 0x000000b200b27308 */ /* 0x000f620000000800 */
[----:B------:R-:W-:Y:S02]  /*de80*/  FFMA.FTZ R183, R27, c[0x0][0x23c], -R189 ;  /* 0x00008f001bb77a23 */ /* 0x000fe400000108bd */
[----:B------:R-:W-:Y:S01]  /*de90*/  LDSM.16.MT88.4 R24, [R218+0x11000] ;  /* 0x01100000da18783b */ /* 0x000fe20000004200 */
[----:B----4-:R-:W-:Y:S01]  /*dea0*/  FADD.FTZ R196, R176, R196 ;  /* 0x000000c4b0c47221 */ /* 0x010fe20000010000 */
[C---:B------:R-:W-:Y:S05]  /*deb0*/  HMMA.16816.F32 R96, R148.reuse, R170, R96 ;  /* 0x000000aa9460723c */ /* 0x040fea0000001860 */
[----:B------:R-:W4:Y:S01]  /*dec0*/  MUFU.EX2 R179, R179 ;  /* 0x000000b300b37308 */ /* 0x000f220000000800 */
[----:B------:R-:W4:Y:S02]  /*ded0*/  LDSM.16.MT88.4 R168, [R217+0x16800] ;  /* 0x01680000d9a8783b */ /* 0x000f240000004200 */
[C---:B-1----:R-:W-:Y:S07]  /*dee0*/  HMMA.16816.F32 R100, R148.reuse, R172, R100 ;  /* 0x000000ac9464723c */ /* 0x042fee0000001864 */
[----:B------:R-:W-:Y:S01]  /*def0*/  MUFU.EX2 R180, R180 ;  /* 0x000000b400b47308 */ /* 0x000fe20000000800 */
[C---:B------:R-:W-:Y:S01]  /*df00*/  HMMA.16816.F32 R104, R148.reuse, R174, R104 ;  /* 0x000000ae9468723c */ /* 0x040fe20000001868 */
[----:B------:R-:W-:Y:S03]  /*df10*/  LDSM.16.MT88.4 R172, [R220+0x15000] ;  /* 0x01500000dcac783b */ /* 0x000fe60000004200 */
[----:B-----5:R-:W-:Y:S04]  /*df20*/  FADD.FTZ R198, R178, R198 ;  /* 0x000000c6b2c67221 */ /* 0x020fe80000010000 */
[C---:B---3--:R-:W-:Y:S01]  /*df30*/  HMMA.16816.F32 R108, R148.reuse, R152, R108 ;  /* 0x00000098946c723c */ /* 0x048fe2000000186c */
[----:B------:R-:W1:Y:S07]  /*df40*/  MUFU.EX2 R181, R181 ;  /* 0x000000b500b57308 */ /* 0x000e6e0000000800 */
[C---:B------:R-:W-:Y:S01]  /*df50*/  HMMA.16816.F32 R112, R148.reuse, R154, R112 ;  /* 0x0000009a9470723c */ /* 0x040fe20000001870 */
[----:B------:R-:W3:Y:S02]  /*df60*/  LDSM.16.MT88.4 R152, [R216+0x16800] ;  /* 0x01680000d898783b */ /* 0x000ee40000004200 */
[----:B------:R-:W-:Y:S05]  /*df70*/  MUFU.EX2 R182, R182 ;  /* 0x000000b600b67308 */ /* 0x000fea0000000800 */
[C---:B--2---:R-:W-:Y:S05]  /*df80*/  HMMA.16816.F32 R116, R148.reuse, R156, R116 ;  /* 0x0000009c9474723c */ /* 0x044fea0000001874 */
[----:B------:R-:W2:Y:S03]  /*df90*/  MUFU.EX2 R183, R183 ;  /* 0x000000b700b77308 */ /* 0x000ea60000000800 */
[C---:B------:R-:W-:Y:S01]  /*dfa0*/  HMMA.16816.F32 R120, R148.reuse, R158, R120 ;  /* 0x0000009e9478723c */ /* 0x040fe20000001878 */
[----:B------:R-:W5:Y:S07]  /*dfb0*/  LDSM.16.MT88.4 R156, [R220+0x11000] ;  /* 0x01100000dc9c783b */ /* 0x000f6e0000004200 */
[C---:B------:R-:W-:Y:S08]  /*dfc0*/  HMMA.16816.F32 R124, R148.reuse, R160, R124 ;  /* 0x000000a0947c723c */ /* 0x040ff0000000187c */
[C---:B------:R-:W-:Y:S01]  /*dfd0*/  HMMA.16816.F32 R128, R148.reuse, R162, R128 ;  /* 0x000000a29480723c */ /* 0x040fe20000001880 */
[----:B------:R-:W5:Y:S07]  /*dfe0*/  LDSM.16.MT88.4 R160, [R217+0x11000] ;  /* 0x01100000d9a0783b */ /* 0x000f6e0000004200 */
[C---:B------:R-:W-:Y:S07]  /*dff0*/  HMMA.16816.F32 R132, R148.reuse, R20, R132 ;  /* 0x000000149484723c */ /* 0x040fee0000001884 */
[----:B------:R-:W-:Y:S01]  /*e000*/  F2FP.PACK_AB R20, R177, R176 ;  /* 0x000000b0b114723e */ /* 0x000fe200000000ff */
[C---:B------:R-:W-:Y:S04]  /*e010*/  HMMA.16816.F32 R12, R148.reuse, R22, R12 ;  /* 0x00000016940c723c */ /* 0x040fe8000000180c */
[----:B----4-:R-:W-:Y:S01]  /*e020*/  F2FP.PACK_AB R21, R179, R178 ;  /* 0x000000b2b315723e */ /* 0x010fe200000000ff */
[----:B------:R-:W-:Y:S02]  /*e030*/  FADD.FTZ R177, R177, R196 ;  /* 0x000000c4b1b17221 */ /* 0x000fe40000010000 */
[----:B-1----:R-:W-:Y:S01]  /*e040*/  F2FP.PACK_AB R22, R181, R180 ;  /* 0x000000b4b516723e */ /* 0x002fe200000000ff */
[C---:B------:R-:W-:Y:S04]  /*e050*/  HMMA.16816.F32 R136, R148.reuse, R168, R136 ;  /* 0x000000a89488723c */ /* 0x040fe80000001888 */
[----:B--2---:R-:W-:Y:S01]  /*e060*/  F2FP.PACK_AB R23, R183, R182 ;  /* 0x000000b6b717723e */ /* 0x004fe200000000ff */
[----:B------:R-:W-:Y:S02]  /*e070*/  FADD.FTZ R179, R179, R198 ;  /* 0x000000c6b3b37221 */ /* 0x000fe40000010000 */
[----:B------:R-:W-:Y:S01]  /*e080*/  FADD.FTZ R177, R180, R177 ;  /* 0x000000b1b4b17221 */ /* 0x000fe20000010000 */
[C---:B------:R-:W-:Y:S01]  /*e090*/  HMMA.16816.F32 R140, R148.reuse, R170, R140 ;  /* 0x000000aa948c723c */ /* 0x040fe2000000188c */
[----:B------:R-:W-:Y:S03]  /*e0a0*/  LDSM.16.MT88.4 R168, [R217+0x13000] ;  /* 0x01300000d9a8783b */ /* 0x000fe60000004200 */
[----:B------:R-:W-:Y:S02]  /*e0b0*/  FADD.FTZ R179, R182, R179 ;  /* 0x000000b3b6b37221 */ /* 0x000fe40000010000 */
[----:B------:R-:W-:Y:S02]  /*e0c0*/  FADD.FTZ R181, R181, R177 ;  /* 0x000000b1b5b57221 */ /* 0x000fe40000010000 */
[C---:B---3--:R-:W-:Y:S04]  /*e0d0*/  HMMA.16816.F32 R16, R148.reuse, R152, R16 ;  /* 0x000000989410723c */ /* 0x048fe80000001810 */
[----:B------:R-:W-:Y:S04]  /*e0e0*/  FADD.FTZ R183, R183, R179 ;  /* 0x000000b3b7b77221 */ /* 0x000fe80000010000 */
[----:B------:R-:W-:Y:S01]  /*e0f0*/  HMMA.16816.F32 R144, R148, R154, R144 ;  /* 0x0000009a9490723c */ /* 0x000fe20000001890 */
[----:B------:R-:W1:Y:S07]  /*e100*/  LDSM.16.MT88.4 R148, [R216+0x11000] ;  /* 0x01100000d894783b */ /* 0x000e6e0000004200 */
[C---:B-----5:R-:W-:Y:S01]  /*e110*/  HMMA.16816.F32 R4, R20.reuse, R156, R4 ;  /* 0x0000009c1404723c */ /* 0x060fe20000001804 */
[----:B------:R-:W2:Y:S07]  /*e120*/  LDSM.16.MT88.4 R152, [R220+0x13000] ;  /* 0x01300000dc98783b */ /* 0x000eae0000004200 */
[C---:B------:R-:W-:Y:S01]  /*e130*/  HMMA.16816.F32 R8, R20.reuse, R158, R8 ;  /* 0x0000009e1408723c */ /* 0x040fe20000001808 */
[----:B------:R-:W3:Y:S07]  /*e140*/  LDSM.16.MT88.4 R156, [R218+0x13000] ;  /* 0x01300000da9c783b */ /* 0x000eee0000004200 */
[C---:B------:R-:W-:Y:S08]  /*e150*/  HMMA.16816.F32 R36, R20.reuse, R24, R36 ;  /* 0x000000181424723c */ /* 0x040ff00000001824 */
[C---:B------:R-:W-:Y:S01]  /*e160*/  HMMA.16816.F32 R40, R20.reuse, R26, R40 ;  /* 0x0000001a1428723c */ /* 0x040fe20000001828 */
[----:B------:R-:W4:Y:S07]  /*e170*/  LDSM.16.MT88.4 R24, [R216+0x13000] ;  /* 0x01300000d818783b */ /* 0x000f2e0000004200 */
[C---:B------:R-:W-:Y:S08]  /*e180*/  HMMA.16816.F32 R44, R20.reuse, R160, R44 ;  /* 0x000000a0142c723c */ /* 0x040ff0000000182c */
[C---:B------:R-:W-:Y:S01]  /*e190*/  HMMA.16816.F32 R48, R20.reuse, R162, R48 ;  /* 0x000000a21430723c */ /* 0x040fe20000001830 */
[----:B------:R-:W5:Y:S07]  /*e1a0*/  LDSM.16.MT88.4 R160, [R218+0x15000] ;  /* 0x01500000daa0783b */ /* 0x000f6e0000004200 */
[C---:B-1----:R-:W-:Y:S08]  /*e1b0*/  HMMA.16816.F32 R52, R20.reuse, R148, R52 ;  /* 0x000000941434723c */ /* 0x042ff00000001834 */
[C---:B------:R-:W-:Y:S01]  /*e1c0*/  HMMA.16816.F32 R56, R20.reuse, R150, R56 ;  /* 0x000000961438723c */ /* 0x040fe20000001838 */
[----:B------:R-:W1:Y:S07]  /*e1d0*/  LDSM.16.MT88.4 R148, [R217+0x15000] ;  /* 0x01500000d994783b */ /* 0x000e6e0000004200 */
[C---:B--2---:R-:W-:Y:S08]  /*e1e0*/  HMMA.16816.F32 R60, R20.reuse, R152, R60 ;  /* 0x00000098143c723c */ /* 0x044ff0000000183c */
[C---:B------:R-:W-:Y:S01]  /*e1f0*/  HMMA.16816.F32 R64, R20.reuse, R154, R64 ;  /* 0x0000009a1440723c */ /* 0x040fe20000001840 */
[----:B------:R-:W2:Y:S07]  /*e200*/  LDSM.16.MT88.4 R152, [R216+0x15000] ;  /* 0x01500000d898783b */ /* 0x000eae0000004200 */
[C---:B---3--:R-:W-:Y:S08]  /*e210*/  HMMA.16816.F32 R68, R20.reuse, R156, R68 ;  /* 0x0000009c1444723c */ /* 0x048ff00000001844 */
[C---:B------:R-:W-:Y:S01]  /*e220*/  HMMA.16816.F32 R72, R20.reuse, R158, R72 ;  /* 0x0000009e1448723c */ /* 0x040fe20000001848 */
[----:B------:R-:W-:Y:S07]  /*e230*/  LDSM.16.MT88.4 R156, [R218+0x17000] ;  /* 0x01700000da9c783b */ /* 0x000fee0000004200 */
[C---:B------:R-:W-:Y:S08]  /*e240*/  HMMA.16816.F32 R76, R20.reuse, R168, R76 ;  /* 0x000000a8144c723c */ /* 0x040ff0000000184c */
[C---:B------:R-:W-:Y:S01]  /*e250*/  HMMA.16816.F32 R80, R20.reuse, R170, R80 ;  /* 0x000000aa1450723c */ /* 0x040fe20000001850 */
[----:B------:R-:W-:Y:S07]  /*e260*/  LDSM.16.MT88.4 R168, [R216+0x11800] ;  /* 0x01180000d8a8783b */ /* 0x000fee0000004200 */
[C---:B----4-:R-:W-:Y:S08]  /*e270*/  HMMA.16816.F32 R84, R20.reuse, R24, R84 ;  /* 0x000000181454723c */ /* 0x050ff00000001854 */
[C---:B------:R-:W-:Y:S01]  /*e280*/  HMMA.16816.F32 R88, R20.reuse, R26, R88 ;  /* 0x0000001a1458723c */ /* 0x040fe20000001858 */
[----:B------:R-:W3:Y:S07]  /*e290*/  LDSM.16.MT88.4 R24, [R220+0x17000] ;  /* 0x01700000dc18783b */ /* 0x000eee0000004200 */
[C---:B------:R-:W-:Y:S07]  /*e2a0*/  HMMA.16816.F32 R92, R20.reuse, R172, R92 ;  /* 0x000000ac145c723c */ /* 0x040fee000000185c */
[--C-:B------:R-:W-:Y:S01]  /*e2b0*/  FFMA.FTZ R172, R28, c[0x0][0x23c], -R190.reuse ;  /* 0x00008f001cac7a23 */ /* 0x100fe200000108be */
[C---:B------:R-:W-:Y:S04]  /*e2c0*/  HMMA.16816.F32 R96, R20.reuse, R174, R96 ;  /* 0x000000ae1460723c */ /* 0x040fe80000001860 */
[--C-:B------:R-:W-:Y:S01]  /*e2d0*/  FFMA.FTZ R173, R29, c[0x0][0x23c], -R190.reuse ;  /* 0x00008f001dad7a23 */ /* 0x100fe200000108be */
[----:B------:R-:W4:Y:S01]  /*e2e0*/  MUFU.EX2 R172, R172 ;  /* 0x000000ac00ac7308 */ /* 0x000f220000000800 */
[----:B------:R-:W-:Y:S02]  /*e2f0*/  FFMA.FTZ R190, R33, c[0x0][0x23c], -R190 ;  /* 0x00008f0021be7a23 */ /* 0x000fe400000108be */
[C---:B-----5:R-:W-:Y:S04]  /*e300*/  HMMA.16816.F32 R100, R20.reuse, R160, R100 ;  /* 0x000000a01464723c */ /* 0x060fe80000001864 */
[--C-:B------:R-:W-:Y:S02]  /*e310*/  FFMA.FTZ R174, R30, c[0x0][0x23c], -R189.reuse ;  /* 0x00008f001eae7a23 */ /* 0x100fe400000108bd */
[--C-:B------:R-:W-:Y:S01]  /*e320*/  FFMA.FTZ R175, R31, c[0x0][0x23c], -R189.reuse ;  /* 0x00008f001faf7a23 */ /* 0x100fe200000108bd */
[----:B------:R-:W5:Y:S01]  /*e330*/  MUFU.EX2 R173, R173 ;  /* 0x000000ad00ad7308 */ /* 0x000f620000000800 */
[C---:B------:R-:W-:Y:S01]  /*e340*/  HMMA.16816.F32 R104, R20.reuse, R162, R104 ;  /* 0x000000a21468723c */ /* 0x040fe20000001868 */
[----:B------:R-:W3:Y:S03]  /*e350*/  LDSM.16.MT88.4 R28, [R217+0x17000] ;  /* 0x01700000d91c783b */ /* 0x000ee60000004200 */
[----:B------:R-:W-:Y:S04]  /*e360*/  FFMA.FTZ R189, R35, c[0x0][0x23c], -R189 ;  /* 0x00008f0023bd7a23 */ /* 0x000fe800000108bd */
[C---:B-1----:R-:W-:Y:S01]  /*e370*/  HMMA.16816.F32 R108, R20.reuse, R148, R108 ;  /* 0x00000094146c723c */ /* 0x042fe2000000186c */
[----:B------:R-:W-:Y:S01]  /*e380*/  LDSM.16.MT88.4 R32, [R218+0x11800] ;  /* 0x01180000da20783b */ /* 0x000fe20000004200 */
[----:B------:R-:W1:Y:S02]  /*e390*/  MUFU.EX2 R174, R174 ;  /* 0x000000ae00ae7308 */ /* 0x000e640000000800 */
[----:B----4-:R-:W-:Y:S04]  /*e3a0*/  FADD.FTZ R181, R172, R181 ;  /* 0x000000b5acb57221 */ /* 0x010fe80000010000 */
[C---:B------:R-:W-:Y:S01]  /*e3b0*/  HMMA.16816.F32 R112, R20.reuse, R150, R112 ;  /* 0x000000961470723c */ /* 0x040fe20000001870 */
[----:B------:R-:W4:Y:S03]  /*e3c0*/  LDSM.16.MT88.4 R148, [R216+0x17000] ;  /* 0x01700000d894783b */ /* 0x000f260000004200 */
[----:B------:R-:W3:Y:S01]  /*e3d0*/  MUFU.EX2 R175, R175 ;  /* 0x000000af00af7308 */ /* 0x000ee20000000800 */
[----:B-----5:R-:W-:Y:S03]  /*e3e0*/  FADD.FTZ R181, R173, R181 ;  /* 0x000000b5adb57221 */ /* 0x020fe60000010000 */
[C---:B--2---:R-:W-:Y:S04]  /*e3f0*/  HMMA.16816.F32 R116, R20.reuse, R152, R116 ;  /* 0x000000981474723c */ /* 0x044fe80000001874 */
[----:B------:R-:W-:Y:S02]  /*e400*/  FADD.FTZ R181, R199, R181 ;  /* 0x000000b5c7b57221 */ /* 0x000fe40000010000 */
[----:B------:R-:W2:Y:S02]  /*e410*/  MUFU.EX2 R190, R190 ;  /* 0x000000be00be7308 */ /* 0x000ea40000000800 */
[C---:B------:R-:W-:Y:S01]  /*e420*/  HMMA.16816.F32 R120, R20.reuse, R154, R120 ;  /* 0x0000009a1478723c */ /* 0x040fe20000001878 */
[----:B------:R-:W-:Y:S03]  /*e430*/  LDSM.16.MT88.4 R152, [R217+0x11800] ;  /* 0x01180000d998783b */ /* 0x000fe60000004200 */
[----:B-1----:R-:W-:Y:S04]  /*e440*/  FADD.FTZ R183, R174, R183 ;  /* 0x000000b7aeb77221 */ /* 0x002fe80000010000 */
[C---:B---3--:R-:W-:Y:S01]  /*e450*/  HMMA.16816.F32 R124, R20.reuse, R24, R124 ;  /* 0x00000018147c723c */ /* 0x048fe2000000187c */
[----:B------:R-:W1:Y:S03]  /*e460*/  MUFU.EX2 R189, R189 ;  /* 0x000000bd00bd7308 */ /* 0x000e660000000800 */
[----:B------:R-:W-:Y:S04]  /*e470*/  FADD.FTZ R183, R175, R183 ;  /* 0x000000b7afb77221 */ /* 0x000fe80000010000 */
[C---:B------:R-:W-:Y:S01]  /*e480*/  HMMA.16816.F32 R128, R20.reuse, R26, R128 ;  /* 0x0000001a1480723c */ /* 0x040fe20000001880 */
[----:B------:R-:W3:Y:S03]  /*e490*/  LDSM.16.MT88.4 R24, [R220+0x11800] ;  /* 0x01180000dc18783b */ /* 0x000ee60000004200 */
[----:B------:R-:W-:Y:S02]  /*e4a0*/  FADD.FTZ R183, R243, R183 ;  /* 0x000000b7f3b77221 */ /* 0x000fe40000010000 */
[C---:B--2---:R-:W-:Y:S02]  /*e4b0*/  FADD.FTZ R242, R190.reuse, R181 ;  /* 0x000000b5bef27221 */ /* 0x044fe40000010000 */
[C---:B------:R-:W-:Y:S08]  /*e4c0*/  HMMA.16816.F32 R132, R20.reuse, R156, R132 ;  /* 0x0000009c1484723c */ /* 0x040ff00000001884 */
[C---:B------:R-:W-:Y:S04]  /*e4d0*/  HMMA.16816.F32 R12, R20.reuse, R158, R12 ;  /* 0x0000009e140c723c */ /* 0x040fe8000000180c */
[----:B-1----:R-:W-:Y:S04]  /*e4e0*/  FADD.FTZ R241, R189, R183 ;  /* 0x000000b7bdf17221 */ /* 0x002fe80000010000 */
[C---:B------:R-:W-:Y:S08]  /*e4f0*/  HMMA.16816.F32 R136, R20.reuse, R28, R136 ;  /* 0x0000001c1488723c */ /* 0x040ff00000001888 */
[C---:B------:R-:W-:Y:S01]  /*e500*/  HMMA.16816.F32 R140, R20.reuse, R30, R140 ;  /* 0x0000001e148c723c */ /* 0x040fe2000000188c */
[----:B------:R-:W1:Y:S07]  /*e510*/  LDSM.16.MT88.4 R28, [R220+0x13800] ;  /* 0x01380000dc1c783b */ /* 0x000e6e0000004200 */
[C---:B----4-:R-:W-:Y:S08]  /*e520*/  HMMA.16816.F32 R16, R20.reuse, R148, R16 ;  /* 0x000000941410723c */ /* 0x050ff00000001810 */
[----:B------:R-:W-:Y:S01]  /*e530*/  HMMA.16816.F32 R144, R20, R150, R144 ;  /* 0x000000961490723c */ /* 0x000fe20000001890 */
[----:B------:R-:W2:Y:S06]  /*e540*/  LDSM.16.MT88.4 R148, [R218+0x13800] ;  /* 0x01380000da94783b */ /* 0x000eac0000004200 */
[----:B------:R-:W-:Y:S02]  /*e550*/  F2FP.PACK_AB R20, R173, R172 ;  /* 0x000000acad14723e */ /* 0x000fe400000000ff */
[----:B------:R-:W-:Y:S03]  /*e560*/  F2FP.PACK_AB R21, R175, R174 ;  /* 0x000000aeaf15723e */ /* 0x000fe600000000ff */
[----:B------:R-:W-:Y:S02]  /*e570*/  F2FP.PACK_AB R22, R190, R199 ;  /* 0x000000c7be16723e */ /* 0x000fe400000000ff */
[----:B------:R-:W-:Y:S07]  /*e580*/  F2FP.PACK_AB R23, R189, R243 ;  /* 0x000000f3bd17723e */ /* 0x000fee00000000ff */
[C---:B---3--:R-:W-:Y:S01]  /*e590*/  HMMA.16816.F32 R160, R20.reuse, R24, R4 ;  /* 0x0000001814a0723c */ /* 0x048fe20000001804 */
[----:B------:R-:W3:Y:S07]  /*e5a0*/  LDSM.16.MT88.4 R4, [R217+0x13800] ;  /* 0x01380000d904783b */ /* 0x000eee0000004200 */
[C---:B------:R-:W-:Y:S01]  /*e5b0*/  HMMA.16816.F32 R156, R20.reuse, R26, R8 ;  /* 0x0000001a149c723c */ /* 0x040fe20000001808 */
[----:B------:R-:W4:Y:S07]  /*e5c0*/  LDSM.16.MT88.4 R8, [R216+0x13800] ;  /* 0x01380000d808783b */ /* 0x000f2e0000004200 */
[C---:B------:R-:W-:Y:S01]  /*e5d0*/  HMMA.16816.F32 R36, R20.reuse, R32, R36 ;  /* 0x000000201424723c */ /* 0x040fe20000001824 */
[----:B------:R-:W5:Y:S07]  /*e5e0*/  LDSM.16.MT88.4 R24, [R220+0x15800] ;  /* 0x01580000dc18783b */ /* 0x000f6e0000004200 */
[C---:B------:R-:W-:Y:S01]  /*e5f0*/  HMMA.16816.F32 R40, R20.reuse, R34, R40 ;  /* 0x000000221428723c */ /* 0x040fe20000001828 */
[----:B------:R-:W-:Y:S07]  /*e600*/  LDSM.16.MT88.4 R32, [R217+0x15800] ;  /* 0x01580000d920783b */ /* 0x000fee0000004200 */
[C---:B------:R-:W-:Y:S08]  /*e610*/  HMMA.16816.F32 R44, R20.reuse, R152, R44 ;  /* 0x00000098142c723c */ /* 0x040ff0000000182c */
[C---:B------:R-:W-:Y:S01]  /*e620*/  HMMA.16816.F32 R48, R20.reuse, R154, R48 ;  /* 0x0000009a1430723c */ /* 0x040fe20000001830 */
[----:B------:R-:W-:Y:S07]  /*e630*/  LDSM.16.MT88.4 R152, [R216+0x15800] ;  /* 0x01580000d898783b */ /* 0x000fee0000004200 */
[C---:B------:R-:W-:Y:S08]  /*e640*/  HMMA.16816.F32 R52, R20.reuse, R168, R52 ;  /* 0x000000a81434723c */ /* 0x040ff00000001834 */
[C---:B------:R-:W-:Y:S01]  /*e650*/  HMMA.16816.F32 R56, R20.reuse, R170, R56 ;  /* 0x000000aa1438723c */ /* 0x040fe20000001838 */
[----:B------:R-:W-:Y:S07]  /*e660*/  LDSM.16.MT88.4 R168, [R220+0x17800] ;  /* 0x01780000dca8783b */ /* 0x000fee0000004200 */
        /* <DEDUP_REMOVED lines=12> */
[C---:B-----5:R-:W-:Y:S08]  /*e730*/  HMMA.16816.F32 R92, R20.reuse, R24, R92 ;  /* 0x00000018145c723c */ /* 0x060ff0000000185c */
[C---:B------:R-:W-:Y:S08]  /*e740*/  HMMA.16816.F32 R96, R20.reuse, R26, R96 ;  /* 0x0000001a1460723c */ /* 0x040ff00000001860 */
[C---:B-1----:R-:W-:Y:S08]  /*e750*/  HMMA.16816.F32 R100, R20.reuse, R28, R100 ;  /* 0x0000001c1464723c */ /* 0x042ff00000001864 */
[C---:B------:R-:W-:Y:S08]  /*e760*/  HMMA.16816.F32 R104, R20.reuse, R30, R104 ;  /* 0x0000001e1468723c */ /* 0x040ff00000001868 */
[C---:B------:R-:W-:Y:S08]  /*e770*/  HMMA.16816.F32 R108, R20.reuse, R32, R108 ;  /* 0x00000020146c723c */ /* 0x040ff0000000186c */
[C---:B------:R-:W-:Y:S08]  /*e780*/  HMMA.16816.F32 R112, R20.reuse, R34, R112 ;  /* 0x000000221470723c */ /* 0x040ff00000001870 */
[C---:B------:R-:W-:Y:S08]  /*e790*/  HMMA.16816.F32 R116, R20.reuse, R152, R116 ;  /* 0x000000981474723c */ /* 0x040ff00000001874 */
[C---:B------:R-:W-:Y:S08]  /*e7a0*/  HMMA.16816.F32 R120, R20.reuse, R154, R120 ;  /* 0x0000009a1478723c */ /* 0x040ff00000001878 */
[C---:B------:R-:W-:Y:S08]  /*e7b0*/  HMMA.16816.F32 R124, R20.reuse, R168, R124 ;  /* 0x000000a8147c723c */ /* 0x040ff0000000187c */
[C---:B------:R-:W-:Y:S08]  /*e7c0*/  HMMA.16816.F32 R128, R20.reuse, R170, R128 ;  /* 0x000000aa1480723c */ /* 0x040ff00000001880 */
[C---:B--2---:R-:W-:Y:S08]  /*e7d0*/  HMMA.16816.F32 R132, R20.reuse, R148, R132 ;  /* 0x000000941484723c */ /* 0x044ff00000001884 */
[C---:B------:R-:W-:Y:S08]  /*e7e0*/  HMMA.16816.F32 R152, R20.reuse, R150, R12 ;  /* 0x000000961498723c */ /* 0x040ff0000000180c */
[C---:B---3--:R-:W-:Y:S08]  /*e7f0*/  HMMA.16816.F32 R136, R20.reuse, R4, R136 ;  /* 0x000000041488723c */ /* 0x048ff00000001888 */
[C---:B------:R-:W-:Y:S08]  /*e800*/  HMMA.16816.F32 R140, R20.reuse, R6, R140 ;  /* 0x00000006148c723c */ /* 0x040ff0000000188c */
[C---:B----4-:R-:W-:Y:S08]  /*e810*/  HMMA.16816.F32 R148, R20.reuse, R8, R16 ;  /* 0x000000081494723c */ /* 0x050ff00000001810 */
[----:B------:R-:W-:Y:S01]  /*e820*/  HMMA.16816.F32 R144, R20, R10, R144 ;  /* 0x0000000a1490723c */ /* 0x000fe20000001890 */
[----:B------:R-:W-:-:S07]  /*e830*/  @P0 BRA `(.L_x_68) ;  /* 0xffffc8a000000947 */ /* 0x000fce000383ffff */
.L_x_67:
[----:B------:R-:W1:Y:S01]  /*e840*/  SHFL.BFLY PT, R2, R242, 0x2, 0x1f ;  /* 0x0c401f00f2027f89 */ /* 0x000e6200000e0000 */
[----:B------:R-:W-:Y:S01]  /*e850*/  MOV R4, 0x3f800000 ;  /* 0x3f80000000047802 */ /* 0x000fe20000000f00 */
[----:B------:R-:W2:Y:S01]  /*e860*/  S2UR UR6, SR_CTAID.Y ;  /* 0x00000000000679c3 */ /* 0x000ea20000002600 */
[----:B------:R-:W-:Y:S01]  /*e870*/  MOV R5, 0x3f800000 ;  /* 0x3f80000000057802 */ /* 0x000fe20000000f00 */
[----:B------:R-:W3:Y:S01]  /*e880*/  SHFL.BFLY PT, R0, R241, 0x2, 0x1f ;  /* 0x0c401f00f1007f89 */ /* 0x000ee200000e0000 */
[----:B------:R-:W-:Y:S01]  /*e890*/  UISETP.NE.AND UP0, UPT, UR10, -0x1, UPT ;  /* 0xffffffff0a00788c */ /* 0x000fe2000bf05270 */
[----:B------:R-:W-:Y:S01]  /*e8a0*/  BSSY B0, `(.L_x_71) ;  /* 0x0000190000007945 */ /* 0x000fe20003800000 */
[----:B------:R-:W-:Y:S01]  /*e8b0*/  ULDC.64 UR4, c[0x0][0x1e8] ;  /* 0x00007a0000047ab9 */ /* 0x000fe20000000a00 */
[----:B------:R-:W4:Y:S01]  /*e8c0*/  S2R R6, SR_TID.X ;  /* 0x0000000000067919 */ /* 0x000f220000002100 */
[----:B------:R-:W-:Y:S01]  /*e8d0*/  ULDC UR8, c[0x0][0x214] ;  /* 0x0000850000087ab9 */ /* 0x000fe20000000800 */
[----:B------:R-:W5:Y:S01]  /*e8e0*/  S2UR UR9, SR_CTAID.X ;  /* 0x00000000000979c3 */ /* 0x000f620000002500 */
[----:B------:R-:W-:-:S02]  /*e8f0*/  UMOV UR24, URZ ;  /* 0x0000003f00187c82 */ /* 0x000fc40008000000 */
        /* <DEDUP_REMOVED lines=9> */
[----:B------:R-:W-:Y:S01]  /*e990*/  @!UP0 UIMAD UR14, UR14, UR4, URZ ;  /* 0x000000040e0e82a4 */ /* 0x000fe2000f8e023f */
[----:B----4-:R-:W-:Y:S02]  /*e9a0*/  SHF.R.S32.HI R7, RZ, 0x1f, R6 ;  /* 0x0000001fff077819 */ /* 0x010fe40000011406 */
[----:B------:R-:W2:Y:S01]  /*e9b0*/  SHFL.BFLY PT, R0, R241, 0x1, 0x1f ;  /* 0x0c201f00f1007f89 */ /* 0x000ea200000e0000 */
[----:B------:R-:W-:Y:S01]  /*e9c0*/  @!UP0 UIMAD.WIDE.U32 UR22, UR6, UR4, URZ ;  /* 0x00000004061682a5 */ /* 0x000fe2000f8e003f */
[----:B------:R-:W-:Y:S02]  /*e9d0*/  LEA.HI R8, R7, R6, RZ, 0x2 ;  /* 0x0000000607087211 */ /* 0x000fe400078f10ff */
[----:B------:R-:W-:Y:S02]  /*e9e0*/  ULDC.U8 UR4, c[0x0][0x329] ;  /* 0x0000ca4000047ab9 */ /* 0x000fe40000000000 */
[----:B------:R-:W-:Y:S01]  /*e9f0*/  UISETP.NE.AND UP1, UPT, UR4, URZ, UPT ;  /* 0x0000003f0400728c */ /* 0x000fe2000bf25270 */
[--C-:B------:R-:W-:Y:S01]  /*ea00*/  SHF.R.S32.HI R10, RZ, 0x2, R8.reuse ;  /* 0x00000002ff0a7819 */ /* 0x100fe20000011408 */
[----:B------:R-:W-:Y:S01]  /*ea10*/  @!UP0 UIMAD UR14, UR6, UR5, UR14 ;  /* 0x00000005060e82a4 */ /* 0x000fe2000f8e020e */
[----:B------:R-:W-:Y:S01]  /*ea20*/  SHF.R.S32.HI R9, RZ, 0x1f, R8 ;  /* 0x0000001fff097819 */ /* 0x000fe20000011408 */
[----:B------:R-:W-:Y:S01]  /*ea30*/  @!UP0 UMOV UR18, UR22 ;  /* 0x0000001600128c82 */ /* 0x000fe20008000000 */
[----:B------:R-:W-:Y:S01]  /*ea40*/  LOP3.LUT R8, R8, 0x3ffffffc, RZ, 0xc0, !PT ;  /* 0x3ffffffc08087812 */ /* 0x000fe200078ec0ff */
[----:B------:R-:W-:Y:S01]  /*ea50*/  ULDC.U8 UR5, c[0x0][0x328] ;  /* 0x0000ca0000057ab9 */ /* 0x000fe20000000000 */
[----:B------:R-:W-:Y:S01]  /*ea60*/  LEA.HI R9, R9, R10, RZ, 0x3 ;  /* 0x0000000a09097211 */ /* 0x000fe200078f18ff */
[----:B------:R-:W-:Y:S01]  /*ea70*/  UISETP.NE.AND UP2, UPT, UR5, URZ, UPT ;  /* 0x0000003f0500728c */ /* 0x000fe2000bf45270 */
[----:B------:R-:W-:Y:S01]  /*ea80*/  IADD3 R8, -R8, R6, RZ ;  /* 0x0000000608087210 */ /* 0x000fe20007ffe1ff */
[----:B------:R-:W-:Y:S01]  /*ea90*/  @!UP0 UIADD3 UR7, UR23, UR14, URZ ;  /* 0x0000000e17078290 */ /* 0x000fe2000fffe03f */
[----:B------:R-:W-:Y:S01]  /*eaa0*/  LOP3.LUT R9, R9, 0xfffffff8, RZ, 0xc0, !PT ;  /* 0xfffffff809097812 */ /* 0x000fe200078ec0ff */
[----:B------:R-:W-:Y:S01]  /*eab0*/  UISETP.NE.OR UP3, UPT, UR4, URZ, !UP2 ;  /* 0x0000003f0400728c */ /* 0x000fe2000d765670 */
[----:B-1----:R-:W-:-:S02]  /*eac0*/  FADD.FTZ R2, R242, R2 ;  /* 0x00000002f2027221 */ /* 0x002fc40000010000 */
[----:B------:R-:W-:Y:S01]  /*ead0*/  IADD3 R9, R10, -R9, RZ ;  /* 0x800000090a097210 */ /* 0x000fe20007ffe0ff */
[----:B------:R-:W-:Y:S01]  /*eae0*/  @UP1 ULDC UR13, c[0x0][0x210] ;  /* 0x00008400000d1ab9 */ /* 0x000fe20000000800 */
[----:B------:R-:W-:Y:S01]  /*eaf0*/  LEA.HI R10, R7, R6, RZ, 0x5 ;  /* 0x00000006070a7211 */ /* 0x000fe200078f28ff */
[----:B--2---:R-:W-:Y:S01]  /*eb00*/  FADD.FTZ R0, R241, R0 ;  /* 0x00000000f1007221 */ /* 0x004fe20000010000 */
[----:B------:R-:W-:Y:S01]  /*eb10*/  FSETP.NE.FTZ.AND P4, PT, R2, RZ, PT ;  /* 0x000000ff0200720b */ /* 0x000fe20003f95000 */
[----:B------:R-:W-:Y:S01]  /*eb20*/  ULDC UR5, c[0x0][0x234] ;  /* 0x00008d0000057ab9 */ /* 0x000fe20000000800 */
[C---:B------:R-:W-:Y:S01]  /*eb30*/  SHF.L.U32 R12, R9.reuse, 0x6, RZ ;  /* 0x00000006090c7819 */ /* 0x040fe200000006ff */
[----:B------:R-:W-:Y:S01]  /*eb40*/  @UP1 UIMAD UR13, UR13, UR8, URZ ;  /* 0x000000080d0d12a4 */ /* 0x000fe2000f8e023f */
[----:B------:R-:W-:Y:S01]  /*eb50*/  FSETP.NE.FTZ.AND P3, PT, R0, RZ, PT ;  /* 0x000000ff0000720b */ /* 0x000fe20003f75000 */
[----:B------:R-:W-:Y:S01]  /*eb60*/  @!UP1 USEL UR13, UR8, UR5, !UP2 ;  /* 0x00000005080d9287 */ /* 0x000fe2000d000000 */
[----:B------:R-:W-:Y:S01]  /*eb70*/  SHF.R.S32.HI R11, RZ, 0x5, R10 ;  /* 0x00000005ff0b7819 */ /* 0x000fe2000001140a */
[----:B------:R-:W-:Y:S01]  /*eb80*/  ULDC UR4, c[0x0][0x1c0] ;  /* 0x0000700000047ab9 */ /* 0x000fe20000000800 */
[----:B------:R-:W-:Y:S01]  /*eb90*/  LOP3.LUT R12, R12, 0x1c0, RZ, 0xc0, !PT ;  /* 0x000001c00c0c7812 */ /* 0x000fe200078ec0ff */
[----:B------:R-:W-:Y:S01]  /*eba0*/  @UP1 UMOV UR19, 0x1 ;  /* 0x0000000100131882 */ /* 0x000fe20000000000 */
[----:B------:R-:W-:Y:S01]  /*ebb0*/  LOP3.LUT R13, R9, 0x1, RZ, 0xc0, !PT ;  /* 0x00000001090d7812 */ /* 0x000fe200078ec0ff */
[----:B------:R-:W-:Y:S01]  /*ebc0*/  @!UP1 UIMAD UR19, UR13, UR4, URZ ;  /* 0x000000040d1392a4 */ /* 0x000fe2000f8e023f */
[----:B------:R-:W-:Y:S01]  /*ebd0*/  LEA R8, R11, R8, 0x9 ;  /* 0x000000080b087211 */ /* 0x000fe200078e48ff */
[----:B------:R-:W1:Y:S01]  /*ebe0*/  @P4 MUFU.RCP R4, R2 ;  /* 0x0000000200044308 */ /* 0x000e620000001000 */
[----:B------:R-:W-:Y:S01]  /*ebf0*/  LEA.HI R12, R12, R12, RZ, 0x1d ;  /* 0x0000000c0c0c7211 */ /* 0x000fe200078fe8ff */
[----:B------:R-:W-:Y:S01]  /*ec00*/  @!UP3 UIMAD UR21, UR6, UR8, URZ ;  /* 0x000000080615b2a4 */ /* 0x000fe2000f8e023f */
[----:B------:R-:W-:Y:S01]  /*ec10*/  ISETP.NE.U32.AND P0, PT, R13, 0x1, PT ;  /* 0x000000010d00780c */ /* 0x000fe20003f05070 */
[----:B------:R-:W-:Y:S01]  /*ec20*/  @UP1 ULDC UR20, c[0x0][0x210] ;  /* 0x0000840000141ab9 */ /* 0x000fe20000000800 */
[----:B------:R-:W-:Y:S01]  /*ec30*/  LEA R8, R8, R12, 0x1 ;  /* 0x0000000c08087211 */ /* 0x000fe200078e08ff */
[----:B------:R-:W-:Y:S01]  /*ec40*/  UIMAD UR4, UR6, UR19, URZ ;  /* 0x00000013060472a4 */ /* 0x000fe2000f8e023f */
[----:B------:R-:W-:Y:S01]  /*ec50*/  R2P PR, R9, 0x6 ;  /* 0x0000000609007804 */ /* 0x000fe20000000000 */
[----:B------:R-:W2:Y:S01]  /*ec60*/  @P3 MUFU.RCP R5, R0 ;  /* 0x0000000000053308 */ /* 0x000ea20000001000 */
[----:B------:R-:W-:Y:S01]  /*ec70*/  SHF.L.U32 R8, R8, 0x1, RZ ;  /* 0x0000000108087819 */ /* 0x000fe200000006ff */
[----:B------:R-:W-:Y:S01]  /*ec80*/  @!UP1 UMOV UR20, 0x1 ;  /* 0x0000000100149882 */ /* 0x000fe20000000000 */
[----:B------:R-:W-:Y:S01]  /*ec90*/  MOV R9, 0x20 ;  /* 0x0000002000097802 */ /* 0x000fe20000000f00 */
[----:B------:R-:W-:Y:S01]  /*eca0*/  @!UP3 USEL UR21, UR21, UR10, !UP0 ;  /* 0x0000000a1515b287 */ /* 0x000fe2000c000000 */
[----:B------:R-:W-:Y:S01]  /*ecb0*/  IADD3 R12, R8, -0x10, RZ ;  /* 0xfffffff0080c7810 */ /* 0x000fe20007ffe0ff */
[----:B-----5:R-:W-:Y:S01]  /*ecc0*/  UIMAD UR5, UR9, UR20, URZ ;  /* 0x00000014090572a4 */ /* 0x020fe2000f8e023f */
[----:B------:R-:W-:Y:S01]  /*ecd0*/  SEL R9, R9, 0xffffffe0, !P1 ;  /* 0xffffffe009097807 */ /* 0x000fe20004800000 */
[----:B-1----:R-:W-:Y:S01]  /*ece0*/  FMUL.FTZ R160, R4, R160 ;  /* 0x000000a004a07220 */ /* 0x002fe20000410000 */
[----:B------:R-:W-:Y:S01]  /*ecf0*/  @P0 IADD3 R12, R8, 0x10, RZ ;  /* 0x00000010080c0810 */ /* 0x000fe20007ffe0ff */
[----:B------:R-:W-:Y:S01]  /*ed00*/  FMUL.FTZ R161, R4, R161 ;  /* 0x000000a104a17220 */ /* 0x000fe20000410000 */
[----:B------:R-:W-:Y:S01]  /*ed10*/  IADD3 R13, R8, R9, RZ ;  /* 0x00000009080d7210 */ /* 0x000fe20007ffe0ff */
[C---:B------:R-:W-:Y:S01]  /*ed20*/  FMUL.FTZ R156, R4.reuse, R156 ;  /* 0x0000009c049c7220 */ /* 0x040fe20000410000 */
[----:B------:R-:W-:Y:S01]  /*ed30*/  IADD3 R9, R9, R12, RZ ;  /* 0x0000000c09097210 */ /* 0x000fe20007ffe0ff */
[C---:B------:R-:W-:Y:S01]  /*ed40*/  FMUL.FTZ R157, R4.reuse, R157 ;  /* 0x0000009d049d7220 */ /* 0x040fe20000410000 */
[----:B------:R-:W-:Y:S01]  /*ed50*/  F2FP.PACK_AB R160, R161, R160 ;  /* 0x000000a0a1a0723e */ /* 0x000fe200000000ff */
[C---:B------:R-:W-:Y:S01]  /*ed60*/  FMUL.FTZ R36, R4.reuse, R36 ;  /* 0x0000002404247220 */ /* 0x040fe20000410000 */
[----:B------:R-:W1:Y:S01]  /*ed70*/  @P4 MUFU.LG2 R2, R2 ;  /* 0x0000000200024308 */ /* 0x000e620000000c00 */
[C---:B------:R-:W-:Y:S01]  /*ed80*/  FMUL.FTZ R37, R4.reuse, R37 ;  /* 0x0000002504257220 */ /* 0x040fe20000410000 */
[----:B------:R-:W-:Y:S01]  /*ed90*/  F2FP.PACK_AB R156, R157, R156 ;  /* 0x0000009c9d9c723e */ /* 0x000fe200000000ff */
[C---:B------:R-:W-:Y:S01]  /*eda0*/  FMUL.FTZ R40, R4.reuse, R40 ;  /* 0x0000002804287220 */ /* 0x040fe20000410000 */
[----:B------:R-:W-:Y:S01]  /*edb0*/  STS [R8], R160 ;  /* 0x000000a008007388 */ /* 0x000fe20000000800 */
[C---:B------:R-:W-:Y:S01]  /*edc0*/  FMUL.FTZ R41, R4.reuse, R41 ;  /* 0x0000002904297220 */ /* 0x040fe20000410000 */
[----:B------:R-:W-:Y:S01]  /*edd0*/  F2FP.PACK_AB R36, R37, R36 ;  /* 0x000000242524723e */ /* 0x000fe200000000ff */
[C---:B------:R-:W-:Y:S01]  /*ede0*/  FMUL.FTZ R44, R4.reuse, R44 ;  /* 0x0000002c042c7220 */ /* 0x040fe20000410000 */
[----:B------:R-:W-:Y:S01]  /*edf0*/  USEL UR4, UR4, URZ, UP3 ;  /* 0x0000003f04047287 */ /* 0x000fe20009800000 */
[C---:B------:R-:W-:Y:S01]  /*ee00*/  FMUL.FTZ R45, R4.reuse, R45 ;  /* 0x0000002d042d7220 */ /* 0x040fe20000410000 */
[----:B------:R-:W-:Y:S01]  /*ee10*/  F2FP.PACK_AB R40, R41, R40 ;  /* 0x000000282928723e */ /* 0x000fe200000000ff */
[C---:B------:R-:W-:Y:S01]  /*ee20*/  FMUL.FTZ R48, R4.reuse, R48 ;  /* 0x0000003004307220 */ /* 0x040fe20000410000 */
[----:B------:R-:W-:Y:S01]  /*ee30*/  USHF.L.U32 UR5, UR5, 0x6, URZ ;  /* 0x0000000605057899 */ /* 0x000fe2000800063f */
[C---:B------:R-:W-:Y:S01]  /*ee40*/  FMUL.FTZ R49, R4.reuse, R49 ;  /* 0x0000003104317220 */ /* 0x040fe20000410000 */
[----:B------:R-:W-:Y:S01]  /*ee50*/  F2FP.PACK_AB R44, R45, R44 ;  /* 0x0000002c2d2c723e */ /* 0x000fe200000000ff */
[C---:B------:R-:W-:Y:S01]  /*ee60*/  FMUL.FTZ R52, R4.reuse, R52 ;  /* 0x0000003404347220 */ /* 0x040fe20000410000 */
[----:B------:R-:W-:Y:S01]  /*ee70*/  UIMAD UR13, UR11, UR13, UR4 ;  /* 0x0000000d0b0d72a4 */ /* 0x000fe2000f8e0204 */
[C---:B------:R-:W-:Y:S01]  /*ee80*/  FMUL.FTZ R53, R4.reuse, R53 ;  /* 0x0000003504357220 */ /* 0x040fe20000410000 */
[----:B------:R-:W-:Y:S01]  /*ee90*/  F2FP.PACK_AB R48, R49, R48 ;  /* 0x000000303130723e */ /* 0x000fe200000000ff */
[C---:B------:R-:W-:Y:S01]  /*eea0*/  FMUL.FTZ R56, R4.reuse, R56 ;  /* 0x0000003804387220 */ /* 0x040fe20000410000 */
[----:B------:R-:W-:Y:S01]  /*eeb0*/  @!UP3 UMOV UR24, UR21 ;  /* 0x000000150018bc82 */ /* 0x000fe20008000000 */
[C---:B------:R-:W-:Y:S01]  /*eec0*/  FMUL.FTZ R57, R4.reuse, R57 ;  /* 0x0000003904397220 */ /* 0x040fe20000410000 */
[----:B------:R-:W-:Y:S01]  /*eed0*/  F2FP.PACK_AB R52, R53, R52 ;  /* 0x000000343534723e */ /* 0x000fe200000000ff */
[C---:B------:R-:W-:Y:S01]  /*eee0*/  FMUL.FTZ R60, R4.reuse, R60 ;  /* 0x0000003c043c7220 */ /* 0x040fe20000410000 */
[----:B------:R-:W-:Y:S01]  /*eef0*/  USHF.R.S32.HI UR4, URZ, 0x1f, UR5 ;  /* 0x0000001f3f047899 */ /* 0x000fe20008011405 */
[C---:B------:R-:W-:Y:S01]  /*ef00*/  FMUL.FTZ R61, R4.reuse, R61 ;  /* 0x0000003d043d7220 */ /* 0x040fe20000410000 */
[----:B------:R-:W-:Y:S01]  /*ef10*/  F2FP.PACK_AB R56, R57, R56 ;  /* 0x000000383938723e */ /* 0x000fe200000000ff */
[C---:B------:R-:W-:Y:S01]  /*ef20*/  FMUL.FTZ R64, R4.reuse, R64 ;  /* 0x0000004004407220 */ /* 0x040fe20000410000 */
[----:B------:R-:W-:Y:S01]  /*ef30*/  @!UP3 USHF.R.S32.HI UR25, URZ, 0x1f, UR21 ;  /* 0x0000001f3f19b899 */ /* 0x000fe20008011415 */
[C---:B------:R-:W-:Y:S01]  /*ef40*/  FMUL.FTZ R65, R4.reuse, R65 ;  /* 0x0000004104417220 */ /* 0x040fe20000410000 */
[----:B------:R-:W-:Y:S01]  /*ef50*/  F2FP.PACK_AB R60, R61, R60 ;  /* 0x0000003c3d3c723e */ /* 0x000fe200000000ff */
[C---:B------:R-:W-:Y:S01]  /*ef60*/  FMUL.FTZ R68, R4.reuse, R68 ;  /* 0x0000004404447220 */ /* 0x040fe20000410000 */
[----:B------:R-:W-:Y:S01]  /*ef70*/  USHF.R.S32.HI UR6, URZ, 0x1f, UR13 ;  /* 0x0000001f3f067899 */ /* 0x000fe2000801140d */
[C---:B------:R-:W-:Y:S01]  /*ef80*/  FMUL.FTZ R69, R4.reuse, R69 ;  /* 0x0000004504457220 */ /* 0x040fe20000410000 */
[----:B------:R-:W-:Y:S01]  /*ef90*/  F2FP.PACK_AB R64, R65, R64 ;  /* 0x000000404140723e */ /* 0x000fe200000000ff */
[C---:B------:R-:W-:Y:S01]  /*efa0*/  FMUL.FTZ R72, R4.reuse, R72 ;  /* 0x0000004804487220 */ /* 0x040fe20000410000 */
[----:B------:R-:W-:Y:S01]  /*efb0*/  UIADD3 UR5, UP2, UP1, UR5, UR24, UR13 ;  /* 0x0000001805057290 */ /* 0x000fe2000f95e00d */
[C---:B------:R-:W-:Y:S01]  /*efc0*/  FMUL.FTZ R73, R4.reuse, R73 ;  /* 0x0000004904497220 */ /* 0x040fe20000410000 */
[----:B------:R-:W-:Y:S01]  /*efd0*/  F2FP.PACK_AB R68, R69, R68 ;  /* 0x000000444544723e */ /* 0x000fe200000000ff */
[C---:B------:R-:W-:Y:S01]  /*efe0*/  FMUL.FTZ R76, R4.reuse, R76 ;  /* 0x0000004c044c7220 */ /* 0x040fe20000410000 */
[----:B------:R-:W-:Y:S01]  /*eff0*/  UIADD3.X UR4, UR4, UR25, UR6, UP2, UP1 ;  /* 0x0000001904047290 */ /* 0x000fe200097e2406 */
        /* <DEDUP_REMOVED lines=57> */
[----:B------:R-:W-:Y:S01]  /*f390*/  FMUL.FTZ R4, R4, R145 ;  /* 0x0000009104047220 */ /* 0x000fe20000410000 */
[----:B------:R-:W-:Y:S01]  /*f3a0*/  F2FP.PACK_AB R148, R149, R148 ;  /* 0x000000949594723e */ /* 0x000fe200000000ff */
[C---:B--2---:R-:W-:Y:S02]  /*f3b0*/  FMUL.FTZ R163, R5.reuse, R163 ;  /* 0x000000a305a37220 */ /* 0x044fe40000410000 */
[C---:B------:R-:W-:Y:S01]  /*f3c0*/  FMUL.FTZ R162, R5.reuse, R162 ;  /* 0x000000a205a27220 */ /* 0x040fe20000410000 */
[----:B------:R-:W-:Y:S01]  /*f3d0*/  F2FP.PACK_AB R144, R4, R144 ;  /* 0x000000900490723e */ /* 0x000fe200000000ff */
[C---:B------:R-:W-:Y:S01]  /*f3e0*/  FMUL.FTZ R159, R5.reuse, R159 ;  /* 0x0000009f059f7220 */ /* 0x040fe20000410000 */
[----:B------:R-:W-:Y:S01]  /*f3f0*/  MOV R4, 0x40 ;  /* 0x0000004000047802 */ /* 0x000fe20000000f00 */
[----:B------:R-:W-:Y:S01]  /*f400*/  FMUL.FTZ R158, R5, R158 ;  /* 0x0000009e059e7220 */ /* 0x000fe20000410000 */
[----:B------:R-:W-:Y:S01]  /*f410*/  F2FP.PACK_AB R162, R163, R162 ;  /* 0x000000a2a3a2723e */ /* 0x000fe200000000ff */
[C---:B------:R-:W-:Y:S01]  /*f420*/  FMUL.FTZ R39, R5.reuse, R39 ;  /* 0x0000002705277220 */ /* 0x040fe20000410000 */
[----:B------:R-:W-:Y:S01]  /*f430*/  SEL R4, R4, 0xffffffc0, !P2 ;  /* 0xffffffc004047807 */ /* 0x000fe20005000000 */
[----:B------:R-:W-:Y:S01]  /*f440*/  FMUL.FTZ R38, R5, R38 ;  /* 0x0000002605267220 */ /* 0x000fe20000410000 */
[----:B------:R-:W-:Y:S01]  /*f450*/  F2FP.PACK_AB R158, R159, R158 ;  /* 0x0000009e9f9e723e */ /* 0x000fe200000000ff */
[C---:B------:R-:W-:Y:S01]  /*f460*/  FMUL.FTZ R43, R5.reuse, R43 ;  /* 0x0000002b052b7220 */ /* 0x040fe20000410000 */
[----:B------:R-:W-:Y:S01]  /*f470*/  IADD3 R14, R8, R4, RZ ;  /* 0x00000004080e7210 */ /* 0x000fe20007ffe0ff */
[----:B------:R-:W-:Y:S01]  /*f480*/  FMUL.FTZ R42, R5, R42 ;  /* 0x0000002a052a7220 */ /* 0x000fe20000410000 */
[----:B------:R-:W-:Y:S01]  /*f490*/  F2FP.PACK_AB R38, R39, R38 ;  /* 0x000000262726723e */ /* 0x000fe200000000ff */
[C---:B------:R-:W-:Y:S01]  /*f4a0*/  FMUL.FTZ R47, R5.reuse, R47 ;  /* 0x0000002f052f7220 */ /* 0x040fe20000410000 */
[----:B------:R-:W-:Y:S01]  /*f4b0*/  STS [R8+0x400], R162 ;  /* 0x000400a208007388 */ /* 0x000fe20000000800 */
[----:B------:R-:W-:Y:S01]  /*f4c0*/  FMUL.FTZ R46, R5, R46 ;  /* 0x0000002e052e7220 */ /* 0x000fe20000410000 */
[----:B------:R-:W-:Y:S01]  /*f4d0*/  F2FP.PACK_AB R42, R43, R42 ;  /* 0x0000002a2b2a723e */ /* 0x000fe200000000ff */
[C---:B------:R-:W-:Y:S01]  /*f4e0*/  FMUL.FTZ R51, R5.reuse, R51 ;  /* 0x0000003305337220 */ /* 0x040fe20000410000 */
[----:B------:R-:W-:Y:S01]  /*f4f0*/  IADD3 R15, R4, R12, RZ ;  /* 0x0000000c040f7210 */ /* 0x000fe20007ffe0ff */
[----:B------:R-:W-:Y:S01]  /*f500*/  FMUL.FTZ R50, R5, R50 ;  /* 0x0000003205327220 */ /* 0x000fe20000410000 */
[----:B------:R-:W-:Y:S01]  /*f510*/  F2FP.PACK_AB R46, R47, R46 ;  /* 0x0000002e2f2e723e */ /* 0x000fe200000000ff */
[C---:B------:R-:W-:Y:S01]  /*f520*/  FMUL.FTZ R55, R5.reuse, R55 ;  /* 0x0000003705377220 */ /* 0x040fe20000410000 */
[----:B------:R-:W-:Y:S01]  /*f530*/  STS [R12], R156 ;  /* 0x0000009c0c007388 */ /* 0x000fe20000000800 */
[----:B------:R-:W-:Y:S01]  /*f540*/  FMUL.FTZ R54, R5, R54 ;  /* 0x0000003605367220 */ /* 0x000fe20000410000 */
[----:B------:R-:W-:Y:S01]  /*f550*/  F2FP.PACK_AB R50, R51, R50 ;  /* 0x000000323332723e */ /* 0x000fe200000000ff */
[C---:B------:R-:W-:Y:S01]  /*f560*/  FMUL.FTZ R59, R5.reuse, R59 ;  /* 0x0000003b053b7220 */ /* 0x040fe20000410000 */
[----:B------:R-:W-:Y:S01]  /*f570*/  STS [R12+0x400], R158 ;  /* 0x0004009e0c007388 */ /* 0x000fe20000000800 */
[----:B------:R-:W-:Y:S01]  /*f580*/  FMUL.FTZ R58, R5, R58 ;  /* 0x0000003a053a7220 */ /* 0x000fe20000410000 */
[----:B------:R-:W-:Y:S01]  /*f590*/  F2FP.PACK_AB R54, R55, R54 ;  /* 0x000000363736723e */ /* 0x000fe200000000ff */
[----:B------:R-:W-:Y:S01]  /*f5a0*/  FMUL.FTZ R63, R5, R63 ;  /* 0x0000003f053f7220 */ /* 0x000fe20000410000 */
[----:B------:R-:W-:Y:S01]  /*f5b0*/  IADD3 R16, R13, R4, RZ ;  /* 0x000000040d107210 */ /* 0x000fe20007ffe0ff */
[----:B------:R-:W-:Y:S01]  /*f5c0*/  FMUL.FTZ R62, R5, R62 ;  /* 0x0000003e053e7220 */ /* 0x000fe20000410000 */
[----:B------:R-:W-:Y:S01]  /*f5d0*/  F2FP.PACK_AB R58, R59, R58 ;  /* 0x0000003a3b3a723e */ /* 0x000fe200000000ff */
[C---:B------:R-:W-:Y:S01]  /*f5e0*/  FMUL.FTZ R67, R5.reuse, R67 ;  /* 0x0000004305437220 */ /* 0x040fe20000410000 */
[----:B------:R-:W-:Y:S01]  /*f5f0*/  STS [R13], R36 ;  /* 0x000000240d007388 */ /* 0x000fe20000000800 */
[----:B------:R-:W-:Y:S01]  /*f600*/  FMUL.FTZ R66, R5, R66 ;  /* 0x0000004205427220 */ /* 0x000fe20000410000 */
[----:B------:R-:W-:Y:S01]  /*f610*/  IADD3 R17, R9, R4, RZ ;  /* 0x0000000409117210 */ /* 0x000fe20007ffe0ff */
[C---:B------:R-:W-:Y:S01]  /*f620*/  FMUL.FTZ R71, R5.reuse, R71 ;  /* 0x0000004705477220 */ /* 0x040fe20000410000 */
[----:B------:R-:W-:Y:S01]  /*f630*/  STS [R13+0x400], R38 ;  /* 0x000400260d007388 */ /* 0x000fe20000000800 */
        /* <DEDUP_REMOVED lines=86> */
[----:B-1----:R-:W-:Y:S01]  /*fba0*/  @P4 FMUL.FTZ R2, R2, 0.69314718246459960938 ;  /* 0x3f31721802024820 */ /* 0x002fe20000410000 */
[----:B------:R-:W-:Y:S01]  /*fbb0*/  STS [R15+0x2400], R82 ;  /* 0x002400520f007388 */ /* 0x000fe20000000800 */
[----:B------:R-:W-:-:S02]  /*fbc0*/  F2FP.PACK_AB R150, R151, R150 ;  /* 0x000000969796723e */ /* 0x000fc400000000ff */
[----:B------:R-:W-:Y:S01]  /*fbd0*/  F2FP.PACK_AB R5, R147, R5 ;  /* 0x000000059305723e */ /* 0x000fe200000000ff */
        /* <DEDUP_REMOVED lines=28> */
[----:B------:R-:W-:Y:S04]  /*fda0*/  STS [R14+0x6000], R136 ;  /* 0x006000880e007388 */ /* 0x000fe80000000800 */
[----:B------:R-:W-:Y:S04]  /*fdb0*/  STS [R14+0x6400], R138 ;  /* 0x0064008a0e007388 */ /* 0x000fe80000000800 */
[----:B------:R-:W-:Y:S04]  /*fdc0*/  STS [R15+0x6000], R140 ;  /* 0x0060008c0f007388 */ /* 0x000fe80000000800 */
[----:B------:R-:W-:Y:S04]  /*fdd0*/  STS [R15+0x6400], R142 ;  /* 0x0064008e0f007388 */ /* 0x000fe80000000800 */
[----:B------:R-:W-:Y:S04]  /*fde0*/  STS [R16+0x6000], R148 ;  /* 0x0060009410007388 */ /* 0x000fe80000000800 */
[----:B------:R-:W-:Y:S01]  /*fdf0*/  STS [R16+0x6400], R150 ;  /* 0x0064009610007388 */ /* 0x000fe20000000800 */
[----:B-1----:R-:W-:-:S02]  /*fe00*/  LOP3.LUT R9, R10, 0xffffffe0, RZ, 0xc0, !PT ;  /* 0xffffffe00a097812 */ /* 0x002fc400078ec0ff */
[----:B------:R-:W-:Y:S01]  /*fe10*/  SHF.R.S32.HI R10, RZ, 0x1f, R11 ;  /* 0x0000001fff0a7819 */ /* 0x000fe2000001140b */
[----:B------:R-:W-:Y:S01]  /*fe20*/  STS [R17+0x6000], R144 ;  /* 0x0060009011007388 */ /* 0x000fe20000000800 */
[----:B------:R-:W-:Y:S02]  /*fe30*/  IADD3 R9, -R9, R6, RZ ;  /* 0x0000000609097210 */ /* 0x000fe40007ffe1ff */
[----:B------:R-:W-:Y:S01]  /*fe40*/  LEA.HI R10, R10, R11, RZ, 0x2 ;  /* 0x0000000b0a0a7211 */ /* 0x000fe200078f10ff */
[----:B------:R1:W-:Y:S04]  /*fe50*/  STS [R17+0x6400], R5 ;  /* 0x0064000511007388 */ /* 0x0003e80000000800 */
[----:B------:R-:W-:Y:S01]  /*fe60*/  BAR.SYNC.DEFER_BLOCKING 0x0 ;  /* 0x0000000000007b1d */ /* 0x000fe20000010000 */
[----:B------:R-:W-:-:S02]  /*fe70*/  LOP3.LUT P0, RZ, R9, 0x3, RZ, 0xc0, !PT ;  /* 0x0000000309ff7812 */ /* 0x000fc4000780c0ff */
[----:B------:R-:W-:-:S03]  /*fe80*/  LOP3.LUT R10, R10, 0xffffffc, RZ, 0xc0, !PT ;  /* 0x0ffffffc0a0a7812 */ /* 0x000fc600078ec0ff */
[----:B------:R-:W1:Y:S01]  /*fe90*/  S2R R4, SR_TID.X ;  /* 0x0000000000047919 */ /* 0x000e620000002100 */
[----:B------:R-:W-:Y:S02]  /*fea0*/  IADD3 R11, R11, -R10, RZ ;  /* 0x8000000a0b0b7210 */ /* 0x000fe40007ffe0ff */
[----:B------:R-:W-:Y:S01]  /*feb0*/  MOV R10, 0x7f800000 ;  /* 0x7f800000000a7802 */ /* 0x000fe20000000f00 */
[----:B------:R2:W3:Y:S04]  /*fec0*/  LDS.128 R68, [R227] ;  /* 0x00000000e3447984 */ /* 0x0004e80000000c00 */
[----:B------:R2:W4:Y:S01]  /*fed0*/  LDS.128 R64, [R227+0x800] ;  /* 0x00080000e3407984 */ /* 0x0005220000000c00 */
[----:B-1----:R-:W-:-:S03]  /*fee0*/  SHF.R.S32.HI R5, RZ, 0x1f, R4 ;  /* 0x0000001fff057819 */ /* 0x002fc60000011404 */
[----:B------:R2:W1:Y:S01]  /*fef0*/  LDS.128 R60, [R227+0x1000] ;  /* 0x00100000e33c7984 */ /* 0x0004620000000c00 */
[----:B------:R-:W-:-:S03]  /*ff00*/  LEA.HI R8, R5, R4, RZ, 0x5 ;  /* 0x0000000405087211 */ /* 0x000fc600078f28ff */
[----:B------:R2:W1:Y:S01]  /*ff10*/  LDS.128 R56, [R227+0x1800] ;  /* 0x00180000e3387984 */ /* 0x0004620000000c00 */
[----:B------:R-:W-:-:S03]  /*ff20*/  LOP3.LUT R8, R8, 0xffffffe0, RZ, 0xc0, !PT ;  /* 0xffffffe008087812 */ /* 0x000fc600078ec0ff */
[----:B------:R2:W1:Y:S01]  /*ff30*/  LDS.128 R52, [R227+0x2000] ;  /* 0x00200000e3347984 */ /* 0x0004620000000c00 */
[----:B------:R-:W-:-:S03]  /*ff40*/  IADD3 R9, -R8, R4, RZ ;  /* 0x0000000408097210 */ /* 0x000fc60007ffe1ff */
[----:B------:R2:W1:Y:S01]  /*ff50*/  LDS.128 R48, [R227+0x2800] ;  /* 0x00280000e3307984 */ /* 0x0004620000000c00 */
[----:B------:R5:W5:Y:S03]  /*ff60*/  @P3 MUFU.LG2 R8, R0 ;  /* 0x0000000000083308 */ /* 0x000b660000000c00 */
[----:B------:R2:W1:Y:S04]  /*ff70*/  LDS.128 R44, [R227+0x3000] ;  /* 0x00300000e32c7984 */ /* 0x0004680000000c00 */
[----:B------:R2:W1:Y:S04]  /*ff80*/  LDS.128 R40, [R227+0x3800] ;  /* 0x00380000e3287984 */ /* 0x0004680000000c00 */
[----:B------:R2:W1:Y:S04]  /*ff90*/  LDS.128 R36, [R227+0x4000] ;  /* 0x00400000e3247984 */ /* 0x0004680000000c00 */
[----:B------:R2:W1:Y:S01]  /*ffa0*/  LDS.128 R32, [R227+0x4800] ;  /* 0x00480000e3207984 */ /* 0x0004620000000c00 */
[----:B-----5:R-:W-:Y:S01]  /*ffb0*/  SHF.R.S32.HI R0, RZ, 0x1f, R9 ;  /* 0x0000001fff007819 */ /* 0x020fe20000011409 */
[----:B------:R-:W-:-:S02]  /*ffc0*/  @P3 FMUL.FTZ R8, R8, 0.69314718246459960938 ;  /* 0x3f31721808083820 */ /* 0x000fc40000410000 */
[----:B------:R2:W1:Y:S01]  /*ffd0*/  LDS.128 R28, [R227+0x5000] ;  /* 0x00500000e31c7984 */ /* 0x0004620000000c00 */
[----:B------:R-:W-:Y:S01]  /*ffe0*/  LEA.HI R0, R0, R9, RZ, 0x2 ;  /* 0x0000000900007211 */ /* 0x000fe200078f10ff */
[----:B------:R-:W-:Y:S01]  /*fff0*/  @P3 FFMA.FTZ R10, R3, c[0x0][0x238], R8 ;  /* 0x00008e00030a3a23 */ /* 0x000fe20000010008 */
[----:B------:R-:W-:Y:S01]  /*10000*/  MOV R9, 0x7f800000 ;  /* 0x7f80000000097802 */ /* 0x000fe20000000f00 */
[----:B------:R2:W1:Y:S01]  /*10010*/  LDS.128 R24, [R227+0x5800] ;  /* 0x00580000e3187984 */ /* 0x0004620000000c00 */
[----:B------:R-:W-:Y:S01]  /*10020*/  SHF.R.S32.HI R0, RZ, 0x2, R0 ;  /* 0x00000002ff007819 */ /* 0x000fe20000011400 */
[----:B------:R-:W-:Y:S02]  /*10030*/  @P4 FFMA.FTZ R9, R164, c[0x0][0x238], R2 ;  /* 0x00008e00a4094a23 */ /* 0x000fe40000010002 */
[----:B------:R2:W1:Y:S01]  /*10040*/  LDS.128 R20, [R227+0x6000] ;  /* 0x00600000e3147984 */ /* 0x0004620000000c00 */
[----:B------:R-:W-:-:S03]  /*10050*/  LEA R0, R11, R0, 0x4 ;  /* 0x000000000b007211 */ /* 0x000fc600078e20ff */
        /* <DEDUP_REMOVED lines=10> */
[C---:B------:R-:W-:Y:S02]  /*10100*/  @!P3 IADD3 R2, P1, R0.reuse, UR5, RZ ;  /* 0x000000050002bc10 */ /* 0x040fe4000ff3e0ff */
[C---:B------:R-:W-:Y:S02]  /*10110*/  @!P2 IADD3 R8, P0, R3.reuse, UR5, RZ ;  /* 0x000000050308ac10 */ /* 0x040fe4000ff1e0ff */
        /* <DEDUP_REMOVED lines=8> */
.L_x_72:
[----:B---34-:R-:W-:Y:S05]  /*101a0*/  BSYNC B0 ;  /* 0x0000000000007941 */ /* 0x018fea0003800000 */
.L_x_71:
[----:B------:R-:W3:Y:S01]  /*101b0*/  S2R R0, SR_CTAID.Z ;  /* 0x0000000000007919 */ /* 0x000ee20000002700 */
[----:B------:R-:W-:Y:S01]  /*101c0*/  LEA.HI R6, R7, R6, RZ, 0x3 ;  /* 0x0000000607067211 */ /* 0x000fe200078f18ff */
[----:B------:R-:W-:Y:S01]  /*101d0*/  UIMAD UR9, UR9, -0x40, UR15 ;  /* 0xffffffc0090978a4 */ /* 0x000fe2000f8e020f */
[----:B------:R-:W-:Y:S01]  /*101e0*/  SHF.R.S32.HI R2, RZ, 0x1f, R236 ;  /* 0x0000001fff027819 */ /* 0x000fe200000114ec */
[----:B------:R-:W-:Y:S01]  /*101f0*/  USHF.R.S32.HI UR6, URZ, 0x1f, UR11 ;  /* 0x0000001f3f067899 */ /* 0x000fe2000801140b */
[----:B------:R-:W-:Y:S01]  /*10200*/  IADD3 R10, P0, R236, UR18, RZ ;  /* 0x00000012ec0a7c10 */ /* 0x000fe2000ff1e0ff */
[----:B------:R-:W-:Y:S01]  /*10210*/  ULDC.64 UR4, c[0x0][0x1f0] ;  /* 0x00007c0000047ab9 */ /* 0x000fe20000000a00 */
[----:B------:R-:W-:Y:S01]  /*10220*/  SHF.R.S32.HI R3, RZ, 0x3, R6 ;  /* 0x00000003ff037819 */ /* 0x000fe20000011406 */
[----:B------:R-:W-:Y:S01]  /*10230*/  UIMAD UR4, UR6, UR4, URZ ;  /* 0x00000004060472a4 */ /* 0x000fe2000f8e023f */
[----:B------:R-:W-:Y:S01]  /*10240*/  IADD3.X R11, R2, UR7, RZ, P0, !PT ;  /* 0x00000007020b7c10 */ /* 0x000fe200087fe4ff */
[----:B------:R-:W-:Y:S01]  /*10250*/  IMAD.U32 R2, RZ, RZ, UR12 ;  /* 0x0000000cff027e24 */ /* 0x000fe2000f8e00ff */
[----:B------:R-:W-:Y:S01]  /*10260*/  ISETP.GE.AND P0, PT, R3, UR9, PT ;  /* 0x0000000903007c0c */ /* 0x000fe2000bf06270 */
[----:B------:R-:W-:Y:S01]  /*10270*/  UIMAD UR4, UR11, UR5, UR4 ;  /* 0x000000050b0472a4 */ /* 0x000fe2000f8e0204 */
[----:B------:R-:W-:Y:S01]  /*10280*/  LEA.HI R4, R5, R4, RZ, 0x3 ;  /* 0x0000000405047211 */ /* 0x000fe200078f18ff */
[----:B------:R-:W-:Y:S03]  /*10290*/  BSSY B0, `(.L_x_73) ;  /* 0x0000016000007945 */ /* 0x000fe60003800000 */
[----:B------:R-:W-:-:S04]  /*102a0*/  SHF.R.S32.HI R8, RZ, 0x3, R4 ;  /* 0x00000003ff087819 */ /* 0x000fc80000011404 */
[----:B------:R-:W-:Y:S01]  /*102b0*/  SHF.R.S32.HI R9, RZ, 0x1f, R8 ;  /* 0x0000001fff097819 */ /* 0x000fe20000011408 */
[----:B---3--:R-:W-:-:S04]  /*102c0*/  IMAD.WIDE.U32 R4, R0, c[0x0][0x1f0], R10 ;  /* 0x00007c0000047a25 */ /* 0x008fc800078e000a */
[----:B------:R-:W-:Y:S01]  /*102d0*/  IMAD.WIDE R8, R2, 0x40, R8 ;  /* 0x0000004002087825 */ /* 0x000fe200078e0208 */
[----:B------:R-:W-:Y:S01]  /*102e0*/  IADD3 R11, R5, UR4, RZ ;  /* 0x00000004050b7c10 */ /* 0x000fe2000fffe0ff */
[----:B------:R-:W-:Y:S05]  /*102f0*/  @P0 BRA `(.L_x_74) ;  /* 0x000000f000000947 */ /* 0x000fea0003800000 */
[----:B------:R-:W-:Y:S01]  /*10300*/  IMAD R0, R9, c[0x0][0x1e8], RZ ;  /* 0x00007a0009007a24 */ /* 0x000fe200078e02ff */
[----:B------:R-:W-:Y:S01]  /*10310*/  ISETP.GE.AND P4, PT, R236, c[0x0][0x220], PT ;  /* 0x00008800ec007a0c */ /* 0x000fe20003f86270 */
[----:B------:R-:W-:Y:S01]  /*10320*/  IMAD.MOV.U32 R10, RZ, RZ, R4 ;  /* 0x000000ffff0a7224 */ /* 0x000fe200078e0004 */
[----:B------:R-:W-:Y:S01]  /*10330*/  ISETP.GE.AND P3, PT, R230, c[0x0][0x220], PT ;  /* 0x00008800e6007a0c */ /* 0x000fe20003f66270 */
[C---:B------:R-:W-:Y:S01]  /*10340*/  IMAD R0, R8.reuse, c[0x0][0x1ec], R0 ;  /* 0x00007b0008007a24 */ /* 0x040fe200078e0200 */
[----:B------:R-:W-:Y:S01]  /*10350*/  ISETP.GE.AND P2, PT, R229, c[0x0][0x220], PT ;  /* 0x00008800e5007a0c */ /* 0x000fe20003f46270 */
[----:B------:R-:W-:Y:S01]  /*10360*/  IMAD.WIDE.U32 R2, R8, c[0x0][0x1e8], R10 ;  /* 0x00007a0008027a25 */ /* 0x000fe200078e000a */
[----:B------:R-:W-:-:S03]  /*10370*/  ISETP.GE.AND P1, PT, R228, c[0x0][0x220], PT ;  /* 0x00008800e4007a0c */ /* 0x000fc60003f26270 */
[----:B------:R-:W-:Y:S01]  /*10380*/  IMAD.IADD R0, R3, 0x1, R0 ;  /* 0x0000000103007824 */ /* 0x000fe200078e0200 */
[----:B------:R-:W-:-:S04]  /*10390*/  LEA R76, P0, R2, c[0x0][0x1d0], 0x1 ;  /* 0x00007400024c7a11 */ /* 0x000fc800078008ff */
[----:B------:R-:W-:-:S05]  /*103a0*/  LEA.HI.X R77, R2, c[0x0][0x1d4], R0, 0x1, P0 ;  /* 0x00007500024d7a11 */ /* 0x000fca00000f0c00 */
[----:B------:R3:W-:Y:S04]  /*103b0*/  @!P4 STG.E.128 [R76.64], R68 ;  /* 0x000000444c00c986 */ /* 0x0007e8000c101d10 */
[----:B-1----:R3:W-:Y:S04]  /*103c0*/  @!P3 STG.E.128 [R76.64+0x80], R52 ;  /* 0x000080344c00b986 */ /* 0x0027e8000c101d10 */
[----:B------:R3:W-:Y:S04]  /*103d0*/  @!P2 STG.E.128 [R76.64+0x100], R36 ;  /* 0x000100244c00a986 */ /* 0x0007e8000c101d10 */
[----:B------:R3:W-:Y:S02]  /*103e0*/  @!P1 STG.E.128 [R76.64+0x180], R20 ;  /* 0x000180144c009986 */ /* 0x0007e4000c101d10 */
.L_x_74:
[----:B------:R-:W-:Y:S05]  /*103f0*/  BSYNC B0 ;  /* 0x0000000000007941 */ /* 0x000fea0003800000 */
.L_x_73:
[----:B------:R-:W-:Y:S01]  /*10400*/  LEA.HI.SX32 R0, R6, 0x10, 0x1d ;  /* 0x0000001006007811 */ /* 0x000fe200078feaff */
[----:B------:R-:W-:Y:S03]  /*10410*/  BSSY B0, `(.L_x_75) ;  /* 0x0000015000007945 */ /* 0x000fe60003800000 */
[----:B------:R-:W-:-:S13]  /*10420*/  ISETP.GE.AND P0, PT, R0, UR9, PT ;  /* 0x0000000900007c0c */ /* 0x000fda000bf06270 */
[----:B------:R-:W-:Y:S05]  /*10430*/  @P0 BRA `(.L_x_76) ;  /* 0x0000012000000947 */ /* 0x000fea0003800000 */
[----:B------:R-:W-:Y:S01]  /*10440*/  IADD3 R2, P0, R8, 0x10, RZ ;  /* 0x0000001008027810 */ /* 0x000fe20007f1e0ff */
[----:B-1-3--:R-:W-:Y:S01]  /*10450*/  IMAD.MOV.U32 R20, RZ, RZ, R4 ;  /* 0x000000ffff147224 */ /* 0x00afe200078e0004 */
        /* <DEDUP_REMOVED lines=9> */
[----:B------:R-:W-:-:S03]  /*104f0*/  LEA R2, P4, R20, c[0x0][0x1d0], 0x1 ;  /* 0x0000740014027a11 */ /* 0x000fc600078808ff */
[----:B------:R-:W-:-:S05]  /*10500*/  IMAD.IADD R0, R21, 0x1, R0 ;  /* 0x0000000115007824 */ /* 0x000fca00078e0200 */
[----:B------:R-:W-:-:S05]  /*10510*/  LEA.HI.X R3, R20, c[0x0][0x1d4], R0, 0x1, P4 ;  /* 0x0000750014037a11 */ /* 0x000fca00020f0c00 */
[----:B------:R1:W-:Y:S04]  /*10520*/  @!P3 STG.E.128 [R2.64], R64 ;  /* 0x000000400200b986 */ /* 0x0003e8000c101d10 */
[----:B------:R1:W-:Y:S04]  /*10530*/  @!P2 STG.E.128 [R2.64+0x80], R48 ;  /* 0x000080300200a986 */ /* 0x0003e8000c101d10 */
[----:B------:R1:W-:Y:S04]  /*10540*/  @!P1 STG.E.128 [R2.64+0x100], R32 ;  /* 0x0001002002009986 */ /* 0x0003e8000c101d10 */
[----:B------:R1:W-:Y:S02]  /*10550*/  @!P0 STG.E.128 [R2.64+0x180], R16 ;  /* 0x0001801002008986 */ /* 0x0003e4000c101d10 */
.L_x_76:
[----:B------:R-:W-:Y:S05]  /*10560*/  BSYNC B0 ;  /* 0x0000000000007941 */ /* 0x000fea0003800000 */
.L_x_75:
[----:B------:R-:W-:Y:S01]  /*10570*/  LEA.HI.SX32 R0, R6, 0x20, 0x1d ;  /* 0x0000002006007811 */ /* 0x000fe200078feaff */
[----:B------:R-:W-:Y:S03]  /*10580*/  BSSY B0, `(.L_x_77) ;  /* 0x0000015000007945 */ /* 0x000fe60003800000 */
[----:B------:R-:W-:-:S13]  /*10590*/  ISETP.GE.AND P0, PT, R0, UR9, PT ;  /* 0x0000000900007c0c */ /* 0x000fda000bf06270 */
[----:B------:R-:W-:Y:S05]  /*105a0*/  @P0 BRA `(.L_x_78) ;  /* 0x0000012000000947 */ /* 0x000fea0003800000 */
[----:B-1----:R-:W-:Y:S01]  /*105b0*/  IADD3 R2, P0, R8, 0x20, RZ ;  /* 0x0000002008027810 */ /* 0x002fe20007f1e0ff */
        /* <DEDUP_REMOVED lines=17> */
.L_x_78:
[----:B------:R-:W-:Y:S05]  /*106d0*/  BSYNC B0 ;  /* 0x0000000000007941 */ /* 0x000fea0003800000 */
.L_x_77:
[----:B------:R-:W-:-:S04]  /*106e0*/  LEA.HI.SX32 R6, R6, 0x30, 0x1d ;  /* 0x0000003006067811 */ /* 0x000fc800078feaff */
[----:B------:R-:W-:-:S13]  /*106f0*/  ISETP.GE.AND P0, PT, R6, UR9, PT ;  /* 0x0000000906007c0c */ /* 0x000fda000bf06270 */
[----:B------:R-:W-:Y:S05]  /*10700*/  @P0 EXIT ;  /* 0x000000000000094d */ /* 0x000fea0003800000 */
[----:B------:R-:W-:Y:S01]  /*10710*/  IADD3 R0, P0, R8, 0x30, RZ ;  /* 0x0000003008007810 */ /* 0x000fe20007f1e0ff */
[----:B-1----:R-:W-:Y:S01]  /*10720*/  IMAD.MOV.U32 R2, RZ, RZ, R4 ;  /* 0x000000ffff027224 */ /* 0x002fe200078e0004 */
[----:B------:R-:W-:Y:S01]  /*10730*/  ISETP.GE.AND P2, PT, R236, c[0x0][0x220], PT ;  /* 0x00008800ec007a0c */ /* 0x000fe20003f46270 */
[----:B------:R-:W-:Y:S01]  /*10740*/  IMAD.MOV.U32 R3, RZ, RZ, R11 ;  /* 0x000000ffff037224 */ /* 0x000fe200078e000b */
[----:B------:R-:W-:Y:S01]  /*10750*/  ISETP.GE.AND P1, PT, R230, c[0x0][0x220], PT ;  /* 0x00008800e6007a0c */ /* 0x000fe20003f26270 */
[----:B------:R-:W-:Y:S01]  /*10760*/  IMAD.X R8, RZ, RZ, R9, P0 ;  /* 0x000000ffff087224 */ /* 0x000fe200000e0609 */
[----:B------:R-:W-:Y:S01]  /*10770*/  ISETP.GE.AND P0, PT, R229, c[0x0][0x220], PT ;  /* 0x00008800e5007a0c */ /* 0x000fe20003f06270 */
[----:B------:R-:W-:-:S04]  /*10780*/  IMAD.WIDE.U32 R2, R0, c[0x0][0x1e8], R2 ;  /* 0x00007a0000027a25 */ /* 0x000fc800078e0002 */
[----:B------:R-:W-:Y:S01]  /*10790*/  IMAD R8, R8, c[0x0][0x1e8], RZ ;  /* 0x00007a0008087a24 */ /* 0x000fe200078e02ff */
[----:B------:R-:W-:-:S03]  /*107a0*/  LEA R4, P3, R2, c[0x0][0x1d0], 0x1 ;  /* 0x0000740002047a11 */ /* 0x000fc600078608ff */
[----:B------:R-:W-:-:S04]  /*107b0*/  IMAD R8, R0, c[0x0][0x1ec], R8 ;  /* 0x00007b0000087a24 */ /* 0x000fc800078e0208 */
[----:B------:R-:W-:-:S05]  /*107c0*/  IMAD.IADD R8, R3, 0x1, R8 ;  /* 0x0000000103087824 */ /* 0x000fca00078e0208 */
[----:B------:R-:W-:-:S05]  /*107d0*/  LEA.HI.X R5, R2, c[0x0][0x1d4], R8, 0x1, P3 ;  /* 0x0000750002057a11 */ /* 0x000fca00018f0c08 */
[----:B------:R1:W-:Y:S01]  /*107e0*/  @!P0 STG.E.128 [R4.64+0x100], R24 ;  /* 0x0001001804008986 */ /* 0x0003e2000c101d10 */
[----:B------:R-:W-:-:S03]  /*107f0*/  ISETP.GE.AND P0, PT, R228, c[0x0][0x220], PT ;  /* 0x00008800e4007a0c */ /* 0x000fc60003f06270 */
[----:B------:R1:W-:Y:S04]  /*10800*/  @!P2 STG.E.128 [R4.64], R56 ;  /* 0x000000380400a986 */ /* 0x0003e8000c101d10 */
[----:B------:R1:W-:Y:S06]  /*10810*/  @!P1 STG.E.128 [R4.64+0x80], R40 ;  /* 0x0000802804009986 */ /* 0x0003ec000c101d10 */
[----:B------:R-:W-:Y:S05]  /*10820*/  @P0 EXIT ;  /* 0x000000000000094d */ /* 0x000fea0003800000 */
[----:B------:R-:W-:Y:S01]  /*10830*/  STG.E.128 [R4.64+0x180], R72 ;  /* 0x0001804804007986 */ /* 0x000fe2000c101d10 */
[----:B------:R-:W-:Y:S05]  /*10840*/  EXIT ;  /* 0x000000000000794d */ /* 0x000fea0003800000 */
.L_x_32:
[----:B-1----:R-:W-:Y:S01]  /*10850*/  UISETP.NE.AND UP4, UPT, UR10, -0x1, UPT ;  /* 0xffffffff0a00788c */ /* 0x002fe2000bf85270 */
[----:B------:R-:W-:Y:S01]  /*10860*/  SHF.R.S32.HI R14, RZ, 0x1f, R6 ;  /* 0x0000001fff0e7819 */ /* 0x000fe20000011406 */
[----:B------:R-:W-:Y:S01]  /*10870*/  ULDC.U8 UR20, c[0x0][0x329] ;  /* 0x0000ca4000147ab9 */ /* 0x000fe20000000000 */
[----:B------:R-:W1:Y:S01]  /*10880*/  S2R R12, SR_CTAID.Z ;  /* 0x00000000000c7919 */ /* 0x000e620000002700 */
[----:B------:R-:W-:Y:S01]  /*10890*/  UISETP.NE.AND UP1, UPT, UR20, URZ, UPT ;  /* 0x0000003f1400728c */ /* 0x000fe2000bf25270 */
[----:B------:R-:W-:Y:S01]  /*108a0*/  LEA.HI R14, R14, R6, RZ, 0x3 ;  /* 0x000000060e0e7211 */ /* 0x000fe200078f18ff */
[----:B------:R-:W-:Y:S01]  /*108b0*/  ULDC.64 UR4, c[0x0][0x1e0] ;  /* 0x0000780000047ab9 */ /* 0x000fe20000000a00 */
[----:B------:R-:W-:Y:S01]  /*108c0*/  IMAD.U32 R16, RZ, RZ, UR12 ;  /* 0x0000000cff107e24 */ /* 0x000fe2000f8e00ff */
[----:B------:R-:W-:Y:S01]  /*108d0*/  ULDC.64 UR6, c[0x0][0x1e8] ;  /* 0x00007a0000067ab9 */ /* 0x000fe20000000a00 */
[----:B------:R-:W-:Y:S01]  /*108e0*/  LOP3.LUT R8, R14, 0xfffffff8, RZ, 0xc0, !PT ;  /* 0xfffffff80e087812 */ /* 0x000fe200078ec0ff */
[----:B------:R-:W-:Y:S01]  /*108f0*/  ULDC.U8 UR21, c[0x0][0x328] ;  /* 0x0000ca0000157ab9 */ /* 0x000fe20000000000 */
[----:B------:R-:W-:Y:S01]  /*10900*/  SHF.R.S32.HI R14, RZ, 0x3, R14 ;  /* 0x00000003ff0e7819 */ /* 0x000fe2000001140e */
[----:B------:R-:W-:Y:S01]  /*10910*/  @!UP4 USHF.R.S32.HI UR22, URZ, 0x1f, UR19 ;  /* 0x0000001f3f16c899 */ /* 0x000fe20008011413 */
[----:B------:R-:W-:Y:S01]  /*10920*/  BSSY B0, `(.L_x_79) ;  /* 0x0000043000007945 */ /* 0x000fe20003800000 */
[----:B------:R-:W-:Y:S01]  /*10930*/  USHF.R.S32.HI UR18, URZ, 0x1f, UR11 ;  /* 0x0000001f3f127899 */ /* 0x000fe2000801140b */
[----:B------:R-:W-:Y:S01]  /*10940*/  IMAD.IADD R8, R6, 0x1, -R8 ;  /* 0x0000000106087824 */ /* 0x000fe200078e0a08 */
[----:B------:R-:W-:Y:S01]  /*10950*/  @!UP4 UIMAD UR22, UR22, UR4, URZ ;  /* 0x000000041616c2a4 */ /* 0x000fe2000f8e023f */
[----:B------:R-:W-:Y:S01]  /*10960*/  SHF.R.S32.HI R15, RZ, 0x1f, R14 ;  /* 0x0000001fff0f7819 */ /* 0x000fe2000001140e */
[----:B------:R-:W-:Y:S01]  /*10970*/  @UP4 UIMAD.WIDE.U32 UR8, UR10, UR6, URZ ;  /* 0x000000060a0842a5 */ /* 0x000fe2000f8e003f */
[----:B------:R-:W-:Y:S01]  /*10980*/  IMAD.SHL.U32 R7, R8, 0x8, RZ ;  /* 0x0000000808077824 */ /* 0x000fe200078e00ff */
[----:B------:R-:W-:-:S02]  /*10990*/  UISETP.NE.AND UP3, UPT, UR21, URZ, UPT ;  /* 0x0000003f1500728c */ /* 0x000fc4000bf65270 */
[----:B------:R-:W-:Y:S01]  /*109a0*/  @!UP4 UIMAD.WIDE.U32 UR24, UR19, UR4, URZ ;  /* 0x000000041318c2a5 */ /* 0x000fe2000f8e003f */
[----:B------:R-:W-:Y:S01]  /*109b0*/  IMAD.WIDE R16, R16, 0x40, R14 ;  /* 0x0000004010107825 */ /* 0x000fe200078e020e */
[----:B------:R-:W-:Y:S01]  /*109c0*/  @!UP4 UIMAD UR22, UR19, UR5, UR22 ;  /* 0x000000051316c2a4 */ /* 0x000fe2000f8e0216 */
[C---:B------:R-:W-:Y:S01]  /*109d0*/  IADD3 R6, R7.reuse, 0x40, RZ ;  /* 0x0000004007067810 */ /* 0x040fe20007ffe0ff */
[----:B------:R-:W-:Y:S01]  /*109e0*/  UISETP.NE.OR UP2, UPT, UR20, URZ, !UP3 ;  /* 0x0000003f1400728c */ /* 0x000fe2000df45670 */
[C---:B------:R-:W-:Y:S01]  /*109f0*/  IADD3 R5, R7.reuse, 0x80, RZ ;  /* 0x0000008007057810 */ /* 0x040fe20007ffe0ff */
[----:B------:R-:W-:Y:S01]  /*10a00*/  ULDC.64 UR4, c[0x0][0x1f0] ;  /* 0x00007c0000047ab9 */ /* 0x000fe20000000a00 */
[----:B------:R-:W-:Y:S01]  /*10a10*/  IADD3 R4, R7, 0xc0, RZ ;  /* 0x000000c007047810 */ /* 0x000fe20007ffe0ff */
[----:B------:R-:W-:Y:S02]  /*10a20*/  UIMAD UR4, UR18, UR4, URZ ;  /* 0x00000004120472a4 */ /* 0x000fe4000f8e023f */
[----:B------:R-:W-:-:S02]  /*10a30*/  @UP4 UIMAD UR7, UR10, UR7, UR9 ;  /* 0x000000070a0742a4 */ /* 0x000fc4000f8e0209 */
        /* <DEDUP_REMOVED lines=45> */
[----:B------:R1:W-:Y:S04]  /*10d10*/  @!P3 STG.E.128 [R18.64], RZ ;  /* 0x000000ff1200b986 */ /* 0x0003e8000c101d10 */
[----:B------:R1:W-:Y:S04]  /*10d20*/  @!P2 STG.E.128 [R18.64+0x80], RZ ;  /* 0x000080ff1200a986 */ /* 0x0003e8000c101d10 */
[----:B------:R1:W-:Y:S04]  /*10d30*/  @!P1 STG.E.128 [R18.64+0x100], RZ ;  /* 0x000100ff12009986 */ /* 0x0003e8000c101d10 */
[----:B------:R1:W-:Y:S02]  /*10d40*/  @!P0 STG.E.128 [R18.64+0x180], RZ ;  /* 0x000180ff12008986 */ /* 0x0003e4000c101d10 */
.L_x_80:
[----:B------:R-:W-:Y:S05]  /*10d50*/  BSYNC B0 ;  /* 0x0000000000007941 */ /* 0x000fea0003800000 */
.L_x_79:
        /* <DEDUP_REMOVED lines=13> */
[----:B------:R-:W-:Y:S01]  /*10e30*/  IMAD R0, R0, c[0x0][0x1e8], RZ ;  /* 0x00007a0000007a24 */ /* 0x000fe200078e02ff */
[----:B------:R-:W-:-:S03]  /*10e40*/  LEA R20, P4, R18, c[0x0][0x1d0], 0x1 ;  /* 0x0000740012147a11 */ /* 0x000fc600078808ff */
[----:B------:R-:W-:-:S04]  /*10e50*/  IMAD R0, R2, c[0x0][0x1ec], R0 ;  /* 0x00007b0002007a24 */ /* 0x000fc800078e0200 */
[----:B------:R-:W-:-:S05]  /*10e60*/  IMAD.IADD R0, R19, 0x1, R0 ;  /* 0x0000000113007824 */ /* 0x000fca00078e0200 */
[----:B------:R-:W-:-:S05]  /*10e70*/  LEA.HI.X R21, R18, c[0x0][0x1d4], R0, 0x1, P4 ;  /* 0x0000750012157a11 */ /* 0x000fca00020f0c00 */
[----:B------:R1:W-:Y:S04]  /*10e80*/  @!P3 STG.E.128 [R20.64], RZ ;  /* 0x000000ff1400b986 */ /* 0x0003e8000c101d10 */
[----:B------:R1:W-:Y:S04]  /*10e90*/  @!P2 STG.E.128 [R20.64+0x80], RZ ;  /* 0x000080ff1400a986 */ /* 0x0003e8000c101d10 */
[----:B------:R1:W-:Y:S04]  /*10ea0*/  @!P1 STG.E.128 [R20.64+0x100], RZ ;  /* 0x000100ff14009986 */ /* 0x0003e8000c101d10 */
[----:B------:R1:W-:Y:S02]  /*10eb0*/  @!P0 STG.E.128 [R20.64+0x180], RZ ;  /* 0x000180ff14008986 */ /* 0x0003e4000c101d10 */
.L_x_82:
[----:B------:R-:W-:Y:S05]  /*10ec0*/  BSYNC B0 ;  /* 0x0000000000007941 */ /* 0x000fea0003800000 */
.L_x_81:
        /* <DEDUP_REMOVED lines=22> */
.L_x_84:
[----:B------:R-:W-:Y:S05]  /*11030*/  BSYNC B0 ;  /* 0x0000000000007941 */ /* 0x000fea0003800000 */
.L_x_83:
[----:B------:R-:W-:Y:S01]  /*11040*/  IADD3 R0, R14, 0x30, RZ ;  /* 0x000000300e007810 */ /* 0x000fe20007ffe0ff */
[----:B------:R-:W-:Y:S03]  /*11050*/  BSSY B0, `(.L_x_85) ;  /* 0x0000014000007945 */ /* 0x000fe60003800000 */
[----:B------:R-:W-:-:S13]  /*11060*/  ISETP.GE.AND P0, PT, R0, UR15, PT ;  /* 0x0000000f00007c0c */ /* 0x000fda000bf06270 */
        /* <DEDUP_REMOVED lines=18> */
.L_x_86:
[----:B------:R-:W-:Y:S05]  /*11190*/  BSYNC B0 ;  /* 0x0000000000007941 */ /* 0x000fea0003800000 */
.L_x_85:
[----:B------:R-:W-:-:S04]  /*111a0*/  ISETP.NE.AND P6, PT, R8, RZ, PT ;  /* 0x000000ff0800720c */ /* 0x000fc80003fc5270 */
[----:B------:R-:W-:Y:S02]  /*111b0*/  ISETP.GE.OR P5, PT, R14, UR15, P6 ;  /* 0x0000000f0e007c0c */ /* 0x000fe4000b7a6670 */
[----:B------:R-:W-:Y:S02]  /*111c0*/  ISETP.GE.OR P4, PT, R3, UR15, P6 ;  /* 0x0000000f03007c0c */ /* 0x000fe4000b786670 */
[----:B------:R-:W-:Y:S02]  /*111d0*/  ISETP.GE.OR P3, PT, R2, UR15, P6 ;  /* 0x0000000f02007c0c */ /* 0x000fe4000b766670 */
[----:B------:R-:W-:-:S07]  /*111e0*/  ISETP.GE.OR P6, PT, R0, UR15, P6 ;  /* 0x0000000f00007c0c */ /* 0x000fce000b7c6670 */
[----:B------:R-:W-:Y:S02]  /*111f0*/  @!P5 IMAD R7, R14, UR21, RZ ;  /* 0x000000150e07dc24 */ /* 0x000fe4000f8e02ff */
[----:B------:R-:W-:Y:S02]  /*11200*/  @!P4 IMAD R8, R3, UR21, RZ ;  /* 0x000000150308cc24 */ /* 0x000fe4000f8e02ff */
[----:B--2---:R-:W-:Y:S01]  /*11210*/  @!P3 IMAD R4, R2, UR21, RZ ;  /* 0x000000150204bc24 */ /* 0x004fe2000f8e02ff */
        /* <DEDUP_REMOVED lines=19> */
[----:B------:R-:W-:-:S05]  /*11350*/  IMAD R0, R0, UR21, RZ ;  /* 0x0000001500007c24 */ /* 0x000fca000f8e02ff */
[----:B--2---:R-:W-:-:S04]  /*11360*/  IADD3 R2, P0, R0, UR13, RZ ;  /* 0x0000000d00027c10 */ /* 0x004fc8000ff1e0ff */
[----:B------:R-:W-:Y:S02]  /*11370*/  LEA.HI.X.SX32 R0, R0, UR6, 0x1, P0 ;  /* 0x0000000600007c11 */ /* 0x000fe400080f0eff */
[----:B------:R-:W-:-:S04]  /*11380*/  LEA R4, P0, R2, c[0x0][0x200], 0x2 ;  /* 0x0000800002047a11 */ /* 0x000fc800078010ff */
[----:B------:R-:W-:Y:S01]  /*11390*/  LEA.HI.X R5, R2, c[0x0][0x204], R0, 0x2, P0 ;  /* 0x0000810002057a11 */ /* 0x000fe200000f1400 */
[----:B------:R-:W-:-:S05]  /*113a0*/  IMAD.MOV.U32 R0, RZ, RZ, 0x7f800000 ;  /* 0x7f800000ff007424 */ /* 0x000fca00078e00ff */
[----:B------:R-:W-:Y:S01]  /*113b0*/  STG.E [R4.64], R0 ;  /* 0x0000000004007986 */ /* 0x000fe2000c101910 */
[----:B------:R-:W-:Y:S05]  /*113c0*/  EXIT ;  /* 0x000000000000794d */ /* 0x000fea0003800000 */
.L_x_87:
        /* <DEDUP_REMOVED lines=11> */
.L_x_1072:


//--------------------- .text._ZN5flash16flash_fwd_kernelI23Flash_fwd_kernel_traitsILi256ELi64ELi64ELi4ELb0ELb0EN7cutlass6half_tE19Flash_kernel_traitsILi256ELi64ELi64ELi4ES3_EELb0ELb1ELb0ELb1ELb0ELb0ELb0ELb0EEEvNS_16Flash_fwd_paramsE --------------------------
	.section	.text._ZN5flash16flash_fwd_kernelI23Flash_fwd_kernel_traitsILi256ELi64ELi64ELi4ELb0ELb0EN7cutlass6half_tE19Flash_kernel_traitsILi256ELi64ELi64ELi4ES3_EELb0ELb1ELb0ELb1ELb0ELb0ELb0ELb0EEEvNS_16Flash_fwd_paramsE,"ax",@progbits
	.sectioninfo	@"SHI_REGISTERS=255"
	.align	128
        .global         _ZN5flash16flash_fwd_kernelI23Flash_fwd_kernel_traitsILi256ELi64ELi64ELi4ELb0ELb0EN7cutlass6half_tE19Flash_kernel_traitsILi256ELi64ELi64ELi4ES3_EELb0ELb1ELb0ELb1ELb0ELb0ELb0ELb0EEEvNS_16Flash_fwd_paramsE
        .type           _ZN5flash16flash_fwd_kernelI23Flash_fwd_kernel_traitsILi256ELi64ELi64ELi4ELb0ELb0EN7cutlass6half_tE19Flash_kernel_traitsILi256ELi64ELi64ELi4ES3_EELb0ELb1ELb0ELb1ELb0ELb0ELb0ELb0EEEvNS_16Flash_fwd_paramsE,@function
        .size           _ZN5flash16flash_fwd_kernelI23Flash_fwd_kernel_traitsILi256ELi64ELi64ELi4ELb0ELb0EN7cutlass6half_tE19Flash_kernel_traitsILi256ELi64ELi64ELi4ES3_EELb0ELb1ELb0ELb1ELb0ELb0ELb0ELb0EEEvNS_16Flash_fwd_paramsE,(.L_x_1073 - _ZN5flash16flash_fwd_kernelI23Flash_fwd_kernel_traitsILi256ELi64ELi64ELi4ELb0ELb0EN7cutlass6half_tE19Flash_kernel_traitsILi256ELi64ELi64ELi4ES3_EELb0ELb1ELb0ELb1ELb0ELb0ELb0ELb0EEEvNS_16Flash_fwd_paramsE)
        .other          _ZN5flash16flash_fwd_kernelI23Flash_fwd_kernel_traitsILi256ELi64ELi64ELi4ELb0ELb0EN7cutlass6half_tE19Flash_kernel_traitsILi256ELi64ELi64ELi4ES3_EELb0ELb1ELb0ELb1ELb0ELb0ELb0ELb0EEEvNS_16Flash_fwd_paramsE,@"STO_CUDA_ENTRY STV_DEFAULT"
_ZN5flash16flash_fwd_kernelI23Flash_fwd_kernel_traitsILi256ELi64ELi64ELi4ELb0ELb0EN7cutlass6half_tE19Flash_kernel_traitsILi256ELi64ELi64ELi4ES3_EELb0ELb1ELb0ELb1ELb0ELb0ELb0ELb0EEEvNS_16Flash_fwd_paramsE:
.text._ZN5flash16flash_fwd_kernelI23Flash_fwd_kernel_traitsILi256ELi64ELi64ELi4ELb0ELb0EN7cutlass6half_tE19Flash_kernel_traitsILi256ELi64ELi64ELi4ES3_EELb0ELb1ELb0ELb1ELb0ELb0ELb0ELb0EEEvNS_16Flash_fwd_paramsE:
        /* <DEDUP_REMOVED lines=48> */
[----:B--234-:R-:W-:Y:S05]  /*0300*/  @!P0 BRA `(.L_x_88) ;  /* 0x0000007000008947 */ /* 0x01cfea0003800000 */
[----:B-1----:R-:W-:-:S13]  /*0310*/  PLOP3.LUT P0, PT, PT, PT, UP3, 0x80, 0x0 ;  /* 0x000000000000781c */ /* 0x002fda0003f0f038 */
[----:B------:R-:W2:Y:S04]  /*0320*/  @P0 LDG.E R0, [R6.64+0x4] ;  /* 0x0000041406000981 */ /* 0x000ea8000c1e1900 */
[----:B------:R-:W3:Y:S01]  /*0330*/  @!P0 LDG.E R6, [R6.64] ;  /* 0x0000001406068981 */ /* 0x000ee2000c1e1900 */
[----:B--2---:R-:W1:Y:S02]  /*0340*/  @P0 R2UR UR6, R0 ;  /* 0x00000000000603c2 */ /* 0x004e6400000e0000 */
[----:B-1----:R-:W-:-:S11]  /*0350*/  @UP3 UIADD3 UR6, UR6, -UR8, URZ ;  /* 0x8000000806063290 */ /* 0x002fd6000fffe03f */
[----:B---3--:R1:W2:Y:S02]  /*0360*/  @!P0 R2UR UR6, R6 ;  /* 0x00000000060683c2 */ /* 0x0082a400000e0000 */
[----:B-12---:R-:W-:Y:S05]  /*0370*/  BRA `(.L_x_89) ;  /* 0x0000001000007947 */ /* 0x006fea0003800000 */
.L_x_88:
[----:B-1----:R-:W-:Y:S02]  /*0380*/  ULDC UR6, c[0x0][0x218] ;  /* 0x0000860000067ab9 */ /* 0x002fe40000000800 */
.L_x_89:
        /* <DEDUP_REMOVED lines=41> */
[----:B------:R-:W-:Y:S01]  /*0620*/  PLOP3.LUT P0, PT, PT, PT, UP0, 0x80, 0x0 ;  /* 0x000000000000781c */ /* 0x000fe20003f0f008 */
[----:B------:R-:W-:Y:S02]  /*0630*/  USHF.R.S32.HI UR25, URZ, 0x1f, UR26 ;  /* 0x0000001f3f197899 */ /* 0x000fe4000801141a */
[----:B------:R-:W-:-:S02]  /*0640*/  @UP1 UIMAD.WIDE.U32 UR12, UR15, UR4, URZ ;  /* 0x000000040f0c12a5 */ /* 0x000fc4000f8e003f */
[----:B------:R-:W-:Y:S02]  /*0650*/  @!UP1 USHF.R.S32.HI UR11, URZ, 0x1f, UR24 ;  /* 0x0000001f3f0b9899 */ /* 0x000fe40008011418 */
[----:B------:R-:W-:Y:S02]  /*0660*/  @UP1 UIMAD UR22, UR15, UR5, UR13 ;  /* 0x000000050f1612a4 */ /* 0x000fe4000f8e020d */
[----:B------:R-:W-:Y:S02]  /*0670*/  @UP0 UIADD3 UR13, UR23, UR8, URZ ;  /* 0x00000008170d0290 */ /* 0x000fe4000fffe03f */
[----:B------:R-:W-:Y:S02]  /*0680*/  ULDC.64 UR4, c[0x0][0x198] ;  /* 0x0000660000047ab9 */ /* 0x000fe40000000a00 */
[----:B------:R-:W-:Y:S02]  /*0690*/  @!UP1 UIMAD UR11, UR11, UR6, URZ ;  /* 0x000000060b0b92a4 */ /* 0x000fe4000f8e023f */
[----:B------:R-:W-:-:S02]  /*06a0*/  @UP0 UIMAD.WIDE.U32 UR28, UR13, UR4, URZ ;  /* 0x000000040d1c02a5 */ /* 0x000fc4000f8e003f */
[----:B------:R-:W-:Y:S02]  /*06b0*/  @!UP1 UIMAD.WIDE.U32 UR30, UR24, UR6, URZ ;  /* 0x00000006181e92a5 */ /* 0x000fe4000f8e003f */
[----:B------:R-:W-:Y:S02]  /*06c0*/  @!UP1 UIMAD UR7, UR24, UR7, UR11 ;  /* 0x00000007180792a4 */ /* 0x000fe4000f8e020b */
[----:B------:R-:W-:Y:S02]  /*06d0*/  @UP1 UMOV UR6, UR12 ;  /* 0x0000000c00061c82 */ /* 0x000fe40008000000 */
[----:B------:R-:W-:Y:S02]  /*06e0*/  @UP0 UIMAD UR11, UR13, UR5, UR29 ;  /* 0x000000050d0b02a4 */ /* 0x000fe4000f8e021d */
[----:B------:R-:W-:Y:S02]  /*06f0*/  @!UP1 UIADD3 UR22, UR31, UR7, URZ ;  /* 0x000000071f169290 */ /* 0x000fe4000fffe03f */
[----:B------:R-:W-:-:S02]  /*0700*/  @!UP1 UMOV UR6, UR30 ;  /* 0x0000001e00069c82 */ /* 0x000fc40008000000 */
[----:B------:R-:W-:Y:S01]  /*0710*/  @UP0 UMOV UR12, UR28 ;  /* 0x0000001c000c0c82 */ /* 0x000fe20008000000 */
[----:B------:R-:W-:Y:S05]  /*0720*/  @P0 BRA `(.L_x_91) ;  /* 0x000000c000000947 */ /* 0x000fea0003800000 */
[----:B------:R-:W-:Y:S02]  /*0730*/  USHF.R.S32.HI UR11, URZ, 0x1f, UR23 ;  /* 0x0000001f3f0b7899 */ /* 0x000fe40008011417 */
[----:B------:R-:W-:Y:S02]  /*0740*/  ULDC.64 UR4, c[0x0][0x198] ;  /* 0x0000660000047ab9 */ /* 0x000fe40000000a00 */
[----:B------:R-:W-:Y:S02]  /*0750*/  UIMAD UR11, UR11, UR4, URZ ;  /* 0x000000040b0b72a4 */ /* 0x000fe4000f8e023f */
[----:B------:R-:W-:Y:S02]  /*0760*/  UIMAD.WIDE.U32 UR12, UR23, UR4, URZ ;  /* 0x00000004170c72a5 */ /* 0x000fe4000f8e003f */
[----:B------:R-:W-:Y:S02]  /*0770*/  UIMAD UR11, UR23, UR5, UR11 ;  /* 0x00000005170b72a4 */ /* 0x000fe4000f8e020b */
[----:B------:R-:W-:-:S02]  /*0780*/  USHF.R.S32.HI UR7, URZ, 0x1f, UR24 ;  /* 0x0000001f3f077899 */ /* 0x000fc40008011418 */
[----:B------:R-:W-:Y:S02]  /*0790*/  ULDC.64 UR4, c[0x0][0x180] ;  /* 0x0000600000047ab9 */ /* 0x000fe40000000a00 */
[----:B------:R-:W-:Y:S02]  /*07a0*/  UIADD3 UR13, UR13, UR11, URZ ;  /* 0x0000000b0d0d7290 */ /* 0x000fe4000fffe03f */
[----:B------:R-:W-:Y:S02]  /*07b0*/  UIMAD UR7, UR7, UR4, URZ ;  /* 0x00000004070772a4 */ /* 0x000fe4000f8e023f */
[----:B------:R-:W-:Y:S02]  /*07c0*/  UIMAD.WIDE.U32 UR12, UR24, UR4, UR12 ;  /* 0x00000004180c72a5 */ /* 0x000fe4000f8e000c */
[----:B------:R-:W-:-:S04]  /*07d0*/  UIMAD UR5, UR24, UR5, UR7 ;  /* 0x00000005180572a4 */ /* 0x000fc8000f8e0207 */
[----:B------:R-:W-:Y:S02]  /*07e0*/  UIADD3 UR11, UR13, UR5, URZ ;  /* 0x000000050d0b7290 */ /* 0x000fe4000fffe03f */
.L_x_91:
        /* <DEDUP_REMOVED lines=13> */
[----:B------:R-:W-:-:S07]  /*08c0*/  UIMAD.WIDE.U32 UR28, UR29, UR4, UR28 ;  /* 0x000000041d1c72a5 */ /* 0x000fce000f8e001c */
[----:B------:R-:W-:Y:S02]  /*08d0*/  UMOV UR13, UR29 ;  /* 0x0000001d000d7c82 */ /* 0x000fe40008000000 */
[----:B--2---:R-:W-:Y:S02]  /*08e0*/  UIMAD.WIDE.U32 UR28, UR13, UR5, URZ ;  /* 0x000000050d1c72a5 */ /* 0x004fe4000f8e003f */
[----:B------:R-:W-:-:S05]  /*08f0*/  @UP0 UIADD3 UR13, UR23, UR8, URZ ;  /* 0x00000008170d0290 */ /* 0x000fca000fffe03f */
[----:B------:R-:W-:Y:S02]  /*0900*/  UMOV UR27, UR29 ;  /* 0x0000001d001b7c82 */ /* 0x000fe40008000000 */
        /* <DEDUP_REMOVED lines=11> */
[----:B------:R-:W-:Y:S02]  /*09c0*/  ULDC.64 UR4, c[0x0][0x1a0] ;  /* 0x0000680000047ab9 */ /* 0x000fe40000000a00 */
[----:B------:R-:W-:Y:S02]  /*09d0*/  @UP0 UIMAD.WIDE.U32 UR28, UR13, UR4, URZ ;  /* 0x000000040d1c02a5 */ /* 0x000fe4000f8e003f */
[----:B------:R-:W-:-:S02]  /*09e0*/  UMOV UR8, UR27 ;  /* 0x0000001b00087c82 */ /* 0x000fc40008000000 */
[----:B------:R-:W-:Y:S02]  /*09f0*/  @!UP1 UIADD3 UR8, -UR8, URZ, URZ ;  /* 0x0000003f08089290 */ /* 0x000fe4000fffe13f */
[----:B------:R-:W-:Y:S02]  /*0a00*/  @UP0 UIMAD UR13, UR13, UR5, UR29 ;  /* 0x000000050d0d02a4 */ /* 0x000fe4000f8e021d */
[----:B------:R-:W-:Y:S02]  /*0a10*/  @!UP2 ULOP3.LUT UR8, URZ, UR7, URZ, 0x33, !UPT ;  /* 0x000000073f08a292 */ /* 0x000fe4000f8e333f */
[----:B------:R-:W-:Y:S02]  /*0a20*/  @UP0 UMOV UR14, UR28 ;  /* 0x0000001c000e0c82 */ /* 0x000fe40008000000 */
        /* <DEDUP_REMOVED lines=15> */
.L_x_92:
[----:B------:R-:W-:Y:S01]  /*0b20*/  SHF.R.S32.HI R7, RZ, 0x1f, R6 ;  /* 0x0000001fff077819 */ /* 0x000fe20000011406 */
[----:B------:R-:W1:Y:S01]  /*0b30*/  S2R R16, SR_CTAID.Z ;  /* 0x0000000000107919 */ /* 0x000e620000002700 */
[----:B------:R-:W-:Y:S01]  /*0b40*/  ULDC.64 UR4, c[0x0][0x1b8] ;  /* 0x00006e0000047ab9 */ /* 0x000fe20000000a00 */
[----:B------:R-:W-:Y:S01]  /*0b50*/  IMAD.U32 R166, RZ, RZ, UR8 ;  /* 0x00000008ffa67e24 */ /* 0x000fe2000f8e00ff */
[CC--:B------:R-:W-:Y:S01]  /*0b60*/  LEA.HI R10, R7.reuse, R6.reuse, RZ, 0x4 ;  /* 0x00000006070a7211 */ /* 0x0c0fe200078f20ff */
[----:B------:R-:W-:Y:S01]  /*0b70*/  UIMAD UR4, UR27, UR4, URZ ;  /* 0x000000041b0472a4 */ /* 0x000fe2000f8e023f */
[----:B------:R-:W-:Y:S01]  /*0b80*/  LEA.HI R14, R7, R6, RZ, 0x3 ;  /* 0x00000006070e7211 */ /* 0x000fe200078f18ff */
[----:B------:R-:W-:Y:S01]  /*0b90*/  IMAD.U32 R232, RZ, RZ, UR8 ;  /* 0x00000008ffe87e24 */ /* 0x000fe2000f8e00ff */
[----:B------:R-:W-:Y:S01]  /*0ba0*/  SHF.R.S32.HI R0, RZ, 0x4, R10 ;  /* 0x00000004ff007819 */ /* 0x000fe2000001140a */
[----:B------:R-:W-:Y:S01]  /*0bb0*/  UIMAD UR23, UR8, UR5, UR4 ;  /* 0x00000005081772a4 */ /* 0x000fe2000f8e0204 */
[----:B------:R-:W-:Y:S01]  /*0bc0*/  LOP3.LUT R3, R14, 0xfffffff8, RZ, 0xc0, !PT ;  /* 0xfffffff80e037812 */ /* 0x000fe200078ec0ff */
[----:B------:R-:W-:Y:S01]  /*0bd0*/  IMAD.U32 R18, RZ, RZ, UR16 ;  /* 0x00000010ff127e24 */ /* 0x000fe2000f8e00ff */
[----:B------:R-:W-:Y:S01]  /*0be0*/  LEA.HI R225, R10, R0, RZ, 0x1 ;  /* 0x000000000ae17211 */ /* 0x000fe200078f08ff */
[----:B------:R-:W-:Y:S01]  /*0bf0*/  ULDC.64 UR4, c[0x0][0x1a8] ;  /* 0x00006a0000047ab9 */ /* 0x000fe20000000a00 */
[----:B------:R-:W-:Y:S01]  /*0c00*/  SHF.R.S32.HI R14, RZ, 0x3, R14 ;  /* 0x00000003ff0e7819 */ /* 0x000fe2000001140e */
[----:B------:R-:W-:Y:S01]  /*0c10*/  IMAD.IADD R3, R6, 0x1, -R3 ;  /* 0x0000000106037824 */ /* 0x000fe200078e0a03 */
[----:B------:R-:W-:Y:S01]  /*0c20*/  LOP3.LUT R10, R10, 0xfffffff0, RZ, 0xc0, !PT ;  /* 0xfffffff00a0a7812 */ /* 0x000fe200078ec0ff */
[----:B------:R-:W-:Y:S01]  /*0c30*/  UIMAD UR4, UR25, UR4, URZ ;  /* 0x00000004190472a4 */ /* 0x000fe2000f8e023f */
        /* <DEDUP_REMOVED lines=11> */
[----:B------:R-:W-:Y:S01]  /*0cf0*/  UIMAD UR4, UR26, UR5, UR4 ;  /* 0x000000051a0472a4 */ /* 0x000fe2000f8e0204 */
[----:B------:R-:W-:Y:S01]  /*0d00*/  SHF.R.U32.HI R228, RZ, 0x3, R228 ;  /* 0x00000003ffe47819 */ /* 0x000fe200000116e4 */
[----:B------:R-:W-:Y:S01]  /*0d10*/  BSSY B0, `(.L_x_93) ;  /* 0x000005d000007945 */ /* 0x000fe20003800000 */
[----:B------:R-:W-:Y:S01]  /*0d20*/  LEA.HI R0, R0, R10, RZ, 0x3 ;  /* 0x0000000a00007211 */ /* 0x000fe200078f18ff */
[----:B------:R-:W-:Y:S01]  /*0d30*/  IMAD.WIDE R18, R18, 0x40, R14 ;  /* 0x0000004012127825 */ /* 0x000fe200078e020e */
[----:B------:R-:W-:-:S02]  /*0d40*/  SHF.R.S32.HI R237, RZ, 0x1f, R236 ;  /* 0x0000001fffed7819 */ /* 0x000fc400000114ec */
        /* <DEDUP_REMOVED lines=18> */
[----:B------:R-:W-:Y:S01]  /*0e70*/  UIADD3 UR6, -UR17, UR19, URZ ;  /* 0x0000001311067290 */ /* 0x000fe2000fffe13f */
[----:B------:R-:W-:Y:S01]  /*0e80*/  IMAD.WIDE.U32 R8, R14, c[0x0][0x1a0], R236 ;  /* 0x000068000e087a25 */ /* 0x000fe200078e00ec */
[----:B------:R-:W-:-:S02]  /*0e90*/  LEA.HI R7, R7, R6, RZ, 0x5 ;  /* 0x0000000607077211 */ /* 0x000fc400078f28ff */
[----:B------:R-:W-:Y:S01]  /*0ea0*/  IADD3 R13, R17, UR4, RZ ;  /* 0x00000004110d7c10 */ /* 0x000fe2000fffe0ff */
[----:B------:R-:W-:Y:S01]  /*0eb0*/  IMAD R2, R14, c[0x0][0x1a4], R2 ;  /* 0x000069000e027a24 */ /* 0x000fe200078e0202 */
[----:B------:R-:W-:Y:S01]  /*0ec0*/  IADD3 R8, P0, R8, UR14, RZ ;  /* 0x0000000e08087c10 */ /* 0x000fe2000ff1e0ff */
[----:B------:R-:W-:Y:S01]  /*0ed0*/  IMAD.SHL.U32 R4, R4, 0x40, RZ ;  /* 0x0000004004047824 */ /* 0x000fe200078e00ff */
[----:B------:R-:W-:Y:S01]  /*0ee0*/  IADD3 R231, R236, 0x40, RZ ;  /* 0x00000040ece77810 */ /* 0x000fe20007ffe0ff */
[----:B------:R-:W-:Y:S01]  /*0ef0*/  IMAD.SHL.U32 R5, R225, 0x8, RZ ;  /* 0x00000008e1057824 */ /* 0x000fe200078e00ff */
[----:B------:R-:W-:Y:S01]  /*0f00*/  IADD3.X R9, R9, UR13, R2, P0, !PT ;  /* 0x0000000d09097c10 */ /* 0x000fe200087fe402 */
[----:B------:R-:W-:Y:S01]  /*0f10*/  IMAD.SHL.U32 R0, R0, 0x40, RZ ;  /* 0x0000004000007824 */ /* 0x000fe200078e00ff */
[----:B------:R-:W-:Y:S01]  /*0f20*/  LOP3.LUT R4, R4, 0x1c0, RZ, 0xc0, !PT ;  /* 0x000001c004047812 */ /* 0x000fe200078ec0ff */
[----:B------:R-:W-:Y:S01]  /*0f30*/  IMAD.WIDE.U32 R232, R232, c[0x0][0x1b0], R10 ;  /* 0x00006c00e8e87a25 */ /* 0x000fe200078e000a */
[----:B------:R-:W-:-:S02]  /*0f40*/  ISETP.GE.AND P0, PT, R14, UR6, PT ;  /* 0x000000060e007c0c */ /* 0x000fc4000bf06270 */
[----:B------:R-:W-:Y:S01]  /*0f50*/  LOP3.LUT R5, R4, 0x8, R5, 0xf8, !PT ;  /* 0x0000000804057812 */ /* 0x000fe200078ef805 */
[----:B------:R-:W-:Y:S01]  /*0f60*/  IMAD.WIDE.U32 R166, R166, c[0x0][0x1b8], R8 ;  /* 0x00006e00a6a67a25 */ /* 0x000fe200078e0008 */
[----:B------:R-:W-:Y:S02]  /*0f70*/  SHF.R.U32.HI R4, RZ, 0x3, R4 ;  /* 0x00000003ff047819 */ /* 0x000fe40000011604 */
[----:B------:R-:W-:Y:S01]  /*0f80*/  LOP3.LUT R11, R7, 0xffffffe0, RZ, 0xc0, !PT ;  /* 0xffffffe0070b7812 */ /* 0x000fe200078ec0ff */
[----:B------:R-:W-:Y:S01]  /*0f90*/  IMAD.MOV.U32 R2, RZ, RZ, 0x10 ;  /* 0x00000010ff027424 */ /* 0x000fe200078e00ff */
[----:B------:R-:W-:Y:S01]  /*0fa0*/  IADD3 R29, R167, UR23, RZ ;  /* 0x00000017a71d7c10 */ /* 0x000fe2000fffe0ff */
[----:B------:R-:W-:Y:S01]  /*0fb0*/  IMAD.SHL.U32 R228, R228, 0x2, RZ ;  /* 0x00000002e4e47824 */ /* 0x000fe200078e00ff */
[----:B------:R-:W-:Y:S01]  /*0fc0*/  LOP3.LUT R4, R5, R4, RZ, 0x3c, !PT ;  /* 0x0000000405047212 */ /* 0x000fe200078e3cff */
[----:B------:R-:W-:Y:S01]  /*0fd0*/  IMAD.IADD R11, R6, 0x1, -R11 ;  /* 0x00000001060b7824 */ /* 0x000fe200078e0a0b */
[----:B------:R-:W-:Y:S01]  /*0fe0*/  SHF.R.S32.HI R7, RZ, 0x5, R7 ;  /* 0x00000005ff077819 */ /* 0x000fe20000011407 */
[----:B------:R1:W-:Y:S01]  /*0ff0*/  STL [R1+0xc], R29 ;  /* 0x00000c1d01007387 */ /* 0x0003e20000100800 */
[----:B------:R-:W-:Y:S01]  /*1000*/  LOP3.LUT R4, R4, 0xfffffe00, R0, 0xf8, !PT ;  /* 0xfffffe0004047812 */ /* 0x000fe200078ef800 */
[----:B------:R-:W-:Y:S01]  /*1010*/  IMAD.MOV.U32 R0, RZ, RZ, 0x20 ;  /* 0x00000020ff007424 */ /* 0x000fe200078e00ff */
[----:B------:R-:W-:-:S02]  /*1020*/  IADD3 R230, R236, 0x80, RZ ;  /* 0x00000080ece67810 */ /* 0x000fc40007ffe0ff */
[----:B------:R-:W-:Y:S02]  /*1030*/  IADD3 R229, R236, 0xc0, RZ ;  /* 0x000000c0ece57810 */ /* 0x000fe40007ffe0ff */
[----:B------:R-:W-:Y:S02]  /*1040*/  SEL R2, R2, 0xfffffff0, !P1 ;  /* 0xfffffff002027807 */ /* 0x000fe40004800000 */
[----:B------:R-:W-:Y:S02]  /*1050*/  SEL R0, R0, 0xffffffe0, !P2 ;  /* 0xffffffe000007807 */ /* 0x000fe40005000000 */
[----:B------:R-:W-:Y:S01]  /*1060*/  IADD3 R235, R233, UR22, RZ ;  /* 0x00000016e9eb7c10 */ /* 0x000fe2000fffe0ff */
[----:B------:R-:W-:Y:S05]  /*1070*/  @P0 BRA `(.L_x_94) ;  /* 0x0000026000000947 */ /* 0x000fea0003800000 */
[----:B------:R-:W-:Y:S01]  /*1080*/  ISETP.GE.AND P6, PT, R236, c[0x0][0x220], PT ;  /* 0x00008800ec007a0c */ /* 0x000fe20003fc6270 */
[----:B------:R-:W-:Y:S01]  /*1090*/  IMAD R5, R19, c[0x0][0x190], RZ ;  /* 0x0000640013057a24 */ /* 0x000fe200078e02ff */
[----:B------:R-:W-:Y:S01]  /*10a0*/  ISETP.GE.AND P5, PT, R231, c[0x0][0x220], PT ;  /* 0x00008800e7007a0c */ /* 0x000fe20003fa6270 */
[----:B------:R-:W-:Y:S01]  /*10b0*/  IMAD.MOV.U32 R12, RZ, RZ, R16 ;  /* 0x000000ffff0c7224 */ /* 0x000fe200078e0010 */
[----:B------:R-:W-:Y:S01]  /*10c0*/  ISETP.GE.AND P4, PT, R230, c[0x0][0x220], PT ;  /* 0x00008800e6007a0c */ /* 0x000fe20003f86270 */
[C---:B------:R-:W-:Y:S01]  /*10d0*/  IMAD R5, R18.reuse, c[0x0][0x194], R5 ;  /* 0x0000650012057a24 */ /* 0x040fe200078e0205 */
        /* <DEDUP_REMOVED lines=32> */
.L_x_94:
[----:B------:R-:W-:Y:S05]  /*12e0*/  BSYNC B0 ;  /* 0x0000000000007941 */ /* 0x000fea0003800000 */
.L_x_93:
[----:B------:R-:W-:Y:S01]  /*12f0*/  IADD3 R10, R14, 0x10, RZ ;  /* 0x000000100e0a7810 */ /* 0x000fe20007ffe0ff */
[----:B------:R-:W-:Y:S03]  /*1300*/  BSSY B0, `(.L_x_95) ;  /* 0x000002c000007945 */ /* 0x000fe60003800000 */
[----:B------:R-:W-:-:S13]  /*1310*/  ISETP.GE.AND P0, PT, R10, UR6, PT ;  /* 0x000000060a007c0c */ /* 0x000fda000bf06270 */
[----:B------:R-:W-:Y:S05]  /*1320*/  @P0 BRA `(.L_x_96) ;  /* 0x0000029000000947 */ /* 0x000fea0003800000 */
[----:B------:R-:W-:Y:S01]  /*1330*/  IADD3 R8, P0, R18, 0x10, RZ ;  /* 0x0000001012087810 */ /* 0x000fe20007f1e0ff */
[----:B--2---:R-:W-:Y:S01]  /*1340*/  IMAD.MOV.U32 R20, RZ, RZ, R16 ;  /* 0x000000ffff147224 */ /* 0x004fe200078e0010 */
        /* <DEDUP_REMOVED lines=39> */
.L_x_96:
[----:B------:R-:W-:Y:S05]  /*15c0*/  BSYNC B0 ;  /* 0x0000000000007941 */ /* 0x000fea0003800000 */
.L_x_95:
[----:B--2---:R-:W-:Y:S01]  /*15d0*/  IADD3 R9, R14, 0x20, RZ ;  /* 0x000000200e097810 */ /* 0x004fe20007ffe0ff */
        /* <DEDUP_REMOVED lines=44> */
.L_x_98:
[----:B------:R-:W-:Y:S05]  /*18a0*/  BSYNC B0 ;  /* 0x0000000000007941 */ /* 0x000fea0003800000 */
.L_x_97:
        /* <DEDUP_REMOVED lines=48> */
.L_x_100:
[----:B------:R-:W-:Y:S05]  /*1bb0*/  BSYNC B0 ;  /* 0x0000000000007941 */ /* 0x000fea0003800000 */
.L_x_99:
[----:B------:R-:W-:Y:S01]  /*1bc0*/  UIADD3 UR30, UR9, -0x1, URZ ;  /* 0xffffffff091e7890 */ /* 0x000fe2000fffe03f */
[----:B------:R-:W-:Y:S01]  /*1bd0*/  MOV R234, R232 ;  /* 0x000000e800ea7202 */ /* 0x000fe20000000f00 */
[----:B------:R-:W-:Y:S01]  /*1be0*/  IMAD.U32 R5, RZ, RZ, UR33 ;  /* 0x00000021ff057e24 */ /* 0x000fe2000f8e00ff */
[----:B------:R-:W-:Y:S01]  /*1bf0*/  BSSY B0, `(.L_x_101) ;  /* 0x000002a000007945 */ /* 0x000fe20003800000 */
[----:B------:R-:W-:Y:S02]  /*1c00*/  UIMAD UR29, UR30, -0x40, UR18 ;  /* 0xffffffc01e1d78a4 */ /* 0x000fe4000f8e0212 */
[----:B------:R-:W-:Y:S01]  /*1c10*/  USHF.R.S32.HI UR34, URZ, 0x1f, UR30 ;  /* 0x0000001f3f227899 */ /* 0x000fe2000801141e */
[----:B---3--:R-:W-:Y:S01]  /*1c20*/  IMAD.WIDE.U32 R18, R5, UR30, R234 ;  /* 0x0000001e05127c25 */ /* 0x008fe2000f8e00ea */
        /* <DEDUP_REMOVED lines=9> */
[C---:B--2---:R-:W-:Y:S01]  /*1cc0*/  @!P5 LEA R22, P6, R18.reuse, c[0x0][0x168], 0x1 ;  /* 0x00005a001216da11 */ /* 0x044fe200078c08ff */
        /* <DEDUP_REMOVED lines=28> */
.L_x_102:
[----:B------:R-:W-:Y:S05]  /*1e90*/  BSYNC B0 ;  /* 0x0000000000007941 */ /* 0x000fea0003800000 */
.L_x_101:
        /* <DEDUP_REMOVED lines=9> */
[----:B--2---:R-:W-:-:S04]  /*1f30*/  IADD3 R13, P0, R18, UR27, RZ ;  /* 0x0000001b120d7c10 */ /* 0x004fc8000ff1e0ff */
        /* <DEDUP_REMOVED lines=31> */
.L_x_104:
[----:B------:R-:W-:Y:S05]  /*2130*/  BSYNC B0 ;  /* 0x0000000000007941 */ /* 0x000fea0003800000 */
.L_x_103:
[----:B------:R-:W-:Y:S01]  /*2140*/  ISETP.GE.AND P0, PT, R9, UR29, PT ;  /* 0x0000001d09007c0c */ /* 0x000fe2000bf06270 */
[----:B------:R-:W-:-:S12]  /*2150*/  BSSY B0, `(.L_x_105) ;  /* 0x0000027000007945 */ /* 0x000fd80003800000 */
[----:B------:R-:W-:Y:S05]  /*2160*/  @P0 BRA `(.L_x_106) ;  /* 0x0000025000000947 */ /* 0x000fea0003800000 */
[----:B------:R-:W-:Y:S01]  /*2170*/  ISETP.GE.AND P5, PT, R236, c[0x0][0x220], PT ;  /* 0x00008800ec007a0c */ /* 0x000fe20003fa6270 */
[----:B--2---:R-:W-:Y:S01]  /*2180*/  IMAD.MOV.U32 R12, RZ, RZ, c[0x0][0x198] ;  /* 0x00006600ff0c7624 */ /* 0x004fe200078e00ff */
        /* <DEDUP_REMOVED lines=35> */
.L_x_106:
[----:B------:R-:W-:Y:S05]  /*23c0*/  BSYNC B0 ;  /* 0x0000000000007941 */ /* 0x000fea0003800000 */
.L_x_105:
[----:B------:R-:W-:Y:S01]  /*23d0*/  ISETP.GE.AND P0, PT, R8, UR29, PT ;  /* 0x0000001d08007c0c */ /* 0x000fe2000bf06270 */
[----:B------:R-:W-:-:S12]  /*23e0*/  BSSY B0, `(.L_x_107) ;  /* 0x0000029000007945 */ /* 0x000fd80003800000 */
[----:B------:R-:W-:Y:S05]  /*23f0*/  @P0 BRA `(.L_x_108) ;  /* 0x0000027000000947 */ /* 0x000fea0003800000 */
[----:B------:R-:W-:Y:S01]  /*2400*/  ISETP.GE.AND P5, PT, R236, c[0x0][0x220], PT ;  /* 0x00008800ec007a0c */ /* 0x000fe20003fa6270 */
[----:B--23--:R-:W-:Y:S01]  /*2410*/  IMAD.MOV.U32 R12, RZ, RZ, c[0x0][0x198] ;  /* 0x00006600ff0c7624 */ /* 0x00cfe200078e00ff */
        /* <DEDUP_REMOVED lines=37> */
.L_x_108:
[----:B------:R-:W-:Y:S05]  /*2670*/  BSYNC B0 ;  /* 0x0000000000007941 */ /* 0x000fea0003800000 */
.L_x_107:
[----:B------:R-:W-:Y:S01]  /*2680*/  ULDC.64 UR4, c[0x0][0x318] ;  /* 0x0000c60000047ab9 */ /* 0x000fe20000000a00 */
[----:B------:R-:W0:Y:S01]  /*2690*/  LDGDEPBAR ;  /* 0x00000000000079af */ /* 0x000e220000000000 */
[----:B------:R-:W-:Y:S01]  /*26a0*/  UISETP.NE.U32.AND UP1, UPT, URZ, UR4, UPT ;  /* 0x000000043f00728c */ /* 0x000fe2000bf25070 */
[----:B------:R-:W-:Y:S02]  /*26b0*/  IMAD.MOV.U32 R198, RZ, RZ, R28 ;  /* 0x000000ffffc67224 */ /* 0x000fe400078e001c */
[----:B------:R-:W-:Y:S01]  /*26c0*/  IMAD.MOV.U32 R199, RZ, RZ, R29 ;  /* 0x000000ffffc77224 */ /* 0x000fe200078e001d */
[----:B------:R-:W-:-:S03]  /*26d0*/  UISETP.NE.AND.EX UP1, UPT, URZ, UR5, UPT, UP1 ;  /* 0x000000053f00728c */ /* 0x000fc6000bf25310 */
[----:B------:R-:W-:-:S03]  /*26e0*/  ULDC.64 UR4, c[0x0][0x320] ;  /* 0x0000c80000047ab9 */ /* 0x000fc60000000a00 */
[----:B------:R-:W-:-:S05]  /*26f0*/  PLOP3.LUT P0, PT, PT, PT, UP1, 0x80, 0x0 ;  /* 0x000000000000781c */ /* 0x000fca0003f0f018 */
[----:B------:R-:W-:Y:S02]  /*2700*/  @UP1 USHF.R.S32.HI UR6, URZ, 0x1f, UR24 ;  /* 0x0000001f3f061899 */ /* 0x000fe40008011418 */
[----:B------:R-:W-:Y:S02]  /*2710*/  @UP1 UMOV UR36, UR26 ;  /* 0x0000001a00241c82 */ /* 0x000fe40008000000 */
[----:B------:R-:W-:Y:S02]  /*2720*/  @UP1 UIMAD UR6, UR6, UR4, URZ ;  /* 0x00000004060612a4 */ /* 0x000fe4000f8e023f */
[----:B------:R-:W-:Y:S02]  /*2730*/  @UP1 UMOV UR37, UR25 ;  /* 0x0000001900251c82 */ /* 0x000fe40008000000 */
[----:B------:R-:W-:Y:S01]  /*2740*/  @UP1 UIMAD.WIDE.U32 UR36, UR24, UR4, UR36 ;  /* 0x00000004182412a5 */ /* 0x000fe2000f8e0024 */
[----:B------:R-:W-:-:S04]  /*2750*/  DEPBAR.LE SB0, 0x0 ;  /* 0x000080000000791a */ /* 0x000fc80000000000 */
[----:B------:R-:W-:Y:S02]  /*2760*/  @UP1 UIMAD UR5, UR24, UR5, UR6 ;  /* 0x00000005180512a4 */ /* 0x000fe4000f8e0206 */
[----:B------:R-:W-:Y:S02]  /*2770*/  ULDC UR4, c[0x0][0x318] ;  /* 0x0000c60000047ab9 */ /* 0x000fe40000000800 */
[----:B------:R-:W-:Y:S02]  /*2780*/  @UP1 ULEA UR6, UP0, UR36, UR4, 0x2 ;  /* 0x0000000424061291 */ /* 0x000fe4000f80103f */
[----:B------:R-:W-:Y:S02]  /*2790*/  @UP1 UIADD3 UR5, UR37, UR5, URZ ;  /* 0x0000000525051290 */ /* 0x000fe4000fffe03f */
[----:B------:R-:W-:Y:S02]  /*27a0*/  ULDC UR4, c[0x0][0x31c] ;  /* 0x0000c70000047ab9 */ /* 0x000fe40000000800 */
[----:B------:R-:W-:Y:S01]  /*27b0*/  @UP1 ULEA.HI.X UR7, UR36, UR4, UR5, 0x2, UP0 ;  /* 0x0000000424071291 */ /* 0x000fe200080f1405 */
[----:B--23--:R-:W-:-:S05]  /*27c0*/  IMAD.U32 R12, RZ, RZ, UR6 ;  /* 0x00000006ff0c7e24 */ /* 0x00cfca000f8e00ff */
[----:B------:R-:W-:Y:S01]  /*27d0*/  MOV R13, UR7 ;  /* 0x00000007000d7c02 */ /* 0x000fe20008000f00 */
[----:B------:R-:W-:-:S05]  /*27e0*/  ULDC.64 UR6, c[0x0][0x1a0] ;  /* 0x0000680000067ab9 */ /* 0x000fca0000000a00 */
[----:B------:R2:W3:Y:S04]  /*27f0*/  @P0 LDG.E R13, [R12.64] ;  /* 0x000000140c0d0981 */ /* 0x0004e8000c1e1900 */
[----:B------:R-:W-:Y:S01]  /*2800*/  BAR.SYNC.DEFER_BLOCKING 0x0 ;  /* 0x0000000000007b1d */ /* 0x000fe20000010000 */
[----:B------:R-:W-:Y:S01]  /*2810*/  ISETP.GE.AND P1, PT, R14, UR29, PT ;  /* 0x0000001d0e007c0c */ /* 0x000fe2000bf26270 */
[----:B------:R-:W-:Y:S01]  /*2820*/  USHF.L.U64.HI UR31, UR6, UR31, UR7 ;  /* 0x0000001f061f7299 */ /* 0x000fe20008010207 */
[----:B------:R-:W-:Y:S01]  /*2830*/  MOV R198, R166 ;  /* 0x000000a600c67202 */ /* 0x000fe20000000f00 */
[----:B------:R-:W-:Y:S01]  /*2840*/  USHF.L.U32 UR5, UR6, 0x6, URZ ;  /* 0x0000000606057899 */ /* 0x000fe2000800063f */
[----:B------:R-:W-:Y:S01]  /*2850*/  IMAD.SHL.U32 R227, R6, 0x2, RZ ;  /* 0x0000000206e37824 */ /* 0x000fe200078e00ff */
[----:B------:R-:W-:Y:S01]  /*2860*/  UIMAD UR4, UR31, UR30, URZ ;  /* 0x0000001e1f0472a4 */ /* 0x000fe2000f8e023f */
[----:B------:R-:W-:Y:S01]  /*2870*/  BSSY B0, `(.L_x_109) ;  /* 0x0000035000007945 */ /* 0x000fe20003800000 */
[----:B------:R4:W-:Y:S02]  /*2880*/  STL.64 [R1+0x8], R198 ;  /* 0x000008c601007387 */ /* 0x0009e40000100a00 */
[----:B------:R-:W-:Y:S01]  /*2890*/  UIMAD UR34, UR34, UR5, UR4 ;  /* 0x00000005222272a4 */ /* 0x000fe2000f8e0204 */
[----:B------:R-:W-:-:S02]  /*28a0*/  LOP3.LUT R227, R227, 0x6, RZ, 0xc0, !PT ;  /* 0x00000006e3e37812 */ /* 0x000fc400078ec0ff */
[----:B------:R-:W-:Y:S01]  /*28b0*/  UMOV UR4, URZ ;  /* 0x0000003f00047c82 */ /* 0x000fe20008000000 */
[----:B--2---:R-:W3:Y:S01]  /*28c0*/  @P0 MUFU.RCP R12, c[0x0][0x238] ;  /* 0x00008e00000c0b08 */ /* 0x004ee20000001000 */
[----:B------:R4:W-:Y:S04]  /*28d0*/  @P1 STS.128 [R228+0x10000], RZ ;  /* 0x010000ffe4001388 */ /* 0x0009e80000000c00 */
[----:B------:R4:W-:Y:S04]  /*28e0*/  @P1 STS.128 [R228+0x12000], RZ ;  /* 0x012000ffe4001388 */ /* 0x0009e80000000c00 */
[----:B------:R4:W-:Y:S04]  /*28f0*/  @P1 STS.128 [R228+0x14000], RZ ;  /* 0x014000ffe4001388 */ /* 0x0009e80000000c00 */
[----:B------:R4:W-:Y:S01]  /*2900*/  @P1 STS.128 [R228+0x16000], RZ ;  /* 0x016000ffe4001388 */ /* 0x0009e20000000c00 */
[----:B---3--:R-:W-:Y:S01]  /*2910*/  @P0 FMUL.FTZ R12, R13, R12 ;  /* 0x0000000c0d0c0220 */ /* 0x008fe20000410000 */
[----:B------:R-:W-:-:S03]  /*2920*/  SHF.R.S32.HI R13, RZ, 0x1f, R11 ;  /* 0x0000001fff0d7819 */ /* 0x000fc6000001140b */
[----:B------:R2:W3:Y:S01]  /*2930*/  @P0 R2UR UR24, R12 ;  /* 0x000000000c1803c2 */ /* 0x0004e200000e0000 */
[----:B------:R-:W-:-:S04]  /*2940*/  LEA.HI R11, R13, R11, RZ, 0x2 ;  /* 0x0000000b0d0b7211 */ /* 0x000fc800078f10ff */
[----:B------:R-:W-:Y:S01]  /*2950*/  SHF.R.S32.HI R6, RZ, 0x2, R11 ;  /* 0x00000002ff067819 */ /* 0x000fe2000001140b */
[----:B--2---:R-:W-:Y:S01]  /*2960*/  IMAD.U32 R12, RZ, RZ, UR30 ;  /* 0x0000001eff0c7e24 */ /* 0x004fe2000f8e00ff */
[----:B---3--:R-:W-:-:S03]  /*2970*/  @UP1 UMOV UR4, UR24 ;  /* 0x0000001800041c82 */ /* 0x008fc60008000000 */
[----:B------:R-:W-:-:S05]  /*2980*/  IMAD.WIDE.U32 R12, R12, UR5, R198 ;  /* 0x000000050c0c7c25 */ /* 0x000fca000f8e00c6 */
[----:B------:R-:W-:Y:S01]  /*2990*/  IADD3 R17, R13, UR34, RZ ;  /* 0x000000220d117c10 */ /* 0x000fe2000fffe0ff */
[----:B------:R-:W-:Y:S05]  /*29a0*/  @P1 BRA `(.L_x_110) ;  /* 0x0000021000001947 */ /* 0x000fea0003800000 */
[----:B----4-:R-:W-:Y:S02]  /*29b0*/  ISETP.GE.AND P5, PT, R236, c[0x0][0x220], PT ;  /* 0x00008800ec007a0c */ /* 0x010fe40003fa6270 */
[----:B------:R-:W-:Y:S02]  /*29c0*/  ISETP.GE.AND P4, PT, R231, c[0x0][0x220], PT ;  /* 0x00008800e7007a0c */ /* 0x000fe40003f86270 */
        /* <DEDUP_REMOVED lines=31> */
.L_x_110:
[----:B----4-:R-:W-:Y:S05]  /*2bc0*/  BSYNC B0 ;  /* 0x0000000000007941 */ /* 0x010fea0003800000 */
.L_x_109:
        /* <DEDUP_REMOVED lines=45> */
.L_x_112:
[----:B------:R-:W-:Y:S05]  /*2ea0*/  BSYNC B0 ;  /* 0x0000000000007941 */ /* 0x000fea0003800000 */
.L_x_111:
        /* <DEDUP_REMOVED lines=44> */
.L_x_114:
[----:B------:R-:W-:Y:S05]  /*3170*/  BSYNC B0 ;  /* 0x0000000000007941 */ /* 0x000fea0003800000 */
.L_x_113:
        /* <DEDUP_REMOVED lines=46> */
.L_x_116:
[----:B------:R-:W-:Y:S05]  /*3460*/  BSYNC B0 ;  /* 0x0000000000007941 */ /* 0x000fea0003800000 */
.L_x_115:
[C---:B------:R-:W-:Y:S01]  /*3470*/  IMAD.SHL.U32 R8, R3.reuse, 0x40, RZ ;  /* 0x0000004003087824 */ /* 0x040fe200078e00ff */
[----:B------:R-:W-:Y:S01]  /*3480*/  R2P PR, R3, 0x6 ;  /* 0x0000000603007804 */ /* 0x000fe20000000000 */
[----:B------:R-:W-:Y:S01]  /*3490*/  IMAD.SHL.U32 R14, R14, 0x8, RZ ;  /* 0x000000080e0e7824 */ /* 0x000fe200078e00ff */
[----:B------:R-:W0:Y:S01]  /*34a0*/  LDGDEPBAR ;  /* 0x00000000000079af */ /* 0x000e220000000000 */
[C---:B------:R-:W-:Y:S01]  /*34b0*/  IMAD R226, R7.reuse, 0x400, R4 ;  /* 0x0000040007e27824 */ /* 0x040fe200078e0204 */
[----:B------:R-:W-:Y:S01]  /*34c0*/  LOP3.LUT R8, R8, 0x1c0, RZ, 0xc0, !PT ;  /* 0x000001c008087812 */ /* 0x000fe200078ec0ff */
[----:B------:R-:W-:Y:S01]  /*34d0*/  UISETP.GE.AND UP0, UPT, UR9, 0x2, UPT ;  /* 0x000000020900788c */ /* 0x000fe2000bf06270 */
[----:B------:R-:W-:Y:S01]  /*34e0*/  LEA R7, R7, UR17, 0x4 ;  /* 0x0000001107077c11 */ /* 0x000fe2000f8e20ff */
[----:B------:R-:W-:Y:S01]  /*34f0*/  IMAD.SHL.U32 R226, R226, 0x2, RZ ;  /* 0x00000002e2e27824 */ /* 0x000fe200078e00ff */
[----:B------:R-:W-:Y:S02]  /*3500*/  LOP3.LUT R14, R8, 0x8, R14, 0xf8, !PT ;  /* 0x00000008080e7812 */ /* 0x000fe400078ef80e */
        /* <DEDUP_REMOVED lines=9> */
[----:B------:R-:W-:Y:S03]  /*35a0*/  LDSM.16.M88.4 R40, [R222] ;  /* 0x00000000de28783b */ /* 0x000fe60000000200 */
[----:B------:R-:W-:Y:S01]  /*35b0*/  IMAD.SHL.U32 R225, R225, 0x2, RZ ;  /* 0x00000002e1e17824 */ /* 0x000fe200078e00ff */
[----:B------:R-:W-:Y:S04]  /*35c0*/  LDSM.16.M88.4 R76, [R224+0x2000] ;  /* 0x00200000e04c783b */ /* 0x000fe80000000200 */
[----:B------:R-:W5:Y:S01]  /*35d0*/  LDSM.16.M88.4 R24, [R225+0x8000] ;  /* 0x00800000e118783b */ /* 0x000f620000000200 */
[----:B------:R-:W-:-:S02]  /*35e0*/  IADD3 R3, R225, 0x8000, RZ ;  /* 0x00008000e1037810 */ /* 0x000fc40007ffe0ff */
[----:B------:R-:W-:Y:S01]  /*35f0*/  IADD3 R223, R225, 0x8020, RZ ;  /* 0x00008020e1df7810 */ /* 0x000fe20007ffe0ff */
[----:B-12-4-:R-:W1:Y:S01]  /*3600*/  LDSM.16.M88.4 R16, [R225+0x8800] ;  /* 0x00880000e110783b */ /* 0x016e620000000200 */
[----:B------:R-:W-:Y:S01]  /*3610*/  @P1 IADD3 R223, R3, -0x20, RZ ;  /* 0xffffffe003df1810 */ /* 0x000fe20007ffe0ff */
[----:B------:R-:W-:Y:S02]  /*3620*/  IMAD.MOV.U32 R3, RZ, RZ, 0x40 ;  /* 0x00000040ff037424 */ /* 0x000fe400078e00ff */
[----:B------:R-:W2:Y:S01]  /*3630*/  LDSM.16.M88.4 R60, [R225+0x9000] ;  /* 0x00900000e13c783b */ /* 0x000ea20000000200 */
[----:B------:R-:W-:Y:S02]  /*3640*/  IADD3 R215, R223, 0x800, RZ ;  /* 0x00000800dfd77810 */ /* 0x000fe40007ffe0ff */
[----:B------:R-:W-:Y:S01]  /*3650*/  SEL R3, R3, 0xffffffc0, !P2 ;  /* 0xffffffc003037807 */ /* 0x000fe20005000000 */
[----:B------:R-:W4:Y:S01]  /*3660*/  LDSM.16.M88.4 R12, [R225+0x9800] ;  /* 0x00980000e10c783b */ /* 0x000f220000000200 */
[----:B------:R-:W-:-:S02]  /*3670*/  IADD3 R214, R223, 0x1000, RZ ;  /* 0x00001000dfd67810 */ /* 0x000fc40007ffe0ff */
[----:B------:R-:W-:Y:S01]  /*3680*/  IADD3 R213, R223, 0x1800, RZ ;  /* 0x00001800dfd57810 */ /* 0x000fe20007ffe0ff */
[----:B------:R-:W3:Y:S01]  /*3690*/  LDSM.16.M88.4 R44, [R223] ;  /* 0x00000000df2c783b */ /* 0x000ee20000000200 */
[----:B------:R-:W-:Y:S01]  /*36a0*/  IMAD.IADD R219, R225, 0x1, R3 ;  /* 0x00000001e1db7824 */ /* 0x000fe200078e0203 */
[----:B------:R-:W-:Y:S01]  /*36b0*/  IADD3 R211, R223, 0x2000, RZ ;  /* 0x00002000dfd37810 */ /* 0x000fe20007ffe0ff */
[----:B------:R-:W-:Y:S01]  /*36c0*/  IMAD.IADD R212, R3, 0x1, R223 ;  /* 0x0000000103d47824 */ /* 0x000fe200078e02df */
[----:B------:R-:W2:Y:S01]  /*36d0*/  LDSM.16.M88.4 R32, [R223+0x800] ;  /* 0x00080000df20783b */ /* 0x000ea20000000200 */
[C---:B------:R-:W-:Y:S02]  /*36e0*/  IADD3 R210, R223.reuse, 0x2800, RZ ;  /* 0x00002800dfd27810 */ /* 0x040fe40007ffe0ff */
[C---:B------:R-:W-:Y:S01]  /*36f0*/  IADD3 R209, R223.reuse, 0x3000, RZ ;  /* 0x00003000dfd17810 */ /* 0x040fe20007ffe0ff */
[----:B------:R-:W2:Y:S01]  /*3700*/  LDSM.16.M88.4 R68, [R223+0x1000] ;  /* 0x00100000df44783b */ /* 0x000ea20000000200 */
[----:B------:R-:W-:-:S02]  /*3710*/  IADD3 R208, R223, 0x3800, RZ ;  /* 0x00003800dfd07810 */ /* 0x000fc40007ffe0ff */
[C---:B------:R-:W-:Y:S01]  /*3720*/  IADD3 R207, R223.reuse, 0x4000, RZ ;  /* 0x00004000dfcf7810 */ /* 0x040fe20007ffe0ff */
[----:B------:R-:W2:Y:S01]  /*3730*/  LDSM.16.M88.4 R48, [R223+0x1800] ;  /* 0x00180000df30783b */ /* 0x000ea20000000200 */
[C---:B------:R-:W-:Y:S02]  /*3740*/  IADD3 R206, R223.reuse, 0x4800, RZ ;  /* 0x00004800dfce7810 */ /* 0x040fe40007ffe0ff */
[C---:B------:R-:W-:Y:S01]  /*3750*/  IADD3 R205, R223.reuse, 0x5000, RZ ;  /* 0x00005000dfcd7810 */ /* 0x040fe20007ffe0ff */
[----:B------:R-:W2:Y:S01]  /*3760*/  LDSM.16.M88.4 R8, [R219+0x8000] ;  /* 0x00800000db08783b */ /* 0x000ea20000000200 */
[C---:B------:R-:W-:Y:S02]  /*3770*/  IADD3 R204, R223.reuse, 0x5800, RZ ;  /* 0x00005800dfcc7810 */ /* 0x040fe40007ffe0ff */
[C---:B------:R-:W-:Y:S01]  /*3780*/  IADD3 R203, R223.reuse, 0x6000, RZ ;  /* 0x00006000dfcb7810 */ /* 0x040fe20007ffe0ff */
[----:B------:R-:W-:Y:S01]  /*3790*/  LDSM.16.M88.4 R72, [R212] ;  /* 0x00000000d448783b */ /* 0x000fe20000000200 */
[----:B------:R-:W-:-:S02]  /*37a0*/  IADD3 R202, R223, 0x6800, RZ ;  /* 0x00006800dfca7810 */ /* 0x000fc40007ffe0ff */
[C---:B------:R-:W-:Y:S01]  /*37b0*/  IADD3 R201, R223.reuse, 0x7000, RZ ;  /* 0x00007000dfc97810 */ /* 0x040fe20007ffe0ff */
[----:B-----5:R-:W-:Y:S01]  /*37c0*/  HMMA.16816.F32 R28, R52, R24, RZ ;  /* 0x00000018341c723c */ /* 0x020fe200000018ff */
[----:B------:R-:W-:-:S07]  /*37d0*/  IADD3 R200, R223, 0x7800, RZ ;  /* 0x00007800dfc87810 */ /* 0x000fce0007ffe0ff */
[C---:B-1----:R-:W-:Y:S08]  /*37e0*/  HMMA.16816.F32 R20, R52.reuse, R16, RZ ;  /* 0x000000103414723c */ /* 0x042ff000000018ff */
[C---:B------:R-:W-:Y:S08]  /*37f0*/  HMMA.16816.F32 R24, R52.reuse, R26, RZ ;  /* 0x0000001a3418723c */ /* 0x040ff000000018ff */
[C---:B------:R-:W-:Y:S08]  /*3800*/  HMMA.16816.F32 R16, R52.reuse, R18, RZ ;  /* 0x000000123410723c */ /* 0x040ff000000018ff */
[C---:B--2---:R-:W-:Y:S08]  /*3810*/  HMMA.16816.F32 R64, R52.reuse, R60, RZ ;  /* 0x0000003c3440723c */ /* 0x044ff000000018ff */
[C---:B------:R-:W-:Y:S08]  /*3820*/  HMMA.16816.F32 R60, R52.reuse, R62, RZ ;  /* 0x0000003e343c723c */ /* 0x040ff000000018ff */
[C---:B----4-:R-:W-:Y:S08]  /*3830*/  HMMA.16816.F32 R56, R52.reuse, R12, RZ ;  /* 0x0000000c3438723c */ /* 0x050ff000000018ff */
[----:B------:R-:W-:Y:S01]  /*3840*/  HMMA.16816.F32 R52, R52, R14, RZ ;  /* 0x0000000e3434723c */ /* 0x000fe200000018ff */
[----:B------:R-:W1:Y:S07]  /*3850*/  LDSM.16.M88.4 R12, [R219+0x8800] ;  /* 0x00880000db0c783b */ /* 0x000e6e0000000200 */
[C---:B---3--:R-:W-:Y:S08]  /*3860*/  HMMA.16816.F32 R28, R36.reuse, R44, R28 ;  /* 0x0000002c241c723c */ /* 0x048ff0000000181c */
[C---:B------:R-:W-:Y:S01]  /*3870*/  HMMA.16816.F32 R24, R36.reuse, R46, R24 ;  /* 0x0000002e2418723c */ /* 0x040fe20000001818 */
[----:B------:R-:W-:Y:S07]  /*3880*/  LDSM.16.M88.4 R44, [R219+0x9800] ;  /* 0x00980000db2c783b */ /* 0x000fee0000000200 */
[C---:B------:R-:W-:Y:S08]  /*3890*/  HMMA.16816.F32 R20, R36.reuse, R32, R20 ;  /* 0x000000202414723c */ /* 0x040ff00000001814 */
[C---:B------:R-:W-:Y:S01]  /*38a0*/  HMMA.16816.F32 R16, R36.reuse, R34, R16 ;  /* 0x000000222410723c */ /* 0x040fe20000001810 */
[----:B------:R-:W2:Y:S07]  /*38b0*/  LDSM.16.M88.4 R32, [R219+0x9000] ;  /* 0x00900000db20783b */ /* 0x000eae0000000200 */
[C---:B------:R-:W-:Y:S08]  /*38c0*/  HMMA.16816.F32 R64, R36.reuse, R68, R64 ;  /* 0x000000442440723c */ /* 0x040ff00000001840 */
[C---:B------:R-:W-:Y:S01]  /*38d0*/  HMMA.16816.F32 R60, R36.reuse, R70, R60 ;  /* 0x00000046243c723c */ /* 0x040fe2000000183c */
[----:B------:R-:W-:Y:S07]  /*38e0*/  LDSM.16.M88.4 R68, [R212+0x800] ;  /* 0x00080000d444783b */ /* 0x000fee0000000200 */
[C---:B------:R-:W-:Y:S08]  /*38f0*/  HMMA.16816.F32 R56, R36.reuse, R48, R56 ;  /* 0x000000302438723c */ /* 0x040ff00000001838 */
[----:B------:R-:W-:Y:S01]  /*3900*/  HMMA.16816.F32 R52, R36, R50, R52 ;  /* 0x000000322434723c */ /* 0x000fe20000001834 */
[----:B------:R-:W-:Y:S04]  /*3910*/  LDSM.16.M88.4 R36, [R212+0x1000] ;  /* 0x00100000d424783b */ /* 0x000fe80000000200 */
[----:B------:R-:W-:Y:S03]  /*3920*/  LDSM.16.M88.4 R48, [R225+0xa000] ;  /* 0x00a00000e130783b */ /* 0x000fe60000000200 */
[C---:B------:R-:W-:Y:S08]  /*3930*/  HMMA.16816.F32 R28, R40.reuse, R8, R28 ;  /* 0x00000008281c723c */ /* 0x040ff0000000181c */
[C---:B------:R-:W-:Y:S01]  /*3940*/  HMMA.16816.F32 R24, R40.reuse, R10, R24 ;  /* 0x0000000a2818723c */ /* 0x040fe20000001818 */
[----:B------:R-:W3:Y:S07]  /*3950*/  LDSM.16.M88.4 R8, [R221] ;  /* 0x00000000dd08783b */ /* 0x000eee0000000200 */
[C---:B-1----:R-:W-:Y:S08]  /*3960*/  HMMA.16816.F32 R20, R40.reuse, R12, R20 ;  /* 0x0000000c2814723c */ /* 0x042ff00000001814 */
[C---:B------:R-:W-:Y:S01]  /*3970*/  HMMA.16816.F32 R16, R40.reuse, R14, R16 ;  /* 0x0000000e2810723c */ /* 0x040fe20000001810 */
[----:B------:R-:W1:Y:S07]  /*3980*/  LDSM.16.M88.4 R12, [R212+0x1800] ;  /* 0x00180000d40c783b */ /* 0x000e6e0000000200 */
[C---:B--2---:R-:W-:Y:S08]  /*3990*/  HMMA.16816.F32 R64, R40.reuse, R32, R64 ;  /* 0x000000202840723c */ /* 0x044ff00000001840 */
[C---:B------:R-:W-:Y:S01]  /*39a0*/  HMMA.16816.F32 R60, R40.reuse, R34, R60 ;  /* 0x00000022283c723c */ /* 0x040fe2000000183c */
[----:B------:R-:W2:Y:S07]  /*39b0*/  LDSM.16.M88.4 R32, [R226+0x2000] ;  /* 0x00200000e220783b */ /* 0x000eae0000000200 */
[C---:B------:R-:W-:Y:S08]  /*39c0*/  HMMA.16816.F32 R56, R40.reuse, R44, R56 ;  /* 0x0000002c2838723c */ /* 0x040ff00000001838 */
[----:B------:R-:W-:Y:S01]  /*39d0*/  HMMA.16816.F32 R52, R40, R46, R52 ;  /* 0x0000002e2834723c */ /* 0x000fe20000001834 */
[----:B------:R-:W4:Y:S04]  /*39e0*/  LDSM.16.M88.4 R44, [R225+0xa800] ;  /* 0x00a80000e12c783b */ /* 0x000f280000000200 */
[----:B------:R-:W5:Y:S03]  /*39f0*/  LDSM.16.M88.4 R40, [R225+0xb000] ;  /* 0x00b00000e128783b */ /* 0x000f660000000200 */
[C---:B---3--:R-:W-:Y:S08]  /*3a00*/  HMMA.16816.F32 R64, R8.reuse, R36, R64 ;  /* 0x000000240840723c */ /* 0x048ff00000001840 */
[C---:B------:R-:W-:Y:S01]  /*3a10*/  HMMA.16816.F32 R60, R8.reuse, R38, R60 ;  /* 0x00000026083c723c */ /* 0x040fe2000000183c */
[----:B------:R-:W3:Y:S07]  /*3a20*/  LDSM.16.M88.4 R36, [R225+0xb800] ;  /* 0x00b80000e124783b */ /* 0x000eee0000000200 */
        /* <DEDUP_REMOVED lines=9> */
[----:B------:R-:W1:Y:S03]  /*3ac0*/  LDSM.16.M88.4 R8, [R223+0x2800] ;  /* 0x00280000df08783b */ /* 0x000e660000000200 */
[C---:B--2---:R-:W-:Y:S08]  /*3ad0*/  HMMA.16816.F32 R28, R32.reuse, R48, R28 ;  /* 0x00000030201c723c */ /* 0x044ff0000000181c */
[C---:B------:R-:W-:Y:S01]  /*3ae0*/  HMMA.16816.F32 R24, R32.reuse, R50, R24 ;  /* 0x000000322018723c */ /* 0x040fe20000001818 */
[----:B------:R-:W-:Y:S07]  /*3af0*/  LDSM.16.M88.4 R48, [R222+0x2000] ;  /* 0x00200000de30783b */ /* 0x000fee0000000200 */
[C---:B----4-:R-:W-:Y:S08]  /*3b00*/  HMMA.16816.F32 R20, R32.reuse, R44, R20 ;  /* 0x0000002c2014723c */ /* 0x050ff00000001814 */
[C---:B------:R-:W-:Y:S01]  /*3b10*/  HMMA.16816.F32 R16, R32.reuse, R46, R16 ;  /* 0x0000002e2010723c */ /* 0x040fe20000001810 */
[----:B------:R-:W2:Y:S07]  /*3b20*/  LDSM.16.M88.4 R44, [R219+0xa000] ;  /* 0x00a00000db2c783b */ /* 0x000eae0000000200 */
[C---:B-----5:R-:W-:Y:S08]  /*3b30*/  HMMA.16816.F32 R64, R32.reuse, R40, R64 ;  /* 0x000000282040723c */ /* 0x060ff00000001840 */
[C---:B------:R-:W-:Y:S01]  /*3b40*/  HMMA.16816.F32 R60, R32.reuse, R42, R60 ;  /* 0x0000002a203c723c */ /* 0x040fe2000000183c */
[----:B------:R-:W4:Y:S07]  /*3b50*/  LDSM.16.M88.4 R40, [R219+0xa800] ;  /* 0x00a80000db28783b */ /* 0x000f2e0000000200 */
[C---:B---3--:R-:W-:Y:S08]  /*3b60*/  HMMA.16816.F32 R56, R32.reuse, R36, R56 ;  /* 0x000000242038723c */ /* 0x048ff00000001838 */
[----:B------:R-:W-:Y:S01]  /*3b70*/  HMMA.16816.F32 R52, R32, R38, R52 ;  /* 0x000000262034723c */ /* 0x000fe20000001834 */
[----:B------:R-:W3:Y:S04]  /*3b80*/  LDSM.16.M88.4 R36, [R219+0xb000] ;  /* 0x00b00000db24783b */ /* 0x000ee80000000200 */
[----:B------:R-:W5:Y:S03]  /*3b90*/  LDSM.16.M88.4 R32, [R219+0xb800] ;  /* 0x00b80000db20783b */ /* 0x000f660000000200 */
[C---:B-1----:R-:W-:Y:S08]  /*3ba0*/  HMMA.16816.F32 R28, R76.reuse, R12, R28 ;  /* 0x0000000c4c1c723c */ /* 0x042ff0000000181c */
[C---:B------:R-:W-:Y:S01]  /*3bb0*/  HMMA.16816.F32 R24, R76.reuse, R14, R24 ;  /* 0x0000000e4c18723c */ /* 0x040fe20000001818 */
[----:B------:R-:W-:Y:S07]  /*3bc0*/  LDSM.16.M88.4 R12, [R221+0x2000] ;  /* 0x00200000dd0c783b */ /* 0x000fee0000000200 */
[C---:B------:R-:W-:Y:S08]  /*3bd0*/  HMMA.16816.F32 R20, R76.reuse, R8, R20 ;  /* 0x000000084c14723c */ /* 0x040ff00000001814 */
[C---:B------:R-:W-:Y:S01]  /*3be0*/  HMMA.16816.F32 R16, R76.reuse, R10, R16 ;  /* 0x0000000a4c10723c */ /* 0x040fe20000001810 */
[----:B------:R-:W1:Y:S07]  /*3bf0*/  LDSM.16.M88.4 R8, [R212+0x2000] ;  /* 0x00200000d408783b */ /* 0x000e6e0000000200 */
[C---:B------:R-:W-:Y:S08]  /*3c00*/  HMMA.16816.F32 R56, R76.reuse, R68, R56 ;  /* 0x000000444c38723c */ /* 0x040ff00000001838 */
[C---:B------:R-:W-:Y:S08]  /*3c10*/  HMMA.16816.F32 R64, R76.reuse, R72, R64 ;  /* 0x000000484c40723c */ /* 0x040ff00000001840 */
[C---:B------:R-:W-:Y:S08]  /*3c20*/  HMMA.16816.F32 R60, R76.reuse, R74, R60 ;  /* 0x0000004a4c3c723c */ /* 0x040ff0000000183c */
[----:B------:R-:W-:Y:S01]  /*3c30*/  HMMA.16816.F32 R68, R76, R70, R52 ;  /* 0x000000464c44723c */ /* 0x000fe20000001834 */
[----:B------:R-:W1:Y:S07]  /*3c40*/  LDSM.16.M88.4 R52, [R212+0x2800] ;  /* 0x00280000d434783b */ /* 0x000e6e0000000200 */
        /* <DEDUP_REMOVED lines=8> */
[----:B------:R-:W-:Y:S07]  /*3cd0*/  LDSM.16.M88.4 R36, [R226+0x4000] ;  /* 0x00400000e224783b */ /* 0x000fee0000000200 */
[C---:B-----5:R-:W-:Y:S08]  /*3ce0*/  HMMA.16816.F32 R56, R48.reuse, R32, R56 ;  /* 0x000000203038723c */ /* 0x060ff00000001838 */
        /* <DEDUP_REMOVED lines=9> */
[C---:B--2---:R-:W-:Y:S08]  /*3d80*/  HMMA.16816.F32 R64, R12.reuse, R44, R64 ;  /* 0x0000002c0c40723c */ /* 0x044ff00000001840 */
[C---:B------:R-:W-:Y:S01]  /*3d90*/  HMMA.16816.F32 R72, R12.reuse, R46, R60 ;  /* 0x0000002e0c48723c */ /* 0x040fe2000000183c */
[----:B------:R-:W-:Y:S04]  /*3da0*/  LDSM.16.M88.4 R60, [R224+0x4000] ;  /* 0x00400000e03c783b */ /* 0x000fe80000000200 */
[----:B------:R-:W2:Y:S03]  /*3db0*/  LDSM.16.M88.4 R44, [R223+0x4000] ;  /* 0x00400000df2c783b */ /* 0x000ea60000000200 */
[C---:B----4-:R-:W-:Y:S08]  /*3dc0*/  HMMA.16816.F32 R56, R12.reuse, R40, R56 ;  /* 0x000000280c38723c */ /* 0x050ff00000001838 */
[----:B------:R-:W-:Y:S01]  /*3dd0*/  HMMA.16816.F32 R68, R12, R42, R68 ;  /* 0x0000002a0c44723c */ /* 0x000fe20000001844 */
[----:B------:R-:W4:Y:S04]  /*3de0*/  LDSM.16.M88.4 R12, [R223+0x4800] ;  /* 0x00480000df0c783b */ /* 0x000f280000000200 */
[----:B------:R-:W-:Y:S03]  /*3df0*/  LDSM.16.M88.4 R40, [R222+0x4000] ;  /* 0x00400000de28783b */ /* 0x000fe60000000200 */
[C---:B---3--:R-:W-:Y:S08]  /*3e00*/  HMMA.16816.F32 R28, R36.reuse, R32, R28 ;  /* 0x00000020241c723c */ /* 0x048ff0000000181c */
[C---:B------:R-:W-:Y:S01]  /*3e10*/  HMMA.16816.F32 R24, R36.reuse, R34, R24 ;  /* 0x000000222418723c */ /* 0x040fe20000001818 */
[----:B------:R-:W3:Y:S07]  /*3e20*/  LDSM.16.M88.4 R32, [R223+0x5000] ;  /* 0x00500000df20783b */ /* 0x000eee0000000200 */
[C---:B-1----:R-:W-:Y:S08]  /*3e30*/  HMMA.16816.F32 R20, R36.reuse, R8, R20 ;  /* 0x000000082414723c */ /* 0x042ff00000001814 */
[C---:B------:R-:W-:Y:S01]  /*3e40*/  HMMA.16816.F32 R16, R36.reuse, R10, R16 ;  /* 0x0000000a2410723c */ /* 0x040fe20000001810 */
[----:B------:R-:W1:Y:S07]  /*3e50*/  LDSM.16.M88.4 R8, [R223+0x5800] ;  /* 0x00580000df08783b */ /* 0x000e6e0000000200 */
[C---:B-----5:R-:W-:Y:S08]  /*3e60*/  HMMA.16816.F32 R64, R36.reuse, R52, R64 ;  /* 0x000000342440723c */ /* 0x060ff00000001840 */
[C---:B------:R-:W-:Y:S01]  /*3e70*/  HMMA.16816.F32 R72, R36.reuse, R54, R72 ;  /* 0x000000362448723c */ /* 0x040fe20000001848 */
[----:B------:R-:W-:Y:S07]  /*3e80*/  LDSM.16.M88.4 R52, [R221+0x4000] ;  /* 0x00400000dd34783b */ /* 0x000fee0000000200 */
[C---:B------:R-:W-:Y:S08]  /*3e90*/  HMMA.16816.F32 R56, R36.reuse, R48, R56 ;  /* 0x000000302438723c */ /* 0x040ff00000001838 */
[----:B------:R-:W-:Y:S01]  /*3ea0*/  HMMA.16816.F32 R68, R36, R50, R68 ;  /* 0x000000322444723c */ /* 0x000fe20000001844 */
[----:B------:R-:W5:Y:S04]  /*3eb0*/  LDSM.16.M88.4 R36, [R219+0xc000] ;  /* 0x00c00000db24783b */ /* 0x000f680000000200 */
[----:B------:R-:W-:Y:S03]  /*3ec0*/  LDSM.16.M88.4 R48, [R219+0xd000] ;  /* 0x00d00000db30783b */ /* 0x000fe60000000200 */
        /* <DEDUP_REMOVED lines=9> */
[C---:B-1----:R-:W-:Y:S08]  /*3f60*/  HMMA.16816.F32 R56, R60.reuse, R8, R56 ;  /* 0x000000083c38723c */ /* 0x042ff00000001838 */
[----:B------:R-:W-:Y:S01]  /*3f70*/  HMMA.16816.F32 R68, R60, R10, R68 ;  /* 0x0000000a3c44723c */ /* 0x000fe20000001844 */
[----:B------:R-:W1:Y:S04]  /*3f80*/  LDSM.16.M88.4 R8, [R212+0x4800] ;  /* 0x00480000d408783b */ /* 0x000e680000000200 */
[----:B------:R-:W-:Y:S03]  /*3f90*/  LDSM.16.M88.4 R60, [R225+0xf000] ;  /* 0x00f00000e13c783b */ /* 0x000fe60000000200 */
[C---:B-----5:R-:W-:Y:S08]  /*3fa0*/  HMMA.16816.F32 R28, R40.reuse, R36, R28 ;  /* 0x00000024281c723c */ /* 0x060ff0000000181c */
[C---:B------:R-:W-:Y:S01]  /*3fb0*/  HMMA.16816.F32 R24, R40.reuse, R38, R24 ;  /* 0x000000262818723c */ /* 0x040fe20000001818 */
[----:B------:R-:W5:Y:S07]  /*3fc0*/  LDSM.16.M88.4 R36, [R212+0x5000] ;  /* 0x00500000d424783b */ /* 0x000f6e0000000200 */
[C---:B--2---:R-:W-:Y:S08]  /*3fd0*/  HMMA.16816.F32 R20, R40.reuse, R44, R20 ;  /* 0x0000002c2814723c */ /* 0x044ff00000001814 */
[C---:B------:R-:W-:Y:S01]  /*3fe0*/  HMMA.16816.F32 R16, R40.reuse, R46, R16 ;  /* 0x0000002e2810723c */ /* 0x040fe20000001810 */
[----:B------:R-:W2:Y:S07]  /*3ff0*/  LDSM.16.M88.4 R44, [R212+0x5800] ;  /* 0x00580000d42c783b */ /* 0x000eae0000000200 */
[C---:B------:R-:W-:Y:S08]  /*4000*/  HMMA.16816.F32 R64, R40.reuse, R48, R64 ;  /* 0x000000302840723c */ /* 0x040ff00000001840 */
[C---:B------:R-:W-:Y:S01]  /*4010*/  HMMA.16816.F32 R72, R40.reuse, R50, R72 ;  /* 0x000000322848723c */ /* 0x040fe20000001848 */
[----:B------:R-:W-:Y:S07]  /*4020*/  LDSM.16.M88.4 R48, [R225+0xe800] ;  /* 0x00e80000e130783b */ /* 0x000fee0000000200 */
[C---:B----4-:R-:W-:Y:S08]  /*4030*/  HMMA.16816.F32 R56, R40.reuse, R12, R56 ;  /* 0x0000000c2838723c */ /* 0x050ff00000001838 */
[----:B------:R-:W-:Y:S01]  /*4040*/  HMMA.16816.F32 R68, R40, R14, R68 ;  /* 0x0000000e2844723c */ /* 0x000fe20000001844 */
[----:B------:R-:W-:Y:S04]  /*4050*/  LDSM.16.M88.4 R40, [R226+0x6000] ;  /* 0x00600000e228783b */ /* 0x000fe80000000200 */
[----:B------:R-:W4:Y:S03]  /*4060*/  LDSM.16.M88.4 R12, [R225+0xe000] ;  /* 0x00e00000e10c783b */ /* 0x000f260000000200 */
[C---:B---3--:R-:W-:Y:S08]  /*4070*/  HMMA.16816.F32 R28, R52.reuse, R32, R28 ;  /* 0x00000020341c723c */ /* 0x048ff0000000181c */
[C---:B------:R-:W-:Y:S01]  /*4080*/  HMMA.16816.F32 R24, R52.reuse, R34, R24 ;  /* 0x000000223418723c */ /* 0x040fe20000001818 */
[----:B------:R-:W3:Y:S07]  /*4090*/  LDSM.16.M88.4 R32, [R225+0xf800] ;  /* 0x00f80000e120783b */ /* 0x000eee0000000200 */
[C---:B-1----:R-:W-:Y:S08]  /*40a0*/  HMMA.16816.F32 R20, R52.reuse, R8, R20 ;  /* 0x000000083414723c */ /* 0x042ff00000001814 */
[C---:B------:R-:W-:Y:S01]  /*40b0*/  HMMA.16816.F32 R16, R52.reuse, R10, R16 ;  /* 0x0000000a3410723c */ /* 0x040fe20000001810 */
[----:B------:R-:W-:Y:S07]  /*40c0*/  LDSM.16.M88.4 R8, [R223+0x6000] ;  /* 0x00600000df08783b */ /* 0x000fee0000000200 */
[C---:B-----5:R-:W-:Y:S08]  /*40d0*/  HMMA.16816.F32 R64, R52.reuse, R36, R64 ;  /* 0x000000243440723c */ /* 0x060ff00000001840 */
[C---:B------:R-:W-:Y:S01]  /*40e0*/  HMMA.16816.F32 R72, R52.reuse, R38, R72 ;  /* 0x000000263448723c */ /* 0x040fe20000001848 */
[----:B------:R-:W1:Y:S07]  /*40f0*/  LDSM.16.M88.4 R36, [R224+0x6000] ;  /* 0x00600000e024783b */ /* 0x000e6e0000000200 */
[C---:B--2---:R-:W-:Y:S08]  /*4100*/  HMMA.16816.F32 R56, R52.reuse, R44, R56 ;  /* 0x0000002c3438723c */ /* 0x044ff00000001838 */
[----:B------:R-:W-:Y:S01]  /*4110*/  HMMA.16816.F32 R68, R52, R46, R68 ;  /* 0x0000002e3444723c */ /* 0x000fe20000001844 */
[----:B------:R-:W-:Y:S04]  /*4120*/  LDSM.16.M88.4 R44, [R223+0x7000] ;  /* 0x00700000df2c783b */ /* 0x000fe80000000200 */
[----:B------:R-:W-:Y:S03]  /*4130*/  LDSM.16.M88.4 R52, [R219+0xe800] ;  /* 0x00e80000db34783b */ /* 0x000fe60000000200 */
[C---:B----4-:R-:W-:Y:S08]  /*4140*/  HMMA.16816.F32 R28, R40.reuse, R12, R28 ;  /* 0x0000000c281c723c */ /* 0x050ff0000000181c */
[C---:B------:R-:W-:Y:S01]  /*4150*/  HMMA.16816.F32 R24, R40.reuse, R14, R24 ;  /* 0x0000000e2818723c */ /* 0x040fe20000001818 */
[----:B------:R-:W2:Y:S07]  /*4160*/  LDSM.16.M88.4 R12, [R223+0x6800] ;  /* 0x00680000df0c783b */ /* 0x000eae0000000200 */
[C---:B------:R-:W-:Y:S08]  /*4170*/  HMMA.16816.F32 R20, R40.reuse, R48, R20 ;  /* 0x000000302814723c */ /* 0x040ff00000001814 */
[C---:B------:R-:W-:Y:S01]  /*4180*/  HMMA.16816.F32 R16, R40.reuse, R50, R16 ;  /* 0x000000322810723c */ /* 0x040fe20000001810 */
[----:B------:R-:W-:Y:S07]  /*4190*/  LDSM.16.M88.4 R48, [R223+0x7800] ;  /* 0x00780000df30783b */ /* 0x000fee0000000200 */
[C---:B------:R-:W-:Y:S08]  /*41a0*/  HMMA.16816.F32 R64, R40.reuse, R60, R64 ;  /* 0x0000003c2840723c */ /* 0x040ff00000001840 */
[C---:B------:R-:W-:Y:S01]  /*41b0*/  HMMA.16816.F32 R72, R40.reuse, R62, R72 ;  /* 0x0000003e2848723c */ /* 0x040fe20000001848 */
[----:B------:R-:W-:Y:S07]  /*41c0*/  LDSM.16.M88.4 R60, [R212+0x6000] ;  /* 0x00600000d43c783b */ /* 0x000fee0000000200 */
[C---:B---3--:R-:W-:Y:S08]  /*41d0*/  HMMA.16816.F32 R56, R40.reuse, R32, R56 ;  /* 0x000000202838723c */ /* 0x048ff00000001838 */
[----:B------:R-:W-:Y:S01]  /*41e0*/  HMMA.16816.F32 R68, R40, R34, R68 ;  /* 0x000000222844723c */ /* 0x000fe20000001844 */
[----:B------:R-:W-:Y:S04]  /*41f0*/  LDSM.16.M88.4 R32, [R222+0x6000] ;  /* 0x00600000de20783b */ /* 0x000fe80000000200 */
[----:B------:R-:W3:Y:S03]  /*4200*/  LDSM.16.M88.4 R40, [R219+0xe000] ;  /* 0x00e00000db28783b */ /* 0x000ee60000000200 */
[C---:B-1----:R-:W-:Y:S08]  /*4210*/  HMMA.16816.F32 R28, R36.reuse, R8, R28 ;  /* 0x00000008241c723c */ /* 0x042ff0000000181c */
[C---:B------:R-:W-:Y:S01]  /*4220*/  HMMA.16816.F32 R24, R36.reuse, R10, R24 ;  /* 0x0000000a2418723c */ /* 0x040fe20000001818 */
[----:B------:R-:W1:Y:S07]  /*4230*/  LDSM.16.M88.4 R8, [R219+0xf000] ;  /* 0x00f00000db08783b */ /* 0x000e6e0000000200 */
[C---:B--2---:R-:W-:Y:S01]  /*4240*/  HMMA.16816.F32 R76, R36.reuse, R12, R20 ;  /* 0x0000000c244c723c */ /* 0x044fe20000001814 */
[----:B------:R-:W2:Y:S07]  /*4250*/  LDSM.16.M88.4 R20, [R221+0x6000] ;  /* 0x00600000dd14783b */ /* 0x000eae0000000200 */
[C---:B------:R-:W-:Y:S01]  /*4260*/  HMMA.16816.F32 R16, R36.reuse, R14, R16 ;  /* 0x0000000e2410723c */ /* 0x040fe20000001810 */
[----:B------:R-:W4:Y:S07]  /*4270*/  LDSM.16.M88.4 R12, [R212+0x6800] ;  /* 0x00680000d40c783b */ /* 0x000f2e0000000200 */
[----:B------:R-:W-:Y:S08]  /*4280*/  HMMA.16816.F32 R64, R36, R44, R64 ;  /* 0x0000002c2440723c */ /* 0x000ff00000001840 */
[C---:B---3--:R-:W-:Y:S07]  /*4290*/  HMMA.16816.F32 R28, R32.reuse, R40, R28 ;  /* 0x00000028201c723c */ /* 0x048fee000000181c */
[----:B------:R-:W-:Y:S01]  /*42a0*/  IMAD.U32 R40, RZ, RZ, UR30 ;  /* 0x0000001eff287e24 */ /* 0x000fe2000f8e00ff */
[----:B------:R-:W-:Y:S03]  /*42b0*/  HMMA.16816.F32 R24, R32, R42, R24 ;  /* 0x0000002a2018723c */ /* 0x000fe60000001818 */
[----:B------:R-:W-:-:S04]  /*42c0*/  IMAD R40, R40, 0x40, R227 ;  /* 0x0000004028287824 */ /* 0x000fc800078e02e3 */
[----:B------:R-:W-:Y:S01]  /*42d0*/  I2F R3, R40 ;  /* 0x0000002800037306 */ /* 0x000fe20000201400 */
[----:B------:R-:W-:Y:S01]  /*42e0*/  HMMA.16816.F32 R76, R32, R52, R76 ;  /* 0x00000034204c723c */ /* 0x000fe2000000184c */
[C---:B------:R-:W-:Y:S02]  /*42f0*/  IADD3 R42, R40.reuse, 0x8, RZ ;  /* 0x00000008282a7810 */ /* 0x040fe40007ffe0ff */
[C---:B------:R-:W-:Y:S02]  /*4300*/  IADD3 R43, R40.reuse, 0x9, RZ ;  /* 0x00000009282b7810 */ /* 0x040fe40007ffe0ff */
[C---:B------:R-:W-:Y:S02]  /*4310*/  IADD3 R44, R40.reuse, 0x10, RZ ;  /* 0x00000010282c7810 */ /* 0x040fe40007ffe0ff */
[----:B------:R-:W-:Y:S01]  /*4320*/  I2F R41, R42 ;  /* 0x0000002a00297306 */ /* 0x000fe20000201400 */
[----:B------:R-:W-:Y:S08]  /*4330*/  HMMA.16816.F32 R72, R36, R46, R72 ;  /* 0x0000002e2448723c */ /* 0x000ff00000001848 */
[----:B-1----:R-:W-:Y:S07]  /*4340*/  HMMA.16816.F32 R64, R32, R8, R64 ;  /* 0x000000082040723c */ /* 0x002fee0000001840 */
[----:B------:R-:W-:Y:S01]  /*4350*/  IMAD.U32 R9, RZ, RZ, UR18 ;  /* 0x00000012ff097e24 */ /* 0x000fe2000f8e00ff */
[----:B--2---:R-:W-:Y:S01]  /*4360*/  HMMA.16816.F32 R28, R20, R60, R28 ;  /* 0x0000003c141c723c */ /* 0x004fe2000000181c */
[----:B------:R-:W-:-:S03]  /*4370*/  IADD3 R8, R40, 0x1, RZ ;  /* 0x0000000128087810 */ /* 0x000fc60007ffe0ff */
[----:B------:R-:W-:Y:S01]  /*4380*/  IADD3 R7, R9, -UR19, R7 ;  /* 0x8000001309077c10 */ /* 0x000fe2000fffe007 */
[----:B------:R-:W1:Y:S03]  /*4390*/  I2F R6, R8 ;  /* 0x0000000800067306 */ /* 0x000e660000201400 */
[----:B------:R-:W-:Y:S01]  /*43a0*/  HMMA.16816.F32 R16, R32, R54, R16 ;  /* 0x000000362010723c */ /* 0x000fe20000001810 */
[----:B------:R-:W-:-:S04]  /*43b0*/  IADD3 R238, R7, c[0x0][0x2e8], RZ ;  /* 0x0000ba0007ee7a10 */ /* 0x000fc80007ffe0ff */
[C---:B------:R-:W-:Y:S01]  /*43c0*/  IADD3 R165, R238.reuse, 0x8, RZ ;  /* 0x00000008eea57810 */ /* 0x040fe20007ffe0ff */
[----:B------:R-:W2:Y:S01]  /*43d0*/  I2F R7, R43 ;  /* 0x0000002b00077306 */ /* 0x000ea20000201400 */
[----:B------:R-:W-:Y:S01]  /*43e0*/  IMNMX R238, R238, UR18, PT ;  /* 0x00000012eeee7c17 */ /* 0x000fe2000b800200 */
[----:B------:R-:W-:Y:S01]  /*43f0*/  HMMA.16816.F32 R24, R20, R62, R24 ;  /* 0x0000003e1418723c */ /* 0x000fe20000001818 */
[----:B------:R-:W-:Y:S02]  /*4400*/  IMNMX R165, R165, UR18, PT ;  /* 0x00000012a5a57c17 */ /* 0x000fe4000b800200 */
[CC--:B------:R-:W-:Y:S02]  /*4410*/  ISETP.GE.AND P6, PT, R8.reuse, R238.reuse, PT ;  /* 0x000000ee0800720c */ /* 0x0c0fe40003fc6270 */
[-C--:B------:R-:W-:Y:S02]  /*4420*/  ISETP.GE.AND P3, PT, R8, R165.reuse, PT ;  /* 0x000000a50800720c */ /* 0x080fe40003f66270 */
[----:B------:R-:W-:Y:S01]  /*4430*/  ISETP.GE.AND P1, PT, R42, R165, PT ;  /* 0x000000a52a00720c */ /* 0x000fe20003f26270 */
[----:B------:R-:W-:Y:S01]  /*4440*/  HMMA.16816.F32 R56, R36, R48, R56 ;  /* 0x000000302438723c */ /* 0x000fe20000001838 */
[C---:B-1----:R-:W-:Y:S01]  /*4450*/  FFMA.FTZ R31, R6.reuse, UR4, R31 ;  /* 0x00000004061f7c23 */ /* 0x042fe2000801001f */
[-C--:B------:R-:W-:Y:S01]  /*4460*/  ISETP.GE.AND P0, PT, R43, R238.reuse, PT ;  /* 0x000000ee2b00720c */ /* 0x080fe20003f06270 */
[----:B------:R-:W-:Y:S01]  /*4470*/  FFMA.FTZ R29, R6, UR4, R29 ;  /* 0x00000004061d7c23 */ /* 0x000fe2000801001d */
[----:B------:R-:W-:Y:S01]  /*4480*/  ISETP.GE.AND P4, PT, R42, R238, PT ;  /* 0x000000ee2a00720c */ /* 0x000fe20003f86270 */
[----:B------:R-:W-:Y:S01]  /*4490*/  FFMA.FTZ R28, R3, UR4, R28 ;  /* 0x00000004031c7c23 */ /* 0x000fe2000801001c */
[----:B------:R-:W-:-:S02]  /*44a0*/  IADD3 R6, R40, 0x18, RZ ;  /* 0x0000001828067810 */ /* 0x000fc40007ffe0ff */
[----:B------:R-:W-:Y:S01]  /*44b0*/  HMMA.16816.F32 R68, R36, R50, R68 ;  /* 0x000000322444723c */ /* 0x000fe20000001844 */
[----:B------:R-:W1:Y:S01]  /*44c0*/  LDSM.16.M88.4 R36, [R219+0xf800] ;  /* 0x00f80000db24783b */ /* 0x000e620000000200 */
[-C--:B------:R-:W-:Y:S01]  /*44d0*/  ISETP.GE.AND P5, PT, R43, R165.reuse, PT ;  /* 0x000000a52b00720c */ /* 0x080fe20003fa6270 */
[----:B------:R-:W-:Y:S01]  /*44e0*/  I2F R42, R6 ;  /* 0x00000006002a7306 */ /* 0x000fe20000201400 */
[C---:B------:R-:W-:Y:S02]  /*44f0*/  ISETP.GE.AND P2, PT, R44.reuse, R238, PT ;  /* 0x000000ee2c00720c */ /* 0x040fe40003f46270 */
[----:B------:R-:W-:Y:S02]  /*4500*/  FSEL R29, R29, -INF , !P6 ;  /* 0xff8000001d1d7808 */ /* 0x000fe40007000000 */
[----:B----4-:R-:W-:Y:S01]  /*4510*/  HMMA.16816.F32 R76, R20, R12, R76 ;  /* 0x0000000c144c723c */ /* 0x010fe2000000184c */
[----:B------:R-:W-:Y:S01]  /*4520*/  FFMA.FTZ R24, R41, UR4, R24 ;  /* 0x0000000429187c23 */ /* 0x000fe20008010018 */
[----:B------:R-:W-:Y:S01]  /*4530*/  ISETP.GE.AND P6, PT, R44, R165, PT ;  /* 0x000000a52c00720c */ /* 0x000fe20003fc6270 */
[----:B------:R3:W4:Y:S01]  /*4540*/  I2F R12, R44 ;  /* 0x0000002c000c7306 */ /* 0x0007220000201400 */
[----:B--2---:R-:W-:-:S03]  /*4550*/  FFMA.FTZ R27, R7, UR4, R27 ;  /* 0x00000004071b7c23 */ /* 0x004fc6000801001b */
[C---:B------:R-:W-:Y:S01]  /*4560*/  IADD3 R13, R40.reuse, 0x11, RZ ;  /* 0x00000011280d7810 */ /* 0x040fe20007ffe0ff */
[----:B------:R-:W-:Y:S01]  /*4570*/  HMMA.16816.F32 R72, R32, R10, R72 ;  /* 0x0000000a2048723c */ /* 0x000fe20000001848 */
[----:B------:R-:W2:Y:S01]  /*4580*/  LDSM.16.M88.4 R8, [R212+0x7000] ;  /* 0x00700000d408783b */ /* 0x000ea20000000200 */
[----:B------:R-:W-:Y:S01]  /*4590*/  FSEL R27, R27, -INF , !P5 ;  /* 0xff8000001b1b7808 */ /* 0x000fe20006800000 */
[----:B------:R5:W1:Y:S05]  /*45a0*/  I2F R43, R13 ;  /* 0x0000000d002b7306 */ /* 0x000a6a0000201400 */
[----:B------:R-:W-:Y:S01]  /*45b0*/  HMMA.16816.F32 R16, R20, R14, R16 ;  /* 0x0000000e1410723c */ /* 0x000fe20000001810 */
[----:B---3--:R-:W-:-:S06]  /*45c0*/  IADD3 R44, R40, 0x21, RZ ;  /* 0x00000021282c7810 */ /* 0x008fcc0007ffe0ff */
[----:B------:R-:W-:Y:S01]  /*45d0*/  FFMA.FTZ R14, R41, UR4, R26 ;  /* 0x00000004290e7c23 */ /* 0x000fe2000801001a */
[----:B------:R-:W-:Y:S01]  /*45e0*/  FSEL R26, R31, -INF , !P3 ;  /* 0xff8000001f1a7808 */ /* 0x000fe20005800000 */
[----:B------:R-:W-:Y:S01]  /*45f0*/  FFMA.FTZ R31, R7, UR4, R25 ;  /* 0x00000004071f7c23 */ /* 0x000fe20008010019 */
[----:B------:R-:W-:Y:S01]  /*4600*/  FSEL R41, R24, -INF , !P4 ;  /* 0xff80000018297808 */ /* 0x000fe20006000000 */
[----:B----4-:R-:W-:Y:S01]  /*4610*/  FFMA.FTZ R78, R12, UR4, R78 ;  /* 0x000000040c4e7c23 */ /* 0x010fe2000801004e */
[----:B------:R-:W-:Y:S02]  /*4620*/  FSEL R25, R14, -INF , !P1 ;  /* 0xff8000000e197808 */ /* 0x000fe40004800000 */
[----:B------:R-:W-:Y:S02]  /*4630*/  FSEL R31, R31, -INF , !P0 ;  /* 0xff8000001f1f7808 */ /* 0x000fe40004000000 */
[CC--:B------:R-:W-:Y:S01]  /*4640*/  ISETP.GE.AND P1, PT, R6.reuse, R238.reuse, PT ;  /* 0x000000ee0600720c */ /* 0x0c0fe20003f26270 */
[----:B-1----:R-:W-:Y:S01]  /*4650*/  HMMA.16816.F32 R56, R32, R36, R56 ;  /* 0x000000242038723c */ /* 0x002fe20000001838 */
[----:B------:R-:W-:Y:S01]  /*4660*/  ISETP.GE.AND P0, PT, R6, R165, PT ;  /* 0x000000a50600720c */ /* 0x000fe20003f06270 */
[----:B------:R-:W-:Y:S01]  /*4670*/  FFMA.FTZ R6, R12, UR4, R76 ;  /* 0x000000040c067c23 */ /* 0x000fe2000801004c */
[----:B------:R-:W-:-:S02]  /*4680*/  ISETP.GE.AND P3, PT, R13, R238, PT ;  /* 0x000000ee0d00720c */ /* 0x000fc40003f66270 */
[----:B------:R-:W-:Y:S02]  /*4690*/  ISETP.GE.AND P4, PT, R13, R165, PT ;  /* 0x000000a50d00720c */ /* 0x000fe40003f86270 */
[----:B-----5:R-:W1:Y:S01]  /*46a0*/  LDSM.16.M88.4 R12, [R212+0x7800] ;  /* 0x00780000d40c783b */ /* 0x020e620000000200 */
[----:B------:R-:W-:Y:S01]  /*46b0*/  IADD3 R7, R40, 0x19, RZ ;  /* 0x0000001928077810 */ /* 0x000fe20007ffe0ff */
[----:B------:R-:W-:Y:S01]  /*46c0*/  HMMA.16816.F32 R68, R32, R38, R68 ;  /* 0x000000262044723c */ /* 0x000fe20000001844 */
[----:B------:R-:W-:Y:S01]  /*46d0*/  FSEL R6, R6, -INF , !P2 ;  /* 0xff80000006067808 */ /* 0x000fe20005000000 */
[----:B------:R-:W-:Y:S01]  /*46e0*/  I2F R32, R44 ;  /* 0x0000002c00207306 */ /* 0x000fe20000201400 */
[----:B------:R-:W-:Y:S01]  /*46f0*/  ISETP.GE.AND P5, PT, R7, R238, PT ;  /* 0x000000ee0700720c */ /* 0x000fe20003fa6270 */
[----:B------:R-:W-:-:S04]  /*4700*/  DEPBAR.LE SB0, 0x0 ;  /* 0x000080000000791a */ /* 0x000fc80000000000 */
[----:B--2---:R-:W-:Y:S01]  /*4710*/  HMMA.16816.F32 R64, R20, R8, R64 ;  /* 0x000000081440723c */ /* 0x004fe20000001840 */
[----:B------:R-:W-:Y:S01]  /*4720*/  ISETP.GE.AND P2, PT, R7, R165, PT ;  /* 0x000000a50700720c */ /* 0x000fe20003f46270 */
[----:B------:R2:W3:Y:S01]  /*4730*/  I2F R36, R7 ;  /* 0x0000000700247306 */ /* 0x0004e20000201400 */
[----:B------:R-:W-:-:S04]  /*4740*/  IADD3 R24, R40, 0x20, RZ ;  /* 0x0000002028187810 */ /* 0x000fc80007ffe0ff */
[----:B------:R-:W-:Y:S01]  /*4750*/  FSEL R8, R78, -INF , !P6 ;  /* 0xff8000004e087808 */ /* 0x000fe20007000000 */
[----:B------:R-:W-:Y:S01]  /*4760*/  HMMA.16816.F32 R72, R20, R10, R72 ;  /* 0x0000000a1448723c */ /* 0x000fe20000001848 */
[----:B------:R-:W-:Y:S01]  /*4770*/  ISETP.GE.AND P6, PT, R24, R238, PT ;  /* 0x000000ee1800720c */ /* 0x000fe20003fc6270 */
[----:B------:R4:W5:Y:S01]  /*4780*/  I2F R37, R24 ;  /* 0x0000001800257306 */ /* 0x0009620000201400 */
[----:B------:R-:W-:-:S04]  /*4790*/  FFMA.FTZ R9, R43, UR4, R79 ;  /* 0x000000042b097c23 */ /* 0x000fc8000801004f */
[----:B------:R-:W-:Y:S01]  /*47a0*/  FFMA.FTZ R10, R42, UR4, R18 ;  /* 0x000000042a0a7c23 */ /* 0x000fe20008010012 */
[----:B------:R-:W-:Y:S01]  /*47b0*/  FSEL R9, R9, -INF , !P4 ;  /* 0xff80000009097808 */ /* 0x000fe20006000000 */
[----:B--2---:R-:W-:Y:S01]  /*47c0*/  FFMA.FTZ R7, R43, UR4, R77 ;  /* 0x000000042b077c23 */ /* 0x004fe2000801004d */
[-C--:B------:R-:W-:Y:S01]  /*47d0*/  ISETP.GE.AND P4, PT, R44, R238.reuse, PT ;  /* 0x000000ee2c00720c */ /* 0x080fe20003f86270 */
[----:B---3--:R-:W-:Y:S01]  /*47e0*/  FFMA.FTZ R11, R36, UR4, R17 ;  /* 0x00000004240b7c23 */ /* 0x008fe20008010011 */
[----:B------:R-:W-:Y:S01]  /*47f0*/  FSEL R10, R10, -INF , !P0 ;  /* 0xff8000000a0a7808 */ /* 0x000fe20004000000 */
[----:B------:R-:W-:Y:S01]  /*4800*/  FFMA.FTZ R36, R36, UR4, R19 ;  /* 0x0000000424247c23 */ /* 0x000fe20008010013 */
[----:B------:R-:W-:Y:S02]  /*4810*/  FSEL R7, R7, -INF , !P3 ;  /* 0xff80000007077808 */ /* 0x000fe40005800000 */
[----:B------:R-:W-:Y:S01]  /*4820*/  FFMA.FTZ R67, R32, UR4, R67 ;  /* 0x0000000420437c23 */ /* 0x000fe20008010043 */
[-C--:B------:R-:W-:Y:S01]  /*4830*/  ISETP.GE.AND P3, PT, R24, R165.reuse, PT ;  /* 0x000000a51800720c */ /* 0x080fe20003f66270 */
[----:B----4-:R-:W-:Y:S01]  /*4840*/  FFMA.FTZ R24, R42, UR4, R16 ;  /* 0x000000042a187c23 */ /* 0x010fe20008010010 */
[C---:B------:R-:W-:Y:S01]  /*4850*/  IADD3 R16, R40.reuse, 0x28, RZ ;  /* 0x0000002828107810 */ /* 0x040fe20007ffe0ff */
[----:B-----5:R-:W-:Y:S01]  /*4860*/  FFMA.FTZ R64, R37, UR4, R64 ;  /* 0x0000000425407c23 */ /* 0x020fe20008010040 */
[----:B------:R-:W-:Y:S01]  /*4870*/  IADD3 R19, R40, 0x29, RZ ;  /* 0x0000002928137810 */ /* 0x000fe20007ffe0ff */
[----:B-1----:R-:W-:Y:S01]  /*4880*/  HMMA.16816.F32 R56, R20, R12, R56 ;  /* 0x0000000c1438723c */ /* 0x002fe20000001838 */
[----:B------:R1:W2:Y:S01]  /*4890*/  I2F R18, R16 ;  /* 0x0000001000127306 */ /* 0x0002a20000201400 */
[----:B------:R-:W-:Y:S01]  /*48a0*/  FSEL R11, R11, -INF , !P5 ;  /* 0xff8000000b0b7808 */ /* 0x000fe20006800000 */
[----:B------:R-:W-:Y:S01]  /*48b0*/  FFMA.FTZ R66, R37, UR4, R66 ;  /* 0x0000000425427c23 */ /* 0x000fe20008010042 */
[----:B------:R-:W-:Y:S01]  /*48c0*/  ISETP.GE.AND P0, PT, R16, R238, PT ;  /* 0x000000ee1000720c */ /* 0x000fe20003f06270 */
[----:B------:R-:W-:Y:S01]  /*48d0*/  FFMA.FTZ R65, R32, UR4, R65 ;  /* 0x0000000420417c23 */ /* 0x000fe20008010041 */
[----:B------:R-:W-:-:S02]  /*48e0*/  ISETP.GE.AND P5, PT, R16, R165, PT ;  /* 0x000000a51000720c */ /* 0x000fc40003fa6270 */
[----:B------:R-:W-:Y:S01]  /*48f0*/  IADD3 R13, R40, 0x31, RZ ;  /* 0x00000031280d7810 */ /* 0x000fe20007ffe0ff */
[----:B------:R-:W3:Y:S01]  /*4900*/  I2F R17, R19 ;  /* 0x0000001300117306 */ /* 0x000ee20000201400 */
[----:B------:R-:W-:Y:S01]  /*4910*/  HMMA.16816.F32 R68, R20, R14, R68 ;  /* 0x0000000e1444723c */ /* 0x000fe20000001844 */
[----:B------:R-:W-:Y:S02]  /*4920*/  FSEL R182, R64, -INF , !P6 ;  /* 0xff80000040b67808 */ /* 0x000fe40007000000 */
[CC--:B------:R-:W-:Y:S02]  /*4930*/  ISETP.GE.AND P6, PT, R19.reuse, R165.reuse, PT ;  /* 0x000000a51300720c */ /* 0x0c0fe40003fc6270 */
[----:B------:R-:W-:Y:S02]  /*4940*/  FSEL R24, R24, -INF , !P1 ;  /* 0xff80000018187808 */ /* 0x000fe40004800000 */
[----:B------:R-:W4:Y:S01]  /*4950*/  I2F R14, R13 ;  /* 0x0000000d000e7306 */ /* 0x000f220000201400 */
[----:B-1----:R-:W-:Y:S01]  /*4960*/  FSEL R16, R36, -INF , !P2 ;  /* 0xff80000024107808 */ /* 0x002fe20005000000 */
[C---:B--2---:R-:W-:Y:S01]  /*4970*/  FFMA.FTZ R72, R18.reuse, UR4, R72 ;  /* 0x0000000412487c23 */ /* 0x044fe20008010048 */
[----:B------:R-:W-:Y:S01]  /*4980*/  ISETP.GE.AND P2, PT, R19, R238, PT ;  /* 0x000000ee1300720c */ /* 0x000fe20003f46270 */
[----:B------:R-:W-:Y:S01]  /*4990*/  FFMA.FTZ R74, R18, UR4, R74 ;  /* 0x00000004124a7c23 */ /* 0x000fe2000801004a */
[----:B------:R-:W-:-:S02]  /*49a0*/  ISETP.GE.AND P1, PT, R44, R165, PT ;  /* 0x000000a52c00720c */ /* 0x000fc40003f26270 */
[C---:B------:R-:W-:Y:S01]  /*49b0*/  IADD3 R15, R40.reuse, 0x38, RZ ;  /* 0x00000038280f7810 */ /* 0x040fe20007ffe0ff */
[C---:B---3--:R-:W-:Y:S01]  /*49c0*/  FFMA.FTZ R73, R17.reuse, UR4, R73 ;  /* 0x0000000411497c23 */ /* 0x048fe20008010049 */
[C---:B------:R-:W-:Y:S01]  /*49d0*/  IADD3 R19, R40.reuse, 0x30, RZ ;  /* 0x0000003028137810 */ /* 0x040fe20007ffe0ff */
[----:B------:R-:W-:Y:S01]  /*49e0*/  FFMA.FTZ R75, R17, UR4, R75 ;  /* 0x00000004114b7c23 */ /* 0x000fe2000801004b */
[----:B------:R-:W-:Y:S02]  /*49f0*/  IADD3 R17, R40, 0x39, RZ ;  /* 0x0000003928117810 */ /* 0x000fe40007ffe0ff */
[----:B------:R-:W1:Y:S01]  /*4a00*/  I2F R12, R19 ;  /* 0x00000013000c7306 */ /* 0x000e620000201400 */
[----:B------:R-:W-:Y:S02]  /*4a10*/  FSEL R191, R67, -INF , !P1 ;  /* 0xff80000043bf7808 */ /* 0x000fe40004800000 */
[----:B------:R-:W-:Y:S01]  /*4a20*/  FSEL R184, R72, -INF , !P0 ;  /* 0xff80000048b87808 */ /* 0x000fe20004000000 */
[C---:B----4-:R-:W-:Y:S01]  /*4a30*/  FFMA.FTZ R59, R14.reuse, UR4, R59 ;  /* 0x000000040e3b7c23 */ /* 0x050fe2000801003b */
[C---:B------:R-:W-:Y:S01]  /*4a40*/  ISETP.GE.AND P1, PT, R13.reuse, R238, PT ;  /* 0x000000ee0d00720c */ /* 0x040fe20003f26270 */
[----:B------:R-:W-:Y:S01]  /*4a50*/  FFMA.FTZ R57, R14, UR4, R57 ;  /* 0x000000040e397c23 */ /* 0x000fe20008010039 */
[----:B------:R-:W-:-:S02]  /*4a60*/  ISETP.GE.AND P0, PT, R13, R165, PT ;  /* 0x000000a50d00720c */ /* 0x000fc40003f06270 */
[----:B------:R-:W-:Y:S01]  /*4a70*/  FSEL R192, R74, -INF , !P5 ;  /* 0xff8000004ac07808 */ /* 0x000fe20006800000 */
[----:B------:R-:W2:Y:S01]  /*4a80*/  I2F R13, R15 ;  /* 0x0000000f000d7306 */ /* 0x000ea20000201400 */
[----:B------:R-:W-:Y:S02]  /*4a90*/  FSEL R185, R73, -INF , !P2 ;  /* 0xff80000049b97808 */ /* 0x000fe40005000000 */
[C---:B------:R-:W-:Y:S02]  /*4aa0*/  ISETP.GE.AND P5, PT, R15.reuse, R238, PT ;  /* 0x000000ee0f00720c */ /* 0x040fe40003fa6270 */
[----:B------:R-:W-:Y:S01]  /*4ab0*/  ISETP.GE.AND P2, PT, R15, R165, PT ;  /* 0x000000a50f00720c */ /* 0x000fe20003f46270 */
[C---:B-1----:R-:W-:Y:S01]  /*4ac0*/  FFMA.FTZ R56, R12.reuse, UR4, R56 ;  /* 0x000000040c387c23 */ /* 0x042fe20008010038 */
[----:B------:R-:W-:Y:S01]  /*4ad0*/  FSEL R190, R59, -INF , !P0 ;  /* 0xff8000003bbe7808 */ /* 0x000fe20004000000 */
[----:B------:R-:W1:Y:S01]  /*4ae0*/  I2F R15, R17 ;  /* 0x00000011000f7306 */ /* 0x000e620000201400 */
[----:B------:R-:W-:Y:S01]  /*4af0*/  PLOP3.LUT P0, PT, PT, PT, UP0, 0x80, 0x0 ;  /* 0x000000000000781c */ /* 0x000fe20003f0f008 */
[----:B------:R-:W-:Y:S01]  /*4b00*/  FFMA.FTZ R32, R12, UR4, R58 ;  /* 0x000000040c207c23 */ /* 0x000fe2000801003a */
[----:B------:R-:W-:Y:S01]  /*4b10*/  FSEL R189, R66, -INF , !P3 ;  /* 0xff80000042bd7808 */ /* 0x000fe20005800000 */
[----:B------:R-:W-:Y:S01]  /*4b20*/  FFMA.FTZ R12, R3, UR4, R30 ;  /* 0x00000004030c7c23 */ /* 0x000fe2000801001e */
[----:B------:R-:W-:-:S02]  /*4b30*/  FSEL R183, R65, -INF , !P4 ;  /* 0xff80000041b77808 */ /* 0x000fc40006000000 */
[-C--:B------:R-:W-:Y:S01]  /*4b40*/  ISETP.GE.AND P3, PT, R19, R238.reuse, PT ;  /* 0x000000ee1300720c */ /* 0x080fe20003f66270 */
[----:B--2---:R-:W-:Y:S01]  /*4b50*/  FFMA.FTZ R35, R13, UR4, R68 ;  /* 0x000000040d237c23 */ /* 0x004fe20008010044 */
[----:B------:R-:W-:Y:S01]  /*4b60*/  ISETP.GE.AND P4, PT, R19, R165, PT ;  /* 0x000000a51300720c */ /* 0x000fe20003f86270 */
[----:B------:R-:W-:Y:S01]  /*4b70*/  FFMA.FTZ R70, R13, UR4, R70 ;  /* 0x000000040d467c23 */ /* 0x000fe20008010046 */
[----:B------:R-:W-:Y:S02]  /*4b80*/  FSEL R193, R75, -INF , !P6 ;  /* 0xff8000004bc17808 */ /* 0x000fe40007000000 */
[----:B------:R-:W-:Y:S02]  /*4b90*/  FSEL R195, R56, -INF , !P3 ;  /* 0xff80000038c37808 */ /* 0x000fe40005800000 */
[----:B------:R-:W-:Y:S01]  /*4ba0*/  FSEL R32, R32, -INF , !P4 ;  /* 0xff80000020207808 */ /* 0x000fe20006000000 */
[----:B-1----:R-:W-:Y:S01]  /*4bb0*/  FFMA.FTZ R33, R15, UR4, R69 ;  /* 0x000000040f217c23 */ /* 0x002fe20008010045 */
[----:B------:R-:W-:Y:S01]  /*4bc0*/  FSEL R194, R57, -INF , !P1 ;  /* 0xff80000039c27808 */ /* 0x000fe20004800000 */
[----:B------:R-:W-:Y:S01]  /*4bd0*/  FFMA.FTZ R71, R15, UR4, R71 ;  /* 0x000000040f477c23 */ /* 0x000fe20008010047 */
[----:B------:R-:W-:Y:S01]  /*4be0*/  BAR.SYNC.DEFER_BLOCKING 0x0 ;  /* 0x0000000000007b1d */ /* 0x000fe20000010000 */
[----:B------:R-:W-:-:S02]  /*4bf0*/  ISETP.GE.AND P6, PT, R40, R238, PT ;  /* 0x000000ee2800720c */ /* 0x000fc40003fc6270 */
[-C--:B------:R-:W-:Y:S02]  /*4c00*/  ISETP.GE.AND P3, PT, R40, R165.reuse, PT ;  /* 0x000000a52800720c */ /* 0x080fe40003f66270 */
[C---:B------:R-:W-:Y:S02]  /*4c10*/  ISETP.GE.AND P4, PT, R17.reuse, R238, PT ;  /* 0x000000ee1100720c */ /* 0x040fe40003f86270 */
[----:B------:R-:W-:Y:S02]  /*4c20*/  ISETP.GE.AND P1, PT, R17, R165, PT ;  /* 0x000000a51100720c */ /* 0x000fe40003f26270 */
[----:B------:R-:W-:Y:S02]  /*4c30*/  FSEL R35, R35, -INF , !P5 ;  /* 0xff80000023237808 */ /* 0x000fe40006800000 */
[----:B------:R-:W-:Y:S02]  /*4c40*/  FSEL R187, R70, -INF , !P2 ;  /* 0xff80000046bb7808 */ /* 0x000fe40005000000 */
[----:B------:R-:W-:-:S02]  /*4c50*/  FSEL R28, R28, -INF , !P6 ;  /* 0xff8000001c1c7808 */ /* 0x000fc40007000000 */
[----:B------:R-:W-:Y:S02]  /*4c60*/  FSEL R12, R12, -INF , !P3 ;  /* 0xff8000000c0c7808 */ /* 0x000fe40005800000 */
[----:B------:R-:W-:Y:S02]  /*4c70*/  FSEL R33, R33, -INF , !P4 ;  /* 0xff80000021217808 */ /* 0x000fe40006000000 */
        /* <DEDUP_REMOVED lines=10> */
[----:B------:R-:W-:-:S02]  /*4d20*/  ISETP.GE.AND P3, PT, R229, c[0x0][0x220], PT ;  /* 0x00008800e5007a0c */ /* 0x000fc40003f66270 */
        /* <DEDUP_REMOVED lines=21> */
[----:B------:R-:W-:-:S03]  /*4e80*/  IADD3.X R5, R5, UR28, RZ, P2, !PT ;  /* 0x0000001c05057c10 */ /* 0x000fc600097fe4ff */
        /* <DEDUP_REMOVED lines=26> */
[----:B------:R1:W-:Y:S01]  /*5030*/  @P4 STS.128 [R228+0xc800], RZ ;  /* 0x00c800ffe4004388 */ /* 0x0003e20000000c00 */
[----:B------:R-:W-:-:S03]  /*5040*/  IADD3 R13, P1, R3, UR27, RZ ;  /* 0x0000001b030d7c10 */ /* 0x000fc6000ff3e0ff */
[----:B------:R-:W-:Y:S01]  /*5050*/  @!PT LDS RZ, [RZ] ;  /* 0x00000000fffff984 */ /* 0x000fe20000000800 */
[----:B------:R-:W-:Y:S01]  /*5060*/  @!PT LDS RZ, [RZ] ;  /* 0x00000000fffff984 */ /* 0x000fe20000000800 */
[----:B------:R-:W-:Y:S01]  /*5070*/  @!PT LDS RZ, [RZ] ;  /* 0x00000000fffff984 */ /* 0x000fe20000000800 */
[----:B------:R5:W-:Y:S04]  /*5080*/  @!P4 LDGSTS.E.BYPASS.LTC128B.128 [R228+0xc800], [R18.64+0x100] ;  /* 0x0c80010012e4cfae */ /* 0x000be8000b901d54 */
[----:B------:R1:W-:Y:S01]  /*5090*/  @P3 STS.128 [R228+0xe800], RZ ;  /* 0x00e800ffe4003388 */ /* 0x0003e20000000c00 */
[----:B---3--:R-:W-:-:S04]  /*50a0*/  @!P3 LEA R14, P2, R3, c[0x0][0x168], 0x1 ;  /* 0x00005a00030eba11 */ /* 0x008fc800078408ff */
[----:B------:R-:W-:Y:S02]  /*50b0*/  @!P3 LEA.HI.X R15, R3, c[0x0][0x16c], R5, 0x1, P2 ;  /* 0x00005b00030fba11 */ /* 0x000fe400010f0c05 */
[----:B------:R-:W-:Y:S02]  /*50c0*/  @!P6 LEA R22, P2, R13, c[0x0][0x168], 0x1 ;  /* 0x00005a000d16ea11 */ /* 0x000fe400078408ff */
[----:B------:R-:W-:Y:S01]  /*50d0*/  IADD3.X R5, R5, UR28, RZ, P1, !PT ;  /* 0x0000001c05057c10 */ /* 0x000fe20008ffe4ff */
[----:B------:R-:W-:Y:S01]  /*50e0*/  @!PT LDS RZ, [RZ] ;  /* 0x00000000fffff984 */ /* 0x000fe20000000800 */
[----:B------:R-:W-:Y:S01]  /*50f0*/  @!PT LDS RZ, [RZ] ;  /* 0x00000000fffff984 */ /* 0x000fe20000000800 */
[----:B------:R-:W-:Y:S01]  /*5100*/  @!PT LDS RZ, [RZ] ;  /* 0x00000000fffff984 */ /* 0x000fe20000000800 */
[----:B------:R3:W-:Y:S01]  /*5110*/  @!P3 LDGSTS.E.BYPASS.LTC128B.128 [R228+0xe800], [R14.64+0x180] ;  /* 0x0e8001800ee4bfae */ /* 0x0007e2000b901d54 */
[C---:B----4-:R-:W-:Y:S02]  /*5120*/  @!P5 LEA R20, P1, R13.reuse, c[0x0][0x168], 0x1 ;  /* 0x00005a000d14da11 */ /* 0x050fe400078208ff */
[C-C-:B------:R-:W-:Y:S01]  /*5130*/  @!P6 LEA.HI.X R23, R13.reuse, c[0x0][0x16c], R5.reuse, 0x1, P2 ;  /* 0x00005b000d17ea11 */ /* 0x140fe200010f0c05 */
[----:B------:R1:W-:Y:S01]  /*5140*/  @P6 STS.128 [R228+0x9000], RZ ;  /* 0x009000ffe4006388 */ /* 0x0003e20000000c00 */
[----:B------:R-:W-:-:S02]  /*5150*/  @!P5 LEA.HI.X R21, R13, c[0x0][0x16c], R5, 0x1, P1 ;  /* 0x00005b000d15da11 */ /* 0x000fc400008f0c05 */
[C---:B-----5:R-:W-:Y:S01]  /*5160*/  @!P4 LEA R18, P2, R13.reuse, c[0x0][0x168], 0x1 ;  /* 0x00005a000d12ca11 */ /* 0x060fe200078408ff */
[----:B------:R-:W-:Y:S01]  /*5170*/  @!PT LDS RZ, [RZ] ;  /* 0x00000000fffff984 */ /* 0x000fe20000000800 */
[----:B------:R-:W-:Y:S01]  /*5180*/  @!PT LDS RZ, [RZ] ;  /* 0x00000000fffff984 */ /* 0x000fe20000000800 */
[----:B------:R-:W-:Y:S01]  /*5190*/  @!PT LDS RZ, [RZ] ;  /* 0x00000000fffff984 */ /* 0x000fe20000000800 */
[----:B------:R4:W-:Y:S03]  /*51a0*/  @!P6 LDGSTS.E.BYPASS.LTC128B.128 [R228+0x9000], [R22.64] ;  /* 0x0900000016e4efae */ /* 0x0009e6000b901d54 */
[C---:B------:R-:W-:Y:S01]  /*51b0*/  @!P4 LEA.HI.X R19, R13.reuse, c[0x0][0x16c], R5, 0x1, P2 ;  /* 0x00005b000d13ca11 */ /* 0x040fe200010f0c05 */
[----:B------:R1:W-:Y:S01]  /*51c0*/  @P5 STS.128 [R228+0xb000], RZ ;  /* 0x00b000ffe4005388 */ /* 0x0003e20000000c00 */
[----:B------:R-:W-:-:S03]  /*51d0*/  IADD3 R3, P2, R13, UR27, RZ ;  /* 0x0000001b0d037c10 */ /* 0x000fc6000ff5e0ff */
        /* <DEDUP_REMOVED lines=9> */
[----:B---3--:R-:W-:-:S03]  /*5270*/  @!P3 LEA R14, P1, R13, c[0x0][0x168], 0x1 ;  /* 0x00005a000d0eba11 */ /* 0x008fc600078208ff */
[----:B------:R1:W-:Y:S01]  /*5280*/  @P3 STS.128 [R228+0xf000], RZ ;  /* 0x00f000ffe4003388 */ /* 0x0003e20000000c00 */
[----:B------:R-:W-:Y:S02]  /*5290*/  @!P3 LEA.HI.X R15, R13, c[0x0][0x16c], R5, 0x1, P1 ;  /* 0x00005b000d0fba11 */ /* 0x000fe400008f0c05 */
[----:B------:R-:W-:Y:S02]  /*52a0*/  IADD3.X R5, R5, UR28, RZ, P2, !PT ;  /* 0x0000001c05057c10 */ /* 0x000fe400097fe4ff */
[C---:B----4-:R-:W-:Y:S01]  /*52b0*/  @!P6 LEA R22, P1, R3.reuse, c[0x0][0x168], 0x1 ;  /* 0x00005a000316ea11 */ /* 0x050fe200078208ff */
[----:B------:R-:W-:Y:S01]  /*52c0*/  @!PT LDS RZ, [RZ] ;  /* 0x00000000fffff984 */ /* 0x000fe20000000800 */
[----:B------:R-:W-:Y:S01]  /*52d0*/  @!PT LDS RZ, [RZ] ;  /* 0x00000000fffff984 */ /* 0x000fe20000000800 */
[----:B------:R-:W-:Y:S01]  /*52e0*/  @!PT LDS RZ, [RZ] ;  /* 0x00000000fffff984 */ /* 0x000fe20000000800 */
[----:B------:R1:W-:Y:S01]  /*52f0*/  @!P3 LDGSTS.E.BYPASS.LTC128B.128 [R228+0xf000], [R14.64+0x180] ;  /* 0x0f0001800ee4bfae */ /* 0x0003e2000b901d54 */
[C---:B--2---:R-:W-:Y:S02]  /*5300*/  @!P5 LEA R36, P2, R3.reuse, c[0x0][0x168], 0x1 ;  /* 0x00005a000324da11 */ /* 0x044fe400078408ff */
        /* <DEDUP_REMOVED lines=27> */
.L_x_119:
[----:B------:R-:W-:Y:S05]  /*54c0*/  BSYNC B0 ;  /* 0x0000000000007941 */ /* 0x000fea0003800000 */
.L_x_118:
[----:B------:R-:W0:Y:S02]  /*54d0*/  LDGDEPBAR ;  /* 0x00000000000079af */ /* 0x000e240000000000 */
.L_x_117:
[----:B-1----:R-:W-:Y:S02]  /*54e0*/  FMNMX.FTZ R14, R28, R29, !PT ;  /* 0x0000001d1c0e7209 */ /* 0x002fe40007810000 */
        /* <DEDUP_REMOVED lines=44> */
[----:B------:R-:W-:Y:S04]  /*57b0*/  LDSM.16.MT88.4 R80, [R217+0x12000] ;  /* 0x01200000d950783b */ /* 0x000fe80000004200 */
[----:B------:R-:W-:Y:S04]  /*57c0*/  LDSM.16.MT88.4 R88, [R216+0x12000] ;  /* 0x01200000d858783b */ /* 0x000fe80000004200 */
[----:B------:R-:W-:Y:S04]  /*57d0*/  LDSM.16.MT88.4 R96, [R220+0x14000] ;  /* 0x01400000dc60783b */ /* 0x000fe80000004200 */
[----:B------:R-:W-:Y:S01]  /*57e0*/  LDSM.16.MT88.4 R104, [R218+0x14000] ;  /* 0x01400000da68783b */ /* 0x000fe20000004200 */
[----:B-1----:R-:W-:-:S03]  /*57f0*/  FMNMX.FTZ R164, R13, R164, !PT ;  /* 0x000000a40da47209 */ /* 0x002fc60007810000 */
[----:B------:R-:W-:Y:S01]  /*5800*/  LDSM.16.MT88.4 R112, [R217+0x14000] ;  /* 0x01400000d970783b */ /* 0x000fe20000004200 */
[C---:B------:R-:W-:Y:S01]  /*5810*/  FSETP.NEU.FTZ.AND P1, PT, R164.reuse, -INF , PT ;  /* 0xff800000a400780b */ /* 0x040fe20003f3d000 */
[----:B------:R-:W-:Y:S01]  /*5820*/  FMUL.FTZ R34, R164, c[0x0][0x23c] ;  /* 0x00008f00a4227a20 */ /* 0x000fe20000410000 */
[----:B--2---:R-:W-:Y:S01]  /*5830*/  FMNMX.FTZ R3, R5, R3, !PT ;  /* 0x0000000305037209 */ /* 0x004fe20007810000 */
[----:B------:R-:W-:Y:S03]  /*5840*/  LDSM.16.MT88.4 R120, [R216+0x14000] ;  /* 0x01400000d878783b */ /* 0x000fe60000004200 */
[----:B------:R-:W-:Y:S01]  /*5850*/  FSEL R34, R34, RZ, P1 ;  /* 0x000000ff22227208 */ /* 0x000fe20000800000 */
[C---:B------:R-:W-:Y:S01]  /*5860*/  FMUL.FTZ R188, R3.reuse, c[0x0][0x23c] ;  /* 0x00008f0003bc7a20 */ /* 0x040fe20000410000 */
[----:B------:R-:W-:Y:S01]  /*5870*/  FSETP.NEU.FTZ.AND P1, PT, R3, -INF , PT ;  /* 0xff8000000300780b */ /* 0x000fe20003f3d000 */
[----:B------:R-:W-:Y:S02]  /*5880*/  LDSM.16.MT88.4 R128, [R220+0x16000] ;  /* 0x01600000dc80783b */ /* 0x000fe40000004200 */
[--C-:B------:R-:W-:Y:S01]  /*5890*/  FFMA.FTZ R176, R41, c[0x0][0x23c], -R34.reuse ;  /* 0x00008f0029b07a23 */ /* 0x100fe20000010822 */
[----:B------:R-:W-:Y:S01]  /*58a0*/  FSEL R188, R188, RZ, P1 ;  /* 0x000000ffbcbc7208 */ /* 0x000fe20000800000 */
[----:B------:R-:W1:Y:S01]  /*58b0*/  LDSM.16.MT88.4 R40, [R218+0x10000] ;  /* 0x01000000da28783b */ /* 0x000e620000004200 */
[----:B------:R-:W-:-:S02]  /*58c0*/  FFMA.FTZ R178, R28, c[0x0][0x23c], -R34 ;  /* 0x00008f001cb27a23 */ /* 0x000fc40000010822 */
[--C-:B------:R-:W-:Y:S01]  /*58d0*/  FFMA.FTZ R177, R29, c[0x0][0x23c], -R34.reuse ;  /* 0x00008f001db17a23 */ /* 0x100fe20000010822 */
[----:B------:R-:W2:Y:S01]  /*58e0*/  LDSM.16.MT88.4 R136, [R218+0x16000] ;  /* 0x01600000da88783b */ /* 0x000ea20000004200 */
[----:B------:R-:W-:Y:S01]  /*58f0*/  FFMA.FTZ R172, R31, c[0x0][0x23c], -R34 ;  /* 0x00008f001fac7a23 */ /* 0x000fe20000010822 */
[----:B------:R-:W-:Y:S01]  /*5900*/  MUFU.EX2 R176, R176 ;  /* 0x000000b000b07308 */ /* 0x000fe20000000800 */
[--C-:B------:R-:W-:Y:S01]  /*5910*/  FFMA.FTZ R179, R12, c[0x0][0x23c], -R188.reuse ;  /* 0x00008f000cb37a23 */ /* 0x100fe200000108bc */
[----:B------:R-:W3:Y:S01]  /*5920*/  LDSM.16.MT88.4 R152, [R217+0x16000] ;  /* 0x01600000d998783b */ /* 0x000ee20000004200 */
[--C-:B------:R-:W-:Y:S02]  /*5930*/  FFMA.FTZ R181, R26, c[0x0][0x23c], -R188.reuse ;  /* 0x00008f001ab57a23 */ /* 0x100fe400000108bc */
[--C-:B------:R-:W-:Y:S01]  /*5940*/  FFMA.FTZ R180, R25, c[0x0][0x23c], -R188.reuse ;  /* 0x00008f0019b47a23 */ /* 0x100fe200000108bc */
[----:B------:R-:W-:Y:S01]  /*5950*/  LDSM.16.MT88.4 R12, [R220+0x10800] ;  /* 0x01080000dc0c783b */ /* 0x000fe20000004200 */
[----:B------:R-:W-:Y:S01]  /*5960*/  FFMA.FTZ R173, R27, c[0x0][0x23c], -R188 ;  /* 0x00008f001bad7a23 */ /* 0x000fe200000108bc */
[----:B------:R-:W-:Y:S01]  /*5970*/  MUFU.EX2 R178, R178 ;  /* 0x000000b200b27308 */ /* 0x000fe20000000800 */
[--C-:B------:R-:W-:Y:S01]  /*5980*/  FFMA.FTZ R175, R6, c[0x0][0x23c], -R34.reuse ;  /* 0x00008f0006af7a23 */ /* 0x100fe20000010822 */
[----:B------:R-:W-:Y:S01]  /*5990*/  LDSM.16.MT88.4 R20, [R220+0x12800] ;  /* 0x01280000dc14783b */ /* 0x000fe20000004200 */
[----:B------:R-:W-:-:S02]  /*59a0*/  FFMA.FTZ R171, R7, c[0x0][0x23c], -R34 ;  /* 0x00008f0007ab7a23 */ /* 0x000fc40000010822 */
[----:B------:R-:W-:Y:S01]  /*59b0*/  FFMA.FTZ R2, R11, c[0x0][0x23c], -R34 ;  /* 0x00008f000b027a23 */ /* 0x000fe20000010822 */
[----:B------:R-:W4:Y:S01]  /*59c0*/  LDSM.16.MT88.4 R4, [R216+0x16000] ;  /* 0x01600000d804783b */ /* 0x000f220000004200 */
[--C-:B------:R-:W-:Y:S01]  /*59d0*/  FFMA.FTZ R174, R8, c[0x0][0x23c], -R188.reuse ;  /* 0x00008f0008ae7a23 */ /* 0x100fe200000108bc */
[----:B------:R-:W5:Y:S01]  /*59e0*/  MUFU.EX2 R177, R177 ;  /* 0x000000b100b17308 */ /* 0x000f620000000800 */
[--C-:B------:R-:W-:Y:S01]  /*59f0*/  FFMA.FTZ R169, R9, c[0x0][0x23c], -R188.reuse ;  /* 0x00008f0009a97a23 */ /* 0x100fe200000108bc */
[----:B------:R-:W-:Y:S01]  /*5a00*/  LDSM.16.MT88.4 R28, [R216+0x12800] ;  /* 0x01280000d81c783b */ /* 0x000fe20000004200 */
[----:B------:R-:W-:Y:S02]  /*5a10*/  FFMA.FTZ R168, R10, c[0x0][0x23c], -R188 ;  /* 0x00008f000aa87a23 */ /* 0x000fe400000108bc */
[----:B------:R-:W-:Y:S01]  /*5a20*/  FFMA.FTZ R170, R24, c[0x0][0x23c], -R34 ;  /* 0x00008f0018aa7a23 */ /* 0x000fe20000010822 */
[----:B------:R-:W1:Y:S01]  /*5a30*/  LDSM.16.MT88.4 R8, [R218+0x10800] ;  /* 0x01080000da08783b */ /* 0x000e620000004200 */
[----:B------:R-:W-:Y:S01]  /*5a40*/  FFMA.FTZ R0, R16, c[0x0][0x23c], -R188 ;  /* 0x00008f0010007a23 */ /* 0x000fe200000108bc */
[----:B------:R-:W2:Y:S01]  /*5a50*/  MUFU.EX2 R172, R172 ;  /* 0x000000ac00ac7308 */ /* 0x000ea20000000800 */
[--C-:B------:R-:W-:Y:S01]  /*5a60*/  FFMA.FTZ R182, R182, c[0x0][0x23c], -R34.reuse ;  /* 0x00008f00b6b67a23 */ /* 0x100fe20000010822 */
[----:B------:R-:W1:Y:S01]  /*5a70*/  LDSM.16.MT88.4 R16, [R216+0x10800] ;  /* 0x01080000d810783b */ /* 0x000e620000004200 */
[----:B------:R-:W-:-:S02]  /*5a80*/  FFMA.FTZ R183, R183, c[0x0][0x23c], -R34 ;  /* 0x00008f00b7b77a23 */ /* 0x000fc40000010822 */
[--C-:B------:R-:W-:Y:S01]  /*5a90*/  FFMA.FTZ R184, R184, c[0x0][0x23c], -R34.reuse ;  /* 0x00008f00b8b87a23 */ /* 0x100fe20000010822 */
[----:B------:R-:W1:Y:S01]  /*5aa0*/  LDSM.16.MT88.4 R24, [R217+0x10800] ;  /* 0x01080000d918783b */ /* 0x000e620000004200 */
[----:B------:R-:W-:Y:S01]  /*5ab0*/  FFMA.FTZ R185, R185, c[0x0][0x23c], -R34 ;  /* 0x00008f00b9b97a23 */ /* 0x000fe20000010822 */
[----:B------:R-:W-:Y:S01]  /*5ac0*/  MUFU.EX2 R179, R179 ;  /* 0x000000b300b37308 */ /* 0x000fe20000000800 */
[----:B-----5:R-:W-:Y:S01]  /*5ad0*/  F2FP.PACK_AB R144, R177, R178 ;  /* 0x000000b2b190723e */ /* 0x020fe200000000ff */
[--C-:B------:R-:W-:Y:S02]  /*5ae0*/  FFMA.FTZ R189, R189, c[0x0][0x23c], -R188.reuse ;  /* 0x00008f00bdbd7a23 */ /* 0x100fe400000108bc */
[--C-:B------:R-:W-:Y:S02]  /*5af0*/  FFMA.FTZ R191, R191, c[0x0][0x23c], -R188.reuse ;  /* 0x00008f00bfbf7a23 */ /* 0x100fe400000108bc */
[--C-:B------:R-:W-:Y:S02]  /*5b00*/  FFMA.FTZ R192, R192, c[0x0][0x23c], -R188.reuse ;  /* 0x00008f00c0c07a23 */ /* 0x100fe400000108bc */
[----:B------:R-:W5:Y:S01]  /*5b10*/  MUFU.EX2 R181, R181 ;  /* 0x000000b500b57308 */ /* 0x000f620000000800 */
[----:B--2---:R-:W-:Y:S01]  /*5b20*/  F2FP.PACK_AB R146, R172, R176 ;  /* 0x000000b0ac92723e */ /* 0x004fe200000000ff */
[----:B------:R-:W-:-:S02]  /*5b30*/  FFMA.FTZ R193, R193, c[0x0][0x23c], -R188 ;  /* 0x00008f00c1c17a23 */ /* 0x000fc400000108bc */
[--C-:B------:R-:W-:Y:S02]  /*5b40*/  FFMA.FTZ R195, R195, c[0x0][0x23c], -R34.reuse ;  /* 0x00008f00c3c37a23 */ /* 0x100fe40000010822 */
[--C-:B------:R-:W-:Y:S02]  /*5b50*/  FFMA.FTZ R194, R194, c[0x0][0x23c], -R34.reuse ;  /* 0x00008f00c2c27a23 */ /* 0x100fe40000010822 */
[----:B------:R-:W-:Y:S01]  /*5b60*/  MUFU.EX2 R180, R180 ;  /* 0x000000b400b47308 */ /* 0x000fe20000000800 */
[--C-:B------:R-:W-:Y:S02]  /*5b70*/  FFMA.FTZ R196, R35, c[0x0][0x23c], -R34.reuse ;  /* 0x00008f0023c47a23 */ /* 0x100fe40000010822 */
[----:B------:R-:W-:Y:S02]  /*5b80*/  FFMA.FTZ R243, R33, c[0x0][0x23c], -R34 ;  /* 0x00008f0021f37a23 */ /* 0x000fe40000010822 */
[--C-:B------:R-:W-:Y:S02]  /*5b90*/  FFMA.FTZ R197, R32, c[0x0][0x23c], -R188.reuse ;  /* 0x00008f0020c57a23 */ /* 0x100fe400000108bc */
[--C-:B------:R-:W-:Y:S01]  /*5ba0*/  FFMA.FTZ R190, R190, c[0x0][0x23c], -R188.reuse ;  /* 0x00008f00bebe7a23 */ /* 0x100fe200000108bc */
[----:B------:R-:W2:Y:S01]  /*5bb0*/  MUFU.EX2 R173, R173 ;  /* 0x000000ad00ad7308 */ /* 0x000ea20000000800 */
[----:B-----5:R-:W-:Y:S01]  /*5bc0*/  F2FP.PACK_AB R145, R181, R179 ;  /* 0x000000b3b591723e */ /* 0x020fe200000000ff */
[--C-:B------:R-:W-:Y:S01]  /*5bd0*/  FFMA.FTZ R187, R187, c[0x0][0x23c], -R188.reuse ;  /* 0x00008f00bbbb7a23 */ /* 0x100fe200000108bc */
[----:B------:R-:W-:Y:S01]  /*5be0*/  LDSM.16.MT88.4 R32, [R220+0x11800] ;  /* 0x01180000dc20783b */ /* 0x000fe20000004200 */
[----:B------:R-:W-:-:S02]  /*5bf0*/  FFMA.FTZ R242, R186, c[0x0][0x23c], -R188 ;  /* 0x00008f00baf27a23 */ /* 0x000fc400000108bc */
[----:B------:R-:W-:Y:S02]  /*5c00*/  FADD.FTZ R177, R178, R177 ;  /* 0x000000b1b2b17221 */ /* 0x000fe40000010000 */
[----:B------:R-:W-:Y:S01]  /*5c10*/  MUFU.EX2 R175, R175 ;  /* 0x000000af00af7308 */ /* 0x000fe20000000800 */
[----:B------:R-:W-:Y:S02]  /*5c20*/  FADD.FTZ R179, R179, R181 ;  /* 0x000000b5b3b37221 */ /* 0x000fe40000010000 */
[----:B------:R-:W-:-:S04]  /*5c30*/  FADD.FTZ R176, R176, R177 ;  /* 0x000000b1b0b07221 */ /* 0x000fc80000010000 */
[----:B------:R-:W-:Y:S01]  /*5c40*/  FADD.FTZ R176, R172, R176 ;  /* 0x000000b0acb07221 */ /* 0x000fe20000010000 */
[----:B--2---:R-:W-:Y:S01]  /*5c50*/  F2FP.PACK_AB R147, R173, R180 ;  /* 0x000000b4ad93723e */ /* 0x004fe200000000ff */
[----:B------:R-:W2:Y:S01]  /*5c60*/  MUFU.EX2 R171, R171 ;  /* 0x000000ab00ab7308 */ /* 0x000ea20000000800 */
[----:B------:R-:W-:-:S04]  /*5c70*/  FADD.FTZ R180, R180, R179 ;  /* 0x000000b3b4b47221 */ /* 0x000fc80000010000 */
[----:B------:R-:W-:Y:S01]  /*5c80*/  FADD.FTZ R180, R173, R180 ;  /* 0x000000b4adb47221 */ /* 0x000fe20000010000 */
[C---:B------:R-:W-:Y:S02]  /*5c90*/  HMMA.16816.F32 R160, R144.reuse, R156, RZ ;  /* 0x0000009c90a0723c */ /* 0x040fe400000018ff */
[----:B------:R-:W-:Y:S06]  /*5ca0*/  MUFU.EX2 R170, R170 ;  /* 0x000000aa00aa7308 */ /* 0x000fec0000000800 */
[C---:B-1----:R-:W-:Y:S02]  /*5cb0*/  HMMA.16816.F32 R36, R144.reuse, R40, RZ ;  /* 0x000000289024723c */ /* 0x042fe400000018ff */
        /* <DEDUP_REMOVED lines=26> */
[----:B------:R-:W1:Y:S06]  /*5e60*/  MUFU.EX2 R195, R195 ;  /* 0x000000c300c37308 */ /* 0x000e6c0000000800 */
[C---:B------:R-:W-:Y:S02]  /*5e70*/  HMMA.16816.F32 R132, R144.reuse, R136, RZ ;  /* 0x000000889084723c */ /* 0x040fe400000018ff */
[----:B------:R-:W-:Y:S06]  /*5e80*/  MUFU.EX2 R194, R194 ;  /* 0x000000c200c27308 */ /* 0x000fec0000000800 */
[C---:B---3--:R-:W-:Y:S02]  /*5e90*/  HMMA.16816.F32 R140, R144.reuse, R152, RZ ;  /* 0x00000098908c723c */ /* 0x048fe400000018ff */
[----:B------:R-:W-:Y:S06]  /*5ea0*/  MUFU.EX2 R196, R196 ;  /* 0x000000c400c47308 */ /* 0x000fec0000000800 */
[C---:B------:R-:W-:Y:S02]  /*5eb0*/  HMMA.16816.F32 R48, R144.reuse, R50, RZ ;  /* 0x000000329030723c */ /* 0x040fe400000018ff */
[----:B------:R-:W-:Y:S06]  /*5ec0*/  MUFU.EX2 R243, R243 ;  /* 0x000000f300f37308 */ /* 0x000fec0000000800 */
[C---:B------:R-:W-:Y:S02]  /*5ed0*/  HMMA.16816.F32 R56, R144.reuse, R58, RZ ;  /* 0x0000003a9038723c */ /* 0x040fe400000018ff */
[----:B------:R-:W3:Y:S06]  /*5ee0*/  MUFU.EX2 R197, R197 ;  /* 0x000000c500c57308 */ /* 0x000eec0000000800 */
        /* <DEDUP_REMOVED lines=14> */
[C---:B----4-:R-:W-:Y:S07]  /*5fd0*/  HMMA.16816.F32 R148, R144.reuse, R4, RZ ;  /* 0x000000049094723c */ /* 0x050fee00000018ff */
[----:B--2---:R-:W-:Y:S01]  /*5fe0*/  F2FP.PACK_AB R4, R171, R175 ;  /* 0x000000afab04723e */ /* 0x004fe200000000ff */
[----:B------:R-:W-:Y:S01]  /*5ff0*/  HMMA.16816.F32 R144, R144, R6, RZ ;  /* 0x000000069090723c */ /* 0x000fe200000018ff */
[----:B-1----:R-:W-:Y:S01]  /*6000*/  F2FP.PACK_AB R5, R169, R174 ;  /* 0x000000aea905723e */ /* 0x002fe200000000ff */
[----:B------:R-:W-:-:S02]  /*6010*/  FADD.FTZ R175, R175, R176 ;  /* 0x000000b0afaf7221 */ /* 0x000fc40000010000 */
[----:B------:R-:W-:Y:S02]  /*6020*/  FADD.FTZ R174, R174, R180 ;  /* 0x000000b4aeae7221 */ /* 0x000fe40000010000 */
[----:B------:R-:W-:Y:S01]  /*6030*/  FADD.FTZ R175, R171, R175 ;  /* 0x000000afabaf7221 */ /* 0x000fe20000010000 */
[----:B------:R-:W-:Y:S01]  /*6040*/  F2FP.PACK_AB R6, R2, R170 ;  /* 0x000000aa0206723e */ /* 0x000fe200000000ff */
[----:B------:R-:W-:Y:S01]  /*6050*/  FADD.FTZ R174, R169, R174 ;  /* 0x000000aea9ae7221 */ /* 0x000fe20000010000 */
[----:B-----5:R-:W-:Y:S01]  /*6060*/  F2FP.PACK_AB R7, R0, R168 ;  /* 0x000000a80007723e */ /* 0x020fe200000000ff */
[----:B------:R-:W-:Y:S02]  /*6070*/  FADD.FTZ R170, R170, R175 ;  /* 0x000000afaaaa7221 */ /* 0x000fe40000010000 */
[----:B------:R-:W-:Y:S02]  /*6080*/  FADD.FTZ R168, R168, R174 ;  /* 0x000000aea8a87221 */ /* 0x000fe40000010000 */
[----:B------:R-:W-:-:S02]  /*6090*/  FADD.FTZ R170, R2, R170 ;  /* 0x000000aa02aa7221 */ /* 0x000fc40000010000 */
[----:B------:R-:W-:Y:S01]  /*60a0*/  HMMA.16816.F32 R160, R4, R12, R160 ;  /* 0x0000000c04a0723c */ /* 0x000fe200000018a0 */
[----:B------:R-:W-:-:S07]  /*60b0*/  FADD.FTZ R168, R0, R168 ;  /* 0x000000a800a87221 */ /* 0x000fce0000010000 */
[C---:B------:R-:W-:Y:S01]  /*60c0*/  HMMA.16816.F32 R156, R4.reuse, R14, R156 ;  /* 0x0000000e049c723c */ /* 0x040fe2000000189c */
[----:B------:R-:W1:Y:S07]  /*60d0*/  LDSM.16.MT88.4 R12, [R218+0x12800] ;  /* 0x01280000da0c783b */ /* 0x000e6e0000004200 */
[C---:B------:R-:W-:Y:S08]  /*60e0*/  HMMA.16816.F32 R36, R4.reuse, R8, R36 ;  /* 0x000000080424723c */ /* 0x040ff00000001824 */
[C---:B------:R-:W-:Y:S01]  /*60f0*/  HMMA.16816.F32 R40, R4.reuse, R10, R40 ;  /* 0x0000000a0428723c */ /* 0x040fe20000001828 */
[----:B------:R-:W2:Y:S07]  /*6100*/  LDSM.16.MT88.4 R8, [R217+0x12800] ;  /* 0x01280000d908783b */ /* 0x000eae0000004200 */
[C---:B------:R-:W-:Y:S08]  /*6110*/  HMMA.16816.F32 R52, R4.reuse, R16, R52 ;  /* 0x000000100434723c */ /* 0x040ff00000001834 */
[C---:B------:R-:W-:Y:S01]  /*6120*/  HMMA.16816.F32 R56, R4.reuse, R18, R56 ;  /* 0x000000120438723c */ /* 0x040fe20000001838 */
[----:B------:R-:W-:Y:S07]  /*6130*/  LDSM.16.MT88.4 R16, [R220+0x14800] ;  /* 0x01480000dc10783b */ /* 0x000fee0000004200 */
[C---:B------:R-:W-:Y:S08]  /*6140*/  HMMA.16816.F32 R44, R4.reuse, R24, R44 ;  /* 0x00000018042c723c */ /* 0x040ff0000000182c */
[C---:B-1----:R-:W-:Y:S08]  /*6150*/  HMMA.16816.F32 R68, R4.reuse, R12, R68 ;  /* 0x0000000c0444723c */ /* 0x042ff00000001844 */
[C---:B------:R-:W-:Y:S01]  /*6160*/  HMMA.16816.F32 R72, R4.reuse, R14, R72 ;  /* 0x0000000e0448723c */ /* 0x040fe20000001848 */
[----:B------:R-:W1:Y:S07]  /*6170*/  LDSM.16.MT88.4 R12, [R217+0x14800] ;  /* 0x01480000d90c783b */ /* 0x000e6e0000004200 */
[C---:B--2---:R-:W-:Y:S08]  /*6180*/  HMMA.16816.F32 R76, R4.reuse, R8, R76 ;  /* 0x00000008044c723c */ /* 0x044ff0000000184c */
[C---:B------:R-:W-:Y:S01]  /*6190*/  HMMA.16816.F32 R80, R4.reuse, R10, R80 ;  /* 0x0000000a0450723c */ /* 0x040fe20000001850 */
[----:B------:R-:W2:Y:S07]  /*61a0*/  LDSM.16.MT88.4 R8, [R216+0x14800] ;  /* 0x01480000d808783b */ /* 0x000eae0000004200 */
        /* <DEDUP_REMOVED lines=26> */
[C---:B------:R-:W-:Y:S08]  /*6350*/  HMMA.16816.F32 R124, R4.reuse, R20, R124 ;  /* 0x00000014047c723c */ /* 0x040ff0000000187c */
[C---:B------:R-:W-:Y:S01]  /*6360*/  HMMA.16816.F32 R128, R4.reuse, R22, R128 ;  /* 0x000000160480723c */ /* 0x040fe20000001880 */
[----:B------:R-:W5:Y:S07]  /*6370*/  LDSM.16.MT88.4 R20, [R218+0x11000] ;  /* 0x01100000da14783b */ /* 0x000f6e0000004200 */
        /* <DEDUP_REMOVED lines=13> */
[C---:B-1----:R-:W-:Y:S01]  /*6450*/  HMMA.16816.F32 R60, R4.reuse, R12, R60 ;  /* 0x0000000c043c723c */ /* 0x042fe2000000183c */
[----:B------:R-:W-:Y:S02]  /*6460*/  FADD.FTZ R184, R185, R184 ;  /* 0x000000b8b9b87221 */ /* 0x000fe40000010000 */
[----:B------:R-:W-:Y:S02]  /*6470*/  FADD.FTZ R192, R193, R192 ;  /* 0x000000c0c1c07221 */ /* 0x000fe40000010000 */
[----:B------:R-:W-:Y:S02]  /*6480*/  FADD.FTZ R184, R195, R184 ;  /* 0x000000b8c3b87221 */ /* 0x000fe40000010000 */
[----:B---3--:R-:W-:Y:S01]  /*6490*/  FADD.FTZ R192, R197, R192 ;  /* 0x000000c0c5c07221 */ /* 0x008fe20000010000 */
[----:B------:R-:W-:Y:S01]  /*64a0*/  HMMA.16816.F32 R64, R4, R14, R64 ;  /* 0x0000000e0440723c */ /* 0x000fe20000001840 */
[----:B------:R-:W1:Y:S01]  /*64b0*/  LDSM.16.MT88.4 R12, [R217+0x15000] ;  /* 0x01500000d90c783b */ /* 0x000e620000004200 */
[----:B------:R-:W-:-:S02]  /*64c0*/  FADD.FTZ R184, R194, R184 ;  /* 0x000000b8c2b87221 */ /* 0x000fc40000010000 */
[----:B------:R-:W-:Y:S02]  /*64d0*/  FADD.FTZ R192, R190, R192 ;  /* 0x000000c0bec07221 */ /* 0x000fe40000010000 */
[----:B------:R-:W-:Y:S02]  /*64e0*/  FADD.FTZ R184, R196, R184 ;  /* 0x000000b8c4b87221 */ /* 0x000fe40000010000 */
[----:B--2---:R-:W-:Y:S01]  /*64f0*/  HMMA.16816.F32 R68, R4, R8, R68 ;  /* 0x000000080444723c */ /* 0x004fe20000001844 */
[----:B------:R-:W-:-:S07]  /*6500*/  FADD.FTZ R192, R187, R192 ;  /* 0x000000c0bbc07221 */ /* 0x000fce0000010000 */
[C---:B------:R-:W-:Y:S01]  /*6510*/  HMMA.16816.F32 R72, R4.reuse, R10, R72 ;  /* 0x0000000a0448723c */ /* 0x040fe20000001848 */
[----:B------:R-:W2:Y:S07]  /*6520*/  LDSM.16.MT88.4 R8, [R216+0x15000] ;  /* 0x01500000d808783b */ /* 0x000eae0000004200 */
[C---:B-----5:R-:W-:Y:S08]  /*6530*/  HMMA.16816.F32 R36, R4.reuse, R20, R36 ;  /* 0x000000140424723c */ /* 0x060ff00000001824 */
        /* <DEDUP_REMOVED lines=224> */
[----:B-1----:R-:W3:Y:S04]  /*7340*/  LDSM.16.M88.4 R24, [R225+0x8000] ;  /* 0x00800000e118783b */ /* 0x002ee80000000200 */
[----:B-----5:R-:W4:Y:S04]  /*7350*/  LDSM.16.M88.4 R16, [R225+0x8800] ;  /* 0x00880000e110783b */ /* 0x020f280000000200 */
[----:B------:R-:W1:Y:S04]  /*7360*/  LDSM.16.M88.4 R176, [R225+0x9000] ;  /* 0x00900000e1b0783b */ /* 0x000e680000000200 */
[----:B--2---:R-:W2:Y:S04]  /*7370*/  LDSM.16.M88.4 R28, [R225+0x9800] ;  /* 0x00980000e11c783b */ /* 0x004ea80000000200 */
[----:B------:R-:W-:Y:S04]  /*7380*/  LDSM.16.M88.4 R12, [R224] ;  /* 0x00000000e00c783b */ /* 0x000fe80000000200 */
[----:B------:R-:W5:Y:S04]  /*7390*/  LDSM.16.M88.4 R8, [R223] ;  /* 0x00000000df08783b */ /* 0x000f680000000200 */
[----:B------:R-:W1:Y:S04]  /*73a0*/  LDSM.16.M88.4 R192, [R215] ;  /* 0x00000000d7c0783b */ /* 0x000e680000000200 */
[----:B------:R-:W2:Y:S04]  /*73b0*/  LDSM.16.M88.4 R188, [R214] ;  /* 0x00000000d6bc783b */ /* 0x000ea80000000200 */
[----:B------:R-:W2:Y:S04]  /*73c0*/  LDSM.16.M88.4 R32, [R213] ;  /* 0x00000000d520783b */ /* 0x000ea80000000200 */
[----:B------:R-:W-:Y:S01]  /*73d0*/  LDSM.16.M88.4 R184, [R219+0x8000] ;  /* 0x00800000dbb8783b */ /* 0x000fe20000000200 */
[C---:B---3--:R-:W-:Y:S03]  /*73e0*/  HMMA.16816.F32 R4, R168.reuse, R24, RZ ;  /* 0x00000018a804723c */ /* 0x048fe600000018ff */
[----:B------:R-:W-:Y:S04]  /*73f0*/  LDSM.16.M88.4 R196, [R219+0x9000] ;  /* 0x00900000dbc4783b */ /* 0x000fe80000000200 */
[----:B------:R-:W-:Y:S01]  /*7400*/  LDSM.16.M88.4 R244, [R202] ;  /* 0x00000000caf4783b */ /* 0x000fe20000000200 */
[C---:B------:R-:W-:Y:S03]  /*7410*/  HMMA.16816.F32 R24, R168.reuse, R26, RZ ;  /* 0x0000001aa818723c */ /* 0x040fe600000018ff */
[----:B------:R-:W0:Y:S05]  /*7420*/  LDGDEPBAR ;  /* 0x00000000000079af */ /* 0x000e2a0000000000 */
[C---:B----4-:R-:W-:Y:S08]  /*7430*/  HMMA.16816.F32 R20, R168.reuse, R16, RZ ;  /* 0x00000010a814723c */ /* 0x050ff000000018ff */
[C---:B-1----:R-:W-:Y:S08]  /*7440*/  HMMA.16816.F32 R180, R168.reuse, R176, RZ ;  /* 0x000000b0a8b4723c */ /* 0x042ff000000018ff */
[C---:B------:R-:W-:Y:S08]  /*7450*/  HMMA.16816.F32 R16, R168.reuse, R18, RZ ;  /* 0x00000012a810723c */ /* 0x040ff000000018ff */
[C---:B------:R-:W-:Y:S08]  /*7460*/  HMMA.16816.F32 R176, R168.reuse, R178, RZ ;  /* 0x000000b2a8b0723c */ /* 0x040ff000000018ff */
[C---:B--2---:R-:W-:Y:S08]  /*7470*/  HMMA.16816.F32 R172, R168.reuse, R28, RZ ;  /* 0x0000001ca8ac723c */ /* 0x044ff000000018ff */
[----:B------:R-:W-:Y:S01]  /*7480*/  HMMA.16816.F32 R168, R168, R30, RZ ;  /* 0x0000001ea8a8723c */ /* 0x000fe200000018ff */
[----:B------:R-:W-:Y:S07]  /*7490*/  LDSM.16.M88.4 R28, [R219+0x8800] ;  /* 0x00880000db1c783b */ /* 0x000fee0000000200 */
[C---:B-----5:R-:W-:Y:S08]  /*74a0*/  HMMA.16816.F32 R4, R12.reuse, R8, R4 ;  /* 0x000000080c04723c */ /* 0x060ff00000001804 */
[C---:B------:R-:W-:Y:S01]  /*74b0*/  HMMA.16816.F32 R24, R12.reuse, R10, R24 ;  /* 0x0000000a0c18723c */ /* 0x040fe20000001818 */
[----:B------:R-:W1:Y:S07]  /*74c0*/  LDSM.16.M88.4 R8, [R222] ;  /* 0x00000000de08783b */ /* 0x000e6e0000000200 */
[C---:B------:R-:W-:Y:S08]  /*74d0*/  HMMA.16816.F32 R20, R12.reuse, R192, R20 ;  /* 0x000000c00c14723c */ /* 0x040ff00000001814 */
[C---:B------:R-:W-:Y:S01]  /*74e0*/  HMMA.16816.F32 R16, R12.reuse, R194, R16 ;  /* 0x000000c20c10723c */ /* 0x040fe20000001810 */
[----:B------:R-:W-:Y:S07]  /*74f0*/  LDSM.16.M88.4 R192, [R212+0x800] ;  /* 0x00080000d4c0783b */ /* 0x000fee0000000200 */
[C---:B------:R-:W-:Y:S08]  /*7500*/  HMMA.16816.F32 R180, R12.reuse, R188, R180 ;  /* 0x000000bc0cb4723c */ /* 0x040ff000000018b4 */
[C---:B------:R-:W-:Y:S01]  /*7510*/  HMMA.16816.F32 R176, R12.reuse, R190, R176 ;  /* 0x000000be0cb0723c */ /* 0x040fe200000018b0 */
[----:B------:R-:W2:Y:S07]  /*7520*/  LDSM.16.M88.4 R188, [R219+0x9800] ;  /* 0x00980000dbbc783b */ /* 0x000eae0000000200 */
[C---:B------:R-:W-:Y:S08]  /*7530*/  HMMA.16816.F32 R172, R12.reuse, R32, R172 ;  /* 0x000000200cac723c */ /* 0x040ff000000018ac */
[----:B------:R-:W-:Y:S01]  /*7540*/  HMMA.16816.F32 R168, R12, R34, R168 ;  /* 0x000000220ca8723c */ /* 0x000fe200000018a8 */
[----:B------:R-:W-:Y:S04]  /*7550*/  LDSM.16.M88.4 R12, [R221] ;  /* 0x00000000dd0c783b */ /* 0x000fe80000000200 */
[----:B------:R-:W3:Y:S03]  /*7560*/  LDSM.16.M88.4 R32, [R212] ;  /* 0x00000000d420783b */ /* 0x000ee60000000200 */
[C---:B-1----:R-:W-:Y:S08]  /*7570*/  HMMA.16816.F32 R4, R8.reuse, R184, R4 ;  /* 0x000000b80804723c */ /* 0x042ff00000001804 */
[C---:B------:R-:W-:Y:S01]  /*7580*/  HMMA.16816.F32 R24, R8.reuse, R186, R24 ;  /* 0x000000ba0818723c */ /* 0x040fe20000001818 */
[----:B------:R-:W1:Y:S07]  /*7590*/  LDSM.16.M88.4 R184, [R212+0x1000] ;  /* 0x00100000d4b8783b */ /* 0x000e6e0000000200 */
[C---:B------:R-:W-:Y:S08]  /*75a0*/  HMMA.16816.F32 R20, R8.reuse, R28, R20 ;  /* 0x0000001c0814723c */ /* 0x040ff00000001814 */
[C---:B------:R-:W-:Y:S01]  /*75b0*/  HMMA.16816.F32 R16, R8.reuse, R30, R16 ;  /* 0x0000001e0810723c */ /* 0x040fe20000001810 */
[----:B------:R-:W4:Y:S07]  /*75c0*/  LDSM.16.M88.4 R28, [R212+0x1800] ;  /* 0x00180000d41c783b */ /* 0x000f2e0000000200 */
[C---:B------:R-:W-:Y:S08]  /*75d0*/  HMMA.16816.F32 R180, R8.reuse, R196, R180 ;  /* 0x000000c408b4723c */ /* 0x040ff000000018b4 */
[C---:B------:R-:W-:Y:S01]  /*75e0*/  HMMA.16816.F32 R176, R8.reuse, R198, R176 ;  /* 0x000000c608b0723c */ /* 0x040fe200000018b0 */
[----:B------:R-:W-:Y:S07]  /*75f0*/  LDSM.16.M88.4 R196, [R212+0x3000] ;  /* 0x00300000d4c4783b */ /* 0x000fee0000000200 */
[C---:B--2---:R-:W-:Y:S08]  /*7600*/  HMMA.16816.F32 R172, R8.reuse, R188, R172 ;  /* 0x000000bc08ac723c */ /* 0x044ff000000018ac */
[----:B------:R-:W-:Y:S01]  /*7610*/  HMMA.16816.F32 R168, R8, R190, R168 ;  /* 0x000000be08a8723c */ /* 0x000fe200000018a8 */
[----:B------:R-:W-:Y:S04]  /*7620*/  LDSM.16.M88.4 R8, [R226+0x2000] ;  /* 0x00200000e208783b */ /* 0x000fe80000000200 */
[----:B------:R-:W2:Y:S03]  /*7630*/  LDSM.16.M88.4 R188, [R225+0xa000] ;  /* 0x00a00000e1bc783b */ /* 0x000ea60000000200 */
[C---:B---3--:R-:W-:Y:S08]  /*7640*/  HMMA.16816.F32 R4, R12.reuse, R32, R4 ;  /* 0x000000200c04723c */ /* 0x048ff00000001804 */
[C---:B------:R-:W-:Y:S01]  /*7650*/  HMMA.16816.F32 R24, R12.reuse, R34, R24 ;  /* 0x000000220c18723c */ /* 0x040fe20000001818 */
[----:B------:R-:W3:Y:S07]  /*7660*/  LDSM.16.M88.4 R32, [R225+0xa800] ;  /* 0x00a80000e120783b */ /* 0x000eee0000000200 */
[C---:B------:R-:W-:Y:S08]  /*7670*/  HMMA.16816.F32 R20, R12.reuse, R192, R20 ;  /* 0x000000c00c14723c */ /* 0x040ff00000001814 */
[C---:B------:R-:W-:Y:S01]  /*7680*/  HMMA.16816.F32 R16, R12.reuse, R194, R16 ;  /* 0x000000c20c10723c */ /* 0x040fe20000001810 */
[----:B------:R-:W-:Y:S07]  /*7690*/  LDSM.16.M88.4 R192, [R211] ;  /* 0x00000000d3c0783b */ /* 0x000fee0000000200 */
[C---:B-1----:R-:W-:Y:S08]  /*76a0*/  HMMA.16816.F32 R180, R12.reuse, R184, R180 ;  /* 0x000000b80cb4723c */ /* 0x042ff000000018b4 */
[C---:B------:R-:W-:Y:S01]  /*76b0*/  HMMA.16816.F32 R176, R12.reuse, R186, R176 ;  /* 0x000000ba0cb0723c */ /* 0x040fe200000018b0 */
[----:B------:R-:W1:Y:S07]  /*76c0*/  LDSM.16.M88.4 R184, [R225+0xb000] ;  /* 0x00b00000e1b8783b */ /* 0x000e6e0000000200 */
[C---:B----4-:R-:W-:Y:S08]  /*76d0*/  HMMA.16816.F32 R172, R12.reuse, R28, R172 ;  /* 0x0000001c0cac723c */ /* 0x050ff000000018ac */
[----:B------:R-:W-:Y:S01]  /*76e0*/  HMMA.16816.F32 R168, R12, R30, R168 ;  /* 0x0000001e0ca8723c */ /* 0x000fe200000018a8 */
[----:B------:R-:W4:Y:S04]  /*76f0*/  LDSM.16.M88.4 R28, [R225+0xb800] ;  /* 0x00b80000e11c783b */ /* 0x000f280000000200 */
[----:B------:R-:W5:Y:S03]  /*7700*/  LDSM.16.M88.4 R12, [R224+0x2000] ;  /* 0x00200000e00c783b */ /* 0x000f660000000200 */
[C---:B--2---:R-:W-:Y:S08]  /*7710*/  HMMA.16816.F32 R4, R8.reuse, R188, R4 ;  /* 0x000000bc0804723c */ /* 0x044ff00000001804 */
[C---:B------:R-:W-:Y:S01]  /*7720*/  HMMA.16816.F32 R24, R8.reuse, R190, R24 ;  /* 0x000000be0818723c */ /* 0x040fe20000001818 */
[----:B------:R-:W2:Y:S07]  /*7730*/  LDSM.16.M88.4 R188, [R210] ;  /* 0x00000000d2bc783b */ /* 0x000eae0000000200 */
[C---:B---3--:R-:W-:Y:S08]  /*7740*/  HMMA.16816.F32 R20, R8.reuse, R32, R20 ;  /* 0x000000200814723c */ /* 0x048ff00000001814 */
[C---:B------:R-:W-:Y:S01]  /*7750*/  HMMA.16816.F32 R16, R8.reuse, R34, R16 ;  /* 0x000000220810723c */ /* 0x040fe20000001810 */
[----:B------:R-:W3:Y:S07]  /*7760*/  LDSM.16.M88.4 R32, [R209] ;  /* 0x00000000d120783b */ /* 0x000eee0000000200 */
[C---:B-1----:R-:W-:Y:S08]  /*7770*/  HMMA.16816.F32 R180, R8.reuse, R184, R180 ;  /* 0x000000b808b4723c */ /* 0x042ff000000018b4 */
[C---:B------:R-:W-:Y:S01]  /*7780*/  HMMA.16816.F32 R176, R8.reuse, R186, R176 ;  /* 0x000000ba08b0723c */ /* 0x040fe200000018b0 */
[----:B------:R-:W1:Y:S07]  /*7790*/  LDSM.16.M88.4 R184, [R208] ;  /* 0x00000000d0b8783b */ /* 0x000e6e0000000200 */
[C---:B----4-:R-:W-:Y:S08]  /*77a0*/  HMMA.16816.F32 R172, R8.reuse, R28, R172 ;  /* 0x0000001c08ac723c */ /* 0x050ff000000018ac */
[----:B------:R-:W-:Y:S01]  /*77b0*/  HMMA.16816.F32 R168, R8, R30, R168 ;  /* 0x0000001e08a8723c */ /* 0x000fe200000018a8 */
[----:B------:R-:W-:Y:S04]  /*77c0*/  LDSM.16.M88.4 R28, [R222+0x2000] ;  /* 0x00200000de1c783b */ /* 0x000fe80000000200 */
[----:B------:R-:W4:Y:S03]  /*77d0*/  LDSM.16.M88.4 R8, [R219+0xa000] ;  /* 0x00a00000db08783b */ /* 0x000f260000000200 */
[C---:B-----5:R-:W-:Y:S08]  /*77e0*/  HMMA.16816.F32 R4, R12.reuse, R192, R4 ;  /* 0x000000c00c04723c */ /* 0x060ff00000001804 */
[C---:B------:R-:W-:Y:S01]  /*77f0*/  HMMA.16816.F32 R24, R12.reuse, R194, R24 ;  /* 0x000000c20c18723c */ /* 0x040fe20000001818 */
[----:B------:R-:W5:Y:S07]  /*7800*/  LDSM.16.M88.4 R192, [R219+0xa800] ;  /* 0x00a80000dbc0783b */ /* 0x000f6e0000000200 */
[C---:B--2---:R-:W-:Y:S08]  /*7810*/  HMMA.16816.F32 R20, R12.reuse, R188, R20 ;  /* 0x000000bc0c14723c */ /* 0x044ff00000001814 */
[C---:B------:R-:W-:Y:S01]  /*7820*/  HMMA.16816.F32 R16, R12.reuse, R190, R16 ;  /* 0x000000be0c10723c */ /* 0x040fe20000001810 */
[----:B------:R-:W2:Y:S07]  /*7830*/  LDSM.16.M88.4 R188, [R219+0xb000] ;  /* 0x00b00000dbbc783b */ /* 0x000eae0000000200 */
[C---:B---3--:R-:W-:Y:S08]  /*7840*/  HMMA.16816.F32 R180, R12.reuse, R32, R180 ;  /* 0x000000200cb4723c */ /* 0x048ff000000018b4 */
[C---:B------:R-:W-:Y:S01]  /*7850*/  HMMA.16816.F32 R176, R12.reuse, R34, R176 ;  /* 0x000000220cb0723c */ /* 0x040fe200000018b0 */
[----:B------:R-:W3:Y:S07]  /*7860*/  LDSM.16.M88.4 R32, [R219+0xb800] ;  /* 0x00b80000db20783b */ /* 0x000eee0000000200 */
[C---:B-1----:R-:W-:Y:S08]  /*7870*/  HMMA.16816.F32 R172, R12.reuse, R184, R172 ;  /* 0x000000b80cac723c */ /* 0x042ff000000018ac */
[----:B------:R-:W-:Y:S01]  /*7880*/  HMMA.16816.F32 R168, R12, R186, R168 ;  /* 0x000000ba0ca8723c */ /* 0x000fe200000018a8 */
[----:B------:R-:W-:Y:S04]  /*7890*/  LDSM.16.M88.4 R184, [R212+0x2000] ;  /* 0x00200000d4b8783b */ /* 0x000fe80000000200 */
[----:B------:R-:W-:Y:S03]  /*78a0*/  LDSM.16.M88.4 R12, [R212+0x2800] ;  /* 0x00280000d40c783b */ /* 0x000fe60000000200 */
[C---:B----4-:R-:W-:Y:S08]  /*78b0*/  HMMA.16816.F32 R4, R28.reuse, R8, R4 ;  /* 0x000000081c04723c */ /* 0x050ff00000001804 */
[C---:B------:R-:W-:Y:S01]  /*78c0*/  HMMA.16816.F32 R24, R28.reuse, R10, R24 ;  /* 0x0000000a1c18723c */ /* 0x040fe20000001818 */
[----:B------:R-:W1:Y:S07]  /*78d0*/  LDSM.16.M88.4 R8, [R221+0x2000] ;  /* 0x00200000dd08783b */ /* 0x000e6e0000000200 */
[C---:B-----5:R-:W-:Y:S08]  /*78e0*/  HMMA.16816.F32 R20, R28.reuse, R192, R20 ;  /* 0x000000c01c14723c */ /* 0x060ff00000001814 */
[C---:B------:R-:W-:Y:S01]  /*78f0*/  HMMA.16816.F32 R16, R28.reuse, R194, R16 ;  /* 0x000000c21c10723c */ /* 0x040fe20000001810 */
[----:B------:R-:W-:Y:S07]  /*7900*/  LDSM.16.M88.4 R192, [R225+0xd800] ;  /* 0x00d80000e1c0783b */ /* 0x000fee0000000200 */
[C---:B--2---:R-:W-:Y:S08]  /*7910*/  HMMA.16816.F32 R180, R28.reuse, R188, R180 ;  /* 0x000000bc1cb4723c */ /* 0x044ff000000018b4 */
[C---:B------:R-:W-:Y:S01]  /*7920*/  HMMA.16816.F32 R176, R28.reuse, R190, R176 ;  /* 0x000000be1cb0723c */ /* 0x040fe200000018b0 */
[----:B------:R-:W2:Y:S07]  /*7930*/  LDSM.16.M88.4 R188, [R212+0x3800] ;  /* 0x00380000d4bc783b */ /* 0x000eae0000000200 */
[C---:B---3--:R-:W-:Y:S08]  /*7940*/  HMMA.16816.F32 R172, R28.reuse, R32, R172 ;  /* 0x000000201cac723c */ /* 0x048ff000000018ac */
[----:B------:R-:W-:Y:S01]  /*7950*/  HMMA.16816.F32 R168, R28, R34, R168 ;  /* 0x000000221ca8723c */ /* 0x000fe200000018a8 */
[----:B------:R-:W-:Y:S04]  /*7960*/  LDSM.16.M88.4 R32, [R226+0x4000] ;  /* 0x00400000e220783b */ /* 0x000fe80000000200 */
[----:B------:R-:W3:Y:S03]  /*7970*/  LDSM.16.M88.4 R28, [R225+0xc000] ;  /* 0x00c00000e11c783b */ /* 0x000ee60000000200 */
        /* <DEDUP_REMOVED lines=12> */
[----:B------:R-:W-:Y:S03]  /*7a40*/  LDSM.16.M88.4 R188, [R207] ;  /* 0x00000000cfbc783b */ /* 0x000fe60000000200 */
[C---:B---3--:R-:W-:Y:S08]  /*7a50*/  HMMA.16816.F32 R4, R32.reuse, R28, R4 ;  /* 0x0000001c2004723c */ /* 0x048ff00000001804 */
[C---:B------:R-:W-:Y:S01]  /*7a60*/  HMMA.16816.F32 R24, R32.reuse, R30, R24 ;  /* 0x0000001e2018723c */ /* 0x040fe20000001818 */
[----:B------:R-:W2:Y:S07]  /*7a70*/  LDSM.16.M88.4 R28, [R206] ;  /* 0x00000000ce1c783b */ /* 0x000eae0000000200 */
[C---:B-1----:R-:W-:Y:S08]  /*7a80*/  HMMA.16816.F32 R20, R32.reuse, R184, R20 ;  /* 0x000000b82014723c */ /* 0x042ff00000001814 */
[C---:B------:R-:W-:Y:S01]  /*7a90*/  HMMA.16816.F32 R16, R32.reuse, R186, R16 ;  /* 0x000000ba2010723c */ /* 0x040fe20000001810 */
[----:B------:R-:W1:Y:S07]  /*7aa0*/  LDSM.16.M88.4 R184, [R205] ;  /* 0x00000000cdb8783b */ /* 0x000e6e0000000200 */
[C---:B----4-:R-:W-:Y:S08]  /*7ab0*/  HMMA.16816.F32 R180, R32.reuse, R12, R180 ;  /* 0x0000000c20b4723c */ /* 0x050ff000000018b4 */
[C---:B------:R-:W-:Y:S01]  /*7ac0*/  HMMA.16816.F32 R176, R32.reuse, R14, R176 ;  /* 0x0000000e20b0723c */ /* 0x040fe200000018b0 */
[----:B------:R-:W3:Y:S07]  /*7ad0*/  LDSM.16.M88.4 R12, [R204] ;  /* 0x00000000cc0c783b */ /* 0x000eee0000000200 */
[C---:B------:R-:W-:Y:S08]  /*7ae0*/  HMMA.16816.F32 R172, R32.reuse, R192, R172 ;  /* 0x000000c020ac723c */ /* 0x040ff000000018ac */
[----:B------:R-:W-:Y:S01]  /*7af0*/  HMMA.16816.F32 R168, R32, R194, R168 ;  /* 0x000000c220a8723c */ /* 0x000fe200000018a8 */
[----:B------:R-:W4:Y:S04]  /*7b00*/  LDSM.16.M88.4 R32, [R222+0x4000] ;  /* 0x00400000de20783b */ /* 0x000f280000000200 */
[----:B------:R-:W5:Y:S03]  /*7b10*/  LDSM.16.M88.4 R192, [R219+0xc800] ;  /* 0x00c80000dbc0783b */ /* 0x000f660000000200 */
[C---:B--2---:R-:W-:Y:S08]  /*7b20*/  HMMA.16816.F32 R20, R8.reuse, R28, R20 ;  /* 0x0000001c0814723c */ /* 0x044ff00000001814 */
[C---:B------:R-:W-:Y:S01]  /*7b30*/  HMMA.16816.F32 R16, R8.reuse, R30, R16 ;  /* 0x0000001e0810723c */ /* 0x040fe20000001810 */
[----:B------:R-:W2:Y:S07]  /*7b40*/  LDSM.16.M88.4 R28, [R219+0xd000] ;  /* 0x00d00000db1c783b */ /* 0x000eae0000000200 */
[C---:B------:R-:W-:Y:S08]  /*7b50*/  HMMA.16816.F32 R4, R8.reuse, R188, R4 ;  /* 0x000000bc0804723c */ /* 0x040ff00000001804 */
[C---:B------:R-:W-:Y:S01]  /*7b60*/  HMMA.16816.F32 R24, R8.reuse, R190, R24 ;  /* 0x000000be0818723c */ /* 0x040fe20000001818 */
[----:B------:R-:W2:Y:S07]  /*7b70*/  LDSM.16.M88.4 R188, [R219+0xd800] ;  /* 0x00d80000dbbc783b */ /* 0x000eae0000000200 */
[C---:B-1----:R-:W-:Y:S08]  /*7b80*/  HMMA.16816.F32 R180, R8.reuse, R184, R180 ;  /* 0x000000b808b4723c */ /* 0x042ff000000018b4 */
[C---:B------:R-:W-:Y:S01]  /*7b90*/  HMMA.16816.F32 R176, R8.reuse, R186, R176 ;  /* 0x000000ba08b0723c */ /* 0x040fe200000018b0 */
[----:B------:R-:W-:Y:S07]  /*7ba0*/  LDSM.16.M88.4 R184, [R212+0x4800] ;  /* 0x00480000d4b8783b */ /* 0x000fee0000000200 */
[C---:B---3--:R-:W-:Y:S08]  /*7bb0*/  HMMA.16816.F32 R172, R8.reuse, R12, R172 ;  /* 0x0000000c08ac723c */ /* 0x048ff000000018ac */
[----:B------:R-:W-:Y:S01]  /*7bc0*/  HMMA.16816.F32 R168, R8, R14, R168 ;  /* 0x0000000e08a8723c */ /* 0x000fe200000018a8 */
[----:B------:R-:W-:Y:S04]  /*7bd0*/  LDSM.16.M88.4 R8, [R221+0x4000] ;  /* 0x00400000dd08783b */ /* 0x000fe80000000200 */
[----:B------:R-:W1:Y:S03]  /*7be0*/  LDSM.16.M88.4 R12, [R212+0x4000] ;  /* 0x00400000d40c783b */ /* 0x000e660000000200 */
[C---:B----4-:R-:W-:Y:S08]  /*7bf0*/  HMMA.16816.F32 R4, R32.reuse, R196, R4 ;  /* 0x000000c42004723c */ /* 0x050ff00000001804 */
[C---:B------:R-:W-:Y:S01]  /*7c00*/  HMMA.16816.F32 R24, R32.reuse, R198, R24 ;  /* 0x000000c62018723c */ /* 0x040fe20000001818 */
[----:B------:R-:W-:Y:S07]  /*7c10*/  LDSM.16.M88.4 R196, [R219+0xe000] ;  /* 0x00e00000dbc4783b */ /* 0x000fee0000000200 */
[C---:B-----5:R-:W-:Y:S08]  /*7c20*/  HMMA.16816.F32 R20, R32.reuse, R192, R20 ;  /* 0x000000c02014723c */ /* 0x060ff00000001814 */
        /* <DEDUP_REMOVED lines=12> */
[C---:B------:R-:W-:Y:S08]  /*7cf0*/  HMMA.16816.F32 R20, R8.reuse, R184, R20 ;  /* 0x000000b80814723c */ /* 0x040ff00000001814 */
[C---:B------:R-:W-:Y:S01]  /*7d00*/  HMMA.16816.F32 R16, R8.reuse, R186, R16 ;  /* 0x000000ba0810723c */ /* 0x040fe20000001810 */
[----:B------:R-:W4:Y:S07]  /*7d10*/  LDSM.16.M88.4 R184, [R225+0xf000] ;  /* 0x00f00000e1b8783b */ /* 0x000f2e0000000200 */
[C---:B---3--:R-:W-:Y:S08]  /*7d20*/  HMMA.16816.F32 R180, R8.reuse, R192, R180 ;  /* 0x000000c008b4723c */ /* 0x048ff000000018b4 */
[C---:B------:R-:W-:Y:S01]  /*7d30*/  HMMA.16816.F32 R176, R8.reuse, R194, R176 ;  /* 0x000000c208b0723c */ /* 0x040fe200000018b0 */
[----:B------:R-:W-:Y:S07]  /*7d40*/  LDSM.16.M88.4 R192, [R224+0x6000] ;  /* 0x00600000e0c0783b */ /* 0x000fee0000000200 */
[C---:B--2---:R-:W-:Y:S08]  /*7d50*/  HMMA.16816.F32 R172, R8.reuse, R28, R172 ;  /* 0x0000001c08ac723c */ /* 0x044ff000000018ac */
[----:B------:R-:W-:Y:S01]  /*7d60*/  HMMA.16816.F32 R168, R8, R30, R168 ;  /* 0x0000001e08a8723c */ /* 0x000fe200000018a8 */
[----:B------:R-:W2:Y:S04]  /*7d70*/  LDSM.16.M88.4 R8, [R203] ;  /* 0x00000000cb08783b */ /* 0x000ea80000000200 */
[----:B------:R-:W3:Y:S03]  /*7d80*/  LDSM.16.M88.4 R28, [R225+0xf800] ;  /* 0x00f80000e11c783b */ /* 0x000ee60000000200 */
[C---:B-1----:R-:W-:Y:S08]  /*7d90*/  HMMA.16816.F32 R4, R12.reuse, R188, R4 ;  /* 0x000000bc0c04723c */ /* 0x042ff00000001804 */
[C---:B------:R-:W-:Y:S01]  /*7da0*/  HMMA.16816.F32 R24, R12.reuse, R190, R24 ;  /* 0x000000be0c18723c */ /* 0x040fe20000001818 */
[----:B------:R-:W-:Y:S07]  /*7db0*/  LDSM.16.M88.4 R188, [R201] ;  /* 0x00000000c9bc783b */ /* 0x000fee0000000200 */
[C---:B------:R-:W-:Y:S08]  /*7dc0*/  HMMA.16816.F32 R20, R12.reuse, R32, R20 ;  /* 0x000000200c14723c */ /* 0x040ff00000001814 */
[C---:B------:R-:W-:Y:S01]  /*7dd0*/  HMMA.16816.F32 R16, R12.reuse, R34, R16 ;  /* 0x000000220c10723c */ /* 0x040fe20000001810 */
[----:B------:R-:W1:Y:S07]  /*7de0*/  LDSM.16.M88.4 R32, [R222+0x6000] ;  /* 0x00600000de20783b */ /* 0x000e6e0000000200 */
[C---:B----4-:R-:W-:Y:S08]  /*7df0*/  HMMA.16816.F32 R180, R12.reuse, R184, R180 ;  /* 0x000000b80cb4723c */ /* 0x050ff000000018b4 */
[----:B------:R-:W-:Y:S01]  /*7e00*/  HMMA.16816.F32 R176, R12, R186, R176 ;  /* 0x000000ba0cb0723c */ /* 0x000fe200000018b0 */
[----:B------:R-:W4:Y:S07]  /*7e10*/  LDSM.16.M88.4 R184, [R200] ;  /* 0x00000000c8b8783b */ /* 0x000f2e0000000200 */
[----:B--2---:R-:W-:Y:S08]  /*7e20*/  HMMA.16816.F32 R4, R192, R8, R4 ;  /* 0x00000008c004723c */ /* 0x004ff00000001804 */
[C---:B---3--:R-:W-:Y:S08]  /*7e30*/  HMMA.16816.F32 R172, R12.reuse, R28, R172 ;  /* 0x0000001c0cac723c */ /* 0x048ff000000018ac */
[----:B------:R-:W-:Y:S01]  /*7e40*/  HMMA.16816.F32 R168, R12, R30, R168 ;  /* 0x0000001e0ca8723c */ /* 0x000fe200000018a8 */
[----:B------:R-:W-:Y:S04]  /*7e50*/  LDSM.16.M88.4 R12, [R221+0x6000] ;  /* 0x00600000dd0c783b */ /* 0x000fe80000000200 */
[----:B------:R-:W-:Y:S03]  /*7e60*/  LDSM.16.M88.4 R28, [R219+0xe800] ;  /* 0x00e80000db1c783b */ /* 0x000fe60000000200 */
[----:B------:R-:W-:Y:S01]  /*7e70*/  HMMA.16816.F32 R24, R192, R10, R24 ;  /* 0x0000000ac018723c */ /* 0x000fe20000001818 */
[----:B------:R-:W2:Y:S07]  /*7e80*/  LDSM.16.M88.4 R8, [R212+0x6000] ;  /* 0x00600000d408783b */ /* 0x000eae0000000200 */
[----:B-1----:R-:W-:Y:S08]  /*7e90*/  HMMA.16816.F32 R4, R32, R196, R4 ;  /* 0x000000c42004723c */ /* 0x002ff00000001804 */
[C---:B------:R-:W-:Y:S08]  /*7ea0*/  HMMA.16816.F32 R20, R192.reuse, R244, R20 ;  /* 0x000000f4c014723c */ /* 0x040ff00000001814 */
[C---:B----4-:R-:W-:Y:S08]  /*7eb0*/  HMMA.16816.F32 R172, R192.reuse, R184, R172 ;  /* 0x000000b8c0ac723c */ /* 0x050ff000000018ac */
[----:B------:R-:W-:Y:S01]  /*7ec0*/  HMMA.16816.F32 R168, R192, R186, R168 ;  /* 0x000000bac0a8723c */ /* 0x000fe200000018a8 */
[----:B------:R-:W1:Y:S07]  /*7ed0*/  LDSM.16.M88.4 R184, [R212+0x6800] ;  /* 0x00680000d4b8783b */ /* 0x000e6e0000000200 */
[----:B------:R-:W-:Y:S08]  /*7ee0*/  HMMA.16816.F32 R24, R32, R198, R24 ;  /* 0x000000c62018723c */ /* 0x000ff00000001818 */
[----:B------:R-:W-:Y:S08]  /*7ef0*/  HMMA.16816.F32 R16, R192, R246, R16 ;  /* 0x000000f6c010723c */ /* 0x000ff00000001810 */
[----:B--2---:R-:W-:Y:S08]  /*7f00*/  HMMA.16816.F32 R4, R12, R8, R4 ;  /* 0x000000080c04723c */ /* 0x004ff00000001804 */
[C---:B------:R-:W-:Y:S08]  /*7f10*/  HMMA.16816.F32 R180, R192.reuse, R188, R180 ;  /* 0x000000bcc0b4723c */ /* 0x040ff000000018b4 */
[----:B------:R-:W-:Y:S01]  /*7f20*/  HMMA.16816.F32 R176, R192, R190, R176 ;  /* 0x000000bec0b0723c */ /* 0x000fe200000018b0 */
[----:B------:R-:W2:Y:S06]  /*7f30*/  LDSM.16.M88.4 R188, [R219+0xf000] ;  /* 0x00f00000dbbc783b */ /* 0x000eac0000000200 */
[C---:B------:R-:W-:Y:S01]  /*7f40*/  IADD3 R193, R0.reuse, 0x9, RZ ;  /* 0x0000000900c17810 */ /* 0x040fe20007ffe0ff */
[----:B------:R-:W-:Y:S01]  /*7f50*/  HMMA.16816.F32 R20, R32, R28, R20 ;  /* 0x0000001c2014723c */ /* 0x000fe20000001814 */
[----:B------:R-:W-:-:S06]  /*7f60*/  IADD3 R194, R0, 0x10, RZ ;  /* 0x0000001000c27810 */ /* 0x000fcc0007ffe0ff */
[C---:B------:R-:W-:Y:S01]  /*7f70*/  IADD3 R29, R0.reuse, 0x1, RZ ;  /* 0x00000001001d7810 */ /* 0x040fe20007ffe0ff */
[----:B------:R-:W-:Y:S01]  /*7f80*/  HMMA.16816.F32 R24, R12, R10, R24 ;  /* 0x0000000a0c18723c */ /* 0x000fe20000001818 */
[----:B------:R-:W-:Y:S01]  /*7f90*/  IADD3 R28, R0, 0x8, RZ ;  /* 0x00000008001c7810 */ /* 0x000fe20007ffe0ff */
[----:B------:R-:W3:Y:S01]  /*7fa0*/  LDSM.16.M88.4 R8, [R212+0x7000] ;  /* 0x00700000d408783b */ /* 0x000ee20000000200 */
[----:B------:R-:W4:Y:S01]  /*7fb0*/  I2F R2, R29 ;  /* 0x0000001d00027306 */ /* 0x000f220000201400 */
[CC--:B------:R-:W-:Y:S02]  /*7fc0*/  ISETP.GE.AND P0, PT, R29.reuse, R238.reuse, PT ;  /* 0x000000ee1d00720c */ /* 0x0c0fe40003f06270 */
[----:B------:R-:W-:Y:S02]  /*7fd0*/  ISETP.GE.AND P2, PT, R29, R165, PT ;  /* 0x000000a51d00720c */ /* 0x000fe40003f46270 */
[----:B------:R-:W-:Y:S01]  /*7fe0*/  HMMA.16816.F32 R16, R32, R30, R16 ;  /* 0x0000001e2010723c */ /* 0x000fe20000001810 */
[----:B------:R-:W-:-:S02]  /*7ff0*/  ISETP.GE.AND P1, PT, R28, R238, PT ;  /* 0x000000ee1c00720c */ /* 0x000fc40003f26270 */
[----:B------:R-:W5:Y:S05]  /*8000*/  I2F R192, R28 ;  /* 0x0000001c00c07306 */ /* 0x000f6a0000201400 */
[----:B-1----:R-:W-:Y:S01]  /*8010*/  HMMA.16816.F32 R20, R12, R184, R20 ;  /* 0x000000b80c14723c */ /* 0x002fe20000001814 */
[C---:B----4-:R-:W-:Y:S02]  /*8020*/  FFMA.FTZ R5, R2.reuse, UR4, R5 ;  /* 0x0000000402057c23 */ /* 0x050fe40008010005 */
[----:B------:R-:W1:Y:S01]  /*8030*/  I2F R184, R193 ;  /* 0x000000c100b87306 */ /* 0x000e620000201400 */
[----:B------:R-:W-:Y:S01]  /*8040*/  FFMA.FTZ R7, R2, UR4, R7 ;  /* 0x0000000402077c23 */ /* 0x000fe20008010007 */
[----:B------:R-:W-:-:S02]  /*8050*/  IADD3 R2, R0, 0x11, RZ ;  /* 0x0000001100027810 */ /* 0x000fc40007ffe0ff */
[----:B------:R-:W-:Y:S01]  /*8060*/  FSEL R5, R5, -INF , !P0 ;  /* 0xff80000005057808 */ /* 0x000fe20004000000 */
[----:B--2---:R-:W-:Y:S01]  /*8070*/  HMMA.16816.F32 R180, R32, R188, R180 ;  /* 0x000000bc20b4723c */ /* 0x004fe200000018b4 */
[----:B------:R-:W-:Y:S01]  /*8080*/  ISETP.GE.AND P0, PT, R28, R165, PT ;  /* 0x000000a51c00720c */ /* 0x000fe20003f06270 */
[C---:B-----5:R-:W-:Y:S01]  /*8090*/  FFMA.FTZ R24, R192.reuse, UR4, R24 ;  /* 0x00000004c0187c23 */ /* 0x060fe20008010018 */
[----:B------:R-:W2:Y:S01]  /*80a0*/  LDSM.16.M88.4 R28, [R219+0xf800] ;  /* 0x00f80000db1c783b */ /* 0x000ea20000000200 */
[----:B------:R-:W4:Y:S01]  /*80b0*/  I2F R185, R194 ;  /* 0x000000c200b97306 */ /* 0x000f220000201400 */
[----:B------:R-:W-:Y:S01]  /*80c0*/  FSEL R7, R7, -INF , !P2 ;  /* 0xff80000007077808 */ /* 0x000fe20005000000 */
[----:B------:R-:W-:Y:S01]  /*80d0*/  FFMA.FTZ R26, R192, UR4, R26 ;  /* 0x00000004c01a7c23 */ /* 0x000fe2000801001a */
[----:B------:R-:W-:Y:S01]  /*80e0*/  FSEL R188, R24, -INF , !P1 ;  /* 0xff80000018bc7808 */ /* 0x000fe20004800000 */
[----:B------:R-:W-:Y:S01]  /*80f0*/  HMMA.16816.F32 R16, R12, R186, R16 ;  /* 0x000000ba0c10723c */ /* 0x000fe20000001810 */
[----:B------:R-:W-:Y:S01]  /*8100*/  ISETP.GE.AND P2, PT, R193, R238, PT ;  /* 0x000000eec100720c */ /* 0x000fe20003f46270 */
[----:B-1----:R-:W-:-:S02]  /*8110*/  FFMA.FTZ R25, R184, UR4, R25 ;  /* 0x00000004b8197c23 */ /* 0x002fc40008010019 */
[----:B------:R-:W1:Y:S01]  /*8120*/  I2F R189, R2 ;  /* 0x0000000200bd7306 */ /* 0x000e620000201400 */
[----:B------:R-:W-:Y:S01]  /*8130*/  FFMA.FTZ R27, R184, UR4, R27 ;  /* 0x00000004b81b7c23 */ /* 0x000fe2000801001b */
[----:B------:R-:W-:Y:S02]  /*8140*/  ISETP.GE.AND P1, PT, R193, R165, PT ;  /* 0x000000a5c100720c */ /* 0x000fe40003f26270 */
[----:B------:R-:W-:Y:S01]  /*8150*/  HMMA.16816.F32 R176, R32, R190, R176 ;  /* 0x000000be20b0723c */ /* 0x000fe200000018b0 */
[----:B------:R-:W-:Y:S02]  /*8160*/  IADD3 R186, R0, 0x18, RZ ;  /* 0x0000001800ba7810 */ /* 0x000fe40007ffe0ff */
[----:B------:R-:W-:Y:S01]  /*8170*/  FSEL R187, R26, -INF , !P0 ;  /* 0xff8000001abb7808 */ /* 0x000fe20004000000 */
[----:B----4-:R-:W-:Y:S01]  /*8180*/  FFMA.FTZ R184, R185, UR4, R20 ;  /* 0x00000004b9b87c23 */ /* 0x010fe20008010014 */
[----:B------:R-:W-:Y:S01]  /*8190*/  FSEL R198, R25, -INF , !P2 ;  /* 0xff80000019c67808 */ /* 0x000fe20005000000 */
[----:B------:R-:W4:Y:S01]  /*81a0*/  I2F R190, R186 ;  /* 0x000000ba00be7306 */ /* 0x000f220000201400 */
[----:B------:R-:W-:Y:S01]  /*81b0*/  FSEL R197, R27, -INF , !P1 ;  /* 0xff8000001bc57808 */ /* 0x000fe20004800000 */
[----:B------:R-:W-:Y:S01]  /*81c0*/  FFMA.FTZ R185, R185, UR4, R22 ;  /* 0x00000004b9b97c23 */ /* 0x000fe20008010016 */
[----:B------:R-:W5:Y:S01]  /*81d0*/  LDSM.16.M88.4 R24, [R212+0x7800] ;  /* 0x00780000d418783b */ /* 0x000f620000000200 */
[----:B------:R-:W-:Y:S01]  /*81e0*/  ISETP.GE.AND P0, PT, R194, R238, PT ;  /* 0x000000eec200720c */ /* 0x000fe20003f06270 */
[----:B---3--:R-:W-:Y:S01]  /*81f0*/  HMMA.16816.F32 R180, R12, R8, R180 ;  /* 0x000000080cb4723c */ /* 0x008fe200000018b4 */
[----:B------:R-:W-:Y:S01]  /*8200*/  IADD3 R20, R0, 0x19, RZ ;  /* 0x0000001900147810 */ /* 0x000fe20007ffe0ff */
[----:B-1----:R-:W-:Y:S01]  /*8210*/  FFMA.FTZ R21, R189, UR4, R21 ;  /* 0x00000004bd157c23 */ /* 0x002fe20008010015 */
[----:B------:R-:W-:Y:S01]  /*8220*/  FSEL R184, R184, -INF , !P0 ;  /* 0xff800000b8b87808 */ /* 0x000fe20004000000 */
[----:B------:R-:W-:-:S04]  /*8230*/  DEPBAR.LE SB0, 0x0 ;  /* 0x000080000000791a */ /* 0x000fc80000000000 */
[CC--:B------:R-:W-:Y:S02]  /*8240*/  ISETP.GE.AND P1, PT, R2.reuse, R238.reuse, PT ;  /* 0x000000ee0200720c */ /* 0x0c0fe40003f26270 */
[-C--:B------:R-:W-:Y:S01]  /*8250*/  ISETP.GE.AND P0, PT, R2, R165.reuse, PT ;  /* 0x000000a50200720c */ /* 0x080fe20003f06270 */
[----:B----4-:R-:W-:Y:S01]  /*8260*/  FFMA.FTZ R16, R190, UR4, R16 ;  /* 0x00000004be107c23 */ /* 0x010fe20008010010 */
[----:B------:R-:W1:Y:S01]  /*8270*/  I2F R2, R20 ;  /* 0x0000001400027306 */ /* 0x000e620000201400 */
[----:B------:R-:W-:Y:S01]  /*8280*/  ISETP.GE.AND P2, PT, R194, R165, PT ;  /* 0x000000a5c200720c */ /* 0x000fe20003f46270 */
[----:B------:R-:W-:Y:S01]  /*8290*/  HMMA.16816.F32 R176, R12, R10, R176 ;  /* 0x0000000a0cb0723c */ /* 0x000fe200000018b0 */
[----:B------:R-:W-:Y:S01]  /*82a0*/  FSEL R22, R21, -INF , !P1 ;  /* 0xff80000015167808 */ /* 0x000fe20004800000 */
[----:B------:R-:W-:Y:S01]  /*82b0*/  FFMA.FTZ R18, R190, UR4, R18 ;  /* 0x00000004be127c23 */ /* 0x000fe20008010012 */
[----:B------:R-:W-:Y:S02]  /*82c0*/  FSEL R185, R185, -INF , !P2 ;  /* 0xff800000b9b97808 */ /* 0x000fe40005000000 */
[----:B------:R-:W-:-:S02]  /*82d0*/  ISETP.GE.AND P2, PT, R186, R238, PT ;  /* 0x000000eeba00720c */ /* 0x000fc40003f46270 */
[----:B------:R-:W-:Y:S01]  /*82e0*/  ISETP.GE.AND P1, PT, R186, R165, PT ;  /* 0x000000a5ba00720c */ /* 0x000fe20003f26270 */
[----:B------:R-:W-:Y:S01]  /*82f0*/  FFMA.FTZ R186, R189, UR4, R23 ;  /* 0x00000004bdba7c23 */ /* 0x000fe20008010017 */
[C---:B------:R-:W-:Y:S01]  /*8300*/  IADD3 R9, R0.reuse, 0x20, RZ ;  /* 0x0000002000097810 */ /* 0x040fe20007ffe0ff */
[C---:B--2---:R-:W-:Y:S01]  /*8310*/  HMMA.16816.F32 R172, R32.reuse, R28, R172 ;  /* 0x0000001c20ac723c */ /* 0x044fe200000018ac */
[----:B------:R-:W-:Y:S02]  /*8320*/  IADD3 R23, R0, 0x21, RZ ;  /* 0x0000002100177810 */ /* 0x000fe40007ffe0ff */
[----:B------:R-:W2:Y:S01]  /*8330*/  I2F R8, R9 ;  /* 0x0000000900087306 */ /* 0x000ea20000201400 */
[----:B------:R-:W-:Y:S01]  /*8340*/  FSEL R21, R16, -INF , !P2 ;  /* 0xff80000010157808 */ /* 0x000fe20005000000 */
[----:B-1----:R-:W-:Y:S01]  /*8350*/  FFMA.FTZ R17, R2, UR4, R17 ;  /* 0x0000000402117c23 */ /* 0x002fe20008010011 */
[----:B------:R-:W-:Y:S01]  /*8360*/  IADD3 R10, R0, 0x28, RZ ;  /* 0x00000028000a7810 */ /* 0x000fe20007ffe0ff */
[----:B------:R-:W-:Y:S01]  /*8370*/  FFMA.FTZ R19, R2, UR4, R19 ;  /* 0x0000000402137c23 */ /* 0x000fe20008010013 */
[----:B------:R-:W-:Y:S01]  /*8380*/  HMMA.16816.F32 R168, R32, R30, R168 ;  /* 0x0000001e20a8723c */ /* 0x000fe200000018a8 */
[----:B------:R-:W-:-:S02]  /*8390*/  FSEL R186, R186, -INF , !P0 ;  /* 0xff800000baba7808 */ /* 0x000fc40004000000 */
[----:B------:R-:W1:Y:S01]  /*83a0*/  I2F R16, R23 ;  /* 0x0000001700107306 */ /* 0x000e620000201400 */
[-C--:B------:R-:W-:Y:S02]  /*83b0*/  ISETP.GE.AND P0, PT, R20, R238.reuse, PT ;  /* 0x000000ee1400720c */ /* 0x080fe40003f06270 */
[----:B------:R-:W-:Y:S02]  /*83c0*/  IADD3 R11, R0, 0x29, RZ ;  /* 0x00000029000b7810 */ /* 0x000fe40007ffe0ff */
[-C--:B------:R-:W-:Y:S02]  /*83d0*/  ISETP.GE.AND P2, PT, R20, R165.reuse, PT ;  /* 0x000000a51400720c */ /* 0x080fe40003f46270 */
[----:B------:R-:W-:Y:S01]  /*83e0*/  FSEL R29, R18, -INF , !P1 ;  /* 0xff800000121d7808 */ /* 0x000fe20004800000 */
[----:B------:R-:W3:Y:S01]  /*83f0*/  I2F R2, R10 ;  /* 0x0000000a00027306 */ /* 0x000ee20000201400 */
[----:B------:R-:W-:Y:S01]  /*8400*/  FSEL R20, R17, -INF , !P0 ;  /* 0xff80000011147808 */ /* 0x000fe20004000000 */
[C---:B--2---:R-:W-:Y:S01]  /*8410*/  FFMA.FTZ R180, R8.reuse, UR4, R180 ;  /* 0x0000000408b47c23 */ /* 0x044fe200080100b4 */
[CC--:B------:R-:W-:Y:S01]  /*8420*/  ISETP.GE.AND P1, PT, R9.reuse, R238.reuse, PT ;  /* 0x000000ee0900720c */ /* 0x0c0fe20003f26270 */
[----:B------:R-:W-:Y:S01]  /*8430*/  FFMA.FTZ R182, R8, UR4, R182 ;  /* 0x0000000408b67c23 */ /* 0x000fe200080100b6 */
[----:B------:R-:W-:Y:S01]  /*8440*/  ISETP.GE.AND P0, PT, R9, R165, PT ;  /* 0x000000a50900720c */ /* 0x000fe20003f06270 */
[----:B-----5:R-:W-:Y:S01]  /*8450*/  HMMA.16816.F32 R172, R12, R24, R172 ;  /* 0x000000180cac723c */ /* 0x020fe200000018ac */
[----:B------:R-:W-:Y:S01]  /*8460*/  FSEL R28, R19, -INF , !P2 ;  /* 0xff800000131c7808 */ /* 0x000fe20005000000 */
[----:B------:R-:W2:Y:S01]  /*8470*/  I2F R9, R11 ;  /* 0x0000000b00097306 */ /* 0x000ea20000201400 */
[C---:B-1----:R-:W-:Y:S01]  /*8480*/  FFMA.FTZ R181, R16.reuse, UR4, R181 ;  /* 0x0000000410b57c23 */ /* 0x042fe200080100b5 */
[----:B------:R-:W-:Y:S01]  /*8490*/  ISETP.GE.AND P2, PT, R23, R238, PT ;  /* 0x000000ee1700720c */ /* 0x000fe20003f46270 */
[----:B------:R-:W-:Y:S01]  /*84a0*/  FFMA.FTZ R183, R16, UR4, R183 ;  /* 0x0000000410b77c23 */ /* 0x000fe200080100b7 */
[----:B------:R-:W-:-:S02]  /*84b0*/  FSEL R194, R180, -INF , !P1 ;  /* 0xff800000b4c27808 */ /* 0x000fc40004800000 */
[----:B------:R-:W-:Y:S01]  /*84c0*/  FSEL R192, R182, -INF , !P0 ;  /* 0xff800000b6c07808 */ /* 0x000fe20004000000 */
[----:B------:R-:W-:Y:S01]  /*84d0*/  HMMA.16816.F32 R168, R12, R26, R168 ;  /* 0x0000001a0ca8723c */ /* 0x000fe200000018a8 */
[C---:B---3--:R-:W-:Y:S01]  /*84e0*/  FFMA.FTZ R176, R2.reuse, UR4, R176 ;  /* 0x0000000402b07c23 */ /* 0x048fe200080100b0 */
[----:B------:R-:W-:Y:S01]  /*84f0*/  BAR.SYNC.DEFER_BLOCKING 0x0 ;  /* 0x0000000000007b1d */ /* 0x000fe20000010000 */
[-C--:B------:R-:W-:Y:S01]  /*8500*/  ISETP.GE.AND P1, PT, R23, R165.reuse, PT ;  /* 0x000000a51700720c */ /* 0x080fe20003f26270 */
[----:B------:R-:W-:Y:S01]  /*8510*/  FFMA.FTZ R178, R2, UR4, R178 ;  /* 0x0000000402b27c23 */ /* 0x000fe200080100b2 */
[C---:B------:R-:W-:Y:S02]  /*8520*/  ISETP.GE.AND P0, PT, R10.reuse, R238, PT ;  /* 0x000000ee0a00720c */ /* 0x040fe40003f06270 */
[----:B------:R-:W-:Y:S02]  /*8530*/  FSEL R195, R181, -INF , !P2 ;  /* 0xff800000b5c37808 */ /* 0x000fe40005000000 */
[----:B------:R-:W-:Y:S01]  /*8540*/  ISETP.GE.AND P2, PT, R10, R165, PT ;  /* 0x000000a50a00720c */ /* 0x000fe20003f46270 */
[C---:B--2---:R-:W-:Y:S01]  /*8550*/  FFMA.FTZ R177, R9.reuse, UR4, R177 ;  /* 0x0000000409b17c23 */ /* 0x044fe200080100b1 */
[C---:B------:R-:W-:Y:S01]  /*8560*/  IADD3 R8, R0.reuse, 0x30, RZ ;  /* 0x0000003000087810 */ /* 0x040fe20007ffe0ff */
[----:B------:R-:W-:Y:S01]  /*8570*/  FFMA.FTZ R179, R9, UR4, R179 ;  /* 0x0000000409b37c23 */ /* 0x000fe200080100b3 */
[----:B------:R-:W-:-:S02]  /*8580*/  IADD3 R10, R0, 0x31, RZ ;  /* 0x00000031000a7810 */ /* 0x000fc40007ffe0ff */
[----:B------:R-:W-:Y:S01]  /*8590*/  FSEL R189, R183, -INF , !P1 ;  /* 0xff800000b7bd7808 */ /* 0x000fe20004800000 */
[----:B------:R-:W1:Y:S01]  /*85a0*/  I2F R16, R8 ;  /* 0x0000000800107306 */ /* 0x000e620000201400 */
[----:B------:R-:W-:Y:S02]  /*85b0*/  FSEL R193, R176, -INF , !P0 ;  /* 0xff800000b0c17808 */ /* 0x000fe40004000000 */
[C---:B------:R-:W-:Y:S02]  /*85c0*/  ISETP.GE.AND P1, PT, R11.reuse, R238, PT ;  /* 0x000000ee0b00720c */ /* 0x040fe40003f26270 */
[----:B------:R-:W-:Y:S02]  /*85d0*/  ISETP.GE.AND P0, PT, R11, R165, PT ;  /* 0x000000a50b00720c */ /* 0x000fe40003f06270 */
[----:B------:R-:W-:Y:S01]  /*85e0*/  IADD3 R2, R0, 0x38, RZ ;  /* 0x0000003800027810 */ /* 0x000fe20007ffe0ff */
[----:B------:R-:W2:Y:S01]  /*85f0*/  I2F R11, R10 ;  /* 0x0000000a000b7306 */ /* 0x000ea20000201400 */
[----:B------:R-:W-:-:S02]  /*8600*/  FSEL R190, R178, -INF , !P2 ;  /* 0xff800000b2be7808 */ /* 0x000fc40005000000 */
[----:B------:R-:W-:Y:S02]  /*8610*/  FSEL R196, R177, -INF , !P1 ;  /* 0xff800000b1c47808 */ /* 0x000fe40004800000 */
[CC--:B------:R-:W-:Y:S02]  /*8620*/  ISETP.GE.AND P2, PT, R8.reuse, R238.reuse, PT ;  /* 0x000000ee0800720c */ /* 0x0c0fe40003f46270 */
[----:B------:R-:W-:Y:S01]  /*8630*/  ISETP.GE.AND P1, PT, R8, R165, PT ;  /* 0x000000a50800720c */ /* 0x000fe20003f26270 */
[----:B------:R-:W3:Y:S01]  /*8640*/  I2F R9, R2 ;  /* 0x0000000200097306 */ /* 0x000ee20000201400 */
[C---:B-1----:R-:W-:Y:S01]  /*8650*/  FFMA.FTZ R32, R16.reuse, UR4, R174 ;  /* 0x0000000410207c23 */ /* 0x042fe200080100ae */
[----:B------:R-:W-:Y:S01]  /*8660*/  FSEL R191, R179, -INF , !P0 ;  /* 0xff800000b3bf7808 */ /* 0x000fe20004000000 */
[----:B------:R-:W-:Y:S01]  /*8670*/  FFMA.FTZ R172, R16, UR4, R172 ;  /* 0x0000000410ac7c23 */ /* 0x000fe200080100ac */
[----:B------:R-:W-:Y:S02]  /*8680*/  ISETP.GE.AND P0, PT, R10, R238, PT ;  /* 0x000000ee0a00720c */ /* 0x000fe40003f06270 */
[----:B------:R-:W-:-:S02]  /*8690*/  FSEL R32, R32, -INF , !P1 ;  /* 0xff80000020207808 */ /* 0x000fc40004800000 */
[----:B------:R1:W4:Y:S01]  /*86a0*/  I2F R8, R0 ;  /* 0x0000000000087306 */ /* 0x0003220000201400 */
[C---:B--2---:R-:W-:Y:S01]  /*86b0*/  FFMA.FTZ R173, R11.reuse, UR4, R173 ;  /* 0x000000040bad7c23 */ /* 0x044fe200080100ad */
[----:B------:R-:W-:Y:S01]  /*86c0*/  ISETP.GE.AND P1, PT, R0, R238, PT ;  /* 0x000000ee0000720c */ /* 0x000fe20003f26270 */
[----:B------:R-:W-:Y:S01]  /*86d0*/  FFMA.FTZ R175, R11, UR4, R175 ;  /* 0x000000040baf7c23 */ /* 0x000fe200080100af */
[----:B------:R-:W-:Y:S02]  /*86e0*/  FSEL R181, R172, -INF , !P2 ;  /* 0xff800000acb57808 */ /* 0x000fe40005000000 */
[----:B------:R-:W-:Y:S02]  /*86f0*/  FSEL R180, R173, -INF , !P0 ;  /* 0xff800000adb47808 */ /* 0x000fe40004000000 */
[-C--:B------:R-:W-:Y:S01]  /*8700*/  ISETP.GE.AND P0, PT, R0, R165.reuse, PT ;  /* 0x000000a50000720c */ /* 0x080fe20003f06270 */
[C---:B---3--:R-:W-:Y:S01]  /*8710*/  FFMA.FTZ R35, R9.reuse, UR4, R168 ;  /* 0x0000000409237c23 */ /* 0x048fe200080100a8 */
[----:B------:R-:W-:Y:S01]  /*8720*/  ISETP.GE.AND P2, PT, R10, R165, PT ;  /* 0x000000a50a00720c */ /* 0x000fe20003f46270 */
[----:B------:R-:W-:-:S03]  /*8730*/  FFMA.FTZ R170, R9, UR4, R170 ;  /* 0x0000000409aa7c23 */ /* 0x000fc600080100aa */
[----:B------:R-:W-:Y:S02]  /*8740*/  FSEL R177, R175, -INF , !P2 ;  /* 0xff800000afb17808 */ /* 0x000fe40005000000 */
[----:B-1----:R-:W-:Y:S01]  /*8750*/  IADD3 R0, R0, 0x39, RZ ;  /* 0x0000003900007810 */ /* 0x002fe20007ffe0ff */
[----:B----4-:R-:W-:Y:S01]  /*8760*/  FFMA.FTZ R4, R8, UR4, R4 ;  /* 0x0000000408047c23 */ /* 0x010fe20008010004 */
[----:B------:R-:W-:Y:S01]  /*8770*/  ISETP.GE.AND P2, PT, R2, R238, PT ;  /* 0x000000ee0200720c */ /* 0x000fe20003f46270 */
[----:B------:R-:W-:Y:S01]  /*8780*/  FFMA.FTZ R8, R8, UR4, R6 ;  /* 0x0000000408087c23 */ /* 0x000fe20008010006 */
[----:B------:R-:W1:Y:S02]  /*8790*/  I2F R9, R0 ;  /* 0x0000000000097306 */ /* 0x000e640000201400 */
[----:B------:R-:W-:Y:S02]  /*87a0*/  FSEL R6, R4, -INF , !P1 ;  /* 0xff80000004067808 */ /* 0x000fe40004800000 */
[----:B------:R-:W-:-:S02]  /*87b0*/  FSEL R4, R8, -INF , !P0 ;  /* 0xff80000008047808 */ /* 0x000fc40004000000 */
[----:B------:R-:W-:Y:S02]  /*87c0*/  PLOP3.LUT P0, PT, PT, PT, UP0, 0x80, 0x0 ;  /* 0x000000000000781c */ /* 0x000fe40003f0f008 */
[----:B------:R-:W-:Y:S02]  /*87d0*/  FSEL R35, R35, -INF , !P2 ;  /* 0xff80000023237808 */ /* 0x000fe40005000000 */
[-C--:B------:R-:W-:Y:S02]  /*87e0*/  ISETP.GE.AND P2, PT, R2, R165.reuse, PT ;  /* 0x000000a50200720c */ /* 0x080fe40003f46270 */
[----:B------:R-:W-:Y:S02]  /*87f0*/  ISETP.GE.AND P1, PT, R0, R165, PT ;  /* 0x000000a50000720c */ /* 0x000fe40003f26270 */
[----:B------:R-:W-:Y:S01]  /*8800*/  FSEL R175, R170, -INF , !P2 ;  /* 0xff800000aaaf7808 */ /* 0x000fe20005000000 */
[C---:B-1----:R-:W-:Y:S01]  /*8810*/  FFMA.FTZ R33, R9.reuse, UR4, R169 ;  /* 0x0000000409217c23 */ /* 0x042fe200080100a9 */
[----:B------:R-:W-:Y:S01]  /*8820*/  ISETP.GE.AND P2, PT, R0, R238, PT ;  /* 0x000000ee0000720c */ /* 0x000fe20003f46270 */
[----:B------:R-:W-:-:S03]  /*8830*/  FFMA.FTZ R171, R9, UR4, R171 ;  /* 0x0000000409ab7c23 */ /* 0x000fc600080100ab */
[----:B------:R-:W-:Y:S02]  /*8840*/  FSEL R33, R33, -INF , !P2 ;  /* 0xff80000021217808 */ /* 0x000fe40005000000 */
[----:B------:R-:W-:Y:S01]  /*8850*/  FSEL R176, R171, -INF , !P1 ;  /* 0xff800000abb07808 */ /* 0x000fe20004800000 */
[----:B------:R-:W-:Y:S05]  /*8860*/  @!P0 BRA `(.L_x_121) ;  /* 0x0000086000008947 */ /* 0x000fea0003800000 */
[----:B------:R-:W-:Y:S01]  /*8870*/  UIADD3 UR18, UR9, -0x3, URZ ;  /* 0xfffffffd09127890 */ /* 0x000fe2000fffe03f */
[----:B------:R1:W-:Y:S01]  /*8880*/  @P6 STS.128 [R228+0x8000], RZ ;  /* 0x008000ffe4006388 */ /* 0x0003e20000000c00 */
[----:B------:R-:W-:Y:S01]  /*8890*/  ULDC.64 UR6, c[0x0][0x198] ;  /* 0x0000660000067ab9 */ /* 0x000fe20000000a00 */
[----:B------:R-:W-:Y:S01]  /*88a0*/  BSSY B0, `(.L_x_122) ;  /* 0x0000081000007945 */ /* 0x000fe20003800000 */
        /* <DEDUP_REMOVED lines=128> */
.L_x_123:
[----:B------:R-:W-:Y:S05]  /*90b0*/  BSYNC B0 ;  /* 0x0000000000007941 */ /* 0x000fea0003800000 */
.L_x_122:
[----:B------:R-:W0:Y:S02]  /*90c0*/  LDGDEPBAR ;  /* 0x00000000000079af */ /* 0x000e240000000000 */
.L_x_121:
        /* <DEDUP_REMOVED lines=42> */
[----:B-1----:R-:W-:Y:S02]  /*9370*/  FMNMX.FTZ R2, R9, R2, !PT ;  /* 0x0000000209027209 */ /* 0x002fe40007810000 */
[----:B--2---:R-:W-:-:S03]  /*9380*/  FMNMX.FTZ R0, R8, R0, !PT ;  /* 0x0000000008007209 */ /* 0x004fc60007810000 */
[C---:B------:R-:W-:Y:S01]  /*9390*/  FMUL.FTZ R34, R2.reuse, c[0x0][0x23c] ;  /* 0x00008f0002227a20 */ /* 0x040fe20000410000 */
[----:B------:R-:W-:Y:S01]  /*93a0*/  FSETP.NEU.FTZ.AND P2, PT, R2, -INF , PT ;  /* 0xff8000000200780b */ /* 0x000fe20003f5d000 */
[----:B------:R-:W1:Y:S01]  /*93b0*/  LDSM.16.MT88.4 R8, [R217+0x10000] ;  /* 0x01000000d908783b */ /* 0x000e620000004200 */
[C---:B------:R-:W-:Y:S01]  /*93c0*/  FSETP.NEU.FTZ.AND P1, PT, R0.reuse, -INF , PT ;  /* 0xff8000000000780b */ /* 0x040fe20003f3d000 */
[----:B------:R-:W-:Y:S01]  /*93d0*/  FMUL.FTZ R178, R0, c[0x0][0x23c] ;  /* 0x00008f0000b27a20 */ /* 0x000fe20000410000 */
[----:B------:R-:W-:-:S04]  /*93e0*/  FSEL R34, R34, RZ, P2 ;  /* 0x000000ff22227208 */ /* 0x000fc80001000000 */
[----:B------:R-:W-:Y:S01]  /*93f0*/  FSEL R178, R178, RZ, P1 ;  /* 0x000000ffb2b27208 */ /* 0x000fe20000800000 */
[--C-:B------:R-:W-:Y:S01]  /*9400*/  FFMA.FTZ R172, R5, c[0x0][0x23c], -R34.reuse ;  /* 0x00008f0005ac7a23 */ /* 0x100fe20000010822 */
[----:B------:R-:W-:Y:S01]  /*9410*/  FSEL R5, R0, RZ, P1 ;  /* 0x000000ff00057208 */ /* 0x000fe20000800000 */
[----:B------:R-:W-:Y:S02]  /*9420*/  FFMA.FTZ R173, R6, c[0x0][0x23c], -R34 ;  /* 0x00008f0006ad7a23 */ /* 0x000fe40000010822 */
[----:B------:R-:W-:Y:S01]  /*9430*/  FFMA.FTZ R169, R4, c[0x0][0x23c], -R178 ;  /* 0x00008f0004a97a23 */ /* 0x000fe200000108b2 */
[----:B------:R-:W-:Y:S01]  /*9440*/  FSEL R4, R2, RZ, P2 ;  /* 0x000000ff02047208 */ /* 0x000fe20001000000 */
[----:B------:R-:W-:Y:S01]  /*9450*/  FADD.FTZ R5, R3, -R5 ;  /* 0x8000000503057221 */ /* 0x000fe20000010000 */
[----:B------:R-:W-:Y:S01]  /*9460*/  MUFU.EX2 R172, R172 ;  /* 0x000000ac00ac7308 */ /* 0x000fe20000000800 */
[----:B------:R-:W-:Y:S02]  /*9470*/  FFMA.FTZ R171, R188, c[0x0][0x23c], -R34 ;  /* 0x00008f00bcab7a23 */ /* 0x000fe40000010822 */
[----:B------:R-:W-:-:S02]  /*9480*/  FADD.FTZ R4, R164, -R4 ;  /* 0x80000004a4047221 */ /* 0x000fc40000010000 */
[----:B------:R-:W-:Y:S02]  /*9490*/  FFMA.FTZ R170, R198, c[0x0][0x23c], -R34 ;  /* 0x00008f00c6aa7a23 */ /* 0x000fe40000010822 */
[--C-:B------:R-:W-:Y:S01]  /*94a0*/  FFMA.FTZ R168, R7, c[0x0][0x23c], -R178.reuse ;  /* 0x00008f0007a87a23 */ /* 0x100fe200000108b2 */
[----:B------:R-:W-:Y:S01]  /*94b0*/  MUFU.EX2 R173, R173 ;  /* 0x000000ad00ad7308 */ /* 0x000fe20000000800 */
[--C-:B------:R-:W-:Y:S02]  /*94c0*/  FFMA.FTZ R165, R187, c[0x0][0x23c], -R178.reuse ;  /* 0x00008f00bba57a23 */ /* 0x100fe400000108b2 */
        /* <DEDUP_REMOVED lines=8> */
[----:B------:R-:W2:Y:S01]  /*9550*/  MUFU.EX2 R170, R170 ;  /* 0x000000aa00aa7308 */ /* 0x000ea20000000800 */
[----:B------:R-:W-:Y:S01]  /*9560*/  LDSM.16.MT88.4 R20, [R216+0x16000] ;  /* 0x01600000d814783b */ /* 0x000fe20000004200 */
[--C-:B------:R-:W-:Y:S02]  /*9570*/  FFMA.FTZ R185, R185, c[0x0][0x23c], -R178.reuse ;  /* 0x00008f00b9b97a23 */ /* 0x100fe400000108b2 */
[--C-:B------:R-:W-:Y:S02]  /*9580*/  FFMA.FTZ R186, R186, c[0x0][0x23c], -R178.reuse ;  /* 0x00008f00baba7a23 */ /* 0x100fe400000108b2 */
[----:B------:R-:W-:-:S02]  /*9590*/  FFMA.FTZ R187, R29, c[0x0][0x23c], -R178 ;  /* 0x00008f001dbb7a23 */ /* 0x000fc400000108b2 */
[----:B------:R-:W-:Y:S01]  /*95a0*/  MUFU.EX2 R169, R169 ;  /* 0x000000a900a97308 */ /* 0x000fe20000000800 */
[----:B------:R-:W-:Y:S02]  /*95b0*/  FFMA.FTZ R188, R28, c[0x0][0x23c], -R178 ;  /* 0x00008f001cbc7a23 */ /* 0x000fe400000108b2 */
[----:B------:R-:W-:Y:S01]  /*95c0*/  LDSM.16.MT88.4 R28, [R220+0x14800] ;  /* 0x01480000dc1c783b */ /* 0x000fe20000004200 */
[--C-:B------:R-:W-:Y:S02]  /*95d0*/  FFMA.FTZ R194, R194, c[0x0][0x23c], -R34.reuse ;  /* 0x00008f00c2c27a23 */ /* 0x100fe40000010822 */
[--C-:B------:R-:W-:Y:S02]  /*95e0*/  FFMA.FTZ R195, R195, c[0x0][0x23c], -R34.reuse ;  /* 0x00008f00c3c37a23 */ /* 0x100fe40000010822 */
[----:B------:R-:W3:Y:S01]  /*95f0*/  MUFU.EX2 R168, R168 ;  /* 0x000000a800a87308 */ /* 0x000ee20000000800 */
[----:B--2---:R-:W-:Y:S01]  /*9600*/  F2FP.PACK_AB R6, R170, R171 ;  /* 0x000000abaa06723e */ /* 0x004fe200000000ff */
[----:B------:R-:W-:-:S02]  /*9610*/  FFMA.FTZ R193, R193, c[0x0][0x23c], -R34 ;  /* 0x00008f00c1c17a23 */ /* 0x000fc40000010822 */
[----:B------:R-:W-:Y:S02]  /*9620*/  FFMA.FTZ R196, R196, c[0x0][0x23c], -R34 ;  /* 0x00008f00c4c47a23 */ /* 0x000fe40000010822 */
[--C-:B------:R-:W-:Y:S02]  /*9630*/  FFMA.FTZ R192, R192, c[0x0][0x23c], -R178.reuse ;  /* 0x00008f00c0c07a23 */ /* 0x100fe400000108b2 */
[----:B------:R-:W-:Y:S01]  /*9640*/  MUFU.EX2 R165, R165 ;  /* 0x000000a500a57308 */ /* 0x000fe20000000800 */
[--C-:B------:R-:W-:Y:S02]  /*9650*/  FFMA.FTZ R189, R189, c[0x0][0x23c], -R178.reuse ;  /* 0x00008f00bdbd7a23 */ /* 0x100fe400000108b2 */
[--C-:B------:R-:W-:Y:S02]  /*9660*/  FFMA.FTZ R190, R190, c[0x0][0x23c], -R178.reuse ;  /* 0x00008f00bebe7a23 */ /* 0x100fe400000108b2 */
[----:B------:R-:W-:Y:S02]  /*9670*/  FFMA.FTZ R191, R191, c[0x0][0x23c], -R178 ;  /* 0x00008f00bfbf7a23 */ /* 0x000fe400000108b2 */
[--C-:B------:R-:W-:Y:S01]  /*9680*/  FFMA.FTZ R181, R181, c[0x0][0x23c], -R34.reuse ;  /* 0x00008f00b5b57a23 */ /* 0x100fe20000010822 */
[----:B------:R-:W2:Y:S01]  /*9690*/  MUFU.EX2 R164, R164 ;  /* 0x000000a400a47308 */ /* 0x000ea20000000800 */
[----:B---3--:R-:W-:Y:S01]  /*96a0*/  F2FP.PACK_AB R5, R168, R169 ;  /* 0x000000a9a805723e */ /* 0x008fe200000000ff */
[----:B------:R-:W-:-:S02]  /*96b0*/  FFMA.FTZ R180, R180, c[0x0][0x23c], -R34 ;  /* 0x00008f00b4b47a23 */ /* 0x000fc40000010822 */
[--C-:B------:R-:W-:Y:S02]  /*96c0*/  FFMA.FTZ R197, R35, c[0x0][0x23c], -R34.reuse ;  /* 0x00008f0023c57a23 */ /* 0x100fe40000010822 */
[----:B------:R-:W-:Y:S02]  /*96d0*/  FFMA.FTZ R198, R33, c[0x0][0x23c], -R34 ;  /* 0x00008f0021c67a23 */ /* 0x000fe40000010822 */
[----:B------:R3:W4:Y:S01]  /*96e0*/  MUFU.EX2 R174, R4 ;  /* 0x0000000400ae7308 */ /* 0x0007220000000800 */
[--C-:B------:R-:W-:Y:S02]  /*96f0*/  FFMA.FTZ R199, R32, c[0x0][0x23c], -R178.reuse ;  /* 0x00008f0020c77a23 */ /* 0x100fe400000108b2 */
[--C-:B------:R-:W-:Y:S01]  /*9700*/  FFMA.FTZ R177, R177, c[0x0][0x23c], -R178.reuse ;  /* 0x00008f00b1b17a23 */ /* 0x100fe200000108b2 */
[----:B------:R-:W-:Y:S01]  /*9710*/  LDSM.16.MT88.4 R32, [R220+0x11800] ;  /* 0x01180000dc20783b */ /* 0x000fe20000004200 */
[--C-:B------:R-:W-:Y:S02]  /*9720*/  FFMA.FTZ R175, R175, c[0x0][0x23c], -R178.reuse ;  /* 0x00008f00afaf7a23 */ /* 0x100fe400000108b2 */
[----:B------:R-:W-:Y:S01]  /*9730*/  FFMA.FTZ R176, R176, c[0x0][0x23c], -R178 ;  /* 0x00008f00b0b07a23 */ /* 0x000fe200000108b2 */
[----:B------:R-:W5:Y:S01]  /*9740*/  MUFU.EX2 R3, R3 ;  /* 0x0000000300037308 */ /* 0x000f620000000800 */
[----:B--2---:R-:W-:-:S02]  /*9750*/  F2FP.PACK_AB R7, R164, R165 ;  /* 0x000000a5a407723e */ /* 0x004fc400000000ff */
[----:B---3--:R-:W-:Y:S01]  /*9760*/  F2FP.PACK_AB R4, R172, R173 ;  /* 0x000000adac04723e */ /* 0x008fe200000000ff */
[----:B----4-:R-:W-:-:S04]  /*9770*/  FMUL.FTZ R160, R160, R174 ;  /* 0x000000aea0a07220 */ /* 0x010fc80000410000 */
[----:B------:R-:W2:Y:S01]  /*9780*/  MUFU.EX2 R179, R179 ;  /* 0x000000b300b37308 */ /* 0x000ea20000000800 */
[-C--:B------:R-:W-:Y:S02]  /*9790*/  FMUL.FTZ R161, R161, R174.reuse ;  /* 0x000000aea1a17220 */ /* 0x080fe40000410000 */
[-C--:B------:R-:W-:Y:S02]  /*97a0*/  FMUL.FTZ R156, R156, R174.reuse ;  /* 0x000000ae9c9c7220 */ /* 0x080fe40000410000 */
[----:B------:R-:W-:Y:S02]  /*97b0*/  FMUL.FTZ R157, R157, R174 ;  /* 0x000000ae9d9d7220 */ /* 0x000fe40000410000 */
[-C--:B-----5:R-:W-:Y:S01]  /*97c0*/  FMUL.FTZ R162, R162, R3.reuse ;  /* 0x00000003a2a27220 */ /* 0x0a0fe20000410000 */
[----:B------:R-:W3:Y:S01]  /*97d0*/  MUFU.EX2 R182, R182 ;  /* 0x000000b600b67308 */ /* 0x000ee20000000800 */
        /* <DEDUP_REMOVED lines=27> */
[----:B------:R-:W2:Y:S01]  /*9990*/  MUFU.EX2 R186, R186 ;  /* 0x000000ba00ba7308 */ /* 0x000ea20000000800 */
[----:B------:R-:W-:-:S02]  /*99a0*/  FMUL.FTZ R51, R51, R3 ;  /* 0x0000000333337220 */ /* 0x000fc40000410000 */
[-C--:B------:R-:W-:Y:S01]  /*99b0*/  FMUL.FTZ R52, R52, R174.reuse ;  /* 0x000000ae34347220 */ /* 0x080fe20000410000 */
[C---:B-1----:R-:W-:Y:S01]  /*99c0*/  HMMA.16816.F32 R44, R4.reuse, R8, R44 ;  /* 0x00000008042c723c */ /* 0x042fe2000000182c */
[-C--:B------:R-:W-:Y:S02]  /*99d0*/  FMUL.FTZ R53, R53, R174.reuse ;  /* 0x000000ae35357220 */ /* 0x080fe40000410000 */
        /* <DEDUP_REMOVED lines=10> */
[C---:B----4-:R-:W-:Y:S01]  /*9a80*/  HMMA.16816.F32 R52, R4.reuse, R16, R52 ;  /* 0x000000100434723c */ /* 0x050fe20000001834 */
[-C--:B------:R-:W-:Y:S02]  /*9a90*/  FMUL.FTZ R60, R60, R174.reuse ;  /* 0x000000ae3c3c7220 */ /* 0x080fe40000410000 */
[-C--:B------:R-:W-:Y:S02]  /*9aa0*/  FMUL.FTZ R61, R61, R174.reuse ;  /* 0x000000ae3d3d7220 */ /* 0x080fe40000410000 */
[-C--:B------:R-:W-:Y:S01]  /*9ab0*/  FMUL.FTZ R62, R62, R3.reuse ;  /* 0x000000033e3e7220 */ /* 0x080fe20000410000 */
[----:B------:R-:W4:Y:S01]  /*9ac0*/  MUFU.EX2 R194, R194 ;  /* 0x000000c200c27308 */ /* 0x000f220000000800 */
[----:B------:R-:W-:Y:S01]  /*9ad0*/  FMUL.FTZ R63, R63, R3 ;  /* 0x000000033f3f7220 */ /* 0x000fe20000410000 */
[----:B------:R-:W-:Y:S01]  /*9ae0*/  HMMA.16816.F32 R56, R4, R18, R56 ;  /* 0x000000120438723c */ /* 0x000fe20000001838 */
[----:B------:R-:W2:Y:S01]  /*9af0*/  LDSM.16.MT88.4 R16, [R217+0x12000] ;  /* 0x01200000d910783b */ /* 0x000ea20000004200 */
[----:B------:R-:W-:-:S02]  /*9b00*/  FMUL.FTZ R64, R64, R174 ;  /* 0x000000ae40407220 */ /* 0x000fc40000410000 */
[-C--:B------:R-:W-:Y:S02]  /*9b10*/  FMUL.FTZ R65, R65, R174.reuse ;  /* 0x000000ae41417220 */ /* 0x080fe40000410000 */
[-C--:B------:R-:W-:Y:S01]  /*9b20*/  FMUL.FTZ R66, R66, R3.reuse ;  /* 0x0000000342427220 */ /* 0x080fe20000410000 */
[----:B------:R-:W1:Y:S01]  /*9b30*/  MUFU.EX2 R195, R195 ;  /* 0x000000c300c37308 */ /* 0x000e620000000800 */
[-C--:B------:R-:W-:Y:S02]  /*9b40*/  FMUL.FTZ R67, R67, R3.reuse ;  /* 0x0000000343437220 */ /* 0x080fe40000410000 */
[-C--:B------:R-:W-:Y:S01]  /*9b50*/  FMUL.FTZ R68, R68, R174.reuse ;  /* 0x000000ae44447220 */ /* 0x080fe20000410000 */
[----:B-----5:R-:W-:Y:S01]  /*9b60*/  HMMA.16816.F32 R60, R4, R12, R60 ;  /* 0x0000000c043c723c */ /* 0x020fe2000000183c */
[----:B------:R-:W-:Y:S02]  /*9b70*/  FMUL.FTZ R69, R69, R174 ;  /* 0x000000ae45457220 */ /* 0x000fe40000410000 */
[-C--:B------:R-:W-:Y:S01]  /*9b80*/  FMUL.FTZ R70, R70, R3.reuse ;  /* 0x0000000346467220 */ /* 0x080fe20000410000 */
[----:B------:R-:W-:Y:S01]  /*9b90*/  MUFU.EX2 R193, R193 ;  /* 0x000000c100c17308 */ /* 0x000fe20000000800 */
[----:B------:R-:W-:-:S02]  /*9ba0*/  FMUL.FTZ R71, R71, R3 ;  /* 0x0000000347477220 */ /* 0x000fc40000410000 */
[-C--:B------:R-:W-:Y:S01]  /*9bb0*/  FMUL.FTZ R72, R72, R174.reuse ;  /* 0x000000ae48487220 */ /* 0x080fe20000410000 */
[C---:B------:R-:W-:Y:S01]  /*9bc0*/  HMMA.16816.F32 R64, R4.reuse, R14, R64 ;  /* 0x0000000e0440723c */ /* 0x040fe20000001840 */
[-C--:B------:R-:W-:Y:S01]  /*9bd0*/  FMUL.FTZ R73, R73, R174.reuse ;  /* 0x000000ae49497220 */ /* 0x080fe20000410000 */
[----:B------:R-:W5:Y:S01]  /*9be0*/  LDSM.16.MT88.4 R12, [R216+0x12000] ;  /* 0x01200000d80c783b */ /* 0x000f620000004200 */
[-C--:B------:R-:W-:Y:S01]  /*9bf0*/  FMUL.FTZ R74, R74, R3.reuse ;  /* 0x000000034a4a7220 */ /* 0x080fe20000410000 */
[----:B------:R-:W-:Y:S01]  /*9c00*/  MUFU.EX2 R196, R196 ;  /* 0x000000c400c47308 */ /* 0x000fe20000000800 */
[----:B------:R-:W-:Y:S02]  /*9c10*/  FMUL.FTZ R75, R75, R3 ;  /* 0x000000034b4b7220 */ /* 0x000fe40000410000 */
[-C--:B------:R-:W-:Y:S01]  /*9c20*/  FMUL.FTZ R76, R76, R174.reuse ;  /* 0x000000ae4c4c7220 */ /* 0x080fe20000410000 */
[----:B-1----:R-:W-:Y:S01]  /*9c30*/  HMMA.16816.F32 R68, R4, R8, R68 ;  /* 0x000000080444723c */ /* 0x002fe20000001844 */
[----:B------:R-:W-:-:S02]  /*9c40*/  FMUL.FTZ R77, R77, R174 ;  /* 0x000000ae4d4d7220 */ /* 0x000fc40000410000 */
[-C--:B------:R-:W-:Y:S01]  /*9c50*/  FMUL.FTZ R78, R78, R3.reuse ;  /* 0x000000034e4e7220 */ /* 0x080fe20000410000 */
[----:B------:R-:W-:Y:S01]  /*9c60*/  MUFU.EX2 R192, R192 ;  /* 0x000000c000c07308 */ /* 0x000fe20000000800 */
[-C--:B------:R-:W-:Y:S02]  /*9c70*/  FMUL.FTZ R79, R79, R3.reuse ;  /* 0x000000034f4f7220 */ /* 0x080fe40000410000 */
[-C--:B------:R-:W-:Y:S01]  /*9c80*/  FMUL.FTZ R80, R80, R174.reuse ;  /* 0x000000ae50507220 */ /* 0x080fe20000410000 */
[----:B------:R-:W-:Y:S01]  /*9c90*/  HMMA.16816.F32 R72, R4, R10, R72 ;  /* 0x0000000a0448723c */ /* 0x000fe20000001848 */
[----:B------:R-:W-:Y:S01]  /*9ca0*/  FMUL.FTZ R81, R81, R174 ;  /* 0x000000ae51517220 */ /* 0x000fe20000410000 */
[----:B------:R-:W1:Y:S01]  /*9cb0*/  LDSM.16.MT88.4 R8, [R220+0x14000] ;  /* 0x01400000dc08783b */ /* 0x000e620000004200 */
        /* <DEDUP_REMOVED lines=20> */
[----:B------:R-:W5:Y:S01]  /*9e00*/  MUFU.EX2 R181, R181 ;  /* 0x000000b500b57308 */ /* 0x000f620000000800 */
[----:B------:R-:W-:-:S02]  /*9e10*/  FMUL.FTZ R95, R95, R3 ;  /* 0x000000035f5f7220 */ /* 0x000fc40000410000 */
[-C--:B------:R-:W-:Y:S02]  /*9e20*/  FMUL.FTZ R96, R96, R174.reuse ;  /* 0x000000ae60607220 */ /* 0x080fe40000410000 */
[-C--:B------:R-:W-:Y:S01]  /*9e30*/  FMUL.FTZ R97, R97, R174.reuse ;  /* 0x000000ae61617220 */ /* 0x080fe20000410000 */
[C---:B------:R-:W-:Y:S01]  /*9e40*/  HMMA.16816.F32 R88, R4.reuse, R14, R88 ;  /* 0x0000000e0458723c */ /* 0x040fe20000001858 */
[-C--:B------:R-:W-:Y:S01]  /*9e50*/  FMUL.FTZ R98, R98, R3.reuse ;  /* 0x0000000362627220 */ /* 0x080fe20000410000 */
[----:B------:R-:W3:Y:S01]  /*9e60*/  LDSM.16.MT88.4 R12, [R217+0x14000] ;  /* 0x01400000d90c783b */ /* 0x000ee20000004200 */
[-C--:B------:R-:W-:Y:S01]  /*9e70*/  FMUL.FTZ R99, R99, R3.reuse ;  /* 0x0000000363637220 */ /* 0x080fe20000410000 */
[----:B------:R-:W2:Y:S01]  /*9e80*/  MUFU.EX2 R180, R180 ;  /* 0x000000b400b47308 */ /* 0x000ea20000000800 */
[-C--:B------:R-:W-:Y:S02]  /*9e90*/  FMUL.FTZ R100, R100, R174.reuse ;  /* 0x000000ae64647220 */ /* 0x080fe40000410000 */
[----:B------:R-:W-:Y:S01]  /*9ea0*/  FMUL.FTZ R101, R101, R174 ;  /* 0x000000ae65657220 */ /* 0x000fe20000410000 */
[----:B-1----:R-:W-:Y:S01]  /*9eb0*/  HMMA.16816.F32 R92, R4, R8, R92 ;  /* 0x00000008045c723c */ /* 0x002fe2000000185c */
[----:B------:R-:W-:-:S02]  /*9ec0*/  FMUL.FTZ R102, R102, R3 ;  /* 0x0000000366667220 */ /* 0x000fc40000410000 */
[-C--:B------:R-:W-:Y:S01]  /*9ed0*/  FMUL.FTZ R103, R103, R3.reuse ;  /* 0x0000000367677220 */ /* 0x080fe20000410000 */
[----:B------:R-:W-:Y:S01]  /*9ee0*/  MUFU.EX2 R197, R197 ;  /* 0x000000c500c57308 */ /* 0x000fe20000000800 */
[-C--:B------:R-:W-:Y:S02]  /*9ef0*/  FMUL.FTZ R104, R104, R174.reuse ;  /* 0x000000ae68687220 */ /* 0x080fe40000410000 */
[-C--:B------:R-:W-:Y:S01]  /*9f00*/  FMUL.FTZ R105, R105, R174.reuse ;  /* 0x000000ae69697220 */ /* 0x080fe20000410000 */
[----:B------:R-:W-:Y:S01]  /*9f10*/  HMMA.16816.F32 R96, R4, R10, R96 ;  /* 0x0000000a0460723c */ /* 0x000fe20000001860 */
[----:B------:R-:W1:Y:S01]  /*9f20*/  LDSM.16.MT88.4 R8, [R216+0x14000] ;  /* 0x01400000d808783b */ /* 0x000e620000004200 */
[-C--:B------:R-:W-:Y:S02]  /*9f30*/  FMUL.FTZ R106, R106, R3.reuse ;  /* 0x000000036a6a7220 */ /* 0x080fe40000410000 */
[----:B------:R-:W-:Y:S01]  /*9f40*/  FMUL.FTZ R107, R107, R3 ;  /* 0x000000036b6b7220 */ /* 0x000fe20000410000 */
[----:B------:R-:W-:Y:S01]  /*9f50*/  MUFU.EX2 R198, R198 ;  /* 0x000000c600c67308 */ /* 0x000fe20000000800 */
[----:B------:R-:W-:-:S02]  /*9f60*/  FMUL.FTZ R108, R108, R174 ;  /* 0x000000ae6c6c7220 */ /* 0x000fc40000410000 */
[C---:B--2---:R-:W-:Y:S01]  /*9f70*/  HMMA.16816.F32 R100, R4.reuse, R16, R100 ;  /* 0x000000100464723c */ /* 0x044fe20000001864 */
[-C--:B------:R-:W-:Y:S02]  /*9f80*/  FMUL.FTZ R109, R109, R174.reuse ;  /* 0x000000ae6d6d7220 */ /* 0x080fe40000410000 */
[-C--:B------:R-:W-:Y:S02]  /*9f90*/  FMUL.FTZ R110, R110, R3.reuse ;  /* 0x000000036e6e7220 */ /* 0x080fe40000410000 */
[----:B------:R-:W-:Y:S01]  /*9fa0*/  FMUL.FTZ R111, R111, R3 ;  /* 0x000000036f6f7220 */ /* 0x000fe20000410000 */
[----:B------:R-:W2:Y:S01]  /*9fb0*/  MUFU.EX2 R199, R199 ;  /* 0x000000c700c77308 */ /* 0x000ea20000000800 */
[-C--:B------:R-:W-:Y:S01]  /*9fc0*/  FMUL.FTZ R112, R112, R174.reuse ;  /* 0x000000ae70707220 */ /* 0x080fe20000410000 */
        /* <DEDUP_REMOVED lines=8> */
[----:B---3--:R-:W-:Y:S01]  /*a050*/  HMMA.16816.F32 R108, R4, R12, R108 ;  /* 0x0000000c046c723c */ /* 0x008fe2000000186c */
[-C--:B------:R-:W-:Y:S02]  /*a060*/  FMUL.FTZ R118, R118, R3.reuse ;  /* 0x0000000376767220 */ /* 0x080fe40000410000 */
[----:B------:R-:W-:Y:S01]  /*a070*/  FMUL.FTZ R119, R119, R3 ;  /* 0x0000000377777220 */ /* 0x000fe20000410000 */
[----:B------:R-:W3:Y:S01]  /*a080*/  MUFU.EX2 R175, R175 ;  /* 0x000000af00af7308 */ /* 0x000ee20000000800 */
[----:B------:R-:W-:-:S02]  /*a090*/  FMUL.FTZ R120, R120, R174 ;  /* 0x000000ae78787220 */ /* 0x000fc40000410000 */
        /* <DEDUP_REMOVED lines=10> */
[-C--:B------:R-:W-:Y:S02]  /*a140*/  FMUL.FTZ R127, R127, R3.reuse ;  /* 0x000000037f7f7220 */ /* 0x080fe40000410000 */
[-C--:B------:R-:W-:Y:S02]  /*a150*/  FMUL.FTZ R128, R128, R174.reuse ;  /* 0x000000ae80807220 */ /* 0x080fe40000410000 */
[-C--:B------:R-:W-:Y:S01]  /*a160*/  FMUL.FTZ R129, R129, R174.reuse ;  /* 0x000000ae81817220 */ /* 0x080fe20000410000 */
[----:B------:R-:W-:Y:S01]  /*a170*/  HMMA.16816.F32 R120, R4, R10, R120 ;  /* 0x0000000a0478723c */ /* 0x000fe20000001878 */
[-C--:B------:R-:W-:Y:S01]  /*a180*/  FMUL.FTZ R130, R130, R3.reuse ;  /* 0x0000000382827220 */ /* 0x080fe20000410000 */
[----:B------:R-:W1:Y:S01]  /*a190*/  LDSM.16.MT88.4 R8, [R217+0x16000] ;  /* 0x01600000d908783b */ /* 0x000e620000004200 */
[----:B------:R-:W-:Y:S02]  /*a1a0*/  FMUL.FTZ R131, R131, R3 ;  /* 0x0000000383837220 */ /* 0x000fe40000410000 */
[----:B------:R-:W-:-:S02]  /*a1b0*/  FMUL.FTZ R132, R132, R174 ;  /* 0x000000ae84847220 */ /* 0x000fc40000410000 */
[-C--:B------:R-:W-:Y:S01]  /*a1c0*/  FMUL.FTZ R133, R133, R174.reuse ;  /* 0x000000ae85857220 */ /* 0x080fe20000410000 */
[C---:B--2---:R-:W-:Y:S01]  /*a1d0*/  HMMA.16816.F32 R124, R4.reuse, R16, R124 ;  /* 0x00000010047c723c */ /* 0x044fe2000000187c */
[-C--:B------:R-:W-:Y:S02]  /*a1e0*/  FMUL.FTZ R134, R134, R3.reuse ;  /* 0x0000000386867220 */ /* 0x080fe40000410000 */
[-C--:B------:R-:W-:Y:S02]  /*a1f0*/  FMUL.FTZ R135, R135, R3.reuse ;  /* 0x0000000387877220 */ /* 0x080fe40000410000 */
[-C--:B------:R-:W-:Y:S02]  /*a200*/  FMUL.FTZ R136, R136, R174.reuse ;  /* 0x000000ae88887220 */ /* 0x080fe40000410000 */
[----:B------:R-:W-:Y:S01]  /*a210*/  FMUL.FTZ R137, R137, R174 ;  /* 0x000000ae89897220 */ /* 0x000fe20000410000 */
[----:B------:R-:W-:Y:S01]  /*a220*/  HMMA.16816.F32 R128, R4, R18, R128 ;  /* 0x000000120480723c */ /* 0x000fe20000001880 */
[----:B------:R-:W2:Y:S01]  /*a230*/  LDSM.16.MT88.4 R16, [R220+0x10800] ;  /* 0x01080000dc10783b */ /* 0x000ea20000004200 */
        /* <DEDUP_REMOVED lines=24> */
[----:B------:R-:W-:Y:S02]  /*a3c0*/  FFMA.FTZ R173, R243, R174, R173 ;  /* 0x000000aef3ad7223 */ /* 0x000fe400000100ad */
[----:B------:R-:W-:-:S02]  /*a3d0*/  FFMA.FTZ R3, R242, R3, R169 ;  /* 0x00000003f2037223 */ /* 0x000fc400000100a9 */
[----:B------:R-:W-:Y:S01]  /*a3e0*/  FADD.FTZ R172, R172, R173 ;  /* 0x000000adacac7221 */ /* 0x000fe20000010000 */
[C---:B------:R-:W-:Y:S01]  /*a3f0*/  HMMA.16816.F32 R148, R4.reuse, R20, R148 ;  /* 0x000000140494723c */ /* 0x040fe20000001894 */
[----:B------:R-:W-:Y:S02]  /*a400*/  FADD.FTZ R3, R168, R3 ;  /* 0x00000003a8037221 */ /* 0x000fe40000010000 */
[----:B------:R-:W-:Y:S02]  /*a410*/  FADD.FTZ R172, R171, R172 ;  /* 0x000000acabac7221 */ /* 0x000fe40000010000 */
[----:B------:R-:W-:Y:S01]  /*a420*/  FADD.FTZ R165, R165, R3 ;  /* 0x00000003a5a57221 */ /* 0x000fe20000010000 */
[----:B------:R-:W-:Y:S01]  /*a430*/  MOV R3, R0 ;  /* 0x0000000000037202 */ /* 0x000fe20000000f00 */
[----:B------:R-:W-:Y:S01]  /*a440*/  FADD.FTZ R170, R170, R172 ;  /* 0x000000acaaaa7221 */ /* 0x000fe20000010000 */
[----:B------:R-:W-:Y:S01]  /*a450*/  HMMA.16816.F32 R144, R4, R22, R144 ;  /* 0x000000160490723c */ /* 0x000fe20000001890 */
[----:B------:R-:W1:Y:S01]  /*a460*/  LDSM.16.MT88.4 R20, [R220+0x12800] ;  /* 0x01280000dc14783b */ /* 0x000e620000004200 */
[----:B------:R-:W-:Y:S01]  /*a470*/  FADD.FTZ R165, R164, R165 ;  /* 0x000000a5a4a57221 */ /* 0x000fe20000010000 */
[----:B------:R-:W-:Y:S01]  /*a480*/  MOV R164, R2 ;  /* 0x0000000200a47202 */ /* 0x000fe20000000f00 */
[----:B------:R-:W-:Y:S01]  /*a490*/  FADD.FTZ R170, R179, R170 ;  /* 0x000000aab3aa7221 */ /* 0x000fe20000010000 */
[----:B------:R-:W-:-:S02]  /*a4a0*/  @P0 MOV R3, R0 ;  /* 0x0000000000030202 */ /* 0x000fc40000000f00 */
[C---:B------:R-:W-:Y:S01]  /*a4b0*/  F2FP.PACK_AB R4, R182.reuse, R179 ;  /* 0x000000b3b604723e */ /* 0x040fe200000000ff */
[----:B------:R-:W-:Y:S01]  /*a4c0*/  FADD.FTZ R182, R182, R170 ;  /* 0x000000aab6b67221 */ /* 0x000fe20000010000 */
[----:B------:R-:W-:Y:S01]  /*a4d0*/  F2FP.PACK_AB R5, R186, R185 ;  /* 0x000000b9ba05723e */ /* 0x000fe200000000ff */
[----:B------:R-:W-:Y:S01]  /*a4e0*/  FADD.FTZ R185, R185, R165 ;  /* 0x000000a5b9b97221 */ /* 0x000fe20000010000 */
[----:B------:R-:W-:Y:S01]  /*a4f0*/  F2FP.PACK_AB R6, R184, R183 ;  /* 0x000000b7b806723e */ /* 0x000fe200000000ff */
[----:B------:R-:W-:Y:S01]  /*a500*/  FADD.FTZ R182, R183, R182 ;  /* 0x000000b6b7b67221 */ /* 0x000fe20000010000 */
[----:B------:R-:W-:Y:S01]  /*a510*/  F2FP.PACK_AB R7, R188, R187 ;  /* 0x000000bbbc07723e */ /* 0x000fe200000000ff */
[----:B------:R-:W-:Y:S01]  /*a520*/  FADD.FTZ R185, R186, R185 ;  /* 0x000000b9bab97221 */ /* 0x000fe20000010000 */
[----:B------:R-:W-:Y:S01]  /*a530*/  @P0 MOV R164, R2 ;  /* 0x0000000200a40202 */ /* 0x000fe20000000f00 */
[----:B------:R-:W-:Y:S02]  /*a540*/  FADD.FTZ R184, R184, R182 ;  /* 0x000000b6b8b87221 */ /* 0x000fe40000010000 */
[----:B------:R-:W-:-:S02]  /*a550*/  FADD.FTZ R187, R187, R185 ;  /* 0x000000b9bbbb7221 */ /* 0x000fc40000010000 */
[----:B--2---:R-:W-:Y:S01]  /*a560*/  HMMA.16816.F32 R160, R4, R16, R160 ;  /* 0x0000001004a0723c */ /* 0x004fe200000018a0 */
[----:B----4-:R-:W-:Y:S02]  /*a570*/  FADD.FTZ R184, R194, R184 ;  /* 0x000000b8c2b87221 */ /* 0x010fe40000010000 */
[----:B------:R-:W-:-:S05]  /*a580*/  FADD.FTZ R187, R188, R187 ;  /* 0x000000bbbcbb7221 */ /* 0x000fca0000010000 */
[C---:B------:R-:W-:Y:S01]  /*a590*/  HMMA.16816.F32 R156, R4.reuse, R18, R156 ;  /* 0x00000012049c723c */ /* 0x040fe2000000189c */
[----:B------:R-:W2:Y:S07]  /*a5a0*/  LDSM.16.MT88.4 R16, [R218+0x12800] ;  /* 0x01280000da10783b */ /* 0x000eae0000004200 */
[C---:B---3--:R-:W-:Y:S08]  /*a5b0*/  HMMA.16816.F32 R44, R4.reuse, R12, R44 ;  /* 0x0000000c042c723c */ /* 0x048ff0000000182c */
[C---:B------:R-:W-:Y:S01]  /*a5c0*/  HMMA.16816.F32 R48, R4.reuse, R14, R48 ;  /* 0x0000000e0430723c */ /* 0x040fe20000001830 */
[----:B------:R-:W3:Y:S07]  /*a5d0*/  LDSM.16.MT88.4 R12, [R216+0x12800] ;  /* 0x01280000d80c783b */ /* 0x000eee0000004200 */
[C---:B-1----:R-:W-:Y:S08]  /*a5e0*/  HMMA.16816.F32 R36, R4.reuse, R8, R36 ;  /* 0x000000080424723c */ /* 0x042ff00000001824 */
[C---:B------:R-:W-:Y:S01]  /*a5f0*/  HMMA.16816.F32 R40, R4.reuse, R10, R40 ;  /* 0x0000000a0428723c */ /* 0x040fe20000001828 */
[----:B------:R-:W-:Y:S07]  /*a600*/  LDSM.16.MT88.4 R8, [R217+0x12800] ;  /* 0x01280000d908783b */ /* 0x000fee0000004200 */
[C---:B------:R-:W-:Y:S08]  /*a610*/  HMMA.16816.F32 R60, R4.reuse, R20, R60 ;  /* 0x00000014043c723c */ /* 0x040ff0000000183c */
[C---:B--2---:R-:W-:Y:S08]  /*a620*/  HMMA.16816.F32 R68, R4.reuse, R16, R68 ;  /* 0x000000100444723c */ /* 0x044ff00000001844 */
        /* <DEDUP_REMOVED lines=47> */
[C---:B---3--:R-:W-:Y:S01]  /*a920*/  HMMA.16816.F32 R36, R4.reuse, R12, R36 ;  /* 0x0000000c0424723c */ /* 0x048fe20000001824 */
[----:B-----5:R-:W-:Y:S02]  /*a930*/  FADD.FTZ R196, R181, R196 ;  /* 0x000000c4b5c47221 */ /* 0x020fe40000010000 */
[----:B------:R-:W-:Y:S02]  /*a940*/  FADD.FTZ R190, R191, R190 ;  /* 0x000000bebfbe7221 */ /* 0x000fe40000010000 */
[----:B------:R-:W-:Y:S02]  /*a950*/  FADD.FTZ R196, R180, R196 ;  /* 0x000000c4b4c47221 */ /* 0x000fe40000010000 */
[----:B------:R-:W-:Y:S01]  /*a960*/  FADD.FTZ R190, R199, R190 ;  /* 0x000000bec7be7221 */ /* 0x000fe20000010000 */
[----:B------:R-:W-:Y:S01]  /*a970*/  HMMA.16816.F32 R40, R4, R14, R40 ;  /* 0x0000000e0428723c */ /* 0x000fe20000001828 */
[----:B------:R-:W3:Y:S01]  /*a980*/  LDSM.16.MT88.4 R12, [R217+0x13000] ;  /* 0x01300000d90c783b */ /* 0x000ee20000004200 */
[----:B------:R-:W-:-:S02]  /*a990*/  FADD.FTZ R196, R197, R196 ;  /* 0x000000c4c5c47221 */ /* 0x000fc40000010000 */
[----:B------:R-:W-:Y:S02]  /*a9a0*/  FADD.FTZ R190, R177, R190 ;  /* 0x000000beb1be7221 */ /* 0x000fe40000010000 */
[----:B------:R-:W-:Y:S02]  /*a9b0*/  FADD.FTZ R243, R198, R196 ;  /* 0x000000c4c6f37221 */ /* 0x000fe40000010000 */
[----:B-1----:R-:W-:Y:S01]  /*a9c0*/  HMMA.16816.F32 R60, R4, R16, R60 ;  /* 0x00000010043c723c */ /* 0x002fe2000000183c */
[----:B------:R-:W-:-:S04]  /*a9d0*/  FADD.FTZ R190, R175, R190 ;  /* 0x000000beafbe7221 */ /* 0x000fc80000010000 */
[----:B------:R-:W-:-:S03]  /*a9e0*/  FADD.FTZ R242, R176, R190 ;  /* 0x000000beb0f27221 */ /* 0x000fc60000010000 */
        /* <DEDUP_REMOVED lines=44> */
[----:B------:R-:W-:-:S02]  /*acb0*/  F2FP.PACK_AB R4, R180, R181 ;  /* 0x000000b5b404723e */ /* 0x000fc400000000ff */
[----:B------:R-:W-:Y:S02]  /*acc0*/  F2FP.PACK_AB R5, R177, R199 ;  /* 0x000000c7b105723e */ /* 0x000fe400000000ff */
[----:B------:R-:W-:Y:S02]  /*acd0*/  F2FP.PACK_AB R6, R198, R197 ;  /* 0x000000c5c606723e */ /* 0x000fe400000000ff */
[----:B------:R-:W-:-:S07]  /*ace0*/  F2FP.PACK_AB R7, R176, R175 ;  /* 0x000000afb007723e */ /* 0x000fce00000000ff */
        /* <DEDUP_REMOVED lines=42> */
.L_x_120:
[----:B------:R-:W-:-:S12]  /*af90*/  UIADD3 UR9, UR30, -0x1, URZ ;  /* 0xffffffff1e097890 */ /* 0x000fd8000fffe03f */
.L_x_124:
[----:B------:R-:W-:-:S13]  /*afa0*/  ISETP.LE.AND P0, PT, RZ, UR9, PT ;  /* 0x00000009ff007c0c */ /* 0x000fda000bf03270 */
[----:B------:R-:W-:Y:S05]  /*afb0*/  @!P0 BRA `(.L_x_125) ;  /* 0x0000451000008947 */ /* 0x000fea0003800000 */
[----:B------:R-:W1:Y:S01]  /*afc0*/  S2R R4, SR_TID.X ;  /* 0x0000000000047919 */ /* 0x000e620000002100 */
[----:B------:R-:W-:Y:S02]  /*afd0*/  IMAD.U32 R8, RZ, RZ, UR8 ;  /* 0x00000008ff087e24 */ /* 0x000fe4000f8e00ff */
[----:B------:R-:W-:Y:S02]  /*afe0*/  IMAD.MOV.U32 R6, RZ, RZ, R236 ;  /* 0x000000ffff067224 */ /* 0x000fe400078e00ec */
[----:B------:R-:W-:Y:S02]  /*aff0*/  IMAD.MOV.U32 R7, RZ, RZ, R237 ;  /* 0x000000ffff077224 */ /* 0x000fe400078e00ed */
[----:B------:R-:W-:Y:S02]  /*b000*/  IMAD.U32 R0, RZ, RZ, UR8 ;  /* 0x00000008ff007e24 */ /* 0x000fe4000f8e00ff */
        /* <DEDUP_REMOVED lines=8> */
[----:B------:R-:W-:Y:S01]  /*b090*/  LEA R241, P1, R2, c[0x0][0x168], 0x1 ;  /* 0x00005a0002f17a11 */ /* 0x000fe200078208ff */
[----:B------:R-:W-:Y:S01]  /*b0a0*/  UMOV UR13, URZ ;  /* 0x0000003f000d7c82 */ /* 0x000fe20008000000 */
        /* <DEDUP_REMOVED lines=17> */
[----:B------:R-:W-:-:S03]  /*b1c0*/  IMAD.X R249, RZ, RZ, R247, P1 ;  /* 0x000000fffff97224 */ /* 0x000fc600008e06f7 */
[----:B-1----:R-:W2:Y:S01]  /*b1d0*/  LDL.LU.64 R10, [R1+0x8] ;  /* 0x00000800010a7983 */ /* 0x002ea20000300a00 */
[----:B------:R-:W-:Y:S02]  /*b1e0*/  ISETP.GE.AND P5, PT, R231, c[0x0][0x220], PT ;  /* 0x00008800e7007a0c */ /* 0x000fe40003fa6270 */
[----:B------:R-:W-:Y:S02]  /*b1f0*/  ISETP.GE.AND P4, PT, R230, c[0x0][0x220], PT ;  /* 0x00008800e6007a0c */ /* 0x000fe40003f86270 */
[----:B------:R-:W-:Y:S01]  /*b200*/  ISETP.GE.AND P3, PT, R229, c[0x0][0x220], PT ;  /* 0x00008800e5007a0c */ /* 0x000fe20003f66270 */
[----:B--2---:R-:W-:Y:S01]  /*b210*/  IMAD.MOV.U32 R245, RZ, RZ, R11 ;  /* 0x000000fffff57224 */ /* 0x004fe200078e000b */
[----:B------:R-:W-:Y:S05]  /*b220*/  BRA `(.L_x_126) ;  /* 0x000006b000007947 */ /* 0x000fea0003800000 */
.L_x_128:
        /* <DEDUP_REMOVED lines=107> */
.L_x_126:
[----:B------:R1:W-:Y:S01]  /*b8e0*/  STL.64 [R1+0x10], R36 ;  /* 0x0000102401007387 */ /* 0x0003e20000100a00 */
[----:B------:R-:W-:Y:S01]  /*b8f0*/  UIADD3 UR8, -UR13, UR9, URZ ;  /* 0x000000090d087290 */ /* 0x000fe2000fffe13f */
[----:B------:R-:W-:Y:S04]  /*b900*/  DEPBAR.LE SB0, 0x0 ;  /* 0x000080000000791a */ /* 0x000fe80000000000 */
[----:B------:R-:W-:Y:S01]  /*b910*/  BAR.SYNC.DEFER_BLOCKING 0x0 ;  /* 0x0000000000007b1d */ /* 0x000fe20000010000 */
[----:B------:R-:W-:Y:S01]  /*b920*/  USHF.R.S32.HI UR7, URZ, 0x1f, UR8 ;  /* 0x0000001f3f077899 */ /* 0x000fe20008011408 */
[----:B------:R-:W-:Y:S01]  /*b930*/  IMAD.U32 R3, RZ, RZ, UR8 ;  /* 0x00000008ff037e24 */ /* 0x000fe2000f8e00ff */
[----:B------:R-:W-:Y:S01]  /*b940*/  UIMAD UR6, UR31, UR8, URZ ;  /* 0x000000081f0672a4 */ /* 0x000fe2000f8e023f */
[----:B------:R-:W-:Y:S01]  /*b950*/  IMAD.U32 R6, RZ, RZ, UR8 ;  /* 0x00000008ff067e24 */ /* 0x000fe2000f8e00ff */
[----:B------:R-:W-:Y:S01]  /*b960*/  UIADD3 UR11, UR9, -0x1, URZ ;  /* 0xffffffff090b7890 */ /* 0x000fe2000fffe03f */
[----:B------:R-:W-:Y:S01]  /*b970*/  IMAD.WIDE.U32 R8, R3, UR5, R244 ;  /* 0x0000000503087c25 */ /* 0x000fe2000f8e00f4 */
[----:B------:R-:W-:Y:S02]  /*b980*/  UIMAD UR6, UR7, UR5, UR6 ;  /* 0x00000005070672a4 */ /* 0x000fe4000f8e0206 */
[----:B------:R-:W-:Y:S01]  /*b990*/  LEA R6, P0, R6, R246, 0x6 ;  /* 0x000000f606067211 */ /* 0x000fe200078030ff */
[----:B------:R-:W-:Y:S01]  /*b9a0*/  UIADD3 UR11, UR11, -UR13, URZ ;  /* 0x8000000d0b0b7290 */ /* 0x000fe2000fffe03f */
[----:B------:R-:W-:Y:S02]  /*b9b0*/  IADD3 R5, P1, R8, UR24, RZ ;  /* 0x0000001808057c10 */ /* 0x000fe4000ff3e0ff */
[----:B------:R-:W-:Y:S01]  /*b9c0*/  IADD3 R4, R9, UR6, RZ ;  /* 0x0000000609047c10 */ /* 0x000fe2000fffe0ff */
[----:B------:R-:W-:Y:S01]  /*b9d0*/  IMAD.WIDE.U32 R18, R6, c[0x0][0x1a0], RZ ;  /* 0x0000680006127a25 */ /* 0x000fe200078e00ff */
[----:B------:R-:W-:Y:S02]  /*b9e0*/  LEA.HI.X.SX32 R7, R3, R247, 0x6, P0 ;  /* 0x000000f703077211 */ /* 0x000fe400000f36ff */
[----:B------:R-:W-:Y:S02]  /*b9f0*/  @!P6 LEA R16, P2, R8, c[0x0][0x170], 0x1 ;  /* 0x00005c000810ea11 */ /* 0x000fe400078408ff */
[C---:B------:R-:W-:Y:S02]  /*ba00*/  @!P6 LEA R14, P0, R5.reuse, c[0x0][0x170], 0x1 ;  /* 0x00005c00050eea11 */ /* 0x040fe400078008ff */
[----:B------:R-:W-:Y:S02]  /*ba10*/  IADD3.X R3, R4, UR10, RZ, P1, !PT ;  /* 0x0000000a04037c10 */ /* 0x000fe40008ffe4ff */
[----:B------:R-:W-:Y:S01]  /*ba20*/  @!P6 LEA.HI.X R17, R8, c[0x0][0x174], R4, 0x1, P2 ;  /* 0x00005d000811ea11 */ /* 0x000fe200010f0c04 */
[----:B-1----:R-:W2:Y:S01]  /*ba30*/  LDL.64 R36, [R1] ;  /* 0x0000000001247983 */ /* 0x002ea20000100a00 */
        /* <DEDUP_REMOVED lines=18> */
[C---:B------:R-:W-:Y:S01]  /*bb60*/  @!P6 LEA R10, P0, R7.reuse, c[0x0][0x170], 0x1 ;  /* 0x00005c00070aea11 */ /* 0x040fe200078008ff */
        /* <DEDUP_REMOVED lines=106> */
[----:B---3--:R-:W3:Y:S04]  /*c210*/  LDSM.16.M88.4 R8, [R225+0x8000] ;  /* 0x00800000e108783b */ /* 0x008ee80000000200 */
[----:B-1----:R-:W4:Y:S04]  /*c220*/  LDSM.16.M88.4 R16, [R225+0x8800] ;  /* 0x00880000e110783b */ /* 0x002f280000000200 */
[----:B--2---:R-:W1:Y:S04]  /*c230*/  LDSM.16.M88.4 R24, [R225+0x9000] ;  /* 0x00900000e118783b */ /* 0x004e680000000200 */
[----:B------:R-:W0:Y:S04]  /*c240*/  LDGDEPBAR ;  /* 0x00000000000079af */ /* 0x000e280000000000 */
[----:B------:R-:W2:Y:S04]  /*c250*/  LDSM.16.M88.4 R164, [R225+0x9800] ;  /* 0x00980000e1a4783b */ /* 0x000ea80000000200 */
[----:B------:R-:W-:Y:S04]  /*c260*/  LDSM.16.M88.4 R168, [R224] ;  /* 0x00000000e0a8783b */ /* 0x000fe80000000200 */
[----:B------:R-:W1:Y:S04]  /*c270*/  LDSM.16.M88.4 R172, [R223] ;  /* 0x00000000dfac783b */ /* 0x000e680000000200 */
[----:B------:R-:W1:Y:S04]  /*c280*/  LDSM.16.M88.4 R176, [R215] ;  /* 0x00000000d7b0783b */ /* 0x000e680000000200 */
[----:B------:R-:W1:Y:S04]  /*c290*/  LDSM.16.M88.4 R180, [R214] ;  /* 0x00000000d6b4783b */ /* 0x000e680000000200 */
[----:B------:R-:W-:Y:S01]  /*c2a0*/  LDSM.16.M88.4 R184, [R222] ;  /* 0x00000000deb8783b */ /* 0x000fe20000000200 */
[C---:B---3--:R-:W-:Y:S03]  /*c2b0*/  HMMA.16816.F32 R4, R32.reuse, R8, RZ ;  /* 0x000000082004723c */ /* 0x048fe600000018ff */
[----:B------:R-:W-:Y:S04]  /*c2c0*/  LDSM.16.M88.4 R188, [R219+0x8000] ;  /* 0x00800000dbbc783b */ /* 0x000fe80000000200 */
[----:B------:R-:W-:Y:S01]  /*c2d0*/  LDSM.16.M88.4 R192, [R219+0x8800] ;  /* 0x00880000dbc0783b */ /* 0x000fe20000000200 */
[C---:B------:R-:W-:Y:S03]  /*c2e0*/  HMMA.16816.F32 R8, R32.reuse, R10, RZ ;  /* 0x0000000a2008723c */ /* 0x040fe600000018ff */
[----:B------:R-:W-:Y:S05]  /*c2f0*/  LDSM.16.M88.4 R196, [R219+0x9800] ;  /* 0x00980000dbc4783b */ /* 0x000fea0000000200 */
[C---:B----4-:R-:W-:Y:S08]  /*c300*/  HMMA.16816.F32 R12, R32.reuse, R16, RZ ;  /* 0x00000010200c723c */ /* 0x050ff000000018ff */
[C---:B------:R-:W-:Y:S08]  /*c310*/  HMMA.16816.F32 R16, R32.reuse, R18, RZ ;  /* 0x000000122010723c */ /* 0x040ff000000018ff */
[C---:B-1----:R-:W-:Y:S08]  /*c320*/  HMMA.16816.F32 R20, R32.reuse, R24, RZ ;  /* 0x000000182014723c */ /* 0x042ff000000018ff */
[C---:B------:R-:W-:Y:S08]  /*c330*/  HMMA.16816.F32 R24, R32.reuse, R26, RZ ;  /* 0x0000001a2018723c */ /* 0x040ff000000018ff */
[C---:B--2---:R-:W-:Y:S08]  /*c340*/  HMMA.16816.F32 R28, R32.reuse, R164, RZ ;  /* 0x000000a4201c723c */ /* 0x044ff000000018ff */
[----:B------:R-:W-:Y:S01]  /*c350*/  HMMA.16816.F32 R32, R32, R166, RZ ;  /* 0x000000a62020723c */ /* 0x000fe200000018ff */
[----:B------:R-:W1:Y:S07]  /*c360*/  LDSM.16.M88.4 R164, [R213] ;  /* 0x00000000d5a4783b */ /* 0x000e6e0000000200 */
[C---:B------:R-:W-:Y:S08]  /*c370*/  HMMA.16816.F32 R4, R168.reuse, R172, R4 ;  /* 0x000000aca804723c */ /* 0x040ff00000001804 */
        /* <DEDUP_REMOVED lines=10> */
[----:B------:R-:W-:Y:S04]  /*c420*/  LDSM.16.M88.4 R164, [R221] ;  /* 0x00000000dda4783b */ /* 0x000fe80000000200 */
[----:B------:R-:W1:Y:S03]  /*c430*/  LDSM.16.M88.4 R168, [R212] ;  /* 0x00000000d4a8783b */ /* 0x000e660000000200 */
[C---:B------:R-:W-:Y:S08]  /*c440*/  HMMA.16816.F32 R4, R184.reuse, R188, R4 ;  /* 0x000000bcb804723c */ /* 0x040ff00000001804 */
[C---:B------:R-:W-:Y:S01]  /*c450*/  HMMA.16816.F32 R8, R184.reuse, R190, R8 ;  /* 0x000000beb808723c */ /* 0x040fe20000001808 */
[----:B------:R-:W-:Y:S07]  /*c460*/  LDSM.16.M88.4 R188, [R226+0x2000] ;  /* 0x00200000e2bc783b */ /* 0x000fee0000000200 */
[C---:B------:R-:W-:Y:S08]  /*c470*/  HMMA.16816.F32 R12, R184.reuse, R192, R12 ;  /* 0x000000c0b80c723c */ /* 0x040ff0000000180c */
[C---:B------:R-:W-:Y:S01]  /*c480*/  HMMA.16816.F32 R16, R184.reuse, R194, R16 ;  /* 0x000000c2b810723c */ /* 0x040fe20000001810 */
[----:B------:R-:W-:Y:S07]  /*c490*/  LDSM.16.M88.4 R192, [R225+0xa000] ;  /* 0x00a00000e1c0783b */ /* 0x000fee0000000200 */
[C---:B--2---:R-:W-:Y:S08]  /*c4a0*/  HMMA.16816.F32 R20, R184.reuse, R172, R20 ;  /* 0x000000acb814723c */ /* 0x044ff00000001814 */
[C---:B------:R-:W-:Y:S01]  /*c4b0*/  HMMA.16816.F32 R24, R184.reuse, R174, R24 ;  /* 0x000000aeb818723c */ /* 0x040fe20000001818 */
[----:B------:R-:W2:Y:S07]  /*c4c0*/  LDSM.16.M88.4 R172, [R212+0x1000] ;  /* 0x00100000d4ac783b */ /* 0x000eae0000000200 */
        /* <DEDUP_REMOVED lines=9> */
[----:B------:R-:W-:Y:S07]  /*c560*/  LDSM.16.M88.4 R176, [R210] ;  /* 0x00000000d2b0783b */ /* 0x000fee0000000200 */
[C---:B--2---:R-:W-:Y:S08]  /*c570*/  HMMA.16816.F32 R20, R164.reuse, R172, R20 ;  /* 0x000000aca414723c */ /* 0x044ff00000001814 */
[C---:B------:R-:W-:Y:S01]  /*c580*/  HMMA.16816.F32 R24, R164.reuse, R174, R24 ;  /* 0x000000aea418723c */ /* 0x040fe20000001818 */
[----:B------:R-:W-:Y:S07]  /*c590*/  LDSM.16.M88.4 R172, [R211] ;  /* 0x00000000d3ac783b */ /* 0x000fee0000000200 */
[C---:B------:R-:W-:Y:S08]  /*c5a0*/  HMMA.16816.F32 R28, R164.reuse, R180, R28 ;  /* 0x000000b4a41c723c */ /* 0x040ff0000000181c */
[----:B------:R-:W-:Y:S01]  /*c5b0*/  HMMA.16816.F32 R32, R164, R182, R32 ;  /* 0x000000b6a420723c */ /* 0x000fe20000001820 */
[----:B------:R-:W2:Y:S04]  /*c5c0*/  LDSM.16.M88.4 R164, [R224+0x2000] ;  /* 0x00200000e0a4783b */ /* 0x000ea80000000200 */
[----:B------:R-:W4:Y:S03]  /*c5d0*/  LDSM.16.M88.4 R180, [R209] ;  /* 0x00000000d1b4783b */ /* 0x000f260000000200 */
[C---:B------:R-:W-:Y:S08]  /*c5e0*/  HMMA.16816.F32 R4, R188.reuse, R192, R4 ;  /* 0x000000c0bc04723c */ /* 0x040ff00000001804 */
[C---:B------:R-:W-:Y:S01]  /*c5f0*/  HMMA.16816.F32 R8, R188.reuse, R194, R8 ;  /* 0x000000c2bc08723c */ /* 0x040fe20000001808 */
[----:B------:R-:W2:Y:S07]  /*c600*/  LDSM.16.M88.4 R192, [R208] ;  /* 0x00000000d0c0783b */ /* 0x000eae0000000200 */
[C---:B---3--:R-:W-:Y:S08]  /*c610*/  HMMA.16816.F32 R12, R188.reuse, R184, R12 ;  /* 0x000000b8bc0c723c */ /* 0x048ff0000000180c */
[C---:B------:R-:W-:Y:S01]  /*c620*/  HMMA.16816.F32 R16, R188.reuse, R186, R16 ;  /* 0x000000babc10723c */ /* 0x040fe20000001810 */
[----:B------:R-:W-:Y:S07]  /*c630*/  LDSM.16.M88.4 R184, [R219+0xa000] ;  /* 0x00a00000dbb8783b */ /* 0x000fee0000000200 */
[C---:B-1----:R-:W-:Y:S08]  /*c640*/  HMMA.16816.F32 R20, R188.reuse, R168, R20 ;  /* 0x000000a8bc14723c */ /* 0x042ff00000001814 */
[C---:B------:R-:W-:Y:S01]  /*c650*/  HMMA.16816.F32 R24, R188.reuse, R170, R24 ;  /* 0x000000aabc18723c */ /* 0x040fe20000001818 */
[----:B------:R-:W1:Y:S07]  /*c660*/  LDSM.16.M88.4 R168, [R222+0x2000] ;  /* 0x00200000dea8783b */ /* 0x000e6e0000000200 */
[C---:B------:R-:W-:Y:S08]  /*c670*/  HMMA.16816.F32 R28, R188.reuse, R196, R28 ;  /* 0x000000c4bc1c723c */ /* 0x040ff0000000181c */
[----:B------:R-:W-:Y:S01]  /*c680*/  HMMA.16816.F32 R32, R188, R198, R32 ;  /* 0x000000c6bc20723c */ /* 0x000fe20000001820 */
[----:B------:R-:W-:Y:S04]  /*c690*/  LDSM.16.M88.4 R188, [R212+0x2000] ;  /* 0x00200000d4bc783b */ /* 0x000fe80000000200 */
[----:B------:R-:W-:Y:S03]  /*c6a0*/  LDSM.16.M88.4 R196, [R212+0x3800] ;  /* 0x00380000d4c4783b */ /* 0x000fe60000000200 */
[C---:B--2---:R-:W-:Y:S08]  /*c6b0*/  HMMA.16816.F32 R4, R164.reuse, R172, R4 ;  /* 0x000000aca404723c */ /* 0x044ff00000001804 */
[C---:B------:R-:W-:Y:S01]  /*c6c0*/  HMMA.16816.F32 R8, R164.reuse, R174, R8 ;  /* 0x000000aea408723c */ /* 0x040fe20000001808 */
[----:B------:R-:W2:Y:S07]  /*c6d0*/  LDSM.16.M88.4 R172, [R219+0xa800] ;  /* 0x00a80000dbac783b */ /* 0x000eae0000000200 */
[C---:B------:R-:W-:Y:S08]  /*c6e0*/  HMMA.16816.F32 R12, R164.reuse, R176, R12 ;  /* 0x000000b0a40c723c */ /* 0x040ff0000000180c */
[C---:B------:R-:W-:Y:S01]  /*c6f0*/  HMMA.16816.F32 R16, R164.reuse, R178, R16 ;  /* 0x000000b2a410723c */ /* 0x040fe20000001810 */
[----:B------:R-:W3:Y:S07]  /*c700*/  LDSM.16.M88.4 R176, [R219+0xb000] ;  /* 0x00b00000dbb0783b */ /* 0x000eee0000000200 */
[C---:B----4-:R-:W-:Y:S08]  /*c710*/  HMMA.16816.F32 R20, R164.reuse, R180, R20 ;  /* 0x000000b4a414723c */ /* 0x050ff00000001814 */
[C---:B------:R-:W-:Y:S01]  /*c720*/  HMMA.16816.F32 R24, R164.reuse, R182, R24 ;  /* 0x000000b6a418723c */ /* 0x040fe20000001818 */
[----:B------:R-:W-:Y:S07]  /*c730*/  LDSM.16.M88.4 R180, [R221+0x2000] ;  /* 0x00200000ddb4783b */ /* 0x000fee0000000200 */
[C---:B------:R-:W-:Y:S08]  /*c740*/  HMMA.16816.F32 R28, R164.reuse, R192, R28 ;  /* 0x000000c0a41c723c */ /* 0x040ff0000000181c */
[----:B------:R-:W-:Y:S01]  /*c750*/  HMMA.16816.F32 R32, R164, R194, R32 ;  /* 0x000000c2a420723c */ /* 0x000fe20000001820 */
[----:B------:R-:W4:Y:S04]  /*c760*/  LDSM.16.M88.4 R164, [R219+0xb800] ;  /* 0x00b80000dba4783b */ /* 0x000f280000000200 */
[----:B------:R-:W4:Y:S03]  /*c770*/  LDSM.16.M88.4 R192, [R212+0x2800] ;  /* 0x00280000d4c0783b */ /* 0x000f260000000200 */
[C---:B-1----:R-:W-:Y:S08]  /*c780*/  HMMA.16816.F32 R4, R168.reuse, R184, R4 ;  /* 0x000000b8a804723c */ /* 0x042ff00000001804 */
[C---:B------:R-:W-:Y:S01]  /*c790*/  HMMA.16816.F32 R8, R168.reuse, R186, R8 ;  /* 0x000000baa808723c */ /* 0x040fe20000001808 */
[----:B------:R-:W1:Y:S07]  /*c7a0*/  LDSM.16.M88.4 R184, [R212+0x3000] ;  /* 0x00300000d4b8783b */ /* 0x000e6e0000000200 */
[C---:B--2---:R-:W-:Y:S08]  /*c7b0*/  HMMA.16816.F32 R12, R168.reuse, R172, R12 ;  /* 0x000000aca80c723c */ /* 0x044ff0000000180c */
[C---:B------:R-:W-:Y:S01]  /*c7c0*/  HMMA.16816.F32 R16, R168.reuse, R174, R16 ;  /* 0x000000aea810723c */ /* 0x040fe20000001810 */
[----:B------:R-:W-:Y:S07]  /*c7d0*/  LDSM.16.M88.4 R172, [R225+0xc800] ;  /* 0x00c80000e1ac783b */ /* 0x000fee0000000200 */
[C---:B---3--:R-:W-:Y:S08]  /*c7e0*/  HMMA.16816.F32 R20, R168.reuse, R176, R20 ;  /* 0x000000b0a814723c */ /* 0x048ff00000001814 */
[C---:B------:R-:W-:Y:S01]  /*c7f0*/  HMMA.16816.F32 R24, R168.reuse, R178, R24 ;  /* 0x000000b2a818723c */ /* 0x040fe20000001818 */
[----:B------:R-:W-:Y:S07]  /*c800*/  LDSM.16.M88.4 R176, [R225+0xd000] ;  /* 0x00d00000e1b0783b */ /* 0x000fee0000000200 */
[C---:B----4-:R-:W-:Y:S08]  /*c810*/  HMMA.16816.F32 R28, R168.reuse, R164, R28 ;  /* 0x000000a4a81c723c */ /* 0x050ff0000000181c */
[----:B------:R-:W-:Y:S01]  /*c820*/  HMMA.16816.F32 R32, R168, R166, R32 ;  /* 0x000000a6a820723c */ /* 0x000fe20000001820 */
[----:B------:R-:W-:Y:S04]  /*c830*/  LDSM.16.M88.4 R164, [R226+0x4000] ;  /* 0x00400000e2a4783b */ /* 0x000fe80000000200 */
[----:B------:R-:W2:Y:S03]  /*c840*/  LDSM.16.M88.4 R168, [R225+0xc000] ;  /* 0x00c00000e1a8783b */ /* 0x000ea60000000200 */
[C---:B------:R-:W-:Y:S08]  /*c850*/  HMMA.16816.F32 R4, R180.reuse, R188, R4 ;  /* 0x000000bcb404723c */ /* 0x040ff00000001804 */
        /* <DEDUP_REMOVED lines=8> */
[C---:B------:R-:W-:Y:S08]  /*c8e0*/  HMMA.16816.F32 R28, R180.reuse, R196, R28 ;  /* 0x000000c4b41c723c */ /* 0x040ff0000000181c */
[----:B------:R-:W-:Y:S01]  /*c8f0*/  HMMA.16816.F32 R32, R180, R198, R32 ;  /* 0x000000c6b420723c */ /* 0x000fe20000001820 */
[----:B------:R-:W4:Y:S04]  /*c900*/  LDSM.16.M88.4 R180, [R206] ;  /* 0x00000000ceb4783b */ /* 0x000f280000000200 */
[----:B------:R-:W-:Y:S03]  /*c910*/  LDSM.16.M88.4 R196, [R219+0xc000] ;  /* 0x00c00000dbc4783b */ /* 0x000fe60000000200 */
[C---:B--2---:R-:W-:Y:S08]  /*c920*/  HMMA.16816.F32 R4, R164.reuse, R168, R4 ;  /* 0x000000a8a404723c */ /* 0x044ff00000001804 */
[C---:B------:R-:W-:Y:S01]  /*c930*/  HMMA.16816.F32 R8, R164.reuse, R170, R8 ;  /* 0x000000aaa408723c */ /* 0x040fe20000001808 */
[----:B------:R-:W2:Y:S07]  /*c940*/  LDSM.16.M88.4 R168, [R205] ;  /* 0x00000000cda8783b */ /* 0x000eae0000000200 */
[C---:B------:R-:W-:Y:S08]  /*c950*/  HMMA.16816.F32 R12, R164.reuse, R172, R12 ;  /* 0x000000aca40c723c */ /* 0x040ff0000000180c */
[C---:B------:R-:W-:Y:S01]  /*c960*/  HMMA.16816.F32 R16, R164.reuse, R174, R16 ;  /* 0x000000aea410723c */ /* 0x040fe20000001810 */
[----:B------:R-:W2:Y:S07]  /*c970*/  LDSM.16.M88.4 R172, [R204] ;  /* 0x00000000ccac783b */ /* 0x000eae0000000200 */
[C---:B------:R-:W-:Y:S08]  /*c980*/  HMMA.16816.F32 R20, R164.reuse, R176, R20 ;  /* 0x000000b0a414723c */ /* 0x040ff00000001814 */
[C---:B------:R-:W-:Y:S01]  /*c990*/  HMMA.16816.F32 R24, R164.reuse, R178, R24 ;  /* 0x000000b2a418723c */ /* 0x040fe20000001818 */
[----:B------:R-:W2:Y:S07]  /*c9a0*/  LDSM.16.M88.4 R176, [R222+0x4000] ;  /* 0x00400000deb0783b */ /* 0x000eae0000000200 */
[C---:B---3--:R-:W-:Y:S08]  /*c9b0*/  HMMA.16816.F32 R28, R164.reuse, R188, R28 ;  /* 0x000000bca41c723c */ /* 0x048ff0000000181c */
[----:B------:R-:W-:Y:S01]  /*c9c0*/  HMMA.16816.F32 R32, R164, R190, R32 ;  /* 0x000000bea420723c */ /* 0x000fe20000001820 */
[----:B------:R-:W3:Y:S04]  /*c9d0*/  LDSM.16.M88.4 R164, [R219+0xc800] ;  /* 0x00c80000dba4783b */ /* 0x000ee80000000200 */
[----:B------:R-:W3:Y:S03]  /*c9e0*/  LDSM.16.M88.4 R188, [R219+0xd000] ;  /* 0x00d00000dbbc783b */ /* 0x000ee60000000200 */
[C---:B-1----:R-:W-:Y:S08]  /*c9f0*/  HMMA.16816.F32 R4, R184.reuse, R192, R4 ;  /* 0x000000c0b804723c */ /* 0x042ff00000001804 */
[C---:B------:R-:W-:Y:S01]  /*ca00*/  HMMA.16816.F32 R8, R184.reuse, R194, R8 ;  /* 0x000000c2b808723c */ /* 0x040fe20000001808 */
[----:B------:R-:W1:Y:S07]  /*ca10*/  LDSM.16.M88.4 R192, [R219+0xd800] ;  /* 0x00d80000dbc0783b */ /* 0x000e6e0000000200 */
[C---:B----4-:R-:W-:Y:S08]  /*ca20*/  HMMA.16816.F32 R12, R184.reuse, R180, R12 ;  /* 0x000000b4b80c723c */ /* 0x050ff0000000180c */
[C---:B------:R-:W-:Y:S01]  /*ca30*/  HMMA.16816.F32 R16, R184.reuse, R182, R16 ;  /* 0x000000b6b810723c */ /* 0x040fe20000001810 */
[----:B------:R-:W-:Y:S07]  /*ca40*/  LDSM.16.M88.4 R180, [R212+0x4800] ;  /* 0x00480000d4b4783b */ /* 0x000fee0000000200 */
[C---:B--2---:R-:W-:Y:S08]  /*ca50*/  HMMA.16816.F32 R20, R184.reuse, R168, R20 ;  /* 0x000000a8b814723c */ /* 0x044ff00000001814 */
[C---:B------:R-:W-:Y:S01]  /*ca60*/  HMMA.16816.F32 R24, R184.reuse, R170, R24 ;  /* 0x000000aab818723c */ /* 0x040fe20000001818 */
[----:B------:R-:W-:Y:S07]  /*ca70*/  LDSM.16.M88.4 R168, [R221+0x4000] ;  /* 0x00400000dda8783b */ /* 0x000fee0000000200 */
[C---:B------:R-:W-:Y:S08]  /*ca80*/  HMMA.16816.F32 R28, R184.reuse, R172, R28 ;  /* 0x000000acb81c723c */ /* 0x040ff0000000181c */
[----:B------:R-:W-:Y:S01]  /*ca90*/  HMMA.16816.F32 R32, R184, R174, R32 ;  /* 0x000000aeb820723c */ /* 0x000fe20000001820 */
[----:B------:R-:W2:Y:S04]  /*caa0*/  LDSM.16.M88.4 R172, [R212+0x4000] ;  /* 0x00400000d4ac783b */ /* 0x000ea80000000200 */
[----:B------:R-:W4:Y:S03]  /*cab0*/  LDSM.16.M88.4 R184, [R212+0x5000] ;  /* 0x00500000d4b8783b */ /* 0x000f260000000200 */
[C---:B------:R-:W-:Y:S08]  /*cac0*/  HMMA.16816.F32 R4, R176.reuse, R196, R4 ;  /* 0x000000c4b004723c */ /* 0x040ff00000001804 */
[C---:B------:R-:W-:Y:S01]  /*cad0*/  HMMA.16816.F32 R8, R176.reuse, R198, R8 ;  /* 0x000000c6b008723c */ /* 0x040fe20000001808 */
[----:B------:R-:W-:Y:S07]  /*cae0*/  LDSM.16.M88.4 R196, [R225+0xe000] ;  /* 0x00e00000e1c4783b */ /* 0x000fee0000000200 */
[C---:B---3--:R-:W-:Y:S08]  /*caf0*/  HMMA.16816.F32 R12, R176.reuse, R164, R12 ;  /* 0x000000a4b00c723c */ /* 0x048ff0000000180c */
[C---:B------:R-:W-:Y:S01]  /*cb00*/  HMMA.16816.F32 R16, R176.reuse, R166, R16 ;  /* 0x000000a6b010723c */ /* 0x040fe20000001810 */
[----:B------:R-:W3:Y:S07]  /*cb10*/  LDSM.16.M88.4 R164, [R212+0x5800] ;  /* 0x00580000d4a4783b */ /* 0x000eee0000000200 */
[C---:B------:R-:W-:Y:S08]  /*cb20*/  HMMA.16816.F32 R20, R176.reuse, R188, R20 ;  /* 0x000000bcb014723c */ /* 0x040ff00000001814 */
[C---:B------:R-:W-:Y:S01]  /*cb30*/  HMMA.16816.F32 R24, R176.reuse, R190, R24 ;  /* 0x000000beb018723c */ /* 0x040fe20000001818 */
[----:B------:R-:W3:Y:S07]  /*cb40*/  LDSM.16.M88.4 R188, [R226+0x6000] ;  /* 0x00600000e2bc783b */ /* 0x000eee0000000200 */
[C---:B-1----:R-:W-:Y:S08]  /*cb50*/  HMMA.16816.F32 R28, R176.reuse, R192, R28 ;  /* 0x000000c0b01c723c */ /* 0x042ff0000000181c */
[----:B------:R-:W-:Y:S01]  /*cb60*/  HMMA.16816.F32 R32, R176, R194, R32 ;  /* 0x000000c2b020723c */ /* 0x000fe20000001820 */
[----:B------:R-:W1:Y:S04]  /*cb70*/  LDSM.16.M88.4 R176, [R225+0xe800] ;  /* 0x00e80000e1b0783b */ /* 0x000e680000000200 */
[----:B------:R-:W1:Y:S03]  /*cb80*/  LDSM.16.M88.4 R192, [R225+0xf000] ;  /* 0x00f00000e1c0783b */ /* 0x000e660000000200 */
[C---:B--2---:R-:W-:Y:S08]  /*cb90*/  HMMA.16816.F32 R4, R168.reuse, R172, R4 ;  /* 0x000000aca804723c */ /* 0x044ff00000001804 */
[C---:B------:R-:W-:Y:S01]  /*cba0*/  HMMA.16816.F32 R8, R168.reuse, R174, R8 ;  /* 0x000000aea808723c */ /* 0x040fe20000001808 */
[----:B------:R-:W2:Y:S07]  /*cbb0*/  LDSM.16.M88.4 R172, [R225+0xf800] ;  /* 0x00f80000e1ac783b */ /* 0x000eae0000000200 */
[C---:B------:R-:W-:Y:S08]  /*cbc0*/  HMMA.16816.F32 R12, R168.reuse, R180, R12 ;  /* 0x000000b4a80c723c */ /* 0x040ff0000000180c */
[C---:B------:R-:W-:Y:S01]  /*cbd0*/  HMMA.16816.F32 R16, R168.reuse, R182, R16 ;  /* 0x000000b6a810723c */ /* 0x040fe20000001810 */
[----:B------:R-:W-:Y:S07]  /*cbe0*/  LDSM.16.M88.4 R180, [R201] ;  /* 0x00000000c9b4783b */ /* 0x000fee0000000200 */
[C---:B----4-:R-:W-:Y:S08]  /*cbf0*/  HMMA.16816.F32 R20, R168.reuse, R184, R20 ;  /* 0x000000b8a814723c */ /* 0x050ff00000001814 */
[C---:B------:R-:W-:Y:S01]  /*cc00*/  HMMA.16816.F32 R24, R168.reuse, R186, R24 ;  /* 0x000000baa818723c */ /* 0x040fe20000001818 */
[----:B------:R-:W-:Y:S07]  /*cc10*/  LDSM.16.M88.4 R184, [R200] ;  /* 0x00000000c8b8783b */ /* 0x000fee0000000200 */
[C---:B---3--:R-:W-:Y:S08]  /*cc20*/  HMMA.16816.F32 R28, R168.reuse, R164, R28 ;  /* 0x000000a4a81c723c */ /* 0x048ff0000000181c */
[----:B------:R-:W-:Y:S01]  /*cc30*/  HMMA.16816.F32 R32, R168, R166, R32 ;  /* 0x000000a6a820723c */ /* 0x000fe20000001820 */
[----:B------:R-:W-:Y:S04]  /*cc40*/  LDSM.16.M88.4 R164, [R224+0x6000] ;  /* 0x00600000e0a4783b */ /* 0x000fe80000000200 */
[----:B------:R-:W3:Y:S03]  /*cc50*/  LDSM.16.M88.4 R168, [R203] ;  /* 0x00000000cba8783b */ /* 0x000ee60000000200 */
[C---:B------:R-:W-:Y:S08]  /*cc60*/  HMMA.16816.F32 R4, R188.reuse, R196, R4 ;  /* 0x000000c4bc04723c */ /* 0x040ff00000001804 */
[C---:B------:R-:W-:Y:S01]  /*cc70*/  HMMA.16816.F32 R8, R188.reuse, R198, R8 ;  /* 0x000000c6bc08723c */ /* 0x040fe20000001808 */
[----:B------:R-:W-:Y:S07]  /*cc80*/  LDSM.16.M88.4 R196, [R219+0xe000] ;  /* 0x00e00000dbc4783b */ /* 0x000fee0000000200 */
[C---:B-1----:R-:W-:Y:S08]  /*cc90*/  HMMA.16816.F32 R12, R188.reuse, R176, R12 ;  /* 0x000000b0bc0c723c */ /* 0x042ff0000000180c */
[C---:B------:R-:W-:Y:S01]  /*cca0*/  HMMA.16816.F32 R16, R188.reuse, R178, R16 ;  /* 0x000000b2bc10723c */ /* 0x040fe20000001810 */
[----:B------:R-:W1:Y:S07]  /*ccb0*/  LDSM.16.M88.4 R176, [R202] ;  /* 0x00000000cab0783b */ /* 0x000e6e0000000200 */
[C---:B------:R-:W-:Y:S08]  /*ccc0*/  HMMA.16816.F32 R20, R188.reuse, R192, R20 ;  /* 0x000000c0bc14723c */ /* 0x040ff00000001814 */
[C---:B------:R-:W-:Y:S01]  /*ccd0*/  HMMA.16816.F32 R24, R188.reuse, R194, R24 ;  /* 0x000000c2bc18723c */ /* 0x040fe20000001818 */
[----:B------:R-:W4:Y:S07]  /*cce0*/  LDSM.16.M88.4 R192, [R222+0x6000] ;  /* 0x00600000dec0783b */ /* 0x000f2e0000000200 */
[C---:B--2---:R-:W-:Y:S08]  /*ccf0*/  HMMA.16816.F32 R28, R188.reuse, R172, R28 ;  /* 0x000000acbc1c723c */ /* 0x044ff0000000181c */
[----:B------:R-:W-:Y:S01]  /*cd00*/  HMMA.16816.F32 R32, R188, R174, R32 ;  /* 0x000000aebc20723c */ /* 0x000fe20000001820 */
[----:B------:R-:W2:Y:S04]  /*cd10*/  LDSM.16.M88.4 R172, [R219+0xe800] ;  /* 0x00e80000dbac783b */ /* 0x000ea80000000200 */
[----:B------:R-:W-:Y:S03]  /*cd20*/  LDSM.16.M88.4 R188, [R212+0x7000] ;  /* 0x00700000d4bc783b */ /* 0x000fe60000000200 */
[C---:B---3--:R-:W-:Y:S08]  /*cd30*/  HMMA.16816.F32 R4, R164.reuse, R168, R4 ;  /* 0x000000a8a404723c */ /* 0x048ff00000001804 */
[C---:B------:R-:W-:Y:S01]  /*cd40*/  HMMA.16816.F32 R8, R164.reuse, R170, R8 ;  /* 0x000000aaa408723c */ /* 0x040fe20000001808 */
[----:B------:R-:W-:Y:S07]  /*cd50*/  LDSM.16.M88.4 R168, [R219+0xf800] ;  /* 0x00f80000dba8783b */ /* 0x000fee0000000200 */
        /* <DEDUP_REMOVED lines=8> */
[----:B------:R-:W1:Y:S04]  /*cde0*/  LDSM.16.M88.4 R164, [R219+0xf000] ;  /* 0x00f00000dba4783b */ /* 0x000e680000000200 */
[----:B------:R-:W3:Y:S03]  /*cdf0*/  LDSM.16.M88.4 R184, [R212+0x6800] ;  /* 0x00680000d4b8783b */ /* 0x000ee60000000200 */
[C---:B----4-:R-:W-:Y:S08]  /*ce00*/  HMMA.16816.F32 R4, R192.reuse, R196, R4 ;  /* 0x000000c4c004723c */ /* 0x050ff00000001804 */
[C---:B------:R-:W-:Y:S08]  /*ce10*/  HMMA.16816.F32 R8, R192.reuse, R198, R8 ;  /* 0x000000c6c008723c */ /* 0x040ff00000001808 */
[C---:B--2---:R-:W-:Y:S08]  /*ce20*/  HMMA.16816.F32 R12, R192.reuse, R172, R12 ;  /* 0x000000acc00c723c */ /* 0x044ff0000000180c */
[C---:B------:R-:W-:Y:S01]  /*ce30*/  HMMA.16816.F32 R16, R192.reuse, R174, R16 ;  /* 0x000000aec010723c */ /* 0x040fe20000001810 */
[----:B------:R-:W2:Y:S01]  /*ce40*/  LDSM.16.M88.4 R172, [R212+0x7800] ;  /* 0x00780000d4ac783b */ /* 0x000ea20000000200 */
[----:B------:R-:W-:Y:S04]  /*ce50*/  DEPBAR.LE SB0, 0x0 ;  /* 0x000080000000791a */ /* 0x000fe80000000000 */
[----:B------:R-:W-:Y:S02]  /*ce60*/  BAR.SYNC.DEFER_BLOCKING 0x0 ;  /* 0x0000000000007b1d */ /* 0x000fe40000010000 */
[C---:B-1----:R-:W-:Y:S07]  /*ce70*/  HMMA.16816.F32 R20, R192.reuse, R164, R20 ;  /* 0x000000a4c014723c */ /* 0x042fee0000001814 */
[----:B------:R-:W-:Y:S01]  /*ce80*/  IMAD.U32 R164, RZ, RZ, UR11 ;  /* 0x0000000bffa47e24 */ /* 0x000fe2000f8e00ff */
[C---:B------:R-:W-:Y:S01]  /*ce90*/  HMMA.16816.F32 R24, R192.reuse, R166, R24 ;  /* 0x000000a6c018723c */ /* 0x040fe20000001818 */
[----:B------:R-:W-:Y:S06]  /*cea0*/  IMAD.U32 R165, RZ, RZ, UR11 ;  /* 0x0000000bffa57e24 */ /* 0x000fec000f8e00ff */
[----:B------:R-:W-:Y:S01]  /*ceb0*/  IMAD.U32 R167, RZ, RZ, UR11 ;  /* 0x0000000bffa77e24 */ /* 0x000fe2000f8e00ff */
[C---:B------:R-:W-:Y:S01]  /*cec0*/  HMMA.16816.F32 R28, R192.reuse, R168, R28 ;  /* 0x000000a8c01c723c */ /* 0x040fe2000000181c */
[----:B------:R-:W-:Y:S06]  /*ced0*/  IMAD.U32 R166, RZ, RZ, UR11 ;  /* 0x0000000bffa67e24 */ /* 0x000fec000f8e00ff */
[----:B------:R-:W-:Y:S01]  /*cee0*/  IMAD.U32 R168, RZ, RZ, UR11 ;  /* 0x0000000bffa87e24 */ /* 0x000fe2000f8e00ff */
[----:B------:R-:W-:Y:S01]  /*cef0*/  HMMA.16816.F32 R32, R192, R170, R32 ;  /* 0x000000aac020723c */ /* 0x000fe20000001820 */
[----:B------:R-:W-:Y:S06]  /*cf00*/  IMAD.U32 R169, RZ, RZ, UR11 ;  /* 0x0000000bffa97e24 */ /* 0x000fec000f8e00ff */
[----:B------:R-:W-:Y:S01]  /*cf10*/  LEA R170, P0, R164, R246, 0x6 ;  /* 0x000000f6a4aa7211 */ /* 0x000fe200078030ff */
[C---:B------:R-:W-:Y:S05]  /*cf20*/  HMMA.16816.F32 R4, R176.reuse, R180, R4 ;  /* 0x000000b4b004723c */ /* 0x040fea0000001804 */
[----:B------:R-:W-:Y:S02]  /*cf30*/  LEA.HI.X.SX32 R171, R169, R247, 0x6, P0 ;  /* 0x000000f7a9ab7211 */ /* 0x000fe400000f36ff */
[----:B------:R-:W-:Y:S01]  /*cf40*/  LEA R180, P1, R167, R250, 0x6 ;  /* 0x000000faa7b47211 */ /* 0x000fe200078230ff */
[C---:B------:R-:W-:Y:S04]  /*cf50*/  HMMA.16816.F32 R8, R176.reuse, R182, R8 ;  /* 0x000000b6b008723c */ /* 0x040fe80000001808 */
[----:B------:R-:W-:Y:S03]  /*cf60*/  LEA.HI.X.SX32 R181, R166, R251, 0x6, P1 ;  /* 0x000000fba6b57211 */ /* 0x000fe600008f36ff */
[----:B------:R-:W-:Y:S01]  /*cf70*/  LEA R182, P0, R165, R248, 0x6 ;  /* 0x000000f8a5b67211 */ /* 0x000fe200078030ff */
[C---:B---3--:R-:W-:Y:S04]  /*cf80*/  HMMA.16816.F32 R12, R176.reuse, R184, R12 ;  /* 0x000000b8b00c723c */ /* 0x048fe8000000180c */
        /* <DEDUP_REMOVED lines=8> */
[C---:B--2---:R-:W-:Y:S07]  /*d010*/  HMMA.16816.F32 R28, R176.reuse, R172, R28 ;  /* 0x000000acb01c723c */ /* 0x044fee000000181c */
        /* <DEDUP_REMOVED lines=26> */
.L_x_127:
[----:B------:R-:W-:Y:S01]  /*d1c0*/  MOV R164, UR8 ;  /* 0x0000000800a47c02 */ /* 0x000fe20008000f00 */
[----:B-1----:R-:W-:Y:S01]  /*d1d0*/  LDSM.16.MT88.4 R180, [R218+0x14800] ;  /* 0x01480000dab4783b */ /* 0x002fe20000004200 */
[----:B------:R-:W-:Y:S02]  /*d1e0*/  UIADD3 UR13, UR13, 0x1, URZ ;  /* 0x000000010d0d7890 */ /* 0x000fe4000fffe03f */
[----:B------:R-:W-:Y:S04]  /*d1f0*/  LEA R164, R164, R227, 0x6 ;  /* 0x000000e3a4a47211 */ /* 0x000fe800078e30ff */
[C---:B------:R-:W-:Y:S01]  /*d200*/  IADD3 R173, R164.reuse, 0x9, RZ ;  /* 0x00000009a4ad7810 */ /* 0x040fe20007ffe0ff */
[----:B------:R-:W-:Y:S01]  /*d210*/  I2F R176, R164 ;  /* 0x000000a400b07306 */ /* 0x000fe20000201400 */
[C---:B------:R-:W-:Y:S02]  /*d220*/  IADD3 R168, R164.reuse, 0x10, RZ ;  /* 0x00000010a4a87810 */ /* 0x040fe40007ffe0ff */
[C---:B------:R-:W-:Y:S02]  /*d230*/  IADD3 R175, R164.reuse, 0x1, RZ ;  /* 0x00000001a4af7810 */ /* 0x040fe40007ffe0ff */
[C---:B------:R-:W-:Y:S02]  /*d240*/  IADD3 R174, R164.reuse, 0x8, RZ ;  /* 0x00000008a4ae7810 */ /* 0x040fe40007ffe0ff */
[C---:B------:R-:W-:Y:S02]  /*d250*/  IADD3 R172, R164.reuse, 0x11, RZ ;  /* 0x00000011a4ac7810 */ /* 0x040fe40007ffe0ff */
        /* <DEDUP_REMOVED lines=8> */
[C---:B------:R-:W-:Y:S09]  /*d2e0*/  IADD3 R165, R164.reuse, 0x30, RZ ;  /* 0x00000030a4a57810 */ /* 0x040ff20007ffe0ff */
[----:B------:R-:W-:Y:S10]  /*d2f0*/  I2F R175, R175 ;  /* 0x000000af00af7306 */ /* 0x000ff40000201400 */
        /* <DEDUP_REMOVED lines=8> */
[----:B------:R-:W1:Y:S02]  /*d380*/  I2F R165, R165 ;  /* 0x000000a500a57306 */ /* 0x000e640000201400 */
[----:B-1----:R-:W-:Y:S02]  /*d390*/  FFMA.FTZ R30, R165, UR4, R30 ;  /* 0x00000004a51e7c23 */ /* 0x002fe4000801001e */
[C---:B------:R-:W-:Y:S02]  /*d3a0*/  FFMA.FTZ R11, R173.reuse, UR4, R11 ;  /* 0x00000004ad0b7c23 */ /* 0x040fe4000801000b */
[----:B------:R-:W-:Y:S01]  /*d3b0*/  FFMA.FTZ R9, R173, UR4, R9 ;  /* 0x00000004ad097c23 */ /* 0x000fe20008010009 */
[----:B------:R-:W-:Y:S01]  /*d3c0*/  IADD3 R173, R164, 0x31, RZ ;  /* 0x00000031a4ad7810 */ /* 0x000fe20007ffe0ff */
[C---:B------:R-:W-:Y:S02]  /*d3d0*/  FFMA.FTZ R14, R168.reuse, UR4, R14 ;  /* 0x00000004a80e7c23 */ /* 0x040fe4000801000e */
[----:B------:R-:W-:Y:S02]  /*d3e0*/  FFMA.FTZ R12, R168, UR4, R12 ;  /* 0x00000004a80c7c23 */ /* 0x000fe4000801000c */
[----:B------:R1:W2:Y:S01]  /*d3f0*/  I2F R168, R173 ;  /* 0x000000ad00a87306 */ /* 0x0002a20000201400 */
[C---:B------:R-:W-:Y:S02]  /*d400*/  FFMA.FTZ R6, R176.reuse, UR4, R6 ;  /* 0x00000004b0067c23 */ /* 0x040fe40008010006 */
[----:B------:R-:W-:Y:S02]  /*d410*/  FFMA.FTZ R4, R176, UR4, R4 ;  /* 0x00000004b0047c23 */ /* 0x000fe40008010004 */
[C---:B------:R-:W-:Y:S01]  /*d420*/  FFMA.FTZ R7, R175.reuse, UR4, R7 ;  /* 0x00000004af077c23 */ /* 0x040fe20008010007 */
[----:B------:R-:W-:Y:S01]  /*d430*/  LDSM.16.MT88.4 R176, [R217+0x10000] ;  /* 0x01000000d9b0783b */ /* 0x000fe20000004200 */
[C---:B------:R-:W-:Y:S02]  /*d440*/  FFMA.FTZ R10, R174.reuse, UR4, R10 ;  /* 0x00000004ae0a7c23 */ /* 0x040fe4000801000a */
[----:B------:R-:W-:Y:S01]  /*d450*/  FFMA.FTZ R8, R174, UR4, R8 ;  /* 0x00000004ae087c23 */ /* 0x000fe20008010008 */
[----:B------:R-:W-:Y:S01]  /*d460*/  FMNMX.FTZ R174, R6, R0, !PT ;  /* 0x0000000006ae7209 */ /* 0x000fe20007810000 */
[----:B------:R-:W-:Y:S02]  /*d470*/  FFMA.FTZ R5, R175, UR4, R5 ;  /* 0x00000004af057c23 */ /* 0x000fe40008010005 */
[C---:B------:R-:W-:Y:S01]  /*d480*/  FFMA.FTZ R15, R172.reuse, UR4, R15 ;  /* 0x00000004ac0f7c23 */ /* 0x040fe2000801000f */
[----:B------:R-:W-:Y:S01]  /*d490*/  FMNMX.FTZ R174, R7, R174, !PT ;  /* 0x000000ae07ae7209 */ /* 0x000fe20007810000 */
[----:B------:R-:W-:Y:S02]  /*d4a0*/  FFMA.FTZ R13, R172, UR4, R13 ;  /* 0x00000004ac0d7c23 */ /* 0x000fe4000801000d */
[----:B------:R-:W-:Y:S01]  /*d4b0*/  FFMA.FTZ R18, R169, UR4, R18 ;  /* 0x00000004a9127c23 */ /* 0x000fe20008010012 */
[----:B------:R-:W-:Y:S01]  /*d4c0*/  FMNMX.FTZ R174, R10, R174, !PT ;  /* 0x000000ae0aae7209 */ /* 0x000fe20007810000 */
[----:B------:R-:W-:Y:S02]  /*d4d0*/  FFMA.FTZ R19, R171, UR4, R19 ;  /* 0x00000004ab137c23 */ /* 0x000fe40008010013 */
[----:B------:R-:W-:Y:S01]  /*d4e0*/  FFMA.FTZ R16, R169, UR4, R16 ;  /* 0x00000004a9107c23 */ /* 0x000fe20008010010 */
[----:B------:R-:W-:Y:S01]  /*d4f0*/  FMNMX.FTZ R172, R11, R174, !PT ;  /* 0x000000ae0bac7209 */ /* 0x000fe20007810000 */
[----:B------:R-:W-:Y:S01]  /*d500*/  FFMA.FTZ R17, R171, UR4, R17 ;  /* 0x00000004ab117c23 */ /* 0x000fe20008010011 */
[----:B-1----:R-:W-:Y:S01]  /*d510*/  FMNMX.FTZ R173, R4, R2, !PT ;  /* 0x0000000204ad7209 */ /* 0x002fe20007810000 */
[----:B------:R-:W-:Y:S01]  /*d520*/  FFMA.FTZ R22, R170, UR4, R22 ;  /* 0x00000004aa167c23 */ /* 0x000fe20008010016 */
[----:B------:R-:W-:Y:S01]  /*d530*/  FMNMX.FTZ R172, R14, R172, !PT ;  /* 0x000000ac0eac7209 */ /* 0x000fe20007810000 */
[----:B------:R-:W-:Y:S01]  /*d540*/  FFMA.FTZ R20, R170, UR4, R20 ;  /* 0x00000004aa147c23 */ /* 0x000fe20008010014 */
[----:B------:R-:W-:Y:S01]  /*d550*/  FMNMX.FTZ R173, R5, R173, !PT ;  /* 0x000000ad05ad7209 */ /* 0x000fe20007810000 */
[----:B------:R-:W-:Y:S01]  /*d560*/  FFMA.FTZ R23, R167, UR4, R23 ;  /* 0x00000004a7177c23 */ /* 0x000fe20008010017 */
[----:B------:R-:W-:Y:S01]  /*d570*/  FMNMX.FTZ R172, R15, R172, !PT ;  /* 0x000000ac0fac7209 */ /* 0x000fe20007810000 */
[----:B------:R-:W-:Y:S01]  /*d580*/  FFMA.FTZ R26, R166, UR4, R26 ;  /* 0x00000004a61a7c23 */ /* 0x000fe2000801001a */
[----:B------:R-:W-:Y:S01]  /*d590*/  FMNMX.FTZ R173, R8, R173, !PT ;  /* 0x000000ad08ad7209 */ /* 0x000fe20007810000 */
[----:B------:R-:W-:Y:S01]  /*d5a0*/  FFMA.FTZ R21, R167, UR4, R21 ;  /* 0x00000004a7157c23 */ /* 0x000fe20008010015 */
[----:B------:R-:W-:Y:S01]  /*d5b0*/  IADD3 R174, R164, 0x38, RZ ;  /* 0x00000038a4ae7810 */ /* 0x000fe20007ffe0ff */
[----:B------:R-:W-:Y:S01]  /*d5c0*/  FFMA.FTZ R27, R3, UR4, R27 ;  /* 0x00000004031b7c23 */ /* 0x000fe2000801001b */
[----:B------:R-:W-:Y:S01]  /*d5d0*/  FMNMX.FTZ R173, R9, R173, !PT ;  /* 0x000000ad09ad7209 */ /* 0x000fe20007810000 */
[----:B------:R-:W-:Y:S01]  /*d5e0*/  FFMA.FTZ R24, R166, UR4, R24 ;  /* 0x00000004a6187c23 */ /* 0x000fe20008010018 */
[----:B------:R-:W-:Y:S01]  /*d5f0*/  FMNMX.FTZ R172, R18, R172, !PT ;  /* 0x000000ac12ac7209 */ /* 0x000fe20007810000 */
[----:B------:R-:W1:Y:S01]  /*d600*/  I2F R169, R174 ;  /* 0x000000ae00a97306 */ /* 0x000e620000201400 */
[----:B------:R-:W-:Y:S01]  /*d610*/  FMNMX.FTZ R173, R12, R173, !PT ;  /* 0x000000ad0cad7209 */ /* 0x000fe20007810000 */
[----:B------:R-:W-:Y:S01]  /*d620*/  FFMA.FTZ R25, R3, UR4, R25 ;  /* 0x0000000403197c23 */ /* 0x000fe20008010019 */
[----:B------:R-:W-:Y:S01]  /*d630*/  IADD3 R164, R164, 0x39, RZ ;  /* 0x00000039a4a47810 */ /* 0x000fe20007ffe0ff */
[C---:B--2---:R-:W-:Y:S01]  /*d640*/  FFMA.FTZ R31, R168.reuse, UR4, R31 ;  /* 0x00000004a81f7c23 */ /* 0x044fe2000801001f */
[----:B------:R-:W-:Y:S01]  /*d650*/  FMNMX.FTZ R173, R13, R173, !PT ;  /* 0x000000ad0dad7209 */ /* 0x000fe20007810000 */
[----:B------:R-:W-:Y:S01]  /*d660*/  FFMA.FTZ R28, R165, UR4, R28 ;  /* 0x00000004a51c7c23 */ /* 0x000fe2000801001c */
[----:B------:R-:W-:Y:S01]  /*d670*/  FMNMX.FTZ R172, R19, R172, !PT ;  /* 0x000000ac13ac7209 */ /* 0x000fe20007810000 */
[----:B------:R-:W-:Y:S01]  /*d680*/  FFMA.FTZ R29, R168, UR4, R29 ;  /* 0x00000004a81d7c23 */ /* 0x000fe2000801001d */
[----:B------:R-:W-:Y:S01]  /*d690*/  FMNMX.FTZ R173, R16, R173, !PT ;  /* 0x000000ad10ad7209 */ /* 0x000fe20007810000 */
[----:B------:R-:W2:Y:S01]  /*d6a0*/  I2F R164, R164 ;  /* 0x000000a400a47306 */ /* 0x000ea20000201400 */
[----:B------:R-:W-:Y:S02]  /*d6b0*/  FMNMX.FTZ R172, R22, R172, !PT ;  /* 0x000000ac16ac7209 */ /* 0x000fe40007810000 */
[----:B------:R-:W-:Y:S02]  /*d6c0*/  FMNMX.FTZ R173, R17, R173, !PT ;  /* 0x000000ad11ad7209 */ /* 0x000fe40007810000 */
[----:B------:R-:W-:Y:S02]  /*d6d0*/  FMNMX.FTZ R172, R23, R172, !PT ;  /* 0x000000ac17ac7209 */ /* 0x000fe40007810000 */
[----:B------:R-:W-:Y:S02]  /*d6e0*/  FMNMX.FTZ R173, R20, R173, !PT ;  /* 0x000000ad14ad7209 */ /* 0x000fe40007810000 */
[----:B------:R-:W-:Y:S02]  /*d6f0*/  FMNMX.FTZ R172, R26, R172, !PT ;  /* 0x000000ac1aac7209 */ /* 0x000fe40007810000 */
[----:B------:R-:W-:Y:S02]  /*d700*/  FMNMX.FTZ R173, R21, R173, !PT ;  /* 0x000000ad15ad7209 */ /* 0x000fe40007810000 */
[----:B------:R-:W-:Y:S01]  /*d710*/  FMNMX.FTZ R172, R27, R172, !PT ;  /* 0x000000ac1bac7209 */ /* 0x000fe20007810000 */
[C---:B-1----:R-:W-:Y:S01]  /*d720*/  FFMA.FTZ R34, R169.reuse, UR4, R34 ;  /* 0x00000004a9227c23 */ /* 0x042fe20008010022 */
[----:B------:R-:W-:Y:S01]  /*d730*/  FMNMX.FTZ R173, R24, R173, !PT ;  /* 0x000000ad18ad7209 */ /* 0x000fe20007810000 */
[----:B------:R-:W-:Y:S01]  /*d740*/  FFMA.FTZ R32, R169, UR4, R32 ;  /* 0x00000004a9207c23 */ /* 0x000fe20008010020 */
[----:B------:R-:W-:Y:S01]  /*d750*/  FMNMX.FTZ R3, R30, R172, !PT ;  /* 0x000000ac1e037209 */ /* 0x000fe20007810000 */
[----:B------:R-:W-:Y:S01]  /*d760*/  LDSM.16.MT88.4 R168, [R220+0x10000] ;  /* 0x01000000dca8783b */ /* 0x000fe20000004200 */
[----:B------:R-:W-:Y:S02]  /*d770*/  FMNMX.FTZ R173, R25, R173, !PT ;  /* 0x000000ad19ad7209 */ /* 0x000fe40007810000 */
[----:B------:R-:W-:Y:S02]  /*d780*/  FMNMX.FTZ R3, R31, R3, !PT ;  /* 0x000000031f037209 */ /* 0x000fe40007810000 */
[----:B------:R-:W-:Y:S01]  /*d790*/  FMNMX.FTZ R173, R28, R173, !PT ;  /* 0x000000ad1cad7209 */ /* 0x000fe20007810000 */
[----:B--2---:R-:W-:Y:S01]  /*d7a0*/  FFMA.FTZ R35, R164, UR4, R35 ;  /* 0x00000004a4237c23 */ /* 0x004fe20008010023 */
[----:B------:R-:W-:Y:S01]  /*d7b0*/  FMNMX.FTZ R3, R34, R3, !PT ;  /* 0x0000000322037209 */ /* 0x000fe20007810000 */
[----:B------:R-:W-:Y:S01]  /*d7c0*/  FFMA.FTZ R33, R164, UR4, R33 ;  /* 0x00000004a4217c23 */ /* 0x000fe20008010021 */
[----:B------:R-:W-:Y:S02]  /*d7d0*/  FMNMX.FTZ R173, R29, R173, !PT ;  /* 0x000000ad1dad7209 */ /* 0x000fe40007810000 */
[----:B------:R-:W-:Y:S02]  /*d7e0*/  FMNMX.FTZ R3, R35, R3, !PT ;  /* 0x0000000323037209 */ /* 0x000fe40007810000 */
[----:B------:R-:W-:Y:S02]  /*d7f0*/  FMNMX.FTZ R165, R32, R173, !PT ;  /* 0x000000ad20a57209 */ /* 0x000fe40007810000 */
[----:B------:R-:W-:Y:S02]  /*d800*/  LDSM.16.MT88.4 R172, [R218+0x10000] ;  /* 0x01000000daac783b */ /* 0x000fe40000004200 */
[----:B------:R-:W-:Y:S06]  /*d810*/  FMNMX.FTZ R165, R33, R165, !PT ;  /* 0x000000a521a57209 */ /* 0x000fec0007810000 */
[----:B------:R-:W1:Y:S08]  /*d820*/  SHFL.BFLY PT, R164, R3, 0x2, 0x1f ;  /* 0x0c401f0003a47f89 */ /* 0x000e7000000e0000 */
[----:B------:R-:W2:Y:S01]  /*d830*/  SHFL.BFLY PT, R166, R165, 0x2, 0x1f ;  /* 0x0c401f00a5a67f89 */ /* 0x000ea200000e0000 */
[----:B-1----:R-:W-:Y:S07]  /*d840*/  FMNMX.FTZ R164, R3, R164, !PT ;  /* 0x000000a403a47209 */ /* 0x002fee0007810000 */
[----:B------:R-:W1:Y:S01]  /*d850*/  SHFL.BFLY PT, R3, R164, 0x1, 0x1f ;  /* 0x0c201f00a4037f89 */ /* 0x000e6200000e0000 */
[----:B--2---:R-:W-:Y:S07]  /*d860*/  FMNMX.FTZ R166, R165, R166, !PT ;  /* 0x000000a6a5a67209 */ /* 0x004fee0007810000 */
[----:B------:R-:W2:Y:S01]  /*d870*/  SHFL.BFLY PT, R165, R166, 0x1, 0x1f ;  /* 0x0c201f00a6a57f89 */ /* 0x000ea200000e0000 */
[----:B-1----:R-:W-:Y:S04]  /*d880*/  FMNMX.FTZ R3, R164, R3, !PT ;  /* 0x00000003a4037209 */ /* 0x002fe80007810000 */
[C---:B------:R-:W-:Y:S01]  /*d890*/  FSETP.NEU.FTZ.AND P1, PT, R3.reuse, -INF , PT ;  /* 0xff8000000300780b */ /* 0x040fe20003f3d000 */
[C---:B------:R-:W-:Y:S02]  /*d8a0*/  FMUL.FTZ R190, R3.reuse, c[0x0][0x23c] ;  /* 0x00008f0003be7a20 */ /* 0x040fe40000410000 */
[----:B------:R-:W-:Y:S01]  /*d8b0*/  FADD.FTZ R0, -R3, R0 ;  /* 0x0000000003007221 */ /* 0x000fe20000010100 */
[----:B--2---:R-:W-:Y:S02]  /*d8c0*/  FMNMX.FTZ R164, R166, R165, !PT ;  /* 0x000000a5a6a47209 */ /* 0x004fe40007810000 */
[----:B------:R-:W-:Y:S01]  /*d8d0*/  FSEL R190, R190, RZ, P1 ;  /* 0x000000ffbebe7208 */ /* 0x000fe20000800000 */
[----:B------:R-:W-:Y:S01]  /*d8e0*/  FMUL.FTZ R0, R0, c[0x0][0x23c] ;  /* 0x00008f0000007a20 */ /* 0x000fe20000410000 */
[C---:B------:R-:W-:Y:S01]  /*d8f0*/  FSETP.NEU.FTZ.AND P1, PT, R164.reuse, -INF , PT ;  /* 0xff800000a400780b */ /* 0x040fe20003f3d000 */
[C---:B------:R-:W-:Y:S02]  /*d900*/  FMUL.FTZ R189, R164.reuse, c[0x0][0x23c] ;  /* 0x00008f00a4bd7a20 */ /* 0x040fe40000410000 */
[----:B------:R-:W-:Y:S02]  /*d910*/  FADD.FTZ R2, -R164, R2 ;  /* 0x00000002a4027221 */ /* 0x000fe40000010100 */
[--C-:B------:R-:W-:Y:S01]  /*d920*/  FFMA.FTZ R184, R6, c[0x0][0x23c], -R190.reuse ;  /* 0x00008f0006b87a23 */ /* 0x100fe200000108be */
[----:B------:R-:W-:Y:S01]  /*d930*/  FSEL R189, R189, RZ, P1 ;  /* 0x000000ffbdbd7208 */ /* 0x000fe20000800000 */
[--C-:B------:R-:W-:Y:S01]  /*d940*/  FFMA.FTZ R167, R7, c[0x0][0x23c], -R190.reuse ;  /* 0x00008f0007a77a23 */ /* 0x100fe200000108be */
[----:B------:R-:W1:Y:S01]  /*d950*/  MUFU.EX2 R0, R0 ;  /* 0x0000000000007308 */ /* 0x000e620000000800 */
[--C-:B------:R-:W-:Y:S02]  /*d960*/  FFMA.FTZ R166, R10, c[0x0][0x23c], -R190.reuse ;  /* 0x00008f000aa67a23 */ /* 0x100fe400000108be */
[--C-:B------:R-:W-:Y:S02]  /*d970*/  FFMA.FTZ R165, R11, c[0x0][0x23c], -R190.reuse ;  /* 0x00008f000ba57a23 */ /* 0x100fe400000108be */
[--C-:B------:R-:W-:Y:S02]  /*d980*/  FFMA.FTZ R188, R4, c[0x0][0x23c], -R189.reuse ;  /* 0x00008f0004bc7a23 */ /* 0x100fe400000108bd */
[--C-:B------:R-:W-:Y:S02]  /*d990*/  FFMA.FTZ R187, R5, c[0x0][0x23c], -R189.reuse ;  /* 0x00008f0005bb7a23 */ /* 0x100fe400000108bd */
[--C-:B------:R-:W-:Y:S01]  /*d9a0*/  FFMA.FTZ R186, R8, c[0x0][0x23c], -R189.reuse ;  /* 0x00008f0008ba7a23 */ /* 0x100fe200000108bd */
[----:B------:R-:W-:Y:S01]  /*d9b0*/  MUFU.EX2 R184, R184 ;  /* 0x000000b800b87308 */ /* 0x000fe20000000800 */
[--C-:B------:R-:W-:Y:S02]  /*d9c0*/  FFMA.FTZ R185, R9, c[0x0][0x23c], -R189.reuse ;  /* 0x00008f0009b97a23 */ /* 0x100fe400000108bd */
[----:B------:R-:W-:Y:S02]  /*d9d0*/  FMUL.FTZ R2, R2, c[0x0][0x23c] ;  /* 0x00008f0002027a20 */ /* 0x000fe40000410000 */
[--C-:B------:R-:W-:Y:S02]  /*d9e0*/  FFMA.FTZ R28, R28, c[0x0][0x23c], -R189.reuse ;  /* 0x00008f001c1c7a23 */ /* 0x100fe400000108bd */
[--C-:B------:R-:W-:Y:S02]  /*d9f0*/  FFMA.FTZ R29, R29, c[0x0][0x23c], -R189.reuse ;  /* 0x00008f001d1d7a23 */ /* 0x100fe400000108bd */
[--C-:B------:R-:W-:Y:S01]  /*da00*/  FFMA.FTZ R34, R34, c[0x0][0x23c], -R190.reuse ;  /* 0x00008f0022227a23 */ /* 0x100fe200000108be */
[----:B------:R-:W2:Y:S01]  /*da10*/  MUFU.EX2 R2, R2 ;  /* 0x0000000200027308 */ /* 0x000ea20000000800 */
[--C-:B------:R-:W-:Y:S02]  /*da20*/  FFMA.FTZ R32, R32, c[0x0][0x23c], -R189.reuse ;  /* 0x00008f0020207a23 */ /* 0x100fe400000108bd */
[--C-:B------:R-:W-:Y:S02]  /*da30*/  FFMA.FTZ R199, R30, c[0x0][0x23c], -R190.reuse ;  /* 0x00008f001ec77a23 */ /* 0x100fe400000108be */
[C---:B-1----:R-:W-:Y:S02]  /*da40*/  FMUL.FTZ R6, R0.reuse, R162 ;  /* 0x000000a200067220 */ /* 0x042fe40000410000 */
[C---:B------:R-:W-:Y:S02]  /*da50*/  FMUL.FTZ R7, R0.reuse, R163 ;  /* 0x000000a300077220 */ /* 0x040fe40000410000 */
[C---:B------:R-:W-:Y:S01]  /*da60*/  FMUL.FTZ R10, R0.reuse, R158 ;  /* 0x0000009e000a7220 */ /* 0x040fe20000410000 */
[----:B------:R-:W1:Y:S01]  /*da70*/  MUFU.EX2 R167, R167 ;  /* 0x000000a700a77308 */ /* 0x000e620000000800 */
[C---:B------:R-:W-:Y:S02]  /*da80*/  FMUL.FTZ R11, R0.reuse, R159 ;  /* 0x0000009f000b7220 */ /* 0x040fe40000410000 */
[C---:B------:R-:W-:Y:S02]  /*da90*/  FMUL.FTZ R38, R0.reuse, R38 ;  /* 0x0000002600267220 */ /* 0x040fe40000410000 */
[C---:B------:R-:W-:Y:S02]  /*daa0*/  FMUL.FTZ R39, R0.reuse, R39 ;  /* 0x0000002700277220 */ /* 0x040fe40000410000 */
[C---:B------:R-:W-:Y:S02]  /*dab0*/  FMUL.FTZ R42, R0.reuse, R42 ;  /* 0x0000002a002a7220 */ /* 0x040fe40000410000 */
[C---:B------:R-:W-:Y:S01]  /*dac0*/  FMUL.FTZ R43, R0.reuse, R43 ;  /* 0x0000002b002b7220 */ /* 0x040fe20000410000 */
[----:B------:R-:W-:Y:S01]  /*dad0*/  MUFU.EX2 R166, R166 ;  /* 0x000000a600a67308 */ /* 0x000fe20000000800 */
[--C-:B------:R-:W-:Y:S02]  /*dae0*/  FFMA.FTZ R252, R31, c[0x0][0x23c], -R190.reuse ;  /* 0x00008f001ffc7a23 */ /* 0x100fe400000108be */
[----:B------:R-:W-:Y:S02]  /*daf0*/  FMUL.FTZ R46, R0, R46 ;  /* 0x0000002e002e7220 */ /* 0x000fe40000410000 */
[C---:B--2---:R-:W-:Y:S02]  /*db00*/  FMUL.FTZ R4, R2.reuse, R160 ;  /* 0x000000a002047220 */ /* 0x044fe40000410000 */
[C---:B------:R-:W-:Y:S02]  /*db10*/  FMUL.FTZ R5, R2.reuse, R161 ;  /* 0x000000a102057220 */ /* 0x040fe40000410000 */
[C---:B------:R-:W-:Y:S01]  /*db20*/  FMUL.FTZ R8, R2.reuse, R156 ;  /* 0x0000009c02087220 */ /* 0x040fe20000410000 */
[----:B------:R-:W2:Y:S01]  /*db30*/  MUFU.EX2 R165, R165 ;  /* 0x000000a500a57308 */ /* 0x000ea20000000800 */
[C---:B------:R-:W-:Y:S02]  /*db40*/  FMUL.FTZ R9, R2.reuse, R157 ;  /* 0x0000009d02097220 */ /* 0x040fe40000410000 */
[----:B------:R-:W3:Y:S01]  /*db50*/  LDSM.16.MT88.4 R156, [R216+0x10000] ;  /* 0x01000000d89c783b */ /* 0x000ee20000004200 */
[----:B-1----:R-:W-:Y:S01]  /*db60*/  F2FP.PACK_AB R161, R167, R184 ;  /* 0x000000b8a7a1723e */ /* 0x002fe200000000ff */
[C---:B------:R-:W-:Y:S02]  /*db70*/  FMUL.FTZ R36, R2.reuse, R36 ;  /* 0x0000002402247220 */ /* 0x040fe40000410000 */
        /* <DEDUP_REMOVED lines=8> */
[----:B------:R-:W1:Y:S01]  /*dc00*/  MUFU.EX2 R187, R187 ;  /* 0x000000bb00bb7308 */ /* 0x000e620000000800 */
[----:B------:R-:W-:Y:S02]  /*dc10*/  FMUL.FTZ R51, R0, R51 ;  /* 0x0000003300337220 */ /* 0x000fe40000410000 */
[C---:B------:R-:W-:Y:S01]  /*dc20*/  FMUL.FTZ R48, R2.reuse, R48 ;  /* 0x0000003002307220 */ /* 0x040fe20000410000 */
[----:B--2---:R-:W-:Y:S01]  /*dc30*/  F2FP.PACK_AB R163, R165, R166 ;  /* 0x000000a6a5a3723e */ /* 0x004fe200000000ff */
[----:B------:R-:W-:Y:S02]  /*dc40*/  FMUL.FTZ R49, R2, R49 ;  /* 0x0000003102317220 */ /* 0x000fe40000410000 */
[C---:B------:R-:W-:Y:S02]  /*dc50*/  FMUL.FTZ R54, R0.reuse, R54 ;  /* 0x0000003600367220 */ /* 0x040fe40000410000 */
[----:B------:R-:W-:Y:S01]  /*dc60*/  FMUL.FTZ R55, R0, R55 ;  /* 0x0000003700377220 */ /* 0x000fe20000410000 */
[----:B------:R-:W-:Y:S01]  /*dc70*/  MUFU.EX2 R186, R186 ;  /* 0x000000ba00ba7308 */ /* 0x000fe20000000800 */
[C---:B------:R-:W-:Y:S02]  /*dc80*/  FMUL.FTZ R52, R2.reuse, R52 ;  /* 0x0000003402347220 */ /* 0x040fe40000410000 */
[----:B------:R-:W-:Y:S02]  /*dc90*/  FMUL.FTZ R53, R2, R53 ;  /* 0x0000003502357220 */ /* 0x000fe40000410000 */
[C---:B------:R-:W-:Y:S02]  /*dca0*/  FMUL.FTZ R58, R0.reuse, R58 ;  /* 0x0000003a003a7220 */ /* 0x040fe40000410000 */
[----:B------:R-:W-:Y:S02]  /*dcb0*/  FMUL.FTZ R59, R0, R59 ;  /* 0x0000003b003b7220 */ /* 0x000fe40000410000 */
[C---:B------:R-:W-:Y:S01]  /*dcc0*/  FMUL.FTZ R56, R2.reuse, R56 ;  /* 0x0000003802387220 */ /* 0x040fe20000410000 */
[----:B------:R-:W2:Y:S01]  /*dcd0*/  MUFU.EX2 R185, R185 ;  /* 0x000000b900b97308 */ /* 0x000ea20000000800 */
[----:B------:R-:W-:Y:S02]  /*dce0*/  FMUL.FTZ R57, R2, R57 ;  /* 0x0000003902397220 */ /* 0x000fe40000410000 */
[C---:B------:R-:W-:Y:S01]  /*dcf0*/  FMUL.FTZ R62, R0.reuse, R62 ;  /* 0x0000003e003e7220 */ /* 0x040fe20000410000 */
[----:B-1----:R-:W-:Y:S01]  /*dd00*/  F2FP.PACK_AB R160, R187, R188 ;  /* 0x000000bcbba0723e */ /* 0x002fe200000000ff */
        /* <DEDUP_REMOVED lines=9> */
[----:B------:R-:W-:Y:S01]  /*dda0*/  MUFU.EX2 R252, R252 ;  /* 0x000000fc00fc7308 */ /* 0x000fe20000000800 */
[----:B------:R-:W-:Y:S02]  /*ddb0*/  FMUL.FTZ R71, R0, R71 ;  /* 0x0000004700477220 */ /* 0x000fe40000410000 */
[C---:B------:R-:W-:Y:S01]  /*ddc0*/  FMUL.FTZ R68, R2.reuse, R68 ;  /* 0x0000004402447220 */ /* 0x040fe20000410000 */
[----:B--2---:R-:W-:Y:S01]  /*ddd0*/  F2FP.PACK_AB R162, R185, R186 ;  /* 0x000000bab9a2723e */ /* 0x004fe200000000ff */
[----:B------:R-:W-:Y:S02]  /*dde0*/  FMUL.FTZ R69, R2, R69 ;  /* 0x0000004502457220 */ /* 0x000fe40000410000 */
[C---:B------:R-:W-:Y:S02]  /*ddf0*/  FMUL.FTZ R74, R0.reuse, R74 ;  /* 0x0000004a004a7220 */ /* 0x040fe40000410000 */
[----:B------:R-:W-:Y:S02]  /*de00*/  FMUL.FTZ R75, R0, R75 ;  /* 0x0000004b004b7220 */ /* 0x000fe40000410000 */
[C---:B------:R-:W-:Y:S05]  /*de10*/  HMMA.16816.F32 R4, R160.reuse, R168, R4 ;  /* 0x000000a8a004723c */ /* 0x040fea0000001804 */
[C---:B------:R-:W-:Y:S02]  /*de20*/  FMUL.FTZ R72, R2.reuse, R72 ;  /* 0x0000004802487220 */ /* 0x040fe40000410000 */
[----:B------:R-:W-:Y:S01]  /*de30*/  FMUL.FTZ R73, R2, R73 ;  /* 0x0000004902497220 */ /* 0x000fe20000410000 */
[C---:B------:R-:W-:Y:S01]  /*de40*/  HMMA.16816.F32 R8, R160.reuse, R170, R8 ;  /* 0x000000aaa008723c */ /* 0x040fe20000001808 */
[----:B------:R-:W1:Y:S03]  /*de50*/  LDSM.16.MT88.4 R168, [R220+0x12000] ;  /* 0x01200000dca8783b */ /* 0x000e660000004200 */
[C---:B------:R-:W-:Y:S02]  /*de60*/  FMUL.FTZ R78, R0.reuse, R78 ;  /* 0x0000004e004e7220 */ /* 0x040fe40000410000 */
[----:B------:R-:W-:Y:S02]  /*de70*/  FMUL.FTZ R79, R0, R79 ;  /* 0x0000004f004f7220 */ /* 0x000fe40000410000 */
[C---:B------:R-:W-:Y:S04]  /*de80*/  HMMA.16816.F32 R36, R160.reuse, R172, R36 ;  /* 0x000000aca024723c */ /* 0x040fe80000001824 */
[C---:B------:R-:W-:Y:S02]  /*de90*/  FMUL.FTZ R76, R2.reuse, R76 ;  /* 0x0000004c024c7220 */ /* 0x040fe40000410000 */
[----:B------:R-:W-:Y:S02]  /*dea0*/  FMUL.FTZ R77, R2, R77 ;  /* 0x0000004d024d7220 */ /* 0x000fe40000410000 */
[C---:B------:R-:W-:Y:S01]  /*deb0*/  HMMA.16816.F32 R40, R160.reuse, R174, R40 ;  /* 0x000000aea028723c */ /* 0x040fe20000001828 */
[----:B------:R-:W2:Y:S03]  /*dec0*/  LDSM.16.MT88.4 R172, [R218+0x12000] ;  /* 0x01200000daac783b */ /* 0x000ea60000004200 */
[C---:B------:R-:W-:Y:S02]  /*ded0*/  FMUL.FTZ R82, R0.reuse, R82 ;  /* 0x0000005200527220 */ /* 0x040fe40000410000 */
[----:B------:R-:W-:Y:S02]  /*dee0*/  FMUL.FTZ R83, R0, R83 ;  /* 0x0000005300537220 */ /* 0x000fe40000410000 */
[C---:B------:R-:W-:Y:S04]  /*def0*/  HMMA.16816.F32 R44, R160.reuse, R176, R44 ;  /* 0x000000b0a02c723c */ /* 0x040fe8000000182c */
[C---:B------:R-:W-:Y:S02]  /*df00*/  FMUL.FTZ R80, R2.reuse, R80 ;  /* 0x0000005002507220 */ /* 0x040fe40000410000 */
[----:B------:R-:W-:Y:S02]  /*df10*/  FMUL.FTZ R81, R2, R81 ;  /* 0x0000005102517220 */ /* 0x000fe40000410000 */
[C---:B------:R-:W-:Y:S01]  /*df20*/  HMMA.16816.F32 R48, R160.reuse, R178, R48 ;  /* 0x000000b2a030723c */ /* 0x040fe20000001830 */
[----:B------:R-:W-:Y:S03]  /*df30*/  LDSM.16.MT88.4 R176, [R218+0x12800] ;  /* 0x01280000dab0783b */ /* 0x000fe60000004200 */
[C---:B------:R-:W-:Y:S02]  /*df40*/  FMUL.FTZ R86, R0.reuse, R86 ;  /* 0x0000005600567220 */ /* 0x040fe40000410000 */
[----:B------:R-:W-:Y:S02]  /*df50*/  FMUL.FTZ R87, R0, R87 ;  /* 0x0000005700577220 */ /* 0x000fe40000410000 */
[C---:B---3--:R-:W-:Y:S04]  /*df60*/  HMMA.16816.F32 R52, R160.reuse, R156, R52 ;  /* 0x0000009ca034723c */ /* 0x048fe80000001834 */
[C---:B------:R-:W-:Y:S02]  /*df70*/  FMUL.FTZ R84, R2.reuse, R84 ;  /* 0x0000005402547220 */ /* 0x040fe40000410000 */
[----:B------:R-:W-:Y:S02]  /*df80*/  FMUL.FTZ R85, R2, R85 ;  /* 0x0000005502557220 */ /* 0x000fe40000410000 */
[C---:B------:R-:W-:Y:S01]  /*df90*/  HMMA.16816.F32 R56, R160.reuse, R158, R56 ;  /* 0x0000009ea038723c */ /* 0x040fe20000001838 */
[----:B------:R-:W3:Y:S03]  /*dfa0*/  LDSM.16.MT88.4 R156, [R217+0x12000] ;  /* 0x01200000d99c783b */ /* 0x000ee60000004200 */
[C---:B------:R-:W-:Y:S02]  /*dfb0*/  FMUL.FTZ R90, R0.reuse, R90 ;  /* 0x0000005a005a7220 */ /* 0x040fe40000410000 */
[----:B------:R-:W-:Y:S02]  /*dfc0*/  FMUL.FTZ R91, R0, R91 ;  /* 0x0000005b005b7220 */ /* 0x000fe40000410000 */
[C---:B-1----:R-:W-:Y:S04]  /*dfd0*/  HMMA.16816.F32 R60, R160.reuse, R168, R60 ;  /* 0x000000a8a03c723c */ /* 0x042fe8000000183c */
[C---:B------:R-:W-:Y:S02]  /*dfe0*/  FMUL.FTZ R88, R2.reuse, R88 ;  /* 0x0000005802587220 */ /* 0x040fe40000410000 */
[----:B------:R-:W-:Y:S02]  /*dff0*/  FMUL.FTZ R89, R2, R89 ;  /* 0x0000005902597220 */ /* 0x000fe40000410000 */
[C---:B------:R-:W-:Y:S01]  /*e000*/  HMMA.16816.F32 R64, R160.reuse, R170, R64 ;  /* 0x000000aaa040723c */ /* 0x040fe20000001840 */
[----:B------:R-:W1:Y:S03]  /*e010*/  LDSM.16.MT88.4 R168, [R216+0x12000] ;  /* 0x01200000d8a8783b */ /* 0x000e660000004200 */
[C---:B------:R-:W-:Y:S02]  /*e020*/  FMUL.FTZ R94, R0.reuse, R94 ;  /* 0x0000005e005e7220 */ /* 0x040fe40000410000 */
[----:B------:R-:W-:Y:S02]  /*e030*/  FMUL.FTZ R95, R0, R95 ;  /* 0x0000005f005f7220 */ /* 0x000fe40000410000 */
[C---:B--2---:R-:W-:Y:S04]  /*e040*/  HMMA.16816.F32 R68, R160.reuse, R172, R68 ;  /* 0x000000aca044723c */ /* 0x044fe80000001844 */
[C---:B------:R-:W-:Y:S02]  /*e050*/  FMUL.FTZ R92, R2.reuse, R92 ;  /* 0x0000005c025c7220 */ /* 0x040fe40000410000 */
[----:B------:R-:W-:Y:S02]  /*e060*/  FMUL.FTZ R93, R2, R93 ;  /* 0x0000005d025d7220 */ /* 0x000fe40000410000 */
[C---:B------:R-:W-:Y:S01]  /*e070*/  HMMA.16816.F32 R72, R160.reuse, R174, R72 ;  /* 0x000000aea048723c */ /* 0x040fe20000001848 */
[----:B------:R-:W2:Y:S03]  /*e080*/  LDSM.16.MT88.4 R172, [R220+0x14000] ;  /* 0x01400000dcac783b */ /* 0x000ea60000004200 */
[C---:B------:R-:W-:Y:S02]  /*e090*/  FMUL.FTZ R98, R0.reuse, R98 ;  /* 0x0000006200627220 */ /* 0x040fe40000410000 */
[----:B------:R-:W-:Y:S02]  /*e0a0*/  FMUL.FTZ R99, R0, R99 ;  /* 0x0000006300637220 */ /* 0x000fe40000410000 */
[C---:B------:R-:W-:Y:S01]  /*e0b0*/  FMUL.FTZ R96, R2.reuse, R96 ;  /* 0x0000006002607220 */ /* 0x040fe20000410000 */
[C---:B---3--:R-:W-:Y:S03]  /*e0c0*/  HMMA.16816.F32 R76, R160.reuse, R156, R76 ;  /* 0x0000009ca04c723c */ /* 0x048fe6000000184c */
[----:B------:R-:W-:Y:S02]  /*e0d0*/  FMUL.FTZ R97, R2, R97 ;  /* 0x0000006102617220 */ /* 0x000fe40000410000 */
[C---:B------:R-:W-:Y:S02]  /*e0e0*/  FMUL.FTZ R102, R0.reuse, R102 ;  /* 0x0000006600667220 */ /* 0x040fe40000410000 */
[----:B------:R-:W-:Y:S01]  /*e0f0*/  FMUL.FTZ R103, R0, R103 ;  /* 0x0000006700677220 */ /* 0x000fe20000410000 */
        /* <DEDUP_REMOVED lines=37> */
[C---:B------:R-:W-:Y:S04]  /*e350*/  FMUL.FTZ R126, R0.reuse, R126 ;  /* 0x0000007e007e7220 */ /* 0x040fe80000410000 */
[----:B------:R-:W-:Y:S01]  /*e360*/  FMUL.FTZ R127, R0, R127 ;  /* 0x0000007f007f7220 */ /* 0x000fe20000410000 */
[C---:B------:R-:W-:Y:S01]  /*e370*/  HMMA.16816.F32 R120, R160.reuse, R174, R120 ;  /* 0x000000aea078723c */ /* 0x040fe20000001878 */
[----:B------:R-:W2:Y:S02]  /*e380*/  LDSM.16.MT88.4 R172, [R217+0x16000] ;  /* 0x01600000d9ac783b */ /* 0x000ea40000004200 */
[C---:B------:R-:W-:Y:S02]  /*e390*/  FMUL.FTZ R124, R2.reuse, R124 ;  /* 0x0000007c027c7220 */ /* 0x040fe40000410000 */
[----:B------:R-:W-:Y:S02]  /*e3a0*/  FMUL.FTZ R125, R2, R125 ;  /* 0x0000007d027d7220 */ /* 0x000fe40000410000 */
[C---:B------:R-:W-:Y:S02]  /*e3b0*/  FMUL.FTZ R130, R0.reuse, R130 ;  /* 0x0000008200827220 */ /* 0x040fe40000410000 */
[----:B------:R-:W-:Y:S03]  /*e3c0*/  FMUL.FTZ R131, R0, R131 ;  /* 0x0000008300837220 */ /* 0x000fe60000410000 */
[C---:B---3--:R-:W-:Y:S03]  /*e3d0*/  HMMA.16816.F32 R124, R160.reuse, R156, R124 ;  /* 0x0000009ca07c723c */ /* 0x048fe6000000187c */
[C---:B------:R-:W-:Y:S02]  /*e3e0*/  FMUL.FTZ R128, R2.reuse, R128 ;  /* 0x0000008002807220 */ /* 0x040fe40000410000 */
        /* <DEDUP_REMOVED lines=9> */
[C---:B-1----:R-:W-:Y:S03]  /*e480*/  HMMA.16816.F32 R132, R160.reuse, R168, R132 ;  /* 0x000000a8a084723c */ /* 0x042fe60000001884 */
[C---:B------:R-:W-:Y:S02]  /*e490*/  FMUL.FTZ R136, R2.reuse, R136 ;  /* 0x0000008802887220 */ /* 0x040fe40000410000 */
[----:B------:R-:W-:Y:S02]  /*e4a0*/  FMUL.FTZ R137, R2, R137 ;  /* 0x0000008902897220 */ /* 0x000fe40000410000 */
[--C-:B------:R-:W-:Y:S02]  /*e4b0*/  FFMA.FTZ R191, R14, c[0x0][0x23c], -R190.reuse ;  /* 0x00008f000ebf7a23 */ /* 0x100fe400000108be */
[C---:B------:R-:W-:Y:S03]  /*e4c0*/  FMUL.FTZ R14, R0.reuse, R154 ;  /* 0x0000009a000e7220 */ /* 0x040fe60000410000 */
[C---:B------:R-:W-:Y:S01]  /*e4d0*/  HMMA.16816.F32 R136, R160.reuse, R170, R136 ;  /* 0x000000aaa088723c */ /* 0x040fe20000001888 */
[----:B------:R-:W-:Y:S01]  /*e4e0*/  MUFU.EX2 R191, R191 ;  /* 0x000000bf00bf7308 */ /* 0x000fe20000000800 */
[----:B------:R-:W-:Y:S01]  /*e4f0*/  LDSM.16.MT88.4 R168, [R218+0x10800] ;  /* 0x01080000daa8783b */ /* 0x000fe20000004200 */
[--C-:B------:R-:W-:Y:S02]  /*e500*/  FFMA.FTZ R192, R15, c[0x0][0x23c], -R190.reuse ;  /* 0x00008f000fc07a23 */ /* 0x100fe400000108be */
[----:B------:R-:W-:Y:S02]  /*e510*/  FMUL.FTZ R15, R0, R155 ;  /* 0x0000009b000f7220 */ /* 0x000fe40000410000 */
[--C-:B------:R-:W-:Y:S02]  /*e520*/  FFMA.FTZ R195, R12, c[0x0][0x23c], -R189.reuse ;  /* 0x00008f000cc37a23 */ /* 0x100fe400000108bd */
[C---:B------:R-:W-:Y:S02]  /*e530*/  FMUL.FTZ R12, R2.reuse, R152 ;  /* 0x00000098020c7220 */ /* 0x040fe40000410000 */
[----:B------:R-:W1:Y:S01]  /*e540*/  MUFU.EX2 R192, R192 ;  /* 0x000000c000c07308 */ /* 0x000e620000000800 */
[--C-:B------:R-:W-:Y:S02]  /*e550*/  FFMA.FTZ R196, R13, c[0x0][0x23c], -R189.reuse ;  /* 0x00008f000dc47a23 */ /* 0x100fe400000108bd */
[----:B------:R-:W-:Y:S02]  /*e560*/  FMUL.FTZ R13, R2, R153 ;  /* 0x00000099020d7220 */ /* 0x000fe40000410000 */
[----:B------:R-:W4:Y:S01]  /*e570*/  LDSM.16.MT88.4 R152, [R220+0x10800] ;  /* 0x01080000dc98783b */ /* 0x000f220000004200 */
[C---:B------:R-:W-:Y:S02]  /*e580*/  FMUL.FTZ R142, R0.reuse, R142 ;  /* 0x0000008e008e7220 */ /* 0x040fe40000410000 */
[----:B------:R-:W-:Y:S02]  /*e590*/  FMUL.FTZ R143, R0, R143 ;  /* 0x0000008f008f7220 */ /* 0x000fe40000410000 */
[C---:B------:R-:W-:Y:S01]  /*e5a0*/  FMUL.FTZ R140, R2.reuse, R140 ;  /* 0x0000008c028c7220 */ /* 0x040fe20000410000 */
[----:B------:R-:W-:Y:S01]  /*e5b0*/  MUFU.EX2 R195, R195 ;  /* 0x000000c300c37308 */ /* 0x000fe20000000800 */
[----:B------:R-:W-:Y:S02]  /*e5c0*/  FMUL.FTZ R141, R2, R141 ;  /* 0x0000008d028d7220 */ /* 0x000fe40000410000 */
[--C-:B------:R-:W-:Y:S02]  /*e5d0*/  FFMA.FTZ R193, R18, c[0x0][0x23c], -R190.reuse ;  /* 0x00008f0012c17a23 */ /* 0x100fe400000108be */
[----:B------:R-:W-:Y:S02]  /*e5e0*/  FFMA.FTZ R194, R19, c[0x0][0x23c], -R190 ;  /* 0x00008f0013c27a23 */ /* 0x000fe400000108be */
[--C-:B------:R-:W-:Y:S01]  /*e5f0*/  FFMA.FTZ R197, R16, c[0x0][0x23c], -R189.reuse ;  /* 0x00008f0010c57a23 */ /* 0x100fe200000108bd */
[C---:B--2---:R-:W-:Y:S02]  /*e600*/  HMMA.16816.F32 R140, R160.reuse, R172, R140 ;  /* 0x000000aca08c723c */ /* 0x044fe4000000188c */
[----:B------:R-:W-:Y:S01]  /*e610*/  MUFU.EX2 R193, R193 ;  /* 0x000000c100c17308 */ /* 0x000fe20000000800 */
[----:B------:R-:W-:Y:S02]  /*e620*/  FFMA.FTZ R198, R17, c[0x0][0x23c], -R189 ;  /* 0x00008f0011c67a23 */ /* 0x000fe400000108bd */
[C---:B------:R-:W-:Y:S02]  /*e630*/  FMUL.FTZ R18, R0.reuse, R150 ;  /* 0x0000009600127220 */ /* 0x040fe40000410000 */
[----:B------:R-:W-:Y:S01]  /*e640*/  FMUL.FTZ R19, R0, R151 ;  /* 0x0000009700137220 */ /* 0x000fe20000410000 */
[C---:B------:R-:W-:Y:S01]  /*e650*/  HMMA.16816.F32 R12, R160.reuse, R174, R12 ;  /* 0x000000aea00c723c */ /* 0x040fe2000000180c */
[----:B------:R-:W2:Y:S03]  /*e660*/  LDSM.16.MT88.4 R172, [R217+0x10800] ;  /* 0x01080000d9ac783b */ /* 0x000ea60000004200 */
[----:B------:R-:W5:Y:S01]  /*e670*/  MUFU.EX2 R194, R194 ;  /* 0x000000c200c27308 */ /* 0x000f620000000800 */
[C---:B------:R-:W-:Y:S02]  /*e680*/  FMUL.FTZ R16, R2.reuse, R148 ;  /* 0x0000009402107220 */ /* 0x040fe40000410000 */
[----:B------:R-:W-:Y:S01]  /*e690*/  FMUL.FTZ R17, R2, R149 ;  /* 0x0000009502117220 */ /* 0x000fe20000410000 */
[----:B-1----:R-:W-:Y:S01]  /*e6a0*/  F2FP.PACK_AB R149, R192, R191 ;  /* 0x000000bfc095723e */ /* 0x002fe200000000ff */
[C---:B------:R-:W-:Y:S03]  /*e6b0*/  FMUL.FTZ R146, R0.reuse, R146 ;  /* 0x0000009200927220 */ /* 0x040fe60000410000 */
[----:B------:R-:W-:Y:S02]  /*e6c0*/  FMUL.FTZ R147, R0, R147 ;  /* 0x0000009300937220 */ /* 0x000fe40000410000 */
[C---:B---3--:R-:W-:Y:S01]  /*e6d0*/  HMMA.16816.F32 R16, R160.reuse, R156, R16 ;  /* 0x0000009ca010723c */ /* 0x048fe20000001810 */
[----:B------:R-:W1:Y:S02]  /*e6e0*/  MUFU.EX2 R196, R196 ;  /* 0x000000c400c47308 */ /* 0x000e640000000800 */
[C---:B------:R-:W-:Y:S02]  /*e6f0*/  FMUL.FTZ R144, R2.reuse, R144 ;  /* 0x0000009002907220 */ /* 0x040fe40000410000 */
[----:B------:R-:W-:Y:S02]  /*e700*/  FMUL.FTZ R145, R2, R145 ;  /* 0x0000009102917220 */ /* 0x000fe40000410000 */
[----:B------:R-:W-:Y:S01]  /*e710*/  FFMA.FTZ R184, R0, R242, R184 ;  /* 0x000000f200b87223 */ /* 0x000fe200000100b8 */
[----:B------:R-:W-:Y:S01]  /*e720*/  MOV R0, R3 ;  /* 0x0000000300007202 */ /* 0x000fe20000000f00 */
[----:B------:R-:W-:Y:S02]  /*e730*/  FFMA.FTZ R188, R2, R243, R188 ;  /* 0x000000f302bc7223 */ /* 0x000fe400000100bc */
[----:B------:R-:W3:Y:S01]  /*e740*/  MUFU.EX2 R197, R197 ;  /* 0x000000c500c57308 */ /* 0x000ee20000000800 */
[----:B------:R-:W-:Y:S01]  /*e750*/  HMMA.16816.F32 R144, R160, R158, R144 ;  /* 0x0000009ea090723c */ /* 0x000fe20000001890 */
[----:B------:R-:W2:Y:S02]  /*e760*/  LDSM.16.MT88.4 R156, [R216+0x10800] ;  /* 0x01080000d89c783b */ /* 0x000ea40000004200 */
[----:B-----5:R-:W-:Y:S01]  /*e770*/  F2FP.PACK_AB R151, R194, R193 ;  /* 0x000000c1c297723e */ /* 0x020fe200000000ff */
[----:B------:R-:W-:Y:S01]  /*e780*/  FADD.FTZ R184, R167, R184 ;  /* 0x000000b8a7b87221 */ /* 0x000fe20000010000 */
[----:B------:R-:W-:Y:S01]  /*e790*/  MOV R2, R164 ;  /* 0x000000a400027202 */ /* 0x000fe20000000f00 */
[----:B------:R-:W-:Y:S02]  /*e7a0*/  FADD.FTZ R188, R187, R188 ;  /* 0x000000bcbbbc7221 */ /* 0x000fe40000010000 */
[----:B------:R-:W-:Y:S01]  /*e7b0*/  FADD.FTZ R184, R166, R184 ;  /* 0x000000b8a6b87221 */ /* 0x000fe20000010000 */
[----:B------:R-:W5:Y:S01]  /*e7c0*/  MUFU.EX2 R198, R198 ;  /* 0x000000c600c67308 */ /* 0x000f620000000800 */
[----:B------:R-:W2:Y:S02]  /*e7d0*/  LDSM.16.MT88.4 R160, [R220+0x12800] ;  /* 0x01280000dca0783b */ /* 0x000ea40000004200 */
[----:B------:R-:W-:Y:S01]  /*e7e0*/  FADD.FTZ R188, R186, R188 ;  /* 0x000000bcbabc7221 */ /* 0x000fe20000010000 */
[----:B-1----:R-:W-:Y:S01]  /*e7f0*/  F2FP.PACK_AB R148, R196, R195 ;  /* 0x000000c3c494723e */ /* 0x002fe200000000ff */
[----:B------:R-:W-:Y:S02]  /*e800*/  FADD.FTZ R165, R165, R184 ;  /* 0x000000b8a5a57221 */ /* 0x000fe40000010000 */
[----:B------:R-:W-:Y:S02]  /*e810*/  FADD.FTZ R185, R185, R188 ;  /* 0x000000bcb9b97221 */ /* 0x000fe40000010000 */
[----:B------:R-:W-:Y:S02]  /*e820*/  FADD.FTZ R165, R191, R165 ;  /* 0x000000a5bfa57221 */ /* 0x000fe40000010000 */
[----:B------:R-:W-:Y:S02]  /*e830*/  FADD.FTZ R185, R195, R185 ;  /* 0x000000b9c3b97221 */ /* 0x000fe40000010000 */
[----:B------:R-:W-:Y:S02]  /*e840*/  FADD.FTZ R192, R192, R165 ;  /* 0x000000a5c0c07221 */ /* 0x000fe40000010000 */
[----:B------:R-:W-:Y:S02]  /*e850*/  FADD.FTZ R196, R196, R185 ;  /* 0x000000b9c4c47221 */ /* 0x000fe40000010000 */
[----:B------:R-:W-:Y:S02]  /*e860*/  FADD.FTZ R192, R193, R192 ;  /* 0x000000c0c1c07221 */ /* 0x000fe40000010000 */
[----:B---3--:R-:W-:Y:S02]  /*e870*/  FADD.FTZ R196, R197, R196 ;  /* 0x000000c4c5c47221 */ /* 0x008fe40000010000 */
[----:B------:R-:W-:Y:S01]  /*e880*/  FADD.FTZ R194, R194, R192 ;  /* 0x000000c0c2c27221 */ /* 0x000fe20000010000 */
[C---:B-----5:R-:W-:Y:S01]  /*e890*/  F2FP.PACK_AB R150, R198.reuse, R197 ;  /* 0x000000c5c696723e */ /* 0x060fe200000000ff */
[----:B------:R-:W-:Y:S06]  /*e8a0*/  FADD.FTZ R198, R198, R196 ;  /* 0x000000c4c6c67221 */ /* 0x000fec0000010000 */
[C---:B----4-:R-:W-:Y:S08]  /*e8b0*/  HMMA.16816.F32 R4, R148.reuse, R152, R4 ;  /* 0x000000989404723c */ /* 0x050ff00000001804 */
[C---:B------:R-:W-:Y:S01]  /*e8c0*/  HMMA.16816.F32 R8, R148.reuse, R154, R8 ;  /* 0x0000009a9408723c */ /* 0x040fe20000001808 */
[----:B------:R-:W1:Y:S07]  /*e8d0*/  LDSM.16.MT88.4 R152, [R217+0x12800] ;  /* 0x01280000d998783b */ /* 0x000e6e0000004200 */
[C---:B------:R-:W-:Y:S08]  /*e8e0*/  HMMA.16816.F32 R36, R148.reuse, R168, R36 ;  /* 0x000000a89424723c */ /* 0x040ff00000001824 */
        /* <DEDUP_REMOVED lines=10> */
[----:B------:R-:W-:Y:S07]  /*e990*/  LDSM.16.MT88.4 R160, [R220+0x16800] ;  /* 0x01680000dca0783b */ /* 0x000fee0000004200 */
[C---:B------:R-:W-:Y:S07]  /*e9a0*/  HMMA.16816.F32 R68, R148.reuse, R176, R68 ;  /* 0x000000b09444723c */ /* 0x040fee0000001844 */
[--C-:B------:R-:W-:Y:S01]  /*e9b0*/  FFMA.FTZ R176, R22, c[0x0][0x23c], -R190.reuse ;  /* 0x00008f0016b07a23 */ /* 0x100fe200000108be */
[C---:B------:R-:W-:Y:S04]  /*e9c0*/  HMMA.16816.F32 R72, R148.reuse, R178, R72 ;  /* 0x000000b29448723c */ /* 0x040fe80000001848 */
[--C-:B------:R-:W-:Y:S01]  /*e9d0*/  FFMA.FTZ R177, R23, c[0x0][0x23c], -R190.reuse ;  /* 0x00008f0017b17a23 */ /* 0x100fe200000108be */
[----:B------:R-:W5:Y:S02]  /*e9e0*/  MUFU.EX2 R176, R176 ;  /* 0x000000b000b07308 */ /* 0x000f640000000800 */
[--C-:B------:R-:W-:Y:S01]  /*e9f0*/  FFMA.FTZ R178, R26, c[0x0][0x23c], -R190.reuse ;  /* 0x00008f001ab27a23 */ /* 0x100fe200000108be */
[C---:B-1----:R-:W-:Y:S04]  /*ea00*/  HMMA.16816.F32 R76, R148.reuse, R152, R76 ;  /* 0x00000098944c723c */ /* 0x042fe8000000184c */
[--C-:B------:R-:W-:Y:S02]  /*ea10*/  FFMA.FTZ R179, R27, c[0x0][0x23c], -R190.reuse ;  /* 0x00008f001bb37a23 */ /* 0x100fe400000108be */
[----:B------:R-:W-:Y:S01]  /*ea20*/  FFMA.FTZ R190, R35, c[0x0][0x23c], -R190 ;  /* 0x00008f0023be7a23 */ /* 0x000fe200000108be */
[----:B------:R-:W1:Y:S01]  /*ea30*/  MUFU.EX2 R177, R177 ;  /* 0x000000b100b17308 */ /* 0x000e620000000800 */
[C---:B------:R-:W-:Y:S01]  /*ea40*/  HMMA.16816.F32 R80, R148.reuse, R154, R80 ;  /* 0x0000009a9450723c */ /* 0x040fe20000001850 */
[----:B------:R-:W1:Y:S07]  /*ea50*/  LDSM.16.MT88.4 R152, [R216+0x14800] ;  /* 0x01480000d898783b */ /* 0x000e6e0000004200 */
[C---:B---3--:R-:W-:Y:S01]  /*ea60*/  HMMA.16816.F32 R84, R148.reuse, R168, R84 ;  /* 0x000000a89454723c */ /* 0x048fe20000001854 */
[----:B------:R-:W-:Y:S03]  /*ea70*/  MUFU.EX2 R190, R190 ;  /* 0x000000be00be7308 */ /* 0x000fe60000000800 */
[----:B-----5:R-:W-:Y:S04]  /*ea80*/  FADD.FTZ R194, R176, R194 ;  /* 0x000000c2b0c27221 */ /* 0x020fe80000010000 */
[C---:B------:R-:W-:Y:S01]  /*ea90*/  HMMA.16816.F32 R88, R148.reuse, R170, R88 ;  /* 0x000000aa9458723c */ /* 0x040fe20000001858 */
[----:B------:R-:W3:Y:S02]  /*eaa0*/  LDSM.16.MT88.4 R168, [R218+0x16800] ;  /* 0x01680000daa8783b */ /* 0x000ee40000004200 */
[----:B------:R-:W-:Y:S05]  /*eab0*/  MUFU.EX2 R178, R178 ;  /* 0x000000b200b27308 */ /* 0x000fea0000000800 */
[C---:B--2---:R-:W-:Y:S05]  /*eac0*/  HMMA.16816.F32 R92, R148.reuse, R172, R92 ;  /* 0x000000ac945c723c */ /* 0x044fea000000185c */
[----:B------:R-:W2:Y:S03]  /*ead0*/  MUFU.EX2 R179, R179 ;  /* 0x000000b300b37308 */ /* 0x000ea60000000800 */
[C---:B------:R-:W-:Y:S01]  /*eae0*/  HMMA.16816.F32 R96, R148.reuse, R174, R96 ;  /* 0x000000ae9460723c */ /* 0x040fe20000001860 */
[----:B------:R-:W-:Y:S07]  /*eaf0*/  LDSM.16.MT88.4 R172, [R218+0x11000] ;  /* 0x01100000daac783b */ /* 0x000fee0000004200 */
[C---:B------:R-:W-:Y:S07]  /*eb00*/  HMMA.16816.F32 R100, R148.reuse, R180, R100 ;  /* 0x000000b49464723c */ /* 0x040fee0000001864 */
[--C-:B------:R-:W-:Y:S01]  /*eb10*/  FFMA.FTZ R180, R20, c[0x0][0x23c], -R189.reuse ;  /* 0x00008f0014b47a23 */ /* 0x100fe200000108bd */
[C---:B------:R-:W-:Y:S04]  /*eb20*/  HMMA.16816.F32 R104, R148.reuse, R182, R104 ;  /* 0x000000b69468723c */ /* 0x040fe80000001868 */
[--C-:B------:R-:W-:Y:S01]  /*eb30*/  FFMA.FTZ R181, R21, c[0x0][0x23c], -R189.reuse ;  /* 0x00008f0015b57a23 */ /* 0x100fe200000108bd */
[----:B-1----:R-:W-:Y:S01]  /*eb40*/  F2FP.PACK_AB R21, R177, R176 ;  /* 0x000000b0b115723e */ /* 0x002fe200000000ff */
[----:B------:R-:W1:Y:S01]  /*eb50*/  MUFU.EX2 R180, R180 ;  /* 0x000000b400b47308 */ /* 0x000e620000000800 */
[--C-:B------:R-:W-:Y:S01]  /*eb60*/  FFMA.FTZ R182, R24, c[0x0][0x23c], -R189.reuse ;  /* 0x00008f0018b67a23 */ /* 0x100fe200000108bd */
[C---:B----4-:R-:W-:Y:S04]  /*eb70*/  HMMA.16816.F32 R108, R148.reuse, R156, R108 ;  /* 0x0000009c946c723c */ /* 0x050fe8000000186c */
[--C-:B------:R-:W-:Y:S01]  /*eb80*/  FFMA.FTZ R183, R25, c[0x0][0x23c], -R189.reuse ;  /* 0x00008f0019b77a23 */ /* 0x100fe200000108bd */
[----:B--2---:R-:W-:Y:S01]  /*eb90*/  F2FP.PACK_AB R23, R179, R178 ;  /* 0x000000b2b317723e */ /* 0x004fe200000000ff */
[----:B------:R-:W-:Y:S01]  /*eba0*/  LDSM.16.MT88.4 R24, [R217+0x11000] ;  /* 0x01100000d918783b */ /* 0x000fe20000004200 */
[----:B------:R-:W-:Y:S01]  /*ebb0*/  FFMA.FTZ R189, R33, c[0x0][0x23c], -R189 ;  /* 0x00008f0021bd7a23 */ /* 0x000fe200000108bd */
[C---:B------:R-:W-:Y:S01]  /*ebc0*/  HMMA.16816.F32 R112, R148.reuse, R158, R112 ;  /* 0x0000009e9470723c */ /* 0x040fe20000001870 */
[----:B------:R-:W2:Y:S03]  /*ebd0*/  MUFU.EX2 R181, R181 ;  /* 0x000000b500b57308 */ /* 0x000ea60000000800 */
[----:B------:R-:W-:Y:S02]  /*ebe0*/  FADD.FTZ R177, R177, R194 ;  /* 0x000000c2b1b17221 */ /* 0x000fe40000010000 */
[----:B------:R-:W4:Y:S02]  /*ebf0*/  LDSM.16.MT88.4 R156, [R217+0x16800] ;  /* 0x01680000d99c783b */ /* 0x000f240000004200 */
[C---:B------:R-:W-:Y:S03]  /*ec00*/  HMMA.16816.F32 R116, R148.reuse, R152, R116 ;  /* 0x000000989474723c */ /* 0x040fe60000001874 */
[----:B------:R-:W-:Y:S01]  /*ec10*/  MUFU.EX2 R189, R189 ;  /* 0x000000bd00bd7308 */ /* 0x000fe20000000800 */
[----:B------:R-:W-:Y:S02]  /*ec20*/  FADD.FTZ R177, R178, R177 ;  /* 0x000000b1b2b17221 */ /* 0x000fe40000010000 */
[----:B-1----:R-:W-:Y:S02]  /*ec30*/  FADD.FTZ R198, R180, R198 ;  /* 0x000000c6b4c67221 */ /* 0x002fe40000010000 */
[C---:B------:R-:W-:Y:S01]  /*ec40*/  HMMA.16816.F32 R120, R148.reuse, R154, R120 ;  /* 0x0000009a9478723c */ /* 0x040fe20000001878 */
[----:B------:R-:W1:Y:S03]  /*ec50*/  LDSM.16.MT88.4 R152, [R216+0x16800] ;  /* 0x01680000d898783b */ /* 0x000e660000004200 */
[----:B------:R-:W-:Y:S01]  /*ec60*/  FADD.FTZ R179, R179, R177 ;  /* 0x000000b1b3b37221 */ /* 0x000fe20000010000 */
[----:B------:R-:W5:Y:S03]  /*ec70*/  MUFU.EX2 R182, R182 ;  /* 0x000000b600b67308 */ /* 0x000f660000000800 */
[C---:B------:R-:W-:Y:S04]  /*ec80*/  HMMA.16816.F32 R124, R148.reuse, R160, R124 ;  /* 0x000000a0947c723c */ /* 0x040fe8000000187c */
[C---:B--2---:R-:W-:Y:S01]  /*ec90*/  F2FP.PACK_AB R20, R181.reuse, R180 ;  /* 0x000000b4b514723e */ /* 0x044fe200000000ff */
[----:B------:R-:W-:Y:S02]  /*eca0*/  FADD.FTZ R181, R181, R198 ;  /* 0x000000c6b5b57221 */ /* 0x000fe40000010000 */
[----:B------:R-:W2:Y:S01]  /*ecb0*/  MUFU.EX2 R183, R183 ;  /* 0x000000b700b77308 */ /* 0x000ea20000000800 */
[C---:B------:R-:W-:Y:S01]  /*ecc0*/  HMMA.16816.F32 R128, R148.reuse, R162, R128 ;  /* 0x000000a29480723c */ /* 0x040fe20000001880 */
[----:B------:R-:W1:Y:S03]  /*ecd0*/  LDSM.16.MT88.4 R160, [R220+0x11000] ;  /* 0x01100000dca0783b */ /* 0x000e660000004200 */
[----:B------:R-:W-:Y:S04]  /*ece0*/  FADD.FTZ R179, R199, R179 ;  /* 0x000000b3c7b37221 */ /* 0x000fe80000010000 */
[C---:B---3--:R-:W-:Y:S04]  /*ecf0*/  HMMA.16816.F32 R132, R148.reuse, R168, R132 ;  /* 0x000000a89484723c */ /* 0x048fe80000001884 */
[----:B------:R-:W-:Y:S02]  /*ed00*/  FADD.FTZ R179, R252, R179 ;  /* 0x000000b3fcb37221 */ /* 0x000fe40000010000 */
[----:B-----5:R-:W-:Y:S02]  /*ed10*/  FADD.FTZ R181, R182, R181 ;  /* 0x000000b5b6b57221 */ /* 0x020fe40000010000 */
[C---:B------:R-:W-:Y:S01]  /*ed20*/  HMMA.16816.F32 R136, R148.reuse, R170, R136 ;  /* 0x000000aa9488723c */ /* 0x040fe20000001888 */
[----:B------:R-:W-:Y:S03]  /*ed30*/  LDSM.16.MT88.4 R168, [R216+0x13000] ;  /* 0x01300000d8a8783b */ /* 0x000fe60000004200 */
[C---:B--2---:R-:W-:Y:S04]  /*ed40*/  F2FP.PACK_AB R22, R183.reuse, R182 ;  /* 0x000000b6b716723e */ /* 0x044fe800000000ff */
[C---:B----4-:R-:W-:Y:S04]  /*ed50*/  HMMA.16816.F32 R140, R148.reuse, R156, R140 ;  /* 0x0000009c948c723c */ /* 0x050fe8000000188c */
[----:B------:R-:W-:Y:S04]  /*ed60*/  FADD.FTZ R183, R183, R181 ;  /* 0x000000b5b7b77221 */ /* 0x000fe80000010000 */
[C---:B------:R-:W-:Y:S01]  /*ed70*/  HMMA.16816.F32 R12, R148.reuse, R158, R12 ;  /* 0x0000009e940c723c */ /* 0x040fe2000000180c */
[----:B------:R-:W2:Y:S07]  /*ed80*/  LDSM.16.MT88.4 R156, [R216+0x11000] ;  /* 0x01100000d89c783b */ /* 0x000eae0000004200 */
[C---:B-1----:R-:W-:Y:S08]  /*ed90*/  HMMA.16816.F32 R16, R148.reuse, R152, R16 ;  /* 0x000000989410723c */ /* 0x042ff00000001810 */
[----:B------:R-:W-:Y:S01]  /*eda0*/  HMMA.16816.F32 R144, R148, R154, R144 ;  /* 0x0000009a9490723c */ /* 0x000fe20000001890 */
[----:B------:R-:W1:Y:S07]  /*edb0*/  LDSM.16.MT88.4 R148, [R220+0x13000] ;  /* 0x01300000dc94783b */ /* 0x000e6e0000004200 */
[C---:B------:R-:W-:Y:S01]  /*edc0*/  HMMA.16816.F32 R4, R20.reuse, R160, R4 ;  /* 0x000000a01404723c */ /* 0x040fe20000001804 */
[----:B------:R-:W3:Y:S07]  /*edd0*/  LDSM.16.MT88.4 R152, [R218+0x13000] ;  /* 0x01300000da98783b */ /* 0x000eee0000004200 */
[C---:B------:R-:W-:Y:S01]  /*ede0*/  HMMA.16816.F32 R8, R20.reuse, R162, R8 ;  /* 0x000000a21408723c */ /* 0x040fe20000001808 */
[----:B------:R-:W4:Y:S07]  /*edf0*/  LDSM.16.MT88.4 R160, [R217+0x13000] ;  /* 0x01300000d9a0783b */ /* 0x000f2e0000004200 */
        /* <DEDUP_REMOVED lines=15> */
[C---:B----4-:R-:W-:Y:S01]  /*eef0*/  HMMA.16816.F32 R76, R20.reuse, R160, R76 ;  /* 0x000000a0144c723c */ /* 0x050fe2000000184c */
[----:B------:R-:W-:Y:S07]  /*ef00*/  MUFU.EX2 R161, R34 ;  /* 0x0000002200a17308 */ /* 0x000fee0000000800 */
[C---:B------:R-:W-:Y:S03]  /*ef10*/  HMMA.16816.F32 R80, R20.reuse, R162, R80 ;  /* 0x000000a21450723c */ /* 0x040fe60000001850 */
[----:B------:R-:W-:Y:S05]  /*ef20*/  MUFU.EX2 R163, R28 ;  /* 0x0000001c00a37308 */ /* 0x000fea0000000800 */
[C---:B------:R-:W-:Y:S05]  /*ef30*/  HMMA.16816.F32 R84, R20.reuse, R168, R84 ;  /* 0x000000a81454723c */ /* 0x040fea0000001854 */
[----:B------:R4:W1:Y:S03]  /*ef40*/  MUFU.EX2 R162, R29 ;  /* 0x0000001d00a27308 */ /* 0x0008660000000800 */
[C---:B------:R-:W-:Y:S01]  /*ef50*/  HMMA.16816.F32 R88, R20.reuse, R170, R88 ;  /* 0x000000aa1458723c */ /* 0x040fe20000001858 */
[----:B------:R-:W-:Y:S06]  /*ef60*/  LDSM.16.MT88.4 R168, [R216+0x11800] ;  /* 0x01180000d8a8783b */ /* 0x000fec0000004200 */
[----:B------:R1:W1:Y:S01]  /*ef70*/  MUFU.EX2 R160, R32 ;  /* 0x0000002000a07308 */ /* 0x0002620000000800 */
[C---:B-----5:R-:W-:Y:S08]  /*ef80*/  HMMA.16816.F32 R92, R20.reuse, R24, R92 ;  /* 0x00000018145c723c */ /* 0x060ff0000000185c */
[C---:B------:R-:W-:Y:S01]  /*ef90*/  HMMA.16816.F32 R96, R20.reuse, R26, R96 ;  /* 0x0000001a1460723c */ /* 0x040fe20000001860 */
[----:B------:R-:W5:Y:S07]  /*efa0*/  LDSM.16.MT88.4 R24, [R220+0x17000] ;  /* 0x01700000dc18783b */ /* 0x000f6e0000004200 */
[C---:B--2---:R-:W-:Y:S01]  /*efb0*/  HMMA.16816.F32 R100, R20.reuse, R156, R100 ;  /* 0x0000009c1464723c */ /* 0x044fe20000001864 */
[----:B----4-:R-:W-:Y:S07]  /*efc0*/  LDSM.16.MT88.4 R28, [R218+0x11800] ;  /* 0x01180000da1c783b */ /* 0x010fee0000004200 */
[C---:B------:R-:W-:Y:S01]  /*efd0*/  HMMA.16816.F32 R104, R20.reuse, R158, R104 ;  /* 0x0000009e1468723c */ /* 0x040fe20000001868 */
[----:B------:R-:W2:Y:S07]  /*efe0*/  LDSM.16.MT88.4 R156, [R218+0x17000] ;  /* 0x01700000da9c783b */ /* 0x000eae0000004200 */
[C---:B-1----:R-:W-:Y:S01]  /*eff0*/  HMMA.16816.F32 R108, R20.reuse, R148, R108 ;  /* 0x00000094146c723c */ /* 0x042fe2000000186c */
[----:B------:R-:W-:Y:S07]  /*f000*/  LDSM.16.MT88.4 R32, [R217+0x11800] ;  /* 0x01180000d920783b */ /* 0x000fee0000004200 */
[C---:B------:R-:W-:Y:S01]  /*f010*/  HMMA.16816.F32 R112, R20.reuse, R150, R112 ;  /* 0x000000961470723c */ /* 0x040fe20000001870 */
[----:B------:R-:W1:Y:S07]  /*f020*/  LDSM.16.MT88.4 R148, [R217+0x17000] ;  /* 0x01700000d994783b */ /* 0x000e6e0000004200 */
[C---:B---3--:R-:W-:Y:S08]  /*f030*/  HMMA.16816.F32 R116, R20.reuse, R152, R116 ;  /* 0x000000981474723c */ /* 0x048ff00000001874 */
[C---:B------:R-:W-:Y:S01]  /*f040*/  HMMA.16816.F32 R120, R20.reuse, R154, R120 ;  /* 0x0000009a1478723c */ /* 0x040fe20000001878 */
[----:B------:R-:W3:Y:S07]  /*f050*/  LDSM.16.MT88.4 R152, [R216+0x17000] ;  /* 0x01700000d898783b */ /* 0x000eee0000004200 */
[C---:B-----5:R-:W-:Y:S08]  /*f060*/  HMMA.16816.F32 R124, R20.reuse, R24, R124 ;  /* 0x00000018147c723c */ /* 0x060ff0000000187c */
[C---:B------:R-:W-:Y:S01]  /*f070*/  HMMA.16816.F32 R128, R20.reuse, R26, R128 ;  /* 0x0000001a1480723c */ /* 0x040fe20000001880 */
[----:B------:R-:W4:Y:S07]  /*f080*/  LDSM.16.MT88.4 R24, [R220+0x11800] ;  /* 0x01180000dc18783b */ /* 0x000f2e0000004200 */
[C---:B--2---:R-:W-:Y:S08]  /*f090*/  HMMA.16816.F32 R132, R20.reuse, R156, R132 ;  /* 0x0000009c1484723c */ /* 0x044ff00000001884 */
[C---:B------:R-:W-:Y:S08]  /*f0a0*/  HMMA.16816.F32 R136, R20.reuse, R158, R136 ;  /* 0x0000009e1488723c */ /* 0x040ff00000001888 */
[C---:B-1----:R-:W-:Y:S08]  /*f0b0*/  HMMA.16816.F32 R140, R20.reuse, R148, R140 ;  /* 0x00000094148c723c */ /* 0x042ff0000000188c */
[C---:B------:R-:W-:Y:S01]  /*f0c0*/  HMMA.16816.F32 R12, R20.reuse, R150, R12 ;  /* 0x00000096140c723c */ /* 0x040fe2000000180c */
[----:B------:R-:W1:Y:S07]  /*f0d0*/  LDSM.16.MT88.4 R148, [R218+0x13800] ;  /* 0x01380000da94783b */ /* 0x000e6e0000004200 */
[C---:B---3--:R-:W-:Y:S07]  /*f0e0*/  HMMA.16816.F32 R16, R20.reuse, R152, R16 ;  /* 0x000000981410723c */ /* 0x048fee0000001810 */
[----:B------:R-:W-:Y:S01]  /*f0f0*/  MOV R152, R162 ;  /* 0x000000a200987202 */ /* 0x000fe20000000f00 */
[----:B------:R-:W-:Y:S04]  /*f100*/  HMMA.16816.F32 R144, R20, R154, R144 ;  /* 0x0000009a1490723c */ /* 0x000fe80000001890 */
[----:B------:R-:W-:Y:S03]  /*f110*/  MOV R153, R163 ;  /* 0x000000a300997202 */ /* 0x000fe60000000f00 */
[----:B------:R-:W-:Y:S02]  /*f120*/  MOV R154, R160 ;  /* 0x000000a0009a7202 */ /* 0x000fe40000000f00 */
[----:B------:R-:W-:Y:S03]  /*f130*/  MOV R155, R161 ;  /* 0x000000a1009b7202 */ /* 0x000fe60000000f00 */
[----:B------:R-:W-:Y:S02]  /*f140*/  F2FP.PACK_AB R20, R152, R153 ;  /* 0x000000999814723e */ /* 0x000fe400000000ff */
[----:B------:R-:W-:Y:S02]  /*f150*/  F2FP.PACK_AB R23, R190, R155 ;  /* 0x0000009bbe17723e */ /* 0x000fe400000000ff */
[-C--:B------:R-:W-:Y:S02]  /*f160*/  F2FP.PACK_AB R22, R189, R154.reuse ;  /* 0x0000009abd16723e */ /* 0x080fe400000000ff */
[----:B------:R-:W-:Y:S07]  /*f170*/  F2FP.PACK_AB R21, R252, R199 ;  /* 0x000000c7fc15723e */ /* 0x000fee00000000ff */
[C---:B----4-:R-:W-:Y:S01]  /*f180*/  HMMA.16816.F32 R160, R20.reuse, R24, R4 ;  /* 0x0000001814a0723c */ /* 0x050fe20000001804 */
[----:B------:R-:W2:Y:S07]  /*f190*/  LDSM.16.MT88.4 R4, [R217+0x13800] ;  /* 0x01380000d904783b */ /* 0x000eae0000004200 */
[C---:B------:R-:W-:Y:S01]  /*f1a0*/  HMMA.16816.F32 R156, R20.reuse, R26, R8 ;  /* 0x0000001a149c723c */ /* 0x040fe20000001808 */
[----:B------:R-:W3:Y:S07]  /*f1b0*/  LDSM.16.MT88.4 R8, [R216+0x13800] ;  /* 0x01380000d808783b */ /* 0x000eee0000004200 */
[C---:B------:R-:W-:Y:S01]  /*f1c0*/  HMMA.16816.F32 R36, R20.reuse, R28, R36 ;  /* 0x0000001c1424723c */ /* 0x040fe20000001824 */
[----:B------:R-:W4:Y:S07]  /*f1d0*/  LDSM.16.MT88.4 R24, [R220+0x15800] ;  /* 0x01580000dc18783b */ /* 0x000f2e0000004200 */
[C---:B------:R-:W-:Y:S01]  /*f1e0*/  HMMA.16816.F32 R40, R20.reuse, R30, R40 ;  /* 0x0000001e1428723c */ /* 0x040fe20000001828 */
[----:B------:R-:W5:Y:S07]  /*f1f0*/  LDSM.16.MT88.4 R28, [R218+0x15800] ;  /* 0x01580000da1c783b */ /* 0x000f6e0000004200 */
[C---:B------:R-:W-:Y:S08]  /*f200*/  HMMA.16816.F32 R44, R20.reuse, R32, R44 ;  /* 0x00000020142c723c */ /* 0x040ff0000000182c */
[C---:B------:R-:W-:Y:S01]  /*f210*/  HMMA.16816.F32 R48, R20.reuse, R34, R48 ;  /* 0x000000221430723c */ /* 0x040fe20000001830 */
[----:B------:R-:W2:Y:S07]  /*f220*/  LDSM.16.MT88.4 R32, [R217+0x15800] ;  /* 0x01580000d920783b */ /* 0x000eae0000004200 */
[C---:B------:R-:W-:Y:S07]  /*f230*/  HMMA.16816.F32 R52, R20.reuse, R168, R52 ;  /* 0x000000a81434723c */ /* 0x040fee0000001834 */
[----:B------:R-:W-:Y:S01]  /*f240*/  MOV R169, R154 ;  /* 0x0000009a00a97202 */ /* 0x000fe20000000f00 */
[C---:B------:R-:W-:Y:S04]  /*f250*/  HMMA.16816.F32 R56, R20.reuse, R170, R56 ;  /* 0x000000aa1438723c */ /* 0x040fe80000001838 */
[----:B------:R-:W-:Y:S03]  /*f260*/  MOV R168, R155 ;  /* 0x0000009b00a87202 */ /* 0x000fe60000000f00 */
[----:B------:R-:W-:Y:S01]  /*f270*/  MOV R171, R152 ;  /* 0x0000009800ab7202 */ /* 0x000fe20000000f00 */
[C---:B------:R-:W-:Y:S04]  /*f280*/  HMMA.16816.F32 R60, R20.reuse, R172, R60 ;  /* 0x000000ac143c723c */ /* 0x040fe8000000183c */
[----:B------:R-:W-:Y:S01]  /*f290*/  MOV R170, R153 ;  /* 0x0000009900aa7202 */ /* 0x000fe20000000f00 */
[----:B------:R-:W-:Y:S01]  /*f2a0*/  FADD.FTZ R179, R168, R179 ;  /* 0x000000b3a8b37221 */ /* 0x000fe20000010000 */
[----:B------:R-:W3:Y:S02]  /*f2b0*/  LDSM.16.MT88.4 R152, [R216+0x15800] ;  /* 0x01580000d898783b */ /* 0x000ee40000004200 */
[C---:B------:R-:W-:Y:S04]  /*f2c0*/  HMMA.16816.F32 R64, R20.reuse, R174, R64 ;  /* 0x000000ae1440723c */ /* 0x040fe80000001840 */
[----:B------:R-:W-:Y:S02]  /*f2d0*/  FADD.FTZ R183, R170, R183 ;  /* 0x000000b7aab77221 */ /* 0x000fe40000010000 */
[----:B------:R-:W-:Y:S02]  /*f2e0*/  FADD.FTZ R242, R190, R179 ;  /* 0x000000b3bef27221 */ /* 0x000fe40000010000 */
[C---:B-1----:R-:W-:Y:S04]  /*f2f0*/  HMMA.16816.F32 R68, R20.reuse, R148, R68 ;  /* 0x000000941444723c */ /* 0x042fe80000001844 */
[----:B------:R-:W-:Y:S04]  /*f300*/  FADD.FTZ R183, R171, R183 ;  /* 0x000000b7abb77221 */ /* 0x000fe80000010000 */
[C---:B------:R-:W-:Y:S01]  /*f310*/  HMMA.16816.F32 R72, R20.reuse, R150, R72 ;  /* 0x000000961448723c */ /* 0x040fe20000001848 */
[----:B------:R-:W1:Y:S03]  /*f320*/  LDSM.16.MT88.4 R148, [R220+0x17800] ;  /* 0x01780000dc94783b */ /* 0x000e660000004200 */
[----:B------:R-:W-:Y:S04]  /*f330*/  FADD.FTZ R183, R169, R183 ;  /* 0x000000b7a9b77221 */ /* 0x000fe80000010000 */
[C---:B--2---:R-:W-:Y:S04]  /*f340*/  HMMA.16816.F32 R76, R20.reuse, R4, R76 ;  /* 0x00000004144c723c */ /* 0x044fe8000000184c */
[----:B------:R-:W-:Y:S04]  /*f350*/  FADD.FTZ R243, R189, R183 ;  /* 0x000000b7bdf37221 */ /* 0x000fe80000010000 */
        /* <DEDUP_REMOVED lines=10> */
[C---:B------:R-:W-:Y:S08]  /*f400*/  HMMA.16816.F32 R108, R20.reuse, R32, R108 ;  /* 0x00000020146c723c */ /* 0x040ff0000000186c */
[C---:B------:R-:W-:Y:S08]  /*f410*/  HMMA.16816.F32 R112, R20.reuse, R34, R112 ;  /* 0x000000221470723c */ /* 0x040ff00000001870 */
[C---:B------:R-:W-:Y:S08]  /*f420*/  HMMA.16816.F32 R116, R20.reuse, R152, R116 ;  /* 0x000000981474723c */ /* 0x040ff00000001874 */
[C---:B------:R-:W-:Y:S08]  /*f430*/  HMMA.16816.F32 R120, R20.reuse, R154, R120 ;  /* 0x0000009a1478723c */ /* 0x040ff00000001878 */
[C---:B-1----:R-:W-:Y:S08]  /*f440*/  HMMA.16816.F32 R124, R20.reuse, R148, R124 ;  /* 0x00000094147c723c */ /* 0x042ff0000000187c */
        /* <DEDUP_REMOVED lines=8> */
.L_x_125:
        /* <DEDUP_REMOVED lines=406> */
.L_x_130:
[----:B---34-:R-:W-:Y:S05]  /*10e30*/  BSYNC B0 ;  /* 0x0000000000007941 */ /* 0x018fea0003800000 */
.L_x_129:
        /* <DEDUP_REMOVED lines=25> */
[----:B------:R-:W-:Y:S01]  /*10fd0*/  IMAD R0, R8, c[0x0][0x1ec], R0 ;  /* 0x00007b0008007a24 */ /* 0x000fe200078e0200 */
        /* <DEDUP_REMOVED lines=10> */
.L_x_132:
[----:B------:R-:W-:Y:S05]  /*11080*/  BSYNC B0 ;  /* 0x0000000000007941 */ /* 0x000fea0003800000 */
.L_x_131:
        /* <DEDUP_REMOVED lines=22> */
.L_x_134:
[----:B------:R-:W-:Y:S05]  /*111f0*/  BSYNC B0 ;  /* 0x0000000000007941 */ /* 0x000fea0003800000 */
.L_x_133:
        /* <DEDUP_REMOVED lines=22> */
.L_x_136:
[----:B------:R-:W-:Y:S05]  /*11360*/  BSYNC B0 ;  /* 0x0000000000007941 */ /* 0x000fea0003800000 */
.L_x_135:
        /* <DEDUP_REMOVED lines=23> */
.L_x_90:
        /* <DEDUP_REMOVED lines=10> */
[----:B------:R-:W-:Y:S01]  /*11580*/  USHF.R.S32.HI UR11, URZ, 0x1f, UR26 ;  /* 0x0000001f3f0b7899 */ /* 0x000fe2000801141a */
[----:B------:R-:W-:Y:S01]  /*11590*/  SHF.R.S32.HI R14, RZ, 0x3, R14 ;  /* 0x00000003ff0e7819 */ /* 0x000fe2000001140e */
[----:B------:R-:W-:Y:S01]  /*115a0*/  @!UP4 USHF.R.S32.HI UR14, URZ, 0x1f, UR24 ;  /* 0x0000001f3f0ec899 */ /* 0x000fe20008011418 */
[----:B------:R-:W-:Y:S01]  /*115b0*/  BSSY B0, `(.L_x_137) ;  /* 0x0000043000007945 */ /* 0x000fe20003800000 */
[----:B------:R-:W-:Y:S01]  /*115c0*/  @UP4 UIMAD.WIDE.U32 UR8, UR15, UR6, URZ ;  /* 0x000000060f0842a5 */ /* 0x000fe2000f8e003f */
[----:B------:R-:W-:Y:S01]  /*115d0*/  IMAD.IADD R8, R6, 0x1, -R8 ;  /* 0x0000000106087824 */ /* 0x000fe200078e0a08 */
[----:B------:R-:W-:Y:S01]  /*115e0*/  @!UP4 UIMAD UR14, UR14, UR4, URZ ;  /* 0x000000040e0ec2a4 */ /* 0x000fe2000f8e023f */
[----:B------:R-:W-:Y:S01]  /*115f0*/  SHF.R.S32.HI R15, RZ, 0x1f, R14 ;  /* 0x0000001fff0f7819 */ /* 0x000fe2000001140e */
[----:B------:R-:W-:Y:S01]  /*11600*/  ULDC.U8 UR13, c[0x0][0x328] ;  /* 0x0000ca00000d7ab9 */ /* 0x000fe20000000000 */
[----:B------:R-:W-:Y:S01]  /*11610*/  IMAD.SHL.U32 R7, R8, 0x8, RZ ;  /* 0x0000000808077824 */ /* 0x000fe200078e00ff */
[----:B------:R-:W-:-:S02]  /*11620*/  @!UP4 UIMAD.WIDE.U32 UR22, UR24, UR4, URZ ;  /* 0x000000041816c2a5 */ /* 0x000fc4000f8e003f */
[----:B------:R-:W-:Y:S01]  /*11630*/  @!UP4 UIMAD UR14, UR24, UR5, UR14 ;  /* 0x00000005180ec2a4 */ /* 0x000fe2000f8e020e */
[----:B------:R-:W-:Y:S01]  /*11640*/  IMAD.WIDE R16, R16, 0x40, R14 ;  /* 0x0000004010107825 */ /* 0x000fe200078e020e */
[----:B------:R-:W-:Y:S01]  /*11650*/  UISETP.NE.AND UP3, UPT, UR13, URZ, UPT ;  /* 0x0000003f0d00728c */ /* 0x000fe2000bf65270 */
[C---:B------:R-:W-:Y:S01]  /*11660*/  IADD3 R6, R7.reuse, 0x40, RZ ;  /* 0x0000004007067810 */ /* 0x040fe20007ffe0ff */
[----:B------:R-:W-:Y:S01]  /*11670*/  ULDC.64 UR4, c[0x0][0x1f0] ;  /* 0x00007c0000047ab9 */ /* 0x000fe20000000a00 */
[C---:B------:R-:W-:Y:S01]  /*11680*/  IADD3 R5, R7.reuse, 0x80, RZ ;  /* 0x0000008007057810 */ /* 0x040fe20007ffe0ff */
[----:B------:R-:W-:Y:S01]  /*11690*/  UIMAD UR4, UR11, UR4, URZ ;  /* 0x000000040b0472a4 */ /* 0x000fe2000f8e023f */
[----:B------:R-:W-:Y:S01]  /*116a0*/  IADD3 R4, R7, 0xc0, RZ ;  /* 0x000000c007047810 */ /* 0x000fe20007ffe0ff */
[----:B------:R-:W-:Y:S02]  /*116b0*/  @UP4 UIMAD UR7, UR15, UR7, UR9 ;  /* 0x000000070f0742a4 */ /* 0x000fe4000f8e0209 */
[----:B------:R-:W-:-:S02]  /*116c0*/  ULDC UR10, c[0x0][0x214] ;  /* 0x00008500000a7ab9 */ /* 0x000fc40000000800 */
[----:B------:R-:W-:Y:S02]  /*116d0*/  UISETP.NE.OR UP2, UPT, UR12, URZ, !UP3 ;  /* 0x0000003f0c00728c */ /* 0x000fe4000df45670 */
[----:B------:R-:W-:Y:S02]  /*116e0*/  @UP1 ULDC UR11, c[0x0][0x210] ;  /* 0x00008400000b1ab9 */ /* 0x000fe40000000800 */
[----:B------:R-:W-:Y:S02]  /*116f0*/  ULDC UR9, c[0x0][0x234] ;  /* 0x00008d0000097ab9 */ /* 0x000fe40000000800 */
[----:B------:R-:W-:Y:S02]  /*11700*/  @UP1 UIMAD UR11, UR11, UR10, URZ ;  /* 0x0000000a0b0b12a4 */ /* 0x000fe4000f8e023f */
[----:B------:R-:W-:Y:S02]  /*11710*/  @!UP1 USEL UR11, UR10, UR9, !UP3 ;  /* 0x000000090a0b9287 */ /* 0x000fe4000d800000 */
[----:B------:R-:W-:-:S02]  /*11720*/  UISETP.NE.OR UP0, UPT, UR15, -0x1, UP2 ;  /* 0xffffffff0f00788c */ /* 0x000fc40009705670 */
        /* <DEDUP_REMOVED lines=10> */
[----:B------:R-:W-:Y:S01]  /*117d0*/  USEL UR12, UR12, URZ, UP2 ;  /* 0x0000003f0c0c7287 */ /* 0x000fe20009000000 */
[----:B------:R-:W-:Y:S01]  /*117e0*/  ISETP.GE.AND P0, PT, R14, UR19, PT ;  /* 0x000000130e007c0c */ /* 0x000fe2000bf06270 */
[----:B------:R-:W-:Y:S02]  /*117f0*/  @UP1 ULDC UR13, c[0x0][0x210] ;  /* 0x00008400000d1ab9 */ /* 0x000fe40000000800 */
[----:B------:R-:W-:Y:S01]  /*11800*/  @!UP1 UMOV UR13, 0x1 ;  /* 0x00000001000d9882 */ /* 0x000fe20000000000 */
[----:B-1----:R-:W-:Y:S01]  /*11810*/  IMAD.WIDE.U32 R12, R12, c[0x0][0x1f0], R2 ;  /* 0x00007c000c0c7a25 */ /* 0x002fe200078e0002 */
[----:B------:R-:W-:-:S02]  /*11820*/  UIMAD UR11, UR26, UR11, UR12 ;  /* 0x0000000b1a0b72a4 */ /* 0x000fc4000f8e020c */
[----:B------:R-:W-:Y:S02]  /*11830*/  UIMAD UR17, UR17, UR13, URZ ;  /* 0x0000000d111172a4 */ /* 0x000fe4000f8e023f */
        /* <DEDUP_REMOVED lines=26> */
.L_x_138:
[----:B------:R-:W-:Y:S05]  /*119e0*/  BSYNC B0 ;  /* 0x0000000000007941 */ /* 0x000fea0003800000 */
.L_x_137:
        /* <DEDUP_REMOVED lines=22> */
.L_x_140:
[----:B------:R-:W-:Y:S05]  /*11b50*/  BSYNC B0 ;  /* 0x0000000000007941 */ /* 0x000fea0003800000 */
.L_x_139:
        /* <DEDUP_REMOVED lines=22> */
.L_x_142:
[----:B------:R-:W-:Y:S05]  /*11cc0*/  BSYNC B0 ;  /* 0x0000000000007941 */ /* 0x000fea0003800000 */
.L_x_141:
        /* <DEDUP_REMOVED lines=21> */
.L_x_144:
[----:B------:R-:W-:Y:S05]  /*11e20*/  BSYNC B0 ;  /* 0x0000000000007941 */ /* 0x000fea0003800000 */
.L_x_143:
        /* <DEDUP_REMOVED lines=35> */
.L_x_145:
        /* <DEDUP_REMOVED lines=10> */
.L_x_1073:


//--------------------- .text._ZN5flash16flash_fwd_kernelI23Flash_fwd_kernel_traitsILi256ELi128ELi64ELi8ELb0ELb0EN7cutlass6half_tE19Flash_kernel_traitsILi256ELi128ELi64ELi8ES3_EELb0ELb1ELb0ELb0ELb0ELb1ELb0ELb0EEEvNS_16Flash_fwd_paramsE --------------------------
	.section	.text._ZN5flash16flash_fwd_kernelI23Flash_fwd_kernel_traitsILi256ELi128ELi64ELi8ELb0ELb0EN7cutlass6half_tE19Flash_kernel_traitsILi256ELi128ELi64ELi8ES3_EELb0ELb1ELb0ELb0ELb0ELb1ELb0ELb0EEEvNS_16Flash_fwd_paramsE,"ax",@progbits
	.sectioninfo	@"SHI_REGISTERS=254"
	.align	128
        .global         _ZN5flash16flash_fwd_kernelI23Flash_fwd_kernel_traitsILi256ELi128ELi64ELi8ELb0ELb0EN7cutlass6half_tE19Flash_kernel_traitsILi256ELi128ELi64ELi8ES3_EELb0ELb1ELb0ELb0ELb0ELb1ELb0ELb0EEEvNS_16Flash_fwd_paramsE
        .type           _ZN5flash16flash_fwd_kernelI23Flash_fwd_kernel_traitsILi256ELi128ELi64ELi8ELb0ELb0EN7cutlass6half_tE19Flash_kernel_traitsILi256ELi128ELi64ELi8ES3_EELb0ELb1ELb0ELb0ELb0ELb1ELb0ELb0EEEvNS_16Flash_fwd_paramsE,@function
        .size           _ZN5flash16flash_fwd_kernelI23Flash_fwd_kernel_traitsILi256ELi128ELi64ELi8ELb0ELb0EN7cutlass6half_tE19Flash_kernel_traitsILi256ELi128ELi64ELi8ES3_EELb0ELb1ELb0ELb0ELb0ELb1ELb0ELb0EEEvNS_16Flash_fwd_paramsE,(.L_x_1074 - _ZN5flash16flash_fwd_kernelI23Flash_fwd_kernel_traitsILi256ELi128ELi64ELi8ELb0ELb0EN7cutlass6half_tE19Flash_kernel_traitsILi256ELi128ELi64ELi8ES3_EELb0ELb1ELb0ELb0ELb0ELb1ELb0ELb0EEEvNS_16Flash_fwd_paramsE)
        .other          _ZN5flash16flash_fwd_kernelI23Flash_fwd_kernel_traitsILi256ELi128ELi64ELi8ELb0ELb0EN7cutlass6half_tE19Flash_kernel_traitsILi256ELi128ELi64ELi8ES3_EELb0ELb1ELb0ELb0ELb0ELb1ELb0ELb0EEEvNS_16Flash_fwd_paramsE,@"STO_CUDA_ENTRY STV_DEFAULT"
_ZN5flash16flash_fwd_kernelI23Flash_fwd_kernel_traitsILi256ELi128ELi64ELi8ELb0ELb0EN7cutlass6half_tE19Flash_kernel_traitsILi256ELi128ELi64ELi8ES3_EELb0ELb1ELb0ELb0ELb0ELb1ELb0ELb0EEEvNS_16Flash_fwd_paramsE:
.text._ZN5flash16flash_fwd_kernelI23Flash_fwd_kernel_traitsILi256ELi128ELi64ELi8ELb0ELb0EN7cutlass6half_tE19Flash_kernel_traitsILi256ELi128ELi64ELi8ES3_EELb0ELb1ELb0ELb0ELb0ELb1ELb0ELb0EEEvNS_16Flash_fwd_paramsE:
        /* <DEDUP_REMOVED lines=56> */
.L_x_146:
[----:B------:R-:W-:Y:S02]  /*0380*/  ULDC UR6, c[0x0][0x218] ;  /* 0x0000860000067ab9 */ /* 0x000fe40000000800 */
.L_x_147:
        /* <DEDUP_REMOVED lines=69> */
.L_x_149:
[----:B------:R-:W-:Y:S01]  /*07e0*/  IABS R4, c[0x0][0x1c8] ;  /* 0x0000720000047a13 */ /* 0x000fe20000000000 */
[----:B------:R-:W1:Y:S01]  /*07f0*/  S2R R0, SR_CTAID.Z ;  /* 0x0000000000007919 */ /* 0x000e620000002700 */
[----:B------:R-:W-:Y:S02]  /*0800*/  ULDC UR4, c[0x0][0x1c8] ;  /* 0x0000720000047ab9 */ /* 0x000fe40000000800 */
[----:B------:R-:W2:Y:S01]  /*0810*/  I2F.RP R5, R4 ;  /* 0x0000000400057306 */ /* 0x000ea20000209400 */
[----:B------:R-:W-:Y:S02]  /*0820*/  ULOP3.LUT UR4, UR11, UR4, URZ, 0x3c, !UPT ;  /* 0x000000040b047292 */ /* 0x000fe4000f8e3c3f */
[----:B------:R-:W-:-:S04]  /*0830*/  @UP0 UIADD3 UR19, UR14, UR19, URZ ;  /* 0x000000130e130290 */ /* 0x000fc8000fffe03f */
[----:B------:R-:W-:Y:S01]  /*0840*/  ISETP.LE.AND P1, PT, RZ, UR4, PT ;  /* 0x00000004ff007c0c */ /* 0x000fe2000bf23270 */
[----:B------:R-:W-:Y:S02]  /*0850*/  ULDC.64 UR4, c[0x0][0x1a0] ;  /* 0x0000680000047ab9 */ /* 0x000fe40000000a00 */
[----:B------:R-:W-:-:S04]  /*0860*/  @UP0 UIMAD.WIDE.U32 UR22, UR19, UR4, URZ ;  /* 0x00000004131602a5 */ /* 0x000fc8000f8e003f */
[----:B------:R-:W-:Y:S01]  /*0870*/  @UP0 UIMAD UR21, UR19, UR5, UR23 ;  /* 0x00000005131502a4 */ /* 0x000fe2000f8e0217 */
[----:B--2---:R-:W2:Y:S01]  /*0880*/  MUFU.RCP R6, R5 ;  /* 0x0000000500067308 */ /* 0x004ea20000001000 */
[----:B------:R-:W-:Y:S01]  /*0890*/  USHF.R.S32.HI UR19, URZ, 0x1f, UR11 ;  /* 0x0000001f3f137899 */ /* 0x000fe2000801140b */
[----:B-1----:R-:W-:Y:S02]  /*08a0*/  IABS R0, R0 ;  /* 0x0000000000007213 */ /* 0x002fe40000000000 */
[----:B--2---:R-:W-:-:S04]  /*08b0*/  IADD3 R6, R6, 0xffffffe, RZ ;  /* 0x0ffffffe06067810 */ /* 0x004fc80007ffe0ff */
        /* <DEDUP_REMOVED lines=29> */
.L_x_150:
[----:B------:R-:W-:Y:S01]  /*0a90*/  SHF.R.S32.HI R11, RZ, 0x1f, R2 ;  /* 0x0000001fff0b7819 */ /* 0x000fe20000011402 */
[----:B------:R-:W1:Y:S01]  /*0aa0*/  S2R R247, SR_CTAID.X ;  /* 0x0000000000f77919 */ /* 0x000e620000002500 */
[----:B------:R-:W-:Y:S01]  /*0ab0*/  UIADD3 UR10, -UR12, UR15, URZ ;  /* 0x0000000f0c0a7290 */ /* 0x000fe2000fffe13f */
[----:B------:R-:W-:Y:S01]  /*0ac0*/  SHF.R.S32.HI R241, RZ, 0x1f, R8 ;  /* 0x0000001ffff17819 */ /* 0x000fe20000011408 */
[----:B------:R-:W-:Y:S01]  /*0ad0*/  ULDC.64 UR4, c[0x0][0x1a8] ;  /* 0x00006a0000047ab9 */ /* 0x000fe20000000a00 */
[CC--:B------:R-:W-:Y:S01]  /*0ae0*/  LEA.HI R3, R11.reuse, R2.reuse, RZ, 0x3 ;  /* 0x000000020b037211 */ /* 0x0c0fe200078f18ff */
[----:B------:R-:W2:Y:S01]  /*0af0*/  S2R R24, SR_CTAID.Z ;  /* 0x0000000000187919 */ /* 0x000ea20000002700 */
[----:B------:R-:W-:Y:S01]  /*0b00*/  UIMAD UR4, UR19, UR4, URZ ;  /* 0x00000004130472a4 */ /* 0x000fe2000f8e023f */
[----:B------:R-:W-:Y:S01]  /*0b10*/  LEA.HI R233, R11, R2, RZ, 0x4 ;  /* 0x000000020be97211 */ /* 0x000fe200078f20ff */
[----:B------:R-:W-:Y:S01]  /*0b20*/  IMAD R243, R241, c[0x0][0x1b0], RZ ;  /* 0x00006c00f1f37a24 */ /* 0x000fe200078e02ff */
[----:B------:R-:W-:Y:S01]  /*0b30*/  SHF.R.S32.HI R12, RZ, 0x3, R3 ;  /* 0x00000003ff0c7819 */ /* 0x000fe20000011403 */
[----:B------:R-:W-:Y:S01]  /*0b40*/  UIMAD UR4, UR11, UR5, UR4 ;  /* 0x000000050b0472a4 */ /* 0x000fe2000f8e0204 */
[----:B------:R-:W-:Y:S01]  /*0b50*/  LOP3.LUT R3, R3, 0xfffffff8, RZ, 0xc0, !PT ;  /* 0xfffffff803037812 */ /* 0x000fe200078ec0ff */
[----:B------:R-:W-:Y:S01]  /*0b60*/  UIADD3 UR11, UR8, -0x1, URZ ;  /* 0xffffffff080b7890 */ /* 0x000fe2000fffe03f */
[----:B------:R-:W-:Y:S01]  /*0b70*/  IADD3 R6, R12, 0x20, RZ ;  /* 0x000000200c067810 */ /* 0x000fe20007ffe0ff */
[----:B------:R-:W-:Y:S01]  /*0b80*/  UMOV UR14, 0x6 ;  /* 0x00000006000e7882 */ /* 0x000fe20000000000 */
[--C-:B------:R-:W-:Y:S01]  /*0b90*/  SHF.R.S32.HI R13, RZ, 0x1f, R12.reuse ;  /* 0x0000001fff0d7819 */ /* 0x100fe2000001140c */
[----:B------:R-:W-:Y:S01]  /*0ba0*/  IMAD.IADD R0, R2, 0x1, -R3 ;  /* 0x0000000102007824 */ /* 0x000fe200078e0a03 */
[----:B------:R-:W-:Y:S01]  /*0bb0*/  ISETP.GE.AND P2, PT, R6, UR10, PT ;  /* 0x0000000a06007c0c */ /* 0x000fe2000bf46270 */
[----:B------:R-:W-:Y:S01]  /*0bc0*/  IMAD R243, R8, c[0x0][0x1b4], R243 ;  /* 0x00006d0008f37a24 */ /* 0x000fe200078e02f3 */
[----:B------:R-:W-:Y:S01]  /*0bd0*/  IADD3 R3, R12, 0x40, RZ ;  /* 0x000000400c037810 */ /* 0x000fe20007ffe0ff */
[----:B------:R-:W-:Y:S01]  /*0be0*/  IMAD.SHL.U32 R244, R0, 0x8, RZ ;  /* 0x0000000800f47824 */ /* 0x000fe200078e00ff */
[----:B------:R-:W-:Y:S01]  /*0bf0*/  ISETP.GE.AND P3, PT, R12, UR10, PT ;  /* 0x0000000a0c007c0c */ /* 0x000fe2000bf66270 */
[----:B------:R-:W-:Y:S01]  /*0c00*/  UMOV UR19, 0x5 ;  /* 0x0000000500137882 */ /* 0x000fe20000000000 */
[----:B------:R-:W-:Y:S01]  /*0c10*/  ISETP.GE.AND P1, PT, R3, UR10, PT ;  /* 0x0000000a03007c0c */ /* 0x000fe2000bf26270 */
[----:B-1----:R-:W-:Y:S01]  /*0c20*/  IMAD.WIDE R246, R247, 0x80, R12 ;  /* 0x00000080f7f67825 */ /* 0x002fe200078e020c */
[----:B------:R-:W-:Y:S01]  /*0c30*/  SHF.R.S32.HI R245, RZ, 0x1f, R244 ;  /* 0x0000001ffff57819 */ /* 0x000fe200000114f4 */
[----:B------:R-:W-:Y:S01]  /*0c40*/  UISETP.GE.AND UP0, UPT, UR8, 0x2, UPT ;  /* 0x000000020800788c */ /* 0x000fe2000bf06270 */
[----:B------:R-:W-:Y:S01]  /*0c50*/  IADD3 R14, P0, R244, UR6, RZ ;  /* 0x00000006f40e7c10 */ /* 0x000fe2000ff1e0ff */
[----:B------:R-:W-:Y:S01]  /*0c60*/  UIMAD UR6, UR11, -0x40, UR13 ;  /* 0xffffffc00b0678a4 */ /* 0x000fe2000f8e020d */
[----:B------:R-:W-:Y:S01]  /*0c70*/  IADD3 R235, R12, 0x60, RZ ;  /* 0x000000600ceb7810 */ /* 0x000fe20007ffe0ff */
[----:B------:R-:W-:Y:S01]  /*0c80*/  IMAD R241, R241, c[0x0][0x1b8], RZ ;  /* 0x00006e00f1f17a24 */ /* 0x000fe200078e02ff */
[----:B------:R-:W-:Y:S01]  /*0c90*/  IADD3.X R15, R245, UR18, RZ, P0, !PT ;  /* 0x00000012f50f7c10 */ /* 0x000fe200087fe4ff */
[----:B------:R-:W-:Y:S01]  /*0ca0*/  IMAD.MOV.U32 R165, RZ, RZ, 0x40 ;  /* 0x00000040ffa57424 */ /* 0x000fe200078e00ff */
[----:B------:R-:W-:Y:S01]  /*0cb0*/  @!P2 IADD3 R21, P0, R246, 0x20, RZ ;  /* 0x00000020f615a810 */ /* 0x000fe20007f1e0ff */
[----:B------:R-:W-:-:S02]  /*0cc0*/  @!P3 IMAD R7, R247, c[0x0][0x190], RZ ;  /* 0x00006400f707ba24 */ /* 0x000fc400078e02ff */
[----:B--2---:R-:W-:Y:S01]  /*0cd0*/  IMAD.WIDE.U32 R24, R24, c[0x0][0x1a8], R14 ;  /* 0x00006a0018187a25 */ /* 0x004fe200078e000e */
[----:B------:R-:W-:-:S03]  /*0ce0*/  @!P1 IADD3 R18, P4, R246, 0x40, RZ ;  /* 0x00000040f6129810 */ /* 0x000fc60007f9e0ff */
[----:B------:R-:W-:Y:S01]  /*0cf0*/  @!P2 IMAD.X R4, RZ, RZ, R247, P0 ;  /* 0x000000ffff04a224 */ /* 0x000fe200000e06f7 */
[----:B------:R-:W-:Y:S01]  /*0d00*/  IADD3 R15, R25, UR4, RZ ;  /* 0x00000004190f7c10 */ /* 0x000fe2000fffe0ff */
[----:B------:R-:W-:Y:S01]  /*0d10*/  @!P3 IMAD.MOV.U32 R26, RZ, RZ, R24 ;  /* 0x000000ffff1ab224 */ /* 0x000fe200078e0018 */
[----:B------:R-:W-:Y:S01]  /*0d20*/  ISETP.GE.AND P0, PT, R235, UR10, PT ;  /* 0x0000000aeb007c0c */ /* 0x000fe2000bf06270 */
[----:B------:R-:W-:Y:S01]  /*0d30*/  @!P2 IMAD R4, R4, c[0x0][0x190], RZ ;  /* 0x000064000404aa24 */ /* 0x000fe200078e02ff */
[----:B------:R-:W-:Y:S01]  /*0d40*/  ULDC.64 UR4, c[0x0][0x198] ;  /* 0x0000660000047ab9 */ /* 0x000fe20000000a00 */
[----:B------:R-:W-:Y:S01]  /*0d50*/  @!P3 IMAD.MOV.U32 R27, RZ, RZ, R15 ;  /* 0x000000ffff1bb224 */ /* 0x000fe200078e000f */
[----:B------:R-:W-:Y:S01]  /*0d60*/  USHF.L.U64.HI UR14, UR4, UR14, UR5 ;  /* 0x0000000e040e7299 */ /* 0x000fe20008010205 */
[----:B------:R-:W-:Y:S01]  /*0d70*/  @!P2 IMAD R5, R21, c[0x0][0x194], R4 ;  /* 0x000065001505aa24 */ /* 0x000fe200078e0204 */
[----:B------:R-:W-:Y:S01]  /*0d80*/  USHF.L.U32 UR18, UR4, 0x6, URZ ;  /* 0x0000000604127899 */ /* 0x000fe2000800063f */
[----:B------:R-:W-:Y:S01]  /*0d90*/  @!P2 IMAD.MOV.U32 R14, RZ, RZ, R24 ;  /* 0x000000ffff0ea224 */ /* 0x000fe200078e0018 */
[----:B------:R-:W-:Y:S01]  /*0da0*/  USHF.L.U64.HI UR19, UR4, UR19, UR5 ;  /* 0x0000001304137299 */ /* 0x000fe20008010205 */
[----:B------:R-:W-:-:S02]  /*0db0*/  @!P3 IMAD R4, R246, c[0x0][0x194], R7 ;  /* 0x00006500f604ba24 */ /* 0x000fc400078e0207 */
[----:B------:R-:W-:-:S04]  /*0dc0*/  @!P3 IMAD.WIDE.U32 R26, R246, c[0x0][0x190], R26 ;  /* 0x00006400f61aba25 */ /* 0x000fc800078e001a */
[----:B------:R-:W-:Y:S01]  /*0dd0*/  @!P1 IMAD.X R3, RZ, RZ, R247, P4 ;  /* 0x000000ffff039224 */ /* 0x000fe200020e06f7 */
[----:B------:R-:W-:Y:S01]  /*0de0*/  @!P3 LEA R16, P6, R26, c[0x0][0x160], 0x1 ;  /* 0x000058001a10ba11 */ /* 0x000fe200078c08ff */
[----:B------:R-:W-:Y:S01]  /*0df0*/  @!P2 IMAD.WIDE.U32 R20, R21, c[0x0][0x190], R14 ;  /* 0x000064001514aa25 */ /* 0x000fe200078e000e */
[----:B------:R-:W-:-:S03]  /*0e00*/  @!P0 IADD3 R14, P4, R246, 0x60, RZ ;  /* 0x00000060f60e8810 */ /* 0x000fc60007f9e0ff */
[----:B------:R-:W-:Y:S01]  /*0e10*/  @!P3 IMAD.IADD R4, R27, 0x1, R4 ;  /* 0x000000011b04b824 */ /* 0x000fe200078e0204 */
[----:B------:R-:W-:Y:S01]  /*0e20*/  @!P2 LEA R22, P5, R20, c[0x0][0x160], 0x1 ;  /* 0x000058001416aa11 */ /* 0x000fe200078a08ff */
[----:B------:R-:W-:Y:S02]  /*0e30*/  @!P2 IMAD.IADD R5, R21, 0x1, R5 ;  /* 0x000000011505a824 */ /* 0x000fe400078e0205 */
[----:B------:R-:W-:Y:S01]  /*0e40*/  @!P1 IMAD R3, R3, c[0x0][0x190], RZ ;  /* 0x0000640003039a24 */ /* 0x000fe200078e02ff */
[----:B------:R-:W-:Y:S01]  /*0e50*/  @!P3 LEA.HI.X R17, R26, c[0x0][0x164], R4, 0x1, P6 ;  /* 0x000059001a11ba11 */ /* 0x000fe200030f0c04 */
[----:B------:R-:W-:Y:S01]  /*0e60*/  @!P1 IMAD.MOV.U32 R25, RZ, RZ, R15 ;  /* 0x000000ffff199224 */ /* 0x000fe200078e000f */
[----:B------:R-:W-:Y:S01]  /*0e70*/  @!P2 LEA.HI.X R23, R20, c[0x0][0x164], R5, 0x1, P5 ;  /* 0x000059001417aa11 */ /* 0x000fe200028f0c05 */
[----:B------:R-:W-:Y:S01]  /*0e80*/  @!P0 IMAD.X R4, RZ, RZ, R247, P4 ;  /* 0x000000ffff048224 */ /* 0x000fe200020e06f7 */
[----:B------:R-:W-:Y:S01]  /*0e90*/  ISETP.GE.AND P5, PT, R6, UR6, PT ;  /* 0x0000000606007c0c */ /* 0x000fe2000bfa6270 */
[----:B------:R-:W-:Y:S01]  /*0ea0*/  @!P1 IMAD R3, R18, c[0x0][0x194], R3 ;  /* 0x0000650012039a24 */ /* 0x000fe200078e0203 */
[----:B------:R-:W-:Y:S01]  /*0eb0*/  ISETP.GE.AND P4, PT, R6, UR6, PT ;  /* 0x0000000606007c0c */ /* 0x000fe2000bf86270 */
[----:B------:R-:W-:Y:S01]  /*0ec0*/  @!P1 IMAD.WIDE.U32 R18, R18, c[0x0][0x190], R24 ;  /* 0x0000640012129a25 */ /* 0x000fe200078e0018 */
[----:B------:R-:W-:-:S03]  /*0ed0*/  LEA.HI R6, R11, R2, RZ, 0x6 ;  /* 0x000000020b067211 */ /* 0x000fc600078f30ff */
[----:B------:R-:W-:Y:S01]  /*0ee0*/  @!P0 IMAD R5, R4, c[0x0][0x190], RZ ;  /* 0x0000640004058a24 */ /* 0x000fe200078e02ff */
[----:B------:R-:W-:Y:S01]  /*0ef0*/  @!P1 LEA R20, P6, R18, c[0x0][0x160], 0x1 ;  /* 0x0000580012149a11 */ /* 0x000fe200078c08ff */
[----:B------:R-:W-:Y:S02]  /*0f00*/  @!P0 IMAD.MOV.U32 R25, RZ, RZ, R15 ;  /* 0x000000ffff198224 */ /* 0x000fe400078e000f */
[----:B------:R-:W-:Y:S02]  /*0f10*/  IMAD.SHL.U32 R7, R12, 0x40, RZ ;  /* 0x000000400c077824 */ /* 0x000fe400078e00ff */
[----:B------:R-:W-:Y:S02]  /*0f20*/  @!P1 IMAD.IADD R3, R19, 0x1, R3 ;  /* 0x0000000113039824 */ /* 0x000fe400078e0203 */
[C---:B------:R-:W-:Y:S01]  /*0f30*/  @!P0 IMAD R5, R14.reuse, c[0x0][0x194], R5 ;  /* 0x000065000e058a24 */ /* 0x040fe200078e0205 */
[----:B------:R-:W-:Y:S01]  /*0f40*/  LOP3.LUT R7, R7, 0x1c0, RZ, 0xc0, !PT ;  /* 0x000001c007077812 */ /* 0x000fe200078ec0ff */
[----:B------:R-:W-:Y:S01]  /*0f50*/  @!P0 IMAD.WIDE.U32 R14, R14, c[0x0][0x190], R24 ;  /* 0x000064000e0e8a25 */ /* 0x000fe200078e0018 */
[----:B------:R-:W-:-:S02]  /*0f60*/  @!P1 LEA.HI.X R21, R18, c[0x0][0x164], R3, 0x1, P6 ;  /* 0x0000590012159a11 */ /* 0x000fc400030f0c03 */
[----:B------:R-:W-:Y:S01]  /*0f70*/  SHF.R.U32.HI R4, RZ, 0x3, R7 ;  /* 0x00000003ff047819 */ /* 0x000fe20000011607 */
[----:B------:R-:W-:Y:S01]  /*0f80*/  @!P0 IMAD.IADD R5, R15, 0x1, R5 ;  /* 0x000000010f058824 */ /* 0x000fe200078e0205 */
[----:B------:R-:W-:Y:S01]  /*0f90*/  @!P0 LEA R18, P6, R14, c[0x0][0x160], 0x1 ;  /* 0x000058000e128a11 */ /* 0x000fe200078c08ff */
[----:B------:R-:W-:Y:S01]  /*0fa0*/  IMAD R3, R13, c[0x0][0x198], RZ ;  /* 0x000066000d037a24 */ /* 0x000fe200078e02ff */
[--C-:B------:R-:W-:Y:S01]  /*0fb0*/  LOP3.LUT R7, R7, 0x38, R244.reuse, 0xf8, !PT ;  /* 0x0000003807077812 */ /* 0x100fe200078ef8f4 */
[----:B------:R-:W-:Y:S01]  /*0fc0*/  IMAD.WIDE.U32 R24, R12, c[0x0][0x198], R244 ;  /* 0x000066000c187a25 */ /* 0x000fe200078e00f4 */
[----:B------:R-:W-:Y:S02]  /*0fd0*/  @!P0 LEA.HI.X R19, R14, c[0x0][0x164], R5, 0x1, P6 ;  /* 0x000059000e138a11 */ /* 0x000fe400030f0c05 */
[----:B------:R-:W-:Y:S01]  /*0fe0*/  LOP3.LUT R4, R7, R4, RZ, 0x3c, !PT ;  /* 0x0000000407047212 */ /* 0x000fe200078e3cff */
[----:B------:R-:W-:Y:S01]  /*0ff0*/  IMAD.SHL.U32 R5, R6, 0x8, RZ ;  /* 0x0000000806057824 */ /* 0x000fe200078e00ff */
[----:B------:R-:W-:Y:S01]  /*1000*/  IADD3 R238, P6, R24, UR20, RZ ;  /* 0x0000001418ee7c10 */ /* 0x000fe2000ffde0ff */
[----:B------:R-:W-:Y:S01]  /*1010*/  IMAD R3, R12, c[0x0][0x19c], R3 ;  /* 0x000067000c037a24 */ /* 0x000fe200078e0203 */
[----:B------:R-:W-:Y:S01]  /*1020*/  LOP3.LUT R7, R233, 0xfffffff0, RZ, 0xc0, !PT ;  /* 0xfffffff0e9077812 */ /* 0x000fe200078ec0ff */
[----:B------:R-:W-:Y:S01]  /*1030*/  UIMAD UR20, UR14, UR11, URZ ;  /* 0x0000000b0e1472a4 */ /* 0x000fe2000f8e023f */
[----:B------:R-:W-:Y:S01]  /*1040*/  LOP3.LUT R4, R4, 0xfffffe00, R5, 0xf8, !PT ;  /* 0xfffffe0004047812 */ /* 0x000fe200078ef805 */
[----:B------:R-:W-:Y:S01]  /*1050*/  IMAD.U32 R5, RZ, RZ, UR11 ;  /* 0x0000000bff057e24 */ /* 0x000fe2000f8e00ff */
[----:B------:R-:W-:Y:S01]  /*1060*/  IADD3.X R239, R25, UR7, R3, P6, !PT ;  /* 0x0000000719ef7c10 */ /* 0x000fe2000b7fe403 */
[----:B------:R-:W-:Y:S01]  /*1070*/  IMAD R3, R13, c[0x0][0x1a0], RZ ;  /* 0x000068000d037a24 */ /* 0x000fe200078e02ff */
[----:B------:R-:W-:Y:S01]  /*1080*/  ISETP.GE.AND P6, PT, R12, UR6, PT ;  /* 0x000000060c007c0c */ /* 0x000fe2000bfc6270 */
[----:B------:R-:W-:Y:S01]  /*1090*/  IMAD.SHL.U32 R236, R4, 0x2, RZ ;  /* 0x0000000204ec7824 */ /* 0x000fe200078e00ff */
[----:B------:R-:W-:Y:S01]  /*10a0*/  USHF.R.S32.HI UR7, URZ, 0x1f, UR11 ;  /* 0x0000001f3f077899 */ /* 0x000fe2000801140b */
[----:B------:R-:W-:Y:S01]  /*10b0*/  IMAD.WIDE.U32 R238, R8, c[0x0][0x1b0], R238 ;  /* 0x00006c0008ee7a25 */ /* 0x000fe200078e00ee */
[----:B------:R-:W-:-:S02]  /*10c0*/  SHF.R.S32.HI R14, RZ, 0x4, R233 ;  /* 0x00000004ff0e7819 */ /* 0x000fc400000114e9 */
[----:B------:R-:W-:Y:S01]  /*10d0*/  @!PT LDS RZ, [RZ] ;  /* 0x00000000fffff984 */ /* 0x000fe20000000800 */
[----:B------:R-:W-:Y:S01]  /*10e0*/  @!PT LDS RZ, [RZ] ;  /* 0x00000000fffff984 */ /* 0x000fe20000000800 */
[----:B------:R-:W-:Y:S01]  /*10f0*/  @!PT LDS RZ, [RZ] ;  /* 0x00000000fffff984 */ /* 0x000fe20000000800 */
[----:B------:R1:W-:Y:S01]  /*1100*/  @!P3 LDGSTS.E.BYPASS.LTC128B.128 [R236], [R16.64] ;  /* 0x0000000010ecbfae */ /* 0x0003e2000b901d50 */
[----:B------:R-:W-:Y:S01]  /*1110*/  IMAD.IADD R10, R2, 0x1, -R7 ;  /* 0x00000001020a7824 */ /* 0x000fe200078e0a07 */
[----:B------:R-:W-:Y:S01]  /*1120*/  UIMAD UR20, UR7, UR18, UR20 ;  /* 0x00000012071472a4 */ /* 0x000fe2000f8e0214 */
[----:B------:R-:W-:Y:S01]  /*1130*/  IMAD.IADD R243, R239, 0x1, R243 ;  /* 0x00000001eff37824 */ /* 0x000fe200078e02f3 */
[----:B------:R1:W-:Y:S01]  /*1140*/  @!P3 LDGSTS.E.BYPASS.LTC128B.128 [R236+0x4000], [R16.64+0x80] ;  /* 0x0400008010ecbfae */ /* 0x0003e2000b901d50 */
[----:B------:R-:W-:Y:S01]  /*1150*/  IMAD.MOV.U32 R242, RZ, RZ, R238 ;  /* 0x000000fffff27224 */ /* 0x000fe200078e00ee */
[----:B------:R-:W-:Y:S01]  /*1160*/  LEA.HI R233, R233, R14, RZ, 0x1 ;  /* 0x0000000ee9e97211 */ /* 0x000fe200078f08ff */
[----:B------:R-:W-:Y:S01]  /*1170*/  IMAD R4, R12, c[0x0][0x1a4], R3 ;  /* 0x000069000c047a24 */ /* 0x000fe200078e0203 */
[----:B------:R1:W-:Y:S01]  /*1180*/  @!P3 LDGSTS.E.BYPASS.LTC128B.128 [R236+0x8000], [R16.64+0x100] ;  /* 0x0800010010ecbfae */ /* 0x0003e2000b901d50 */
[----:B------:R-:W-:Y:S01]  /*1190*/  SHF.R.S32.HI R3, RZ, 0x1f, R10 ;  /* 0x0000001fff037819 */ /* 0x000fe2000001140a */
[----:B------:R-:W-:Y:S01]  /*11a0*/  IMAD.WIDE.U32 R6, R5, UR18, R242 ;  /* 0x0000001205067c25 */ /* 0x000fe2000f8e00f2 */
[----:B------:R-:W-:Y:S01]  /*11b0*/  LOP3.LUT R233, R233, 0xfffffffe, RZ, 0xc0, !PT ;  /* 0xfffffffee9e97812 */ /* 0x000fe200078ec0ff */
[----:B------:R1:W-:Y:S02]  /*11c0*/  @!P3 LDGSTS.E.BYPASS.LTC128B.128 [R236+0xc000], [R16.64+0x180] ;  /* 0x0c00018010ecbfae */ /* 0x0003e4000b901d50 */
[----:B------:R-:W-:-:S02]  /*11d0*/  IMAD R241, R8, c[0x0][0x1bc], R241 ;  /* 0x00006f0008f17a24 */ /* 0x000fc400078e02f1 */
[----:B------:R2:W-:Y:S01]  /*11e0*/  @!P2 LDGSTS.E.BYPASS.LTC128B.128 [R236+0x1000], [R22.64] ;  /* 0x0100000016ecafae */ /* 0x0005e2000b901d50 */
[----:B------:R-:W-:Y:S02]  /*11f0*/  IMAD.IADD R233, R14, 0x1, -R233 ;  /* 0x000000010ee97824 */ /* 0x000fe400078e0ae9 */
[----:B------:R-:W-:Y:S01]  /*1200*/  IMAD.MOV.U32 R5, RZ, RZ, 0x20 ;  /* 0x00000020ff057424 */ /* 0x000fe200078e00ff */
[----:B------:R2:W-:Y:S04]  /*1210*/  @!P2 LDGSTS.E.BYPASS.LTC128B.128 [R236+0x5000], [R22.64+0x80] ;  /* 0x0500008016ecafae */ /* 0x0005e8000b901d50 */
[----:B------:R2:W-:Y:S04]  /*1220*/  @!P2 LDGSTS.E.BYPASS.LTC128B.128 [R236+0x9000], [R22.64+0x100] ;  /* 0x0900010016ecafae */ /* 0x0005e8000b901d50 */
[----:B------:R2:W-:Y:S01]  /*1230*/  @!P2 LDGSTS.E.BYPASS.LTC128B.128 [R236+0xd000], [R22.64+0x180] ;  /* 0x0d00018016ecafae */ /* 0x0005e2000b901d50 */
[----:B------:R-:W-:-:S03]  /*1240*/  ISETP.GE.AND P2, PT, R12, UR6, PT ;  /* 0x000000060c007c0c */ /* 0x000fc6000bf46270 */
[----:B------:R2:W-:Y:S04]  /*1250*/  @!P1 LDGSTS.E.BYPASS.LTC128B.128 [R236+0x2000], [R20.64] ;  /* 0x0200000014ec9fae */ /* 0x0005e8000b901d50 */
[----:B------:R2:W-:Y:S01]  /*1260*/  @!P1 LDGSTS.E.BYPASS.LTC128B.128 [R236+0x6000], [R20.64+0x80] ;  /* 0x0600008014ec9fae */ /* 0x0005e2000b901d50 */
[----:B-1----:R-:W-:-:S03]  /*1270*/  IMAD.WIDE.U32 R16, R12, c[0x0][0x1a0], R244 ;  /* 0x000068000c107a25 */ /* 0x002fc600078e00f4 */
[----:B------:R2:W-:Y:S02]  /*1280*/  @!P1 LDGSTS.E.BYPASS.LTC128B.128 [R236+0xa000], [R20.64+0x100] ;  /* 0x0a00010014ec9fae */ /* 0x0005e4000b901d50 */
[----:B------:R-:W-:Y:S02]  /*1290*/  IADD3 R24, P3, R16, UR22, RZ ;  /* 0x0000001610187c10 */ /* 0x000fe4000ff7e0ff */
[----:B------:R2:W-:Y:S02]  /*12a0*/  @!P1 LDGSTS.E.BYPASS.LTC128B.128 [R236+0xe000], [R20.64+0x180] ;  /* 0x0e00018014ec9fae */ /* 0x0005e4000b901d50 */
[----:B------:R-:W-:Y:S01]  /*12b0*/  IADD3.X R25, R17, UR21, R4, P3, !PT ;  /* 0x0000001511197c10 */ /* 0x000fe20009ffe404 */
[----:B------:R-:W-:Y:S01]  /*12c0*/  USHF.L.U32 UR21, UR4, 0x5, URZ ;  /* 0x0000000504157899 */ /* 0x000fe2000800063f */
[----:B------:R-:W-:Y:S01]  /*12d0*/  LEA.HI R4, R3, R10, RZ, 0x3 ;  /* 0x0000000a03047211 */ /* 0x000fe200078f18ff */
[----:B------:R1:W-:Y:S01]  /*12e0*/  @!P0 LDGSTS.E.BYPASS.LTC128B.128 [R236+0x3000], [R18.64] ;  /* 0x0300000012ec8fae */ /* 0x0003e2000b901d50 */
[----:B------:R-:W-:Y:S01]  /*12f0*/  IADD3 R3, R7, UR20, RZ ;  /* 0x0000001407037c10 */ /* 0x000fe2000fffe0ff */
[----:B------:R-:W-:Y:S01]  /*1300*/  ULDC.64 UR4, c[0x0][0x1a0] ;  /* 0x0000680000047ab9 */ /* 0x000fe20000000a00 */
[----:B------:R-:W-:Y:S01]  /*1310*/  @!P6 LEA R16, P3, R6, c[0x0][0x168], 0x1 ;  /* 0x00005a000610ea11 */ /* 0x000fe200078608ff */
[----:B------:R1:W-:Y:S01]  /*1320*/  @!P0 LDGSTS.E.BYPASS.LTC128B.128 [R236+0x7000], [R18.64+0x80] ;  /* 0x0700008012ec8fae */ /* 0x0003e2000b901d50 */
[----:B------:R-:W-:Y:S01]  /*1330*/  LOP3.LUT R7, R4, 0xfffffff8, RZ, 0xc0, !PT ;  /* 0xfffffff804077812 */ /* 0x000fe200078ec0ff */
[----:B------:R-:W-:Y:S01]  /*1340*/  UIMAD.WIDE.U32 UR22, UR11, UR4, URZ ;  /* 0x000000040b1672a5 */ /* 0x000fe2000f8e003f */
[C---:B------:R-:W-:Y:S01]  /*1350*/  @!P6 LEA.HI.X R17, R6.reuse, c[0x0][0x16c], R3, 0x1, P3 ;  /* 0x00005b000611ea11 */ /* 0x040fe200018f0c03 */
[----:B------:R1:W-:Y:S01]  /*1360*/  @!P0 LDGSTS.E.BYPASS.LTC128B.128 [R236+0xb000], [R18.64+0x100] ;  /* 0x0b00010012ec8fae */ /* 0x0003e2000b901d50 */
[----:B------:R-:W-:Y:S01]  /*1370*/  @!P5 IADD3 R6, P3, R6, UR21, RZ ;  /* 0x000000150606dc10 */ /* 0x000fe2000ff7e0ff */
[----:B------:R-:W-:Y:S01]  /*1380*/  IMAD.IADD R7, R10, 0x1, -R7 ;  /* 0x000000010a077824 */ /* 0x000fe200078e0a07 */
[----:B------:R-:W-:Y:S01]  /*1390*/  UIMAD UR4, UR7, UR4, URZ ;  /* 0x00000004070472a4 */ /* 0x000fe2000f8e023f */
[----:B------:R1:W-:Y:S01]  /*13a0*/  @!P0 LDGSTS.E.BYPASS.LTC128B.128 [R236+0xf000], [R18.64+0x180] ;  /* 0x0f00018012ec8fae */ /* 0x0003e2000b901d50 */
[----:B------:R-:W-:Y:S01]  /*13b0*/  @!P5 IADD3.X R3, R3, UR19, RZ, P3, !PT ;  /* 0x000000130303dc10 */ /* 0x000fe20009ffe4ff */
[----:B------:R-:W-:Y:S01]  /*13c0*/  IMAD.WIDE.U32 R8, R8, c[0x0][0x1b8], R24 ;  /* 0x00006e0008087a25 */ /* 0x000fe200078e0018 */
[C---:B------:R-:W-:Y:S01]  /*13d0*/  @!P5 LEA R26, P3, R6.reuse, c[0x0][0x168], 0x1 ;  /* 0x00005a00061ada11 */ /* 0x040fe200078608ff */
[----:B------:R3:W-:Y:S01]  /*13e0*/  @!P6 LDGSTS.E.BYPASS.LTC128B.128 [R236+0x10000], [R16.64] ;  /* 0x1000000010ecefae */ /* 0x0007e2000b901d50 */
[----:B------:R-:W-:Y:S01]  /*13f0*/  UIMAD UR4, UR11, UR5, UR4 ;  /* 0x000000050b0472a4 */ /* 0x000fe2000f8e0204 */
[----:B------:R-:W-:Y:S01]  /*1400*/  IMAD.U32 R14, RZ, RZ, UR22 ;  /* 0x00000016ff0e7e24 */ /* 0x000fe2000f8e00ff */
[----:B------:R-:W-:Y:S01]  /*1410*/  @!P5 LEA.HI.X R27, R6, c[0x0][0x16c], R3, 0x1, P3 ;  /* 0x00005b00061bda11 */ /* 0x000fe200018f0c03 */
[----:B------:R3:W-:Y:S01]  /*1420*/  @!P6 LDGSTS.E.BYPASS.LTC128B.128 [R236+0x12000], [R16.64+0x80] ;  /* 0x1200008010ecefae */ /* 0x0007e2000b901d50 */
[----:B------:R-:W-:Y:S01]  /*1430*/  IMAD.SHL.U32 R6, R0, 0x40, RZ ;  /* 0x0000004000067824 */ /* 0x000fe200078e00ff */
[----:B------:R-:W-:Y:S01]  /*1440*/  UIADD3 UR4, UR23, UR4, URZ ;  /* 0x0000000417047290 */ /* 0x000fe2000fffe03f */
[----:B------:R-:W-:Y:S01]  /*1450*/  IMAD.SHL.U32 R3, R7, 0x40, RZ ;  /* 0x0000004007037824 */ /* 0x000fe200078e00ff */
[----:B------:R3:W-:Y:S01]  /*1460*/  @!P6 LDGSTS.E.BYPASS.LTC128B.128 [R236+0x14000], [R16.64+0x100] ;  /* 0x1400010010ecefae */ /* 0x0007e2000b901d50 */
[----:B------:R-:W-:Y:S01]  /*1470*/  IMAD.U32 R15, RZ, RZ, UR23 ;  /* 0x00000017ff0f7e24 */ /* 0x000fe2000f8e00ff */
[----:B------:R-:W-:Y:S01]  /*1480*/  LEA R13, P0, R14, R8, 0x6 ;  /* 0x000000080e0d7211 */ /* 0x000fe200078030ff */
[----:B------:R-:W-:Y:S01]  /*1490*/  IMAD.IADD R241, R9, 0x1, R241 ;  /* 0x0000000109f17824 */ /* 0x000fe200078e02f1 */
[----:B------:R3:W-:Y:S01]  /*14a0*/  @!P6 LDGSTS.E.BYPASS.LTC128B.128 [R236+0x16000], [R16.64+0x180] ;  /* 0x1600018010ecefae */ /* 0x0007e2000b901d50 */
[----:B------:R-:W-:Y:S01]  /*14b0*/  LOP3.LUT R3, R3, 0x1c0, RZ, 0xc0, !PT ;  /* 0x000001c003037812 */ /* 0x000fe200078ec0ff */
[----:B------:R-:W-:-:S02]  /*14c0*/  IMAD.U32 R15, RZ, RZ, UR4 ;  /* 0x00000004ff0f7e24 */ /* 0x000fc4000f8e00ff */
[----:B------:R4:W-:Y:S01]  /*14d0*/  @!P5 LDGSTS.E.BYPASS.LTC128B.128 [R236+0x11000], [R26.64] ;  /* 0x110000001aecdfae */ /* 0x0009e2000b901d50 */
[----:B------:R-:W-:Y:S02]  /*14e0*/  IMAD.SHL.U32 R4, R4, 0x40, RZ ;  /* 0x0000004004047824 */ /* 0x000fe400078e00ff */
[----:B------:R-:W-:Y:S01]  /*14f0*/  LEA.HI.X R10, R14, R241, R15, 0x6, P0 ;  /* 0x000000f10e0a7211 */ /* 0x000fe200000f340f */
[----:B------:R4:W-:Y:S01]  /*1500*/  @!P5 LDGSTS.E.BYPASS.LTC128B.128 [R236+0x13000], [R26.64+0x80] ;  /* 0x130000801aecdfae */ /* 0x0009e2000b901d50 */
[----:B------:R-:W-:Y:S01]  /*1510*/  IMAD R15, R5, c[0x0][0x1a4], RZ ;  /* 0x00006900050f7a24 */ /* 0x000fe200078e02ff */
[----:B------:R-:W-:Y:S02]  /*1520*/  LOP3.LUT R4, R4, 0xfffffe00, RZ, 0xc0, !PT ;  /* 0xfffffe0004047812 */ /* 0x000fe400078ec0ff */
[----:B------:R4:W-:Y:S04]  /*1530*/  @!P5 LDGSTS.E.BYPASS.LTC128B.128 [R236+0x15000], [R26.64+0x100] ;  /* 0x150001001aecdfae */ /* 0x0009e8000b901d50 */
[----:B------:R4:W-:Y:S04]  /*1540*/  @!P5 LDGSTS.E.BYPASS.LTC128B.128 [R236+0x17000], [R26.64+0x180] ;  /* 0x170001801aecdfae */ /* 0x0009e8000b901d50 */
[----:B------:R-:W0:Y:S01]  /*1550*/  LDGDEPBAR ;  /* 0x00000000000079af */ /* 0x000e220000000000 */
[----:B---3--:R-:W-:Y:S01]  /*1560*/  IMAD.SHL.U32 R17, R12, 0x8, RZ ;  /* 0x000000080c117824 */ /* 0x008fe200078e00ff */
[----:B------:R-:W-:Y:S01]  /*1570*/  LOP3.LUT R12, R6, 0x1c0, RZ, 0xc0, !PT ;  /* 0x000001c0060c7812 */ /* 0x000fe200078ec0ff */
[----:B------:R-:W-:-:S03]  /*1580*/  IMAD.SHL.U32 R6, R233, 0x8, RZ ;  /* 0x00000008e9067824 */ /* 0x000fc600078e00ff */
[----:B------:R-:W-:Y:S02]  /*1590*/  LOP3.LUT R17, R12, 0x8, R17, 0xf8, !PT ;  /* 0x000000080c117812 */ /* 0x000fe400078ef811 */
[----:B------:R-:W-:Y:S02]  /*15a0*/  SHF.R.U32.HI R12, RZ, 0x3, R12 ;  /* 0x00000003ff0c7819 */ /* 0x000fe4000001160c */
[----:B------:R-:W-:Y:S02]  /*15b0*/  LOP3.LUT R6, R3, 0x8, R6, 0xf8, !PT ;  /* 0x0000000803067812 */ /* 0x000fe400078ef806 */
[----:B------:R-:W-:Y:S02]  /*15c0*/  SHF.R.U32.HI R3, RZ, 0x3, R3 ;  /* 0x00000003ff037819 */ /* 0x000fe40000011603 */
[----:B------:R-:W-:Y:S01]  /*15d0*/  LOP3.LUT R12, R17, R12, RZ, 0x3c, !PT ;  /* 0x0000000c110c7212 */ /* 0x000fe200078e3cff */
[----:B------:R-:W-:Y:S01]  /*15e0*/  IMAD.WIDE.U32 R16, R5, c[0x0][0x1a0], RZ ;  /* 0x0000680005107a25 */ /* 0x000fe200078e00ff */
[----:B------:R-:W-:Y:S01]  /*15f0*/  LOP3.LUT R3, R6, R3, RZ, 0x3c, !PT ;  /* 0x0000000306037212 */ /* 0x000fe200078e3cff */
[----:B------:R-:W-:-:S04]  /*1600*/  DEPBAR.LE SB0, 0x0 ;  /* 0x000080000000791a */ /* 0x000fc80000000000 */
[----:B------:R-:W-:Y:S01]  /*1610*/  BAR.SYNC.DEFER_BLOCKING 0x0 ;  /* 0x0000000000007b1d */ /* 0x000fe20000010000 */
[----:B------:R-:W-:Y:S01]  /*1620*/  LEA.HI R6, R11, R2, RZ, 0x5 ;  /* 0x000000020b067211 */ /* 0x000fe200078f28ff */
[----:B------:R-:W-:Y:S01]  /*1630*/  IMAD R233, R233, 0x200, R12 ;  /* 0x00000200e9e97824 */ /* 0x000fe200078e020c */
[C---:B------:R-:W-:Y:S02]  /*1640*/  @!P4 IADD3 R14, P0, R13.reuse, R16, RZ ;  /* 0x000000100d0ec210 */ /* 0x040fe40007f1e0ff */
[----:B------:R-:W-:Y:S01]  /*1650*/  @!P2 LEA R16, P1, R13, c[0x0][0x170], 0x1 ;  /* 0x00005c000d10aa11 */ /* 0x000fe200078208ff */
[----:B------:R-:W-:Y:S01]  /*1660*/  IMAD.SHL.U32 R233, R233, 0x2, RZ ;  /* 0x00000002e9e97824 */ /* 0x000fe200078e00ff */
[----:B------:R-:W-:Y:S02]  /*1670*/  SHF.R.S32.HI R11, RZ, 0x5, R6 ;  /* 0x00000005ff0b7819 */ /* 0x000fe40000011406 */
[----:B------:R-:W-:Y:S02]  /*1680*/  @!P4 IADD3.X R15, R10, R17, R15, P0, !PT ;  /* 0x000000110a0fc210 */ /* 0x000fe400007fe40f */
[----:B------:R-:W-:Y:S01]  /*1690*/  @!P2 LEA.HI.X R17, R13, c[0x0][0x174], R10, 0x1, P1 ;  /* 0x00005d000d11aa11 */ /* 0x000fe200008f0c0a */
[----:B------:R-:W-:Y:S01]  /*16a0*/  IMAD R234, R11, 0x400, R4 ;  /* 0x000004000bea7824 */ /* 0x000fe200078e0204 */
[----:B------:R-:W-:-:S02]  /*16b0*/  @!P4 LEA R24, P0, R14, c[0x0][0x170], 0x1 ;  /* 0x00005c000e18ca11 */ /* 0x000fc400078008ff */
[----:B------:R-:W-:Y:S01]  /*16c0*/  IADD3 R231, R233, 0x10020, RZ ;  /* 0x00010020e9e77810 */ /* 0x000fe20007ffe0ff */
[----:B------:R-:W-:Y:S01]  /*16d0*/  IMAD.IADD R234, R3, 0x1, R234 ;  /* 0x0000000103ea7824 */ /* 0x000fe200078e02ea */
[----:B------:R-:W-:-:S03]  /*16e0*/  @!P4 LEA.HI.X R25, R14, c[0x0][0x174], R15, 0x1, P0 ;  /* 0x00005d000e19ca11 */ /* 0x000fc600000f0c0f */
        /* <DEDUP_REMOVED lines=30> */
[----:B------:R-:W-:Y:S02]  /*18d0*/  @P1 IADD3 R231, R0, -0x20, RZ ;  /* 0xffffffe000e71810 */ /* 0x000fe40007ffe0ff */
[----:B------:R-:W-:Y:S01]  /*18e0*/  SEL R0, R165, 0xffffffc0, !P2 ;  /* 0xffffffc0a5007807 */ /* 0x000fe20005000000 */
[----:B------:R4:W-:Y:S01]  /*18f0*/  @!P4 LDGSTS.E.BYPASS.LTC128B.128 [R236+0x1d000], [R24.64+0x100] ;  /* 0x1d00010018eccfae */ /* 0x0009e2000b901d50 */
[----:B------:R-:W-:-:S02]  /*1900*/  IADD3 R223, R231, 0x800, RZ ;  /* 0x00000800e7df7810 */ /* 0x000fc40007ffe0ff */
[----:B------:R-:W-:Y:S01]  /*1910*/  IADD3 R222, R231, 0x1000, RZ ;  /* 0x00001000e7de7810 */ /* 0x000fe20007ffe0ff */
[----:B------:R4:W-:Y:S01]  /*1920*/  @!P4 LDGSTS.E.BYPASS.LTC128B.128 [R236+0x1f000], [R24.64+0x180] ;  /* 0x1f00018018eccfae */ /* 0x0009e2000b901d50 */
[----:B------:R-:W-:Y:S01]  /*1930*/  IMAD.IADD R227, R233, 0x1, R0 ;  /* 0x00000001e9e37824 */ /* 0x000fe200078e0200 */
[C---:B------:R-:W-:Y:S01]  /*1940*/  IADD3 R221, R231.reuse, 0x1800, RZ ;  /* 0x00001800e7dd7810 */ /* 0x040fe20007ffe0ff */
[----:B------:R-:W-:Y:S01]  /*1950*/  IMAD.IADD R220, R0, 0x1, R231 ;  /* 0x0000000100dc7824 */ /* 0x000fe200078e02e7 */
[----:B------:R-:W-:Y:S01]  /*1960*/  LDSM.16.M88.4 R56, [R234] ;  /* 0x00000000ea38783b */ /* 0x000fe20000000200 */
[C---:B------:R-:W-:Y:S02]  /*1970*/  IADD3 R219, R231.reuse, 0x2000, RZ ;  /* 0x00002000e7db7810 */ /* 0x040fe40007ffe0ff */
[C---:B------:R-:W-:Y:S01]  /*1980*/  IADD3 R218, R231.reuse, 0x2800, RZ ;  /* 0x00002800e7da7810 */ /* 0x040fe20007ffe0ff */
[----:B--2---:R-:W4:Y:S01]  /*1990*/  LDSM.16.M88.4 R20, [R233+0x10800] ;  /* 0x01080000e914783b */ /* 0x004f220000000200 */
[----:B------:R-:W-:-:S02]  /*19a0*/  IADD3 R217, R231, 0x3000, RZ ;  /* 0x00003000e7d97810 */ /* 0x000fc40007ffe0ff */
[C---:B------:R-:W-:Y:S01]  /*19b0*/  IADD3 R216, R231.reuse, 0x3800, RZ ;  /* 0x00003800e7d87810 */ /* 0x040fe20007ffe0ff */
[----:B------:R-:W2:Y:S01]  /*19c0*/  LDSM.16.M88.4 R28, [R233+0x10000] ;  /* 0x01000000e91c783b */ /* 0x000ea20000000200 */
[C---:B------:R-:W-:Y:S02]  /*19d0*/  IADD3 R215, R231.reuse, 0x4000, RZ ;  /* 0x00004000e7d77810 */ /* 0x040fe40007ffe0ff */
[C---:B------:R-:W-:Y:S01]  /*19e0*/  IADD3 R214, R231.reuse, 0x4800, RZ ;  /* 0x00004800e7d67810 */ /* 0x040fe20007ffe0ff */
[----:B------:R-:W3:Y:S01]  /*19f0*/  LDSM.16.M88.4 R64, [R233+0x11000] ;  /* 0x01100000e940783b */ /* 0x000ee20000000200 */
[C---:B------:R-:W-:Y:S02]  /*1a00*/  IADD3 R213, R231.reuse, 0x5000, RZ ;  /* 0x00005000e7d57810 */ /* 0x040fe40007ffe0ff */
[C---:B------:R-:W-:Y:S01]  /*1a10*/  IADD3 R212, R231.reuse, 0x5800, RZ ;  /* 0x00005800e7d47810 */ /* 0x040fe20007ffe0ff */
[----:B-1----:R-:W1:Y:S01]  /*1a20*/  LDSM.16.M88.4 R16, [R233+0x11800] ;  /* 0x01180000e910783b */ /* 0x002e620000000200 */
[----:B------:R-:W-:-:S02]  /*1a30*/  IADD3 R211, R231, 0x6000, RZ ;  /* 0x00006000e7d37810 */ /* 0x000fc40007ffe0ff */
[C---:B------:R-:W-:Y:S01]  /*1a40*/  IADD3 R210, R231.reuse, 0x6800, RZ ;  /* 0x00006800e7d27810 */ /* 0x040fe20007ffe0ff */
[----:B------:R-:W-:Y:S01]  /*1a50*/  LDSM.16.M88.4 R12, [R232] ;  /* 0x00000000e80c783b */ /* 0x000fe20000000200 */
[C---:B------:R-:W-:Y:S02]  /*1a60*/  IADD3 R209, R231.reuse, 0x7000, RZ ;  /* 0x00007000e7d17810 */ /* 0x040fe40007ffe0ff */
[----:B------:R-:W-:Y:S01]  /*1a70*/  IADD3 R208, R231, 0x7800, RZ ;  /* 0x00007800e7d07810 */ /* 0x000fe20007ffe0ff */
[----:B------:R-:W5:Y:S04]  /*1a80*/  LDSM.16.M88.4 R44, [R231+0x800] ;  /* 0x00080000e72c783b */ /* 0x000f680000000200 */
[----:B------:R-:W1:Y:S04]  /*1a90*/  LDSM.16.M88.4 R48, [R231] ;  /* 0x00000000e730783b */ /* 0x000e680000000200 */
[----:B------:R-:W1:Y:S04]  /*1aa0*/  LDSM.16.M88.4 R40, [R231+0x1000] ;  /* 0x00100000e728783b */ /* 0x000e680000000200 */
[----:B------:R-:W1:Y:S04]  /*1ab0*/  LDSM.16.M88.4 R36, [R231+0x1800] ;  /* 0x00180000e724783b */ /* 0x000e680000000200 */
[----:B------:R-:W-:Y:S01]  /*1ac0*/  LDSM.16.M88.4 R72, [R227+0x10000] ;  /* 0x01000000e348783b */ /* 0x000fe20000000200 */
[C---:B----4-:R-:W-:Y:S03]  /*1ad0*/  HMMA.16816.F32 R24, R56.reuse, R20, RZ ;  /* 0x000000143818723c */ /* 0x050fe600000018ff */
[----:B------:R-:W-:Y:S04]  /*1ae0*/  LDSM.16.M88.4 R52, [R227+0x10800] ;  /* 0x01080000e334783b */ /* 0x000fe80000000200 */
[----:B------:R-:W-:Y:S01]  /*1af0*/  LDSM.16.M88.4 R80, [R220+0x1000] ;  /* 0x00100000dc50783b */ /* 0x000fe20000000200 */
[C---:B------:R-:W-:Y:S03]  /*1b00*/  HMMA.16816.F32 R20, R56.reuse, R22, RZ ;  /* 0x000000163814723c */ /* 0x040fe600000018ff */
[----:B------:R-:W-:Y:S04]  /*1b10*/  LDSM.16.M88.4 R76, [R233+0x12000] ;  /* 0x01200000e94c783b */ /* 0x000fe80000000200 */
[----:B------:R-:W0:Y:S01]  /*1b20*/  LDGDEPBAR ;  /* 0x00000000000079af */ /* 0x000e220000000000 */
[C---:B--2---:R-:W-:Y:S08]  /*1b30*/  HMMA.16816.F32 R32, R56.reuse, R28, RZ ;  /* 0x0000001c3820723c */ /* 0x044ff000000018ff */
[C---:B---3--:R-:W-:Y:S08]  /*1b40*/  HMMA.16816.F32 R68, R56.reuse, R64, RZ ;  /* 0x000000403844723c */ /* 0x048ff000000018ff */
[C---:B------:R-:W-:Y:S08]  /*1b50*/  HMMA.16816.F32 R28, R56.reuse, R30, RZ ;  /* 0x0000001e381c723c */ /* 0x040ff000000018ff */
[C---:B------:R-:W-:Y:S08]  /*1b60*/  HMMA.16816.F32 R64, R56.reuse, R66, RZ ;  /* 0x000000423840723c */ /* 0x040ff000000018ff */
[C---:B-1----:R-:W-:Y:S08]  /*1b70*/  HMMA.16816.F32 R60, R56.reuse, R16, RZ ;  /* 0x00000010383c723c */ /* 0x042ff000000018ff */
[----:B------:R-:W-:Y:S01]  /*1b80*/  HMMA.16816.F32 R56, R56, R18, RZ ;  /* 0x000000123838723c */ /* 0x000fe200000018ff */
[----:B------:R-:W-:Y:S07]  /*1b90*/  LDSM.16.M88.4 R16, [R230] ;  /* 0x00000000e610783b */ /* 0x000fee0000000200 */
[C---:B-----5:R-:W-:Y:S08]  /*1ba0*/  HMMA.16816.F32 R24, R12.reuse, R44, R24 ;  /* 0x0000002c0c18723c */ /* 0x060ff00000001818 */
[C---:B------:R-:W-:Y:S01]  /*1bb0*/  HMMA.16816.F32 R20, R12.reuse, R46, R20 ;  /* 0x0000002e0c14723c */ /* 0x040fe20000001814 */
[----:B------:R-:W1:Y:S07]  /*1bc0*/  LDSM.16.M88.4 R44, [R227+0x11000] ;  /* 0x01100000e32c783b */ /* 0x000e6e0000000200 */
[C---:B------:R-:W-:Y:S08]  /*1bd0*/  HMMA.16816.F32 R32, R12.reuse, R48, R32 ;  /* 0x000000300c20723c */ /* 0x040ff00000001820 */
[C---:B------:R-:W-:Y:S01]  /*1be0*/  HMMA.16816.F32 R28, R12.reuse, R50, R28 ;  /* 0x000000320c1c723c */ /* 0x040fe2000000181c */
[----:B------:R-:W2:Y:S07]  /*1bf0*/  LDSM.16.M88.4 R48, [R227+0x11800] ;  /* 0x01180000e330783b */ /* 0x000eae0000000200 */
[C---:B------:R-:W-:Y:S08]  /*1c00*/  HMMA.16816.F32 R68, R12.reuse, R40, R68 ;  /* 0x000000280c44723c */ /* 0x040ff00000001844 */
[C---:B------:R-:W-:Y:S01]  /*1c10*/  HMMA.16816.F32 R64, R12.reuse, R42, R64 ;  /* 0x0000002a0c40723c */ /* 0x040fe20000001840 */
[----:B------:R-:W-:Y:S07]  /*1c20*/  LDSM.16.M88.4 R40, [R220] ;  /* 0x00000000dc28783b */ /* 0x000fee0000000200 */
[C---:B------:R-:W-:Y:S08]  /*1c30*/  HMMA.16816.F32 R60, R12.reuse, R36, R60 ;  /* 0x000000240c3c723c */ /* 0x040ff0000000183c */
[----:B------:R-:W-:Y:S01]  /*1c40*/  HMMA.16816.F32 R56, R12, R38, R56 ;  /* 0x000000260c38723c */ /* 0x000fe20000001838 */
[----:B------:R-:W3:Y:S04]  /*1c50*/  LDSM.16.M88.4 R12, [R229] ;  /* 0x00000000e50c783b */ /* 0x000ee80000000200 */
[----:B------:R-:W4:Y:S03]  /*1c60*/  LDSM.16.M88.4 R36, [R220+0x800] ;  /* 0x00080000dc24783b */ /* 0x000f260000000200 */
[C---:B-1----:R-:W-:Y:S08]  /*1c70*/  HMMA.16816.F32 R68, R16.reuse, R44, R68 ;  /* 0x0000002c1044723c */ /* 0x042ff00000001844 */
[C---:B------:R-:W-:Y:S01]  /*1c80*/  HMMA.16816.F32 R64, R16.reuse, R46, R64 ;  /* 0x0000002e1040723c */ /* 0x040fe20000001840 */
[----:B------:R-:W1:Y:S07]  /*1c90*/  LDSM.16.M88.4 R44, [R220+0x1800] ;  /* 0x00180000dc2c783b */ /* 0x000e6e0000000200 */
[C---:B------:R-:W-:Y:S08]  /*1ca0*/  HMMA.16816.F32 R32, R16.reuse, R72, R32 ;  /* 0x000000481020723c */ /* 0x040ff00000001820 */
[C---:B------:R-:W-:Y:S01]  /*1cb0*/  HMMA.16816.F32 R28, R16.reuse, R74, R28 ;  /* 0x0000004a101c723c */ /* 0x040fe2000000181c */
[----:B------:R-:W-:Y:S07]  /*1cc0*/  LDSM.16.M88.4 R72, [R233+0x12800] ;  /* 0x01280000e948783b */ /* 0x000fee0000000200 */
[C---:B------:R-:W-:Y:S08]  /*1cd0*/  HMMA.16816.F32 R24, R16.reuse, R52, R24 ;  /* 0x000000341018723c */ /* 0x040ff00000001818 */
[C---:B------:R-:W-:Y:S01]  /*1ce0*/  HMMA.16816.F32 R20, R16.reuse, R54, R20 ;  /* 0x000000361014723c */ /* 0x040fe20000001814 */
[----:B------:R-:W-:Y:S07]  /*1cf0*/  LDSM.16.M88.4 R52, [R233+0x13800] ;  /* 0x01380000e934783b */ /* 0x000fee0000000200 */
        /* <DEDUP_REMOVED lines=20> */
[C---:B------:R-:W-:Y:S08]  /*1e40*/  HMMA.16816.F32 R32, R16.reuse, R76, R32 ;  /* 0x0000004c1020723c */ /* 0x040ff00000001820 */
[C---:B------:R-:W-:Y:S01]  /*1e50*/  HMMA.16816.F32 R28, R16.reuse, R78, R28 ;  /* 0x0000004e101c723c */ /* 0x040fe2000000181c */
[----:B------:R-:W-:Y:S07]  /*1e60*/  LDSM.16.M88.4 R76, [R227+0x13000] ;  /* 0x01300000e34c783b */ /* 0x000fee0000000200 */
[C---:B---3--:R-:W-:Y:S08]  /*1e70*/  HMMA.16816.F32 R68, R16.reuse, R40, R68 ;  /* 0x000000281044723c */ /* 0x048ff00000001844 */
        /* <DEDUP_REMOVED lines=89> */
[C---:B------:R-:W-:Y:S08]  /*2410*/  HMMA.16816.F32 R24, R52.reuse, R40, R24 ;  /* 0x000000283418723c */ /* 0x040ff00000001818 */
[C---:B------:R-:W-:Y:S01]  /*2420*/  HMMA.16816.F32 R20, R52.reuse, R42, R20 ;  /* 0x0000002a3414723c */ /* 0x040fe20000001814 */
[----:B------:R-:W3:Y:S07]  /*2430*/  LDSM.16.M88.4 R40, [R232+0xc000] ;  /* 0x00c00000e828783b */ /* 0x000eee0000000200 */
[C---:B--2---:R-:W-:Y:S08]  /*2440*/  HMMA.16816.F32 R60, R52.reuse, R36, R60 ;  /* 0x00000024343c723c */ /* 0x044ff0000000183c */
[----:B------:R-:W-:Y:S01]  /*2450*/  HMMA.16816.F32 R56, R52, R38, R56 ;  /* 0x000000263438723c */ /* 0x000fe20000001838 */
[----:B------:R-:W2:Y:S04]  /*2460*/  LDSM.16.M88.4 R52, [R231+0x6800] ;  /* 0x00680000e734783b */ /* 0x000ea80000000200 */
        /* <DEDUP_REMOVED lines=10> */
[C---:B------:R-:W-:Y:S08]  /*2510*/  HMMA.16816.F32 R60, R48.reuse, R76, R60 ;  /* 0x0000004c303c723c */ /* 0x040ff0000000183c */
[----:B------:R-:W-:Y:S01]  /*2520*/  HMMA.16816.F32 R76, R48, R78, R56 ;  /* 0x0000004e304c723c */ /* 0x000fe20000001838 */
[----:B------:R-:W5:Y:S04]  /*2530*/  LDSM.16.M88.4 R56, [R227+0x16000] ;  /* 0x01600000e338783b */ /* 0x000f680000000200 */
[----:B------:R-:W1:Y:S03]  /*2540*/  LDSM.16.M88.4 R48, [R227+0x16800] ;  /* 0x01680000e330783b */ /* 0x000e660000000200 */
[C---:B---3--:R-:W-:Y:S08]  /*2550*/  HMMA.16816.F32 R32, R40.reuse, R16, R32 ;  /* 0x000000102820723c */ /* 0x048ff00000001820 */
[C---:B------:R-:W-:Y:S01]  /*2560*/  HMMA.16816.F32 R28, R40.reuse, R18, R28 ;  /* 0x00000012281c723c */ /* 0x040fe2000000181c */
[----:B------:R-:W-:Y:S07]  /*2570*/  LDSM.16.M88.4 R16, [R229+0xc000] ;  /* 0x00c00000e510783b */ /* 0x000fee0000000200 */
[C---:B--2---:R-:W-:Y:S08]  /*2580*/  HMMA.16816.F32 R24, R40.reuse, R52, R24 ;  /* 0x000000342818723c */ /* 0x044ff00000001818 */
[C---:B------:R-:W-:Y:S01]  /*2590*/  HMMA.16816.F32 R20, R40.reuse, R54, R20 ;  /* 0x000000362814723c */ /* 0x040fe20000001814 */
[----:B------:R-:W2:Y:S07]  /*25a0*/  LDSM.16.M88.4 R52, [R227+0x17800] ;  /* 0x01780000e334783b */ /* 0x000eae0000000200 */
[C---:B----4-:R-:W-:Y:S08]  /*25b0*/  HMMA.16816.F32 R68, R40.reuse, R36, R68 ;  /* 0x000000242844723c */ /* 0x050ff00000001844 */
[C---:B------:R-:W-:Y:S01]  /*25c0*/  HMMA.16816.F32 R64, R40.reuse, R38, R64 ;  /* 0x000000262840723c */ /* 0x040fe20000001840 */
[----:B------:R-:W3:Y:S07]  /*25d0*/  LDSM.16.M88.4 R36, [R220+0x6000] ;  /* 0x00600000dc24783b */ /* 0x000eee0000000200 */
[C---:B-1----:R-:W-:Y:S07]  /*25e0*/  HMMA.16816.F32 R60, R40.reuse, R12, R60 ;  /* 0x0000000c283c723c */ /* 0x042fee000000183c */
[----:B------:R-:W-:Y:S01]  /*25f0*/  LOP3.LUT R13, R6, 0xffffffe0, RZ, 0xc0, !PT ;  /* 0xffffffe0060d7812 */ /* 0x000fe200078ec0ff */
[----:B------:R-:W-:Y:S01]  /*2600*/  HMMA.16816.F32 R76, R40, R14, R76 ;  /* 0x0000000e284c723c */ /* 0x000fe2000000184c */
[----:B------:R-:W-:-:S03]  /*2610*/  IMAD.U32 R6, RZ, RZ, UR13 ;  /* 0x0000000dff067e24 */ /* 0x000fc6000f8e00ff */
[----:B------:R-:W-:Y:S02]  /*2620*/  IMAD.IADD R0, R2, 0x1, -R13 ;  /* 0x0000000102007824 */ /* 0x000fe400078e0a0d */
[----:B------:R-:W1:Y:S02]  /*2630*/  LDSM.16.M88.4 R12, [R220+0x6800] ;  /* 0x00680000dc0c783b */ /* 0x000e640000000200 */
[----:B-----5:R-:W-:Y:S01]  /*2640*/  HMMA.16816.F32 R32, R44, R56, R32 ;  /* 0x000000382c20723c */ /* 0x020fe20000001820 */
[----:B------:R-:W-:-:S04]  /*2650*/  SHF.R.S32.HI R41, RZ, 0x1f, R0 ;  /* 0x0000001fff297819 */ /* 0x000fc80000011400 */
[----:B------:R-:W-:Y:S02]  /*2660*/  LEA.HI R41, R41, R0, RZ, 0x2 ;  /* 0x0000000029297211 */ /* 0x000fe400078f10ff */
[----:B------:R-:W-:Y:S01]  /*2670*/  LEA R0, R11, UR12, 0x4 ;  /* 0x0000000c0b007c11 */ /* 0x000fe2000f8e20ff */
[C---:B------:R-:W-:Y:S01]  /*2680*/  HMMA.16816.F32 R28, R44.reuse, R58, R28 ;  /* 0x0000003a2c1c723c */ /* 0x040fe2000000181c */
[----:B------:R-:W-:Y:S01]  /*2690*/  SHF.R.S32.HI R237, RZ, 0x2, R41 ;  /* 0x00000002ffed7819 */ /* 0x000fe20000011429 */
[----:B------:R-:W-:Y:S02]  /*26a0*/  IMAD.SHL.U32 R11, R2, 0x2, RZ ;  /* 0x00000002020b7824 */ /* 0x000fe400078e00ff */
[----:B------:R-:W-:Y:S01]  /*26b0*/  IMAD.U32 R2, RZ, RZ, UR11 ;  /* 0x0000000bff027e24 */ /* 0x000fe2000f8e00ff */
[----:B------:R-:W-:Y:S02]  /*26c0*/  IADD3 R41, R0, 0x1, R237 ;  /* 0x0000000100297810 */ /* 0x000fe40007ffe0ed */
[----:B------:R-:W-:Y:S01]  /*26d0*/  LOP3.LUT R11, R11, 0x6, RZ, 0xc0, !PT ;  /* 0x000000060b0b7812 */ /* 0x000fe200078ec0ff */
[----:B------:R-:W-:Y:S01]  /*26e0*/  HMMA.16816.F32 R24, R44, R48, R24 ;  /* 0x000000302c18723c */ /* 0x000fe20000001818 */
[----:B------:R-:W-:-:S02]  /*26f0*/  IADD3 R0, R6, -UR15, R41 ;  /* 0x8000000f06007c10 */ /* 0x000fc4000fffe029 */
[----:B------:R-:W4:Y:S02]  /*2700*/  LDSM.16.M88.4 R40, [R220+0x7000] ;  /* 0x00700000dc28783b */ /* 0x000f240000000200 */
[----:B------:R-:W-:-:S03]  /*2710*/  IADD3 R0, R0, c[0x0][0x2e8], RZ ;  /* 0x0000ba0000007a10 */ /* 0x000fc60007ffe0ff */
[----:B------:R-:W-:Y:S01]  /*2720*/  HMMA.16816.F32 R20, R44, R50, R20 ;  /* 0x000000322c14723c */ /* 0x000fe20000001814 */
[----:B------:R-:W-:-:S07]  /*2730*/  IMNMX R10, R0, UR13, PT ;  /* 0x0000000d000a7c17 */ /* 0x000fce000b800200 */
[C---:B------:R-:W-:Y:S08]  /*2740*/  HMMA.16816.F32 R68, R44.reuse, R72, R68 ;  /* 0x000000482c44723c */ /* 0x040ff00000001844 */
[C---:B------:R-:W-:Y:S08]  /*2750*/  HMMA.16816.F32 R64, R44.reuse, R74, R64 ;  /* 0x0000004a2c40723c */ /* 0x040ff00000001840 */
[C---:B--2---:R-:W-:Y:S08]  /*2760*/  HMMA.16816.F32 R60, R44.reuse, R52, R60 ;  /* 0x000000342c3c723c */ /* 0x044ff0000000183c */
[----:B------:R-:W-:Y:S07]  /*2770*/  HMMA.16816.F32 R76, R44, R54, R76 ;  /* 0x000000362c4c723c */ /* 0x000fee000000184c */
[----:B------:R-:W-:Y:S01]  /*2780*/  IMAD R47, R2, 0x40, R11 ;  /* 0x00000040022f7824 */ /* 0x000fe200078e020b */
[----:B------:R-:W-:Y:S01]  /*2790*/  IADD3 R2, R0, 0x8, RZ ;  /* 0x0000000800027810 */ /* 0x000fe20007ffe0ff */
[----:B---3--:R-:W-:Y:S01]  /*27a0*/  HMMA.16816.F32 R32, R16, R36, R32 ;  /* 0x000000241020723c */ /* 0x008fe20000001820 */
[----:B------:R-:W-:-:S02]  /*27b0*/  IMAD.IADD R0, R4, 0x1, R3 ;  /* 0x0000000104007824 */ /* 0x000fc400078e0203 */
[----:B------:R-:W-:Y:S02]  /*27c0*/  IMNMX R2, R2, UR13, PT ;  /* 0x0000000d02027c17 */ /* 0x000fe4000b800200 */
[C---:B------:R-:W-:Y:S02]  /*27d0*/  IADD3 R3, R47.reuse, 0x9, RZ ;  /* 0x000000092f037810 */ /* 0x040fe40007ffe0ff */
[----:B------:R-:W-:Y:S01]  /*27e0*/  IADD3 R37, R47, 0x1, RZ ;  /* 0x000000012f257810 */ /* 0x000fe20007ffe0ff */
[----:B------:R-:W-:Y:S01]  /*27f0*/  HMMA.16816.F32 R28, R16, R38, R28 ;  /* 0x00000026101c723c */ /* 0x000fe2000000181c */
[-C--:B------:R-:W-:Y:S02]  /*2800*/  ISETP.GE.AND P2, PT, R3, R10.reuse, PT ;  /* 0x0000000a0300720c */ /* 0x080fe40003f46270 */
[C---:B------:R-:W-:Y:S02]  /*2810*/  ISETP.GE.AND P0, PT, R37.reuse, R10, PT ;  /* 0x0000000a2500720c */ /* 0x040fe40003f06270 */
[----:B------:R-:W-:-:S02]  /*2820*/  ISETP.GE.AND P3, PT, R37, R2, PT ;  /* 0x000000022500720c */ /* 0x000fc40003f66270 */
[----:B------:R-:W-:Y:S01]  /*2830*/  IADD3 R39, R47, 0x8, RZ ;  /* 0x000000082f277810 */ /* 0x000fe20007ffe0ff */
[C---:B-1----:R-:W-:Y:S01]  /*2840*/  HMMA.16816.F32 R20, R16.reuse, R14, R20 ;  /* 0x0000000e1014723c */ /* 0x042fe20000001814 */
[----:B------:R-:W-:Y:S02]  /*2850*/  ISETP.GE.AND P5, PT, R3, R2, PT ;  /* 0x000000020300720c */ /* 0x000fe40003fa6270 */
[C---:B------:R-:W-:Y:S02]  /*2860*/  ISETP.GE.AND P4, PT, R39.reuse, R10, PT ;  /* 0x0000000a2700720c */ /* 0x040fe40003f86270 */
[----:B------:R-:W-:Y:S02]  /*2870*/  ISETP.GE.AND P6, PT, R39, R2, PT ;  /* 0x000000022700720c */ /* 0x000fe40003fc6270 */
[----:B------:R-:W-:Y:S01]  /*2880*/  IADD3 R3, R47, 0x11, RZ ;  /* 0x000000112f037810 */ /* 0x000fe20007ffe0ff */
[----:B------:R-:W-:Y:S01]  /*2890*/  HMMA.16816.F32 R36, R16, R12, R24 ;  /* 0x0000000c1024723c */ /* 0x000fe20000001818 */
[----:B------:R-:W1:Y:S01]  /*28a0*/  LDSM.16.M88.4 R24, [R220+0x7800] ;  /* 0x00780000dc18783b */ /* 0x000e620000000200 */
[----:B------:R-:W-:Y:S01]  /*28b0*/  FSEL R33, R33, -INF , !P0 ;  /* 0xff80000021217808 */ /* 0x000fe20004000000 */
[----:B------:R-:W-:-:S04]  /*28c0*/  DEPBAR.LE SB0, 0x0 ;  /* 0x000080000000791a */ /* 0x000fc80000000000 */
[----:B------:R-:W-:Y:S01]  /*28d0*/  IADD3 R13, R47, 0x10, RZ ;  /* 0x000000102f0d7810 */ /* 0x000fe20007ffe0ff */
[C---:B----4-:R-:W-:Y:S01]  /*28e0*/  HMMA.16816.F32 R68, R16.reuse, R40, R68 ;  /* 0x000000281044723c */ /* 0x050fe20000001844 */
[----:B------:R-:W-:Y:S02]  /*28f0*/  FSEL R4, R35, -INF , !P3 ;  /* 0xff80000023047808 */ /* 0x000fe40005800000 */
[----:B------:R-:W-:Y:S02]  /*2900*/  FSEL R45, R28, -INF , !P4 ;  /* 0xff8000001c2d7808 */ /* 0x000fe40006000000 */
[C---:B------:R-:W-:Y:S02]  /*2910*/  ISETP.GE.AND P1, PT, R13.reuse, R10, PT ;  /* 0x0000000a0d00720c */ /* 0x040fe40003f26270 */
[----:B------:R-:W-:Y:S01]  /*2920*/  ISETP.GE.AND P0, PT, R13, R2, PT ;  /* 0x000000020d00720c */ /* 0x000fe20003f06270 */
[----:B------:R-:W-:Y:S01]  /*2930*/  HMMA.16816.F32 R64, R16, R42, R64 ;  /* 0x0000002a1040723c */ /* 0x000fe20000001840 */
[----:B------:R-:W-:-:S02]  /*2940*/  ISETP.GE.AND P3, PT, R3, R10, PT ;  /* 0x0000000a0300720c */ /* 0x000fc40003f66270 */
[----:B------:R-:W-:Y:S02]  /*2950*/  ISETP.GE.AND P4, PT, R3, R2, PT ;  /* 0x000000020300720c */ /* 0x000fe40003f86270 */
[C---:B------:R-:W-:Y:S02]  /*2960*/  IADD3 R13, R47.reuse, 0x18, RZ ;  /* 0x000000182f0d7810 */ /* 0x040fe40007ffe0ff */
[----:B------:R-:W-:Y:S02]  /*2970*/  IADD3 R3, R47, 0x19, RZ ;  /* 0x000000192f037810 */ /* 0x000fe40007ffe0ff */
[----:B------:R-:W-:Y:S02]  /*2980*/  FSEL R6, R31, -INF , !P5 ;  /* 0xff8000001f067808 */ /* 0x000fe40006800000 */
[----:B------:R-:W-:Y:S02]  /*2990*/  FSEL R30, R30, -INF , !P6 ;  /* 0xff8000001e1e7808 */ /* 0x000fe40007000000 */
[----:B------:R-:W-:-:S02]  /*29a0*/  FSEL R35, R29, -INF , !P2 ;  /* 0xff8000001d237808 */ /* 0x000fc40005000000 */
[----:B------:R-:W-:Y:S02]  /*29b0*/  FSEL R31, R36, -INF , !P1 ;  /* 0xff800000241f7808 */ /* 0x000fe40004800000 */
[C---:B------:R-:W-:Y:S02]  /*29c0*/  ISETP.GE.AND P6, PT, R13.reuse, R10, PT ;  /* 0x0000000a0d00720c */ /* 0x040fe40003fc6270 */
[----:B------:R-:W-:Y:S02]  /*29d0*/  ISETP.GE.AND P2, PT, R13, R2, PT ;  /* 0x000000020d00720c */ /* 0x000fe40003f46270 */
        /* <DEDUP_REMOVED lines=8> */
[----:B------:R-:W-:Y:S01]  /*2a60*/  FSEL R29, R20, -INF , !P6 ;  /* 0xff800000141d7808 */ /* 0x000fe20007000000 */
[----:B------:R-:W-:Y:S01]  /*2a70*/  BAR.SYNC.DEFER_BLOCKING 0x0 ;  /* 0x0000000000007b1d */ /* 0x000fe20000010000 */
[----:B------:R-:W-:Y:S02]  /*2a80*/  ISETP.GE.AND P0, PT, R13, R10, PT ;  /* 0x0000000a0d00720c */ /* 0x000fe40003f06270 */
[----:B------:R-:W-:-:S02]  /*2a90*/  FSEL R15, R37, -INF , !P3 ;  /* 0xff800000250f7808 */ /* 0x000fc40005800000 */
[C---:B------:R-:W-:Y:S02]  /*2aa0*/  ISETP.GE.AND P4, PT, R3.reuse, R10, PT ;  /* 0x0000000a0300720c */ /* 0x040fe40003f86270 */
[-C--:B------:R-:W-:Y:S02]  /*2ab0*/  ISETP.GE.AND P6, PT, R3, R2.reuse, PT ;  /* 0x000000020300720c */ /* 0x080fe40003fc6270 */
[C---:B------:R-:W-:Y:S02]  /*2ac0*/  IADD3 R37, R47.reuse, 0x28, RZ ;  /* 0x000000282f257810 */ /* 0x040fe40007ffe0ff */
[----:B------:R-:W-:Y:S02]  /*2ad0*/  IADD3 R3, R47, 0x29, RZ ;  /* 0x000000292f037810 */ /* 0x000fe40007ffe0ff */
[----:B------:R-:W-:Y:S02]  /*2ae0*/  ISETP.GE.AND P3, PT, R13, R2, PT ;  /* 0x000000020d00720c */ /* 0x000fe40003f66270 */
[----:B------:R-:W-:-:S02]  /*2af0*/  FSEL R13, R21, -INF , !P5 ;  /* 0xff800000150d7808 */ /* 0x000fc40006800000 */
[----:B------:R-:W-:Y:S02]  /*2b00*/  FSEL R20, R23, -INF , !P1 ;  /* 0xff80000017147808 */ /* 0x000fe40004800000 */
[----:B------:R-:W-:Y:S02]  /*2b10*/  FSEL R195, R68, -INF , !P0 ;  /* 0xff80000044c37808 */ /* 0x000fe40004000000 */
[----:B------:R-:W-:Y:S02]  /*2b20*/  ISETP.GE.AND P5, PT, R37, R2, PT ;  /* 0x000000022500720c */ /* 0x000fe40003fa6270 */
[C---:B------:R-:W-:Y:S02]  /*2b30*/  ISETP.GE.AND P1, PT, R3.reuse, R10, PT ;  /* 0x0000000a0300720c */ /* 0x040fe40003f26270 */
[----:B------:R-:W-:Y:S02]  /*2b40*/  ISETP.GE.AND P0, PT, R3, R2, PT ;  /* 0x000000020300720c */ /* 0x000fe40003f06270 */
[----:B------:R-:W-:-:S02]  /*2b50*/  IADD3 R3, R47, 0x38, RZ ;  /* 0x000000382f037810 */ /* 0x000fc40007ffe0ff */
[----:B------:R-:W-:Y:S02]  /*2b60*/  FSEL R198, R66, -INF , !P5 ;  /* 0xff80000042c67808 */ /* 0x000fe40006800000 */
[----:B------:R-:W-:Y:S02]  /*2b70*/  FSEL R189, R65, -INF , !P1 ;  /* 0xff80000041bd7808 */ /* 0x000fe40004800000 */
[----:B------:R-:W-:Y:S02]  /*2b80*/  FSEL R196, R67, -INF , !P0 ;  /* 0xff80000043c47808 */ /* 0x000fe40004000000 */
[C---:B------:R-:W-:Y:S02]  /*2b90*/  ISETP.GE.AND P5, PT, R3.reuse, R10, PT ;  /* 0x0000000a0300720c */ /* 0x040fe40003fa6270 */
[----:B------:R-:W-:Y:S02]  /*2ba0*/  ISETP.GE.AND P1, PT, R3, R2, PT ;  /* 0x000000020300720c */ /* 0x000fe40003f26270 */
[----:B------:R-:W-:-:S02]  /*2bb0*/  ISETP.GE.AND P0, PT, R47, R10, PT ;  /* 0x0000000a2f00720c */ /* 0x000fc40003f06270 */
[----:B------:R-:W-:Y:S02]  /*2bc0*/  IADD3 R3, R47, 0x39, RZ ;  /* 0x000000392f037810 */ /* 0x000fe40007ffe0ff */
[----:B------:R-:W-:Y:S02]  /*2bd0*/  FSEL R32, R32, -INF , !P0 ;  /* 0xff80000020207808 */ /* 0x000fe40004000000 */
[----:B------:R-:W-:Y:S02]  /*2be0*/  ISETP.GE.AND P0, PT, R3, R2, PT ;  /* 0x000000020300720c */ /* 0x000fe40003f06270 */
[----:B------:R-:W-:Y:S02]  /*2bf0*/  IADD3 R21, R47, 0x30, RZ ;  /* 0x000000302f157810 */ /* 0x000fe40007ffe0ff */
[----:B------:R-:W-:Y:S02]  /*2c00*/  FSEL R188, R79, -INF , !P0 ;  /* 0xff8000004fbc7808 */ /* 0x000fe40004000000 */
[----:B------:R-:W-:-:S02]  /*2c10*/  PLOP3.LUT P0, PT, PT, PT, UP0, 0x80, 0x0 ;  /* 0x000000000000781c */ /* 0x000fc40003f0f008 */
[----:B------:R-:W-:Y:S02]  /*2c20*/  FSEL R12, R22, -INF , !P2 ;  /* 0xff800000160c7808 */ /* 0x000fe40005000000 */
[----:B------:R-:W-:Y:S02]  /*2c30*/  FSEL R200, R70, -INF , !P3 ;  /* 0xff80000046c87808 */ /* 0x000fe40005800000 */
[----:B------:R-:W-:Y:S02]  /*2c40*/  FSEL R187, R69, -INF , !P4 ;  /* 0xff80000045bb7808 */ /* 0x000fe40006000000 */
[-C--:B------:R-:W-:Y:S02]  /*2c50*/  ISETP.GE.AND P2, PT, R37, R10.reuse, PT ;  /* 0x0000000a2500720c */ /* 0x080fe40003f46270 */
[C---:B------:R-:W-:Y:S02]  /*2c60*/  ISETP.GE.AND P3, PT, R21.reuse, R10, PT ;  /* 0x0000000a1500720c */ /* 0x040fe40003f66270 */
[----:B------:R-:W-:-:S02]  /*2c70*/  ISETP.GE.AND P4, PT, R21, R2, PT ;  /* 0x000000021500720c */ /* 0x000fc40003f86270 */
[----:B------:R-:W-:Y:S02]  /*2c80*/  IADD3 R17, R47, 0x31, RZ ;  /* 0x000000312f117810 */ /* 0x000fe40007ffe0ff */
[----:B------:R-:W-:Y:S02]  /*2c90*/  FSEL R194, R71, -INF , !P6 ;  /* 0xff80000047c27808 */ /* 0x000fe40007000000 */
[----:B------:R-:W-:Y:S02]  /*2ca0*/  FSEL R193, R64, -INF , !P2 ;  /* 0xff80000040c17808 */ /* 0x000fe40005000000 */
[----:B------:R-:W-:Y:S02]  /*2cb0*/  FSEL R199, R60, -INF , !P3 ;  /* 0xff8000003cc77808 */ /* 0x000fe40005800000 */
[----:B------:R-:W-:Y:S02]  /*2cc0*/  FSEL R168, R62, -INF , !P4 ;  /* 0xff8000003ea87808 */ /* 0x000fe40006000000 */
[----:B------:R-:W-:-:S02]  /*2cd0*/  ISETP.GE.AND P6, PT, R17, R10, PT ;  /* 0x0000000a1100720c */ /* 0x000fc40003fc6270 */
[-C--:B------:R-:W-:Y:S02]  /*2ce0*/  ISETP.GE.AND P2, PT, R17, R2.reuse, PT ;  /* 0x000000021100720c */ /* 0x080fe40003f46270 */
[----:B------:R-:W-:Y:S02]  /*2cf0*/  ISETP.GE.AND P3, PT, R47, R2, PT ;  /* 0x000000022f00720c */ /* 0x000fe40003f66270 */
        /* <DEDUP_REMOVED lines=9> */
[----:B------:R-:W-:-:S03]  /*2d90*/  IMAD.U32 R16, RZ, RZ, UR21 ;  /* 0x00000015ff107e24 */ /* 0x000fc6000f8e00ff */
[----:B------:R-:W-:Y:S02]  /*2da0*/  USHF.R.S32.HI UR5, URZ, 0x1f, UR6 ;  /* 0x0000001f3f057899 */ /* 0x000fe40008011406 */
[----:B------:R-:W-:Y:S01]  /*2db0*/  UIMAD UR4, UR14, UR6, URZ ;  /* 0x000000060e0472a4 */ /* 0x000fe2000f8e023f */
[----:B------:R-:W-:-:S03]  /*2dc0*/  IMAD.U32 R3, RZ, RZ, UR6 ;  /* 0x00000006ff037e24 */ /* 0x000fc6000f8e00ff */
[----:B------:R-:W-:Y:S01]  /*2dd0*/  UIMAD UR4, UR5, UR18, UR4 ;  /* 0x00000012050472a4 */ /* 0x000fe2000f8e0204 */
[----:B------:R-:W-:-:S04]  /*2de0*/  IMAD.WIDE.U32 R18, R3, UR18, R242 ;  /* 0x0000001203127c25 */ /* 0x000fc8000f8e00f2 */
[----:B------:R-:W-:Y:S01]  /*2df0*/  IMAD.U32 R3, RZ, RZ, UR19 ;  /* 0x00000013ff037e24 */ /* 0x000fe2000f8e00ff */
[----:B------:R-:W-:Y:S02]  /*2e00*/  IADD3 R17, R19, UR4, RZ ;  /* 0x0000000413117c10 */ /* 0x000fe4000fffe0ff */
[----:B------:R-:W-:-:S04]  /*2e10*/  LEA R22, P1, R18, c[0x0][0x168], 0x1 ;  /* 0x00005a0012167a11 */ /* 0x000fc800078208ff */
[----:B------:R-:W-:Y:S02]  /*2e20*/  LEA.HI.X R23, R18, c[0x0][0x16c], R17, 0x1, P1 ;  /* 0x00005b0012177a11 */ /* 0x000fe400008f0c11 */
[----:B------:R-:W-:-:S03]  /*2e30*/  LEA R18, P1, R16, R22, 0x1 ;  /* 0x0000001610127211 */ /* 0x000fc600078208ff */
[----:B------:R-:W-:Y:S01]  /*2e40*/  @!PT LDS RZ, [RZ] ;  /* 0x00000000fffff984 */ /* 0x000fe20000000800 */
[----:B------:R-:W-:Y:S01]  /*2e50*/  @!PT LDS RZ, [RZ] ;  /* 0x00000000fffff984 */ /* 0x000fe20000000800 */
[----:B------:R-:W-:Y:S01]  /*2e60*/  @!PT LDS RZ, [RZ] ;  /* 0x00000000fffff984 */ /* 0x000fe20000000800 */
[----:B------:R1:W-:Y:S01]  /*2e70*/  LDGSTS.E.BYPASS.LTC128B.128 [R236+0x10000], [R22.64] ;  /* 0x1000000016ec7fae */ /* 0x0003e2000b901d50 */
[----:B------:R-:W-:-:S03]  /*2e80*/  LEA.HI.X R19, R16, R23, R3, 0x1, P1 ;  /* 0x0000001710137211 */ /* 0x000fc600008f0c03 */
        /* <DEDUP_REMOVED lines=8> */
.L_x_151:
        /* <DEDUP_REMOVED lines=65> */
[--C-:B------:R-:W-:Y:S01]  /*3320*/  FFMA.FTZ R175, R35, c[0x0][0x23c], -R170.reuse ;  /* 0x00008f0023af7a23 */ /* 0x100fe200000108aa */
        /* <DEDUP_REMOVED lines=9> */
[----:B------:R-:W4:Y:S01]  /*33c0*/  LDSM.16.MT88.4 R4, [R224+0x1e000] ;  /* 0x01e00000e004783b */ /* 0x000f220000004200 */
[----:B------:R-:W-:-:S02]  /*33d0*/  FFMA.FTZ R166, R13, c[0x0][0x23c], -R170 ;  /* 0x00008f000da67a23 */ /* 0x000fc400000108aa */
[--C-:B------:R-:W-:Y:S01]  /*33e0*/  FFMA.FTZ R172, R14, c[0x0][0x23c], -R191.reuse ;  /* 0x00008f000eac7a23 */ /* 0x100fe200000108bf */
[----:B------:R-:W-:Y:S01]  /*33f0*/  LDSM.16.MT88.4 R24, [R228+0x1a800] ;  /* 0x01a80000e418783b */ /* 0x000fe20000004200 */
[--C-:B------:R-:W-:Y:S01]  /*3400*/  FFMA.FTZ R167, R12, c[0x0][0x23c], -R191.reuse ;  /* 0x00008f000ca77a23 */ /* 0x100fe200000108bf */
[----:B------:R-:W5:Y:S01]  /*3410*/  MUFU.EX2 R180, R180 ;  /* 0x000000b400b47308 */ /* 0x000f620000000800 */
[--C-:B------:R-:W-:Y:S01]  /*3420*/  FFMA.FTZ R179, R31, c[0x0][0x23c], -R170.reuse ;  /* 0x00008f001fb37a23 */ /* 0x100fe200000108aa */
[----:B------:R-:W1:Y:S01]  /*3430*/  LDSM.16.MT88.4 R12, [R226+0x18800] ;  /* 0x01880000e20c783b */ /* 0x000e620000004200 */
[--C-:B------:R-:W-:Y:S02]  /*3440*/  FFMA.FTZ R173, R29, c[0x0][0x23c], -R170.reuse ;  /* 0x00008f001dad7a23 */ /* 0x100fe400000108aa */
[--C-:B------:R-:W-:Y:S01]  /*3450*/  FFMA.FTZ R177, R28, c[0x0][0x23c], -R191.reuse ;  /* 0x00008f001cb17a23 */ /* 0x100fe200000108bf */
[----:B------:R-:W-:Y:S01]  /*3460*/  LDSM.16.MT88.4 R32, [R224+0x1a800] ;  /* 0x01a80000e020783b */ /* 0x000fe20000004200 */
        /* <DEDUP_REMOVED lines=69> */
[C---:B---3--:R-:W-:Y:S02]  /*38c0*/  HMMA.16816.F32 R140, R148.reuse, R144, RZ ;  /* 0x00000090948c723c */ /* 0x048fe400000018ff */
[----:B------:R-:W-:Y:S06]  /*38d0*/  MUFU.EX2 R199, R199 ;  /* 0x000000c700c77308 */ /* 0x000fec0000000800 */
[C---:B------:R-:W-:Y:S02]  /*38e0*/  HMMA.16816.F32 R52, R148.reuse, R54, RZ ;  /* 0x000000369434723c */ /* 0x040fe400000018ff */
[----:B------:R-:W-:Y:S06]  /*38f0*/  MUFU.EX2 R200, R200 ;  /* 0x000000c800c87308 */ /* 0x000fec0000000800 */
[C---:B------:R-:W-:Y:S02]  /*3900*/  HMMA.16816.F32 R60, R148.reuse, R62, RZ ;  /* 0x0000003e943c723c */ /* 0x040fe400000018ff */
[----:B------:R-:W-:Y:S06]  /*3910*/  MUFU.EX2 R201, R201 ;  /* 0x000000c900c97308 */ /* 0x000fec0000000800 */
[C---:B------:R-:W-:Y:S02]  /*3920*/  HMMA.16816.F32 R68, R148.reuse, R70, RZ ;  /* 0x000000469444723c */ /* 0x040fe400000018ff */
[----:B------:R-:W3:Y:S06]  /*3930*/  MUFU.EX2 R192, R192 ;  /* 0x000000c000c07308 */ /* 0x000eec0000000800 */
        /* <DEDUP_REMOVED lines=84> */
[----:B-1----:R-:W-:Y:S01]  /*3e80*/  HMMA.16816.F32 R64, R4, R16, R64 ;  /* 0x000000100440723c */ /* 0x002fe20000001840 */
[----:B------:R-:W-:Y:S02]  /*3e90*/  FADD.FTZ R189, R189, R186 ;  /* 0x000000babdbd7221 */ /* 0x000fe40000010000 */
[----:B------:R-:W-:-:S05]  /*3ea0*/  FADD.FTZ R196, R196, R195 ;  /* 0x000000c3c4c47221 */ /* 0x000fca0000010000 */
        /* <DEDUP_REMOVED lines=20> */
[C---:B------:R-:W-:Y:S08]  /*3ff0*/  HMMA.16816.F32 R48, R4.reuse, R28, R48 ;  /* 0x0000001c0430723c */ /* 0x040ff00000001830 */
        /* <DEDUP_REMOVED lines=23> */
[C---:B----4-:R-:W-:Y:S08]  /*4170*/  HMMA.16816.F32 R136, R4.reuse, R20, R136 ;  /* 0x000000140488723c */ /* 0x050ff00000001888 */
[----:B------:R-:W-:Y:S01]  /*4180*/  HMMA.16816.F32 R156, R4, R22, R156 ;  /* 0x00000016049c723c */ /* 0x000fe2000000189c */
[----:B------:R-:W4:Y:S06]  /*4190*/  LDSM.16.MT88.4 R20, [R226+0x1b800] ;  /* 0x01b80000e214783b */ /* 0x000f2c0000004200 */
[----:B------:R-:W-:Y:S01]  /*41a0*/  F2FP.PACK_AB R4, R197, R198 ;  /* 0x000000c6c504723e */ /* 0x000fe200000000ff */
[----:B------:R-:W-:Y:S01]  /*41b0*/  FADD.FTZ R198, R198, R189 ;  /* 0x000000bdc6c67221 */ /* 0x000fe20000010000 */
[----:B---3--:R-:W-:Y:S01]  /*41c0*/  F2FP.PACK_AB R5, R192, R201 ;  /* 0x000000c9c005723e */ /* 0x008fe200000000ff */
        /* <DEDUP_REMOVED lines=15> */
[C---:B------:R-:W-:Y:S08]  /*42c0*/  HMMA.16816.F32 R160, R4.reuse, R168, R160 ;  /* 0x000000a804a0723c */ /* 0x040ff000000018a0 */
[C---:B------:R-:W-:Y:S01]  /*42d0*/  HMMA.16816.F32 R36, R4.reuse, R170, R36 ;  /* 0x000000aa0424723c */ /* 0x040fe20000001824 */
[----:B------:R-:W3:Y:S07]  /*42e0*/  LDSM.16.MT88.4 R168, [R224+0x1b800] ;  /* 0x01b80000e0a8783b */ /* 0x000eee0000004200 */
        /* <DEDUP_REMOVED lines=18> */
[C---:B---3--:R-:W-:Y:S08]  /*4410*/  HMMA.16816.F32 R88, R4.reuse, R168, R88 ;  /* 0x000000a80458723c */ /* 0x048ff00000001858 */
[C---:B------:R-:W-:Y:S08]  /*4420*/  HMMA.16816.F32 R92, R4.reuse, R170, R92 ;  /* 0x000000aa045c723c */ /* 0x040ff0000000185c */
[C---:B------:R-:W-:Y:S08]  /*4430*/  HMMA.16816.F32 R104, R4.reuse, R32, R104 ;  /* 0x000000200468723c */ /* 0x040ff00000001868 */
[C---:B------:R-:W-:Y:S08]  /*4440*/  HMMA.16816.F32 R108, R4.reuse, R34, R108 ;  /* 0x00000022046c723c */ /* 0x040ff0000000186c */
[C---:B------:R-:W-:Y:S08]  /*4450*/  HMMA.16816.F32 R112, R4.reuse, R28, R112 ;  /* 0x0000001c0470723c */ /* 0x040ff00000001870 */
[C---:B------:R-:W-:Y:S08]  /*4460*/  HMMA.16816.F32 R116, R4.reuse, R30, R116 ;  /* 0x0000001e0474723c */ /* 0x040ff00000001874 */
[C---:B-----5:R-:W-:Y:S08]  /*4470*/  HMMA.16816.F32 R120, R4.reuse, R24, R120 ;  /* 0x000000180478723c */ /* 0x060ff00000001878 */
        /* <DEDUP_REMOVED lines=9> */
[----:B------:R-:W-:-:S04]  /*4510*/  DEPBAR.LE SB0, 0x0 ;  /* 0x000080000000791a */ /* 0x000fc80000000000 */
[----:B------:R-:W-:Y:S01]  /*4520*/  USHF.R.S32.HI UR6, URZ, 0x1f, UR11 ;  /* 0x0000001f3f067899 */ /* 0x000fe2000801140b */
[C---:B------:R-:W-:Y:S01]  /*4530*/  IMAD.WIDE.U32 R6, R165.reuse, c[0x0][0x1a0], RZ ;  /* 0x00006800a5067a25 */ /* 0x040fe200078e00ff */
[----:B------:R-:W-:Y:S02]  /*4540*/  ULDC.64 UR4, c[0x0][0x1a0] ;  /* 0x0000680000047ab9 */ /* 0x000fe40000000a00 */
[----:B------:R-:W-:Y:S01]  /*4550*/  UIMAD UR6, UR6, UR4, URZ ;  /* 0x00000004060672a4 */ /* 0x000fe2000f8e023f */
[----:B------:R-:W-:Y:S01]  /*4560*/  IMAD R165, R165, c[0x0][0x1a4], RZ ;  /* 0x00006900a5a57a24 */ /* 0x000fe200078e02ff */
[----:B------:R-:W-:Y:S02]  /*4570*/  UIMAD.WIDE.U32 UR12, UR11, UR4, URZ ;  /* 0x000000040b0c72a5 */ /* 0x000fe4000f8e003f */
[----:B------:R-:W-:Y:S02]  /*4580*/  UIMAD UR5, UR11, UR5, UR6 ;  /* 0x000000050b0572a4 */ /* 0x000fe4000f8e0206 */
[----:B------:R-:W-:-:S02]  /*4590*/  UISETP.NE.AND UP0, UPT, UR8, 0x2, UPT ;  /* 0x000000020800788c */ /* 0x000fc4000bf05270 */
[----:B------:R-:W-:Y:S01]  /*45a0*/  UIADD3 UR5, UR13, UR5, URZ ;  /* 0x000000050d057290 */ /* 0x000fe2000fffe03f */
[----:B------:R-:W-:Y:S02]  /*45b0*/  IMAD.U32 R4, RZ, RZ, UR12 ;  /* 0x0000000cff047e24 */ /* 0x000fe4000f8e00ff */
[----:B------:R-:W-:-:S03]  /*45c0*/  IMAD.U32 R5, RZ, RZ, UR13 ;  /* 0x0000000dff057e24 */ /* 0x000fc6000f8e00ff */
[----:B------:R-:W-:Y:S01]  /*45d0*/  IMAD.U32 R5, RZ, RZ, UR5 ;  /* 0x00000005ff057e24 */ /* 0x000fe2000f8e00ff */
[----:B------:R-:W-:Y:S01]  /*45e0*/  BAR.SYNC.DEFER_BLOCKING 0x0 ;  /* 0x0000000000007b1d */ /* 0x000fe20000010000 */
[----:B------:R-:W-:-:S04]  /*45f0*/  LEA R0, P0, R4, R8, 0x6 ;  /* 0x0000000804007211 */ /* 0x000fc800078030ff */
[----:B------:R-:W-:Y:S02]  /*4600*/  LEA R12, P1, R0, c[0x0][0x170], 0x1 ;  /* 0x00005c00000c7a11 */ /* 0x000fe400078208ff */
[----:B------:R-:W-:Y:S02]  /*4610*/  LEA.HI.X R5, R4, R241, R5, 0x6, P0 ;  /* 0x000000f104057211 */ /* 0x000fe400000f3405 */
[----:B------:R-:W-:Y:S02]  /*4620*/  IADD3 R14, P0, R6, R12, RZ ;  /* 0x0000000c060e7210 */ /* 0x000fe40007f1e0ff */
[----:B------:R-:W-:Y:S01]  /*4630*/  LEA.HI.X R13, R0, c[0x0][0x174], R5, 0x1, P1 ;  /* 0x00005d00000d7a11 */ /* 0x000fe200008f0c05 */
[----:B------:R-:W-:-:S03]  /*4640*/  IMAD.U32 R0, RZ, RZ, UR11 ;  /* 0x0000000bff007e24 */ /* 0x000fc6000f8e00ff */
[----:B------:R-:W-:Y:S01]  /*4650*/  IADD3.X R15, R13, R7, R165, P0, !PT ;  /* 0x000000070d0f7210 */ /* 0x000fe200007fe4a5 */
        /* <DEDUP_REMOVED lines=12> */
[----:B------:R-:W1:Y:S04]  /*4720*/  LDSM.16.M88.4 R4, [R233+0x10000] ;  /* 0x01000000e904783b */ /* 0x000e680000000200 */
[----:B------:R-:W2:Y:S04]  /*4730*/  LDSM.16.M88.4 R176, [R233+0x10800] ;  /* 0x01080000e9b0783b */ /* 0x000ea80000000200 */
[----:B------:R-:W3:Y:S04]  /*4740*/  LDSM.16.M88.4 R168, [R233+0x11000] ;  /* 0x01100000e9a8783b */ /* 0x000ee80000000200 */
[----:B------:R-:W4:Y:S04]  /*4750*/  LDSM.16.M88.4 R20, [R233+0x11800] ;  /* 0x01180000e914783b */ /* 0x000f280000000200 */
[----:B------:R-:W-:Y:S04]  /*4760*/  LDSM.16.M88.4 R16, [R232] ;  /* 0x00000000e810783b */ /* 0x000fe80000000200 */
[----:B------:R-:W5:Y:S04]  /*4770*/  LDSM.16.M88.4 R192, [R231] ;  /* 0x00000000e7c0783b */ /* 0x000f680000000200 */
[----:B------:R-:W3:Y:S04]  /*4780*/  LDSM.16.M88.4 R188, [R223] ;  /* 0x00000000dfbc783b */ /* 0x000ee80000000200 */
[----:B------:R-:W3:Y:S04]  /*4790*/  LDSM.16.M88.4 R184, [R222] ;  /* 0x00000000deb8783b */ /* 0x000ee80000000200 */
[----:B------:R-:W3:Y:S04]  /*47a0*/  LDSM.16.M88.4 R24, [R221] ;  /* 0x00000000dd18783b */ /* 0x000ee80000000200 */
[----:B------:R-:W-:Y:S01]  /*47b0*/  LDSM.16.M88.4 R196, [R227+0x10000] ;  /* 0x01000000e3c4783b */ /* 0x000fe20000000200 */
[C---:B-1----:R-:W-:Y:S03]  /*47c0*/  HMMA.16816.F32 R12, R28.reuse, R4, RZ ;  /* 0x000000041c0c723c */ /* 0x042fe600000018ff */
[----:B------:R-:W-:Y:S04]  /*47d0*/  LDSM.16.M88.4 R200, [R233+0x13000] ;  /* 0x01300000e9c8783b */ /* 0x000fe80000000200 */
[----:B------:R-:W0:Y:S01]  /*47e0*/  LDGDEPBAR ;  /* 0x00000000000079af */ /* 0x000e220000000000 */
[C---:B--2---:R-:W-:Y:S08]  /*47f0*/  HMMA.16816.F32 R180, R28.reuse, R176, RZ ;  /* 0x000000b01cb4723c */ /* 0x044ff000000018ff */
[C---:B------:R-:W-:Y:S08]  /*4800*/  HMMA.16816.F32 R4, R28.reuse, R6, RZ ;  /* 0x000000061c04723c */ /* 0x040ff000000018ff */
[C---:B------:R-:W-:Y:S08]  /*4810*/  HMMA.16816.F32 R176, R28.reuse, R178, RZ ;  /* 0x000000b21cb0723c */ /* 0x040ff000000018ff */
[C---:B---3--:R-:W-:Y:S08]  /*4820*/  HMMA.16816.F32 R172, R28.reuse, R168, RZ ;  /* 0x000000a81cac723c */ /* 0x048ff000000018ff */
[C---:B------:R-:W-:Y:S08]  /*4830*/  HMMA.16816.F32 R168, R28.reuse, R170, RZ ;  /* 0x000000aa1ca8723c */ /* 0x040ff000000018ff */
[C---:B----4-:R-:W-:Y:S08]  /*4840*/  HMMA.16816.F32 R32, R28.reuse, R20, RZ ;  /* 0x000000141c20723c */ /* 0x050ff000000018ff */
        /* <DEDUP_REMOVED lines=10> */
[----:B------:R-:W4:Y:S07]  /*48f0*/  LDSM.16.M88.4 R184, [R227+0x11800] ;  /* 0x01180000e3b8783b */ /* 0x000f2e0000000200 */
[C---:B------:R-:W-:Y:S08]  /*4900*/  HMMA.16816.F32 R32, R16.reuse, R24, R32 ;  /* 0x000000181020723c */ /* 0x040ff00000001820 */
        /* <DEDUP_REMOVED lines=24> */
[----:B------:R-:W-:Y:S07]  /*4a90*/  LDSM.16.M88.4 R192, [R219] ;  /* 0x00000000dbc0783b */ /* 0x000fee0000000200 */
[C---:B---3--:R-:W-:Y:S08]  /*4aa0*/  HMMA.16816.F32 R32, R16.reuse, R188, R32 ;  /* 0x000000bc1020723c */ /* 0x048ff00000001820 */
[----:B------:R-:W-:Y:S01]  /*4ab0*/  HMMA.16816.F32 R28, R16, R190, R28 ;  /* 0x000000be101c723c */ /* 0x000fe2000000181c */
[----:B------:R-:W2:Y:S04]  /*4ac0*/  LDSM.16.M88.4 R16, [R232+0x4000] ;  /* 0x00400000e810783b */ /* 0x000ea80000000200 */
[----:B------:R-:W-:Y:S03]  /*4ad0*/  LDSM.16.M88.4 R188, [R216] ;  /* 0x00000000d8bc783b */ /* 0x000fe60000000200 */
[C---:B----4-:R-:W-:Y:S08]  /*4ae0*/  HMMA.16816.F32 R12, R20.reuse, R184, R12 ;  /* 0x000000b8140c723c */ /* 0x050ff0000000180c */
[C---:B------:R-:W-:Y:S01]  /*4af0*/  HMMA.16816.F32 R4, R20.reuse, R186, R4 ;  /* 0x000000ba1404723c */ /* 0x040fe20000001804 */
[----:B------:R-:W3:Y:S07]  /*4b00*/  LDSM.16.M88.4 R184, [R218] ;  /* 0x00000000dab8783b */ /* 0x000eee0000000200 */
[C---:B-----5:R-:W-:Y:S08]  /*4b10*/  HMMA.16816.F32 R180, R20.reuse, R24, R180 ;  /* 0x0000001814b4723c */ /* 0x060ff000000018b4 */
[C---:B------:R-:W-:Y:S01]  /*4b20*/  HMMA.16816.F32 R176, R20.reuse, R26, R176 ;  /* 0x0000001a14b0723c */ /* 0x040fe200000018b0 */
[----:B------:R-:W4:Y:S07]  /*4b30*/  LDSM.16.M88.4 R24, [R217] ;  /* 0x00000000d918783b */ /* 0x000f2e0000000200 */
        /* <DEDUP_REMOVED lines=10> */
[C---:B---3--:R-:W-:Y:S08]  /*4be0*/  HMMA.16816.F32 R180, R16.reuse, R184, R180 ;  /* 0x000000b810b4723c */ /* 0x048ff000000018b4 */
[C---:B------:R-:W-:Y:S01]  /*4bf0*/  HMMA.16816.F32 R176, R16.reuse, R186, R176 ;  /* 0x000000ba10b0723c */ /* 0x040fe200000018b0 */
[----:B------:R-:W3:Y:S07]  /*4c00*/  LDSM.16.M88.4 R184, [R227+0x13000] ;  /* 0x01300000e3b8783b */ /* 0x000eee0000000200 */
[C---:B----4-:R-:W-:Y:S08]  /*4c10*/  HMMA.16816.F32 R172, R16.reuse, R24, R172 ;  /* 0x0000001810ac723c */ /* 0x050ff000000018ac */
[C---:B------:R-:W-:Y:S01]  /*4c20*/  HMMA.16816.F32 R168, R16.reuse, R26, R168 ;  /* 0x0000001a10a8723c */ /* 0x040fe200000018a8 */
[----:B------:R-:W4:Y:S07]  /*4c30*/  LDSM.16.M88.4 R24, [R227+0x13800] ;  /* 0x01380000e318783b */ /* 0x000f2e0000000200 */
        /* <DEDUP_REMOVED lines=12> */
[----:B------:R-:W-:Y:S07]  /*4d00*/  LDSM.16.M88.4 R184, [R233+0x14000] ;  /* 0x01400000e9b8783b */ /* 0x000fee0000000200 */
[C---:B----4-:R-:W-:Y:S08]  /*4d10*/  HMMA.16816.F32 R32, R20.reuse, R24, R32 ;  /* 0x000000181420723c */ /* 0x050ff00000001820 */
        /* <DEDUP_REMOVED lines=97> */
[----:B-1----:R-:W-:Y:S08]  /*5330*/  HMMA.16816.F32 R4, R24, R22, R4 ;  /* 0x000000161804723c */ /* 0x002ff00000001804 */
[C---:B--2---:R-:W-:Y:S08]  /*5340*/  HMMA.16816.F32 R172, R196.reuse, R188, R172 ;  /* 0x000000bcc4ac723c */ /* 0x044ff000000018ac */
[C---:B------:R-:W-:Y:S01]  /*5350*/  HMMA.16816.F32 R168, R196.reuse, R190, R168 ;  /* 0x000000bec4a8723c */ /* 0x040fe200000018a8 */
[----:B------:R-:W1:Y:S07]  /*5360*/  LDSM.16.M88.4 R188, [R220+0x7000] ;  /* 0x00700000dcbc783b */ /* 0x000e6e0000000200 */
[----:B-----5:R-:W-:Y:S07]  /*5370*/  HMMA.16816.F32 R32, R196, R184, R32 ;  /* 0x000000b8c420723c */ /* 0x020fee0000001820 */
[----:B------:R-:W-:Y:S01]  /*5380*/  IMAD R185, R0, 0x40, R11 ;  /* 0x0000004000b97824 */ /* 0x000fe200078e020b */
[----:B------:R-:W-:Y:S04]  /*5390*/  HMMA.16816.F32 R180, R24, R16, R180 ;  /* 0x0000001018b4723c */ /* 0x000fe800000018b4 */
[----:B------:R-:W-:-:S02]  /*53a0*/  IADD3 R23, R185, 0x1, RZ ;  /* 0x00000001b9177810 */ /* 0x000fc40007ffe0ff */
[C---:B------:R-:W-:Y:S02]  /*53b0*/  IADD3 R165, R185.reuse, 0x11, RZ ;  /* 0x00000011b9a57810 */ /* 0x040fe40007ffe0ff */
        /* <DEDUP_REMOVED lines=11> */
[----:B------:R-:W-:Y:S01]  /*5470*/  ISETP.GE.AND P4, PT, R23, R2, PT ;  /* 0x000000021700720c */ /* 0x000fe20003f86270 */
[----:B-1----:R-:W-:Y:S01]  /*5480*/  HMMA.16816.F32 R172, R24, R188, R172 ;  /* 0x000000bc18ac723c */ /* 0x002fe200000018ac */
[----:B------:R-:W-:Y:S01]  /*5490*/  IADD3 R23, R185, 0x9, RZ ;  /* 0x00000009b9177810 */ /* 0x000fe20007ffe0ff */
[----:B------:R-:W-:-:S04]  /*54a0*/  DEPBAR.LE SB0, 0x0 ;  /* 0x000080000000791a */ /* 0x000fc80000000000 */
[----:B------:R-:W-:Y:S01]  /*54b0*/  BAR.SYNC.DEFER_BLOCKING 0x0 ;  /* 0x0000000000007b1d */ /* 0x000fe20000010000 */
[C---:B------:R-:W-:Y:S01]  /*54c0*/  ISETP.GE.AND P1, PT, R23.reuse, R10, PT ;  /* 0x0000000a1700720c */ /* 0x040fe20003f26270 */
[----:B------:R-:W-:Y:S01]  /*54d0*/  HMMA.16816.F32 R28, R196, R186, R28 ;  /* 0x000000bac41c723c */ /* 0x000fe2000000181c */
[----:B------:R-:W-:Y:S02]  /*54e0*/  ISETP.GE.AND P3, PT, R23, R2, PT ;  /* 0x000000021700720c */ /* 0x000fe40003f66270 */
[----:B------:R-:W-:Y:S02]  /*54f0*/  FSEL R23, R6, -INF , !P5 ;  /* 0xff80000006177808 */ /* 0x000fe40006800000 */
[----:B------:R-:W-:Y:S02]  /*5500*/  FSEL R4, R5, -INF , !P1 ;  /* 0xff80000005047808 */ /* 0x000fe40004800000 */
[C---:B------:R-:W-:Y:S01]  /*5510*/  ISETP.GE.AND P5, PT, R165.reuse, R10, PT ;  /* 0x0000000aa500720c */ /* 0x040fe20003fa6270 */
[----:B------:R-:W-:Y:S01]  /*5520*/  HMMA.16816.F32 R168, R24, R190, R168 ;  /* 0x000000be18a8723c */ /* 0x000fe200000018a8 */
[----:B------:R-:W-:-:S02]  /*5530*/  ISETP.GE.AND P1, PT, R165, R2, PT ;  /* 0x00000002a500720c */ /* 0x000fc40003f26270 */
[C---:B------:R-:W-:Y:S02]  /*5540*/  IADD3 R5, R185.reuse, 0x18, RZ ;  /* 0x00000018b9057810 */ /* 0x040fe40007ffe0ff */
[----:B------:R-:W-:Y:S02]  /*5550*/  IADD3 R165, R185, 0x19, RZ ;  /* 0x00000019b9a57810 */ /* 0x000fe40007ffe0ff */
[----:B------:R-:W-:Y:S01]  /*5560*/  FSEL R186, R180, -INF , !P0 ;  /* 0xff800000b4ba7808 */ /* 0x000fe20004000000 */
[----:B------:R-:W-:Y:S01]  /*5570*/  HMMA.16816.F32 R12, R24, R20, R12 ;  /* 0x00000014180c723c */ /* 0x000fe2000000180c */
[----:B------:R-:W-:Y:S02]  /*5580*/  FSEL R201, R182, -INF , !P2 ;  /* 0xff800000b6c97808 */ /* 0x000fe40005000000 */
[----:B------:R-:W-:Y:S02]  /*5590*/  FSEL R192, R181, -INF , !P5 ;  /* 0xff800000b5c07808 */ /* 0x000fe40006800000 */
[----:B------:R-:W-:-:S02]  /*55a0*/  ISETP.GE.AND P0, PT, R5, R2, PT ;  /* 0x000000020500720c */ /* 0x000fc40003f06270 */
[C---:B------:R-:W-:Y:S02]  /*55b0*/  ISETP.GE.AND P2, PT, R165.reuse, R10, PT ;  /* 0x0000000aa500720c */ /* 0x040fe40003f46270 */
[----:B------:R-:W-:Y:S02]  /*55c0*/  ISETP.GE.AND P5, PT, R165, R2, PT ;  /* 0x00000002a500720c */ /* 0x000fe40003fa6270 */
[----:B------:R-:W-:Y:S02]  /*55d0*/  IADD3 R165, R185, 0x21, RZ ;  /* 0x00000021b9a57810 */ /* 0x000fe40007ffe0ff */
[----:B------:R-:W-:Y:S01]  /*55e0*/  FSEL R199, R178, -INF , !P0 ;  /* 0xff800000b2c77808 */ /* 0x000fe20004000000 */
[----:B--2---:R-:W-:Y:S01]  /*55f0*/  HMMA.16816.F32 R32, R24, R16, R32 ;  /* 0x000000101820723c */ /* 0x004fe20000001820 */
[----:B------:R-:W-:Y:S02]  /*5600*/  ISETP.GE.AND P0, PT, R165, R10, PT ;  /* 0x0000000aa500720c */ /* 0x000fe40003f06270 */
[----:B------:R-:W-:-:S02]  /*5610*/  IADD3 R21, R185, 0x29, RZ ;  /* 0x00000029b9157810 */ /* 0x000fc40007ffe0ff */
[----:B------:R-:W-:Y:S02]  /*5620*/  FSEL R7, R7, -INF , !P3 ;  /* 0xff80000007077808 */ /* 0x000fe40005800000 */
[----:B------:R-:W-:Y:S01]  /*5630*/  FSEL R196, R173, -INF , !P0 ;  /* 0xff800000adc47808 */ /* 0x000fe20004000000 */
[----:B------:R-:W-:Y:S01]  /*5640*/  HMMA.16816.F32 R28, R24, R18, R28 ;  /* 0x00000012181c723c */ /* 0x000fe2000000181c */
[----:B------:R-:W-:Y:S02]  /*5650*/  ISETP.GE.AND P3, PT, R5, R10, PT ;  /* 0x0000000a0500720c */ /* 0x000fe40003f66270 */
[----:B------:R-:W-:Y:S02]  /*5660*/  ISETP.GE.AND P0, PT, R21, R2, PT ;  /* 0x000000021500720c */ /* 0x000fe40003f06270 */
[----:B------:R-:W-:Y:S02]  /*5670*/  IADD3 R5, R185, 0x20, RZ ;  /* 0x00000020b9057810 */ /* 0x000fe40007ffe0ff */
[----:B------:R-:W-:-:S02]  /*5680*/  FSEL R191, R183, -INF , !P1 ;  /* 0xff800000b7bf7808 */ /* 0x000fc40004800000 */
[----:B------:R-:W-:Y:S02]  /*5690*/  FSEL R188, R176, -INF , !P3 ;  /* 0xff800000b0bc7808 */ /* 0x000fe40005800000 */
[----:B------:R-:W-:Y:S02]  /*56a0*/  FSEL R197, R171, -INF , !P0 ;  /* 0xff800000abc57808 */ /* 0x000fe40004000000 */
[C---:B------:R-:W-:Y:S02]  /*56b0*/  ISETP.GE.AND P1, PT, R5.reuse, R10, PT ;  /* 0x0000000a0500720c */ /* 0x040fe40003f26270 */
[----:B------:R-:W-:Y:S02]  /*56c0*/  ISETP.GE.AND P3, PT, R5, R2, PT ;  /* 0x000000020500720c */ /* 0x000fe40003f66270 */
[C---:B------:R-:W-:Y:S02]  /*56d0*/  ISETP.GE.AND P0, PT, R185.reuse, R10, PT ;  /* 0x0000000ab900720c */ /* 0x040fe40003f06270 */
[----:B------:R-:W-:-:S02]  /*56e0*/  IADD3 R5, R185, 0x28, RZ ;  /* 0x00000028b9057810 */ /* 0x000fc40007ffe0ff */
[----:B------:R-:W-:Y:S02]  /*56f0*/  FSEL R190, R177, -INF , !P2 ;  /* 0xff800000b1be7808 */ /* 0x000fe40005000000 */
[----:B------:R-:W-:Y:S02]  /*5700*/  FSEL R193, R179, -INF , !P5 ;  /* 0xff800000b3c17808 */ /* 0x000fe40006800000 */
[----:B------:R-:W-:Y:S02]  /*5710*/  FSEL R198, R172, -INF , !P1 ;  /* 0xff800000acc67808 */ /* 0x000fe40004800000 */
[----:B------:R-:W-:Y:S02]  /*5720*/  FSEL R12, R12, -INF , !P0 ;  /* 0xff8000000c0c7808 */ /* 0x000fe40004000000 */
[----:B------:R-:W-:Y:S02]  /*5730*/  ISETP.GE.AND P2, PT, R165, R2, PT ;  /* 0x00000002a500720c */ /* 0x000fe40003f46270 */
[----:B------:R-:W-:-:S02]  /*5740*/  ISETP.GE.AND P5, PT, R5, R10, PT ;  /* 0x0000000a0500720c */ /* 0x000fc40003fa6270 */
[----:B------:R-:W-:Y:S02]  /*5750*/  ISETP.GE.AND P1, PT, R5, R2, PT ;  /* 0x000000020500720c */ /* 0x000fe40003f26270 */
[----:B------:R-:W-:Y:S02]  /*5760*/  PLOP3.LUT P0, PT, PT, PT, UP0, 0x80, 0x0 ;  /* 0x000000000000781c */ /* 0x000fe40003f0f008 */
[C---:B------:R-:W-:Y:S02]  /*5770*/  IADD3 R5, R185.reuse, 0x30, RZ ;  /* 0x00000030b9057810 */ /* 0x040fe40007ffe0ff */
[----:B------:R-:W-:Y:S02]  /*5780*/  IADD3 R17, R185, 0x31, RZ ;  /* 0x00000031b9117810 */ /* 0x000fe40007ffe0ff */
[----:B------:R-:W-:Y:S02]  /*5790*/  FSEL R167, R175, -INF , !P2 ;  /* 0xff800000afa77808 */ /* 0x000fe40005000000 */
[----:B------:R-:W-:-:S02]  /*57a0*/  FSEL R202, R168, -INF , !P5 ;  /* 0xff800000a8ca7808 */ /* 0x000fc40006800000 */
[----:B------:R-:W-:Y:S02]  /*57b0*/  FSEL R195, R174, -INF , !P3 ;  /* 0xff800000aec37808 */ /* 0x000fe40005800000 */
[C---:B------:R-:W-:Y:S02]  /*57c0*/  ISETP.GE.AND P2, PT, R5.reuse, R10, PT ;  /* 0x0000000a0500720c */ /* 0x040fe40003f46270 */
[----:B------:R-:W-:Y:S02]  /*57d0*/  ISETP.GE.AND P5, PT, R5, R2, PT ;  /* 0x000000020500720c */ /* 0x000fe40003fa6270 */
[----:B------:R-:W-:Y:S02]  /*57e0*/  FSEL R165, R170, -INF , !P1 ;  /* 0xff800000aaa57808 */ /* 0x000fe40004800000 */
[----:B------:R-:W-:Y:S02]  /*57f0*/  FSEL R15, R15, -INF , !P4 ;  /* 0xff8000000f0f7808 */ /* 0x000fe40006000000 */
[----:B------:R-:W-:-:S02]  /*5800*/  ISETP.GE.AND P3, PT, R21, R10, PT ;  /* 0x0000000a1500720c */ /* 0x000fc40003f66270 */
[----:B------:R-:W-:Y:S02]  /*5810*/  ISETP.GE.AND P1, PT, R17, R10, PT ;  /* 0x0000000a1100720c */ /* 0x000fe40003f26270 */
[C---:B------:R-:W-:Y:S02]  /*5820*/  ISETP.GE.AND P4, PT, R185.reuse, R2, PT ;  /* 0x00000002b900720c */ /* 0x040fe40003f86270 */
[C---:B------:R-:W-:Y:S02]  /*5830*/  IADD3 R5, R185.reuse, 0x38, RZ ;  /* 0x00000038b9057810 */ /* 0x040fe40007ffe0ff */
[----:B------:R-:W-:Y:S02]  /*5840*/  IADD3 R185, R185, 0x39, RZ ;  /* 0x00000039b9b97810 */ /* 0x000fe40007ffe0ff */
[----:B------:R-:W-:Y:S02]  /*5850*/  FSEL R194, R169, -INF , !P3 ;  /* 0xff800000a9c27808 */ /* 0x000fe40005800000 */
[----:B------:R-:W-:-:S02]  /*5860*/  FSEL R6, R13, -INF , !P6 ;  /* 0xff8000000d067808 */ /* 0x000fc40007000000 */
[----:B------:R-:W-:Y:S02]  /*5870*/  FSEL R184, R32, -INF , !P2 ;  /* 0xff80000020b87808 */ /* 0x000fe40005000000 */
[----:B------:R-:W-:Y:S02]  /*5880*/  FSEL R183, R34, -INF , !P5 ;  /* 0xff80000022b77808 */ /* 0x000fe40006800000 */
[----:B------:R-:W-:Y:S02]  /*5890*/  FSEL R182, R33, -INF , !P1 ;  /* 0xff80000021b67808 */ /* 0x000fe40004800000 */
[----:B------:R-:W-:Y:S02]  /*58a0*/  ISETP.GE.AND P3, PT, R17, R2, PT ;  /* 0x000000021100720c */ /* 0x000fe40003f66270 */
[C---:B------:R-:W-:Y:S02]  /*58b0*/  ISETP.GE.AND P6, PT, R5.reuse, R10, PT ;  /* 0x0000000a0500720c */ /* 0x040fe40003fc6270 */
[----:B------:R-:W-:-:S02]  /*58c0*/  ISETP.GE.AND P2, PT, R5, R2, PT ;  /* 0x000000020500720c */ /* 0x000fc40003f46270 */
[C---:B------:R-:W-:Y:S02]  /*58d0*/  ISETP.GE.AND P5, PT, R185.reuse, R10, PT ;  /* 0x0000000ab900720c */ /* 0x040fe40003fa6270 */
[----:B------:R-:W-:Y:S02]  /*58e0*/  ISETP.GE.AND P1, PT, R185, R2, PT ;  /* 0x00000002b900720c */ /* 0x000fe40003f26270 */
[----:B------:R-:W-:Y:S02]  /*58f0*/  FSEL R14, R14, -INF , !P4 ;  /* 0xff8000000e0e7808 */ /* 0x000fe40006000000 */
[----:B------:R-:W-:Y:S02]  /*5900*/  FSEL R181, R35, -INF , !P3 ;  /* 0xff80000023b57808 */ /* 0x000fe40005800000 */
[----:B------:R-:W-:Y:S02]  /*5910*/  FSEL R166, R28, -INF , !P6 ;  /* 0xff8000001ca67808 */ /* 0x000fe40007000000 */
[----:B------:R-:W-:-:S02]  /*5920*/  FSEL R179, R30, -INF , !P2 ;  /* 0xff8000001eb37808 */ /* 0x000fc40005000000 */
[----:B------:R-:W-:Y:S02]  /*5930*/  FSEL R180, R29, -INF , !P5 ;  /* 0xff8000001db47808 */ /* 0x000fe40006800000 */
        /* <DEDUP_REMOVED lines=13> */
[----:B------:R-:W-:-:S04]  /*5a10*/  LEA R16, P1, R0, c[0x0][0x168], 0x1 ;  /* 0x00005a0000107a11 */ /* 0x000fc800078208ff */
[----:B------:R-:W-:Y:S02]  /*5a20*/  LEA.HI.X R5, R18, R243, R5, 0x6, P0 ;  /* 0x000000f312057211 */ /* 0x000fe400000f3405 */
[----:B------:R-:W-:Y:S02]  /*5a30*/  IADD3 R18, P0, R16, UR18, RZ ;  /* 0x0000001210127c10 */ /* 0x000fe4000ff1e0ff */
[----:B------:R-:W-:-:S04]  /*5a40*/  LEA.HI.X R17, R0, c[0x0][0x16c], R5, 0x1, P1 ;  /* 0x00005b0000117a11 */ /* 0x000fc800008f0c05 */
        /* <DEDUP_REMOVED lines=13> */
.L_x_153:
[----:B------:R-:W-:Y:S01]  /*5b20*/  FMNMX.FTZ R5, R164, R12, !PT ;  /* 0x0000000ca4057209 */ /* 0x000fe20007810000 */
[----:B------:R-:W-:Y:S01]  /*5b30*/  LDSM.16.MT88.4 R28, [R225+0x18800] ;  /* 0x01880000e11c783b */ /* 0x000fe20000004200 */
[----:B-1----:R-:W-:Y:S01]  /*5b40*/  FMNMX.FTZ R16, R3, R14, !PT ;  /* 0x0000000e03107209 */ /* 0x002fe20007810000 */
        /* <DEDUP_REMOVED lines=76> */
[--C-:B------:R-:W-:Y:S01]  /*6010*/  FFMA.FTZ R193, R193, c[0x0][0x23c], -R178.reuse ;  /* 0x00008f00c1c17a23 */ /* 0x100fe200000108b2 */
[----:B------:R-:W-:Y:S01]  /*6020*/  MUFU.EX2 R170, R170 ;  /* 0x000000aa00aa7308 */ /* 0x000fe20000000800 */
[----:B---3--:R-:W-:Y:S01]  /*6030*/  F2FP.PACK_AB R4, R173, R174 ;  /* 0x000000aead04723e */ /* 0x008fe200000000ff */
[--C-:B------:R-:W-:Y:S02]  /*6040*/  FFMA.FTZ R199, R196, c[0x0][0x23c], -R185.reuse ;  /* 0x00008f00c4c77a23 */ /* 0x100fe400000108b9 */
[--C-:B------:R-:W-:Y:S02]  /*6050*/  FFMA.FTZ R201, R194, c[0x0][0x23c], -R185.reuse ;  /* 0x00008f00c2c97a23 */ /* 0x100fe400000108b9 */
[----:B------:R-:W-:Y:S02]  /*6060*/  FFMA.FTZ R196, R202, c[0x0][0x23c], -R185 ;  /* 0x00008f00cac47a23 */ /* 0x000fe400000108b9 */
[----:B------:R-:W3:Y:S01]  /*6070*/  MUFU.EX2 R169, R169 ;  /* 0x000000a900a97308 */ /* 0x000ee20000000800 */
[----:B----4-:R-:W-:Y:S01]  /*6080*/  F2FP.PACK_AB R6, R171, R172 ;  /* 0x000000acab06723e */ /* 0x010fe200000000ff */
        /* <DEDUP_REMOVED lines=8> */
[----:B------:R-:W4:Y:S01]  /*6110*/  MUFU.EX2 R175, R175 ;  /* 0x000000af00af7308 */ /* 0x000f220000000800 */
[----:B---3--:R-:W-:Y:S01]  /*6120*/  F2FP.PACK_AB R5, R169, R170 ;  /* 0x000000aaa905723e */ /* 0x008fe200000000ff */
[----:B------:R-:W-:Y:S01]  /*6130*/  LDSM.16.MT88.4 R164, [R225+0x1f000] ;  /* 0x01f00000e1a4783b */ /* 0x000fe20000004200 */
[----:B------:R-:W-:-:S02]  /*6140*/  FFMA.FTZ R184, R184, c[0x0][0x23c], -R185 ;  /* 0x00008f00b8b87a23 */ /* 0x000fc400000108b9 */
[----:B------:R-:W-:Y:S02]  /*6150*/  FFMA.FTZ R185, R180, c[0x0][0x23c], -R185 ;  /* 0x00008f00b4b97a23 */ /* 0x000fe400000108b9 */
[--C-:B------:R-:W-:Y:S01]  /*6160*/  FFMA.FTZ R180, R183, c[0x0][0x23c], -R178.reuse ;  /* 0x00008f00b7b47a23 */ /* 0x100fe200000108b2 */
[----:B------:R-:W3:Y:S01]  /*6170*/  MUFU.EX2 R176, R176 ;  /* 0x000000b000b07308 */ /* 0x000ee20000000800 */
[--C-:B------:R-:W-:Y:S02]  /*6180*/  FFMA.FTZ R181, R181, c[0x0][0x23c], -R178.reuse ;  /* 0x00008f00b5b57a23 */ /* 0x100fe400000108b2 */
[--C-:B------:R-:W-:Y:S02]  /*6190*/  FFMA.FTZ R179, R179, c[0x0][0x23c], -R178.reuse ;  /* 0x00008f00b3b37a23 */ /* 0x100fe400000108b2 */
[----:B------:R-:W-:-:S03]  /*61a0*/  FFMA.FTZ R178, R177, c[0x0][0x23c], -R178 ;  /* 0x00008f00b1b27a23 */ /* 0x000fc600000108b2 */
        /* <DEDUP_REMOVED lines=13> */
[C---:B-1----:R-:W-:Y:S01]  /*6280*/  HMMA.16816.F32 R160, R4.reuse, R20, R160 ;  /* 0x0000001404a0723c */ /* 0x042fe200000018a0 */
[-C--:B------:R-:W-:Y:S01]  /*6290*/  FMUL.FTZ R41, R41, R176.reuse ;  /* 0x000000b029297220 */ /* 0x080fe20000410000 */
[----:B------:R-:W-:Y:S01]  /*62a0*/  MUFU.EX2 R188, R188 ;  /* 0x000000bc00bc7308 */ /* 0x000fe20000000800 */
[-C--:B------:R-:W-:Y:S02]  /*62b0*/  FMUL.FTZ R42, R42, R3.reuse ;  /* 0x000000032a2a7220 */ /* 0x080fe40000410000 */
[-C--:B------:R-:W-:Y:S02]  /*62c0*/  FMUL.FTZ R43, R43, R3.reuse ;  /* 0x000000032b2b7220 */ /* 0x080fe40000410000 */
[-C--:B------:R-:W-:Y:S01]  /*62d0*/  FMUL.FTZ R44, R44, R176.reuse ;  /* 0x000000b02c2c7220 */ /* 0x080fe20000410000 */
[----:B------:R-:W-:Y:S01]  /*62e0*/  HMMA.16816.F32 R36, R4, R22, R36 ;  /* 0x000000160424723c */ /* 0x000fe20000001824 */
[----:B------:R-:W1:Y:S01]  /*62f0*/  LDSM.16.MT88.4 R20, [R224+0x18000] ;  /* 0x01800000e014783b */ /* 0x000e620000004200 */
        /* <DEDUP_REMOVED lines=29> */
[-C--:B------:R-:W-:Y:S02]  /*64d0*/  FMUL.FTZ R63, R63, R3.reuse ;  /* 0x000000033f3f7220 */ /* 0x080fe40000410000 */
[C---:B-1----:R-:W-:Y:S01]  /*64e0*/  HMMA.16816.F32 R56, R4.reuse, R20, R56 ;  /* 0x000000140438723c */ /* 0x042fe20000001838 */
[-C--:B------:R-:W-:Y:S02]  /*64f0*/  FMUL.FTZ R64, R64, R176.reuse ;  /* 0x000000b040407220 */ /* 0x080fe40000410000 */
[-C--:B------:R-:W-:Y:S02]  /*6500*/  FMUL.FTZ R65, R65, R176.reuse ;  /* 0x000000b041417220 */ /* 0x080fe40000410000 */
[-C--:B------:R-:W-:Y:S01]  /*6510*/  FMUL.FTZ R66, R66, R3.reuse ;  /* 0x0000000342427220 */ /* 0x080fe20000410000 */
[----:B------:R-:W-:Y:S01]  /*6520*/  MUFU.EX2 R198, R198 ;  /* 0x000000c600c67308 */ /* 0x000fe20000000800 */
[----:B------:R-:W-:Y:S01]  /*6530*/  FMUL.FTZ R67, R67, R3 ;  /* 0x0000000343437220 */ /* 0x000fe20000410000 */
        /* <DEDUP_REMOVED lines=15> */
[-C--:B------:R-:W-:Y:S01]  /*6630*/  FMUL.FTZ R77, R77, R176.reuse ;  /* 0x000000b04d4d7220 */ /* 0x080fe20000410000 */
        /* <DEDUP_REMOVED lines=32> */
[----:B----4-:R-:W-:Y:S01]  /*6840*/  HMMA.16816.F32 R88, R4, R16, R88 ;  /* 0x000000100458723c */ /* 0x010fe20000001858 */
[-C--:B------:R-:W-:Y:S01]  /*6850*/  FMUL.FTZ R98, R98, R3.reuse ;  /* 0x0000000362627220 */ /* 0x080fe20000410000 */
[----:B------:R-:W-:Y:S01]  /*6860*/  MUFU.EX2 R184, R184 ;  /* 0x000000b800b87308 */ /* 0x000fe20000000800 */
[----:B------:R-:W-:-:S02]  /*6870*/  FMUL.FTZ R99, R99, R3 ;  /* 0x0000000363637220 */ /* 0x000fc40000410000 */
[-C--:B------:R-:W-:Y:S02]  /*6880*/  FMUL.FTZ R100, R100, R176.reuse ;  /* 0x000000b064647220 */ /* 0x080fe40000410000 */
[-C--:B------:R-:W-:Y:S01]  /*6890*/  FMUL.FTZ R101, R101, R176.reuse ;  /* 0x000000b065657220 */ /* 0x080fe20000410000 */
[C---:B------:R-:W-:Y:S01]  /*68a0*/  HMMA.16816.F32 R92, R4.reuse, R18, R92 ;  /* 0x00000012045c723c */ /* 0x040fe2000000185c */
[-C--:B------:R-:W-:Y:S01]  /*68b0*/  FMUL.FTZ R102, R102, R3.reuse ;  /* 0x0000000366667220 */ /* 0x080fe20000410000 */
[----:B------:R-:W4:Y:S01]  /*68c0*/  LDSM.16.MT88.4 R16, [R225+0x1c000] ;  /* 0x01c00000e110783b */ /* 0x000f220000004200 */
[-C--:B------:R-:W-:Y:S01]  /*68d0*/  FMUL.FTZ R103, R103, R3.reuse ;  /* 0x0000000367677220 */ /* 0x080fe20000410000 */
[----:B------:R-:W1:Y:S01]  /*68e0*/  MUFU.EX2 R203, R203 ;  /* 0x000000cb00cb7308 */ /* 0x000e620000000800 */
        /* <DEDUP_REMOVED lines=12> */
[----:B------:R-:W-:Y:S01]  /*69b0*/  MUFU.EX2 R185, R185 ;  /* 0x000000b900b97308 */ /* 0x000fe20000000800 */
        /* <DEDUP_REMOVED lines=16> */
[-C--:B------:R-:W-:Y:S02]  /*6ac0*/  FMUL.FTZ R122, R122, R3.reuse ;  /* 0x000000037a7a7220 */ /* 0x080fe40000410000 */
[----:B------:R-:W-:Y:S01]  /*6ad0*/  FMUL.FTZ R123, R123, R3 ;  /* 0x000000037b7b7220 */ /* 0x000fe20000410000 */
[----:B------:R-:W-:Y:S01]  /*6ae0*/  MUFU.EX2 R179, R179 ;  /* 0x000000b300b37308 */ /* 0x000fe20000000800 */
[----:B------:R-:W-:-:S02]  /*6af0*/  FMUL.FTZ R124, R124, R176 ;  /* 0x000000b07c7c7220 */ /* 0x000fc40000410000 */
        /* <DEDUP_REMOVED lines=10> */
[-C--:B------:R-:W-:Y:S02]  /*6ba0*/  FMUL.FTZ R131, R131, R3.reuse ;  /* 0x0000000383837220 */ /* 0x080fe40000410000 */
[-C--:B------:R-:W-:Y:S02]  /*6bb0*/  FMUL.FTZ R132, R132, R176.reuse ;  /* 0x000000b084847220 */ /* 0x080fe40000410000 */
[-C--:B------:R-:W-:Y:S01]  /*6bc0*/  FMUL.FTZ R133, R133, R176.reuse ;  /* 0x000000b085857220 */ /* 0x080fe20000410000 */
[----:B------:R-:W-:Y:S01]  /*6bd0*/  HMMA.16816.F32 R124, R4, R14, R124 ;  /* 0x0000000e047c723c */ /* 0x000fe2000000187c */
[-C--:B------:R-:W-:Y:S01]  /*6be0*/  FMUL.FTZ R134, R134, R3.reuse ;  /* 0x0000000386867220 */ /* 0x080fe20000410000 */
[----:B------:R-:W2:Y:S01]  /*6bf0*/  LDSM.16.MT88.4 R12, [R225+0x1e000] ;  /* 0x01e00000e10c783b */ /* 0x000ea20000004200 */
[----:B------:R-:W-:Y:S02]  /*6c00*/  FMUL.FTZ R135, R135, R3 ;  /* 0x0000000387877220 */ /* 0x000fe40000410000 */
        /* <DEDUP_REMOVED lines=14> */
[----:B----4-:R-:W-:Y:S01]  /*6cf0*/  HMMA.16816.F32 R136, R4, R16, R136 ;  /* 0x000000100488723c */ /* 0x010fe20000001888 */
[----:B------:R-:W-:Y:S02]  /*6d00*/  FMUL.FTZ R143, R143, R3 ;  /* 0x000000038f8f7220 */ /* 0x000fe40000410000 */
[----:B------:R-:W-:-:S02]  /*6d10*/  FMUL.FTZ R144, R144, R176 ;  /* 0x000000b090907220 */ /* 0x000fc40000410000 */
[-C--:B------:R-:W-:Y:S02]  /*6d20*/  FMUL.FTZ R145, R145, R176.reuse ;  /* 0x000000b091917220 */ /* 0x080fe40000410000 */
[-C--:B------:R-:W-:Y:S01]  /*6d30*/  FMUL.FTZ R146, R146, R3.reuse ;  /* 0x0000000392927220 */ /* 0x080fe20000410000 */
[C---:B------:R-:W-:Y:S01]  /*6d40*/  HMMA.16816.F32 R156, R4.reuse, R18, R156 ;  /* 0x00000012049c723c */ /* 0x040fe2000000189c */
[-C--:B------:R-:W-:Y:S01]  /*6d50*/  FMUL.FTZ R147, R147, R3.reuse ;  /* 0x0000000393937220 */ /* 0x080fe20000410000 */
[----:B------:R-:W4:Y:S01]  /*6d60*/  LDSM.16.MT88.4 R16, [R228+0x18800] ;  /* 0x01880000e410783b */ /* 0x000f220000004200 */
        /* <DEDUP_REMOVED lines=8> */
[C---:B------:R-:W-:Y:S01]  /*6df0*/  HMMA.16816.F32 R144, R4.reuse, R14, R144 ;  /* 0x0000000e0490723c */ /* 0x040fe20000001890 */
[----:B------:R-:W2:Y:S01]  /*6e00*/  LDSM.16.MT88.4 R12, [R226+0x18800] ;  /* 0x01880000e20c783b */ /* 0x000ea20000004200 */
[-C--:B------:R-:W-:Y:S02]  /*6e10*/  FMUL.FTZ R151, R151, R3.reuse ;  /* 0x0000000397977220 */ /* 0x080fe40000410000 */
[----:B------:R-:W-:Y:S02]  /*6e20*/  FFMA.FTZ R174, R251, R176, R174 ;  /* 0x000000b0fbae7223 */ /* 0x000fe400000100ae */
[----:B------:R-:W-:Y:S01]  /*6e30*/  FFMA.FTZ R170, R249, R3, R170 ;  /* 0x00000003f9aa7223 */ /* 0x000fe200000100aa */
[----:B------:R-:W-:Y:S01]  /*6e40*/  MOV R3, R0 ;  /* 0x0000000000037202 */ /* 0x000fe20000000f00 */
[----:B-1----:R-:W-:Y:S01]  /*6e50*/  HMMA.16816.F32 R152, R4, R20, R152 ;  /* 0x000000140498723c */ /* 0x002fe20000001898 */
[----:B------:R-:W-:-:S02]  /*6e60*/  FADD.FTZ R173, R173, R174 ;  /* 0x000000aeadad7221 */ /* 0x000fc40000010000 */
[----:B------:R-:W-:Y:S02]  /*6e70*/  FADD.FTZ R169, R169, R170 ;  /* 0x000000aaa9a97221 */ /* 0x000fe40000010000 */
[----:B------:R-:W-:Y:S02]  /*6e80*/  FADD.FTZ R172, R172, R173 ;  /* 0x000000adacac7221 */ /* 0x000fe40000010000 */
[----:B------:R-:W-:Y:S01]  /*6e90*/  FADD.FTZ R168, R168, R169 ;  /* 0x000000a9a8a87221 */ /* 0x000fe20000010000 */
[----:B------:R-:W-:Y:S01]  /*6ea0*/  HMMA.16816.F32 R148, R4, R22, R148 ;  /* 0x000000160494723c */ /* 0x000fe20000001894 */
[----:B------:R-:W1:Y:S01]  /*6eb0*/  LDSM.16.MT88.4 R20, [R228+0x1a800] ;  /* 0x01a80000e414783b */ /* 0x000e620000004200 */
[----:B------:R-:W-:Y:S02]  /*6ec0*/  FADD.FTZ R171, R171, R172 ;  /* 0x000000acabab7221 */ /* 0x000fe40000010000 */
[----:B------:R-:W-:-:S03]  /*6ed0*/  FADD.FTZ R175, R175, R168 ;  /* 0x000000a8afaf7221 */ /* 0x000fc60000010000 */
[----:B---3--:R-:W-:Y:S01]  /*6ee0*/  F2FP.PACK_AB R4, R187, R186 ;  /* 0x000000babb04723e */ /* 0x008fe200000000ff */
[----:B------:R-:W-:Y:S01]  /*6ef0*/  FADD.FTZ R186, R186, R171 ;  /* 0x000000abbaba7221 */ /* 0x000fe20000010000 */
[----:B-----5:R-:W-:Y:S01]  /*6f00*/  F2FP.PACK_AB R5, R191, R190 ;  /* 0x000000bebf05723e */ /* 0x020fe200000000ff */
[----:B------:R-:W-:Y:S01]  /*6f10*/  FADD.FTZ R190, R190, R175 ;  /* 0x000000afbebe7221 */ /* 0x000fe20000010000 */
[----:B------:R-:W-:Y:S01]  /*6f20*/  F2FP.PACK_AB R6, R189, R188 ;  /* 0x000000bcbd06723e */ /* 0x000fe200000000ff */
[----:B------:R-:W-:Y:S01]  /*6f30*/  FADD.FTZ R187, R187, R186 ;  /* 0x000000babbbb7221 */ /* 0x000fe20000010000 */
[----:B------:R-:W-:Y:S01]  /*6f40*/  F2FP.PACK_AB R7, R193, R192 ;  /* 0x000000c0c107723e */ /* 0x000fe200000000ff */
[----:B------:R-:W-:Y:S02]  /*6f50*/  FADD.FTZ R191, R191, R190 ;  /* 0x000000bebfbf7221 */ /* 0x000fe40000010000 */
[----:B------:R-:W-:Y:S02]  /*6f60*/  FADD.FTZ R188, R188, R187 ;  /* 0x000000bbbcbc7221 */ /* 0x000fe40000010000 */
[----:B------:R-:W-:-:S02]  /*6f70*/  FADD.FTZ R192, R192, R191 ;  /* 0x000000bfc0c07221 */ /* 0x000fc40000010000 */
[----:B----4-:R-:W-:Y:S01]  /*6f80*/  HMMA.16816.F32 R160, R4, R16, R160 ;  /* 0x0000001004a0723c */ /* 0x010fe200000018a0 */
        /* <DEDUP_REMOVED lines=25> */
[C---:B-----5:R-:W-:Y:S08]  /*7120*/  HMMA.16816.F32 R96, R4.reuse, R24, R96 ;  /* 0x000000180460723c */ /* 0x060ff00000001860 */
        /* <DEDUP_REMOVED lines=20> */
[C---:B------:R-:W-:Y:S08]  /*7270*/  HMMA.16816.F32 R140, R4.reuse, R32, R140 ;  /* 0x00000020048c723c */ /* 0x040ff0000000188c */
[----:B------:R-:W-:Y:S01]  /*7280*/  HMMA.16816.F32 R144, R4, R34, R144 ;  /* 0x000000220490723c */ /* 0x000fe20000001890 */
[----:B------:R-:W-:Y:S06]  /*7290*/  LDSM.16.MT88.4 R32, [R226+0x1f000] ;  /* 0x01f00000e220783b */ /* 0x000fec0000004200 */
        /* <DEDUP_REMOVED lines=51> */
[C---:B------:R-:W-:Y:S08]  /*75d0*/  HMMA.16816.F32 R136, R4.reuse, R32, R136 ;  /* 0x000000200488723c */ /* 0x040ff00000001888 */
[C---:B------:R-:W-:Y:S01]  /*75e0*/  HMMA.16816.F32 R156, R4.reuse, R34, R156 ;  /* 0x00000022049c723c */ /* 0x040fe2000000189c */
[----:B------:R-:W-:Y:S07]  /*75f0*/  LDSM.16.MT88.4 R32, [R228+0x1b800] ;  /* 0x01b80000e420783b */ /* 0x000fee0000004200 */
[C---:B------:R-:W-:Y:S07]  /*7600*/  HMMA.16816.F32 R140, R4.reuse, R164, R140 ;  /* 0x000000a4048c723c */ /* 0x040fee000000188c */
[----:B------:R-:W-:Y:S01]  /*7610*/  MOV R164, R200 ;  /* 0x000000c800a47202 */ /* 0x000fe20000000f00 */
[C---:B------:R-:W-:Y:S08]  /*7620*/  HMMA.16816.F32 R144, R4.reuse, R166, R144 ;  /* 0x000000a60490723c */ /* 0x040ff00000001890 */
[C---:B-----5:R-:W-:Y:S08]  /*7630*/  HMMA.16816.F32 R152, R4.reuse, R24, R152 ;  /* 0x000000180498723c */ /* 0x060ff00000001898 */
        /* <DEDUP_REMOVED lines=24> */
[C---:B-1----:R-:W-:Y:S08]  /*77c0*/  HMMA.16816.F32 R80, R4.reuse, R20, R80 ;  /* 0x000000140450723c */ /* 0x042ff00000001850 */
[C---:B------:R-:W-:Y:S01]  /*77d0*/  HMMA.16816.F32 R84, R4.reuse, R22, R84 ;  /* 0x000000160454723c */ /* 0x040fe20000001854 */
[----:B------:R-:W1:Y:S07]  /*77e0*/  LDSM.16.MT88.4 R20, [R228+0x1f800] ;  /* 0x01f80000e414783b */ /* 0x000e6e0000004200 */
[C---:B------:R-:W-:Y:S01]  /*77f0*/  HMMA.16816.F32 R60, R4.reuse, R30, R60 ;  /* 0x0000001e043c723c */ /* 0x040fe2000000183c */
[----:B------:R-:W4:Y:S07]  /*7800*/  LDSM.16.MT88.4 R28, [R226+0x1d800] ;  /* 0x01d80000e21c783b */ /* 0x000f2e0000004200 */
[C---:B------:R-:W-:Y:S08]  /*7810*/  HMMA.16816.F32 R64, R4.reuse, R32, R64 ;  /* 0x000000200440723c */ /* 0x040ff00000001840 */
[C---:B------:R-:W-:Y:S01]  /*7820*/  HMMA.16816.F32 R68, R4.reuse, R34, R68 ;  /* 0x000000220444723c */ /* 0x040fe20000001844 */
[----:B------:R-:W5:Y:S07]  /*7830*/  LDSM.16.MT88.4 R32, [R225+0x1d800] ;  /* 0x01d80000e120783b */ /* 0x000f6e0000004200 */
[C---:B------:R-:W-:Y:S08]  /*7840*/  HMMA.16816.F32 R72, R4.reuse, R24, R72 ;  /* 0x000000180448723c */ /* 0x040ff00000001848 */
[C---:B------:R-:W-:Y:S01]  /*7850*/  HMMA.16816.F32 R76, R4.reuse, R26, R76 ;  /* 0x0000001a044c723c */ /* 0x040fe2000000184c */
[----:B------:R-:W4:Y:S07]  /*7860*/  LDSM.16.MT88.4 R24, [R224+0x1d800] ;  /* 0x01d80000e018783b */ /* 0x000f2e0000004200 */
[C---:B---3--:R-:W-:Y:S08]  /*7870*/  HMMA.16816.F32 R88, R4.reuse, R16, R88 ;  /* 0x000000100458723c */ /* 0x048ff00000001858 */
[C---:B------:R-:W-:Y:S01]  /*7880*/  HMMA.16816.F32 R92, R4.reuse, R18, R92 ;  /* 0x00000012045c723c */ /* 0x040fe2000000185c */
[----:B------:R-:W3:Y:S07]  /*7890*/  LDSM.16.MT88.4 R16, [R226+0x1f800] ;  /* 0x01f80000e210783b */ /* 0x000eee0000004200 */
[C---:B--2---:R-:W-:Y:S08]  /*78a0*/  HMMA.16816.F32 R96, R4.reuse, R12, R96 ;  /* 0x0000000c0460723c */ /* 0x044ff00000001860 */
[C---:B------:R-:W-:Y:S01]  /*78b0*/  HMMA.16816.F32 R100, R4.reuse, R14, R100 ;  /* 0x0000000e0464723c */ /* 0x040fe20000001864 */
[----:B------:R-:W2:Y:S07]  /*78c0*/  LDSM.16.MT88.4 R12, [R225+0x1f800] ;  /* 0x01f80000e10c783b */ /* 0x000eae0000004200 */
[C---:B-1----:R-:W-:Y:S08]  /*78d0*/  HMMA.16816.F32 R128, R4.reuse, R20, R128 ;  /* 0x000000140480723c */ /* 0x042ff00000001880 */
[C---:B------:R-:W-:Y:S01]  /*78e0*/  HMMA.16816.F32 R132, R4.reuse, R22, R132 ;  /* 0x000000160484723c */ /* 0x040fe20000001884 */
[----:B------:R-:W1:Y:S07]  /*78f0*/  LDSM.16.MT88.4 R20, [R224+0x1f800] ;  /* 0x01f80000e014783b */ /* 0x000e6e0000004200 */
[C---:B----4-:R-:W-:Y:S08]  /*7900*/  HMMA.16816.F32 R104, R4.reuse, R28, R104 ;  /* 0x0000001c0468723c */ /* 0x050ff00000001868 */
[C---:B------:R-:W-:Y:S08]  /*7910*/  HMMA.16816.F32 R108, R4.reuse, R30, R108 ;  /* 0x0000001e046c723c */ /* 0x040ff0000000186c */
[C---:B-----5:R-:W-:Y:S08]  /*7920*/  HMMA.16816.F32 R112, R4.reuse, R32, R112 ;  /* 0x000000200470723c */ /* 0x060ff00000001870 */
[C---:B------:R-:W-:Y:S08]  /*7930*/  HMMA.16816.F32 R116, R4.reuse, R34, R116 ;  /* 0x000000220474723c */ /* 0x040ff00000001874 */
[C---:B------:R-:W-:Y:S08]  /*7940*/  HMMA.16816.F32 R120, R4.reuse, R24, R120 ;  /* 0x000000180478723c */ /* 0x040ff00000001878 */
[C---:B------:R-:W-:Y:S08]  /*7950*/  HMMA.16816.F32 R124, R4.reuse, R26, R124 ;  /* 0x0000001a047c723c */ /* 0x040ff0000000187c */
[C---:B---3--:R-:W-:Y:S08]  /*7960*/  HMMA.16816.F32 R136, R4.reuse, R16, R136 ;  /* 0x000000100488723c */ /* 0x048ff00000001888 */
[C---:B------:R-:W-:Y:S08]  /*7970*/  HMMA.16816.F32 R156, R4.reuse, R18, R156 ;  /* 0x00000012049c723c */ /* 0x040ff0000000189c */
[C---:B--2---:R-:W-:Y:S08]  /*7980*/  HMMA.16816.F32 R140, R4.reuse, R12, R140 ;  /* 0x0000000c048c723c */ /* 0x044ff0000000188c */
[C---:B------:R-:W-:Y:S08]  /*7990*/  HMMA.16816.F32 R144, R4.reuse, R14, R144 ;  /* 0x0000000e0490723c */ /* 0x040ff00000001890 */
[C---:B-1----:R-:W-:Y:S08]  /*79a0*/  HMMA.16816.F32 R152, R4.reuse, R20, R152 ;  /* 0x000000140498723c */ /* 0x042ff00000001898 */
[----:B------:R-:W-:Y:S01]  /*79b0*/  HMMA.16816.F32 R148, R4, R22, R148 ;  /* 0x000000160494723c */ /* 0x000fe20000001894 */
[----:B------:R-:W-:Y:S11]  /*79c0*/  @!P0 BRA `(.L_x_152) ;  /* 0x000034c000008947 */ /* 0x000ff60003800000 */
[----:B------:R-:W-:Y:S01]  /*79d0*/  UIADD3 UR11, UR8, -0x3, URZ ;  /* 0xfffffffd080b7890 */ /* 0x000fe2000fffe03f */
[----:B------:R-:W-:-:S04]  /*79e0*/  DEPBAR.LE SB0, 0x0 ;  /* 0x000080000000791a */ /* 0x000fc80000000000 */
[----:B------:R-:W-:Y:S01]  /*79f0*/  USHF.R.S32.HI UR6, URZ, 0x1f, UR11 ;  /* 0x0000001f3f067899 */ /* 0x000fe2000801140b */
[----:B------:R-:W-:Y:S01]  /*7a00*/  IMAD.MOV.U32 R4, RZ, RZ, c[0x0][0x1a0] ;  /* 0x00006800ff047624 */ /* 0x000fe200078e00ff */
[----:B------:R-:W-:Y:S01]  /*7a10*/  ULDC.64 UR4, c[0x0][0x1a0] ;  /* 0x0000680000047ab9 */ /* 0x000fe20000000a00 */
[----:B------:R-:W-:Y:S01]  /*7a20*/  IMAD.MOV.U32 R3, RZ, RZ, c[0x0][0x1a4] ;  /* 0x00006900ff037624 */ /* 0x000fe200078e00ff */
[----:B------:R-:W-:Y:S02]  /*7a30*/  UIMAD UR6, UR6, UR4, URZ ;  /* 0x00000004060672a4 */ /* 0x000fe4000f8e023f */
        /* <DEDUP_REMOVED lines=11> */
[----:B------:R-:W-:Y:S02]  /*7af0*/  LEA R14, P0, R4, R12, 0x6 ;  /* 0x0000000c040e7211 */ /* 0x000fe400078030ff */
[----:B------:R-:W-:-:S04]  /*7b00*/  LEA.HI.X R13, R6, c[0x0][0x174], R5, 0x1, P1 ;  /* 0x00005d00060d7a11 */ /* 0x000fc800008f0c05 */
[----:B------:R-:W-:Y:S01]  /*7b10*/  LEA.HI.X R15, R4, R13, R3, 0x6, P0 ;  /* 0x0000000d040f7211 */ /* 0x000fe200000f3403 */
        /* <DEDUP_REMOVED lines=210> */
[C---:B------:R-:W-:Y:S01]  /*8840*/  IADD3 R11, R3.reuse, 0x1, RZ ;  /* 0x00000001030b7810 */ /* 0x040fe20007ffe0ff */
[----:B------:R-:W1:Y:S01]  /*8850*/  LDSM.16.M88.4 R184, [R220+0x7000] ;  /* 0x00700000dcb8783b */ /* 0x000e620000000200 */
[----:B------:R-:W-:Y:S02]  /*8860*/  IADD3 R23, R3, 0x11, RZ ;  /* 0x0000001103177810 */ /* 0x000fe40007ffe0ff */
[C---:B------:R-:W-:Y:S02]  /*8870*/  ISETP.GE.AND P6, PT, R11.reuse, R10, PT ;  /* 0x0000000a0b00720c */ /* 0x040fe40003fc6270 */
[----:B------:R-:W-:Y:S01]  /*8880*/  ISETP.GE.AND P4, PT, R11, R2, PT ;  /* 0x000000020b00720c */ /* 0x000fe20003f86270 */
[----:B-----5:R-:W-:Y:S01]  /*8890*/  HMMA.16816.F32 R176, R24, R16, R176 ;  /* 0x0000001018b0723c */ /* 0x020fe200000018b0 */
[----:B------:R-:W-:-:S04]  /*88a0*/  IADD3 R11, R3, 0x9, RZ ;  /* 0x00000009030b7810 */ /* 0x000fc80007ffe0ff */
[----:B------:R-:W-:Y:S02]  /*88b0*/  ISETP.GE.AND P1, PT, R11, R10, PT ;  /* 0x0000000a0b00720c */ /* 0x000fe40003f26270 */
[----:B------:R-:W-:Y:S01]  /*88c0*/  IADD3 R17, R3, 0x8, RZ ;  /* 0x0000000803117810 */ /* 0x000fe20007ffe0ff */
[----:B------:R-:W-:Y:S01]  /*88d0*/  HMMA.16816.F32 R172, R24, R18, R172 ;  /* 0x0000001218ac723c */ /* 0x000fe200000018ac */
[----:B------:R-:W-:Y:S02]  /*88e0*/  ISETP.GE.AND P3, PT, R11, R2, PT ;  /* 0x000000020b00720c */ /* 0x000fe40003f66270 */
[C---:B------:R-:W-:Y:S02]  /*88f0*/  ISETP.GE.AND P2, PT, R17.reuse, R10, PT ;  /* 0x0000000a1100720c */ /* 0x040fe40003f46270 */
[----:B------:R-:W-:Y:S02]  /*8900*/  ISETP.GE.AND P5, PT, R17, R2, PT ;  /* 0x000000021100720c */ /* 0x000fe40003fa6270 */
[----:B------:R-:W-:Y:S01]  /*8910*/  IADD3 R17, R3, 0x10, RZ ;  /* 0x0000001003117810 */ /* 0x000fe20007ffe0ff */
[----:B------:R-:W-:Y:S01]  /*8920*/  HMMA.16816.F32 R12, R192, R196, R12 ;  /* 0x000000c4c00c723c */ /* 0x000fe2000000180c */
[----:B------:R-:W-:-:S02]  /*8930*/  FSEL R11, R4, -INF , !P2 ;  /* 0xff800000040b7808 */ /* 0x000fc40005000000 */
[C---:B------:R-:W-:Y:S02]  /*8940*/  ISETP.GE.AND P0, PT, R17.reuse, R10, PT ;  /* 0x0000000a1100720c */ /* 0x040fe40003f06270 */
[----:B------:R-:W-:Y:S02]  /*8950*/  ISETP.GE.AND P2, PT, R17, R2, PT ;  /* 0x000000021100720c */ /* 0x000fe40003f46270 */
[----:B------:R-:W2:Y:S01]  /*8960*/  LDSM.16.M88.4 R16, [R220+0x7800] ;  /* 0x00780000dc10783b */ /* 0x000ea20000000200 */
[----:B------:R-:W-:Y:S01]  /*8970*/  HMMA.16816.F32 R32, R192, R180, R32 ;  /* 0x000000b4c020723c */ /* 0x000fe20000001820 */
[----:B------:R-:W-:Y:S01]  /*8980*/  FSEL R6, R6, -INF , !P5 ;  /* 0xff80000006067808 */ /* 0x000fe20006800000 */
[----:B------:R-:W-:-:S04]  /*8990*/  DEPBAR.LE SB0, 0x0 ;  /* 0x000080000000791a */ /* 0x000fc80000000000 */
[----:B------:R-:W-:Y:S02]  /*89a0*/  FSEL R5, R5, -INF , !P1 ;  /* 0xff80000005057808 */ /* 0x000fe40004800000 */
[----:B------:R-:W-:Y:S01]  /*89b0*/  HMMA.16816.F32 R28, R192, R182, R28 ;  /* 0x000000b6c01c723c */ /* 0x000fe2000000181c */
[C---:B------:R-:W-:Y:S02]  /*89c0*/  ISETP.GE.AND P5, PT, R23.reuse, R10, PT ;  /* 0x0000000a1700720c */ /* 0x040fe40003fa6270 */
[----:B------:R-:W-:Y:S02]  /*89d0*/  ISETP.GE.AND P1, PT, R23, R2, PT ;  /* 0x000000021700720c */ /* 0x000fe40003f26270 */
[----:B------:R-:W-:Y:S02]  /*89e0*/  FSEL R4, R7, -INF , !P3 ;  /* 0xff80000007047808 */ /* 0x000fe40005800000 */
[C---:B------:R-:W-:Y:S01]  /*89f0*/  IADD3 R23, R3.reuse, 0x18, RZ ;  /* 0x0000001803177810 */ /* 0x040fe20007ffe0ff */
[----:B-1----:R-:W-:Y:S01]  /*8a00*/  HMMA.16816.F32 R168, R24, R184, R168 ;  /* 0x000000b818a8723c */ /* 0x002fe200000018a8 */
[----:B------:R-:W-:-:S02]  /*8a10*/  IADD3 R7, R3, 0x19, RZ ;  /* 0x0000001903077810 */ /* 0x000fc40007ffe0ff */
[----:B------:R-:W-:Y:S02]  /*8a20*/  FSEL R189, R177, -INF , !P5 ;  /* 0xff800000b1bd7808 */ /* 0x000fe40006800000 */
[-C--:B------:R-:W-:Y:S02]  /*8a30*/  ISETP.GE.AND P3, PT, R23, R10.reuse, PT ;  /* 0x0000000a1700720c */ /* 0x080fe40003f66270 */
[----:B------:R-:W-:Y:S01]  /*8a40*/  FSEL R184, R178, -INF , !P2 ;  /* 0xff800000b2b87808 */ /* 0x000fe20005000000 */
[----:B------:R-:W-:Y:S01]  /*8a50*/  HMMA.16816.F32 R164, R24, R186, R164 ;  /* 0x000000ba18a4723c */ /* 0x000fe200000018a4 */
[----:B------:R-:W-:Y:S02]  /*8a60*/  FSEL R199, R176, -INF , !P0 ;  /* 0xff800000b0c77808 */ /* 0x000fe40004000000 */
[C---:B------:R-:W-:Y:S02]  /*8a70*/  ISETP.GE.AND P2, PT, R7.reuse, R10, PT ;  /* 0x0000000a0700720c */ /* 0x040fe40003f46270 */
[----:B------:R-:W-:-:S02]  /*8a80*/  ISETP.GE.AND P5, PT, R7, R2, PT ;  /* 0x000000020700720c */ /* 0x000fc40003fa6270 */
[----:B------:R-:W-:Y:S01]  /*8a90*/  ISETP.GE.AND P0, PT, R23, R2, PT ;  /* 0x000000021700720c */ /* 0x000fe20003f06270 */
[C---:B------:R-:W-:Y:S01]  /*8aa0*/  HMMA.16816.F32 R12, R24.reuse, R20, R12 ;  /* 0x00000014180c723c */ /* 0x040fe2000000180c */
[C---:B------:R-:W-:Y:S02]  /*8ab0*/  IADD3 R7, R3.reuse, 0x20, RZ ;  /* 0x0000002003077810 */ /* 0x040fe40007ffe0ff */
[----:B------:R-:W-:Y:S02]  /*8ac0*/  IADD3 R23, R3, 0x21, RZ ;  /* 0x0000002103177810 */ /* 0x000fe40007ffe0ff */
[----:B------:R-:W-:Y:S02]  /*8ad0*/  FSEL R198, R179, -INF , !P1 ;  /* 0xff800000b3c67808 */ /* 0x000fe40004800000 */
[----:B------:R-:W-:Y:S01]  /*8ae0*/  FSEL R187, R172, -INF , !P3 ;  /* 0xff800000acbb7808 */ /* 0x000fe20005800000 */
[----:B--2---:R-:W-:Y:S01]  /*8af0*/  HMMA.16816.F32 R32, R24, R16, R32 ;  /* 0x000000101820723c */ /* 0x004fe20000001820 */
[----:B------:R-:W-:-:S02]  /*8b00*/  ISETP.GE.AND P1, PT, R7, R10, PT ;  /* 0x0000000a0700720c */ /* 0x000fc40003f26270 */
[----:B------:R-:W-:Y:S02]  /*8b10*/  ISETP.GE.AND P3, PT, R7, R2, PT ;  /* 0x000000020700720c */ /* 0x000fe40003f66270 */
[----:B------:R-:W-:Y:S02]  /*8b20*/  FSEL R186, R174, -INF , !P0 ;  /* 0xff800000aeba7808 */ /* 0x000fe40004000000 */
[----:B------:R-:W-:Y:S01]  /*8b30*/  ISETP.GE.AND P0, PT, R23, R10, PT ;  /* 0x0000000a1700720c */ /* 0x000fe20003f06270 */
[----:B------:R-:W-:Y:S01]  /*8b40*/  HMMA.16816.F32 R28, R24, R18, R28 ;  /* 0x00000012181c723c */ /* 0x000fe2000000181c */
[C---:B------:R-:W-:Y:S02]  /*8b50*/  IADD3 R7, R3.reuse, 0x28, RZ ;  /* 0x0000002803077810 */ /* 0x040fe40007ffe0ff */
[----:B------:R-:W-:Y:S02]  /*8b60*/  IADD3 R21, R3, 0x29, RZ ;  /* 0x0000002903157810 */ /* 0x000fe40007ffe0ff */
[----:B------:R-:W-:-:S02]  /*8b70*/  FSEL R185, R173, -INF , !P2 ;  /* 0xff800000adb97808 */ /* 0x000fc40005000000 */
[----:B------:R-:W-:Y:S02]  /*8b80*/  FSEL R196, R175, -INF , !P5 ;  /* 0xff800000afc47808 */ /* 0x000fe40006800000 */
[----:B------:R-:W-:Y:S02]  /*8b90*/  FSEL R197, R168, -INF , !P1 ;  /* 0xff800000a8c57808 */ /* 0x000fe40004800000 */
[----:B------:R-:W-:Y:S02]  /*8ba0*/  ISETP.GE.AND P2, PT, R23, R2, PT ;  /* 0x000000021700720c */ /* 0x000fe40003f46270 */
[C---:B------:R-:W-:Y:S02]  /*8bb0*/  ISETP.GE.AND P5, PT, R7.reuse, R10, PT ;  /* 0x0000000a0700720c */ /* 0x040fe40003fa6270 */
[----:B------:R-:W-:Y:S02]  /*8bc0*/  ISETP.GE.AND P1, PT, R7, R2, PT ;  /* 0x000000020700720c */ /* 0x000fe40003f26270 */
[----:B------:R-:W-:-:S02]  /*8bd0*/  FSEL R191, R169, -INF , !P0 ;  /* 0xff800000a9bf7808 */ /* 0x000fc40004000000 */
[----:B------:R-:W-:Y:S02]  /*8be0*/  ISETP.GE.AND P0, PT, R21, R2, PT ;  /* 0x000000021500720c */ /* 0x000fe40003f06270 */
[C---:B------:R-:W-:Y:S02]  /*8bf0*/  IADD3 R7, R3.reuse, 0x30, RZ ;  /* 0x0000003003077810 */ /* 0x040fe40007ffe0ff */
[----:B------:R-:W-:Y:S02]  /*8c00*/  IADD3 R17, R3, 0x31, RZ ;  /* 0x0000003103117810 */ /* 0x000fe40007ffe0ff */
[----:B------:R-:W-:Y:S02]  /*8c10*/  FSEL R190, R171, -INF , !P2 ;  /* 0xff800000abbe7808 */ /* 0x000fe40005000000 */
[----:B------:R-:W-:Y:S01]  /*8c20*/  FSEL R195, R164, -INF , !P5 ;  /* 0xff800000a4c37808 */ /* 0x000fe20006800000 */
[----:B------:R-:W-:Y:S01]  /*8c30*/  BAR.SYNC.DEFER_BLOCKING 0x0 ;  /* 0x0000000000007b1d */ /* 0x000fe20000010000 */
[----:B------:R-:W-:-:S02]  /*8c40*/  ISETP.GE.AND P2, PT, R7, R10, PT ;  /* 0x0000000a0700720c */ /* 0x000fc40003f46270 */
[----:B------:R-:W-:Y:S02]  /*8c50*/  ISETP.GE.AND P5, PT, R7, R2, PT ;  /* 0x000000020700720c */ /* 0x000fe40003fa6270 */
[----:B------:R-:W-:Y:S02]  /*8c60*/  FSEL R188, R166, -INF , !P1 ;  /* 0xff800000a6bc7808 */ /* 0x000fe40004800000 */
[----:B------:R-:W-:Y:S02]  /*8c70*/  FSEL R194, R167, -INF , !P0 ;  /* 0xff800000a7c27808 */ /* 0x000fe40004000000 */
[----:B------:R-:W-:Y:S02]  /*8c80*/  FSEL R16, R15, -INF , !P4 ;  /* 0xff8000000f107808 */ /* 0x000fe40006000000 */
[-C--:B------:R-:W-:Y:S02]  /*8c90*/  ISETP.GE.AND P1, PT, R17, R10.reuse, PT ;  /* 0x0000000a1100720c */ /* 0x080fe40003f26270 */
[----:B------:R-:W-:-:S02]  /*8ca0*/  ISETP.GE.AND P0, PT, R3, R10, PT ;  /* 0x0000000a0300720c */ /* 0x000fc40003f06270 */
[C---:B------:R-:W-:Y:S02]  /*8cb0*/  ISETP.GE.AND P4, PT, R3.reuse, R2, PT ;  /* 0x000000020300720c */ /* 0x040fe40003f86270 */
[C---:B------:R-:W-:Y:S02]  /*8cc0*/  IADD3 R7, R3.reuse, 0x38, RZ ;  /* 0x0000003803077810 */ /* 0x040fe40007ffe0ff */
[----:B------:R-:W-:Y:S02]  /*8cd0*/  IADD3 R3, R3, 0x39, RZ ;  /* 0x0000003903037810 */ /* 0x000fe40007ffe0ff */
[----:B------:R-:W-:Y:S02]  /*8ce0*/  FSEL R168, R34, -INF , !P5 ;  /* 0xff80000022a87808 */ /* 0x000fe40006800000 */
[----:B------:R-:W-:Y:S02]  /*8cf0*/  FSEL R181, R33, -INF , !P1 ;  /* 0xff80000021b57808 */ /* 0x000fe40004800000 */
[----:B------:R-:W-:-:S02]  /*8d00*/  ISETP.GE.AND P5, PT, R3, R10, PT ;  /* 0x0000000a0300720c */ /* 0x000fc40003fa6270 */
[----:B------:R-:W-:Y:S02]  /*8d10*/  ISETP.GE.AND P1, PT, R3, R2, PT ;  /* 0x000000020300720c */ /* 0x000fe40003f26270 */
[----:B------:R-:W-:Y:S02]  /*8d20*/  FSEL R3, R12, -INF , !P0 ;  /* 0xff8000000c037808 */ /* 0x000fe40004000000 */
[----:B------:R-:W-:Y:S02]  /*8d30*/  PLOP3.LUT P0, PT, PT, PT, UP0, 0x80, 0x0 ;  /* 0x000000000000781c */ /* 0x000fe40003f0f008 */
[----:B------:R-:W-:Y:S02]  /*8d40*/  FSEL R192, R170, -INF , !P3 ;  /* 0xff800000aac07808 */ /* 0x000fe40005800000 */
[----:B------:R-:W-:Y:S02]  /*8d50*/  ISETP.GE.AND P3, PT, R21, R10, PT ;  /* 0x0000000a1500720c */ /* 0x000fe40003f66270 */
[----:B------:R-:W-:-:S02]  /*8d60*/  FSEL R13, R13, -INF , !P6 ;  /* 0xff8000000d0d7808 */ /* 0x000fc40007000000 */
[----:B------:R-:W-:Y:S02]  /*8d70*/  FSEL R193, R165, -INF , !P3 ;  /* 0xff800000a5c17808 */ /* 0x000fe40005800000 */
[----:B------:R-:W-:Y:S02]  /*8d80*/  FSEL R183, R32, -INF , !P2 ;  /* 0xff80000020b77808 */ /* 0x000fe40005000000 */
[----:B------:R-:W-:Y:S02]  /*8d90*/  ISETP.GE.AND P3, PT, R17, R2, PT ;  /* 0x000000021100720c */ /* 0x000fe40003f66270 */
[C---:B------:R-:W-:Y:S02]  /*8da0*/  ISETP.GE.AND P6, PT, R7.reuse, R10, PT ;  /* 0x0000000a0700720c */ /* 0x040fe40003fc6270 */
        /* <DEDUP_REMOVED lines=8> */
[----:B------:R-:W-:Y:S02]  /*8e30*/  UIADD3 UR7, UR8, -0x4, URZ ;  /* 0xfffffffc08077890 */ /* 0x000fe4000fffe03f */
[----:B------:R-:W-:-:S02]  /*8e40*/  ULDC.64 UR4, c[0x0][0x198] ;  /* 0x0000660000047ab9 */ /* 0x000fc40000000a00 */
        /* <DEDUP_REMOVED lines=26> */
.L_x_154:
        /* <DEDUP_REMOVED lines=46> */
[----:B------:R-:W-:-:S05]  /*92d0*/  FMUL.FTZ R170, R164, c[0x0][0x23c] ;  /* 0x00008f00a4aa7a20 */ /* 0x000fca0000410000 */
[----:B------:R-:W-:-:S05]  /*92e0*/  FSEL R170, R170, RZ, P1 ;  /* 0x000000ffaaaa7208 */ /* 0x000fca0000800000 */
[--C-:B------:R-:W-:Y:S01]  /*92f0*/  FFMA.FTZ R172, R3, c[0x0][0x23c], -R170.reuse ;  /* 0x00008f0003ac7a23 */ /* 0x100fe200000108aa */
[----:B--2---:R-:W-:Y:S01]  /*9300*/  FMNMX.FTZ R3, R7, R2, !PT ;  /* 0x0000000207037209 */ /* 0x004fe20007810000 */
[--C-:B------:R-:W-:Y:S01]  /*9310*/  FFMA.FTZ R165, R5, c[0x0][0x23c], -R170.reuse ;  /* 0x00008f0005a57a23 */ /* 0x100fe200000108aa */
[----:B------:R-:W-:Y:S01]  /*9320*/  FSEL R5, R164, RZ, P1 ;  /* 0x000000ffa4057208 */ /* 0x000fe20000800000 */
[--C-:B------:R-:W-:Y:S01]  /*9330*/  FFMA.FTZ R166, R11, c[0x0][0x23c], -R170.reuse ;  /* 0x00008f000ba67a23 */ /* 0x100fe200000108aa */
[C---:B------:R-:W-:Y:S01]  /*9340*/  FSETP.NEU.FTZ.AND P0, PT, R3.reuse, -INF , PT ;  /* 0xff8000000300780b */ /* 0x040fe20003f1d000 */
[C---:B------:R-:W-:Y:S01]  /*9350*/  FMUL.FTZ R177, R3.reuse, c[0x0][0x23c] ;  /* 0x00008f0003b17a20 */ /* 0x040fe20000410000 */
[----:B------:R-:W-:Y:S01]  /*9360*/  MUFU.EX2 R172, R172 ;  /* 0x000000ac00ac7308 */ /* 0x000fe20000000800 */
[----:B------:R-:W-:Y:S01]  /*9370*/  FADD.FTZ R5, R200, -R5 ;  /* 0x80000005c8057221 */ /* 0x000fe20000010000 */
[----:B------:R-:W-:Y:S01]  /*9380*/  FSEL R7, R3, RZ, P0 ;  /* 0x000000ff03077208 */ /* 0x000fe20000000000 */
[----:B------:R-:W-:Y:S01]  /*9390*/  FFMA.FTZ R167, R13, c[0x0][0x23c], -R170 ;  /* 0x00008f000da77a23 */ /* 0x000fe200000108aa */
[----:B------:R-:W-:Y:S01]  /*93a0*/  FSEL R177, R177, RZ, P0 ;  /* 0x000000ffb1b17208 */ /* 0x000fe20000000000 */
[----:B------:R-:W-:Y:S01]  /*93b0*/  FMUL.FTZ R174, R5, c[0x0][0x23c] ;  /* 0x00008f0005ae7a20 */ /* 0x000fe20000410000 */
[----:B------:R-:W-:Y:S01]  /*93c0*/  PLOP3.LUT P0, PT, PT, PT, UP0, 0x80, 0x0 ;  /* 0x000000000000781c */ /* 0x000fe20003f0f008 */
[----:B------:R-:W-:Y:S01]  /*93d0*/  FADD.FTZ R7, R0, -R7 ;  /* 0x8000000700077221 */ /* 0x000fe20000010000 */
[----:B------:R-:W-:Y:S01]  /*93e0*/  MUFU.EX2 R166, R166 ;  /* 0x000000a600a67308 */ /* 0x000fe20000000800 */
[----:B------:R-:W-:-:S02]  /*93f0*/  FFMA.FTZ R11, R14, c[0x0][0x23c], -R177 ;  /* 0x00008f000e0b7a23 */ /* 0x000fc400000108b1 */
[--C-:B------:R-:W-:Y:S01]  /*9400*/  FFMA.FTZ R10, R16, c[0x0][0x23c], -R177.reuse ;  /* 0x00008f00100a7a23 */ /* 0x100fe200000108b1 */
[----:B------:R-:W-:Y:S01]  /*9410*/  LDSM.16.MT88.4 R12, [R225+0x18000] ;  /* 0x01800000e10c783b */ /* 0x000fe20000004200 */
[--C-:B------:R-:W-:Y:S02]  /*9420*/  FFMA.FTZ R2, R6, c[0x0][0x23c], -R177.reuse ;  /* 0x00008f0006027a23 */ /* 0x100fe400000108b1 */
[----:B------:R-:W-:Y:S01]  /*9430*/  FFMA.FTZ R173, R4, c[0x0][0x23c], -R177 ;  /* 0x00008f0004ad7a23 */ /* 0x000fe200000108b1 */
[----:B------:R-:W1:Y:S01]  /*9440*/  MUFU.EX2 R167, R167 ;  /* 0x000000a700a77308 */ /* 0x000e620000000800 */
[----:B------:R-:W-:Y:S01]  /*9450*/  FMUL.FTZ R0, R7, c[0x0][0x23c] ;  /* 0x00008f0007007a20 */ /* 0x000fe20000410000 */
[----:B------:R-:W2:Y:S01]  /*9460*/  LDSM.16.MT88.4 R16, [R226+0x18000] ;  /* 0x01800000e210783b */ /* 0x000ea20000004200 */
[--C-:B------:R-:W-:Y:S02]  /*9470*/  FFMA.FTZ R180, R189, c[0x0][0x23c], -R170.reuse ;  /* 0x00008f00bdb47a23 */ /* 0x100fe400000108aa */
[----:B------:R-:W-:-:S02]  /*9480*/  FFMA.FTZ R182, R187, c[0x0][0x23c], -R170 ;  /* 0x00008f00bbb67a23 */ /* 0x000fc400000108aa */
[--C-:B------:R-:W-:Y:S01]  /*9490*/  FFMA.FTZ R179, R199, c[0x0][0x23c], -R170.reuse ;  /* 0x00008f00c7b37a23 */ /* 0x100fe200000108aa */
[----:B------:R-:W3:Y:S01]  /*94a0*/  MUFU.EX2 R165, R165 ;  /* 0x000000a500a57308 */ /* 0x000ee20000000800 */
[----:B------:R-:W-:Y:S02]  /*94b0*/  FFMA.FTZ R185, R185, c[0x0][0x23c], -R170 ;  /* 0x00008f00b9b97a23 */ /* 0x000fe400000108aa */
[--C-:B------:R-:W-:Y:S02]  /*94c0*/  FFMA.FTZ R184, R184, c[0x0][0x23c], -R177.reuse ;  /* 0x00008f00b8b87a23 */ /* 0x100fe400000108b1 */
[--C-:B------:R-:W-:Y:S02]  /*94d0*/  FFMA.FTZ R187, R198, c[0x0][0x23c], -R177.reuse ;  /* 0x00008f00c6bb7a23 */ /* 0x100fe400000108b1 */
[--C-:B------:R-:W-:Y:S01]  /*94e0*/  FFMA.FTZ R186, R186, c[0x0][0x23c], -R177.reuse ;  /* 0x00008f00baba7a23 */ /* 0x100fe200000108b1 */
[----:B------:R-:W-:Y:S01]  /*94f0*/  MUFU.EX2 R11, R11 ;  /* 0x0000000b000b7308 */ /* 0x000fe20000000800 */
[----:B-1----:R-:W-:Y:S01]  /*9500*/  F2FP.PACK_AB R4, R167, R172 ;  /* 0x000000aca704723e */ /* 0x002fe200000000ff */
[----:B------:R-:W-:-:S02]  /*9510*/  FFMA.FTZ R189, R196, c[0x0][0x23c], -R177 ;  /* 0x00008f00c4bd7a23 */ /* 0x000fc400000108b1 */
[--C-:B------:R-:W-:Y:S02]  /*9520*/  FFMA.FTZ R196, R197, c[0x0][0x23c], -R170.reuse ;  /* 0x00008f00c5c47a23 */ /* 0x100fe400000108aa */
[--C-:B------:R-:W-:Y:S02]  /*9530*/  FFMA.FTZ R198, R193, c[0x0][0x23c], -R170.reuse ;  /* 0x00008f00c1c67a23 */ /* 0x100fe400000108aa */
[----:B------:R-:W1:Y:S01]  /*9540*/  MUFU.EX2 R10, R10 ;  /* 0x0000000a000a7308 */ /* 0x000e620000000800 */
[----:B---3--:R-:W-:Y:S01]  /*9550*/  F2FP.PACK_AB R6, R165, R166 ;  /* 0x000000a6a506723e */ /* 0x008fe200000000ff */
[--C-:B------:R-:W-:Y:S02]  /*9560*/  FFMA.FTZ R191, R191, c[0x0][0x23c], -R170.reuse ;  /* 0x00008f00bfbf7a23 */ /* 0x100fe400000108aa */
[----:B------:R-:W-:Y:S02]  /*9570*/  FFMA.FTZ R195, R195, c[0x0][0x23c], -R170 ;  /* 0x00008f00c3c37a23 */ /* 0x000fe400000108aa */
[----:B------:R-:W-:-:S02]  /*9580*/  FFMA.FTZ R192, R192, c[0x0][0x23c], -R177 ;  /* 0x00008f00c0c07a23 */ /* 0x000fc400000108b1 */
[----:B------:R-:W-:Y:S01]  /*9590*/  MUFU.EX2 R2, R2 ;  /* 0x0000000200027308 */ /* 0x000fe20000000800 */
[--C-:B------:R-:W-:Y:S02]  /*95a0*/  FFMA.FTZ R193, R190, c[0x0][0x23c], -R177.reuse ;  /* 0x00008f00bec17a23 */ /* 0x100fe400000108b1 */
[--C-:B------:R-:W-:Y:S02]  /*95b0*/  FFMA.FTZ R188, R188, c[0x0][0x23c], -R177.reuse ;  /* 0x00008f00bcbc7a23 */ /* 0x100fe400000108b1 */
[----:B------:R-:W-:Y:S02]  /*95c0*/  FFMA.FTZ R197, R194, c[0x0][0x23c], -R177 ;  /* 0x00008f00c2c57a23 */ /* 0x000fe400000108b1 */
[--C-:B------:R-:W-:Y:S01]  /*95d0*/  FFMA.FTZ R190, R181, c[0x0][0x23c], -R170.reuse ;  /* 0x00008f00b5be7a23 */ /* 0x100fe200000108aa */
[----:B------:R-:W3:Y:S01]  /*95e0*/  MUFU.EX2 R173, R173 ;  /* 0x000000ad00ad7308 */ /* 0x000ee20000000800 */
[----:B-1----:R-:W-:Y:S01]  /*95f0*/  F2FP.PACK_AB R5, R10, R11 ;  /* 0x0000000b0a05723e */ /* 0x002fe200000000ff */
[----:B------:R-:W-:-:S02]  /*9600*/  FFMA.FTZ R183, R183, c[0x0][0x23c], -R170 ;  /* 0x00008f00b7b77a23 */ /* 0x000fc400000108aa */
[--C-:B------:R-:W-:Y:S02]  /*9610*/  FFMA.FTZ R181, R171, c[0x0][0x23c], -R170.reuse ;  /* 0x00008f00abb57a23 */ /* 0x100fe400000108aa */
[----:B------:R-:W-:Y:S02]  /*9620*/  FFMA.FTZ R194, R169, c[0x0][0x23c], -R170 ;  /* 0x00008f00a9c27a23 */ /* 0x000fe400000108aa */
[----:B------:R-:W1:Y:S01]  /*9630*/  MUFU.EX2 R174, R174 ;  /* 0x000000ae00ae7308 */ /* 0x000e620000000800 */
[--C-:B------:R-:W-:Y:S02]  /*9640*/  FFMA.FTZ R199, R168, c[0x0][0x23c], -R177.reuse ;  /* 0x00008f00a8c77a23 */ /* 0x100fe400000108b1 */
[--C-:B------:R-:W-:Y:S01]  /*9650*/  FFMA.FTZ R178, R178, c[0x0][0x23c], -R177.reuse ;  /* 0x00008f00b2b27a23 */ /* 0x100fe200000108b1 */
[----:B------:R-:W-:Y:S01]  /*9660*/  LDSM.16.MT88.4 R168, [R228+0x19800] ;  /* 0x01980000e4a8783b */ /* 0x000fe20000004200 */
[--C-:B------:R-:W-:Y:S02]  /*9670*/  FFMA.FTZ R176, R176, c[0x0][0x23c], -R177.reuse ;  /* 0x00008f00b0b07a23 */ /* 0x100fe400000108b1 */
[----:B------:R-:W-:Y:S01]  /*9680*/  FFMA.FTZ R175, R175, c[0x0][0x23c], -R177 ;  /* 0x00008f00afaf7a23 */ /* 0x000fe200000108b1 */
[----:B------:R-:W4:Y:S01]  /*9690*/  MUFU.EX2 R0, R0 ;  /* 0x0000000000007308 */ /* 0x000f220000000800 */
[----:B---3--:R-:W-:Y:S01]  /*96a0*/  F2FP.PACK_AB R7, R173, R2 ;  /* 0x00000002ad07723e */ /* 0x008fe200000000ff */
[----:B-1----:R-:W-:-:S06]  /*96b0*/  FMUL.FTZ R160, R160, R174 ;  /* 0x000000aea0a07220 */ /* 0x002fcc0000410000 */
[----:B------:R-:W1:Y:S01]  /*96c0*/  MUFU.EX2 R179, R179 ;  /* 0x000000b300b37308 */ /* 0x000e620000000800 */
[-C--:B------:R-:W-:Y:S02]  /*96d0*/  FMUL.FTZ R161, R161, R174.reuse ;  /* 0x000000aea1a17220 */ /* 0x080fe40000410000 */
[-C--:B------:R-:W-:Y:S02]  /*96e0*/  FMUL.FTZ R36, R36, R174.reuse ;  /* 0x000000ae24247220 */ /* 0x080fe40000410000 */
[----:B------:R-:W-:Y:S02]  /*96f0*/  FMUL.FTZ R37, R37, R174 ;  /* 0x000000ae25257220 */ /* 0x000fe40000410000 */
[-C--:B----4-:R-:W-:Y:S01]  /*9700*/  FMUL.FTZ R162, R162, R0.reuse ;  /* 0x00000000a2a27220 */ /* 0x090fe20000410000 */
[----:B------:R-:W3:Y:S01]  /*9710*/  MUFU.EX2 R180, R180 ;  /* 0x000000b400b47308 */ /* 0x000ee20000000800 */
[-C--:B------:R-:W-:Y:S02]  /*9720*/  FMUL.FTZ R163, R163, R0.reuse ;  /* 0x00000000a3a37220 */ /* 0x080fe40000410000 */
        /* <DEDUP_REMOVED lines=10> */
[----:B------:R-:W4:Y:S01]  /*97d0*/  LDSM.16.MT88.4 R20, [R224+0x18000] ;  /* 0x01800000e014783b */ /* 0x000f220000004200 */
[----:B------:R-:W-:Y:S01]  /*97e0*/  FMUL.FTZ R45, R45, R174 ;  /* 0x000000ae2d2d7220 */ /* 0x000fe20000410000 */
[----:B------:R-:W-:Y:S01]  /*97f0*/  MUFU.EX2 R185, R185 ;  /* 0x000000b900b97308 */ /* 0x000fe20000000800 */
[----:B------:R-:W-:-:S02]  /*9800*/  FMUL.FTZ R46, R46, R0 ;  /* 0x000000002e2e7220 */ /* 0x000fc40000410000 */
[----:B------:R-:W-:Y:S02]  /*9810*/  FMUL.FTZ R47, R47, R0 ;  /* 0x000000002f2f7220 */ /* 0x000fe40000410000 */
[-C--:B------:R-:W-:Y:S01]  /*9820*/  FMUL.FTZ R48, R48, R174.reuse ;  /* 0x000000ae30307220 */ /* 0x080fe20000410000 */
[C---:B--2---:R-:W-:Y:S01]  /*9830*/  HMMA.16816.F32 R40, R4.reuse, R16, R40 ;  /* 0x000000100428723c */ /* 0x044fe20000001828 */
[----:B------:R-:W-:Y:S01]  /*9840*/  FMUL.FTZ R49, R49, R174 ;  /* 0x000000ae31317220 */ /* 0x000fe20000410000 */
[----:B------:R-:W-:Y:S01]  /*9850*/  MUFU.EX2 R184, R184 ;  /* 0x000000b800b87308 */ /* 0x000fe20000000800 */
[-C--:B------:R-:W-:Y:S02]  /*9860*/  FMUL.FTZ R50, R50, R0.reuse ;  /* 0x0000000032327220 */ /* 0x080fe40000410000 */
[----:B------:R-:W-:Y:S02]  /*9870*/  FMUL.FTZ R51, R51, R0 ;  /* 0x0000000033337220 */ /* 0x000fe40000410000 */
[-C--:B------:R-:W-:Y:S01]  /*9880*/  FMUL.FTZ R52, R52, R174.reuse ;  /* 0x000000ae34347220 */ /* 0x080fe20000410000 */
[----:B------:R-:W-:Y:S01]  /*9890*/  HMMA.16816.F32 R44, R4, R18, R44 ;  /* 0x00000012042c723c */ /* 0x000fe2000000182c */
[----:B------:R-:W-:Y:S01]  /*98a0*/  FMUL.FTZ R53, R53, R174 ;  /* 0x000000ae35357220 */ /* 0x000fe20000410000 */
[----:B------:R-:W2:Y:S01]  /*98b0*/  LDSM.16.MT88.4 R16, [R228+0x1a000] ;  /* 0x01a00000e410783b */ /* 0x000ea20000004200 */
[-C--:B------:R-:W-:Y:S01]  /*98c0*/  FMUL.FTZ R54, R54, R0.reuse ;  /* 0x0000000036367220 */ /* 0x080fe20000410000 */
[----:B------:R-:W5:Y:S01]  /*98d0*/  MUFU.EX2 R187, R187 ;  /* 0x000000bb00bb7308 */ /* 0x000f620000000800 */
[----:B------:R-:W-:-:S02]  /*98e0*/  FMUL.FTZ R55, R55, R0 ;  /* 0x0000000037377220 */ /* 0x000fc40000410000 */
[-C--:B------:R-:W-:Y:S01]  /*98f0*/  FMUL.FTZ R56, R56, R174.reuse ;  /* 0x000000ae38387220 */ /* 0x080fe20000410000 */
[C---:B------:R-:W-:Y:S01]  /*9900*/  HMMA.16816.F32 R48, R4.reuse, R12, R48 ;  /* 0x0000000c0430723c */ /* 0x040fe20000001830 */
        /* <DEDUP_REMOVED lines=11> */
[C---:B----4-:R-:W-:Y:S01]  /*99c0*/  HMMA.16816.F32 R56, R4.reuse, R20, R56 ;  /* 0x000000140438723c */ /* 0x050fe20000001838 */
[-C--:B------:R-:W-:Y:S02]  /*99d0*/  FMUL.FTZ R64, R64, R174.reuse ;  /* 0x000000ae40407220 */ /* 0x080fe40000410000 */
[----:B------:R-:W-:Y:S02]  /*99e0*/  FMUL.FTZ R65, R65, R174 ;  /* 0x000000ae41417220 */ /* 0x000fe40000410000 */
[-C--:B------:R-:W-:Y:S01]  /*99f0*/  FMUL.FTZ R66, R66, R0.reuse ;  /* 0x0000000042427220 */ /* 0x080fe20000410000 */
[----:B------:R-:W4:Y:S01]  /*9a00*/  MUFU.EX2 R196, R196 ;  /* 0x000000c400c47308 */ /* 0x000f220000000800 */
[----:B------:R-:W-:Y:S01]  /*9a10*/  FMUL.FTZ R67, R67, R0 ;  /* 0x0000000043437220 */ /* 0x000fe20000410000 */
[----:B------:R-:W-:Y:S01]  /*9a20*/  HMMA.16816.F32 R60, R4, R22, R60 ;  /* 0x00000016043c723c */ /* 0x000fe2000000183c */
[----:B------:R-:W3:Y:S01]  /*9a30*/  LDSM.16.MT88.4 R20, [R225+0x1a000] ;  /* 0x01a00000e114783b */ /* 0x000ee20000004200 */
[----:B------:R-:W-:-:S02]  /*9a40*/  FMUL.FTZ R68, R68, R174 ;  /* 0x000000ae44447220 */ /* 0x000fc40000410000 */
[----:B------:R-:W-:Y:S02]  /*9a50*/  FMUL.FTZ R69, R69, R174 ;  /* 0x000000ae45457220 */ /* 0x000fe40000410000 */
[-C--:B------:R-:W-:Y:S01]  /*9a60*/  FMUL.FTZ R70, R70, R0.reuse ;  /* 0x0000000046467220 */ /* 0x080fe20000410000 */
[----:B------:R-:W1:Y:S01]  /*9a70*/  MUFU.EX2 R191, R191 ;  /* 0x000000bf00bf7308 */ /* 0x000e620000000800 */
[----:B------:R-:W-:Y:S02]  /*9a80*/  FMUL.FTZ R71, R71, R0 ;  /* 0x0000000047477220 */ /* 0x000fe40000410000 */
[-C--:B------:R-:W-:Y:S01]  /*9a90*/  FMUL.FTZ R72, R72, R174.reuse ;  /* 0x000000ae48487220 */ /* 0x080fe20000410000 */
[----:B--2---:R-:W-:Y:S01]  /*9aa0*/  HMMA.16816.F32 R64, R4, R16, R64 ;  /* 0x000000100440723c */ /* 0x004fe20000001840 */
[----:B------:R-:W-:Y:S02]  /*9ab0*/  FMUL.FTZ R73, R73, R174 ;  /* 0x000000ae49497220 */ /* 0x000fe40000410000 */
[-C--:B------:R-:W-:Y:S01]  /*9ac0*/  FMUL.FTZ R74, R74, R0.reuse ;  /* 0x000000004a4a7220 */ /* 0x080fe20000410000 */
[----:B------:R-:W-:Y:S01]  /*9ad0*/  MUFU.EX2 R195, R195 ;  /* 0x000000c300c37308 */ /* 0x000fe20000000800 */
[----:B------:R-:W-:-:S02]  /*9ae0*/  FMUL.FTZ R75, R75, R0 ;  /* 0x000000004b4b7220 */ /* 0x000fc40000410000 */
[-C--:B------:R-:W-:Y:S01]  /*9af0*/  FMUL.FTZ R76, R76, R174.reuse ;  /* 0x000000ae4c4c7220 */ /* 0x080fe20000410000 */
[C---:B------:R-:W-:Y:S01]  /*9b00*/  HMMA.16816.F32 R68, R4.reuse, R18, R68 ;  /* 0x000000120444723c */ /* 0x040fe20000001844 */
[----:B------:R-:W-:Y:S01]  /*9b10*/  FMUL.FTZ R77, R77, R174 ;  /* 0x000000ae4d4d7220 */ /* 0x000fe20000410000 */
[----:B------:R-:W2:Y:S01]  /*9b20*/  LDSM.16.MT88.4 R16, [R224+0x1a000] ;  /* 0x01a00000e010783b */ /* 0x000ea20000004200 */
        /* <DEDUP_REMOVED lines=8> */
[----:B------:R-:W-:Y:S02]  /*9bb0*/  FMUL.FTZ R83, R83, R0 ;  /* 0x0000000053537220 */ /* 0x000fe40000410000 */
        /* <DEDUP_REMOVED lines=8> */
[C---:B---3--:R-:W-:Y:S01]  /*9c40*/  HMMA.16816.F32 R80, R4.reuse, R20, R80 ;  /* 0x000000140450723c */ /* 0x048fe20000001850 */
[----:B------:R-:W-:Y:S02]  /*9c50*/  FMUL.FTZ R89, R89, R174 ;  /* 0x000000ae59597220 */ /* 0x000fe40000410000 */
[-C--:B------:R-:W-:Y:S01]  /*9c60*/  FMUL.FTZ R90, R90, R0.reuse ;  /* 0x000000005a5a7220 */ /* 0x080fe20000410000 */
[----:B------:R-:W-:Y:S01]  /*9c70*/  MUFU.EX2 R188, R188 ;  /* 0x000000bc00bc7308 */ /* 0x000fe20000000800 */
[----:B------:R-:W-:Y:S02]  /*9c80*/  FMUL.FTZ R91, R91, R0 ;  /* 0x000000005b5b7220 */ /* 0x000fe40000410000 */
[-C--:B------:R-:W-:Y:S01]  /*9c90*/  FMUL.FTZ R92, R92, R174.reuse ;  /* 0x000000ae5c5c7220 */ /* 0x080fe20000410000 */
[----:B------:R-:W-:Y:S01]  /*9ca0*/  HMMA.16816.F32 R84, R4, R22, R84 ;  /* 0x000000160454723c */ /* 0x000fe20000001854 */
[----:B------:R-:W3:Y:S01]  /*9cb0*/  LDSM.16.MT88.4 R20, [R226+0x1c000] ;  /* 0x01c00000e214783b */ /* 0x000ee20000004200 */
[----:B------:R-:W-:-:S02]  /*9cc0*/  FMUL.FTZ R93, R93, R174 ;  /* 0x000000ae5d5d7220 */ /* 0x000fc40000410000 */
[-C--:B------:R-:W-:Y:S01]  /*9cd0*/  FMUL.FTZ R94, R94, R0.reuse ;  /* 0x000000005e5e7220 */ /* 0x080fe20000410000 */
[----:B------:R-:W1:Y:S01]  /*9ce0*/  MUFU.EX2 R197, R197 ;  /* 0x000000c500c57308 */ /* 0x000e620000000800 */
[----:B------:R-:W-:Y:S02]  /*9cf0*/  FMUL.FTZ R95, R95, R0 ;  /* 0x000000005f5f7220 */ /* 0x000fe40000410000 */
[-C--:B------:R-:W-:Y:S02]  /*9d00*/  FMUL.FTZ R96, R96, R174.reuse ;  /* 0x000000ae60607220 */ /* 0x080fe40000410000 */
[----:B------:R-:W-:Y:S01]  /*9d10*/  FMUL.FTZ R97, R97, R174 ;  /* 0x000000ae61617220 */ /* 0x000fe20000410000 */
[----:B--2---:R-:W-:Y:S01]  /*9d20*/  HMMA.16816.F32 R88, R4, R16, R88 ;  /* 0x000000100458723c */ /* 0x004fe20000001858 */
[-C--:B------:R-:W-:Y:S01]  /*9d30*/  FMUL.FTZ R98, R98, R0.reuse ;  /* 0x0000000062627220 */ /* 0x080fe20000410000 */
[----:B------:R-:W-:Y:S01]  /*9d40*/  MUFU.EX2 R183, R183 ;  /* 0x000000b700b77308 */ /* 0x000fe20000000800 */
[----:B------:R-:W-:-:S02]  /*9d50*/  FMUL.FTZ R99, R99, R0 ;  /* 0x0000000063637220 */ /* 0x000fc40000410000 */
[-C--:B------:R-:W-:Y:S02]  /*9d60*/  FMUL.FTZ R100, R100, R174.reuse ;  /* 0x000000ae64647220 */ /* 0x080fe40000410000 */
[----:B------:R-:W-:Y:S01]  /*9d70*/  FMUL.FTZ R101, R101, R174 ;  /* 0x000000ae65657220 */ /* 0x000fe20000410000 */
[C---:B------:R-:W-:Y:S01]  /*9d80*/  HMMA.16816.F32 R92, R4.reuse, R18, R92 ;  /* 0x00000012045c723c */ /* 0x040fe2000000185c */
[-C--:B------:R-:W-:Y:S01]  /*9d90*/  FMUL.FTZ R102, R102, R0.reuse ;  /* 0x0000000066667220 */ /* 0x080fe20000410000 */
[----:B------:R-:W2:Y:S01]  /*9da0*/  LDSM.16.MT88.4 R16, [R225+0x1c000] ;  /* 0x01c00000e110783b */ /* 0x000ea20000004200 */
[----:B------:R-:W-:Y:S01]  /*9db0*/  FMUL.FTZ R103, R103, R0 ;  /* 0x0000000067677220 */ /* 0x000fe20000410000 */
[----:B------:R-:W2:Y:S01]  /*9dc0*/  MUFU.EX2 R190, R190 ;  /* 0x000000be00be7308 */ /* 0x000ea20000000800 */
[-C--:B------:R-:W-:Y:S02]  /*9dd0*/  FMUL.FTZ R104, R104, R174.reuse ;  /* 0x000000ae68687220 */ /* 0x080fe40000410000 */
[----:B------:R-:W-:Y:S01]  /*9de0*/  FMUL.FTZ R105, R105, R174 ;  /* 0x000000ae69697220 */ /* 0x000fe20000410000 */
[----:B-1----:R-:W-:Y:S01]  /*9df0*/  HMMA.16816.F32 R96, R4, R12, R96 ;  /* 0x0000000c0460723c */ /* 0x002fe20000001860 */
[----:B------:R-:W-:-:S02]  /*9e00*/  FMUL.FTZ R106, R106, R0 ;  /* 0x000000006a6a7220 */ /* 0x000fc40000410000 */
[----:B------:R-:W-:Y:S01]  /*9e10*/  FMUL.FTZ R107, R107, R0 ;  /* 0x000000006b6b7220 */ /* 0x000fe20000410000 */
[----:B------:R-:W-:Y:S01]  /*9e20*/  MUFU.EX2 R181, R181 ;  /* 0x000000b500b57308 */ /* 0x000fe20000000800 */
[-C--:B------:R-:W-:Y:S02]  /*9e30*/  FMUL.FTZ R108, R108, R174.reuse ;  /* 0x000000ae6c6c7220 */ /* 0x080fe40000410000 */
[----:B------:R-:W-:Y:S01]  /*9e40*/  FMUL.FTZ R109, R109, R174 ;  /* 0x000000ae6d6d7220 */ /* 0x000fe20000410000 */
[----:B------:R-:W-:Y:S01]  /*9e50*/  HMMA.16816.F32 R100, R4, R14, R100 ;  /* 0x0000000e0464723c */ /* 0x000fe20000001864 */
[----:B------:R-:W1:Y:S01]  /*9e60*/  LDSM.16.MT88.4 R12, [R224+0x1c000] ;  /* 0x01c00000e00c783b */ /* 0x000e620000004200 */
[-C--:B------:R-:W-:Y:S02]  /*9e70*/  FMUL.FTZ R110, R110, R0.reuse ;  /* 0x000000006e6e7220 */ /* 0x080fe40000410000 */
[----:B------:R-:W-:Y:S01]  /*9e80*/  FMUL.FTZ R111, R111, R0 ;  /* 0x000000006f6f7220 */ /* 0x000fe20000410000 */
[----:B------:R-:W-:Y:S01]  /*9e90*/  MUFU.EX2 R194, R194 ;  /* 0x000000c200c27308 */ /* 0x000fe20000000800 */
[----:B------:R-:W-:-:S02]  /*9ea0*/  FMUL.FTZ R112, R112, R174 ;  /* 0x000000ae70707220 */ /* 0x000fc40000410000 */
[C---:B---3--:R-:W-:Y:S01]  /*9eb0*/  HMMA.16816.F32 R104, R4.reuse, R20, R104 ;  /* 0x000000140468723c */ /* 0x048fe20000001868 */
[----:B------:R-:W-:Y:S02]  /*9ec0*/  FMUL.FTZ R113, R113, R174 ;  /* 0x000000ae71717220 */ /* 0x000fe40000410000 */
[-C--:B------:R-:W-:Y:S02]  /*9ed0*/  FMUL.FTZ R114, R114, R0.reuse ;  /* 0x0000000072727220 */ /* 0x080fe40000410000 */
[----:B------:R-:W-:Y:S01]  /*9ee0*/  FMUL.FTZ R115, R115, R0 ;  /* 0x0000000073737220 */ /* 0x000fe20000410000 */
[----:B------:R-:W-:Y:S01]  /*9ef0*/  MUFU.EX2 R199, R199 ;  /* 0x000000c700c77308 */ /* 0x000fe20000000800 */
[-C--:B------:R-:W-:Y:S01]  /*9f00*/  FMUL.FTZ R116, R116, R174.reuse ;  /* 0x000000ae74747220 */ /* 0x080fe20000410000 */
[----:B------:R-:W-:Y:S01]  /*9f10*/  HMMA.16816.F32 R108, R4, R22, R108 ;  /* 0x00000016046c723c */ /* 0x000fe2000000186c */
[----:B------:R-:W3:Y:S01]  /*9f20*/  LDSM.16.MT88.4 R20, [R228+0x1e000] ;  /* 0x01e00000e414783b */ /* 0x000ee20000004200 */
[----:B------:R-:W-:-:S02]  /*9f30*/  FMUL.FTZ R117, R117, R174 ;  /* 0x000000ae75757220 */ /* 0x000fc40000410000 */
[-C--:B------:R-:W-:Y:S02]  /*9f40*/  FMUL.FTZ R118, R118, R0.reuse ;  /* 0x0000000076767220 */ /* 0x080fe40000410000 */
[----:B------:R-:W-:Y:S01]  /*9f50*/  FMUL.FTZ R119, R119, R0 ;  /* 0x0000000077777220 */ /* 0x000fe20000410000 */
[----:B------:R-:W1:Y:S01]  /*9f60*/  MUFU.EX2 R178, R178 ;  /* 0x000000b200b27308 */ /* 0x000e620000000800 */
[-C--:B------:R-:W-:Y:S02]  /*9f70*/  FMUL.FTZ R120, R120, R174.reuse ;  /* 0x000000ae78787220 */ /* 0x080fe40000410000 */
[----:B------:R-:W-:Y:S01]  /*9f80*/  FMUL.FTZ R121, R121, R174 ;  /* 0x000000ae79797220 */ /* 0x000fe20000410000 */
[----:B--2---:R-:W-:Y:S01]  /*9f90*/  HMMA.16816.F32 R112, R4, R16, R112 ;  /* 0x000000100470723c */ /* 0x004fe20000001870 */
[-C--:B------:R-:W-:Y:S02]  /*9fa0*/  FMUL.FTZ R122, R122, R0.reuse ;  /* 0x000000007a7a7220 */ /* 0x080fe40000410000 */
[----:B------:R-:W-:Y:S01]  /*9fb0*/  FMUL.FTZ R123, R123, R0 ;  /* 0x000000007b7b7220 */ /* 0x000fe20000410000 */
[----:B------:R-:W-:Y:S01]  /*9fc0*/  MUFU.EX2 R176, R176 ;  /* 0x000000b000b07308 */ /* 0x000fe20000000800 */
[----:B------:R-:W-:-:S02]  /*9fd0*/  FMUL.FTZ R124, R124, R174 ;  /* 0x000000ae7c7c7220 */ /* 0x000fc40000410000 */
        /* <DEDUP_REMOVED lines=10> */
[----:B------:R-:W-:Y:S02]  /*a080*/  FMUL.FTZ R131, R131, R0 ;  /* 0x0000000083837220 */ /* 0x000fe40000410000 */
[-C--:B------:R-:W-:Y:S02]  /*a090*/  FMUL.FTZ R132, R132, R174.reuse ;  /* 0x000000ae84847220 */ /* 0x080fe40000410000 */
[----:B------:R-:W-:Y:S01]  /*a0a0*/  FMUL.FTZ R133, R133, R174 ;  /* 0x000000ae85857220 */ /* 0x000fe20000410000 */
[----:B------:R-:W-:Y:S01]  /*a0b0*/  HMMA.16816.F32 R124, R4, R14, R124 ;  /* 0x0000000e047c723c */ /* 0x000fe2000000187c */
[-C--:B------:R-:W-:Y:S01]  /*a0c0*/  FMUL.FTZ R134, R134, R0.reuse ;  /* 0x0000000086867220 */ /* 0x080fe20000410000 */
[----:B------:R-:W1:Y:S01]  /*a0d0*/  LDSM.16.MT88.4 R12, [R225+0x1e000] ;  /* 0x01e00000e10c783b */ /* 0x000e620000004200 */
[----:B------:R-:W-:Y:S02]  /*a0e0*/  FMUL.FTZ R135, R135, R0 ;  /* 0x0000000087877220 */ /* 0x000fe40000410000 */
[----:B------:R-:W-:-:S02]  /*a0f0*/  FMUL.FTZ R136, R136, R174 ;  /* 0x000000ae88887220 */ /* 0x000fc40000410000 */
[----:B------:R-:W-:Y:S01]  /*a100*/  FMUL.FTZ R137, R137, R174 ;  /* 0x000000ae89897220 */ /* 0x000fe20000410000 */
[C---:B---3--:R-:W-:Y:S01]  /*a110*/  HMMA.16816.F32 R128, R4.reuse, R20, R128 ;  /* 0x000000140480723c */ /* 0x048fe20000001880 */
[-C--:B------:R-:W-:Y:S02]  /*a120*/  FMUL.FTZ R138, R138, R0.reuse ;  /* 0x000000008a8a7220 */ /* 0x080fe40000410000 */
[----:B------:R-:W-:Y:S02]  /*a130*/  FMUL.FTZ R139, R139, R0 ;  /* 0x000000008b8b7220 */ /* 0x000fe40000410000 */
[-C--:B------:R-:W-:Y:S02]  /*a140*/  FMUL.FTZ R156, R156, R174.reuse ;  /* 0x000000ae9c9c7220 */ /* 0x080fe40000410000 */
[----:B------:R-:W-:Y:S01]  /*a150*/  FMUL.FTZ R157, R157, R174 ;  /* 0x000000ae9d9d7220 */ /* 0x000fe20000410000 */
[----:B------:R-:W-:Y:S01]  /*a160*/  HMMA.16816.F32 R132, R4, R22, R132 ;  /* 0x000000160484723c */ /* 0x000fe20000001884 */
[----:B------:R-:W3:Y:S01]  /*a170*/  LDSM.16.MT88.4 R20, [R228+0x18800] ;  /* 0x01880000e414783b */ /* 0x000ee20000004200 */
[----:B------:R-:W-:-:S02]  /*a180*/  FMUL.FTZ R158, R158, R0 ;  /* 0x000000009e9e7220 */ /* 0x000fc40000410000 */
[----:B------:R-:W-:Y:S02]  /*a190*/  FMUL.FTZ R159, R159, R0 ;  /* 0x000000009f9f7220 */ /* 0x000fe40000410000 */
[-C--:B------:R-:W-:Y:S02]  /*a1a0*/  FMUL.FTZ R140, R140, R174.reuse ;  /* 0x000000ae8c8c7220 */ /* 0x080fe40000410000 */
[----:B------:R-:W-:Y:S02]  /*a1b0*/  FMUL.FTZ R141, R141, R174 ;  /* 0x000000ae8d8d7220 */ /* 0x000fe40000410000 */
[-C--:B------:R-:W-:Y:S01]  /*a1c0*/  FMUL.FTZ R142, R142, R0.reuse ;  /* 0x000000008e8e7220 */ /* 0x080fe20000410000 */
[----:B--2---:R-:W-:Y:S01]  /*a1d0*/  HMMA.16816.F32 R136, R4, R16, R136 ;  /* 0x000000100488723c */ /* 0x004fe20000001888 */
[----:B------:R-:W-:Y:S02]  /*a1e0*/  FMUL.FTZ R143, R143, R0 ;  /* 0x000000008f8f7220 */ /* 0x000fe40000410000 */
[----:B------:R-:W-:-:S02]  /*a1f0*/  FMUL.FTZ R144, R144, R174 ;  /* 0x000000ae90907220 */ /* 0x000fc40000410000 */
[----:B------:R-:W-:Y:S02]  /*a200*/  FMUL.FTZ R145, R145, R174 ;  /* 0x000000ae91917220 */ /* 0x000fe40000410000 */
[-C--:B------:R-:W-:Y:S01]  /*a210*/  FMUL.FTZ R146, R146, R0.reuse ;  /* 0x0000000092927220 */ /* 0x080fe20000410000 */
[C---:B------:R-:W-:Y:S01]  /*a220*/  HMMA.16816.F32 R156, R4.reuse, R18, R156 ;  /* 0x00000012049c723c */ /* 0x040fe2000000189c */
[----:B------:R-:W-:Y:S01]  /*a230*/  FMUL.FTZ R147, R147, R0 ;  /* 0x0000000093937220 */ /* 0x000fe20000410000 */
[----:B------:R-:W2:Y:S01]  /*a240*/  LDSM.16.MT88.4 R16, [R225+0x18800] ;  /* 0x01880000e110783b */ /* 0x000ea20000004200 */
[-C--:B------:R-:W-:Y:S02]  /*a250*/  FMUL.FTZ R152, R152, R174.reuse ;  /* 0x000000ae98987220 */ /* 0x080fe40000410000 */
[----:B------:R-:W-:Y:S02]  /*a260*/  FMUL.FTZ R153, R153, R174 ;  /* 0x000000ae99997220 */ /* 0x000fe40000410000 */
[-C--:B------:R-:W-:Y:S01]  /*a270*/  FMUL.FTZ R154, R154, R0.reuse ;  /* 0x000000009a9a7220 */ /* 0x080fe20000410000 */
[----:B-1----:R-:W-:Y:S01]  /*a280*/  HMMA.16816.F32 R140, R4, R12, R140 ;  /* 0x0000000c048c723c */ /* 0x002fe2000000188c */
[----:B------:R-:W-:-:S02]  /*a290*/  FMUL.FTZ R155, R155, R0 ;  /* 0x000000009b9b7220 */ /* 0x000fc40000410000 */
[-C--:B------:R-:W-:Y:S02]  /*a2a0*/  FMUL.FTZ R148, R148, R174.reuse ;  /* 0x000000ae94947220 */ /* 0x080fe40000410000 */
[----:B------:R-:W-:Y:S02]  /*a2b0*/  FMUL.FTZ R149, R149, R174 ;  /* 0x000000ae95957220 */ /* 0x000fe40000410000 */
[-C--:B------:R-:W-:Y:S01]  /*a2c0*/  FMUL.FTZ R150, R150, R0.reuse ;  /* 0x0000000096967220 */ /* 0x080fe20000410000 */
[----:B------:R-:W-:Y:S01]  /*a2d0*/  HMMA.16816.F32 R144, R4, R14, R144 ;  /* 0x0000000e0490723c */ /* 0x000fe20000001890 */
[----:B------:R-:W-:Y:S01]  /*a2e0*/  FMUL.FTZ R151, R151, R0 ;  /* 0x0000000097977220 */ /* 0x000fe20000410000 */
[----:B------:R-:W1:Y:S01]  /*a2f0*/  LDSM.16.MT88.4 R12, [R226+0x18800] ;  /* 0x01880000e20c783b */ /* 0x000e620000004200 */
        /* <DEDUP_REMOVED lines=9> */
[----:B------:R-:W1:Y:S01]  /*a390*/  LDSM.16.MT88.4 R24, [R228+0x1a800] ;  /* 0x01a80000e418783b */ /* 0x000e620000004200 */
[----:B------:R-:W-:-:S02]  /*a3a0*/  FADD.FTZ R173, R173, R2 ;  /* 0x00000002adad7221 */ /* 0x000fc40000010000 */
[----:B------:R-:W-:-:S03]  /*a3b0*/  FADD.FTZ R11, R179, R0 ;  /* 0x00000000b30b7221 */ /* 0x000fc60000010000 */
[C---:B------:R-:W-:Y:S01]  /*a3c0*/  F2FP.PACK_AB R4, R180.reuse, R179 ;  /* 0x000000b3b404723e */ /* 0x040fe200000000ff */
        /* <DEDUP_REMOVED lines=9> */
[----:B---3--:R-:W-:Y:S01]  /*a460*/  HMMA.16816.F32 R160, R4, R20, R160 ;  /* 0x0000001404a0723c */ /* 0x008fe200000018a0 */
[----:B----4-:R-:W-:Y:S02]  /*a470*/  FADD.FTZ R0, R196, R185 ;  /* 0x000000b9c4007221 */ /* 0x010fe40000010000 */
[----:B------:R-:W-:Y:S02]  /*a480*/  FADD.FTZ R189, R189, R186 ;  /* 0x000000babdbd7221 */ /* 0x000fe40000010000 */
[----:B------:R-:W-:-:S03]  /*a490*/  FADD.FTZ R0, R191, R0 ;  /* 0x00000000bf007221 */ /* 0x000fc60000010000 */
[C---:B------:R-:W-:Y:S01]  /*a4a0*/  HMMA.16816.F32 R36, R4.reuse, R22, R36 ;  /* 0x000000160424723c */ /* 0x040fe20000001824 */
[----:B------:R-:W3:Y:S07]  /*a4b0*/  LDSM.16.MT88.4 R20, [R226+0x1a800] ;  /* 0x01a80000e214783b */ /* 0x000eee0000004200 */
[C---:B--2---:R-:W-:Y:S08]  /*a4c0*/  HMMA.16816.F32 R48, R4.reuse, R16, R48 ;  /* 0x000000100430723c */ /* 0x044ff00000001830 */
[C---:B------:R-:W-:Y:S01]  /*a4d0*/  HMMA.16816.F32 R52, R4.reuse, R18, R52 ;  /* 0x000000120434723c */ /* 0x040fe20000001834 */
[----:B------:R-:W2:Y:S07]  /*a4e0*/  LDSM.16.MT88.4 R16, [R224+0x1a800] ;  /* 0x01a80000e010783b */ /* 0x000eae0000004200 */
[C---:B-1----:R-:W-:Y:S08]  /*a4f0*/  HMMA.16816.F32 R40, R4.reuse, R12, R40 ;  /* 0x0000000c0428723c */ /* 0x042ff00000001828 */
[C---:B------:R-:W-:Y:S01]  /*a500*/  HMMA.16816.F32 R44, R4.reuse, R14, R44 ;  /* 0x0000000e042c723c */ /* 0x040fe2000000182c */
[----:B------:R-:W-:Y:S07]  /*a510*/  LDSM.16.MT88.4 R12, [R225+0x1a800] ;  /* 0x01a80000e10c783b */ /* 0x000fee0000004200 */
[C---:B------:R-:W-:Y:S08]  /*a520*/  HMMA.16816.F32 R64, R4.reuse, R24, R64 ;  /* 0x000000180440723c */ /* 0x040ff00000001840 */
[C---:B---3--:R-:W-:Y:S08]  /*a530*/  HMMA.16816.F32 R72, R4.reuse, R20, R72 ;  /* 0x000000140448723c */ /* 0x048ff00000001848 */
[C---:B------:R-:W-:Y:S01]  /*a540*/  HMMA.16816.F32 R76, R4.reuse, R22, R76 ;  /* 0x00000016044c723c */ /* 0x040fe2000000184c */
[----:B------:R-:W1:Y:S07]  /*a550*/  LDSM.16.MT88.4 R20, [R224+0x1c800] ;  /* 0x01c80000e014783b */ /* 0x000e6e0000004200 */
        /* <DEDUP_REMOVED lines=32> */
[C---:B---3--:R-:W-:Y:S08]  /*a760*/  HMMA.16816.F32 R140, R4.reuse, R24, R140 ;  /* 0x00000018048c723c */ /* 0x048ff0000000188c */
[----:B------:R-:W-:Y:S01]  /*a770*/  HMMA.16816.F32 R144, R4, R26, R144 ;  /* 0x0000001a0490723c */ /* 0x000fe20000001890 */
[----:B------:R-:W3:Y:S06]  /*a780*/  LDSM.16.MT88.4 R24, [R224+0x19000] ;  /* 0x01900000e018783b */ /* 0x000eec0000004200 */
[----:B------:R-:W-:-:S02]  /*a790*/  F2FP.PACK_AB R4, R191, R196 ;  /* 0x000000c4bf04723e */ /* 0x000fc400000000ff */
[----:B------:R-:W-:Y:S01]  /*a7a0*/  F2FP.PACK_AB R5, R193, R192 ;  /* 0x000000c0c105723e */ /* 0x000fe200000000ff */
[----:B------:R-:W-:Y:S01]  /*a7b0*/  FADD.FTZ R192, R192, R189 ;  /* 0x000000bdc0c07221 */ /* 0x000fe20000010000 */
[C---:B------:R-:W-:Y:S01]  /*a7c0*/  F2FP.PACK_AB R6, R198.reuse, R195 ;  /* 0x000000c3c606723e */ /* 0x040fe200000000ff */
[----:B------:R-:W-:Y:S01]  /*a7d0*/  FADD.FTZ R195, R195, R0 ;  /* 0x00000000c3c37221 */ /* 0x000fe20000010000 */
[----:B------:R-:W-:Y:S01]  /*a7e0*/  F2FP.PACK_AB R7, R197, R188 ;  /* 0x000000bcc507723e */ /* 0x000fe200000000ff */
[----:B------:R-:W-:Y:S02]  /*a7f0*/  FADD.FTZ R193, R193, R192 ;  /* 0x000000c0c1c17221 */ /* 0x000fe40000010000 */
[----:B------:R-:W-:Y:S02]  /*a800*/  FADD.FTZ R198, R198, R195 ;  /* 0x000000c3c6c67221 */ /* 0x000fe40000010000 */
[----:B------:R-:W-:Y:S02]  /*a810*/  FADD.FTZ R188, R188, R193 ;  /* 0x000000c1bcbc7221 */ /* 0x000fe40000010000 */
[----:B--2---:R-:W-:Y:S02]  /*a820*/  HMMA.16816.F32 R40, R4, R16, R40 ;  /* 0x000000100428723c */ /* 0x004fe40000001828 */
[----:B------:R-:W-:-:S06]  /*a830*/  FADD.FTZ R188, R197, R188 ;  /* 0x000000bcc5bc7221 */ /* 0x000fcc0000010000 */
        /* <DEDUP_REMOVED lines=23> */
[C---:B---3--:R-:W-:Y:S08]  /*a9b0*/  HMMA.16816.F32 R96, R4.reuse, R24, R96 ;  /* 0x000000180460723c */ /* 0x048ff00000001860 */
[C---:B------:R-:W-:Y:S01]  /*a9c0*/  HMMA.16816.F32 R100, R4.reuse, R26, R100 ;  /* 0x0000001a0464723c */ /* 0x040fe20000001864 */
[----:B------:R-:W3:Y:S07]  /*a9d0*/  LDSM.16.MT88.4 R24, [R226+0x1f000] ;  /* 0x01f00000e218783b */ /* 0x000eee0000004200 */
[C---:B----4-:R-:W-:Y:S08]  /*a9e0*/  HMMA.16816.F32 R120, R4.reuse, R12, R120 ;  /* 0x0000000c0478723c */ /* 0x050ff00000001878 */
        /* <DEDUP_REMOVED lines=30> */
[----:B--2---:R-:W-:Y:S01]  /*abd0*/  HMMA.16816.F32 R40, R4, R16, R40 ;  /* 0x000000100428723c */ /* 0x004fe20000001828 */
[----:B------:R-:W-:Y:S02]  /*abe0*/  FADD.FTZ R251, R194, R181 ;  /* 0x000000b5c2fb7221 */ /* 0x000fe40000010000 */
[----:B------:R-:W-:-:S05]  /*abf0*/  FADD.FTZ R249, R175, R176 ;  /* 0x000000b0aff97221 */ /* 0x000fca0000010000 */
[C---:B------:R-:W-:Y:S01]  /*ac00*/  HMMA.16816.F32 R44, R4.reuse, R18, R44 ;  /* 0x00000012042c723c */ /* 0x040fe2000000182c */
[----:B------:R-:W2:Y:S07]  /*ac10*/  LDSM.16.MT88.4 R16, [R224+0x1b800] ;  /* 0x01b80000e010783b */ /* 0x000eae0000004200 */
        /* <DEDUP_REMOVED lines=34> */
[C---:B--2---:R-:W-:Y:S08]  /*ae40*/  HMMA.16816.F32 R140, R4.reuse, R16, R140 ;  /* 0x00000010048c723c */ /* 0x044ff0000000188c */
[C---:B------:R-:W-:Y:S08]  /*ae50*/  HMMA.16816.F32 R144, R4.reuse, R18, R144 ;  /* 0x000000120490723c */ /* 0x040ff00000001890 */
[C---:B-1----:R-:W-:Y:S08]  /*ae60*/  HMMA.16816.F32 R152, R4.reuse, R20, R152 ;  /* 0x000000140498723c */ /* 0x042ff00000001898 */
[----:B------:R-:W-:Y:S01]  /*ae70*/  HMMA.16816.F32 R148, R4, R22, R148 ;  /* 0x000000160494723c */ /* 0x000fe20000001894 */
[----:B------:R-:W-:Y:S11]  /*ae80*/  @P0 BRA `(.L_x_155) ;  /* 0x0000001000000947 */ /* 0x000ff60003800000 */
.L_x_152:
[----:B------:R-:W-:-:S12]  /*ae90*/  UIADD3 UR8, UR11, -0x1, URZ ;  /* 0xffffffff0b087890 */ /* 0x000fd8000fffe03f */
.L_x_155:
[----:B------:R-:W-:-:S13]  /*aea0*/  ISETP.LE.AND P0, PT, RZ, UR8, PT ;  /* 0x00000008ff007c0c */ /* 0x000fda000bf03270 */
[----:B------:R-:W-:Y:S05]  /*aeb0*/  @!P0 BRA `(.L_x_156) ;  /* 0x00002fc000008947 */ /* 0x000fea0003800000 */
[----:B------:R-:W-:Y:S01]  /*aec0*/  ULDC.64 UR4, c[0x0][0x1a0] ;  /* 0x0000680000047ab9 */ /* 0x000fe20000000a00 */
[----:B------:R-:W-:Y:S01]  /*aed0*/  MOV R0, R3 ;  /* 0x0000000300007202 */ /* 0x000fe20000000f00 */
[----:B------:R-:W-:Y:S01]  /*aee0*/  USHF.L.U64.HI UR12, UR4, 0x5, UR5 ;  /* 0x00000005040c7899 */ /* 0x000fe20008010205 */
[----:B------:R-:W-:Y:S01]  /*aef0*/  MOV R165, R164 ;  /* 0x000000a400a57202 */ /* 0x000fe20000000f00 */
[----:B------:R-:W-:Y:S01]  /*af00*/  USHF.L.U32 UR13, UR4, 0x5, URZ ;  /* 0x00000005040d7899 */ /* 0x000fe2000800063f */
[----:B------:R-:W-:Y:S01]  /*af10*/  MOV R240, R8 ;  /* 0x0000000800f07202 */ /* 0x000fe20000000f00 */
[----:B------:R-:W-:Y:S02]  /*af20*/  USHF.L.U64.HI UR6, UR4, 0x6, UR5 ;  /* 0x0000000604067899 */ /* 0x000fe40008010205 */
[----:B------:R-:W-:Y:S02]  /*af30*/  USHF.L.U64.HI UR12, UR13, 0x1, UR12 ;  /* 0x000000010d0c7899 */ /* 0x000fe4000801020c */
[----:B------:R-:W-:-:S02]  /*af40*/  USHF.L.U32 UR11, UR4, 0x6, URZ ;  /* 0x00000006040b7899 */ /* 0x000fc4000800063f */
[----:B------:R-:W-:Y:S01]  /*af50*/  USHF.L.U32 UR13, UR13, 0x1, URZ ;  /* 0x000000010d0d7899 */ /* 0x000fe2000800063f */
[----:B------:R-:W-:Y:S05]  /*af60*/  BRA `(.L_x_157) ;  /* 0x000001d000007947 */ /* 0x000fea0003800000 */
.L_x_159:
        /* <DEDUP_REMOVED lines=14> */
[----:B------:R-:W-:Y:S04]  /*b050*/  LEA.HI.X R167, R2, c[0x0][0x16c], R3, 0x1, P2 ;  /* 0x00005b0002a77a11 */ /* 0x000fe800010f0c03 */
        /* <DEDUP_REMOVED lines=14> */
.L_x_157:
        /* <DEDUP_REMOVED lines=16> */
[----:B------:R-:W-:Y:S03]  /*b240*/  ISETP.LT.AND P0, PT, RZ, UR8, PT ;  /* 0x00000008ff007c0c */ /* 0x000fe6000bf01270 */
        /* <DEDUP_REMOVED lines=8> */
[----:B------:R-:W3:Y:S04]  /*b2d0*/  LDSM.16.M88.4 R172, [R233+0x10000] ;  /* 0x01000000e9ac783b */ /* 0x000ee80000000200 */
[----:B------:R-:W4:Y:S04]  /*b2e0*/  LDSM.16.M88.4 R176, [R233+0x10800] ;  /* 0x01080000e9b0783b */ /* 0x000f280000000200 */
[----:B------:R-:W1:Y:S04]  /*b2f0*/  LDSM.16.M88.4 R180, [R233+0x11000] ;  /* 0x01100000e9b4783b */ /* 0x000e680000000200 */
[----:B------:R-:W0:Y:S04]  /*b300*/  LDGDEPBAR ;  /* 0x00000000000079af */ /* 0x000e280000000000 */
[----:B------:R-:W5:Y:S04]  /*b310*/  LDSM.16.M88.4 R184, [R233+0x11800] ;  /* 0x01180000e9b8783b */ /* 0x000f680000000200 */
[----:B------:R-:W-:Y:S04]  /*b320*/  LDSM.16.M88.4 R188, [R232] ;  /* 0x00000000e8bc783b */ /* 0x000fe80000000200 */
[----:B------:R-:W1:Y:S04]  /*b330*/  LDSM.16.M88.4 R192, [R231] ;  /* 0x00000000e7c0783b */ /* 0x000e680000000200 */
[----:B------:R-:W1:Y:S04]  /*b340*/  LDSM.16.M88.4 R196, [R223] ;  /* 0x00000000dfc4783b */ /* 0x000e680000000200 */
[----:B------:R-:W1:Y:S04]  /*b350*/  LDSM.16.M88.4 R200, [R222] ;  /* 0x00000000dec8783b */ /* 0x000e680000000200 */
[----:B------:R-:W2:Y:S01]  /*b360*/  LDSM.16.M88.4 R204, [R221] ;  /* 0x00000000ddcc783b */ /* 0x000ea20000000200 */
[C---:B---3--:R-:W-:Y:S08]  /*b370*/  HMMA.16816.F32 R4, R168.reuse, R172, RZ ;  /* 0x000000aca804723c */ /* 0x048ff000000018ff */
[C---:B------:R-:W-:Y:S01]  /*b380*/  HMMA.16816.F32 R8, R168.reuse, R174, RZ ;  /* 0x000000aea808723c */ /* 0x040fe200000018ff */
[----:B------:R-:W-:Y:S07]  /*b390*/  LDSM.16.M88.4 R172, [R230] ;  /* 0x00000000e6ac783b */ /* 0x000fee0000000200 */
[C---:B----4-:R-:W-:Y:S08]  /*b3a0*/  HMMA.16816.F32 R12, R168.reuse, R176, RZ ;  /* 0x000000b0a80c723c */ /* 0x050ff000000018ff */
[C---:B------:R-:W-:Y:S01]  /*b3b0*/  HMMA.16816.F32 R16, R168.reuse, R178, RZ ;  /* 0x000000b2a810723c */ /* 0x040fe200000018ff */
[----:B------:R-:W3:Y:S07]  /*b3c0*/  LDSM.16.M88.4 R176, [R227+0x10000] ;  /* 0x01000000e3b0783b */ /* 0x000eee0000000200 */
[C---:B-1----:R-:W-:Y:S08]  /*b3d0*/  HMMA.16816.F32 R20, R168.reuse, R180, RZ ;  /* 0x000000b4a814723c */ /* 0x042ff000000018ff */
[C---:B------:R-:W-:Y:S01]  /*b3e0*/  HMMA.16816.F32 R24, R168.reuse, R182, RZ ;  /* 0x000000b6a818723c */ /* 0x040fe200000018ff */
[----:B------:R-:W1:Y:S07]  /*b3f0*/  LDSM.16.M88.4 R180, [R227+0x10800] ;  /* 0x01080000e3b4783b */ /* 0x000e6e0000000200 */
[C---:B-----5:R-:W-:Y:S08]  /*b400*/  HMMA.16816.F32 R28, R168.reuse, R184, RZ ;  /* 0x000000b8a81c723c */ /* 0x060ff000000018ff */
[----:B------:R-:W-:Y:S01]  /*b410*/  HMMA.16816.F32 R32, R168, R186, RZ ;  /* 0x000000baa820723c */ /* 0x000fe200000018ff */
[----:B------:R-:W4:Y:S04]  /*b420*/  LDSM.16.M88.4 R168, [R227+0x11000] ;  /* 0x01100000e3a8783b */ /* 0x000f280000000200 */
[----:B------:R-:W5:Y:S03]  /*b430*/  LDSM.16.M88.4 R184, [R227+0x11800] ;  /* 0x01180000e3b8783b */ /* 0x000f660000000200 */
[C---:B------:R-:W-:Y:S08]  /*b440*/  HMMA.16816.F32 R4, R188.reuse, R192, R4 ;  /* 0x000000c0bc04723c */ /* 0x040ff00000001804 */
[C---:B------:R-:W-:Y:S01]  /*b450*/  HMMA.16816.F32 R8, R188.reuse, R194, R8 ;  /* 0x000000c2bc08723c */ /* 0x040fe20000001808 */
[----:B------:R-:W-:Y:S07]  /*b460*/  LDSM.16.M88.4 R192, [R229] ;  /* 0x00000000e5c0783b */ /* 0x000fee0000000200 */
[C---:B------:R-:W-:Y:S08]  /*b470*/  HMMA.16816.F32 R12, R188.reuse, R196, R12 ;  /* 0x000000c4bc0c723c */ /* 0x040ff0000000180c */
        /* <DEDUP_REMOVED lines=14> */
[----:B------:R-:W-:Y:S07]  /*b560*/  LDSM.16.M88.4 R180, [R233+0x12800] ;  /* 0x01280000e9b4783b */ /* 0x000fee0000000200 */
[C---:B----4-:R-:W-:Y:S08]  /*b570*/  HMMA.16816.F32 R20, R172.reuse, R168, R20 ;  /* 0x000000a8ac14723c */ /* 0x050ff00000001814 */
[C---:B------:R-:W-:Y:S01]  /*b580*/  HMMA.16816.F32 R24, R172.reuse, R170, R24 ;  /* 0x000000aaac18723c */ /* 0x040fe20000001818 */
[----:B------:R-:W1:Y:S07]  /*b590*/  LDSM.16.M88.4 R168, [R234+0x4000] ;  /* 0x00400000eaa8783b */ /* 0x000e6e0000000200 */
[C---:B-----5:R-:W-:Y:S08]  /*b5a0*/  HMMA.16816.F32 R28, R172.reuse, R184, R28 ;  /* 0x000000b8ac1c723c */ /* 0x060ff0000000181c */
[----:B------:R-:W-:Y:S01]  /*b5b0*/  HMMA.16816.F32 R32, R172, R186, R32 ;  /* 0x000000baac20723c */ /* 0x000fe20000001820 */
[----:B------:R-:W3:Y:S04]  /*b5c0*/  LDSM.16.M88.4 R172, [R233+0x13000] ;  /* 0x01300000e9ac783b */ /* 0x000ee80000000200 */
[----:B------:R-:W4:Y:S03]  /*b5d0*/  LDSM.16.M88.4 R184, [R233+0x13800] ;  /* 0x01380000e9b8783b */ /* 0x000f260000000200 */
[C---:B------:R-:W-:Y:S08]  /*b5e0*/  HMMA.16816.F32 R4, R192.reuse, R196, R4 ;  /* 0x000000c4c004723c */ /* 0x040ff00000001804 */
[C---:B------:R-:W-:Y:S01]  /*b5f0*/  HMMA.16816.F32 R8, R192.reuse, R198, R8 ;  /* 0x000000c6c008723c */ /* 0x040fe20000001808 */
[----:B------:R-:W-:Y:S07]  /*b600*/  LDSM.16.M88.4 R196, [R219] ;  /* 0x00000000dbc4783b */ /* 0x000fee0000000200 */
[C---:B------:R-:W-:Y:S08]  /*b610*/  HMMA.16816.F32 R12, R192.reuse, R200, R12 ;  /* 0x000000c8c00c723c */ /* 0x040ff0000000180c */
[C---:B------:R-:W-:Y:S01]  /*b620*/  HMMA.16816.F32 R16, R192.reuse, R202, R16 ;  /* 0x000000cac010723c */ /* 0x040fe20000001810 */
[----:B------:R-:W-:Y:S07]  /*b630*/  LDSM.16.M88.4 R200, [R218] ;  /* 0x00000000dac8783b */ /* 0x000fee0000000200 */
[C---:B--2---:R-:W-:Y:S08]  /*b640*/  HMMA.16816.F32 R20, R192.reuse, R188, R20 ;  /* 0x000000bcc014723c */ /* 0x044ff00000001814 */
[C---:B------:R-:W-:Y:S01]  /*b650*/  HMMA.16816.F32 R24, R192.reuse, R190, R24 ;  /* 0x000000bec018723c */ /* 0x040fe20000001818 */
[----:B------:R-:W2:Y:S07]  /*b660*/  LDSM.16.M88.4 R188, [R232+0x4000] ;  /* 0x00400000e8bc783b */ /* 0x000eae0000000200 */
[C---:B------:R-:W-:Y:S08]  /*b670*/  HMMA.16816.F32 R28, R192.reuse, R204, R28 ;  /* 0x000000ccc01c723c */ /* 0x040ff0000000181c */
[----:B------:R-:W-:Y:S01]  /*b680*/  HMMA.16816.F32 R32, R192, R206, R32 ;  /* 0x000000cec020723c */ /* 0x000fe20000001820 */
[----:B------:R-:W5:Y:S04]  /*b690*/  LDSM.16.M88.4 R192, [R217] ;  /* 0x00000000d9c0783b */ /* 0x000f680000000200 */
[----:B------:R-:W2:Y:S03]  /*b6a0*/  LDSM.16.M88.4 R204, [R216] ;  /* 0x00000000d8cc783b */ /* 0x000ea60000000200 */
[C---:B-1----:R-:W-:Y:S08]  /*b6b0*/  HMMA.16816.F32 R4, R168.reuse, R176, R4 ;  /* 0x000000b0a804723c */ /* 0x042ff00000001804 */
[C---:B------:R-:W-:Y:S01]  /*b6c0*/  HMMA.16816.F32 R8, R168.reuse, R178, R8 ;  /* 0x000000b2a808723c */ /* 0x040fe20000001808 */
[----:B------:R-:W-:Y:S07]  /*b6d0*/  LDSM.16.M88.4 R176, [R227+0x12000] ;  /* 0x01200000e3b0783b */ /* 0x000fee0000000200 */
[C---:B------:R-:W-:Y:S08]  /*b6e0*/  HMMA.16816.F32 R12, R168.reuse, R180, R12 ;  /* 0x000000b4a80c723c */ /* 0x040ff0000000180c */
[C---:B------:R-:W-:Y:S01]  /*b6f0*/  HMMA.16816.F32 R16, R168.reuse, R182, R16 ;  /* 0x000000b6a810723c */ /* 0x040fe20000001810 */
[----:B------:R-:W-:Y:S07]  /*b700*/  LDSM.16.M88.4 R180, [R227+0x12800] ;  /* 0x01280000e3b4783b */ /* 0x000fee0000000200 */
[C---:B---3--:R-:W-:Y:S08]  /*b710*/  HMMA.16816.F32 R20, R168.reuse, R172, R20 ;  /* 0x000000aca814723c */ /* 0x048ff00000001814 */
[C---:B------:R-:W-:Y:S01]  /*b720*/  HMMA.16816.F32 R24, R168.reuse, R174, R24 ;  /* 0x000000aea818723c */ /* 0x040fe20000001818 */
[----:B------:R-:W1:Y:S07]  /*b730*/  LDSM.16.M88.4 R172, [R230+0x4000] ;  /* 0x00400000e6ac783b */ /* 0x000e6e0000000200 */
[C---:B----4-:R-:W-:Y:S08]  /*b740*/  HMMA.16816.F32 R28, R168.reuse, R184, R28 ;  /* 0x000000b8a81c723c */ /* 0x050ff0000000181c */
[----:B------:R-:W-:Y:S01]  /*b750*/  HMMA.16816.F32 R32, R168, R186, R32 ;  /* 0x000000baa820723c */ /* 0x000fe20000001820 */
[----:B------:R-:W3:Y:S04]  /*b760*/  LDSM.16.M88.4 R168, [R227+0x13000] ;  /* 0x01300000e3a8783b */ /* 0x000ee80000000200 */
[----:B------:R-:W4:Y:S03]  /*b770*/  LDSM.16.M88.4 R184, [R227+0x13800] ;  /* 0x01380000e3b8783b */ /* 0x000f260000000200 */
[C---:B--2---:R-:W-:Y:S08]  /*b780*/  HMMA.16816.F32 R4, R188.reuse, R196, R4 ;  /* 0x000000c4bc04723c */ /* 0x044ff00000001804 */
[C---:B------:R-:W-:Y:S01]  /*b790*/  HMMA.16816.F32 R8, R188.reuse, R198, R8 ;  /* 0x000000c6bc08723c */ /* 0x040fe20000001808 */
[----:B------:R-:W-:Y:S07]  /*b7a0*/  LDSM.16.M88.4 R196, [R220+0x2000] ;  /* 0x00200000dcc4783b */ /* 0x000fee0000000200 */
[C---:B------:R-:W-:Y:S08]  /*b7b0*/  HMMA.16816.F32 R12, R188.reuse, R200, R12 ;  /* 0x000000c8bc0c723c */ /* 0x040ff0000000180c */
[C---:B------:R-:W-:Y:S01]  /*b7c0*/  HMMA.16816.F32 R16, R188.reuse, R202, R16 ;  /* 0x000000cabc10723c */ /* 0x040fe20000001810 */
[----:B------:R-:W-:Y:S07]  /*b7d0*/  LDSM.16.M88.4 R200, [R220+0x2800] ;  /* 0x00280000dcc8783b */ /* 0x000fee0000000200 */
[C---:B-----5:R-:W-:Y:S08]  /*b7e0*/  HMMA.16816.F32 R20, R188.reuse, R192, R20 ;  /* 0x000000c0bc14723c */ /* 0x060ff00000001814 */
[C---:B------:R-:W-:Y:S01]  /*b7f0*/  HMMA.16816.F32 R24, R188.reuse, R194, R24 ;  /* 0x000000c2bc18723c */ /* 0x040fe20000001818 */
[----:B------:R-:W2:Y:S07]  /*b800*/  LDSM.16.M88.4 R192, [R229+0x4000] ;  /* 0x00400000e5c0783b */ /* 0x000eae0000000200 */
[C---:B------:R-:W-:Y:S08]  /*b810*/  HMMA.16816.F32 R28, R188.reuse, R204, R28 ;  /* 0x000000ccbc1c723c */ /* 0x040ff0000000181c */
[----:B------:R-:W-:Y:S01]  /*b820*/  HMMA.16816.F32 R32, R188, R206, R32 ;  /* 0x000000cebc20723c */ /* 0x000fe20000001820 */
[----:B------:R-:W5:Y:S04]  /*b830*/  LDSM.16.M88.4 R188, [R220+0x3000] ;  /* 0x00300000dcbc783b */ /* 0x000f680000000200 */
[----:B------:R-:W2:Y:S03]  /*b840*/  LDSM.16.M88.4 R204, [R220+0x3800] ;  /* 0x00380000dccc783b */ /* 0x000ea60000000200 */
        /* <DEDUP_REMOVED lines=15> */
[----:B------:R-:W-:Y:S07]  /*b940*/  LDSM.16.M88.4 R196, [R215] ;  /* 0x00000000d7c4783b */ /* 0x000fee0000000200 */
[C---:B------:R-:W-:Y:S08]  /*b950*/  HMMA.16816.F32 R12, R192.reuse, R200, R12 ;  /* 0x000000c8c00c723c */ /* 0x040ff0000000180c */
[C---:B------:R-:W-:Y:S01]  /*b960*/  HMMA.16816.F32 R16, R192.reuse, R202, R16 ;  /* 0x000000cac010723c */ /* 0x040fe20000001810 */
[----:B------:R-:W-:Y:S07]  /*b970*/  LDSM.16.M88.4 R200, [R214] ;  /* 0x00000000d6c8783b */ /* 0x000fee0000000200 */
[C---:B-----5:R-:W-:Y:S08]  /*b980*/  HMMA.16816.F32 R20, R192.reuse, R188, R20 ;  /* 0x000000bcc014723c */ /* 0x060ff00000001814 */
        /* <DEDUP_REMOVED lines=84> */
[C---:B-1----:R-:W-:Y:S01]  /*bed0*/  HMMA.16816.F32 R4, R172.reuse, R176, R4 ;  /* 0x000000b0ac04723c */ /* 0x042fe20000001804 */
[----:B------:R-:W-:Y:S04]  /*bee0*/  DEPBAR.LE SB0, 0x0 ;  /* 0x000080000000791a */ /* 0x000fe80000000000 */
[----:B------:R-:W-:Y:S03]  /*bef0*/  BAR.SYNC.DEFER_BLOCKING 0x0 ;  /* 0x0000000000007b1d */ /* 0x000fe60000010000 */
[C---:B------:R-:W-:Y:S08]  /*bf00*/  HMMA.16816.F32 R8, R172.reuse, R178, R8 ;  /* 0x000000b2ac08723c */ /* 0x040ff00000001808 */
[C---:B------:R-:W-:Y:S08]  /*bf10*/  HMMA.16816.F32 R12, R172.reuse, R180, R12 ;  /* 0x000000b4ac0c723c */ /* 0x040ff0000000180c */
[C---:B------:R-:W-:Y:S08]  /*bf20*/  HMMA.16816.F32 R16, R172.reuse, R182, R16 ;  /* 0x000000b6ac10723c */ /* 0x040ff00000001810 */
[C---:B---3--:R-:W-:Y:S08]  /*bf30*/  HMMA.16816.F32 R20, R172.reuse, R168, R20 ;  /* 0x000000a8ac14723c */ /* 0x048ff00000001814 */
[C---:B------:R-:W-:Y:S08]  /*bf40*/  HMMA.16816.F32 R24, R172.reuse, R170, R24 ;  /* 0x000000aaac18723c */ /* 0x040ff00000001818 */
[C---:B----4-:R-:W-:Y:S08]  /*bf50*/  HMMA.16816.F32 R28, R172.reuse, R184, R28 ;  /* 0x000000b8ac1c723c */ /* 0x050ff0000000181c */
[----:B------:R-:W-:Y:S08]  /*bf60*/  HMMA.16816.F32 R32, R172, R186, R32 ;  /* 0x000000baac20723c */ /* 0x000ff00000001820 */
[C---:B--2---:R-:W-:Y:S08]  /*bf70*/  HMMA.16816.F32 R4, R192.reuse, R196, R4 ;  /* 0x000000c4c004723c */ /* 0x044ff00000001804 */
        /* <DEDUP_REMOVED lines=8> */
.L_x_158:
[----:B------:R-:W-:Y:S01]  /*c000*/  FMNMX.FTZ R2, R4, R165, !PT ;  /* 0x000000a504027209 */ /* 0x000fe20007810000 */
[----:B------:R-:W-:Y:S01]  /*c010*/  LDSM.16.MT88.4 R172, [R226+0x18000] ;  /* 0x01800000e2ac783b */ /* 0x000fe20000004200 */
[----:B------:R-:W-:Y:S01]  /*c020*/  FMNMX.FTZ R164, R6, R0, !PT ;  /* 0x0000000006a47209 */ /* 0x000fe20007810000 */
[----:B------:R-:W-:Y:S01]  /*c030*/  UIADD3 UR8, UR8, -0x1, URZ ;  /* 0xffffffff08087890 */ /* 0x000fe2000fffe03f */
[----:B------:R-:W-:Y:S02]  /*c040*/  FMNMX.FTZ R3, R5, R2, !PT ;  /* 0x0000000205037209 */ /* 0x000fe40007810000 */
[----:B-1----:R-:W-:Y:S02]  /*c050*/  FMNMX.FTZ R167, R7, R164, !PT ;  /* 0x000000a407a77209 */ /* 0x002fe40007810000 */
        /* <DEDUP_REMOVED lines=482> */
.L_x_156:
        /* <DEDUP_REMOVED lines=398> */
.L_x_161:
[----:B---34-:R-:W-:Y:S05]  /*f760*/  BSYNC B0 ;  /* 0x0000000000007941 */ /* 0x018fea0003800000 */
.L_x_160:
        /* <DEDUP_REMOVED lines=27> */
.L_x_163:
[----:B------:R-:W-:Y:S05]  /*f920*/  BSYNC B0 ;  /* 0x0000000000007941 */ /* 0x000fea0003800000 */
.L_x_162:
        /* <DEDUP_REMOVED lines=18> */
.L_x_165:
[----:B------:R-:W-:Y:S05]  /*fa50*/  BSYNC B0 ;  /* 0x0000000000007941 */ /* 0x000fea0003800000 */
.L_x_164:
        /* <DEDUP_REMOVED lines=18> */
.L_x_167:
[----:B------:R-:W-:Y:S05]  /*fb80*/  BSYNC B0 ;  /* 0x0000000000007941 */ /* 0x000fea0003800000 */
.L_x_166:
        /* <DEDUP_REMOVED lines=16> */
.L_x_148:
        /* <DEDUP_REMOVED lines=73> */
.L_x_169:
[----:B------:R-:W-:Y:S05]  /*10120*/  BSYNC B0 ;  /* 0x0000000000007941 */ /* 0x000fea0003800000 */
.L_x_168:
        /* <DEDUP_REMOVED lines=18> */
.L_x_171:
[----:B------:R-:W-:Y:S05]  /*10250*/  BSYNC B0 ;  /* 0x0000000000007941 */ /* 0x000fea0003800000 */
.L_x_170:
        /* <DEDUP_REMOVED lines=18> */
.L_x_173:
[----:B------:R-:W-:Y:S05]  /*10380*/  BSYNC B0 ;  /* 0x0000000000007941 */ /* 0x000fea0003800000 */
.L_x_172:
        /* <DEDUP_REMOVED lines=17> */
.L_x_175:
[----:B------:R-:W-:Y:S05]  /*104a0*/  BSYNC B0 ;  /* 0x0000000000007941 */ /* 0x000fea0003800000 */
.L_x_174:
        /* <DEDUP_REMOVED lines=35> */
.L_x_176:
        /* <DEDUP_REMOVED lines=10> */
.L_x_1074:


//--------------------- .text._ZN5flash16flash_fwd_kernelI23Flash_fwd_kernel_traitsILi256ELi128ELi64ELi8ELb0ELb0EN7cutlass6half_tE19Flash_kernel_traitsILi256ELi128ELi64ELi8ES3_EELb0ELb1ELb0ELb0ELb0ELb0ELb0ELb0EEEvNS_16Flash_fwd_paramsE --------------------------
	.section	.text._ZN5flash16flash_fwd_kernelI23Flash_fwd_kernel_traitsILi256ELi128ELi64ELi8ELb0ELb0EN7cutlass6half_tE19Flash_kernel_traitsILi256ELi128ELi64ELi8ES3_EELb0ELb1ELb0ELb0ELb0ELb0ELb0ELb0EEEvNS_16Flash_fwd_paramsE,"ax",@progbits
	.sectioninfo	@"SHI_REGISTERS=254"
	.align	128
        .global         _ZN5flash16flash_fwd_kernelI23Flash_fwd_kernel_traitsILi256ELi128ELi64ELi8ELb0ELb0EN7cutlass6half_tE19Flash_kernel_traitsILi256ELi128ELi64ELi8ES3_EELb0ELb1ELb0ELb0ELb0ELb0ELb0ELb0EEEvNS_16Flash_fwd_paramsE
        .type           _ZN5flash16flash_fwd_kernelI23Flash_fwd_kernel_traitsILi256ELi128ELi64ELi8ELb0ELb0EN7cutlass6half_tE19Flash_kernel_traitsILi256ELi128ELi64ELi8ES3_EELb0ELb1ELb0ELb0ELb0ELb0ELb0ELb0EEEvNS_16Flash_fwd_paramsE,@function
        .size           _ZN5flash16flash_fwd_kernelI23Flash_fwd_kernel_traitsILi256ELi128ELi64ELi8ELb0ELb0EN7cutlass6half_tE19Flash_kernel_traitsILi256ELi128ELi64ELi8ES3_EELb0ELb1ELb0ELb0ELb0ELb0ELb0ELb0EEEvNS_16Flash_fwd_paramsE,(.L_x_1075 - _ZN5flash16flash_fwd_kernelI23Flash_fwd_kernel_traitsILi256ELi128ELi64ELi8ELb0ELb0EN7cutlass6half_tE19Flash_kernel_traitsILi256ELi128ELi64ELi8ES3_EELb0ELb1ELb0ELb0ELb0ELb0ELb0ELb0EEEvNS_16Flash_fwd_paramsE)
        .other          _ZN5flash16flash_fwd_kernelI23Flash_fwd_kernel_traitsILi256ELi128ELi64ELi8ELb0ELb0EN7cutlass6half_tE19Flash_kernel_traitsILi256ELi128ELi64ELi8ES3_EELb0ELb1ELb0ELb0ELb0ELb0ELb0ELb0EEEvNS_16Flash_fwd_paramsE,@"STO_CUDA_ENTRY STV_DEFAULT"
_ZN5flash16flash_fwd_kernelI23Flash_fwd_kernel_traitsILi256ELi128ELi64ELi8ELb0ELb0EN7cutlass6half_tE19Flash_kernel_traitsILi256ELi128ELi64ELi8ES3_EELb0ELb1ELb0ELb0ELb0ELb0ELb0ELb0EEEvNS_16Flash_fwd_paramsE:
.text._ZN5flash16flash_fwd_kernelI23Flash_fwd_kernel_traitsILi256ELi128ELi64ELi8ELb0ELb0EN7cutlass6half_tE19Flash_kernel_traitsILi256ELi128ELi64ELi8ES3_EELb0ELb1ELb0ELb0ELb0ELb0ELb0ELb0EEEvNS_16Flash_fwd_paramsE:
        /* <DEDUP_REMOVED lines=56> */
.L_x_177:
[----:B------:R-:W-:Y:S02]  /*0380*/  ULDC UR6, c[0x0][0x218] ;  /* 0x0000860000067ab9 */ /* 0x000fe40000000800 */
.L_x_178:
        /* <DEDUP_REMOVED lines=51> */
[----:B------:R-:W-:Y:S02]  /*06c0*/  @UP1 UMOV UR6, UR28 ;  /* 0x0000001c00061c82 */ /* 0x000fe40008000000 */
[----:B------:R-:W-:Y:S02]  /*06d0*/  @UP0 UIMAD UR10, UR11, UR5, UR31 ;  /* 0x000000050b0a02a4 */ /* 0x000fe4000f8e021f */
        /* <DEDUP_REMOVED lines=12> */
[----:B------:R-:W-:Y:S02]  /*07a0*/  UMOV UR10, UR20 ;  /* 0x00000014000a7c82 */ /* 0x000fe40008000000 */
[----:B------:R-:W-:Y:S02]  /*07b0*/  UIMAD UR7, UR7, UR4, URZ ;  /* 0x00000004070772a4 */ /* 0x000fe4000f8e023f */
[----:B------:R-:W-:-:S02]  /*07c0*/  UIMAD.WIDE.U32 UR20, UR23, UR4, UR10 ;  /* 0x00000004171472a5 */ /* 0x000fc4000f8e000a */
[----:B------:R-:W-:-:S04]  /*07d0*/  UIMAD UR5, UR23, UR5, UR7 ;  /* 0x00000005170572a4 */ /* 0x000fc8000f8e0207 */
[----:B------:R-:W-:Y:S02]  /*07e0*/  UIADD3 UR10, UR21, UR5, URZ ;  /* 0x00000005150a7290 */ /* 0x000fe4000fffe03f */
[----:B------:R-:W-:Y:S02]  /*07f0*/  UMOV UR12, UR20 ;  /* 0x00000014000c7c82 */ /* 0x000fe40008000000 */
.L_x_180:
        /* <DEDUP_REMOVED lines=16> */
[----:B------:R-:W-:Y:S02]  /*0900*/  @UP0 UIADD3 UR11, UR26, UR8, URZ ;  /* 0x000000081a0b0290 */ /* 0x000fe4000fffe03f */
[----:B------:R-:W-:Y:S02]  /*0910*/  UIADD3 UR4, -UR21, URZ, URZ ;  /* 0x0000003f15047290 */ /* 0x000fe4000fffe13f */
[----:B------:R-:W-:Y:S02]  /*0920*/  USHF.R.S32.HI UR20, URZ, 0x1f, UR17 ;  /* 0x0000001f3f147899 */ /* 0x000fe40008011411 */
        /* <DEDUP_REMOVED lines=27> */
[----:B------:R-:W-:Y:S02]  /*0ae0*/  UMOV UR26, UR28 ;  /* 0x0000001c001a7c82 */ /* 0x000fe40008000000 */
[----:B------:R-:W-:Y:S02]  /*0af0*/  UIMAD UR7, UR7, UR4, URZ ;  /* 0x00000004070772a4 */ /* 0x000fe4000f8e023f */
[----:B------:R-:W-:Y:S02]  /*0b00*/  UIMAD.WIDE.U32 UR26, UR23, UR4, UR26 ;  /* 0x00000004171a72a5 */ /* 0x000fe4000f8e001a */
[----:B------:R-:W-:-:S04]  /*0b10*/  UIMAD UR5, UR23, UR5, UR7 ;  /* 0x00000005170572a4 */ /* 0x000fc8000f8e0207 */
[----:B------:R-:W-:Y:S02]  /*0b20*/  UIADD3 UR11, UR27, UR5, URZ ;  /* 0x000000051b0b7290 */ /* 0x000fe4000fffe03f */
[----:B------:R-:W-:Y:S02]  /*0b30*/  UMOV UR14, UR26 ;  /* 0x0000001a000e7c82 */ /* 0x000fe40008000000 */
.L_x_181:
[----:B------:R-:W-:Y:S01]  /*0b40*/  SHF.R.S32.HI R7, RZ, 0x1f, R6 ;  /* 0x0000001fff077819 */ /* 0x000fe20000011406 */
[----:B------:R-:W1:Y:S01]  /*0b50*/  S2R R14, SR_CTAID.Z ;  /* 0x00000000000e7919 */ /* 0x000e620000002700 */
[----:B------:R-:W-:Y:S01]  /*0b60*/  ULDC.64 UR4, c[0x0][0x1b0] ;  /* 0x00006c0000047ab9 */ /* 0x000fe20000000a00 */
[----:B------:R-:W-:Y:S01]  /*0b70*/  IMAD.U32 R18, RZ, RZ, UR15 ;  /* 0x0000000fff127e24 */ /* 0x000fe2000f8e00ff */
[CC--:B------:R-:W-:Y:S01]  /*0b80*/  LEA.HI R3, R7.reuse, R6.reuse, RZ, 0x3 ;  /* 0x0000000607037211 */ /* 0x0c0fe200078f18ff */
[----:B------:R-:W-:Y:S01]  /*0b90*/  UIMAD UR4, UR21, UR4, URZ ;  /* 0x00000004150472a4 */ /* 0x000fe2000f8e023f */
[----:B------:R-:W-:Y:S01]  /*0ba0*/  LEA.HI R229, R7, R6, RZ, 0x4 ;  /* 0x0000000607e57211 */ /* 0x000fe200078f20ff */
[----:B------:R-:W-:Y:S01]  /*0bb0*/  BSSY B0, `(.L_x_182) ;  /* 0x0000074000007945 */ /* 0x000fe20003800000 */
[----:B------:R-:W-:-:S02]  /*0bc0*/  SHF.R.S32.HI R242, RZ, 0x3, R3 ;  /* 0x00000003fff27819 */ /* 0x000fc40000011403 */
[----:B------:R-:W-:Y:S02]  /*0bd0*/  LOP3.LUT R3, R3, 0xfffffff8, RZ, 0xc0, !PT ;  /* 0xfffffff803037812 */ /* 0x000fe400078ec0ff */
[C---:B------:R-:W-:Y:S01]  /*0be0*/  LOP3.LUT R4, R229.reuse, 0xfffffff0, RZ, 0xc0, !PT ;  /* 0xfffffff0e5047812 */ /* 0x040fe200078ec0ff */
[----:B------:R-:W-:Y:S01]  /*0bf0*/  IMAD.SHL.U32 R232, R242, 0x40, RZ ;  /* 0x00000040f2e87824 */ /* 0x000fe200078e00ff */
[----:B------:R-:W-:Y:S01]  /*0c00*/  SHF.R.S32.HI R5, RZ, 0x4, R229 ;  /* 0x00000004ff057819 */ /* 0x000fe200000114e5 */
[C---:B------:R-:W-:Y:S01]  /*0c10*/  IMAD.IADD R3, R6.reuse, 0x1, -R3 ;  /* 0x0000000106037824 */ /* 0x040fe200078e0a03 */
[----:B------:R-:W-:Y:S01]  /*0c20*/  SHF.R.S32.HI R243, RZ, 0x1f, R242 ;  /* 0x0000001ffff37819 */ /* 0x000fe200000114f2 */
[----:B------:R-:W-:Y:S01]  /*0c30*/  IMAD.IADD R4, R6, 0x1, -R4 ;  /* 0x0000000106047824 */ /* 0x000fe200078e0a04 */
[----:B------:R-:W-:Y:S01]  /*0c40*/  LEA.HI R229, R229, R5, RZ, 0x1 ;  /* 0x00000005e5e57211 */ /* 0x000fe200078f08ff */
[----:B------:R-:W-:Y:S01]  /*0c50*/  IMAD.SHL.U32 R240, R3, 0x8, RZ ;  /* 0x0000000803f07824 */ /* 0x000fe200078e00ff */
[----:B------:R-:W-:Y:S01]  /*0c60*/  LOP3.LUT R232, R232, 0x1c0, RZ, 0xc0, !PT ;  /* 0x000001c0e8e87812 */ /* 0x000fe200078ec0ff */
[----:B------:R-:W-:Y:S01]  /*0c70*/  IMAD.WIDE R18, R18, 0x80, R242 ;  /* 0x0000008012127825 */ /* 0x000fe200078e02f2 */
[----:B------:R-:W-:-:S02]  /*0c80*/  SHF.R.S32.HI R0, RZ, 0x1f, R4 ;  /* 0x0000001fff007819 */ /* 0x000fc40000011404 */
[----:B------:R-:W-:Y:S02]  /*0c90*/  LOP3.LUT R229, R229, 0xfffffffe, RZ, 0xc0, !PT ;  /* 0xfffffffee5e57812 */ /* 0x000fe400078ec0ff */
[----:B------:R-:W-:Y:S02]  /*0ca0*/  LOP3.LUT R2, R232, 0x38, R240, 0xf8, !PT ;  /* 0x00000038e8027812 */ /* 0x000fe400078ef8f0 */
[----:B------:R-:W-:Y:S01]  /*0cb0*/  LEA.HI R0, R0, R4, RZ, 0x3 ;  /* 0x0000000400007211 */ /* 0x000fe200078f18ff */
[----:B------:R-:W-:Y:S01]  /*0cc0*/  IMAD.IADD R229, R5, 0x1, -R229 ;  /* 0x0000000105e57824 */ /* 0x000fe200078e0ae5 */
[----:B------:R-:W-:Y:S02]  /*0cd0*/  SHF.R.U32.HI R232, RZ, 0x3, R232 ;  /* 0x00000003ffe87819 */ /* 0x000fe400000116e8 */
[C---:B------:R-:W-:Y:S01]  /*0ce0*/  LOP3.LUT R5, R0.reuse, 0xfffffff8, RZ, 0xc0, !PT ;  /* 0xfffffff800057812 */ /* 0x040fe200078ec0ff */
[----:B------:R-:W-:Y:S01]  /*0cf0*/  IMAD.SHL.U32 R0, R0, 0x40, RZ ;  /* 0x0000004000007824 */ /* 0x000fe200078e00ff */
[----:B------:R-:W-:-:S02]  /*0d00*/  LOP3.LUT R232, R2, R232, RZ, 0x3c, !PT ;  /* 0x000000e802e87212 */ /* 0x000fc400078e3cff */
[-C--:B------:R-:W-:Y:S01]  /*0d10*/  LEA.HI R2, R7, R6.reuse, RZ, 0x6 ;  /* 0x0000000607027211 */ /* 0x080fe200078f30ff */
[----:B------:R-:W-:Y:S01]  /*0d20*/  IMAD.IADD R5, R4, 0x1, -R5 ;  /* 0x0000000104057824 */ /* 0x000fe200078e0a05 */
[--C-:B------:R-:W-:Y:S01]  /*0d30*/  SHF.R.S32.HI R241, RZ, 0x1f, R240.reuse ;  /* 0x0000001ffff17819 */ /* 0x100fe200000114f0 */
[----:B------:R-:W-:Y:S01]  /*0d40*/  IMAD R4, R243, c[0x0][0x198], RZ ;  /* 0x00006600f3047a24 */ /* 0x000fe200078e02ff */
[----:B------:R-:W-:Y:S01]  /*0d50*/  IADD3 R8, P0, R240, UR6, RZ ;  /* 0x00000006f0087c10 */ /* 0x000fe2000ff1e0ff */
[----:B------:R-:W-:Y:S01]  /*0d60*/  IMAD.SHL.U32 R2, R2, 0x8, RZ ;  /* 0x0000000802027824 */ /* 0x000fe200078e00ff */
[----:B------:R-:W-:Y:S01]  /*0d70*/  LOP3.LUT P3, RZ, R5, 0x4, RZ, 0xc0, !PT ;  /* 0x0000000405ff7812 */ /* 0x000fe2000786c0ff */
[----:B------:R-:W-:Y:S01]  /*0d80*/  IMAD.WIDE.U32 R10, R242, c[0x0][0x1a0], R240 ;  /* 0x00006800f20a7a25 */ /* 0x000fe200078e00f0 */
[----:B------:R-:W-:Y:S01]  /*0d90*/  IADD3.X R9, R241, UR22, RZ, P0, !PT ;  /* 0x00000016f1097c10 */ /* 0x000fe200087fe4ff */
[----:B------:R-:W-:Y:S01]  /*0da0*/  UIMAD UR22, UR8, UR5, UR4 ;  /* 0x00000005081672a4 */ /* 0x000fe2000f8e0204 */
[C---:B------:R-:W-:Y:S01]  /*0db0*/  LOP3.LUT P2, RZ, R5.reuse, 0x2, RZ, 0xc0, !PT ;  /* 0x0000000205ff7812 */ /* 0x040fe2000784c0ff */
[----:B------:R-:W-:Y:S01]  /*0dc0*/  IMAD.SHL.U32 R5, R5, 0x40, RZ ;  /* 0x0000004005057824 */ /* 0x000fe200078e00ff */
[----:B------:R-:W-:Y:S01]  /*0dd0*/  ULDC.64 UR4, c[0x0][0x1a8] ;  /* 0x00006a0000047ab9 */ /* 0x000fe20000000a00 */
[----:B------:R-:W-:Y:S01]  /*0de0*/  LOP3.LUT R232, R232, 0xfffffe00, R2, 0xf8, !PT ;  /* 0xfffffe00e8e87812 */ /* 0x000fe200078ef802 */
[----:B------:R-:W-:Y:S01]  /*0df0*/  UIMAD UR4, UR20, UR4, URZ ;  /* 0x00000004140472a4 */ /* 0x000fe2000f8e023f */
[----:B------:R-:W-:Y:S01]  /*0e00*/  IMAD R2, R243, c[0x0][0x1a0], RZ ;  /* 0x00006800f3027a24 */ /* 0x000fe200078e02ff */
[----:B------:R-:W-:Y:S01]  /*0e10*/  LOP3.LUT R5, R5, 0x1c0, RZ, 0xc0, !PT ;  /* 0x000001c005057812 */ /* 0x000fe200078ec0ff */
[----:B-1----:R-:W-:Y:S01]  /*0e20*/  IMAD.WIDE.U32 R14, R14, c[0x0][0x1a8], R8 ;  /* 0x00006a000e0e7a25 */ /* 0x002fe200078e0008 */
[----:B------:R-:W-:Y:S01]  /*0e30*/  UIMAD UR4, UR17, UR5, UR4 ;  /* 0x00000005110472a4 */ /* 0x000fe2000f8e0204 */
[----:B------:R-:W-:Y:S01]  /*0e40*/  IADD3 R10, P0, R10, UR14, RZ ;  /* 0x0000000e0a0a7c10 */ /* 0x000fe2000ff1e0ff */
[----:B------:R-:W-:Y:S01]  /*0e50*/  UIADD3 UR17, -UR24, UR16, URZ ;  /* 0x0000001018117290 */ /* 0x000fe2000fffe13f */
[----:B------:R-:W-:Y:S01]  /*0e60*/  IMAD.WIDE.U32 R12, R242, c[0x0][0x198], R240 ;  /* 0x00006600f20c7a25 */ /* 0x000fe200078e00f0 */
[----:B------:R-:W-:Y:S01]  /*0e70*/  ULDC.64 UR6, c[0x0][0x1b8] ;  /* 0x00006e0000067ab9 */ /* 0x000fe20000000a00 */
[----:B------:R-:W-:Y:S01]  /*0e80*/  LEA.HI R7, R7, R6, RZ, 0x5 ;  /* 0x0000000607077211 */ /* 0x000fe200078f28ff */
[----:B------:R-:W-:Y:S01]  /*0e90*/  UIMAD UR6, UR21, UR6, URZ ;  /* 0x00000006150672a4 */ /* 0x000fe2000f8e023f */
[----:B------:R-:W-:Y:S01]  /*0ea0*/  IMAD.SHL.U32 R8, R229, 0x8, RZ ;  /* 0x00000008e5087824 */ /* 0x000fe200078e00ff */
[----:B------:R-:W-:Y:S01]  /*0eb0*/  IADD3 R236, P1, R12, UR12, RZ ;  /* 0x0000000c0cec7c10 */ /* 0x000fe2000ff3e0ff */
[C---:B------:R-:W-:Y:S01]  /*0ec0*/  IMAD R2, R242.reuse, c[0x0][0x1a4], R2 ;  /* 0x00006900f2027a24 */ /* 0x040fe200078e0202 */
[----:B------:R-:W-:Y:S01]  /*0ed0*/  UIMAD UR6, UR8, UR7, UR6 ;  /* 0x00000007080672a4 */ /* 0x000fe2000f8e0206 */
[----:B------:R-:W-:Y:S01]  /*0ee0*/  IMAD R4, R242, c[0x0][0x19c], R4 ;  /* 0x00006700f2047a24 */ /* 0x000fe200078e0204 */
[----:B------:R-:W-:Y:S01]  /*0ef0*/  LOP3.LUT R8, R5, 0x8, R8, 0xf8, !PT ;  /* 0x0000000805087812 */ /* 0x000fe200078ef808 */
[----:B------:R-:W-:Y:S01]  /*0f00*/  IMAD.SHL.U32 R232, R232, 0x2, RZ ;  /* 0x00000002e8e87824 */ /* 0x000fe200078e00ff */
[----:B------:R-:W-:-:S02]  /*0f10*/  SHF.R.U32.HI R5, RZ, 0x3, R5 ;  /* 0x00000003ff057819 */ /* 0x000fc40000011605 */
[----:B------:R-:W-:Y:S01]  /*0f20*/  IADD3.X R11, R11, UR11, R2, P0, !PT ;  /* 0x0000000b0b0b7c10 */ /* 0x000fe200087fe402 */
[----:B------:R-:W-:Y:S01]  /*0f30*/  IMAD.U32 R2, RZ, RZ, UR8 ;  /* 0x00000008ff027e24 */ /* 0x000fe2000f8e00ff */
[----:B------:R-:W-:Y:S02]  /*0f40*/  ISETP.GE.AND P0, PT, R242, UR17, PT ;  /* 0x00000011f2007c0c */ /* 0x000fe4000bf06270 */
[----:B------:R-:W-:Y:S02]  /*0f50*/  IADD3.X R237, R13, UR10, R4, P1, !PT ;  /* 0x0000000a0ded7c10 */ /* 0x000fe40008ffe404 */
[----:B------:R-:W-:Y:S01]  /*0f60*/  LOP3.LUT R4, R8, R5, RZ, 0x3c, !PT ;  /* 0x0000000508047212 */ /* 0x000fe200078e3cff */
[----:B------:R-:W-:Y:S01]  /*0f70*/  IMAD.U32 R8, RZ, RZ, UR8 ;  /* 0x00000008ff087e24 */ /* 0x000fe2000f8e00ff */
[----:B------:R-:W-:Y:S01]  /*0f80*/  IADD3 R17, R15, UR4, RZ ;  /* 0x000000040f117c10 */ /* 0x000fe2000fffe0ff */
[----:B------:R-:W-:Y:S01]  /*0f90*/  IMAD.WIDE.U32 R236, R2, c[0x0][0x1b0], R236 ;  /* 0x00006c0002ec7a25 */ /* 0x000fe200078e00ec */
[----:B------:R-:W-:-:S02]  /*0fa0*/  LOP3.LUT R4, R4, 0xfffffe00, R0, 0xf8, !PT ;  /* 0xfffffe0004047812 */ /* 0x000fc400078ef800 */
[----:B------:R-:W-:Y:S01]  /*0fb0*/  IADD3 R235, R240, 0x40, RZ ;  /* 0x00000040f0eb7810 */ /* 0x000fe20007ffe0ff */
[----:B------:R-:W-:Y:S01]  /*0fc0*/  IMAD.WIDE.U32 R8, R8, c[0x0][0x1b8], R10 ;  /* 0x00006e0008087a25 */ /* 0x000fe200078e000a */
[----:B------:R-:W-:Y:S02]  /*0fd0*/  LOP3.LUT R10, R7, 0xffffffe0, RZ, 0xc0, !PT ;  /* 0xffffffe0070a7812 */ /* 0x000fe400078ec0ff */
[----:B------:R-:W-:Y:S01]  /*0fe0*/  IADD3 R239, R237, UR22, RZ ;  /* 0x00000016edef7c10 */ /* 0x000fe2000fffe0ff */
[----:B------:R-:W-:Y:S01]  /*0ff0*/  IMAD.MOV.U32 R2, RZ, RZ, 0x10 ;  /* 0x00000010ff027424 */ /* 0x000fe200078e00ff */
[----:B------:R-:W-:Y:S01]  /*1000*/  IADD3 R11, R9, UR6, RZ ;  /* 0x00000006090b7c10 */ /* 0x000fe2000fffe0ff */
[----:B------:R-:W-:Y:S01]  /*1010*/  IMAD.MOV.U32 R0, RZ, RZ, 0x20 ;  /* 0x00000020ff007424 */ /* 0x000fe200078e00ff */
[----:B------:R-:W-:Y:S01]  /*1020*/  SHF.R.S32.HI R7, RZ, 0x5, R7 ;  /* 0x00000005ff077819 */ /* 0x000fe20000011407 */
[----:B------:R-:W-:Y:S01]  /*1030*/  IMAD.IADD R10, R6, 0x1, -R10 ;  /* 0x00000001060a7824 */ /* 0x000fe200078e0a0a */
[----:B------:R-:W-:-:S02]  /*1040*/  IADD3 R234, R240, 0x80, RZ ;  /* 0x00000080f0ea7810 */ /* 0x000fc40007ffe0ff */
[----:B------:R-:W-:Y:S02]  /*1050*/  IADD3 R233, R240, 0xc0, RZ ;  /* 0x000000c0f0e97810 */ /* 0x000fe40007ffe0ff */
[----:B------:R-:W-:Y:S02]  /*1060*/  SEL R2, R2, 0xfffffff0, !P2 ;  /* 0xfffffff002027807 */ /* 0x000fe40005000000 */
[----:B------:R-:W-:Y:S01]  /*1070*/  SEL R0, R0, 0xffffffe0, !P3 ;  /* 0xffffffe000007807 */ /* 0x000fe20005800000 */
        /* <DEDUP_REMOVED lines=39> */
.L_x_183:
[----:B------:R-:W-:Y:S05]  /*12f0*/  BSYNC B0 ;  /* 0x0000000000007941 */ /* 0x000fea0003800000 */
.L_x_182:
        /* <DEDUP_REMOVED lines=45> */
.L_x_185:
[----:B------:R-:W-:Y:S05]  /*15d0*/  BSYNC B0 ;  /* 0x0000000000007941 */ /* 0x000fea0003800000 */
.L_x_184:
        /* <DEDUP_REMOVED lines=45> */
.L_x_187:
[----:B------:R-:W-:Y:S05]  /*18b0*/  BSYNC B0 ;  /* 0x0000000000007941 */ /* 0x000fea0003800000 */
.L_x_186:
        /* <DEDUP_REMOVED lines=20> */
[C---:B-1----:R-:W-:Y:S01]  /*1a00*/  @!P4 LEA R20, P3, R14.reuse, c[0x0][0x160], 0x1 ;  /* 0x000058000e14ca11 */ /* 0x042fe200078608ff */
        /* <DEDUP_REMOVED lines=27> */
.L_x_189:
[----:B------:R-:W-:Y:S05]  /*1bc0*/  BSYNC B0 ;  /* 0x0000000000007941 */ /* 0x000fea0003800000 */
.L_x_188:
        /* <DEDUP_REMOVED lines=45> */
.L_x_191:
[----:B------:R-:W-:Y:S05]  /*1ea0*/  BSYNC B0 ;  /* 0x0000000000007941 */ /* 0x000fea0003800000 */
.L_x_190:
[----:B------:R-:W-:Y:S01]  /*1eb0*/  ISETP.GE.AND P0, PT, R12, UR22, PT ;  /* 0x000000160c007c0c */ /* 0x000fe2000bf06270 */
[----:B------:R-:W-:Y:S01]  /*1ec0*/  UMOV UR23, 0x5 ;  /* 0x0000000500177882 */ /* 0x000fe20000000000 */
[----:B------:R-:W-:Y:S01]  /*1ed0*/  BSSY B0, `(.L_x_192) ;  /* 0x000002b000007945 */ /* 0x000fe20003800000 */
[----:B------:R-:W-:Y:S02]  /*1ee0*/  ULDC UR21, c[0x0][0x19c] ;  /* 0x0000670000157ab9 */ /* 0x000fe40000000800 */
[----:B------:R-:W-:Y:S02]  /*1ef0*/  USHF.L.U32 UR7, UR6, 0x5, URZ ;  /* 0x0000000506077899 */ /* 0x000fe4000800063f */
[----:B------:R-:W-:Y:S02]  /*1f00*/  ULDC.64 UR4, c[0x0][0x1a0] ;  /* 0x0000680000047ab9 */ /* 0x000fe40000000a00 */
[----:B------:R-:W-:Y:S02]  /*1f10*/  USHF.L.U64.HI UR6, UR6, UR23, UR21 ;  /* 0x0000001706067299 */ /* 0x000fe40008010215 */
[----:B------:R-:W-:-:S02]  /*1f20*/  USHF.L.U64.HI UR20, UR4, UR20, UR5 ;  /* 0x0000001404147299 */ /* 0x000fc40008010205 */
[----:B------:R-:W-:Y:S01]  /*1f30*/  USHF.L.U32 UR21, UR4, 0x6, URZ ;  /* 0x0000000604157899 */ /* 0x000fe2000800063f */
[----:B------:R-:W-:Y:S06]  /*1f40*/  @P0 BRA `(.L_x_193) ;  /* 0x0000023000000947 */ /* 0x000fec0003800000 */
        /* <DEDUP_REMOVED lines=35> */
.L_x_193:
[----:B------:R-:W-:Y:S05]  /*2180*/  BSYNC B0 ;  /* 0x0000000000007941 */ /* 0x000fea0003800000 */
.L_x_192:
[----:B------:R-:W0:Y:S01]  /*2190*/  LDGDEPBAR ;  /* 0x00000000000079af */ /* 0x000e220000000000 */
[----:B------:R-:W-:Y:S01]  /*21a0*/  ISETP.GE.AND P0, PT, R242, UR22, PT ;  /* 0x00000016f2007c0c */ /* 0x000fe2000bf06270 */
[----:B------:R-:W-:Y:S01]  /*21b0*/  UIMAD UR5, UR20, UR26, URZ ;  /* 0x0000001a140572a4 */ /* 0x000fe2000f8e023f */
[----:B------:R-:W-:Y:S01]  /*21c0*/  SHF.R.S32.HI R13, RZ, 0x1f, R10 ;  /* 0x0000001fff0d7819 */ /* 0x000fe2000001140a */
[----:B------:R-:W-:Y:S01]  /*21d0*/  IMAD.U32 R231, RZ, RZ, UR21 ;  /* 0x00000015ffe77e24 */ /* 0x000fe2000f8e00ff */
[----:B------:R-:W-:Y:S01]  /*21e0*/  BSSY B0, `(.L_x_194) ;  /* 0x0000031000007945 */ /* 0x000fe20003800000 */
[----:B------:R-:W-:Y:S01]  /*21f0*/  UIMAD UR5, UR29, UR21, UR5 ;  /* 0x000000151d0572a4 */ /* 0x000fe2000f8e0205 */
[----:B------:R-:W-:Y:S01]  /*2200*/  LEA.HI R13, R13, R10, RZ, 0x2 ;  /* 0x0000000a0d0d7211 */ /* 0x000fe200078f10ff */
[----:B------:R-:W-:Y:S02]  /*2210*/  IMAD.MOV.U32 R10, RZ, RZ, R8 ;  /* 0x000000ffff0a7224 */ /* 0x000fe400078e0008 */
[----:B------:R-:W-:Y:S01]  /*2220*/  IMAD.SHL.U32 R165, R6, 0x2, RZ ;  /* 0x0000000206a57824 */ /* 0x000fe200078e00ff */
[----:B------:R-:W-:Y:S01]  /*2230*/  SHF.R.S32.HI R6, RZ, 0x2, R13 ;  /* 0x00000002ff067819 */ /* 0x000fe2000001140d */
[----:B-1----:R-:W-:-:S03]  /*2240*/  IMAD.WIDE.U32 R14, R231, UR26, R10 ;  /* 0x0000001ae70e7c25 */ /* 0x002fc6000f8e000a */
        /* <DEDUP_REMOVED lines=42> */
.L_x_195:
[----:B------:R-:W-:Y:S05]  /*24f0*/  BSYNC B0 ;  /* 0x0000000000007941 */ /* 0x000fea0003800000 */
.L_x_194:
        /* <DEDUP_REMOVED lines=45> */
.L_x_197:
[----:B------:R-:W-:Y:S05]  /*27d0*/  BSYNC B0 ;  /* 0x0000000000007941 */ /* 0x000fea0003800000 */
.L_x_196:
        /* <DEDUP_REMOVED lines=14> */
[C---:B------:R-:W-:Y:S01]  /*28c0*/  IMAD R226, R0.reuse, 0x2, R230 ;  /* 0x0000000200e27824 */ /* 0x040fe200078e02e6 */
        /* <DEDUP_REMOVED lines=9> */
[----:B--2---:R-:W2:Y:S01]  /*2960*/  LDSM.16.M88.4 R20, [R229+0x10000] ;  /* 0x01000000e514783b */ /* 0x004ea20000000200 */
[C---:B------:R-:W-:Y:S02]  /*2970*/  IADD3 R3, R229.reuse, 0x10000, RZ ;  /* 0x00010000e5037810 */ /* 0x040fe40007ffe0ff */
[----:B------:R-:W-:Y:S01]  /*2980*/  IADD3 R227, R229, 0x10020, RZ ;  /* 0x00010020e5e37810 */ /* 0x000fe20007ffe0ff */
[----:B----4-:R-:W4:Y:S01]  /*2990*/  LDSM.16.M88.4 R12, [R229+0x10800] ;  /* 0x01080000e50c783b */ /* 0x010f220000000200 */
[----:B------:R-:W-:Y:S01]  /*29a0*/  @P1 IADD3 R227, R3, -0x20, RZ ;  /* 0xffffffe003e31810 */ /* 0x000fe20007ffe0ff */
[----:B------:R-:W-:Y:S01]  /*29b0*/  IMAD.MOV.U32 R3, RZ, RZ, 0x40 ;  /* 0x00000040ff037424 */ /* 0x000fe200078e00ff */
[C---:B------:R-:W-:Y:S01]  /*29c0*/  IADD3 R200, R201.reuse, 0x8, RZ ;  /* 0x00000008c9c87810 */ /* 0x040fe20007ffe0ff */
[----:B------:R-:W5:Y:S01]  /*29d0*/  LDSM.16.M88.4 R76, [R229+0x11000] ;  /* 0x01100000e54c783b */ /* 0x000f620000000200 */
[----:B------:R-:W-:Y:S02]  /*29e0*/  IMNMX R201, R201, UR25, PT ;  /* 0x00000019c9c97c17 */ /* 0x000fe4000b800200 */
[----:B------:R-:W-:Y:S01]  /*29f0*/  SEL R3, R3, 0xffffffc0, !P2 ;  /* 0xffffffc003037807 */ /* 0x000fe20005000000 */
[----:B------:R-:W1:Y:S01]  /*2a00*/  LDSM.16.M88.4 R68, [R227] ;  /* 0x00000000e344783b */ /* 0x000e620000000200 */
[----:B------:R-:W-:-:S02]  /*2a10*/  IMNMX R200, R200, UR25, PT ;  /* 0x00000019c8c87c17 */ /* 0x000fc4000b800200 */
[----:B------:R-:W-:Y:S01]  /*2a20*/  IADD3 R219, R227, 0x800, RZ ;  /* 0x00000800e3db7810 */ /* 0x000fe20007ffe0ff */
[----:B------:R-:W3:Y:S01]  /*2a30*/  LDSM.16.M88.4 R72, [R229+0x11800] ;  /* 0x01180000e548783b */ /* 0x000ee20000000200 */
[----:B------:R-:W-:Y:S01]  /*2a40*/  IMAD.IADD R223, R229, 0x1, R3 ;  /* 0x00000001e5df7824 */ /* 0x000fe200078e0203 */
[----:B------:R-:W-:Y:S01]  /*2a50*/  IADD3 R218, R227, 0x1000, RZ ;  /* 0x00001000e3da7810 */ /* 0x000fe20007ffe0ff */
[----:B------:R-:W-:Y:S01]  /*2a60*/  IMAD.IADD R216, R3, 0x1, R227 ;  /* 0x0000000103d87824 */ /* 0x000fe200078e02e3 */
[----:B------:R-:W1:Y:S01]  /*2a70*/  LDSM.16.M88.4 R64, [R227+0x800] ;  /* 0x00080000e340783b */ /* 0x000e620000000200 */
[----:B------:R-:W-:Y:S01]  /*2a80*/  IMAD.U32 R3, RZ, RZ, UR26 ;  /* 0x0000001aff037e24 */ /* 0x000fe2000f8e00ff */
[----:B------:R-:W-:Y:S02]  /*2a90*/  IADD3 R217, R227, 0x1800, RZ ;  /* 0x00001800e3d97810 */ /* 0x000fe40007ffe0ff */
[----:B------:R-:W1:Y:S01]  /*2aa0*/  LDSM.16.M88.4 R60, [R227+0x1000] ;  /* 0x00100000e33c783b */ /* 0x000e620000000200 */
[----:B------:R-:W-:Y:S01]  /*2ab0*/  IMAD R3, R3, 0x40, R165 ;  /* 0x0000004003037824 */ /* 0x000fe200078e02a5 */
[----:B------:R-:W-:-:S02]  /*2ac0*/  IADD3 R215, R227, 0x2000, RZ ;  /* 0x00002000e3d77810 */ /* 0x000fc40007ffe0ff */
[----:B------:R-:W1:Y:S01]  /*2ad0*/  LDSM.16.M88.4 R36, [R223+0x10000] ;  /* 0x01000000df24783b */ /* 0x000e620000000200 */
[----:B------:R-:W-:Y:S02]  /*2ae0*/  IADD3 R214, R227, 0x2800, RZ ;  /* 0x00002800e3d67810 */ /* 0x000fe40007ffe0ff */
[C---:B------:R-:W-:Y:S01]  /*2af0*/  IADD3 R6, R3.reuse, 0x1, RZ ;  /* 0x0000000103067810 */ /* 0x040fe20007ffe0ff */
[----:B------:R-:W1:Y:S01]  /*2b00*/  LDSM.16.M88.4 R52, [R227+0x1800] ;  /* 0x00180000e334783b */ /* 0x000e620000000200 */
[C---:B------:R-:W-:Y:S02]  /*2b10*/  IADD3 R7, R3.reuse, 0x8, RZ ;  /* 0x0000000803077810 */ /* 0x040fe40007ffe0ff */
[CC--:B------:R-:W-:Y:S01]  /*2b20*/  ISETP.GE.AND P0, PT, R6.reuse, R201.reuse, PT ;  /* 0x000000c90600720c */ /* 0x0c0fe20003f06270 */
[----:B------:R-:W1:Y:S01]  /*2b30*/  LDSM.16.M88.4 R32, [R223+0x10800] ;  /* 0x01080000df20783b */ /* 0x000e620000000200 */
[----:B------:R-:W-:Y:S02]  /*2b40*/  ISETP.GE.AND P3, PT, R6, R200, PT ;  /* 0x000000c80600720c */ /* 0x000fe40003f66270 */
[----:B------:R-:W-:Y:S01]  /*2b50*/  IADD3 R6, R3, 0x9, RZ ;  /* 0x0000000903067810 */ /* 0x000fe20007ffe0ff */
[----:B--2---:R-:W-:Y:S01]  /*2b60*/  HMMA.16816.F32 R24, R44, R20, RZ ;  /* 0x000000142c18723c */ /* 0x004fe200000018ff */
[----:B------:R-:W2:Y:S01]  /*2b70*/  LDSM.16.M88.4 R28, [R223+0x11000] ;  /* 0x01100000df1c783b */ /* 0x000ea20000000200 */
        /* <DEDUP_REMOVED lines=9> */
[----:B----4-:R-:W-:Y:S01]  /*2c10*/  HMMA.16816.F32 R16, R44, R12, RZ ;  /* 0x0000000c2c10723c */ /* 0x010fe200000018ff */
        /* <DEDUP_REMOVED lines=9> */
[----:B-----5:R-:W-:Y:S01]  /*2cb0*/  HMMA.16816.F32 R80, R44, R76, RZ ;  /* 0x0000004c2c50723c */ /* 0x020fe200000018ff */
[C---:B------:R-:W-:Y:S02]  /*2cc0*/  IADD3 R205, R227.reuse, 0x7000, RZ ;  /* 0x00007000e3cd7810 */ /* 0x040fe40007ffe0ff */
[----:B------:R-:W-:-:S05]  /*2cd0*/  IADD3 R204, R227, 0x7800, RZ ;  /* 0x00007800e3cc7810 */ /* 0x000fca0007ffe0ff */
[----:B------:R-:W-:Y:S08]  /*2ce0*/  HMMA.16816.F32 R76, R44, R78, RZ ;  /* 0x0000004e2c4c723c */ /* 0x000ff000000018ff */
[C---:B-1----:R-:W-:Y:S08]  /*2cf0*/  HMMA.16816.F32 R24, R56.reuse, R68, R24 ;  /* 0x000000443818723c */ /* 0x042ff00000001818 */
[----:B------:R-:W-:Y:S01]  /*2d00*/  HMMA.16816.F32 R20, R56, R70, R20 ;  /* 0x000000463814723c */ /* 0x000fe20000001814 */
[----:B------:R-:W-:Y:S07]  /*2d10*/  LDSM.16.M88.4 R68, [R216] ;  /* 0x00000000d844783b */ /* 0x000fee0000000200 */
[C---:B---3--:R-:W-:Y:S08]  /*2d20*/  HMMA.16816.F32 R48, R44.reuse, R72, RZ ;  /* 0x000000482c30723c */ /* 0x048ff000000018ff */
[----:B------:R-:W-:Y:S01]  /*2d30*/  HMMA.16816.F32 R44, R44, R74, RZ ;  /* 0x0000004a2c2c723c */ /* 0x000fe200000018ff */
[----:B------:R-:W1:Y:S07]  /*2d40*/  LDSM.16.M88.4 R72, [R225] ;  /* 0x00000000e148783b */ /* 0x000e6e0000000200 */
        /* <DEDUP_REMOVED lines=16> */
[C---:B--2---:R-:W-:Y:S08]  /*2e50*/  HMMA.16816.F32 R80, R40.reuse, R28, R80 ;  /* 0x0000001c2850723c */ /* 0x044ff00000001850 */
[----:B------:R-:W-:Y:S01]  /*2e60*/  HMMA.16816.F32 R76, R40, R30, R76 ;  /* 0x0000001e284c723c */ /* 0x000fe2000000184c */
[----:B------:R-:W2:Y:S07]  /*2e70*/  LDSM.16.M88.4 R28, [R229+0x13000] ;  /* 0x01300000e51c783b */ /* 0x000eae0000000200 */
[C---:B-1----:R-:W-:Y:S08]  /*2e80*/  HMMA.16816.F32 R24, R72.reuse, R68, R24 ;  /* 0x000000444818723c */ /* 0x042ff00000001818 */
        /* <DEDUP_REMOVED lines=8> */
[----:B------:R-:W1:Y:S07]  /*2f10*/  LDSM.16.M88.4 R64, [R228+0x4000] ;  /* 0x00400000e440783b */ /* 0x000e6e0000000200 */
        /* <DEDUP_REMOVED lines=21> */
[----:B------:R-:W1:Y:S04]  /*3070*/  LDSM.16.M88.4 R52, [R223+0x13000] ;  /* 0x01300000df34783b */ /* 0x000e680000000200 */
        /* <DEDUP_REMOVED lines=13> */
[C---:B--2---:R-:W-:Y:S08]  /*3150*/  HMMA.16816.F32 R16, R56.reuse, R28, R16 ;  /* 0x0000001c3810723c */ /* 0x044ff00000001810 */
[C---:B------:R-:W-:Y:S01]  /*3160*/  HMMA.16816.F32 R12, R56.reuse, R30, R12 ;  /* 0x0000001e380c723c */ /* 0x040fe2000000180c */
[----:B------:R-:W2:Y:S07]  /*3170*/  LDSM.16.M88.4 R28, [R216+0x3800] ;  /* 0x00380000d81c783b */ /* 0x000eae0000000200 */
[C---:B-1----:R-:W-:Y:S08]  /*3180*/  HMMA.16816.F32 R80, R56.reuse, R52, R80 ;  /* 0x000000343850723c */ /* 0x042ff00000001850 */
[C---:B------:R-:W-:Y:S01]  /*3190*/  HMMA.16816.F32 R76, R56.reuse, R54, R76 ;  /* 0x00000036384c723c */ /* 0x040fe2000000184c */
[----:B------:R-:W1:Y:S07]  /*31a0*/  LDSM.16.M88.4 R52, [R229+0x14000] ;  /* 0x01400000e534783b */ /* 0x000e6e0000000200 */
        /* <DEDUP_REMOVED lines=14> */
[C---:B--2---:R-:W-:Y:S08]  /*3290*/  HMMA.16816.F32 R72, R60.reuse, R28, R72 ;  /* 0x0000001c3c48723c */ /* 0x044ff00000001848 */
[----:B------:R-:W-:Y:S01]  /*32a0*/  HMMA.16816.F32 R44, R60, R30, R44 ;  /* 0x0000001e3c2c723c */ /* 0x000fe2000000182c */
[----:B------:R-:W2:Y:S04]  /*32b0*/  LDSM.16.M88.4 R28, [R227+0x4000] ;  /* 0x00400000e31c783b */ /* 0x000ea80000000200 */
[----:B------:R-:W-:Y:S03]  /*32c0*/  LDSM.16.M88.4 R60, [R223+0x14800] ;  /* 0x01480000df3c783b */ /* 0x000fe60000000200 */
[C---:B-1----:R-:W-:Y:S08]  /*32d0*/  HMMA.16816.F32 R24, R68.reuse, R52, R24 ;  /* 0x000000344418723c */ /* 0x042ff00000001818 */
[C---:B------:R-:W-:Y:S01]  /*32e0*/  HMMA.16816.F32 R20, R68.reuse, R54, R20 ;  /* 0x000000364414723c */ /* 0x040fe20000001814 */
[----:B------:R-:W1:Y:S07]  /*32f0*/  LDSM.16.M88.4 R52, [R227+0x4800] ;  /* 0x00480000e334783b */ /* 0x000e6e0000000200 */
        /* <DEDUP_REMOVED lines=10> */
[C---:B--2---:R-:W-:Y:S08]  /*33a0*/  HMMA.16816.F32 R24, R40.reuse, R28, R24 ;  /* 0x0000001c2818723c */ /* 0x044ff00000001818 */
[C---:B------:R-:W-:Y:S01]  /*33b0*/  HMMA.16816.F32 R20, R40.reuse, R30, R20 ;  /* 0x0000001e2814723c */ /* 0x040fe20000001814 */
[----:B------:R-:W-:Y:S07]  /*33c0*/  LDSM.16.M88.4 R28, [R223+0x15800] ;  /* 0x01580000df1c783b */ /* 0x000fee0000000200 */
[C---:B-1----:R-:W-:Y:S08]  /*33d0*/  HMMA.16816.F32 R16, R40.reuse, R52, R16 ;  /* 0x000000342810723c */ /* 0x042ff00000001810 */
        /* <DEDUP_REMOVED lines=177> */
[----:B------:R-:W-:Y:S02]  /*3ef0*/  @!P6 LEA R18, P1, R5, c[0x0][0x168], 0x1 ;  /* 0x00005a000512ea11 */ /* 0x000fe400078208ff */
[----:B------:R-:W-:Y:S01]  /*3f00*/  IADD3.X R3, R3, UR6, RZ, P2, !PT ;  /* 0x0000000603037c10 */ /* 0x000fe200097fe4ff */
        /* <DEDUP_REMOVED lines=18> */
[----:B---3--:R-:W-:-:S03]  /*4030*/  @!P4 LEA R32, P1, R5, c[0x0][0x168], 0x1 ;  /* 0x00005a000520ca11 */ /* 0x008fc600078208ff */
        /* <DEDUP_REMOVED lines=19> */
.L_x_200:
[----:B------:R-:W-:Y:S05]  /*4170*/  BSYNC B0 ;  /* 0x0000000000007941 */ /* 0x000fea0003800000 */
.L_x_199:
[----:B------:R-:W0:Y:S02]  /*4180*/  LDGDEPBAR ;  /* 0x00000000000079af */ /* 0x000e240000000000 */
.L_x_198:
        /* <DEDUP_REMOVED lines=351> */
[----:B------:R-:W-:-:S04]  /*5780*/  DEPBAR.LE SB0, 0x0 ;  /* 0x000080000000791a */ /* 0x000fc80000000000 */
[----:B------:R-:W-:Y:S01]  /*5790*/  UIADD3 UR26, UR9, -0x2, URZ ;  /* 0xfffffffe091a7890 */ /* 0x000fe2000fffe03f */
[----:B------:R-:W-:Y:S01]  /*57a0*/  ISETP.GE.AND P6, PT, R240, c[0x0][0x220], PT ;  /* 0x00008800f0007a0c */ /* 0x000fe20003fc6270 */
[----:B------:R-:W-:Y:S01]  /*57b0*/  BAR.SYNC.DEFER_BLOCKING 0x0 ;  /* 0x0000000000007b1d */ /* 0x000fe20000010000 */
[----:B------:R-:W-:Y:S01]  /*57c0*/  ISETP.GE.AND P5, PT, R235, c[0x0][0x220], PT ;  /* 0x00008800eb007a0c */ /* 0x000fe20003fa6270 */
[----:B------:R-:W-:Y:S01]  /*57d0*/  USHF.R.S32.HI UR5, URZ, 0x1f, UR26 ;  /* 0x0000001f3f057899 */ /* 0x000fe2000801141a */
[----:B------:R-:W-:Y:S01]  /*57e0*/  ISETP.GE.AND P4, PT, R234, c[0x0][0x220], PT ;  /* 0x00008800ea007a0c */ /* 0x000fe20003f86270 */
[----:B------:R-:W-:Y:S01]  /*57f0*/  UIMAD UR4, UR20, UR26, URZ ;  /* 0x0000001a140472a4 */ /* 0x000fe2000f8e023f */
[----:B------:R-:W-:Y:S01]  /*5800*/  IMAD.MOV.U32 R20, RZ, RZ, R8 ;  /* 0x000000ffff147224 */ /* 0x000fe200078e0008 */
[----:B------:R-:W-:Y:S01]  /*5810*/  ISETP.GE.AND P3, PT, R233, c[0x0][0x220], PT ;  /* 0x00008800e9007a0c */ /* 0x000fe20003f66270 */
[----:B------:R-:W-:Y:S01]  /*5820*/  IMAD.MOV.U32 R21, RZ, RZ, R11 ;  /* 0x000000ffff157224 */ /* 0x000fe200078e000b */
[----:B------:R-:W-:-:S02]  /*5830*/  UIMAD UR4, UR5, UR21, UR4 ;  /* 0x00000015050472a4 */ /* 0x000fc4000f8e0204 */
[----:B------:R-:W-:Y:S01]  /*5840*/  UISETP.GE.AND UP0, UPT, UR9, 0x3, UPT ;  /* 0x000000030900788c */ /* 0x000fe2000bf06270 */
[----:B------:R-:W-:-:S05]  /*5850*/  IMAD.WIDE.U32 R20, R231, UR26, R20 ;  /* 0x0000001ae7147c25 */ /* 0x000fca000f8e0014 */
[C---:B------:R-:W-:Y:S02]  /*5860*/  @!P6 LEA R18, P2, R20.reuse, c[0x0][0x170], 0x1 ;  /* 0x00005c001412ea11 */ /* 0x040fe400078408ff */
[----:B------:R-:W-:Y:S02]  /*5870*/  IADD3 R4, R21, UR4, RZ ;  /* 0x0000000415047c10 */ /* 0x000fe4000fffe0ff */
[C---:B------:R-:W-:Y:S02]  /*5880*/  @!P5 LEA R14, P1, R20.reuse, c[0x0][0x170], 0x1 ;  /* 0x00005c00140eda11 */ /* 0x040fe400078208ff */
[C---:B------:R-:W-:Y:S02]  /*5890*/  @!P4 LEA R12, P0, R20.reuse, c[0x0][0x170], 0x1 ;  /* 0x00005c00140cca11 */ /* 0x040fe400078008ff */
[C---:B------:R-:W-:Y:S01]  /*58a0*/  @!P6 LEA.HI.X R19, R20.reuse, c[0x0][0x174], R4, 0x1, P2 ;  /* 0x00005d001413ea11 */ /* 0x040fe200010f0c04 */
[----:B------:R-:W-:Y:S01]  /*58b0*/  @P6 STS.128 [R232+0x18000], RZ ;  /* 0x018000ffe8006388 */ /* 0x000fe20000000c00 */
[----:B------:R-:W-:-:S02]  /*58c0*/  IADD3 R2, P2, R20, UR22, RZ ;  /* 0x0000001614027c10 */ /* 0x000fc4000ff5e0ff */
[C-C-:B------:R-:W-:Y:S01]  /*58d0*/  @!P5 LEA.HI.X R15, R20.reuse, c[0x0][0x174], R4.reuse, 0x1, P1 ;  /* 0x00005d00140fda11 */ /* 0x140fe200008f0c04 */
[----:B------:R-:W-:Y:S01]  /*58e0*/  @!PT LDS RZ, [RZ] ;  /* 0x00000000fffff984 */ /* 0x000fe20000000800 */
[----:B------:R-:W-:Y:S01]  /*58f0*/  @!PT LDS RZ, [RZ] ;  /* 0x00000000fffff984 */ /* 0x000fe20000000800 */
[----:B------:R-:W-:Y:S01]  /*5900*/  @!PT LDS RZ, [RZ] ;  /* 0x00000000fffff984 */ /* 0x000fe20000000800 */
[----:B------:R1:W-:Y:S01]  /*5910*/  @!P6 LDGSTS.E.BYPASS.LTC128B.128 [R232+0x18000], [R18.64] ;  /* 0x1800000012e8efae */ /* 0x0003e2000b901d52 */
[C---:B------:R-:W-:Y:S02]  /*5920*/  @!P3 LEA R6, P1, R20.reuse, c[0x0][0x170], 0x1 ;  /* 0x00005c001406ba11 */ /* 0x040fe400078208ff */
[--C-:B------:R-:W-:Y:S01]  /*5930*/  @!P4 LEA.HI.X R13, R20, c[0x0][0x174], R4.reuse, 0x1, P0 ;  /* 0x00005d00140dca11 */ /* 0x100fe200000f0c04 */
[----:B------:R-:W-:Y:S01]  /*5940*/  @P5 STS.128 [R232+0x1a000], RZ ;  /* 0x01a000ffe8005388 */ /* 0x000fe20000000c00 */
[----:B------:R-:W-:Y:S02]  /*5950*/  @!P6 LEA R16, P0, R2, c[0x0][0x170], 0x1 ;  /* 0x00005c000210ea11 */ /* 0x000fe400078008ff */
[----:B------:R-:W-:Y:S01]  /*5960*/  IADD3.X R0, R4, UR23, RZ, P2, !PT ;  /* 0x0000001704007c10 */ /* 0x000fe200097fe4ff */
[----:B------:R-:W-:Y:S01]  /*5970*/  @!PT LDS RZ, [RZ] ;  /* 0x00000000fffff984 */ /* 0x000fe20000000800 */
[----:B------:R-:W-:Y:S01]  /*5980*/  @!PT LDS RZ, [RZ] ;  /* 0x00000000fffff984 */ /* 0x000fe20000000800 */
[----:B------:R-:W-:Y:S01]  /*5990*/  @!PT LDS RZ, [RZ] ;  /* 0x00000000fffff984 */ /* 0x000fe20000000800 */
[----:B------:R2:W-:Y:S01]  /*59a0*/  @!P5 LDGSTS.E.BYPASS.LTC128B.128 [R232+0x1a000], [R14.64+0x80] ;  /* 0x1a0000800ee8dfae */ /* 0x0005e2000b901d52 */
[----:B------:R-:W-:-:S02]  /*59b0*/  @!P3 LEA.HI.X R7, R20, c[0x0][0x174], R4, 0x1, P1 ;  /* 0x00005d001407ba11 */ /* 0x000fc400008f0c04 */
[C---:B------:R-:W-:Y:S01]  /*59c0*/  @!P5 LEA R22, P2, R2.reuse, c[0x0][0x170], 0x1 ;  /* 0x00005c000216da11 */ /* 0x040fe200078408ff */
[----:B------:R-:W-:Y:S01]  /*59d0*/  @P4 STS.128 [R232+0x1c000], RZ ;  /* 0x01c000ffe8004388 */ /* 0x000fe20000000c00 */
[C---:B------:R-:W-:Y:S02]  /*59e0*/  @!P4 LEA R20, P1, R2.reuse, c[0x0][0x170], 0x1 ;  /* 0x00005c000214ca11 */ /* 0x040fe400078208ff */
[C-C-:B------:R-:W-:Y:S01]  /*59f0*/  @!P6 LEA.HI.X R17, R2.reuse, c[0x0][0x174], R0.reuse, 0x1, P0 ;  /* 0x00005d000211ea11 */ /* 0x140fe200000f0c00 */
[----:B------:R-:W-:Y:S01]  /*5a00*/  @!PT LDS RZ, [RZ] ;  /* 0x00000000fffff984 */ /* 0x000fe20000000800 */
[----:B------:R-:W-:Y:S01]  /*5a10*/  @!PT LDS RZ, [RZ] ;  /* 0x00000000fffff984 */ /* 0x000fe20000000800 */
[----:B------:R-:W-:Y:S01]  /*5a20*/  @!PT LDS RZ, [RZ] ;  /* 0x00000000fffff984 */ /* 0x000fe20000000800 */
[----:B------:R2:W-:Y:S01]  /*5a30*/  @!P4 LDGSTS.E.BYPASS.LTC128B.128 [R232+0x1c000], [R12.64+0x100] ;  /* 0x1c0001000ce8cfae */ /* 0x0005e2000b901d52 */
[C---:B------:R-:W-:Y:S02]  /*5a40*/  @!P3 LEA R4, P0, R2.reuse, c[0x0][0x170], 0x1 ;  /* 0x00005c000204ba11 */ /* 0x040fe400078008ff */
[C-C-:B------:R-:W-:Y:S01]  /*5a50*/  @!P5 LEA.HI.X R23, R2.reuse, c[0x0][0x174], R0.reuse, 0x1, P2 ;  /* 0x00005d000217da11 */ /* 0x140fe200010f0c00 */
[----:B------:R-:W-:Y:S01]  /*5a60*/  @P3 STS.128 [R232+0x1e000], RZ ;  /* 0x01e000ffe8003388 */ /* 0x000fe20000000c00 */
[----:B------:R-:W-:-:S02]  /*5a70*/  @!P4 LEA.HI.X R21, R2, c[0x0][0x174], R0, 0x1, P1 ;  /* 0x00005d000215ca11 */ /* 0x000fc400008f0c00 */
[----:B------:R-:W-:Y:S01]  /*5a80*/  @!P3 LEA.HI.X R5, R2, c[0x0][0x174], R0, 0x1, P0 ;  /* 0x00005d000205ba11 */ /* 0x000fe200000f0c00 */
[----:B------:R-:W-:Y:S01]  /*5a90*/  @!PT LDS RZ, [RZ] ;  /* 0x00000000fffff984 */ /* 0x000fe20000000800 */
[----:B------:R-:W-:Y:S01]  /*5aa0*/  @!PT LDS RZ, [RZ] ;  /* 0x00000000fffff984 */ /* 0x000fe20000000800 */
[----:B------:R-:W-:Y:S01]  /*5ab0*/  @!PT LDS RZ, [RZ] ;  /* 0x00000000fffff984 */ /* 0x000fe20000000800 */
[----:B------:R3:W-:Y:S01]  /*5ac0*/  @!P3 LDGSTS.E.BYPASS.LTC128B.128 [R232+0x1e000], [R6.64+0x180] ;  /* 0x1e00018006e8bfae */ /* 0x0007e2000b901d52 */
[----:B------:R-:W-:-:S03]  /*5ad0*/  IMAD.U32 R0, RZ, RZ, UR26 ;  /* 0x0000001aff007e24 */ /* 0x000fc6000f8e00ff */
[----:B------:R-:W-:Y:S01]  /*5ae0*/  @P6 STS.128 [R232+0x19000], RZ ;  /* 0x019000ffe8006388 */ /* 0x000fe20000000c00 */
[----:B------:R-:W-:-:S03]  /*5af0*/  IMAD R0, R0, 0x40, R165 ;  /* 0x0000004000007824 */ /* 0x000fc600078e02a5 */
[----:B------:R-:W-:Y:S01]  /*5b00*/  @!PT LDS RZ, [RZ] ;  /* 0x00000000fffff984 */ /* 0x000fe20000000800 */
[----:B------:R-:W-:Y:S01]  /*5b10*/  @!PT LDS RZ, [RZ] ;  /* 0x00000000fffff984 */ /* 0x000fe20000000800 */
[----:B------:R-:W-:Y:S01]  /*5b20*/  @!PT LDS RZ, [RZ] ;  /* 0x00000000fffff984 */ /* 0x000fe20000000800 */
[----:B------:R1:W-:Y:S02]  /*5b30*/  @!P6 LDGSTS.E.BYPASS.LTC128B.128 [R232+0x19000], [R16.64] ;  /* 0x1900000010e8efae */ /* 0x0003e4000b901d52 */
[----:B------:R-:W-:Y:S02]  /*5b40*/  IADD3 R2, R0, 0x1, RZ ;  /* 0x0000000100027810 */ /* 0x000fe40007ffe0ff */
[----:B------:R-:W-:Y:S02]  /*5b50*/  @P5 STS.128 [R232+0x1b000], RZ ;  /* 0x01b000ffe8005388 */ /* 0x000fe40000000c00 */
[C---:B------:R-:W-:Y:S02]  /*5b60*/  ISETP.GE.AND P2, PT, R2.reuse, R201, PT ;  /* 0x000000c90200720c */ /* 0x040fe40003f46270 */
[----:B------:R-:W-:Y:S01]  /*5b70*/  @!PT LDS RZ, [RZ] ;  /* 0x00000000fffff984 */ /* 0x000fe20000000800 */
[----:B------:R-:W-:Y:S01]  /*5b80*/  @!PT LDS RZ, [RZ] ;  /* 0x00000000fffff984 */ /* 0x000fe20000000800 */
[----:B------:R-:W-:Y:S01]  /*5b90*/  @!PT LDS RZ, [RZ] ;  /* 0x00000000fffff984 */ /* 0x000fe20000000800 */
[----:B------:R4:W-:Y:S01]  /*5ba0*/  @!P5 LDGSTS.E.BYPASS.LTC128B.128 [R232+0x1b000], [R22.64+0x80] ;  /* 0x1b00008016e8dfae */ /* 0x0009e2000b901d52 */
[----:B------:R-:W-:Y:S02]  /*5bb0*/  ISETP.GE.AND P1, PT, R2, R200, PT ;  /* 0x000000c80200720c */ /* 0x000fe40003f26270 */
[----:B------:R-:W-:Y:S01]  /*5bc0*/  IADD3 R2, R0, 0x9, RZ ;  /* 0x0000000900027810 */ /* 0x000fe20007ffe0ff */
        /* <DEDUP_REMOVED lines=11> */
[----:B------:R-:W5:Y:S04]  /*5c80*/  LDSM.16.M88.4 R176, [R229+0x10800] ;  /* 0x01080000e5b0783b */ /* 0x000f680000000200 */
[----:B------:R-:W2:Y:S04]  /*5c90*/  LDSM.16.M88.4 R168, [R229+0x11000] ;  /* 0x01100000e5a8783b */ /* 0x000ea80000000200 */
[----:B------:R-:W-:Y:S04]  /*5ca0*/  LDSM.16.M88.4 R24, [R229+0x11800] ;  /* 0x01180000e518783b */ /* 0x000fe80000000200 */
[----:B-1----:R-:W-:Y:S04]  /*5cb0*/  LDSM.16.M88.4 R16, [R228] ;  /* 0x00000000e410783b */ /* 0x002fe80000000200 */
[----:B------:R-:W-:Y:S04]  /*5cc0*/  LDSM.16.M88.4 R196, [R227] ;  /* 0x00000000e3c4783b */ /* 0x000fe80000000200 */
[----:B---3--:R-:W1:Y:S04]  /*5cd0*/  LDSM.16.M88.4 R4, [R229+0x10000] ;  /* 0x01000000e504783b */ /* 0x008e680000000200 */
[----:B------:R-:W3:Y:S04]  /*5ce0*/  LDSM.16.M88.4 R192, [R219] ;  /* 0x00000000dbc0783b */ /* 0x000ee80000000200 */
[----:B------:R-:W3:Y:S04]  /*5cf0*/  LDSM.16.M88.4 R188, [R218] ;  /* 0x00000000dabc783b */ /* 0x000ee80000000200 */
[----:B----4-:R-:W4:Y:S04]  /*5d00*/  LDSM.16.M88.4 R20, [R217] ;  /* 0x00000000d914783b */ /* 0x010f280000000200 */
[----:B------:R-:W-:Y:S01]  /*5d10*/  LDSM.16.M88.4 R184, [R223+0x10000] ;  /* 0x01000000dfb8783b */ /* 0x000fe20000000200 */
[C---:B-----5:R-:W-:Y:S03]  /*5d20*/  HMMA.16816.F32 R180, R28.reuse, R176, RZ ;  /* 0x000000b01cb4723c */ /* 0x060fe600000018ff */
[----:B------:R-:W0:Y:S05]  /*5d30*/  LDGDEPBAR ;  /* 0x00000000000079af */ /* 0x000e2a0000000000 */
[C---:B--2---:R-:W-:Y:S08]  /*5d40*/  HMMA.16816.F32 R172, R28.reuse, R168, RZ ;  /* 0x000000a81cac723c */ /* 0x044ff000000018ff */
[C---:B------:R-:W-:Y:S08]  /*5d50*/  HMMA.16816.F32 R176, R28.reuse, R178, RZ ;  /* 0x000000b21cb0723c */ /* 0x040ff000000018ff */
[C---:B-1----:R-:W-:Y:S08]  /*5d60*/  HMMA.16816.F32 R12, R28.reuse, R4, RZ ;  /* 0x000000041c0c723c */ /* 0x042ff000000018ff */
        /* <DEDUP_REMOVED lines=8> */
[C---:B---3--:R-:W-:Y:S08]  /*5df0*/  HMMA.16816.F32 R180, R16.reuse, R192, R180 ;  /* 0x000000c010b4723c */ /* 0x048ff000000018b4 */
[C---:B------:R-:W-:Y:S01]  /*5e00*/  HMMA.16816.F32 R176, R16.reuse, R194, R176 ;  /* 0x000000c210b0723c */ /* 0x040fe200000018b0 */
[----:B------:R-:W3:Y:S07]  /*5e10*/  LDSM.16.M88.4 R192, [R223+0x11000] ;  /* 0x01100000dfc0783b */ /* 0x000eee0000000200 */
[C---:B------:R-:W-:Y:S08]  /*5e20*/  HMMA.16816.F32 R172, R16.reuse, R188, R172 ;  /* 0x000000bc10ac723c */ /* 0x040ff000000018ac */
[C---:B------:R-:W-:Y:S01]  /*5e30*/  HMMA.16816.F32 R168, R16.reuse, R190, R168 ;  /* 0x000000be10a8723c */ /* 0x040fe200000018a8 */
[----:B------:R-:W5:Y:S07]  /*5e40*/  LDSM.16.M88.4 R188, [R223+0x11800] ;  /* 0x01180000dfbc783b */ /* 0x000f6e0000000200 */
[C---:B----4-:R-:W-:Y:S08]  /*5e50*/  HMMA.16816.F32 R32, R16.reuse, R20, R32 ;  /* 0x000000141020723c */ /* 0x050ff00000001820 */
[----:B------:R-:W-:Y:S01]  /*5e60*/  HMMA.16816.F32 R28, R16, R22, R28 ;  /* 0x00000016101c723c */ /* 0x000fe2000000181c */
[----:B------:R-:W-:Y:S04]  /*5e70*/  LDSM.16.M88.4 R20, [R225] ;  /* 0x00000000e114783b */ /* 0x000fe80000000200 */
[----:B------:R-:W4:Y:S03]  /*5e80*/  LDSM.16.M88.4 R16, [R216] ;  /* 0x00000000d810783b */ /* 0x000f260000000200 */
        /* <DEDUP_REMOVED lines=9> */
[C---:B-----5:R-:W-:Y:S08]  /*5f20*/  HMMA.16816.F32 R32, R24.reuse, R188, R32 ;  /* 0x000000bc1820723c */ /* 0x060ff00000001820 */
[----:B------:R-:W-:Y:S01]  /*5f30*/  HMMA.16816.F32 R28, R24, R190, R28 ;  /* 0x000000be181c723c */ /* 0x000fe2000000181c */
[----:B------:R-:W3:Y:S04]  /*5f40*/  LDSM.16.M88.4 R188, [R216+0x1800] ;  /* 0x00180000d8bc783b */ /* 0x000ee80000000200 */
[----:B------:R-:W-:Y:S03]  /*5f50*/  LDSM.16.M88.4 R24, [R230+0x4000] ;  /* 0x00400000e618783b */ /* 0x000fe60000000200 */
[C---:B----4-:R-:W-:Y:S08]  /*5f60*/  HMMA.16816.F32 R12, R20.reuse, R16, R12 ;  /* 0x00000010140c723c */ /* 0x050ff0000000180c */
[C---:B------:R-:W-:Y:S01]  /*5f70*/  HMMA.16816.F32 R4, R20.reuse, R18, R4 ;  /* 0x000000121404723c */ /* 0x040fe20000001804 */
[----:B------:R-:W4:Y:S07]  /*5f80*/  LDSM.16.M88.4 R16, [R229+0x12000] ;  /* 0x01200000e510783b */ /* 0x000f2e0000000200 */
        /* <DEDUP_REMOVED lines=12> */
[----:B------:R-:W3:Y:S07]  /*6050*/  LDSM.16.M88.4 R16, [R228+0x4000] ;  /* 0x00400000e410783b */ /* 0x000eee0000000200 */
[C---:B------:R-:W-:Y:S08]  /*6060*/  HMMA.16816.F32 R180, R24.reuse, R192, R180 ;  /* 0x000000c018b4723c */ /* 0x040ff000000018b4 */
[C---:B------:R-:W-:Y:S01]  /*6070*/  HMMA.16816.F32 R176, R24.reuse, R194, R176 ;  /* 0x000000c218b0723c */ /* 0x040fe200000018b0 */
[----:B------:R-:W4:Y:S07]  /*6080*/  LDSM.16.M88.4 R192, [R213] ;  /* 0x00000000d5c0783b */ /* 0x000f2e0000000200 */
        /* <DEDUP_REMOVED lines=36> */
[C---:B--2---:R-:W-:Y:S08]  /*62d0*/  HMMA.16816.F32 R180, R192.reuse, R188, R180 ;  /* 0x000000bcc0b4723c */ /* 0x044ff000000018b4 */
[C---:B------:R-:W-:Y:S01]  /*62e0*/  HMMA.16816.F32 R176, R192.reuse, R190, R176 ;  /* 0x000000bec0b0723c */ /* 0x040fe200000018b0 */
[----:B------:R-:W2:Y:S07]  /*62f0*/  LDSM.16.M88.4 R188, [R229+0x15000] ;  /* 0x01500000e5bc783b */ /* 0x000eae0000000200 */
[C---:B-----5:R-:W-:Y:S08]  /*6300*/  HMMA.16816.F32 R172, R192.reuse, R24, R172 ;  /* 0x00000018c0ac723c */ /* 0x060ff000000018ac */
[C---:B------:R-:W-:Y:S01]  /*6310*/  HMMA.16816.F32 R168, R192.reuse, R26, R168 ;  /* 0x0000001ac0a8723c */ /* 0x040fe200000018a8 */
[----:B------:R-:W4:Y:S07]  /*6320*/  LDSM.16.M88.4 R24, [R229+0x15800] ;  /* 0x01580000e518783b */ /* 0x000f2e0000000200 */
[C---:B---3--:R-:W-:Y:S08]  /*6330*/  HMMA.16816.F32 R32, R192.reuse, R196, R32 ;  /* 0x000000c4c020723c */ /* 0x048ff00000001820 */
[----:B------:R-:W-:Y:S01]  /*6340*/  HMMA.16816.F32 R28, R192, R198, R28 ;  /* 0x000000c6c01c723c */ /* 0x000fe2000000181c */
[----:B------:R-:W-:Y:S04]  /*6350*/  LDSM.16.M88.4 R196, [R211] ;  /* 0x00000000d3c4783b */ /* 0x000fe80000000200 */
[----:B------:R-:W-:Y:S03]  /*6360*/  LDSM.16.M88.4 R192, [R210] ;  /* 0x00000000d2c0783b */ /* 0x000fe60000000200 */
[C---:B-1----:R-:W-:Y:S08]  /*6370*/  HMMA.16816.F32 R12, R16.reuse, R20, R12 ;  /* 0x00000014100c723c */ /* 0x042ff0000000180c */
[C---:B------:R-:W-:Y:S01]  /*6380*/  HMMA.16816.F32 R4, R16.reuse, R22, R4 ;  /* 0x000000161004723c */ /* 0x040fe20000001804 */
[----:B------:R-:W1:Y:S07]  /*6390*/  LDSM.16.M88.4 R20, [R228+0x8000] ;  /* 0x00800000e414783b */ /* 0x000e6e0000000200 */
[C---:B------:R-:W-:Y:S08]  /*63a0*/  HMMA.16816.F32 R180, R16.reuse, R184, R180 ;  /* 0x000000b810b4723c */ /* 0x040ff000000018b4 */
[C---:B------:R-:W-:Y:S01]  /*63b0*/  HMMA.16816.F32 R176, R16.reuse, R186, R176 ;  /* 0x000000ba10b0723c */ /* 0x040fe200000018b0 */
[----:B------:R-:W3:Y:S07]  /*63c0*/  LDSM.16.M88.4 R184, [R209] ;  /* 0x00000000d1b8783b */ /* 0x000eee0000000200 */
[C---:B--2---:R-:W-:Y:S08]  /*63d0*/  HMMA.16816.F32 R172, R16.reuse, R188, R172 ;  /* 0x000000bc10ac723c */ /* 0x044ff000000018ac */
[C---:B------:R-:W-:Y:S01]  /*63e0*/  HMMA.16816.F32 R168, R16.reuse, R190, R168 ;  /* 0x000000be10a8723c */ /* 0x040fe200000018a8 */
[----:B------:R-:W2:Y:S07]  /*63f0*/  LDSM.16.M88.4 R188, [R208] ;  /* 0x00000000d0bc783b */ /* 0x000eae0000000200 */
[C---:B----4-:R-:W-:Y:S08]  /*6400*/  HMMA.16816.F32 R32, R16.reuse, R24, R32 ;  /* 0x000000181020723c */ /* 0x050ff00000001820 */
[----:B------:R-:W-:Y:S01]  /*6410*/  HMMA.16816.F32 R28, R16, R26, R28 ;  /* 0x0000001a101c723c */ /* 0x000fe2000000181c */
[----:B------:R-:W-:Y:S04]  /*6420*/  LDSM.16.M88.4 R24, [R226+0x8000] ;  /* 0x00800000e218783b */ /* 0x000fe80000000200 */
[----:B------:R-:W4:Y:S03]  /*6430*/  LDSM.16.M88.4 R16, [R223+0x14000] ;  /* 0x01400000df10783b */ /* 0x000f260000000200 */
[C---:B-1----:R-:W-:Y:S08]  /*6440*/  HMMA.16816.F32 R12, R20.reuse, R196, R12 ;  /* 0x000000c4140c723c */ /* 0x042ff0000000180c */
[C---:B------:R-:W-:Y:S01]  /*6450*/  HMMA.16816.F32 R4, R20.reuse, R198, R4 ;  /* 0x000000c61404723c */ /* 0x040fe20000001804 */
[----:B------:R-:W1:Y:S07]  /*6460*/  LDSM.16.M88.4 R196, [R223+0x14800] ;  /* 0x01480000dfc4783b */ /* 0x000e6e0000000200 */
[C---:B------:R-:W-:Y:S08]  /*6470*/  HMMA.16816.F32 R180, R20.reuse, R192, R180 ;  /* 0x000000c014b4723c */ /* 0x040ff000000018b4 */
[C---:B------:R-:W-:Y:S01]  /*6480*/  HMMA.16816.F32 R176, R20.reuse, R194, R176 ;  /* 0x000000c214b0723c */ /* 0x040fe200000018b0 */
[----:B------:R-:W5:Y:S07]  /*6490*/  LDSM.16.M88.4 R192, [R223+0x15000] ;  /* 0x01500000dfc0783b */ /* 0x000f6e0000000200 */
[C---:B---3--:R-:W-:Y:S08]  /*64a0*/  HMMA.16816.F32 R172, R20.reuse, R184, R172 ;  /* 0x000000b814ac723c */ /* 0x048ff000000018ac */
[C---:B------:R-:W-:Y:S01]  /*64b0*/  HMMA.16816.F32 R168, R20.reuse, R186, R168 ;  /* 0x000000ba14a8723c */ /* 0x040fe200000018a8 */
[----:B------:R-:W-:Y:S07]  /*64c0*/  LDSM.16.M88.4 R184, [R223+0x15800] ;  /* 0x01580000dfb8783b */ /* 0x000fee0000000200 */
[C---:B--2---:R-:W-:Y:S08]  /*64d0*/  HMMA.16816.F32 R32, R20.reuse, R188, R32 ;  /* 0x000000bc1420723c */ /* 0x044ff00000001820 */
[----:B------:R-:W-:Y:S01]  /*64e0*/  HMMA.16816.F32 R28, R20, R190, R28 ;  /* 0x000000be141c723c */ /* 0x000fe2000000181c */
[----:B------:R-:W-:Y:S04]  /*64f0*/  LDSM.16.M88.4 R188, [R225+0x8000] ;  /* 0x00800000e1bc783b */ /* 0x000fe80000000200 */
[----:B------:R-:W2:Y:S03]  /*6500*/  LDSM.16.M88.4 R20, [R216+0x4800] ;  /* 0x00480000d814783b */ /* 0x000ea60000000200 */
[C---:B----4-:R-:W-:Y:S08]  /*6510*/  HMMA.16816.F32 R12, R24.reuse, R16, R12 ;  /* 0x00000010180c723c */ /* 0x050ff0000000180c */
[C---:B------:R-:W-:Y:S01]  /*6520*/  HMMA.16816.F32 R4, R24.reuse, R18, R4 ;  /* 0x000000121804723c */ /* 0x040fe20000001804 */
[----:B------:R-:W3:Y:S07]  /*6530*/  LDSM.16.M88.4 R16, [R216+0x4000] ;  /* 0x00400000d810783b */ /* 0x000eee0000000200 */
[C---:B-1----:R-:W-:Y:S08]  /*6540*/  HMMA.16816.F32 R180, R24.reuse, R196, R180 ;  /* 0x000000c418b4723c */ /* 0x042ff000000018b4 */
[C---:B------:R-:W-:Y:S01]  /*6550*/  HMMA.16816.F32 R176, R24.reuse, R198, R176 ;  /* 0x000000c618b0723c */ /* 0x040fe200000018b0 */
[----:B------:R-:W1:Y:S07]  /*6560*/  LDSM.16.M88.4 R196, [R216+0x5000] ;  /* 0x00500000d8c4783b */ /* 0x000e6e0000000200 */
[C---:B-----5:R-:W-:Y:S08]  /*6570*/  HMMA.16816.F32 R172, R24.reuse, R192, R172 ;  /* 0x000000c018ac723c */ /* 0x060ff000000018ac */
[----:B------:R-:W-:Y:S01]  /*6580*/  HMMA.16816.F32 R168, R24, R194, R168 ;  /* 0x000000c218a8723c */ /* 0x000fe200000018a8 */
[----:B------:R-:W4:Y:S07]  /*6590*/  LDSM.16.M88.4 R192, [R216+0x5800] ;  /* 0x00580000d8c0783b */ /* 0x000f2e0000000200 */
[C---:B--2---:R-:W-:Y:S08]  /*65a0*/  HMMA.16816.F32 R180, R188.reuse, R20, R180 ;  /* 0x00000014bcb4723c */ /* 0x044ff000000018b4 */
[C---:B---3--:R-:W-:Y:S08]  /*65b0*/  HMMA.16816.F32 R12, R188.reuse, R16, R12 ;  /* 0x00000010bc0c723c */ /* 0x048ff0000000180c */
[C---:B------:R-:W-:Y:S01]  /*65c0*/  HMMA.16816.F32 R4, R188.reuse, R18, R4 ;  /* 0x00000012bc04723c */ /* 0x040fe20000001804 */
[----:B------:R-:W-:Y:S07]  /*65d0*/  LDSM.16.M88.4 R16, [R230+0xc000] ;  /* 0x00c00000e610783b */ /* 0x000fee0000000200 */
[----:B------:R-:W-:Y:S01]  /*65e0*/  HMMA.16816.F32 R176, R188, R22, R176 ;  /* 0x00000016bcb0723c */ /* 0x000fe200000018b0 */
[----:B------:R-:W2:Y:S07]  /*65f0*/  LDSM.16.M88.4 R20, [R229+0x16800] ;  /* 0x01680000e514783b */ /* 0x000eae0000000200 */
[C---:B------:R-:W-:Y:S08]  /*6600*/  HMMA.16816.F32 R32, R24.reuse, R184, R32 ;  /* 0x000000b81820723c */ /* 0x040ff00000001820 */
[----:B------:R-:W-:Y:S01]  /*6610*/  HMMA.16816.F32 R28, R24, R186, R28 ;  /* 0x000000ba181c723c */ /* 0x000fe2000000181c */
[----:B------:R-:W3:Y:S04]  /*6620*/  LDSM.16.M88.4 R184, [R229+0x16000] ;  /* 0x01600000e5b8783b */ /* 0x000ee80000000200 */
[----:B------:R-:W5:Y:S03]  /*6630*/  LDSM.16.M88.4 R24, [R229+0x17000] ;  /* 0x01700000e518783b */ /* 0x000f660000000200 */
[C---:B-1----:R-:W-:Y:S08]  /*6640*/  HMMA.16816.F32 R172, R188.reuse, R196, R172 ;  /* 0x000000c4bcac723c */ /* 0x042ff000000018ac */
[C---:B------:R-:W-:Y:S01]  /*6650*/  HMMA.16816.F32 R168, R188.reuse, R198, R168 ;  /* 0x000000c6bca8723c */ /* 0x040fe200000018a8 */
[----:B------:R-:W1:Y:S07]  /*6660*/  LDSM.16.M88.4 R196, [R229+0x17800] ;  /* 0x01780000e5c4783b */ /* 0x000e6e0000000200 */
[C---:B----4-:R-:W-:Y:S08]  /*6670*/  HMMA.16816.F32 R32, R188.reuse, R192, R32 ;  /* 0x000000c0bc20723c */ /* 0x050ff00000001820 */
[----:B------:R-:W-:Y:S01]  /*6680*/  HMMA.16816.F32 R28, R188, R194, R28 ;  /* 0x000000c2bc1c723c */ /* 0x000fe2000000181c */
[----:B------:R-:W-:Y:S04]  /*6690*/  LDSM.16.M88.4 R188, [R206] ;  /* 0x00000000cebc783b */ /* 0x000fe80000000200 */
[----:B------:R-:W-:Y:S03]  /*66a0*/  LDSM.16.M88.4 R192, [R207] ;  /* 0x00000000cfc0783b */ /* 0x000fe60000000200 */
[C---:B--2---:R-:W-:Y:S08]  /*66b0*/  HMMA.16816.F32 R180, R16.reuse, R20, R180 ;  /* 0x0000001410b4723c */ /* 0x044ff000000018b4 */
[C---:B------:R-:W-:Y:S01]  /*66c0*/  HMMA.16816.F32 R176, R16.reuse, R22, R176 ;  /* 0x0000001610b0723c */ /* 0x040fe200000018b0 */
[----:B------:R-:W2:Y:S07]  /*66d0*/  LDSM.16.M88.4 R20, [R228+0xc000] ;  /* 0x00c00000e414783b */ /* 0x000eae0000000200 */
[C---:B---3--:R-:W-:Y:S08]  /*66e0*/  HMMA.16816.F32 R12, R16.reuse, R184, R12 ;  /* 0x000000b8100c723c */ /* 0x048ff0000000180c */
[C---:B------:R-:W-:Y:S01]  /*66f0*/  HMMA.16816.F32 R4, R16.reuse, R186, R4 ;  /* 0x000000ba1004723c */ /* 0x040fe20000001804 */
[----:B------:R-:W3:Y:S07]  /*6700*/  LDSM.16.M88.4 R184, [R205] ;  /* 0x00000000cdb8783b */ /* 0x000eee0000000200 */
[C---:B-----5:R-:W-:Y:S08]  /*6710*/  HMMA.16816.F32 R172, R16.reuse, R24, R172 ;  /* 0x0000001810ac723c */ /* 0x060ff000000018ac */
[C---:B------:R-:W-:Y:S01]  /*6720*/  HMMA.16816.F32 R168, R16.reuse, R26, R168 ;  /* 0x0000001a10a8723c */ /* 0x040fe200000018a8 */
[----:B------:R-:W4:Y:S07]  /*6730*/  LDSM.16.M88.4 R24, [R204] ;  /* 0x00000000cc18783b */ /* 0x000f2e0000000200 */
        /* <DEDUP_REMOVED lines=12> */
[----:B------:R-:W-:Y:S07]  /*6800*/  LDSM.16.M88.4 R184, [R223+0x17800] ;  /* 0x01780000dfb8783b */ /* 0x000fee0000000200 */
[C---:B----4-:R-:W-:Y:S08]  /*6810*/  HMMA.16816.F32 R32, R20.reuse, R24, R32 ;  /* 0x000000181420723c */ /* 0x050ff00000001820 */
[----:B------:R-:W-:Y:S01]  /*6820*/  HMMA.16816.F32 R28, R20, R26, R28 ;  /* 0x0000001a141c723c */ /* 0x000fe2000000181c */
[----:B------:R-:W-:Y:S04]  /*6830*/  LDSM.16.M88.4 R24, [R225+0xc000] ;  /* 0x00c00000e118783b */ /* 0x000fe80000000200 */
[----:B------:R-:W3:Y:S03]  /*6840*/  LDSM.16.M88.4 R20, [R216+0x6000] ;  /* 0x00600000d814783b */ /* 0x000ee60000000200 */
[C---:B-1----:R-:W-:Y:S08]  /*6850*/  HMMA.16816.F32 R12, R196.reuse, R16, R12 ;  /* 0x00000010c40c723c */ /* 0x042ff0000000180c */
[C---:B------:R-:W-:Y:S01]  /*6860*/  HMMA.16816.F32 R4, R196.reuse, R18, R4 ;  /* 0x00000012c404723c */ /* 0x040fe20000001804 */
[----:B------:R-:W1:Y:S07]  /*6870*/  LDSM.16.M88.4 R16, [R216+0x6800] ;  /* 0x00680000d810783b */ /* 0x000e6e0000000200 */
[C---:B--2---:R-:W-:Y:S08]  /*6880*/  HMMA.16816.F32 R172, R196.reuse, R188, R172 ;  /* 0x000000bcc4ac723c */ /* 0x044ff000000018ac */
[C---:B------:R-:W-:Y:S01]  /*6890*/  HMMA.16816.F32 R168, R196.reuse, R190, R168 ;  /* 0x000000bec4a8723c */ /* 0x040fe200000018a8 */
[----:B------:R-:W2:Y:S07]  /*68a0*/  LDSM.16.M88.4 R188, [R216+0x7000] ;  /* 0x00700000d8bc783b */ /* 0x000eae0000000200 */
[C---:B-----5:R-:W-:Y:S08]  /*68b0*/  HMMA.16816.F32 R180, R196.reuse, R192, R180 ;  /* 0x000000c0c4b4723c */ /* 0x060ff000000018b4 */
[----:B------:R-:W-:Y:S08]  /*68c0*/  HMMA.16816.F32 R176, R196, R194, R176 ;  /* 0x000000c2c4b0723c */ /* 0x000ff000000018b0 */
[C---:B---3--:R-:W-:Y:S08]  /*68d0*/  HMMA.16816.F32 R12, R24.reuse, R20, R12 ;  /* 0x00000014180c723c */ /* 0x048ff0000000180c */
[----:B------:R-:W-:Y:S01]  /*68e0*/  HMMA.16816.F32 R4, R24, R22, R4 ;  /* 0x000000161804723c */ /* 0x000fe20000001804 */
[----:B------:R-:W3:Y:S01]  /*68f0*/  LDSM.16.M88.4 R20, [R216+0x7800] ;  /* 0x00780000d814783b */ /* 0x000ee20000000200 */
[----:B------:R-:W-:-:S06]  /*6900*/  DEPBAR.LE SB0, 0x0 ;  /* 0x000080000000791a */ /* 0x000fcc0000000000 */
[----:B-1----:R-:W-:Y:S07]  /*6910*/  HMMA.16816.F32 R180, R24, R16, R180 ;  /* 0x0000001018b4723c */ /* 0x002fee00000018b4 */
[----:B------:R-:W-:Y:S01]  /*6920*/  IADD3 R16, R0, 0x8, RZ ;  /* 0x0000000800107810 */ /* 0x000fe20007ffe0ff */
[----:B------:R-:W-:Y:S01]  /*6930*/  HMMA.16816.F32 R32, R196, R184, R32 ;  /* 0x000000b8c420723c */ /* 0x000fe20000001820 */
[----:B------:R-:W-:Y:S02]  /*6940*/  FSEL R13, R13, -INF , !P2 ;  /* 0xff8000000d0d7808 */ /* 0x000fe40005000000 */
[----:B------:R-:W-:-:S02]  /*6950*/  ISETP.GE.AND P0, PT, R16, R201, PT ;  /* 0x000000c91000720c */ /* 0x000fc40003f06270 */
[----:B------:R-:W-:Y:S02]  /*6960*/  FSEL R15, R15, -INF , !P1 ;  /* 0xff8000000f0f7808 */ /* 0x000fe40004800000 */
[-C--:B------:R-:W-:Y:S01]  /*6970*/  ISETP.GE.AND P2, PT, R16, R200.reuse, PT ;  /* 0x000000c81000720c */ /* 0x080fe20003f46270 */
[----:B------:R-:W-:Y:S01]  /*6980*/  HMMA.16816.F32 R176, R24, R18, R176 ;  /* 0x0000001218b0723c */ /* 0x000fe200000018b0 */
[----:B------:R-:W-:Y:S02]  /*6990*/  FSEL R4, R4, -INF , !P0 ;  /* 0xff80000004047808 */ /* 0x000fe40004000000 */
[C---:B------:R-:W-:Y:S02]  /*69a0*/  ISETP.GE.AND P1, PT, R2.reuse, R201, PT ;  /* 0x000000c90200720c */ /* 0x040fe40003f26270 */
[----:B------:R-:W-:Y:S02]  /*69b0*/  ISETP.GE.AND P0, PT, R2, R200, PT ;  /* 0x000000c80200720c */ /* 0x000fe40003f06270 */
[C---:B------:R-:W-:Y:S01]  /*69c0*/  IADD3 R16, R0.reuse, 0x10, RZ ;  /* 0x0000001000107810 */ /* 0x040fe20007ffe0ff */
[----:B------:R-:W-:Y:S01]  /*69d0*/  HMMA.16816.F32 R28, R196, R186, R28 ;  /* 0x000000bac41c723c */ /* 0x000fe2000000181c */
[----:B------:R-:W-:-:S02]  /*69e0*/  IADD3 R2, R0, 0x11, RZ ;  /* 0x0000001100027810 */ /* 0x000fc40007ffe0ff */
[----:B------:R-:W-:Y:S02]  /*69f0*/  FSEL R6, R6, -INF , !P2 ;  /* 0xff80000006067808 */ /* 0x000fe40005000000 */
[----:B------:R-:W-:Y:S02]  /*6a00*/  FSEL R5, R5, -INF , !P1 ;  /* 0xff80000005057808 */ /* 0x000fe40004800000 */
[----:B------:R-:W-:Y:S01]  /*6a10*/  FSEL R7, R7, -INF , !P0 ;  /* 0xff80000007077808 */ /* 0x000fe20004000000 */
[----:B--2---:R-:W-:Y:S01]  /*6a20*/  HMMA.16816.F32 R172, R24, R188, R172 ;  /* 0x000000bc18ac723c */ /* 0x004fe200000018ac */
[----:B------:R-:W-:Y:S01]  /*6a30*/  BAR.SYNC.DEFER_BLOCKING 0x0 ;  /* 0x0000000000007b1d */ /* 0x000fe20000010000 */
[CC--:B------:R-:W-:Y:S02]  /*6a40*/  ISETP.GE.AND P2, PT, R16.reuse, R201.reuse, PT ;  /* 0x000000c91000720c */ /* 0x0c0fe40003f46270 */
[----:B------:R-:W-:Y:S02]  /*6a50*/  ISETP.GE.AND P1, PT, R16, R200, PT ;  /* 0x000000c81000720c */ /* 0x000fe40003f26270 */
[----:B------:R-:W-:-:S02]  /*6a60*/  ISETP.GE.AND P0, PT, R2, R201, PT ;  /* 0x000000c90200720c */ /* 0x000fc40003f06270 */
[C---:B------:R-:W-:Y:S01]  /*6a70*/  HMMA.16816.F32 R168, R24.reuse, R190, R168 ;  /* 0x000000be18a8723c */ /* 0x040fe200000018a8 */
[----:B------:R-:W-:Y:S02]  /*6a80*/  IADD3 R16, R0, 0x18, RZ ;  /* 0x0000001800107810 */ /* 0x000fe40007ffe0ff */
[----:B------:R-:W-:Y:S02]  /*6a90*/  FSEL R184, R180, -INF , !P2 ;  /* 0xff800000b4b87808 */ /* 0x000fe40005000000 */
[----:B------:R-:W-:Y:S02]  /*6aa0*/  FSEL R188, R182, -INF , !P1 ;  /* 0xff800000b6bc7808 */ /* 0x000fe40004800000 */
[----:B------:R-:W-:Y:S01]  /*6ab0*/  FSEL R185, R181, -INF , !P0 ;  /* 0xff800000b5b97808 */ /* 0x000fe20004000000 */
[----:B---3--:R-:W-:Y:S01]  /*6ac0*/  HMMA.16816.F32 R32, R24, R20, R32 ;  /* 0x000000141820723c */ /* 0x008fe20000001820 */
[----:B------:R-:W-:Y:S02]  /*6ad0*/  ISETP.GE.AND P2, PT, R2, R200, PT ;  /* 0x000000c80200720c */ /* 0x000fe40003f46270 */
[----:B------:R-:W-:-:S02]  /*6ae0*/  ISETP.GE.AND P1, PT, R16, R201, PT ;  /* 0x000000c91000720c */ /* 0x000fc40003f26270 */
[----:B------:R-:W-:Y:S02]  /*6af0*/  ISETP.GE.AND P0, PT, R16, R200, PT ;  /* 0x000000c81000720c */ /* 0x000fe40003f06270 */
[C---:B------:R-:W-:Y:S01]  /*6b00*/  IADD3 R2, R0.reuse, 0x19, RZ ;  /* 0x0000001900027810 */ /* 0x040fe20007ffe0ff */
[----:B------:R-:W-:Y:S01]  /*6b10*/  HMMA.16816.F32 R28, R24, R22, R28 ;  /* 0x00000016181c723c */ /* 0x000fe2000000181c */
[----:B------:R-:W-:Y:S02]  /*6b20*/  IADD3 R16, R0, 0x20, RZ ;  /* 0x0000002000107810 */ /* 0x000fe40007ffe0ff */
[----:B------:R-:W-:Y:S02]  /*6b30*/  FSEL R189, R183, -INF , !P2 ;  /* 0xff800000b7bd7808 */ /* 0x000fe40005000000 */
[----:B------:R-:W-:Y:S02]  /*6b40*/  FSEL R186, R176, -INF , !P1 ;  /* 0xff800000b0ba7808 */ /* 0x000fe40004800000 */
[----:B------:R-:W-:-:S02]  /*6b50*/  FSEL R190, R178, -INF , !P0 ;  /* 0xff800000b2be7808 */ /* 0x000fc40004000000 */
[CC--:B------:R-:W-:Y:S02]  /*6b60*/  ISETP.GE.AND P2, PT, R2.reuse, R201.reuse, PT ;  /* 0x000000c90200720c */ /* 0x0c0fe40003f46270 */
[----:B------:R-:W-:Y:S02]  /*6b70*/  ISETP.GE.AND P1, PT, R2, R200, PT ;  /* 0x000000c80200720c */ /* 0x000fe40003f26270 */
[----:B------:R-:W-:Y:S02]  /*6b80*/  ISETP.GE.AND P0, PT, R16, R201, PT ;  /* 0x000000c91000720c */ /* 0x000fe40003f06270 */
[----:B------:R-:W-:Y:S02]  /*6b90*/  IADD3 R2, R0, 0x21, RZ ;  /* 0x0000002100027810 */ /* 0x000fe40007ffe0ff */
[----:B------:R-:W-:Y:S02]  /*6ba0*/  FSEL R187, R177, -INF , !P2 ;  /* 0xff800000b1bb7808 */ /* 0x000fe40005000000 */
[----:B------:R-:W-:-:S02]  /*6bb0*/  FSEL R191, R179, -INF , !P1 ;  /* 0xff800000b3bf7808 */ /* 0x000fc40004800000 */
[----:B------:R-:W-:Y:S02]  /*6bc0*/  FSEL R198, R172, -INF , !P0 ;  /* 0xff800000acc67808 */ /* 0x000fe40004000000 */
        /* <DEDUP_REMOVED lines=18> */
[----:B------:R-:W-:Y:S02]  /*6cf0*/  ISETP.GE.AND P0, PT, R16, R201, PT ;  /* 0x000000c91000720c */ /* 0x000fe40003f06270 */
[----:B------:R-:W-:Y:S02]  /*6d00*/  FSEL R199, R168, -INF , !P2 ;  /* 0xff800000a8c77808 */ /* 0x000fe40005000000 */
[----:B------:R-:W-:Y:S02]  /*6d10*/  FSEL R165, R28, -INF , !P0 ;  /* 0xff8000001ca57808 */ /* 0x000fe40004000000 */
[-C--:B------:R-:W-:Y:S02]  /*6d20*/  ISETP.GE.AND P0, PT, R0, R200.reuse, PT ;  /* 0x000000c80000720c */ /* 0x080fe40003f06270 */
[----:B------:R-:W-:-:S02]  /*6d30*/  ISETP.GE.AND P2, PT, R2, R200, PT ;  /* 0x000000c80200720c */ /* 0x000fc40003f46270 */
[----:B------:R-:W-:Y:S02]  /*6d40*/  IADD3 R2, R0, 0x31, RZ ;  /* 0x0000003100027810 */ /* 0x000fe40007ffe0ff */
[----:B------:R-:W-:Y:S02]  /*6d50*/  FSEL R14, R14, -INF , !P0 ;  /* 0xff8000000e0e7808 */ /* 0x000fe40004000000 */
[----:B------:R-:W-:Y:S02]  /*6d60*/  FSEL R194, R171, -INF , !P2 ;  /* 0xff800000abc27808 */ /* 0x000fe40005000000 */
[----:B------:R-:W-:Y:S02]  /*6d70*/  FSEL R167, R32, -INF , !P1 ;  /* 0xff80000020a77808 */ /* 0x000fe40004800000 */
[----:B------:R-:W-:Y:S02]  /*6d80*/  PLOP3.LUT P0, PT, PT, PT, UP0, 0x80, 0x0 ;  /* 0x000000000000781c */ /* 0x000fe40003f0f008 */
[----:B------:R-:W-:-:S02]  /*6d90*/  ISETP.GE.AND P2, PT, R2, R201, PT ;  /* 0x000000c90200720c */ /* 0x000fc40003f46270 */
[-C--:B------:R-:W-:Y:S02]  /*6da0*/  ISETP.GE.AND P1, PT, R2, R200.reuse, PT ;  /* 0x000000c80200720c */ /* 0x080fe40003f26270 */
[----:B------:R-:W-:Y:S02]  /*6db0*/  FSEL R166, R33, -INF , !P2 ;  /* 0xff80000021a67808 */ /* 0x000fe40005000000 */
[----:B------:R-:W-:Y:S02]  /*6dc0*/  FSEL R180, R35, -INF , !P1 ;  /* 0xff80000023b47808 */ /* 0x000fe40004800000 */
[----:B------:R-:W-:Y:S02]  /*6dd0*/  ISETP.GE.AND P2, PT, R16, R200, PT ;  /* 0x000000c81000720c */ /* 0x000fe40003f46270 */
[C---:B------:R-:W-:Y:S02]  /*6de0*/  ISETP.GE.AND P1, PT, R0.reuse, R201, PT ;  /* 0x000000c90000720c */ /* 0x040fe40003f26270 */
[----:B------:R-:W-:-:S02]  /*6df0*/  IADD3 R2, R0, 0x39, RZ ;  /* 0x0000003900027810 */ /* 0x000fc40007ffe0ff */
[----:B------:R-:W-:Y:S02]  /*6e00*/  FSEL R179, R30, -INF , !P2 ;  /* 0xff8000001eb37808 */ /* 0x000fe40005000000 */
[----:B------:R-:W-:Y:S02]  /*6e10*/  FSEL R12, R12, -INF , !P1 ;  /* 0xff8000000c0c7808 */ /* 0x000fe40004800000 */
[C---:B------:R-:W-:Y:S02]  /*6e20*/  ISETP.GE.AND P2, PT, R2.reuse, R201, PT ;  /* 0x000000c90200720c */ /* 0x040fe40003f46270 */
        /* <DEDUP_REMOVED lines=76> */
.L_x_204:
[----:B------:R-:W-:Y:S05]  /*72f0*/  BSYNC B0 ;  /* 0x0000000000007941 */ /* 0x000fea0003800000 */
.L_x_203:
[----:B------:R-:W0:Y:S02]  /*7300*/  LDGDEPBAR ;  /* 0x00000000000079af */ /* 0x000e240000000000 */
.L_x_202:
[----:B------:R-:W-:Y:S01]  /*7310*/  FMNMX.FTZ R2, R164, R12, !PT ;  /* 0x0000000ca4027209 */ /* 0x000fe20007810000 */
[----:B-1----:R-:W-:Y:S01]  /*7320*/  LDSM.16.MT88.4 R20, [R224+0x18000] ;  /* 0x01800000e014783b */ /* 0x002fe20000004200 */
[----:B------:R-:W-:Y:S02]  /*7330*/  FMNMX.FTZ R0, R3, R14, !PT ;  /* 0x0000000e03007209 */ /* 0x000fe40007810000 */
        /* <DEDUP_REMOVED lines=83> */
[--C-:B------:R-:W-:Y:S02]  /*7870*/  FFMA.FTZ R195, R195, c[0x0][0x23c], -R178.reuse ;  /* 0x00008f00c3c37a23 */ /* 0x100fe400000108b2 */
[--C-:B------:R-:W-:Y:S02]  /*7880*/  FFMA.FTZ R193, R193, c[0x0][0x23c], -R178.reuse ;  /* 0x00008f00c1c17a23 */ /* 0x100fe400000108b2 */
[----:B------:R-:W-:Y:S01]  /*7890*/  MUFU.EX2 R168, R168 ;  /* 0x000000a800a87308 */ /* 0x000fe20000000800 */
[----:B------:R-:W-:Y:S02]  /*78a0*/  FFMA.FTZ R194, R194, c[0x0][0x23c], -R178 ;  /* 0x00008f00c2c27a23 */ /* 0x000fe400000108b2 */
[--C-:B------:R-:W-:Y:S02]  /*78b0*/  FFMA.FTZ R202, R167, c[0x0][0x23c], -R183.reuse ;  /* 0x00008f00a7ca7a23 */ /* 0x100fe400000108b7 */
[--C-:B------:R-:W-:Y:S02]  /*78c0*/  FFMA.FTZ R203, R166, c[0x0][0x23c], -R183.reuse ;  /* 0x00008f00a6cb7a23 */ /* 0x100fe400000108b7 */
[--C-:B------:R-:W-:Y:S01]  /*78d0*/  FFMA.FTZ R244, R165, c[0x0][0x23c], -R183.reuse ;  /* 0x00008f00a5f47a23 */ /* 0x100fe200000108b7 */
[----:B------:R-:W3:Y:S01]  /*78e0*/  MUFU.EX2 R175, R175 ;  /* 0x000000af00af7308 */ /* 0x000ee20000000800 */
[----:B----4-:R-:W-:Y:S01]  /*78f0*/  F2FP.PACK_AB R5, R169, R170 ;  /* 0x000000aaa905723e */ /* 0x010fe200000000ff */
[----:B------:R-:W-:Y:S01]  /*7900*/  LDSM.16.MT88.4 R164, [R221+0x1f000] ;  /* 0x01f00000dda4783b */ /* 0x000fe20000004200 */
[----:B------:R-:W-:-:S02]  /*7910*/  FFMA.FTZ R182, R182, c[0x0][0x23c], -R183 ;  /* 0x00008f00b6b67a23 */ /* 0x000fc400000108b7 */
[--C-:B------:R-:W-:Y:S02]  /*7920*/  FFMA.FTZ R181, R181, c[0x0][0x23c], -R178.reuse ;  /* 0x00008f00b5b57a23 */ /* 0x100fe400000108b2 */
[--C-:B------:R-:W-:Y:S01]  /*7930*/  FFMA.FTZ R180, R180, c[0x0][0x23c], -R178.reuse ;  /* 0x00008f00b4b47a23 */ /* 0x100fe200000108b2 */
[----:B------:R4:W5:Y:S01]  /*7940*/  MUFU.EX2 R176, R4 ;  /* 0x0000000400b07308 */ /* 0x0009620000000800 */
[--C-:B------:R-:W-:Y:S02]  /*7950*/  FFMA.FTZ R179, R179, c[0x0][0x23c], -R178.reuse ;  /* 0x00008f00b3b37a23 */ /* 0x100fe400000108b2 */
[----:B------:R-:W-:-:S05]  /*7960*/  FFMA.FTZ R177, R177, c[0x0][0x23c], -R178 ;  /* 0x00008f00b1b17a23 */ /* 0x000fca00000108b2 */
        /* <DEDUP_REMOVED lines=29> */
[----:B------:R-:W5:Y:S01]  /*7b40*/  MUFU.EX2 R188, R188 ;  /* 0x000000bc00bc7308 */ /* 0x000f620000000800 */
[-C--:B------:R-:W-:Y:S02]  /*7b50*/  FMUL.FTZ R46, R46, R3.reuse ;  /* 0x000000032e2e7220 */ /* 0x080fe40000410000 */
        /* <DEDUP_REMOVED lines=28> */
[----:B------:R-:W3:Y:S01]  /*7d20*/  LDSM.16.MT88.4 R20, [R221+0x1a000] ;  /* 0x01a00000dd14783b */ /* 0x000ee20000004200 */
[----:B------:R-:W-:-:S02]  /*7d30*/  FMUL.FTZ R64, R64, R176 ;  /* 0x000000b040407220 */ /* 0x000fc40000410000 */
[-C--:B------:R-:W-:Y:S02]  /*7d40*/  FMUL.FTZ R65, R65, R176.reuse ;  /* 0x000000b041417220 */ /* 0x080fe40000410000 */
[-C--:B------:R-:W-:Y:S01]  /*7d50*/  FMUL.FTZ R66, R66, R3.reuse ;  /* 0x0000000342427220 */ /* 0x080fe20000410000 */
[----:B------:R-:W-:Y:S01]  /*7d60*/  MUFU.EX2 R196, R196 ;  /* 0x000000c400c47308 */ /* 0x000fe20000000800 */
[-C--:B------:R-:W-:Y:S02]  /*7d70*/  FMUL.FTZ R67, R67, R3.reuse ;  /* 0x0000000343437220 */ /* 0x080fe40000410000 */
[-C--:B------:R-:W-:Y:S01]  /*7d80*/  FMUL.FTZ R68, R68, R176.reuse ;  /* 0x000000b044447220 */ /* 0x080fe20000410000 */
[----:B-1----:R-:W-:Y:S01]  /*7d90*/  HMMA.16816.F32 R60, R4, R16, R60 ;  /* 0x00000010043c723c */ /* 0x002fe2000000183c */
[----:B------:R-:W-:Y:S02]  /*7da0*/  FMUL.FTZ R69, R69, R176 ;  /* 0x000000b045457220 */ /* 0x000fe40000410000 */
[-C--:B------:R-:W-:Y:S01]  /*7db0*/  FMUL.FTZ R70, R70, R3.reuse ;  /* 0x0000000346467220 */ /* 0x080fe20000410000 */
[----:B------:R-:W-:Y:S01]  /*7dc0*/  MUFU.EX2 R199, R199 ;  /* 0x000000c700c77308 */ /* 0x000fe20000000800 */
[----:B------:R-:W-:-:S02]  /*7dd0*/  FMUL.FTZ R71, R71, R3 ;  /* 0x0000000347477220 */ /* 0x000fc40000410000 */
[-C--:B------:R-:W-:Y:S01]  /*7de0*/  FMUL.FTZ R72, R72, R176.reuse ;  /* 0x000000b048487220 */ /* 0x080fe20000410000 */
[C---:B------:R-:W-:Y:S01]  /*7df0*/  HMMA.16816.F32 R64, R4.reuse, R18, R64 ;  /* 0x000000120440723c */ /* 0x040fe20000001840 */
[-C--:B------:R-:W-:Y:S01]  /*7e00*/  FMUL.FTZ R73, R73, R176.reuse ;  /* 0x000000b049497220 */ /* 0x080fe20000410000 */
[----:B------:R-:W1:Y:S01]  /*7e10*/  LDSM.16.MT88.4 R16, [R220+0x1a000] ;  /* 0x01a00000dc10783b */ /* 0x000e620000004200 */
[-C--:B------:R-:W-:Y:S01]  /*7e20*/  FMUL.FTZ R74, R74, R3.reuse ;  /* 0x000000034a4a7220 */ /* 0x080fe20000410000 */
[----:B------:R-:W-:Y:S01]  /*7e30*/  MUFU.EX2 R197, R197 ;  /* 0x000000c500c57308 */ /* 0x000fe20000000800 */
[----:B------:R-:W-:Y:S02]  /*7e40*/  FMUL.FTZ R75, R75, R3 ;  /* 0x000000034b4b7220 */ /* 0x000fe40000410000 */
[-C--:B------:R-:W-:Y:S01]  /*7e50*/  FMUL.FTZ R76, R76, R176.reuse ;  /* 0x000000b04c4c7220 */ /* 0x080fe20000410000 */
[----:B--2---:R-:W-:Y:S01]  /*7e60*/  HMMA.16816.F32 R68, R4, R12, R68 ;  /* 0x0000000c0444723c */ /* 0x004fe20000001844 */
[----:B------:R-:W-:-:S02]  /*7e70*/  FMUL.FTZ R77, R77, R176 ;  /* 0x000000b04d4d7220 */ /* 0x000fc40000410000 */
[-C--:B------:R-:W-:Y:S01]  /*7e80*/  FMUL.FTZ R78, R78, R3.reuse ;  /* 0x000000034e4e7220 */ /* 0x080fe20000410000 */
[----:B------:R-:W2:Y:S01]  /*7e90*/  MUFU.EX2 R192, R192 ;  /* 0x000000c000c07308 */ /* 0x000ea20000000800 */
        /* <DEDUP_REMOVED lines=9> */
[C---:B---3--:R-:W-:Y:S01]  /*7f30*/  HMMA.16816.F32 R76, R4.reuse, R20, R76 ;  /* 0x00000014044c723c */ /* 0x048fe2000000184c */
[-C--:B------:R-:W-:Y:S02]  /*7f40*/  FMUL.FTZ R85, R85, R176.reuse ;  /* 0x000000b055557220 */ /* 0x080fe40000410000 */
        /* <DEDUP_REMOVED lines=8> */
[----:B------:R-:W2:Y:S01]  /*7fd0*/  MUFU.EX2 R194, R194 ;  /* 0x000000c200c27308 */ /* 0x000ea20000000800 */
[-C--:B------:R-:W-:Y:S02]  /*7fe0*/  FMUL.FTZ R91, R91, R3.reuse ;  /* 0x000000035b5b7220 */ /* 0x080fe40000410000 */
[-C--:B------:R-:W-:Y:S02]  /*7ff0*/  FMUL.FTZ R92, R92, R176.reuse ;  /* 0x000000b05c5c7220 */ /* 0x080fe40000410000 */
[----:B------:R-:W-:Y:S01]  /*8000*/  FMUL.FTZ R93, R93, R176 ;  /* 0x000000b05d5d7220 */ /* 0x000fe20000410000 */
[----:B-1----:R-:W-:Y:S01]  /*8010*/  HMMA.16816.F32 R84, R4, R16, R84 ;  /* 0x000000100454723c */ /* 0x002fe20000001854 */
[-C--:B------:R-:W-:Y:S01]  /*8020*/  FMUL.FTZ R94, R94, R3.reuse ;  /* 0x000000035e5e7220 */ /* 0x080fe20000410000 */
[----:B------:R-:W1:Y:S01]  /*8030*/  MUFU.EX2 R202, R202 ;  /* 0x000000ca00ca7308 */ /* 0x000e620000000800 */
[----:B------:R-:W-:-:S02]  /*8040*/  FMUL.FTZ R95, R95, R3 ;  /* 0x000000035f5f7220 */ /* 0x000fc40000410000 */
[-C--:B------:R-:W-:Y:S02]  /*8050*/  FMUL.FTZ R96, R96, R176.reuse ;  /* 0x000000b060607220 */ /* 0x080fe40000410000 */
[-C--:B------:R-:W-:Y:S01]  /*8060*/  FMUL.FTZ R97, R97, R176.reuse ;  /* 0x000000b061617220 */ /* 0x080fe20000410000 */
[C---:B------:R-:W-:Y:S01]  /*8070*/  HMMA.16816.F32 R88, R4.reuse, R18, R88 ;  /* 0x000000120458723c */ /* 0x040fe20000001858 */
[-C--:B------:R-:W-:Y:S01]  /*8080*/  FMUL.FTZ R98, R98, R3.reuse ;  /* 0x0000000362627220 */ /* 0x080fe20000410000 */
[----:B------:R-:W1:Y:S01]  /*8090*/  LDSM.16.MT88.4 R16, [R221+0x1c000] ;  /* 0x01c00000dd10783b */ /* 0x000e620000004200 */
        /* <DEDUP_REMOVED lines=16> */
[C---:B---3--:R-:W-:Y:S01]  /*81a0*/  HMMA.16816.F32 R100, R4.reuse, R20, R100 ;  /* 0x000000140464723c */ /* 0x048fe20000001864 */
[-C--:B------:R-:W-:Y:S02]  /*81b0*/  FMUL.FTZ R109, R109, R176.reuse ;  /* 0x000000b06d6d7220 */ /* 0x080fe40000410000 */
[-C--:B------:R-:W-:Y:S02]  /*81c0*/  FMUL.FTZ R110, R110, R3.reuse ;  /* 0x000000036e6e7220 */ /* 0x080fe40000410000 */
[----:B------:R-:W-:Y:S01]  /*81d0*/  FMUL.FTZ R111, R111, R3 ;  /* 0x000000036f6f7220 */ /* 0x000fe20000410000 */
[----:B------:R-:W3:Y:S01]  /*81e0*/  MUFU.EX2 R181, R181 ;  /* 0x000000b500b57308 */ /* 0x000ee20000000800 */
[-C--:B------:R-:W-:Y:S01]  /*81f0*/  FMUL.FTZ R112, R112, R176.reuse ;  /* 0x000000b070707220 */ /* 0x080fe20000410000 */
[----:B------:R-:W-:Y:S01]  /*8200*/  HMMA.16816.F32 R104, R4, R22, R104 ;  /* 0x000000160468723c */ /* 0x000fe20000001868 */
[----:B------:R-:W3:Y:S01]  /*8210*/  LDSM.16.MT88.4 R20, [R224+0x1e000] ;  /* 0x01e00000e014783b */ /* 0x000ee20000004200 */
[----:B------:R-:W-:-:S02]  /*8220*/  FMUL.FTZ R113, R113, R176 ;  /* 0x000000b071717220 */ /* 0x000fc40000410000 */
[-C--:B------:R-:W-:Y:S02]  /*8230*/  FMUL.FTZ R114, R114, R3.reuse ;  /* 0x0000000372727220 */ /* 0x080fe40000410000 */
[-C--:B------:R-:W-:Y:S01]  /*8240*/  FMUL.FTZ R115, R115, R3.reuse ;  /* 0x0000000373737220 */ /* 0x080fe20000410000 */
[----:B------:R-:W2:Y:S01]  /*8250*/  MUFU.EX2 R180, R180 ;  /* 0x000000b400b47308 */ /* 0x000ea20000000800 */
[-C--:B------:R-:W-:Y:S02]  /*8260*/  FMUL.FTZ R116, R116, R176.reuse ;  /* 0x000000b074747220 */ /* 0x080fe40000410000 */
[-C--:B------:R-:W-:Y:S01]  /*8270*/  FMUL.FTZ R117, R117, R176.reuse ;  /* 0x000000b075757220 */ /* 0x080fe20000410000 */
[----:B-1----:R-:W-:Y:S01]  /*8280*/  HMMA.16816.F32 R108, R4, R16, R108 ;  /* 0x00000010046c723c */ /* 0x002fe2000000186c */
[-C--:B------:R-:W-:Y:S02]  /*8290*/  FMUL.FTZ R118, R118, R3.reuse ;  /* 0x0000000376767220 */ /* 0x080fe40000410000 */
[----:B------:R-:W-:Y:S01]  /*82a0*/  FMUL.FTZ R119, R119, R3 ;  /* 0x0000000377777220 */ /* 0x000fe20000410000 */
[----:B------:R-:W1:Y:S01]  /*82b0*/  MUFU.EX2 R179, R179 ;  /* 0x000000b300b37308 */ /* 0x000e620000000800 */
[----:B------:R-:W-:-:S02]  /*82c0*/  FMUL.FTZ R120, R120, R176 ;  /* 0x000000b078787220 */ /* 0x000fc40000410000 */
[-C--:B------:R-:W-:Y:S01]  /*82d0*/  FMUL.FTZ R121, R121, R176.reuse ;  /* 0x000000b079797220 */ /* 0x080fe20000410000 */
[C---:B------:R-:W-:Y:S01]  /*82e0*/  HMMA.16816.F32 R112, R4.reuse, R18, R112 ;  /* 0x000000120470723c */ /* 0x040fe20000001870 */
[-C--:B------:R-:W-:Y:S01]  /*82f0*/  FMUL.FTZ R122, R122, R3.reuse ;  /* 0x000000037a7a7220 */ /* 0x080fe20000410000 */
[----:B------:R-:W1:Y:S01]  /*8300*/  LDSM.16.MT88.4 R16, [R222+0x1e000] ;  /* 0x01e00000de10783b */ /* 0x000e620000004200 */
        /* <DEDUP_REMOVED lines=15> */
[C---:B---3--:R-:W-:Y:S01]  /*8400*/  HMMA.16816.F32 R124, R4.reuse, R20, R124 ;  /* 0x00000014047c723c */ /* 0x048fe2000000187c */
[-C--:B------:R-:W-:Y:S02]  /*8410*/  FMUL.FTZ R134, R134, R3.reuse ;  /* 0x0000000386867220 */ /* 0x080fe40000410000 */
[-C--:B------:R-:W-:Y:S02]  /*8420*/  FMUL.FTZ R135, R135, R3.reuse ;  /* 0x0000000387877220 */ /* 0x080fe40000410000 */
[-C--:B------:R-:W-:Y:S02]  /*8430*/  FMUL.FTZ R152, R152, R176.reuse ;  /* 0x000000b098987220 */ /* 0x080fe40000410000 */
[----:B------:R-:W-:Y:S01]  /*8440*/  FMUL.FTZ R153, R153, R176 ;  /* 0x000000b099997220 */ /* 0x000fe20000410000 */
[----:B------:R-:W-:Y:S01]  /*8450*/  HMMA.16816.F32 R128, R4, R22, R128 ;  /* 0x000000160480723c */ /* 0x000fe20000001880 */
[----:B------:R-:W3:Y:S01]  /*8460*/  LDSM.16.MT88.4 R20, [R220+0x1e000] ;  /* 0x01e00000dc14783b */ /* 0x000ee20000004200 */
[----:B------:R-:W-:-:S02]  /*8470*/  FMUL.FTZ R154, R154, R3 ;  /* 0x000000039a9a7220 */ /* 0x000fc40000410000 */
[-C--:B------:R-:W-:Y:S02]  /*8480*/  FMUL.FTZ R155, R155, R3.reuse ;  /* 0x000000039b9b7220 */ /* 0x080fe40000410000 */
[-C--:B------:R-:W-:Y:S02]  /*8490*/  FMUL.FTZ R136, R136, R176.reuse ;  /* 0x000000b088887220 */ /* 0x080fe40000410000 */
[-C--:B------:R-:W-:Y:S02]  /*84a0*/  FMUL.FTZ R137, R137, R176.reuse ;  /* 0x000000b089897220 */ /* 0x080fe40000410000 */
[-C--:B------:R-:W-:Y:S01]  /*84b0*/  FMUL.FTZ R138, R138, R3.reuse ;  /* 0x000000038a8a7220 */ /* 0x080fe20000410000 */
[----:B-1----:R-:W-:Y:S01]  /*84c0*/  HMMA.16816.F32 R132, R4, R16, R132 ;  /* 0x000000100484723c */ /* 0x002fe20000001884 */
[----:B------:R-:W-:Y:S02]  /*84d0*/  FMUL.FTZ R139, R139, R3 ;  /* 0x000000038b8b7220 */ /* 0x000fe40000410000 */
[----:B------:R-:W-:-:S02]  /*84e0*/  FMUL.FTZ R140, R140, R176 ;  /* 0x000000b08c8c7220 */ /* 0x000fc40000410000 */
[-C--:B------:R-:W-:Y:S02]  /*84f0*/  FMUL.FTZ R141, R141, R176.reuse ;  /* 0x000000b08d8d7220 */ /* 0x080fe40000410000 */
[-C--:B------:R-:W-:Y:S01]  /*8500*/  FMUL.FTZ R142, R142, R3.reuse ;  /* 0x000000038e8e7220 */ /* 0x080fe20000410000 */
[C---:B------:R-:W-:Y:S01]  /*8510*/  HMMA.16816.F32 R152, R4.reuse, R18, R152 ;  /* 0x000000120498723c */ /* 0x040fe20000001898 */
[-C--:B------:R-:W-:Y:S01]  /*8520*/  FMUL.FTZ R143, R143, R3.reuse ;  /* 0x000000038f8f7220 */ /* 0x080fe20000410000 */
[----:B------:R-:W1:Y:S01]  /*8530*/  LDSM.16.MT88.4 R16, [R224+0x18800] ;  /* 0x01880000e010783b */ /* 0x000e620000004200 */
        /* <DEDUP_REMOVED lines=13> */
[C---:B---3--:R-:W-:Y:S01]  /*8610*/  HMMA.16816.F32 R148, R4.reuse, R20, R148 ;  /* 0x000000140494723c */ /* 0x048fe20000001894 */
[----:B------:R-:W-:Y:S02]  /*8620*/  FADD.FTZ R173, R173, R174 ;  /* 0x000000aeadad7221 */ /* 0x000fe40000010000 */
[----:B------:R-:W-:Y:S01]  /*8630*/  FADD.FTZ R169, R169, R3 ;  /* 0x00000003a9a97221 */ /* 0x000fe20000010000 */
[----:B------:R-:W-:Y:S01]  /*8640*/  MOV R3, R0 ;  /* 0x0000000000037202 */ /* 0x000fe20000000f00 */
[----:B------:R-:W-:Y:S02]  /*8650*/  FADD.FTZ R173, R172, R173 ;  /* 0x000000adacad7221 */ /* 0x000fe40000010000 */
[----:B------:R-:W-:Y:S01]  /*8660*/  FADD.FTZ R169, R168, R169 ;  /* 0x000000a9a8a97221 */ /* 0x000fe20000010000 */
[----:B------:R-:W-:Y:S01]  /*8670*/  HMMA.16816.F32 R144, R4, R22, R144 ;  /* 0x000000160490723c */ /* 0x000fe20000001890 */
[----:B------:R-:W3:Y:S01]  /*8680*/  LDSM.16.MT88.4 R20, [R224+0x1a800] ;  /* 0x01a80000e014783b */ /* 0x000ee20000004200 */
[----:B------:R-:W-:-:S02]  /*8690*/  FADD.FTZ R171, R171, R173 ;  /* 0x000000adabab7221 */ /* 0x000fc40000010000 */
[----:B------:R-:W-:Y:S02]  /*86a0*/  FADD.FTZ R175, R175, R169 ;  /* 0x000000a9afaf7221 */ /* 0x000fe40000010000 */
[----:B------:R-:W-:Y:S01]  /*86b0*/  FADD.FTZ R171, R184, R171 ;  /* 0x000000abb8ab7221 */ /* 0x000fe20000010000 */
[----:B------:R-:W-:Y:S01]  /*86c0*/  F2FP.PACK_AB R4, R185, R184 ;  /* 0x000000b8b904723e */ /* 0x000fe200000000ff */
[----:B-----5:R-:W-:Y:S01]  /*86d0*/  FADD.FTZ R175, R188, R175 ;  /* 0x000000afbcaf7221 */ /* 0x020fe20000010000 */
        /* <DEDUP_REMOVED lines=10> */
[----:B----4-:R-:W-:Y:S02]  /*8780*/  FADD.FTZ R187, R198, R187 ;  /* 0x000000bbc6bb7221 */ /* 0x010fe40000010000 */
        /* <DEDUP_REMOVED lines=45> */
[C---:B------:R-:W-:Y:S08]  /*8a60*/  HMMA.16816.F32 R136, R4.reuse, R32, R136 ;  /* 0x000000200488723c */ /* 0x040ff00000001888 */
[----:B------:R-:W-:Y:S01]  /*8a70*/  HMMA.16816.F32 R140, R4, R34, R140 ;  /* 0x00000022048c723c */ /* 0x000fe2000000188c */
[----:B------:R-:W-:Y:S06]  /*8a80*/  LDSM.16.MT88.4 R32, [R222+0x1f000] ;  /* 0x01f00000de20783b */ /* 0x000fec0000004200 */
[C---:B------:R-:W-:Y:S01]  /*8a90*/  F2FP.PACK_AB R4, R196.reuse, R198 ;  /* 0x000000c6c404723e */ /* 0x040fe200000000ff */
[----:B------:R-:W-:Y:S01]  /*8aa0*/  FADD.FTZ R196, R196, R187 ;  /* 0x000000bbc4c47221 */ /* 0x000fe20000010000 */
[C---:B------:R-:W-:Y:S01]  /*8ab0*/  F2FP.PACK_AB R5, R195.reuse, R192 ;  /* 0x000000c0c305723e */ /* 0x040fe200000000ff */
        /* <DEDUP_REMOVED lines=77> */
[C---:B---3--:R-:W-:Y:S08]  /*8f90*/  HMMA.16816.F32 R76, R4.reuse, R20, R76 ;  /* 0x00000014044c723c */ /* 0x048ff0000000184c */
[C---:B------:R-:W-:Y:S01]  /*8fa0*/  HMMA.16816.F32 R80, R4.reuse, R22, R80 ;  /* 0x000000160450723c */ /* 0x040fe20000001850 */
[----:B------:R-:W3:Y:S07]  /*8fb0*/  LDSM.16.MT88.4 R20, [R224+0x1f800] ;  /* 0x01f80000e014783b */ /* 0x000eee0000004200 */
        /* <DEDUP_REMOVED lines=18> */
[C---:B------:R-:W-:Y:S08]  /*90e0*/  HMMA.16816.F32 R104, R4.reuse, R30, R104 ;  /* 0x0000001e0468723c */ /* 0x040ff00000001868 */
[C---:B-----5:R-:W-:Y:S08]  /*90f0*/  HMMA.16816.F32 R108, R4.reuse, R32, R108 ;  /* 0x00000020046c723c */ /* 0x060ff0000000186c */
        /* <DEDUP_REMOVED lines=8> */
[----:B------:R-:W-:Y:S01]  /*9180*/  HMMA.16816.F32 R144, R4, R22, R144 ;  /* 0x000000160490723c */ /* 0x000fe20000001890 */
[----:B------:R-:W-:Y:S11]  /*9190*/  @!P0 BRA `(.L_x_201) ;  /* 0x00003a4000008947 */ /* 0x000ff60003800000 */
[----:B------:R-:W-:Y:S01]  /*91a0*/  UIADD3 UR26, UR9, -0x3, URZ ;  /* 0xfffffffd091a7890 */ /* 0x000fe2000fffe03f */
[----:B------:R-:W-:-:S04]  /*91b0*/  DEPBAR.LE SB0, 0x0 ;  /* 0x000080000000791a */ /* 0x000fc80000000000 */
[----:B------:R-:W-:Y:S01]  /*91c0*/  USHF.R.S32.HI UR24, URZ, 0x1f, UR26 ;  /* 0x0000001f3f187899 */ /* 0x000fe2000801141a */
[----:B------:R-:W-:Y:S01]  /*91d0*/  BAR.SYNC.DEFER_BLOCKING 0x0 ;  /* 0x0000000000007b1d */ /* 0x000fe20000010000 */
[----:B------:R-:W-:-:S05]  /*91e0*/  UISETP.GE.AND UP0, UPT, UR9, 0x4, UPT ;  /* 0x000000040900788c */ /* 0x000fca000bf06270 */
[----:B------:R-:W-:Y:S02]  /*91f0*/  ULDC.64 UR4, c[0x0][0x1a0] ;  /* 0x0000680000047ab9 */ /* 0x000fe40000000a00 */
[----:B------:R-:W-:Y:S02]  /*9200*/  UIMAD UR24, UR24, UR4, URZ ;  /* 0x00000004181872a4 */ /* 0x000fe4000f8e023f */
[----:B------:R-:W-:Y:S02]  /*9210*/  UIMAD.WIDE.U32 UR28, UR26, UR4, URZ ;  /* 0x000000041a1c72a5 */ /* 0x000fe4000f8e003f */
[----:B------:R-:W-:-:S04]  /*9220*/  UIMAD UR5, UR26, UR5, UR24 ;  /* 0x000000051a0572a4 */ /* 0x000fc8000f8e0218 */
[----:B------:R-:W-:Y:S01]  /*9230*/  UIADD3 UR5, UR29, UR5, URZ ;  /* 0x000000051d057290 */ /* 0x000fe2000fffe03f */
[----:B------:R-:W-:Y:S02]  /*9240*/  IMAD.U32 R4, RZ, RZ, UR28 ;  /* 0x0000001cff047e24 */ /* 0x000fe4000f8e00ff */
[----:B------:R-:W-:-:S03]  /*9250*/  IMAD.U32 R5, RZ, RZ, UR29 ;  /* 0x0000001dff057e24 */ /* 0x000fc6000f8e00ff */
[----:B------:R-:W-:Y:S01]  /*9260*/  IMAD.U32 R5, RZ, RZ, UR5 ;  /* 0x00000005ff057e24 */ /* 0x000fe2000f8e00ff */
[----:B------:R-:W-:Y:S01]  /*9270*/  LEA R6, P0, R4, R8, 0x6 ;  /* 0x0000000804067211 */ /* 0x000fe200078030ff */
[----:B------:R-:W-:Y:S03]  /*9280*/  @P6 STS.128 [R232+0x18000], RZ ;  /* 0x018000ffe8006388 */ /* 0x000fe60000000c00 */
[----:B------:R-:W-:Y:S02]  /*9290*/  @!P6 LEA R12, P2, R6, c[0x0][0x170], 0x1 ;  /* 0x00005c00060cea11 */ /* 0x000fe400078408ff */
[----:B------:R-:W-:Y:S02]  /*92a0*/  LEA.HI.X R5, R4, R11, R5, 0x6, P0 ;  /* 0x0000000b04057211 */ /* 0x000fe400000f3405 */
[C---:B------:R-:W-:Y:S02]  /*92b0*/  @!P5 LEA R18, P1, R6.reuse, c[0x0][0x170], 0x1 ;  /* 0x00005c000612da11 */ /* 0x040fe400078208ff */
[----:B------:R-:W-:-:S02]  /*92c0*/  @!P4 LEA R16, P0, R6, c[0x0][0x170], 0x1 ;  /* 0x00005c000610ca11 */ /* 0x000fc400078008ff */
[C-C-:B------:R-:W-:Y:S02]  /*92d0*/  @!P6 LEA.HI.X R13, R6.reuse, c[0x0][0x174], R5.reuse, 0x1, P2 ;  /* 0x00005d00060dea11 */ /* 0x140fe400010f0c05 */
[C---:B------:R-:W-:Y:S02]  /*92e0*/  IADD3 R4, P2, R6.reuse, UR22, RZ ;  /* 0x0000001606047c10 */ /* 0x040fe4000ff5e0ff */
[C-C-:B------:R-:W-:Y:S01]  /*92f0*/  @!P5 LEA.HI.X R19, R6.reuse, c[0x0][0x174], R5.reuse, 0x1, P1 ;  /* 0x00005d000613da11 */ /* 0x140fe200008f0c05 */
[----:B------:R-:W-:Y:S01]  /*9300*/  @!PT LDS RZ, [RZ] ;  /* 0x00000000fffff984 */ /* 0x000fe20000000800 */
[----:B------:R-:W-:Y:S01]  /*9310*/  @!PT LDS RZ, [RZ] ;  /* 0x00000000fffff984 */ /* 0x000fe20000000800 */
[----:B------:R-:W-:Y:S01]  /*9320*/  @!PT LDS RZ, [RZ] ;  /* 0x00000000fffff984 */ /* 0x000fe20000000800 */
[----:B------:R1:W-:Y:S01]  /*9330*/  @!P6 LDGSTS.E.BYPASS.LTC128B.128 [R232+0x18000], [R12.64] ;  /* 0x180000000ce8efae */ /* 0x0003e2000b901d52 */
[C---:B------:R-:W-:Y:S02]  /*9340*/  @!P3 LEA R14, P1, R6.reuse, c[0x0][0x170], 0x1 ;  /* 0x00005c00060eba11 */ /* 0x040fe400078208ff */
[----:B------:R-:W-:Y:S01]  /*9350*/  @!P4 LEA.HI.X R17, R6, c[0x0][0x174], R5, 0x1, P0 ;  /* 0x00005d000611ca11 */ /* 0x000fe200000f0c05 */
[----:B------:R-:W-:Y:S01]  /*9360*/  @P5 STS.128 [R232+0x1a000], RZ ;  /* 0x01a000ffe8005388 */ /* 0x000fe20000000c00 */
[----:B------:R-:W-:-:S02]  /*9370*/  @!P6 LEA R20, P0, R4, c[0x0][0x170], 0x1 ;  /* 0x00005c000414ea11 */ /* 0x000fc400078008ff */
[----:B------:R-:W-:Y:S01]  /*9380*/  IADD3.X R3, R5, UR23, RZ, P2, !PT ;  /* 0x0000001705037c10 */ /* 0x000fe200097fe4ff */
[----:B------:R-:W-:Y:S01]  /*9390*/  @!PT LDS RZ, [RZ] ;  /* 0x00000000fffff984 */ /* 0x000fe20000000800 */
[----:B------:R-:W-:Y:S01]  /*93a0*/  @!PT LDS RZ, [RZ] ;  /* 0x00000000fffff984 */ /* 0x000fe20000000800 */
[----:B------:R-:W-:Y:S01]  /*93b0*/  @!PT LDS RZ, [RZ] ;  /* 0x00000000fffff984 */ /* 0x000fe20000000800 */
[----:B------:R2:W-:Y:S01]  /*93c0*/  @!P5 LDGSTS.E.BYPASS.LTC128B.128 [R232+0x1a000], [R18.64+0x80] ;  /* 0x1a00008012e8dfae */ /* 0x0005e2000b901d52 */
[----:B------:R-:W-:Y:S02]  /*93d0*/  @!P3 LEA.HI.X R15, R6, c[0x0][0x174], R5, 0x1, P1 ;  /* 0x00005d00060fba11 */ /* 0x000fe400008f0c05 */
[C---:B------:R-:W-:Y:S01]  /*93e0*/  @!P5 LEA R24, P2, R4.reuse, c[0x0][0x170], 0x1 ;  /* 0x00005c000418da11 */ /* 0x040fe200078408ff */
[----:B------:R-:W-:Y:S01]  /*93f0*/  @P4 STS.128 [R232+0x1c000], RZ ;  /* 0x01c000ffe8004388 */ /* 0x000fe20000000c00 */
[C---:B------:R-:W-:Y:S02]  /*9400*/  @!P4 LEA R22, P1, R4.reuse, c[0x0][0x170], 0x1 ;  /* 0x00005c000416ca11 */ /* 0x040fe400078208ff */
[C---:B------:R-:W-:Y:S01]  /*9410*/  @!P6 LEA.HI.X R21, R4.reuse, c[0x0][0x174], R3, 0x1, P0 ;  /* 0x00005d000415ea11 */ /* 0x040fe200000f0c03 */
[----:B------:R-:W-:Y:S01]  /*9420*/  @!PT LDS RZ, [RZ] ;  /* 0x00000000fffff984 */ /* 0x000fe20000000800 */
[----:B------:R-:W-:Y:S01]  /*9430*/  @!PT LDS RZ, [RZ] ;  /* 0x00000000fffff984 */ /* 0x000fe20000000800 */
[----:B------:R-:W-:Y:S01]  /*9440*/  @!PT LDS RZ, [RZ] ;  /* 0x00000000fffff984 */ /* 0x000fe20000000800 */
[----:B------:R2:W-:Y:S01]  /*9450*/  @!P4 LDGSTS.E.BYPASS.LTC128B.128 [R232+0x1c000], [R16.64+0x100] ;  /* 0x1c00010010e8cfae */ /* 0x0005e2000b901d52 */
[----:B------:R-:W-:-:S02]  /*9460*/  @!P3 LEA R6, P0, R4, c[0x0][0x170], 0x1 ;  /* 0x00005c000406ba11 */ /* 0x000fc400078008ff */
[C-C-:B------:R-:W-:Y:S01]  /*9470*/  @!P5 LEA.HI.X R25, R4.reuse, c[0x0][0x174], R3.reuse, 0x1, P2 ;  /* 0x00005d000419da11 */ /* 0x140fe200010f0c03 */
[----:B------:R-:W-:Y:S01]  /*9480*/  @P3 STS.128 [R232+0x1e000], RZ ;  /* 0x01e000ffe8003388 */ /* 0x000fe20000000c00 */
[C-C-:B------:R-:W-:Y:S02]  /*9490*/  @!P4 LEA.HI.X R23, R4.reuse, c[0x0][0x174], R3.reuse, 0x1, P1 ;  /* 0x00005d000417ca11 */ /* 0x140fe400008f0c03 */
[----:B------:R-:W-:Y:S01]  /*94a0*/  @!P3 LEA.HI.X R7, R4, c[0x0][0x174], R3, 0x1, P0 ;  /* 0x00005d000407ba11 */ /* 0x000fe200000f0c03 */
        /* <DEDUP_REMOVED lines=25> */
[----:B------:R-:W1:Y:S04]  /*9640*/  LDSM.16.M88.4 R172, [R229+0x10800] ;  /* 0x01080000e5ac783b */ /* 0x000e680000000200 */
[----:B------:R-:W1:Y:S04]  /*9650*/  LDSM.16.M88.4 R164, [R229+0x11000] ;  /* 0x01100000e5a4783b */ /* 0x000e680000000200 */
[----:B--2---:R-:W-:Y:S04]  /*9660*/  LDSM.16.M88.4 R16, [R228] ;  /* 0x00000000e410783b */ /* 0x004fe80000000200 */
[----:B---3--:R-:W-:Y:S04]  /*9670*/  LDSM.16.M88.4 R20, [R229+0x11800] ;  /* 0x01180000e514783b */ /* 0x008fe80000000200 */
[----:B------:R-:W-:Y:S04]  /*9680*/  LDSM.16.M88.4 R192, [R227] ;  /* 0x00000000e3c0783b */ /* 0x000fe80000000200 */
[----:B-----5:R-:W2:Y:S04]  /*9690*/  LDSM.16.M88.4 R4, [R229+0x10000] ;  /* 0x01000000e504783b */ /* 0x020ea80000000200 */
[----:B------:R-:W3:Y:S04]  /*96a0*/  LDSM.16.M88.4 R188, [R219] ;  /* 0x00000000dbbc783b */ /* 0x000ee80000000200 */
[----:B------:R-:W5:Y:S04]  /*96b0*/  LDSM.16.M88.4 R184, [R218] ;  /* 0x00000000dab8783b */ /* 0x000f680000000200 */
[----:B------:R-:W3:Y:S04]  /*96c0*/  LDSM.16.M88.4 R180, [R217] ;  /* 0x00000000d9b4783b */ /* 0x000ee80000000200 */
[----:B----4-:R-:W-:Y:S01]  /*96d0*/  LDSM.16.M88.4 R24, [R223+0x10000] ;  /* 0x01000000df18783b */ /* 0x010fe20000000200 */
[C---:B-1----:R-:W-:Y:S03]  /*96e0*/  HMMA.16816.F32 R176, R28.reuse, R172, RZ ;  /* 0x000000ac1cb0723c */ /* 0x042fe600000018ff */
[----:B------:R-:W-:Y:S04]  /*96f0*/  LDSM.16.M88.4 R196, [R216+0x1000] ;  /* 0x00100000d8c4783b */ /* 0x000fe80000000200 */
[----:B------:R-:W1:Y:S01]  /*9700*/  S2R R3, SR_TID.X ;  /* 0x0000000000037919 */ /* 0x000e620000002100 */
[C---:B------:R-:W-:Y:S03]  /*9710*/  HMMA.16816.F32 R168, R28.reuse, R164, RZ ;  /* 0x000000a41ca8723c */ /* 0x040fe600000018ff */
[----:B------:R-:W0:Y:S05]  /*9720*/  LDGDEPBAR ;  /* 0x00000000000079af */ /* 0x000e2a0000000000 */
[C---:B------:R-:W-:Y:S08]  /*9730*/  HMMA.16816.F32 R172, R28.reuse, R174, RZ ;  /* 0x000000ae1cac723c */ /* 0x040ff000000018ff */
[C---:B--2---:R-:W-:Y:S08]  /*9740*/  HMMA.16816.F32 R12, R28.reuse, R4, RZ ;  /* 0x000000041c0c723c */ /* 0x044ff000000018ff */
[C---:B------:R-:W-:Y:S08]  /*9750*/  HMMA.16816.F32 R4, R28.reuse, R6, RZ ;  /* 0x000000061c04723c */ /* 0x040ff000000018ff */
[C---:B------:R-:W-:Y:S08]  /*9760*/  HMMA.16816.F32 R164, R28.reuse, R166, RZ ;  /* 0x000000a61ca4723c */ /* 0x040ff000000018ff */
[C---:B------:R-:W-:Y:S08]  /*9770*/  HMMA.16816.F32 R32, R28.reuse, R20, RZ ;  /* 0x000000141c20723c */ /* 0x040ff000000018ff */
[----:B------:R-:W-:Y:S01]  /*9780*/  HMMA.16816.F32 R28, R28, R22, RZ ;  /* 0x000000161c1c723c */ /* 0x000fe200000018ff */
[----:B------:R-:W2:Y:S07]  /*9790*/  LDSM.16.M88.4 R20, [R226] ;  /* 0x00000000e214783b */ /* 0x000eae0000000200 */
[C---:B------:R-:W-:Y:S08]  /*97a0*/  HMMA.16816.F32 R12, R16.reuse, R192, R12 ;  /* 0x000000c0100c723c */ /* 0x040ff0000000180c */
[C---:B------:R-:W-:Y:S01]  /*97b0*/  HMMA.16816.F32 R4, R16.reuse, R194, R4 ;  /* 0x000000c21004723c */ /* 0x040fe20000001804 */
[----:B------:R-:W4:Y:S07]  /*97c0*/  LDSM.16.M88.4 R192, [R223+0x10800] ;  /* 0x01080000dfc0783b */ /* 0x000f2e0000000200 */
[C---:B---3--:R-:W-:Y:S08]  /*97d0*/  HMMA.16816.F32 R176, R16.reuse, R188, R176 ;  /* 0x000000bc10b0723c */ /* 0x048ff000000018b0 */
[C---:B------:R-:W-:Y:S01]  /*97e0*/  HMMA.16816.F32 R172, R16.reuse, R190, R172 ;  /* 0x000000be10ac723c */ /* 0x040fe200000018ac */
[----:B------:R-:W3:Y:S07]  /*97f0*/  LDSM.16.M88.4 R188, [R223+0x11000] ;  /* 0x01100000dfbc783b */ /* 0x000eee0000000200 */
[C---:B-----5:R-:W-:Y:S08]  /*9800*/  HMMA.16816.F32 R168, R16.reuse, R184, R168 ;  /* 0x000000b810a8723c */ /* 0x060ff000000018a8 */
[C---:B------:R-:W-:Y:S01]  /*9810*/  HMMA.16816.F32 R164, R16.reuse, R186, R164 ;  /* 0x000000ba10a4723c */ /* 0x040fe200000018a4 */
[----:B------:R-:W5:Y:S07]  /*9820*/  LDSM.16.M88.4 R184, [R223+0x11800] ;  /* 0x01180000dfb8783b */ /* 0x000f6e0000000200 */
[C---:B------:R-:W-:Y:S08]  /*9830*/  HMMA.16816.F32 R32, R16.reuse, R180, R32 ;  /* 0x000000b41020723c */ /* 0x040ff00000001820 */
[----:B------:R-:W-:Y:S01]  /*9840*/  HMMA.16816.F32 R28, R16, R182, R28 ;  /* 0x000000b6101c723c */ /* 0x000fe2000000181c */
[----:B------:R-:W-:Y:S04]  /*9850*/  LDSM.16.M88.4 R16, [R225] ;  /* 0x00000000e110783b */ /* 0x000fe80000000200 */
[----:B------:R-:W1:Y:S03]  /*9860*/  LDSM.16.M88.4 R180, [R216] ;  /* 0x00000000d8b4783b */ /* 0x000e660000000200 */
        /* <DEDUP_REMOVED lines=12> */
[----:B------:R-:W5:Y:S03]  /*9930*/  LDSM.16.M88.4 R184, [R229+0x12800] ;  /* 0x01280000e5b8783b */ /* 0x000f660000000200 */
[C---:B-1----:R-:W-:Y:S08]  /*9940*/  HMMA.16816.F32 R12, R16.reuse, R180, R12 ;  /* 0x000000b4100c723c */ /* 0x042ff0000000180c */
[C---:B------:R-:W-:Y:S01]  /*9950*/  HMMA.16816.F32 R4, R16.reuse, R182, R4 ;  /* 0x000000b61004723c */ /* 0x040fe20000001804 */
[----:B------:R-:W1:Y:S07]  /*9960*/  LDSM.16.M88.4 R180, [R229+0x13000] ;  /* 0x01300000e5b4783b */ /* 0x000e6e0000000200 */
        /* <DEDUP_REMOVED lines=9> */
[----:B------:R-:W4:Y:S03]  /*9a00*/  LDSM.16.M88.4 R192, [R215] ;  /* 0x00000000d7c0783b */ /* 0x000f260000000200 */
[C---:B---3--:R-:W-:Y:S08]  /*9a10*/  HMMA.16816.F32 R12, R20.reuse, R188, R12 ;  /* 0x000000bc140c723c */ /* 0x048ff0000000180c */
[C---:B------:R-:W-:Y:S01]  /*9a20*/  HMMA.16816.F32 R4, R20.reuse, R190, R4 ;  /* 0x000000be1404723c */ /* 0x040fe20000001804 */
[----:B------:R-:W3:Y:S07]  /*9a30*/  LDSM.16.M88.4 R188, [R214] ;  /* 0x00000000d6bc783b */ /* 0x000eee0000000200 */
        /* <DEDUP_REMOVED lines=9> */
[----:B------:R-:W2:Y:S03]  /*9ad0*/  LDSM.16.M88.4 R24, [R223+0x12000] ;  /* 0x01200000df18783b */ /* 0x000ea60000000200 */
[C---:B----4-:R-:W-:Y:S08]  /*9ae0*/  HMMA.16816.F32 R12, R16.reuse, R192, R12 ;  /* 0x000000c0100c723c */ /* 0x050ff0000000180c */
[C---:B------:R-:W-:Y:S01]  /*9af0*/  HMMA.16816.F32 R4, R16.reuse, R194, R4 ;  /* 0x000000c21004723c */ /* 0x040fe20000001804 */
[----:B------:R-:W-:Y:S07]  /*9b00*/  LDSM.16.M88.4 R192, [R216+0x2800] ;  /* 0x00280000d8c0783b */ /* 0x000fee0000000200 */
[C---:B---3--:R-:W-:Y:S08]  /*9b10*/  HMMA.16816.F32 R176, R16.reuse, R188, R176 ;  /* 0x000000bc10b0723c */ /* 0x048ff000000018b0 */
[C---:B------:R-:W-:Y:S01]  /*9b20*/  HMMA.16816.F32 R172, R16.reuse, R190, R172 ;  /* 0x000000be10ac723c */ /* 0x040fe200000018ac */
[----:B------:R-:W3:Y:S07]  /*9b30*/  LDSM.16.M88.4 R188, [R223+0x13000] ;  /* 0x01300000dfbc783b */ /* 0x000eee0000000200 */
[C---:B-----5:R-:W-:Y:S08]  /*9b40*/  HMMA.16816.F32 R168, R16.reuse, R184, R168 ;  /* 0x000000b810a8723c */ /* 0x060ff000000018a8 */
        /* <DEDUP_REMOVED lines=9> */
[C---:B---3--:R-:W-:Y:S08]  /*9be0*/  HMMA.16816.F32 R168, R20.reuse, R188, R168 ;  /* 0x000000bc14a8723c */ /* 0x048ff000000018a8 */
[C---:B------:R-:W-:Y:S01]  /*9bf0*/  HMMA.16816.F32 R164, R20.reuse, R190, R164 ;  /* 0x000000be14a4723c */ /* 0x040fe200000018a4 */
[----:B------:R-:W3:Y:S07]  /*9c00*/  LDSM.16.M88.4 R188, [R216+0x3800] ;  /* 0x00380000d8bc783b */ /* 0x000eee0000000200 */
[C---:B------:R-:W-:Y:S08]  /*9c10*/  HMMA.16816.F32 R176, R20.reuse, R196, R176 ;  /* 0x000000c414b0723c */ /* 0x040ff000000018b0 */
[C---:B------:R-:W-:Y:S01]  /*9c20*/  HMMA.16816.F32 R172, R20.reuse, R198, R172 ;  /* 0x000000c614ac723c */ /* 0x040fe200000018ac */
[----:B------:R-:W-:Y:S07]  /*9c30*/  LDSM.16.M88.4 R196, [R229+0x17000] ;  /* 0x01700000e5c4783b */ /* 0x000fee0000000200 */
        /* <DEDUP_REMOVED lines=10> */
[C---:B------:R-:W-:Y:S08]  /*9ce0*/  HMMA.16816.F32 R176, R184.reuse, R192, R176 ;  /* 0x000000c0b8b0723c */ /* 0x040ff000000018b0 */
        /* <DEDUP_REMOVED lines=30> */
[----:B------:R-:W2:Y:S04]  /*9ed0*/  LDSM.16.M88.4 R24, [R223+0x15800] ;  /* 0x01580000df18783b */ /* 0x000ea80000000200 */
[----:B------:R-:W3:Y:S03]  /*9ee0*/  LDSM.16.M88.4 R16, [R216+0x4000] ;  /* 0x00400000d810783b */ /* 0x000ee60000000200 */
[C---:B----4-:R-:W-:Y:S08]  /*9ef0*/  HMMA.16816.F32 R12, R20.reuse, R192, R12 ;  /* 0x000000c0140c723c */ /* 0x050ff0000000180c */
[C---:B------:R-:W-:Y:S01]  /*9f00*/  HMMA.16816.F32 R4, R20.reuse, R194, R4 ;  /* 0x000000c21404723c */ /* 0x040fe20000001804 */
[----:B------:R-:W4:Y:S07]  /*9f10*/  LDSM.16.M88.4 R192, [R216+0x4800] ;  /* 0x00480000d8c0783b */ /* 0x000f2e0000000200 */
[C---:B-1----:R-:W-:Y:S08]  /*9f20*/  HMMA.16816.F32 R176, R20.reuse, R188, R176 ;  /* 0x000000bc14b0723c */ /* 0x042ff000000018b0 */
[C---:B------:R-:W-:Y:S01]  /*9f30*/  HMMA.16816.F32 R172, R20.reuse, R190, R172 ;  /* 0x000000be14ac723c */ /* 0x040fe200000018ac */
[----:B------:R-:W1:Y:S07]  /*9f40*/  LDSM.16.M88.4 R188, [R216+0x5000] ;  /* 0x00500000d8bc783b */ /* 0x000e6e0000000200 */
[C---:B-----5:R-:W-:Y:S08]  /*9f50*/  HMMA.16816.F32 R168, R20.reuse, R184, R168 ;  /* 0x000000b814a8723c */ /* 0x060ff000000018a8 */
[C---:B------:R-:W-:Y:S01]  /*9f60*/  HMMA.16816.F32 R164, R20.reuse, R186, R164 ;  /* 0x000000ba14a4723c */ /* 0x040fe200000018a4 */
[----:B------:R-:W5:Y:S07]  /*9f70*/  LDSM.16.M88.4 R184, [R216+0x5800] ;  /* 0x00580000d8b8783b */ /* 0x000f6e0000000200 */
        /* <DEDUP_REMOVED lines=10> */
[C---:B-1----:R-:W-:Y:S08]  /*a020*/  HMMA.16816.F32 R168, R180.reuse, R188, R168 ;  /* 0x000000bcb4a8723c */ /* 0x042ff000000018a8 */
[C---:B------:R-:W-:Y:S01]  /*a030*/  HMMA.16816.F32 R164, R180.reuse, R190, R164 ;  /* 0x000000beb4a4723c */ /* 0x040fe200000018a4 */
[----:B------:R-:W-:Y:S07]  /*a040*/  LDSM.16.M88.4 R188, [R207] ;  /* 0x00000000cfbc783b */ /* 0x000fee0000000200 */
[C---:B-----5:R-:W-:Y:S08]  /*a050*/  HMMA.16816.F32 R32, R180.reuse, R184, R32 ;  /* 0x000000b8b420723c */ /* 0x060ff00000001820 */
[----:B------:R-:W-:Y:S01]  /*a060*/  HMMA.16816.F32 R28, R180, R186, R28 ;  /* 0x000000bab41c723c */ /* 0x000fe2000000181c */
[----:B------:R-:W-:Y:S04]  /*a070*/  LDSM.16.M88.4 R184, [R206] ;  /* 0x00000000ceb8783b */ /* 0x000fe80000000200 */
[----:B------:R-:W-:Y:S03]  /*a080*/  LDSM.16.M88.4 R180, [R205] ;  /* 0x00000000cdb4783b */ /* 0x000fe60000000200 */
[C---:B--2---:R-:W-:Y:S08]  /*a090*/  HMMA.16816.F32 R176, R16.reuse, R20, R176 ;  /* 0x0000001410b0723c */ /* 0x044ff000000018b0 */
[C---:B------:R-:W-:Y:S01]  /*a0a0*/  HMMA.16816.F32 R172, R16.reuse, R22, R172 ;  /* 0x0000001610ac723c */ /* 0x040fe200000018ac */
[----:B------:R-:W1:Y:S07]  /*a0b0*/  LDSM.16.M88.4 R20, [R228+0xc000] ;  /* 0x00c00000e414783b */ /* 0x000e6e0000000200 */
[C---:B------:R-:W-:Y:S08]  /*a0c0*/  HMMA.16816.F32 R12, R16.reuse, R24, R12 ;  /* 0x00000018100c723c */ /* 0x040ff0000000180c */
[C---:B------:R-:W-:Y:S01]  /*a0d0*/  HMMA.16816.F32 R4, R16.reuse, R26, R4 ;  /* 0x0000001a1004723c */ /* 0x040fe20000001804 */
[----:B------:R-:W2:Y:S07]  /*a0e0*/  LDSM.16.M88.4 R24, [R204] ;  /* 0x00000000cc18783b */ /* 0x000eae0000000200 */
[C---:B------:R-:W-:Y:S08]  /*a0f0*/  HMMA.16816.F32 R168, R16.reuse, R196, R168 ;  /* 0x000000c410a8723c */ /* 0x040ff000000018a8 */
[C---:B------:R-:W-:Y:S08]  /*a100*/  HMMA.16816.F32 R164, R16.reuse, R198, R164 ;  /* 0x000000c610a4723c */ /* 0x040ff000000018a4 */
[C---:B---3--:R-:W-:Y:S08]  /*a110*/  HMMA.16816.F32 R32, R16.reuse, R192, R32 ;  /* 0x000000c01020723c */ /* 0x048ff00000001820 */
[----:B------:R-:W-:Y:S01]  /*a120*/  HMMA.16816.F32 R28, R16, R194, R28 ;  /* 0x000000c2101c723c */ /* 0x000fe2000000181c */
[----:B------:R-:W-:Y:S04]  /*a130*/  LDSM.16.M88.4 R192, [R226+0xc000] ;  /* 0x00c00000e2c0783b */ /* 0x000fe80000000200 */
[----:B------:R-:W3:Y:S03]  /*a140*/  LDSM.16.M88.4 R16, [R223+0x16000] ;  /* 0x01600000df10783b */ /* 0x000ee60000000200 */
[C---:B-1----:R-:W-:Y:S08]  /*a150*/  HMMA.16816.F32 R12, R20.reuse, R188, R12 ;  /* 0x000000bc140c723c */ /* 0x042ff0000000180c */
[C---:B------:R-:W-:Y:S08]  /*a160*/  HMMA.16816.F32 R176, R20.reuse, R184, R176 ;  /* 0x000000b814b0723c */ /* 0x040ff000000018b0 */
[C---:B------:R-:W-:Y:S01]  /*a170*/  HMMA.16816.F32 R172, R20.reuse, R186, R172 ;  /* 0x000000ba14ac723c */ /* 0x040fe200000018ac */
[----:B------:R-:W1:Y:S07]  /*a180*/  LDSM.16.M88.4 R184, [R223+0x17000] ;  /* 0x01700000dfb8783b */ /* 0x000e6e0000000200 */
        /* <DEDUP_REMOVED lines=12> */
[C---:B-1----:R-:W-:Y:S08]  /*a250*/  HMMA.16816.F32 R168, R192.reuse, R184, R168 ;  /* 0x000000b8c0a8723c */ /* 0x042ff000000018a8 */
[C---:B------:R-:W-:Y:S01]  /*a260*/  HMMA.16816.F32 R164, R192.reuse, R186, R164 ;  /* 0x000000bac0a4723c */ /* 0x040fe200000018a4 */
[----:B------:R-:W1:Y:S07]  /*a270*/  LDSM.16.M88.4 R184, [R216+0x7000] ;  /* 0x00700000d8b8783b */ /* 0x000e6e0000000200 */
[----:B----4-:R-:W-:Y:S08]  /*a280*/  HMMA.16816.F32 R176, R192, R188, R176 ;  /* 0x000000bcc0b0723c */ /* 0x010ff000000018b0 */
[----:B--2---:R-:W-:Y:S07]  /*a290*/  HMMA.16816.F32 R12, R24, R20, R12 ;  /* 0x00000014180c723c */ /* 0x004fee000000180c */
[----:B------:R-:W-:Y:S01]  /*a2a0*/  IMAD.SHL.U32 R20, R3, 0x2, RZ ;  /* 0x0000000203147824 */ /* 0x000fe200078e00ff */
[----:B------:R-:W-:Y:S01]  /*a2b0*/  HMMA.16816.F32 R172, R192, R190, R172 ;  /* 0x000000bec0ac723c */ /* 0x000fe200000018ac */
[----:B------:R-:W-:-:S03]  /*a2c0*/  IMAD.U32 R3, RZ, RZ, UR26 ;  /* 0x0000001aff037e24 */ /* 0x000fc6000f8e00ff */
[----:B------:R-:W-:-:S04]  /*a2d0*/  LOP3.LUT R20, R20, 0x6, RZ, 0xc0, !PT ;  /* 0x0000000614147812 */ /* 0x000fc800078ec0ff */
[----:B------:R-:W-:Y:S01]  /*a2e0*/  HMMA.16816.F32 R4, R24, R22, R4 ;  /* 0x000000161804723c */ /* 0x000fe20000001804 */
[----:B------:R-:W-:Y:S02]  /*a2f0*/  IMAD R3, R3, 0x40, R20 ;  /* 0x0000004003037824 */ /* 0x000fe400078e0214 */
[----:B------:R-:W2:Y:S01]  /*a300*/  LDSM.16.M88.4 R20, [R216+0x7800] ;  /* 0x00780000d814783b */ /* 0x000ea20000000200 */
[----:B------:R-:W-:-:S04]  /*a310*/  DEPBAR.LE SB0, 0x0 ;  /* 0x000080000000791a */ /* 0x000fc80000000000 */
[----:B------:R-:W-:Y:S07]  /*a320*/  HMMA.16816.F32 R32, R192, R180, R32 ;  /* 0x000000b4c020723c */ /* 0x000fee0000001820 */
[----:B------:R-:W-:Y:S01]  /*a330*/  IADD3 R180, R3, 0x1, RZ ;  /* 0x0000000103b47810 */ /* 0x000fe20007ffe0ff */
[----:B---3--:R-:W-:Y:S03]  /*a340*/  HMMA.16816.F32 R176, R24, R16, R176 ;  /* 0x0000001018b0723c */ /* 0x008fe600000018b0 */
[----:B------:R-:W-:-:S02]  /*a350*/  ISETP.GE.AND P2, PT, R180, R201, PT ;  /* 0x000000c9b400720c */ /* 0x000fc40003f46270 */
[-C--:B------:R-:W-:Y:S02]  /*a360*/  ISETP.GE.AND P1, PT, R180, R200.reuse, PT ;  /* 0x000000c8b400720c */ /* 0x080fe40003f26270 */
[----:B------:R-:W-:Y:S01]  /*a370*/  IADD3 R16, R3, 0x8, RZ ;  /* 0x0000000803107810 */ /* 0x000fe20007ffe0ff */
[----:B------:R-:W-:Y:S01]  /*a380*/  HMMA.16816.F32 R172, R24, R18, R172 ;  /* 0x0000001218ac723c */ /* 0x000fe200000018ac */
[----:B------:R-:W-:Y:S02]  /*a390*/  FSEL R13, R13, -INF , !P2 ;  /* 0xff8000000d0d7808 */ /* 0x000fe40005000000 */
[C---:B------:R-:W-:Y:S02]  /*a3a0*/  ISETP.GE.AND P0, PT, R16.reuse, R201, PT ;  /* 0x000000c91000720c */ /* 0x040fe40003f06270 */
[----:B------:R-:W-:Y:S02]  /*a3b0*/  ISETP.GE.AND P2, PT, R16, R200, PT ;  /* 0x000000c81000720c */ /* 0x000fe40003f46270 */
[----:B------:R-:W-:Y:S01]  /*a3c0*/  IADD3 R16, R3, 0x9, RZ ;  /* 0x0000000903107810 */ /* 0x000fe20007ffe0ff */
[----:B------:R-:W-:Y:S01]  /*a3d0*/  HMMA.16816.F32 R28, R192, R182, R28 ;  /* 0x000000b6c01c723c */ /* 0x000fe2000000181c */
[----:B------:R-:W-:-:S02]  /*a3e0*/  FSEL R15, R15, -INF , !P1 ;  /* 0xff8000000f0f7808 */ /* 0x000fc40004800000 */
[----:B------:R-:W-:Y:S02]  /*a3f0*/  FSEL R4, R4, -INF , !P0 ;  /* 0xff80000004047808 */ /* 0x000fe40004000000 */
[C---:B------:R-:W-:Y:S02]  /*a400*/  ISETP.GE.AND P1, PT, R16.reuse, R201, PT ;  /* 0x000000c91000720c */ /* 0x040fe40003f26270 */
[----:B------:R-:W-:Y:S01]  /*a410*/  ISETP.GE.AND P0, PT, R16, R200, PT ;  /* 0x000000c81000720c */ /* 0x000fe20003f06270 */
[----:B-1----:R-:W-:Y:S01]  /*a420*/  HMMA.16816.F32 R168, R24, R184, R168 ;  /* 0x000000b818a8723c */ /* 0x002fe200000018a8 */
[C---:B------:R-:W-:Y:S02]  /*a430*/  IADD3 R17, R3.reuse, 0x10, RZ ;  /* 0x0000001003117810 */ /* 0x040fe40007ffe0ff */
[----:B------:R-:W-:Y:S02]  /*a440*/  IADD3 R16, R3, 0x11, RZ ;  /* 0x0000001103107810 */ /* 0x000fe40007ffe0ff */
[----:B------:R-:W-:-:S02]  /*a450*/  FSEL R6, R6, -INF , !P2 ;  /* 0xff80000006067808 */ /* 0x000fc40005000000 */
[----:B------:R-:W-:Y:S01]  /*a460*/  FSEL R5, R5, -INF , !P1 ;  /* 0xff80000005057808 */ /* 0x000fe20004800000 */
[C---:B------:R-:W-:Y:S01]  /*a470*/  HMMA.16816.F32 R164, R24.reuse, R186, R164 ;  /* 0x000000ba18a4723c */ /* 0x040fe200000018a4 */
[----:B------:R-:W-:Y:S01]  /*a480*/  FSEL R7, R7, -INF , !P0 ;  /* 0xff80000007077808 */ /* 0x000fe20004000000 */
[----:B------:R-:W-:Y:S01]  /*a490*/  BAR.SYNC.DEFER_BLOCKING 0x0 ;  /* 0x0000000000007b1d */ /* 0x000fe20000010000 */
[CC--:B------:R-:W-:Y:S02]  /*a4a0*/  ISETP.GE.AND P2, PT, R17.reuse, R201.reuse, PT ;  /* 0x000000c91100720c */ /* 0x0c0fe40003f46270 */
[----:B------:R-:W-:Y:S02]  /*a4b0*/  ISETP.GE.AND P1, PT, R17, R200, PT ;  /* 0x000000c81100720c */ /* 0x000fe40003f26270 */
[----:B------:R-:W-:Y:S01]  /*a4c0*/  ISETP.GE.AND P0, PT, R16, R201, PT ;  /* 0x000000c91000720c */ /* 0x000fe20003f06270 */
[----:B--2---:R-:W-:Y:S01]  /*a4d0*/  HMMA.16816.F32 R32, R24, R20, R32 ;  /* 0x000000141820723c */ /* 0x004fe20000001820 */
[----:B------:R-:W-:-:S02]  /*a4e0*/  IADD3 R17, R3, 0x18, RZ ;  /* 0x0000001803117810 */ /* 0x000fc40007ffe0ff */
[----:B------:R-:W-:Y:S02]  /*a4f0*/  FSEL R185, R176, -INF , !P2 ;  /* 0xff800000b0b97808 */ /* 0x000fe40005000000 */
[----:B------:R-:W-:Y:S02]  /*a500*/  FSEL R188, R178, -INF , !P1 ;  /* 0xff800000b2bc7808 */ /* 0x000fe40004800000 */
[----:B------:R-:W-:Y:S01]  /*a510*/  FSEL R184, R177, -INF , !P0 ;  /* 0xff800000b1b87808 */ /* 0x000fe20004000000 */
[----:B------:R-:W-:Y:S01]  /*a520*/  HMMA.16816.F32 R28, R24, R22, R28 ;  /* 0x00000016181c723c */ /* 0x000fe2000000181c */
[-C--:B------:R-:W-:Y:S02]  /*a530*/  ISETP.GE.AND P2, PT, R16, R200.reuse, PT ;  /* 0x000000c81000720c */ /* 0x080fe40003f46270 */
[C---:B------:R-:W-:Y:S02]  /*a540*/  ISETP.GE.AND P1, PT, R17.reuse, R201, PT ;  /* 0x000000c91100720c */ /* 0x040fe40003f26270 */
[----:B------:R-:W-:-:S02]  /*a550*/  ISETP.GE.AND P0, PT, R17, R200, PT ;  /* 0x000000c81100720c */ /* 0x000fc40003f06270 */
[C---:B------:R-:W-:Y:S02]  /*a560*/  IADD3 R16, R3.reuse, 0x19, RZ ;  /* 0x0000001903107810 */ /* 0x040fe40007ffe0ff */
[----:B------:R-:W-:Y:S02]  /*a570*/  IADD3 R17, R3, 0x20, RZ ;  /* 0x0000002003117810 */ /* 0x000fe40007ffe0ff */
[----:B------:R-:W-:Y:S02]  /*a580*/  FSEL R190, R179, -INF , !P2 ;  /* 0xff800000b3be7808 */ /* 0x000fe40005000000 */
[----:B------:R-:W-:Y:S02]  /*a590*/  FSEL R186, R172, -INF , !P1 ;  /* 0xff800000acba7808 */ /* 0x000fe40004800000 */
[----:B------:R-:W-:Y:S02]  /*a5a0*/  FSEL R189, R174, -INF , !P0 ;  /* 0xff800000aebd7808 */ /* 0x000fe40004000000 */
[----:B------:R-:W-:-:S02]  /*a5b0*/  ISETP.GE.AND P2, PT, R16, R201, PT ;  /* 0x000000c91000720c */ /* 0x000fc40003f46270 */
[----:B------:R-:W-:Y:S02]  /*a5c0*/  ISETP.GE.AND P1, PT, R16, R200, PT ;  /* 0x000000c81000720c */ /* 0x000fe40003f26270 */
[----:B------:R-:W-:Y:S02]  /*a5d0*/  ISETP.GE.AND P0, PT, R17, R201, PT ;  /* 0x000000c91100720c */ /* 0x000fe40003f06270 */
[----:B------:R-:W-:Y:S02]  /*a5e0*/  IADD3 R16, R3, 0x21, RZ ;  /* 0x0000002103107810 */ /* 0x000fe40007ffe0ff */
[----:B------:R-:W-:Y:S02]  /*a5f0*/  FSEL R187, R173, -INF , !P2 ;  /* 0xff800000adbb7808 */ /* 0x000fe40005000000 */
[----:B------:R-:W-:Y:S02]  /*a600*/  FSEL R191, R175, -INF , !P1 ;  /* 0xff800000afbf7808 */ /* 0x000fe40004800000 */
[----:B------:R-:W-:-:S02]  /*a610*/  FSEL R197, R168, -INF , !P0 ;  /* 0xff800000a8c57808 */ /* 0x000fc40004000000 */
[-C--:B------:R-:W-:Y:S02]  /*a620*/  ISETP.GE.AND P2, PT, R17, R200.reuse, PT ;  /* 0x000000c81100720c */ /* 0x080fe40003f46270 */
[C---:B------:R-:W-:Y:S02]  /*a630*/  ISETP.GE.AND P1, PT, R16.reuse, R201, PT ;  /* 0x000000c91000720c */ /* 0x040fe40003f26270 */
[----:B------:R-:W-:Y:S02]  /*a640*/  ISETP.GE.AND P0, PT, R16, R200, PT ;  /* 0x000000c81000720c */ /* 0x000fe40003f06270 */
[C---:B------:R-:W-:Y:S02]  /*a650*/  IADD3 R17, R3.reuse, 0x28, RZ ;  /* 0x0000002803117810 */ /* 0x040fe40007ffe0ff */
[----:B------:R-:W-:Y:S02]  /*a660*/  IADD3 R16, R3, 0x29, RZ ;  /* 0x0000002903107810 */ /* 0x000fe40007ffe0ff */
[----:B------:R-:W-:-:S02]  /*a670*/  FSEL R192, R170, -INF , !P2 ;  /* 0xff800000aac07808 */ /* 0x000fc40005000000 */
[----:B------:R-:W-:Y:S02]  /*a680*/  FSEL R195, R169, -INF , !P1 ;  /* 0xff800000a9c37808 */ /* 0x000fe40004800000 */
[----:B------:R-:W-:Y:S02]  /*a690*/  FSEL R193, R171, -INF , !P0 ;  /* 0xff800000abc17808 */ /* 0x000fe40004000000 */
[CC--:B------:R-:W-:Y:S02]  /*a6a0*/  ISETP.GE.AND P2, PT, R17.reuse, R201.reuse, PT ;  /* 0x000000c91100720c */ /* 0x0c0fe40003f46270 */
[----:B------:R-:W-:Y:S02]  /*a6b0*/  ISETP.GE.AND P1, PT, R17, R200, PT ;  /* 0x000000c81100720c */ /* 0x000fe40003f26270 */
[----:B------:R-:W-:Y:S02]  /*a6c0*/  ISETP.GE.AND P0, PT, R16, R201, PT ;  /* 0x000000c91000720c */ /* 0x000fe40003f06270 */
[----:B------:R-:W-:-:S02]  /*a6d0*/  IADD3 R17, R3, 0x30, RZ ;  /* 0x0000003003117810 */ /* 0x000fc40007ffe0ff */
[----:B------:R-:W-:Y:S02]  /*a6e0*/  FSEL R198, R164, -INF , !P2 ;  /* 0xff800000a4c67808 */ /* 0x000fe40005000000 */
[----:B------:R-:W-:Y:S02]  /*a6f0*/  FSEL R194, R166, -INF , !P1 ;  /* 0xff800000a6c27808 */ /* 0x000fe40004800000 */
[----:B------:R-:W-:Y:S02]  /*a700*/  FSEL R196, R165, -INF , !P0 ;  /* 0xff800000a5c47808 */ /* 0x000fe40004000000 */
        /* <DEDUP_REMOVED lines=10> */
[-C--:B------:R-:W-:Y:S02]  /*a7b0*/  ISETP.GE.AND P0, PT, R17, R201.reuse, PT ;  /* 0x000000c91100720c */ /* 0x080fe40003f06270 */
[----:B------:R-:W-:Y:S02]  /*a7c0*/  IADD3 R16, R3, 0x39, RZ ;  /* 0x0000003903107810 */ /* 0x000fe40007ffe0ff */
[----:B------:R-:W-:Y:S02]  /*a7d0*/  FSEL R168, R28, -INF , !P0 ;  /* 0xff8000001ca87808 */ /* 0x000fe40004000000 */
[----:B------:R-:W-:Y:S02]  /*a7e0*/  ISETP.GE.AND P0, PT, R16, R201, PT ;  /* 0x000000c91000720c */ /* 0x000fe40003f06270 */
[----:B------:R-:W-:-:S02]  /*a7f0*/  FSEL R169, R33, -INF , !P2 ;  /* 0xff80000021a97808 */ /* 0x000fc40005000000 */
[----:B------:R-:W-:Y:S02]  /*a800*/  FSEL R182, R29, -INF , !P0 ;  /* 0xff8000001db67808 */ /* 0x000fe40004000000 */
[----:B------:R-:W-:Y:S02]  /*a810*/  PLOP3.LUT P0, PT, PT, PT, UP0, 0x80, 0x0 ;  /* 0x000000000000781c */ /* 0x000fe40003f0f008 */
[----:B------:R-:W-:Y:S02]  /*a820*/  FSEL R179, R35, -INF , !P1 ;  /* 0xff80000023b37808 */ /* 0x000fe40004800000 */
[----:B------:R-:W-:Y:S02]  /*a830*/  ISETP.GE.AND P2, PT, R17, R200, PT ;  /* 0x000000c81100720c */ /* 0x000fe40003f46270 */
        /* <DEDUP_REMOVED lines=56> */
[----:B---3--:R-:W-:-:S03]  /*abc0*/  @!P4 LEA R22, P1, R3, c[0x0][0x168], 0x1 ;  /* 0x00005a000316ca11 */ /* 0x008fc600078208ff */
[----:B------:R-:W-:Y:S01]  /*abd0*/  @!PT LDS RZ, [RZ] ;  /* 0x00000000fffff984 */ /* 0x000fe20000000800 */
[----:B------:R-:W-:Y:S01]  /*abe0*/  @!PT LDS RZ, [RZ] ;  /* 0x00000000fffff984 */ /* 0x000fe20000000800 */
[----:B------:R-:W-:Y:S01]  /*abf0*/  @!PT LDS RZ, [RZ] ;  /* 0x00000000fffff984 */ /* 0x000fe20000000800 */
[----:B------:R1:W-:Y:S01]  /*ac00*/  @!P6 LDGSTS.E.BYPASS.LTC128B.128 [R232+0x11000], [R24.64] ;  /* 0x1100000018e8efae */ /* 0x0003e2000b901d52 */
        /* <DEDUP_REMOVED lines=19> */
.L_x_207:
[----:B------:R-:W-:Y:S05]  /*ad40*/  BSYNC B0 ;  /* 0x0000000000007941 */ /* 0x000fea0003800000 */
.L_x_206:
[----:B------:R-:W0:Y:S02]  /*ad50*/  LDGDEPBAR ;  /* 0x00000000000079af */ /* 0x000e240000000000 */
.L_x_205:
[----:B-1----:R-:W-:Y:S01]  /*ad60*/  FMNMX.FTZ R18, R2, R12, !PT ;  /* 0x0000000c02127209 */ /* 0x002fe20007810000 */
[----:B------:R-:W-:Y:S01]  /*ad70*/  LDSM.16.MT88.4 R20, [R224+0x18000] ;  /* 0x01800000e014783b */ /* 0x000fe20000004200 */
        /* <DEDUP_REMOVED lines=71> */
[--C-:B------:R-:W-:Y:S01]  /*b1f0*/  FFMA.FTZ R187, R187, c[0x0][0x23c], -R183.reuse ;  /* 0x00008f00bbbb7a23 */ /* 0x100fe200000108b7 */
[----:B------:R-:W3:Y:S01]  /*b200*/  MUFU.EX2 R173, R173 ;  /* 0x000000ad00ad7308 */ /* 0x000ee20000000800 */
[--C-:B------:R-:W-:Y:S02]  /*b210*/  FFMA.FTZ R188, R188, c[0x0][0x23c], -R180.reuse ;  /* 0x00008f00bcbc7a23 */ /* 0x100fe400000108b4 */
[----:B------:R-:W-:Y:S02]  /*b220*/  FFMA.FTZ R191, R191, c[0x0][0x23c], -R180 ;  /* 0x00008f00bfbf7a23 */ /* 0x000fe400000108b4 */
[----:B------:R-:W-:-:S02]  /*b230*/  FFMA.FTZ R197, R197, c[0x0][0x23c], -R183 ;  /* 0x00008f00c5c57a23 */ /* 0x000fc400000108b7 */
[--C-:B------:R-:W-:Y:S01]  /*b240*/  FFMA.FTZ R195, R195, c[0x0][0x23c], -R183.reuse ;  /* 0x00008f00c3c37a23 */ /* 0x100fe200000108b7 */
[----:B------:R-:W-:Y:S01]  /*b250*/  MUFU.EX2 R167, R167 ;  /* 0x000000a700a77308 */ /* 0x000fe20000000800 */
[--C-:B------:R-:W-:Y:S02]  /*b260*/  FFMA.FTZ R198, R198, c[0x0][0x23c], -R183.reuse ;  /* 0x00008f00c6c67a23 */ /* 0x100fe400000108b7 */
[----:B------:R-:W-:Y:S02]  /*b270*/  FFMA.FTZ R196, R196, c[0x0][0x23c], -R183 ;  /* 0x00008f00c4c47a23 */ /* 0x000fe400000108b7 */
[--C-:B------:R-:W-:Y:S02]  /*b280*/  FFMA.FTZ R192, R192, c[0x0][0x23c], -R180.reuse ;  /* 0x00008f00c0c07a23 */ /* 0x100fe400000108b4 */
[--C-:B------:R-:W-:Y:S01]  /*b290*/  FFMA.FTZ R193, R193, c[0x0][0x23c], -R180.reuse ;  /* 0x00008f00c1c17a23 */ /* 0x100fe200000108b4 */
[----:B------:R-:W4:Y:S01]  /*b2a0*/  MUFU.EX2 R166, R166 ;  /* 0x000000a600a67308 */ /* 0x000f220000000800 */
[----:B---3--:R-:W-:Y:S01]  /*b2b0*/  F2FP.PACK_AB R6, R172, R173 ;  /* 0x000000adac06723e */ /* 0x008fe200000000ff */
[----:B------:R-:W-:-:S02]  /*b2c0*/  FFMA.FTZ R194, R194, c[0x0][0x23c], -R180 ;  /* 0x00008f00c2c27a23 */ /* 0x000fc400000108b4 */
[----:B------:R-:W-:Y:S02]  /*b2d0*/  FFMA.FTZ R199, R171, c[0x0][0x23c], -R180 ;  /* 0x00008f00abc77a23 */ /* 0x000fe400000108b4 */
[--C-:B------:R-:W-:Y:S02]  /*b2e0*/  FFMA.FTZ R200, R170, c[0x0][0x23c], -R183.reuse ;  /* 0x00008f00aac87a23 */ /* 0x100fe400000108b7 */
[----:B------:R-:W-:Y:S01]  /*b2f0*/  MUFU.EX2 R165, R165 ;  /* 0x000000a500a57308 */ /* 0x000fe20000000800 */
[--C-:B------:R-:W-:Y:S02]  /*b300*/  FFMA.FTZ R201, R169, c[0x0][0x23c], -R183.reuse ;  /* 0x00008f00a9c97a23 */ /* 0x100fe400000108b7 */
[--C-:B------:R-:W-:Y:S02]  /*b310*/  FFMA.FTZ R202, R168, c[0x0][0x23c], -R183.reuse ;  /* 0x00008f00a8ca7a23 */ /* 0x100fe400000108b7 */
[----:B------:R-:W-:Y:S01]  /*b320*/  LDSM.16.MT88.4 R168, [R221+0x1f000] ;  /* 0x01f00000dda8783b */ /* 0x000fe20000004200 */
[----:B------:R-:W-:-:S02]  /*b330*/  FFMA.FTZ R182, R182, c[0x0][0x23c], -R183 ;  /* 0x00008f00b6b67a23 */ /* 0x000fc400000108b7 */
[----:B------:R-:W3:Y:S01]  /*b340*/  MUFU.EX2 R2, R2 ;  /* 0x0000000200027308 */ /* 0x000ee20000000800 */
[----:B----4-:R-:W-:Y:S01]  /*b350*/  F2FP.PACK_AB R5, R166, R167 ;  /* 0x000000a7a605723e */ /* 0x010fe200000000ff */
[--C-:B------:R-:W-:Y:S02]  /*b360*/  FFMA.FTZ R181, R181, c[0x0][0x23c], -R180.reuse ;  /* 0x00008f00b5b57a23 */ /* 0x100fe400000108b4 */
[--C-:B------:R-:W-:Y:S02]  /*b370*/  FFMA.FTZ R179, R179, c[0x0][0x23c], -R180.reuse ;  /* 0x00008f00b3b37a23 */ /* 0x100fe400000108b4 */
[--C-:B------:R-:W-:Y:S02]  /*b380*/  FFMA.FTZ R177, R177, c[0x0][0x23c], -R180.reuse ;  /* 0x00008f00b1b17a23 */ /* 0x100fe400000108b4 */
[----:B------:R4:W5:Y:S01]  /*b390*/  MUFU.EX2 R176, R4 ;  /* 0x0000000400b07308 */ /* 0x0009620000000800 */
[----:B------:R-:W-:-:S07]  /*b3a0*/  FFMA.FTZ R178, R178, c[0x0][0x23c], -R180 ;  /* 0x00008f00b2b27a23 */ /* 0x000fce00000108b4 */
[----:B------:R-:W1:Y:S01]  /*b3b0*/  MUFU.EX2 R0, R0 ;  /* 0x0000000000007308 */ /* 0x000e620000000800 */
[----:B---3--:R-:W-:Y:S02]  /*b3c0*/  F2FP.PACK_AB R7, R2, R165 ;  /* 0x000000a50207723e */ /* 0x008fe400000000ff */
[----:B----4-:R-:W-:Y:S01]  /*b3d0*/  F2FP.PACK_AB R4, R174, R175 ;  /* 0x000000afae04723e */ /* 0x010fe200000000ff */
[----:B-----5:R-:W-:-:S04]  /*b3e0*/  FMUL.FTZ R160, R160, R176 ;  /* 0x000000b0a0a07220 */ /* 0x020fc80000410000 */
[----:B------:R-:W-:Y:S01]  /*b3f0*/  MUFU.EX2 R185, R185 ;  /* 0x000000b900b97308 */ /* 0x000fe20000000800 */
[-C--:B------:R-:W-:Y:S02]  /*b400*/  FMUL.FTZ R161, R161, R176.reuse ;  /* 0x000000b0a1a17220 */ /* 0x080fe40000410000 */
[-C--:B------:R-:W-:Y:S02]  /*b410*/  FMUL.FTZ R156, R156, R176.reuse ;  /* 0x000000b09c9c7220 */ /* 0x080fe40000410000 */
[----:B------:R-:W-:Y:S02]  /*b420*/  FMUL.FTZ R157, R157, R176 ;  /* 0x000000b09d9d7220 */ /* 0x000fe40000410000 */
[-C--:B-1----:R-:W-:Y:S01]  /*b430*/  FMUL.FTZ R162, R162, R0.reuse ;  /* 0x00000000a2a27220 */ /* 0x082fe20000410000 */
[----:B------:R-:W1:Y:S01]  /*b440*/  MUFU.EX2 R184, R184 ;  /* 0x000000b800b87308 */ /* 0x000e620000000800 */
        /* <DEDUP_REMOVED lines=11> */
[----:B------:R-:W3:Y:S01]  /*b500*/  LDSM.16.MT88.4 R20, [R220+0x18000] ;  /* 0x01800000dc14783b */ /* 0x000ee20000004200 */
        /* <DEDUP_REMOVED lines=15> */
[----:B------:R-:W-:Y:S01]  /*b600*/  MUFU.EX2 R191, R191 ;  /* 0x000000bf00bf7308 */ /* 0x000fe20000000800 */
[----:B------:R-:W-:-:S02]  /*b610*/  FMUL.FTZ R59, R59, R0 ;  /* 0x000000003b3b7220 */ /* 0x000fc40000410000 */
[-C--:B------:R-:W-:Y:S02]  /*b620*/  FMUL.FTZ R44, R44, R176.reuse ;  /* 0x000000b02c2c7220 */ /* 0x080fe40000410000 */
[----:B------:R-:W-:Y:S02]  /*b630*/  FMUL.FTZ R45, R45, R176 ;  /* 0x000000b02d2d7220 */ /* 0x000fe40000410000 */
[-C--:B------:R-:W-:Y:S01]  /*b640*/  FMUL.FTZ R46, R46, R0.reuse ;  /* 0x000000002e2e7220 */ /* 0x080fe20000410000 */
[----:B------:R-:W-:Y:S01]  /*b650*/  MUFU.EX2 R197, R197 ;  /* 0x000000c500c57308 */ /* 0x000fe20000000800 */
[----:B------:R-:W-:Y:S02]  /*b660*/  FMUL.FTZ R47, R47, R0 ;  /* 0x000000002f2f7220 */ /* 0x000fe40000410000 */
[-C--:B------:R-:W-:Y:S02]  /*b670*/  FMUL.FTZ R48, R48, R176.reuse ;  /* 0x000000b030307220 */ /* 0x080fe40000410000 */
[----:B------:R-:W-:-:S02]  /*b680*/  FMUL.FTZ R49, R49, R176 ;  /* 0x000000b031317220 */ /* 0x000fc40000410000 */
[-C--:B------:R-:W-:Y:S01]  /*b690*/  FMUL.FTZ R50, R50, R0.reuse ;  /* 0x0000000032327220 */ /* 0x080fe20000410000 */
[C---:B--2---:R-:W-:Y:S01]  /*b6a0*/  HMMA.16816.F32 R44, R4.reuse, R12, R44 ;  /* 0x0000000c042c723c */ /* 0x044fe2000000182c */
[----:B------:R-:W-:Y:S01]  /*b6b0*/  FMUL.FTZ R51, R51, R0 ;  /* 0x0000000033337220 */ /* 0x000fe20000410000 */
[----:B------:R-:W-:Y:S01]  /*b6c0*/  MUFU.EX2 R195, R195 ;  /* 0x000000c300c37308 */ /* 0x000fe20000000800 */
[-C--:B------:R-:W-:Y:S02]  /*b6d0*/  FMUL.FTZ R60, R60, R176.reuse ;  /* 0x000000b03c3c7220 */ /* 0x080fe40000410000 */
[----:B------:R-:W-:Y:S02]  /*b6e0*/  FMUL.FTZ R61, R61, R176 ;  /* 0x000000b03d3d7220 */ /* 0x000fe40000410000 */
[-C--:B------:R-:W-:Y:S01]  /*b6f0*/  FMUL.FTZ R62, R62, R0.reuse ;  /* 0x000000003e3e7220 */ /* 0x080fe20000410000 */
[----:B---3--:R-:W-:Y:S01]  /*b700*/  HMMA.16816.F32 R52, R4, R20, R52 ;  /* 0x000000140434723c */ /* 0x008fe20000001834 */
[----:B------:R-:W-:Y:S01]  /*b710*/  FMUL.FTZ R63, R63, R0 ;  /* 0x000000003f3f7220 */ /* 0x000fe20000410000 */
[----:B------:R-:W-:Y:S01]  /*b720*/  MUFU.EX2 R198, R198 ;  /* 0x000000c600c67308 */ /* 0x000fe20000000800 */
[----:B------:R-:W-:-:S02]  /*b730*/  FMUL.FTZ R64, R64, R176 ;  /* 0x000000b040407220 */ /* 0x000fc40000410000 */
[----:B------:R-:W-:Y:S02]  /*b740*/  FMUL.FTZ R65, R65, R176 ;  /* 0x000000b041417220 */ /* 0x000fe40000410000 */
[-C--:B------:R-:W-:Y:S01]  /*b750*/  FMUL.FTZ R66, R66, R0.reuse ;  /* 0x0000000042427220 */ /* 0x080fe20000410000 */
[C---:B------:R-:W-:Y:S01]  /*b760*/  HMMA.16816.F32 R56, R4.reuse, R22, R56 ;  /* 0x000000160438723c */ /* 0x040fe20000001838 */
[----:B------:R-:W2:Y:S01]  /*b770*/  LDSM.16.MT88.4 R20, [R221+0x1a000] ;  /* 0x01a00000dd14783b */ /* 0x000ea20000004200 */
[----:B------:R-:W-:Y:S01]  /*b780*/  FMUL.FTZ R67, R67, R0 ;  /* 0x0000000043437220 */ /* 0x000fe20000410000 */
[----:B------:R-:W-:Y:S01]  /*b790*/  MUFU.EX2 R196, R196 ;  /* 0x000000c400c47308 */ /* 0x000fe20000000800 */
[-C--:B------:R-:W-:Y:S02]  /*b7a0*/  FMUL.FTZ R76, R76, R176.reuse ;  /* 0x000000b04c4c7220 */ /* 0x080fe40000410000 */
[----:B------:R-:W-:Y:S02]  /*b7b0*/  FMUL.FTZ R77, R77, R176 ;  /* 0x000000b04d4d7220 */ /* 0x000fe40000410000 */
[----:B------:R-:W-:Y:S01]  /*b7c0*/  HMMA.16816.F32 R48, R4, R14, R48 ;  /* 0x0000000e0430723c */ /* 0x000fe20000001830 */
[----:B------:R-:W3:Y:S01]  /*b7d0*/  LDSM.16.MT88.4 R12, [R222+0x1a000] ;  /* 0x01a00000de0c783b */ /* 0x000ee20000004200 */
[-C--:B------:R-:W-:Y:S01]  /*b7e0*/  FMUL.FTZ R78, R78, R0.reuse ;  /* 0x000000004e4e7220 */ /* 0x080fe20000410000 */
[----:B------:R-:W-:Y:S01]  /*b7f0*/  MUFU.EX2 R192, R192 ;  /* 0x000000c000c07308 */ /* 0x000fe20000000800 */
[----:B------:R-:W-:-:S02]  /*b800*/  FMUL.FTZ R79, R79, R0 ;  /* 0x000000004f4f7220 */ /* 0x000fc40000410000 */
[-C--:B------:R-:W-:Y:S02]  /*b810*/  FMUL.FTZ R80, R80, R176.reuse ;  /* 0x000000b050507220 */ /* 0x080fe40000410000 */
[----:B------:R-:W-:Y:S01]  /*b820*/  FMUL.FTZ R81, R81, R176 ;  /* 0x000000b051517220 */ /* 0x000fe20000410000 */
[C---:B----4-:R-:W-:Y:S01]  /*b830*/  HMMA.16816.F32 R60, R4.reuse, R16, R60 ;  /* 0x00000010043c723c */ /* 0x050fe2000000183c */
[-C--:B------:R-:W-:Y:S01]  /*b840*/  FMUL.FTZ R82, R82, R0.reuse ;  /* 0x0000000052527220 */ /* 0x080fe20000410000 */
[----:B------:R-:W-:Y:S01]  /*b850*/  MUFU.EX2 R193, R193 ;  /* 0x000000c100c17308 */ /* 0x000fe20000000800 */
[----:B------:R-:W-:Y:S02]  /*b860*/  FMUL.FTZ R83, R83, R0 ;  /* 0x0000000053537220 */ /* 0x000fe40000410000 */
[-C--:B------:R-:W-:Y:S02]  /*b870*/  FMUL.FTZ R68, R68, R176.reuse ;  /* 0x000000b044447220 */ /* 0x080fe40000410000 */
[----:B------:R-:W-:Y:S01]  /*b880*/  FMUL.FTZ R69, R69, R176 ;  /* 0x000000b045457220 */ /* 0x000fe20000410000 */
[----:B------:R-:W-:Y:S01]  /*b890*/  HMMA.16816.F32 R64, R4, R18, R64 ;  /* 0x000000120440723c */ /* 0x000fe20000001840 */
        /* <DEDUP_REMOVED lines=17> */
[----:B------:R-:W2:Y:S01]  /*b9b0*/  LDSM.16.MT88.4 R20, [R222+0x1c000] ;  /* 0x01c00000de14783b */ /* 0x000ea20000004200 */
[----:B------:R-:W-:Y:S02]  /*b9c0*/  FMUL.FTZ R89, R89, R176 ;  /* 0x000000b059597220 */ /* 0x000fe40000410000 */
[-C--:B------:R-:W-:Y:S01]  /*b9d0*/  FMUL.FTZ R90, R90, R0.reuse ;  /* 0x000000005a5a7220 */ /* 0x080fe20000410000 */
[----:B------:R-:W-:Y:S01]  /*b9e0*/  MUFU.EX2 R201, R201 ;  /* 0x000000c900c97308 */ /* 0x000fe20000000800 */
[----:B------:R-:W-:-:S02]  /*b9f0*/  FMUL.FTZ R91, R91, R0 ;  /* 0x000000005b5b7220 */ /* 0x000fc40000410000 */
[C---:B---3--:R-:W-:Y:S01]  /*ba00*/  HMMA.16816.F32 R68, R4.reuse, R12, R68 ;  /* 0x0000000c0444723c */ /* 0x048fe20000001844 */
[-C--:B------:R-:W-:Y:S02]  /*ba10*/  FMUL.FTZ R100, R100, R176.reuse ;  /* 0x000000b064647220 */ /* 0x080fe40000410000 */
[----:B------:R-:W-:Y:S02]  /*ba20*/  FMUL.FTZ R101, R101, R176 ;  /* 0x000000b065657220 */ /* 0x000fe40000410000 */
[-C--:B------:R-:W-:Y:S01]  /*ba30*/  FMUL.FTZ R102, R102, R0.reuse ;  /* 0x0000000066667220 */ /* 0x080fe20000410000 */
[----:B------:R-:W-:Y:S01]  /*ba40*/  MUFU.EX2 R202, R202 ;  /* 0x000000ca00ca7308 */ /* 0x000fe20000000800 */
[----:B------:R-:W-:Y:S01]  /*ba50*/  FMUL.FTZ R103, R103, R0 ;  /* 0x0000000067677220 */ /* 0x000fe20000410000 */
[----:B------:R-:W-:Y:S01]  /*ba60*/  HMMA.16816.F32 R72, R4, R14, R72 ;  /* 0x0000000e0448723c */ /* 0x000fe20000001848 */
[----:B------:R-:W3:Y:S01]  /*ba70*/  LDSM.16.MT88.4 R12, [R224+0x1c000] ;  /* 0x01c00000e00c783b */ /* 0x000ee20000004200 */
[----:B------:R-:W-:-:S02]  /*ba80*/  FMUL.FTZ R104, R104, R176 ;  /* 0x000000b068687220 */ /* 0x000fc40000410000 */
[----:B------:R-:W-:Y:S02]  /*ba90*/  FMUL.FTZ R105, R105, R176 ;  /* 0x000000b069697220 */ /* 0x000fe40000410000 */
[-C--:B------:R-:W-:Y:S01]  /*baa0*/  FMUL.FTZ R106, R106, R0.reuse ;  /* 0x000000006a6a7220 */ /* 0x080fe20000410000 */
[----:B------:R-:W-:Y:S01]  /*bab0*/  MUFU.EX2 R182, R182 ;  /* 0x000000b600b67308 */ /* 0x000fe20000000800 */
[----:B------:R-:W-:Y:S01]  /*bac0*/  FMUL.FTZ R107, R107, R0 ;  /* 0x000000006b6b7220 */ /* 0x000fe20000410000 */
[C---:B----4-:R-:W-:Y:S01]  /*bad0*/  HMMA.16816.F32 R84, R4.reuse, R16, R84 ;  /* 0x000000100454723c */ /* 0x050fe20000001854 */
[-C--:B------:R-:W-:Y:S02]  /*bae0*/  FMUL.FTZ R92, R92, R176.reuse ;  /* 0x000000b05c5c7220 */ /* 0x080fe40000410000 */
[----:B------:R-:W-:Y:S02]  /*baf0*/  FMUL.FTZ R93, R93, R176 ;  /* 0x000000b05d5d7220 */ /* 0x000fe40000410000 */
[-C--:B------:R-:W-:Y:S01]  /*bb00*/  FMUL.FTZ R94, R94, R0.reuse ;  /* 0x000000005e5e7220 */ /* 0x080fe20000410000 */
[----:B------:R-:W-:Y:S01]  /*bb10*/  MUFU.EX2 R181, R181 ;  /* 0x000000b500b57308 */ /* 0x000fe20000000800 */
[----:B------:R-:W-:Y:S01]  /*bb20*/  FMUL.FTZ R95, R95, R0 ;  /* 0x000000005f5f7220 */ /* 0x000fe20000410000 */
[----:B------:R-:W-:Y:S01]  /*bb30*/  HMMA.16816.F32 R88, R4, R18, R88 ;  /* 0x000000120458723c */ /* 0x000fe20000001858 */
[----:B------:R-:W4:Y:S01]  /*bb40*/  LDSM.16.MT88.4 R16, [R221+0x1c000] ;  /* 0x01c00000dd10783b */ /* 0x000f220000004200 */
[----:B------:R-:W-:-:S02]  /*bb50*/  FMUL.FTZ R96, R96, R176 ;  /* 0x000000b060607220 */ /* 0x000fc40000410000 */
[----:B------:R-:W-:Y:S02]  /*bb60*/  FMUL.FTZ R97, R97, R176 ;  /* 0x000000b061617220 */ /* 0x000fe40000410000 */
[-C--:B------:R-:W-:Y:S01]  /*bb70*/  FMUL.FTZ R98, R98, R0.reuse ;  /* 0x0000000062627220 */ /* 0x080fe20000410000 */
[----:B------:R-:W-:Y:S01]  /*bb80*/  MUFU.EX2 R179, R179 ;  /* 0x000000b300b37308 */ /* 0x000fe20000000800 */
[C---:B--2---:R-:W-:Y:S01]  /*bb90*/  HMMA.16816.F32 R100, R4.reuse, R20, R100 ;  /* 0x000000140464723c */ /* 0x044fe20000001864 */
[----:B------:R-:W-:Y:S02]  /*bba0*/  FMUL.FTZ R99, R99, R0 ;  /* 0x0000000063637220 */ /* 0x000fe40000410000 */
[-C--:B------:R-:W-:Y:S02]  /*bbb0*/  FMUL.FTZ R108, R108, R176.reuse ;  /* 0x000000b06c6c7220 */ /* 0x080fe40000410000 */
[----:B------:R-:W-:Y:S02]  /*bbc0*/  FMUL.FTZ R109, R109, R176 ;  /* 0x000000b06d6d7220 */ /* 0x000fe40000410000 */
[-C--:B------:R-:W-:Y:S01]  /*bbd0*/  FMUL.FTZ R110, R110, R0.reuse ;  /* 0x000000006e6e7220 */ /* 0x080fe20000410000 */
[----:B------:R-:W-:Y:S01]  /*bbe0*/  HMMA.16816.F32 R104, R4, R22, R104 ;  /* 0x000000160468723c */ /* 0x000fe20000001868 */
[----:B------:R-:W2:Y:S01]  /*bbf0*/  LDSM.16.MT88.4 R20, [R224+0x1e000] ;  /* 0x01e00000e014783b */ /* 0x000ea20000004200 */
[----:B------:R-:W-:Y:S01]  /*bc00*/  FMUL.FTZ R111, R111, R0 ;  /* 0x000000006f6f7220 */ /* 0x000fe20000410000 */
[----:B------:R-:W-:Y:S01]  /*bc10*/  MUFU.EX2 R177, R177 ;  /* 0x000000b100b17308 */ /* 0x000fe20000000800 */
[----:B------:R-:W-:-:S02]  /*bc20*/  FMUL.FTZ R112, R112, R176 ;  /* 0x000000b070707220 */ /* 0x000fc40000410000 */
[----:B------:R-:W-:Y:S02]  /*bc30*/  FMUL.FTZ R113, R113, R176 ;  /* 0x000000b071717220 */ /* 0x000fe40000410000 */
[-C--:B------:R-:W-:Y:S01]  /*bc40*/  FMUL.FTZ R114, R114, R0.reuse ;  /* 0x0000000072727220 */ /* 0x080fe20000410000 */
[C---:B---3--:R-:W-:Y:S01]  /*bc50*/  HMMA.16816.F32 R92, R4.reuse, R12, R92 ;  /* 0x0000000c045c723c */ /* 0x048fe2000000185c */
[----:B------:R-:W-:Y:S01]  /*bc60*/  FMUL.FTZ R115, R115, R0 ;  /* 0x0000000073737220 */ /* 0x000fe20000410000 */
[----:B------:R-:W-:Y:S01]  /*bc70*/  MUFU.EX2 R178, R178 ;  /* 0x000000b200b27308 */ /* 0x000fe20000000800 */
[-C--:B------:R-:W-:Y:S02]  /*bc80*/  FMUL.FTZ R124, R124, R176.reuse ;  /* 0x000000b07c7c7220 */ /* 0x080fe40000410000 */
[----:B------:R-:W-:Y:S02]  /*bc90*/  FMUL.FTZ R125, R125, R176 ;  /* 0x000000b07d7d7220 */ /* 0x000fe40000410000 */
[-C--:B------:R-:W-:Y:S01]  /*bca0*/  FMUL.FTZ R126, R126, R0.reuse ;  /* 0x000000007e7e7220 */ /* 0x080fe20000410000 */
[----:B------:R-:W-:Y:S01]  /*bcb0*/  HMMA.16816.F32 R96, R4, R14, R96 ;  /* 0x0000000e0460723c */ /* 0x000fe20000001860 */
[----:B------:R-:W3:Y:S01]  /*bcc0*/  LDSM.16.MT88.4 R12, [R220+0x1c000] ;  /* 0x01c00000dc0c783b */ /* 0x000ee20000004200 */
[----:B------:R-:W-:-:S02]  /*bcd0*/  FMUL.FTZ R127, R127, R0 ;  /* 0x000000007f7f7220 */ /* 0x000fc40000410000 */
[-C--:B------:R-:W-:Y:S02]  /*bce0*/  FMUL.FTZ R128, R128, R176.reuse ;  /* 0x000000b080807220 */ /* 0x080fe40000410000 */
[----:B------:R-:W-:Y:S02]  /*bcf0*/  FMUL.FTZ R129, R129, R176 ;  /* 0x000000b081817220 */ /* 0x000fe40000410000 */
[-C--:B------:R-:W-:Y:S01]  /*bd00*/  FMUL.FTZ R130, R130, R0.reuse ;  /* 0x0000000082827220 */ /* 0x080fe20000410000 */
[----:B----4-:R-:W-:Y:S01]  /*bd10*/  HMMA.16816.F32 R108, R4, R16, R108 ;  /* 0x00000010046c723c */ /* 0x010fe2000000186c */
[----:B------:R-:W-:Y:S02]  /*bd20*/  FMUL.FTZ R131, R131, R0 ;  /* 0x0000000083837220 */ /* 0x000fe40000410000 */
[-C--:B------:R-:W-:Y:S02]  /*bd30*/  FMUL.FTZ R116, R116, R176.reuse ;  /* 0x000000b074747220 */ /* 0x080fe40000410000 */
[----:B------:R-:W-:-:S02]  /*bd40*/  FMUL.FTZ R117, R117, R176 ;  /* 0x000000b075757220 */ /* 0x000fc40000410000 */
[-C--:B------:R-:W-:Y:S01]  /*bd50*/  FMUL.FTZ R118, R118, R0.reuse ;  /* 0x0000000076767220 */ /* 0x080fe20000410000 */
[C---:B------:R-:W-:Y:S01]  /*bd60*/  HMMA.16816.F32 R112, R4.reuse, R18, R112 ;  /* 0x000000120470723c */ /* 0x040fe20000001870 */
[----:B------:R-:W4:Y:S01]  /*bd70*/  LDSM.16.MT88.4 R16, [R222+0x1e000] ;  /* 0x01e00000de10783b */ /* 0x000f220000004200 */
[----:B------:R-:W-:Y:S02]  /*bd80*/  FMUL.FTZ R119, R119, R0 ;  /* 0x0000000077777220 */ /* 0x000fe40000410000 */
[-C--:B------:R-:W-:Y:S02]  /*bd90*/  FMUL.FTZ R120, R120, R176.reuse ;  /* 0x000000b078787220 */ /* 0x080fe40000410000 */
[----:B------:R-:W-:Y:S02]  /*bda0*/  FMUL.FTZ R121, R121, R176 ;  /* 0x000000b079797220 */ /* 0x000fe40000410000 */
[----:B--2---:R-:W-:Y:S01]  /*bdb0*/  HMMA.16816.F32 R124, R4, R20, R124 ;  /* 0x00000014047c723c */ /* 0x004fe2000000187c */
[----:B------:R-:W-:-:S02]  /*bdc0*/  FMUL.FTZ R122, R122, R0 ;  /* 0x000000007a7a7220 */ /* 0x000fc40000410000 */
[----:B------:R-:W-:Y:S02]  /*bdd0*/  FMUL.FTZ R123, R123, R0 ;  /* 0x000000007b7b7220 */ /* 0x000fe40000410000 */
[-C--:B------:R-:W-:Y:S02]  /*bde0*/  FMUL.FTZ R132, R132, R176.reuse ;  /* 0x000000b084847220 */ /* 0x080fe40000410000 */
[----:B------:R-:W-:Y:S01]  /*bdf0*/  FMUL.FTZ R133, R133, R176 ;  /* 0x000000b085857220 */ /* 0x000fe20000410000 */
[----:B------:R-:W-:Y:S01]  /*be00*/  HMMA.16816.F32 R128, R4, R22, R128 ;  /* 0x000000160480723c */ /* 0x000fe20000001880 */
[----:B------:R-:W2:Y:S01]  /*be10*/  LDSM.16.MT88.4 R20, [R220+0x1e000] ;  /* 0x01e00000dc14783b */ /* 0x000ea20000004200 */
[-C--:B------:R-:W-:Y:S02]  /*be20*/  FMUL.FTZ R134, R134, R0.reuse ;  /* 0x0000000086867220 */ /* 0x080fe40000410000 */
[----:B------:R-:W-:Y:S02]  /*be30*/  FMUL.FTZ R135, R135, R0 ;  /* 0x0000000087877220 */ /* 0x000fe40000410000 */
[----:B------:R-:W-:-:S02]  /*be40*/  FMUL.FTZ R152, R152, R176 ;  /* 0x000000b098987220 */ /* 0x000fc40000410000 */
[C---:B---3--:R-:W-:Y:S01]  /*be50*/  HMMA.16816.F32 R116, R4.reuse, R12, R116 ;  /* 0x0000000c0474723c */ /* 0x048fe20000001874 */
[----:B------:R-:W-:Y:S02]  /*be60*/  FMUL.FTZ R153, R153, R176 ;  /* 0x000000b099997220 */ /* 0x000fe40000410000 */
        /* <DEDUP_REMOVED lines=13> */
[--C-:B------:R-:W-:Y:S01]  /*bf40*/  FFMA.FTZ R16, R190, c[0x0][0x23c], -R180.reuse ;  /* 0x00008f00be107a23 */ /* 0x100fe200000108b4 */
[C---:B------:R-:W-:Y:S01]  /*bf50*/  HMMA.16816.F32 R152, R4.reuse, R18, R152 ;  /* 0x000000120498723c */ /* 0x040fe20000001898 */
[----:B------:R-:W-:Y:S02]  /*bf60*/  FFMA.FTZ R190, R189, c[0x0][0x23c], -R180 ;  /* 0x00008f00bdbe7a23 */ /* 0x000fe400000108b4 */
[----:B------:R4:W5:Y:S01]  /*bf70*/  MUFU.EX2 R189, R16 ;  /* 0x0000001000bd7308 */ /* 0x0009620000000800 */
[-C--:B------:R-:W-:Y:S02]  /*bf80*/  FMUL.FTZ R136, R136, R176.reuse ;  /* 0x000000b088887220 */ /* 0x080fe40000410000 */
[----:B------:R-:W-:Y:S02]  /*bf90*/  FMUL.FTZ R137, R137, R176 ;  /* 0x000000b089897220 */ /* 0x000fe40000410000 */
[----:B--2---:R-:W-:Y:S01]  /*bfa0*/  HMMA.16816.F32 R148, R4, R20, R148 ;  /* 0x000000140494723c */ /* 0x004fe20000001894 */
[----:B------:R-:W-:-:S02]  /*bfb0*/  FMUL.FTZ R138, R138, R0 ;  /* 0x000000008a8a7220 */ /* 0x000fc40000410000 */
[----:B------:R-:W2:Y:S01]  /*bfc0*/  MUFU.EX2 R190, R190 ;  /* 0x000000be00be7308 */ /* 0x000ea20000000800 */
[----:B------:R-:W-:Y:S02]  /*bfd0*/  FMUL.FTZ R139, R139, R0 ;  /* 0x000000008b8b7220 */ /* 0x000fe40000410000 */
[-C--:B------:R-:W-:Y:S02]  /*bfe0*/  FMUL.FTZ R140, R140, R176.reuse ;  /* 0x000000b08c8c7220 */ /* 0x080fe40000410000 */
[----:B------:R-:W-:Y:S01]  /*bff0*/  HMMA.16816.F32 R144, R4, R22, R144 ;  /* 0x000000160490723c */ /* 0x000fe20000001890 */
[----:B------:R-:W2:Y:S01]  /*c000*/  LDSM.16.MT88.4 R20, [R220+0x18800] ;  /* 0x01880000dc14783b */ /* 0x000ea20000004200 */
[----:B------:R-:W-:Y:S02]  /*c010*/  FMUL.FTZ R141, R141, R176 ;  /* 0x000000b08d8d7220 */ /* 0x000fe40000410000 */
[-C--:B------:R-:W-:Y:S01]  /*c020*/  FMUL.FTZ R142, R142, R0.reuse ;  /* 0x000000008e8e7220 */ /* 0x080fe20000410000 */
[----:B----4-:R-:W4:Y:S01]  /*c030*/  LDSM.16.MT88.4 R16, [R221+0x18800] ;  /* 0x01880000dd10783b */ /* 0x010f220000004200 */
[----:B------:R-:W-:-:S02]  /*c040*/  FMUL.FTZ R143, R143, R0 ;  /* 0x000000008f8f7220 */ /* 0x000fc40000410000 */
[C---:B---3--:R-:W-:Y:S01]  /*c050*/  HMMA.16816.F32 R136, R4.reuse, R12, R136 ;  /* 0x0000000c0488723c */ /* 0x048fe20000001888 */
[----:B------:R-:W-:Y:S02]  /*c060*/  FFMA.FTZ R175, R249, R176, R175 ;  /* 0x000000b0f9af7223 */ /* 0x000fe400000100af */
[----:B------:R-:W-:Y:S02]  /*c070*/  FFMA.FTZ R0, R248, R0, R167 ;  /* 0x00000000f8007223 */ /* 0x000fe400000100a7 */
[----:B------:R-:W-:Y:S02]  /*c080*/  FADD.FTZ R174, R174, R175 ;  /* 0x000000afaeae7221 */ /* 0x000fe40000010000 */
[----:B------:R-:W-:Y:S01]  /*c090*/  FADD.FTZ R0, R166, R0 ;  /* 0x00000000a6007221 */ /* 0x000fe20000010000 */
[----:B------:R-:W-:Y:S01]  /*c0a0*/  HMMA.16816.F32 R140, R4, R14, R140 ;  /* 0x0000000e048c723c */ /* 0x000fe2000000188c */
[----:B------:R-:W3:Y:S01]  /*c0b0*/  LDSM.16.MT88.4 R12, [R224+0x18800] ;  /* 0x01880000e00c783b */ /* 0x000ee20000004200 */
[----:B------:R-:W-:-:S02]  /*c0c0*/  FADD.FTZ R174, R173, R174 ;  /* 0x000000aeadae7221 */ /* 0x000fc40000010000 */
[----:B------:R-:W-:Y:S02]  /*c0d0*/  FADD.FTZ R165, R165, R0 ;  /* 0x00000000a5a57221 */ /* 0x000fe40000010000 */
[----:B------:R-:W-:Y:S01]  /*c0e0*/  FADD.FTZ R172, R172, R174 ;  /* 0x000000aeacac7221 */ /* 0x000fe20000010000 */
[----:B-1----:R-:W-:Y:S01]  /*c0f0*/  F2FP.PACK_AB R4, R184, R185 ;  /* 0x000000b9b804723e */ /* 0x002fe200000000ff */
[----:B------:R-:W-:Y:S01]  /*c100*/  FADD.FTZ R165, R2, R165 ;  /* 0x000000a502a57221 */ /* 0x000fe20000010000 */
[----:B-----5:R-:W-:Y:S01]  /*c110*/  F2FP.PACK_AB R5, R189, R188 ;  /* 0x000000bcbd05723e */ /* 0x020fe200000000ff */
[----:B------:R-:W-:Y:S01]  /*c120*/  FADD.FTZ R172, R185, R172 ;  /* 0x000000acb9ac7221 */ /* 0x000fe20000010000 */
[----:B------:R-:W-:Y:S01]  /*c130*/  F2FP.PACK_AB R6, R187, R186 ;  /* 0x000000babb06723e */ /* 0x000fe200000000ff */
[----:B------:R-:W-:Y:S01]  /*c140*/  FADD.FTZ R188, R188, R165 ;  /* 0x000000a5bcbc7221 */ /* 0x000fe20000010000 */
[----:B--2---:R-:W-:Y:S01]  /*c150*/  F2FP.PACK_AB R7, R191, R190 ;  /* 0x000000bebf07723e */ /* 0x004fe200000000ff */
[----:B------:R-:W-:-:S02]  /*c160*/  FADD.FTZ R184, R184, R172 ;  /* 0x000000acb8b87221 */ /* 0x000fc40000010000 */
[----:B------:R-:W-:Y:S02]  /*c170*/  FADD.FTZ R188, R189, R188 ;  /* 0x000000bcbdbc7221 */ /* 0x000fe40000010000 */
[----:B------:R-:W-:Y:S02]  /*c180*/  FADD.FTZ R184, R186, R184 ;  /* 0x000000b8bab87221 */ /* 0x000fe40000010000 */
[C---:B------:R-:W-:Y:S01]  /*c190*/  HMMA.16816.F32 R68, R4.reuse, R24, R68 ;  /* 0x000000180444723c */ /* 0x040fe20000001844 */
[----:B------:R-:W-:Y:S02]  /*c1a0*/  FADD.FTZ R190, R190, R188 ;  /* 0x000000bcbebe7221 */ /* 0x000fe40000010000 */
[----:B------:R-:W-:Y:S02]  /*c1b0*/  FADD.FTZ R187, R187, R184 ;  /* 0x000000b8bbbb7221 */ /* 0x000fe40000010000 */
[----:B------:R-:W-:Y:S02]  /*c1c0*/  FADD.FTZ R190, R191, R190 ;  /* 0x000000bebfbe7221 */ /* 0x000fe40000010000 */
[----:B------:R-:W-:Y:S01]  /*c1d0*/  FADD.FTZ R187, R197, R187 ;  /* 0x000000bbc5bb7221 */ /* 0x000fe20000010000 */
[C---:B------:R-:W-:Y:S08]  /*c1e0*/  HMMA.16816.F32 R52, R4.reuse, R20, R52 ;  /* 0x000000140434723c */ /* 0x040ff00000001834 */
[C---:B----4-:R-:W-:Y:S08]  /*c1f0*/  HMMA.16816.F32 R44, R4.reuse, R16, R44 ;  /* 0x00000010042c723c */ /* 0x050ff0000000182c */
[C---:B------:R-:W-:Y:S01]  /*c200*/  HMMA.16816.F32 R48, R4.reuse, R18, R48 ;  /* 0x000000120430723c */ /* 0x040fe20000001830 */
[----:B------:R-:W1:Y:S07]  /*c210*/  LDSM.16.MT88.4 R16, [R220+0x1a800] ;  /* 0x01a80000dc10783b */ /* 0x000e6e0000004200 */
[C---:B------:R-:W-:Y:S01]  /*c220*/  HMMA.16816.F32 R56, R4.reuse, R22, R56 ;  /* 0x000000160438723c */ /* 0x040fe20000001838 */
[----:B------:R-:W2:Y:S07]  /*c230*/  LDSM.16.MT88.4 R20, [R224+0x1c800] ;  /* 0x01c80000e014783b */ /* 0x000eae0000004200 */
[C---:B---3--:R-:W-:Y:S08]  /*c240*/  HMMA.16816.F32 R160, R4.reuse, R12, R160 ;  /* 0x0000000c04a0723c */ /* 0x048ff000000018a0 */
[C---:B------:R-:W-:Y:S01]  /*c250*/  HMMA.16816.F32 R156, R4.reuse, R14, R156 ;  /* 0x0000000e049c723c */ /* 0x040fe2000000189c */
[----:B------:R-:W3:Y:S07]  /*c260*/  LDSM.16.MT88.4 R12, [R221+0x1a800] ;  /* 0x01a80000dd0c783b */ /* 0x000eee0000004200 */
        /* <DEDUP_REMOVED lines=22> */
[----:B------:R-:W-:Y:S07]  /*c3d0*/  LDSM.16.MT88.4 R16, [R221+0x19000] ;  /* 0x01900000dd10783b */ /* 0x000fee0000004200 */
[C---:B--2---:R-:W-:Y:S08]  /*c3e0*/  HMMA.16816.F32 R132, R4.reuse, R20, R132 ;  /* 0x000000140484723c */ /* 0x044ff00000001884 */
[C---:B------:R-:W-:Y:S01]  /*c3f0*/  HMMA.16816.F32 R152, R4.reuse, R22, R152 ;  /* 0x000000160498723c */ /* 0x040fe20000001898 */
[----:B------:R-:W1:Y:S07]  /*c400*/  LDSM.16.MT88.4 R20, [R224+0x19000] ;  /* 0x01900000e014783b */ /* 0x000e6e0000004200 */
[C---:B-----5:R-:W-:Y:S08]  /*c410*/  HMMA.16816.F32 R100, R4.reuse, R28, R100 ;  /* 0x0000001c0464723c */ /* 0x060ff00000001864 */
        /* <DEDUP_REMOVED lines=8> */
[C---:B----4-:R-:W-:Y:S08]  /*c4a0*/  HMMA.16816.F32 R148, R4.reuse, R24, R148 ;  /* 0x000000180494723c */ /* 0x050ff00000001894 */
        /* <DEDUP_REMOVED lines=22> */
[----:B------:R-:W-:Y:S01]  /*c610*/  HMMA.16816.F32 R44, R4, R16, R44 ;  /* 0x00000010042c723c */ /* 0x000fe2000000182c */
[----:B------:R-:W-:-:S04]  /*c620*/  FADD.FTZ R194, R177, R194 ;  /* 0x000000c2b1c27221 */ /* 0x000fc80000010000 */
[----:B------:R-:W-:-:S03]  /*c630*/  FADD.FTZ R248, R178, R194 ;  /* 0x000000c2b2f87221 */ /* 0x000fc60000010000 */
        /* <DEDUP_REMOVED lines=13> */
[----:B------:R-:W4:Y:S07]  /*c710*/  LDSM.16.MT88.4 R16, [R220+0x1f000] ;  /* 0x01f00000dc10783b */ /* 0x000f2e0000004200 */
[C---:B------:R-:W-:Y:S08]  /*c720*/  HMMA.16816.F32 R60, R4.reuse, R24, R60 ;  /* 0x00000018043c723c */ /* 0x040ff0000000183c */
[C---:B------:R-:W-:Y:S01]  /*c730*/  HMMA.16816.F32 R64, R4.reuse, R26, R64 ;  /* 0x0000001a0440723c */ /* 0x040fe20000001840 */
[----:B------:R-:W5:Y:S07]  /*c740*/  LDSM.16.MT88.4 R24, [R220+0x1d000] ;  /* 0x01d00000dc18783b */ /* 0x000f6e0000004200 */
[C---:B--2---:R-:W-:Y:S08]  /*c750*/  HMMA.16816.F32 R76, R4.reuse, R28, R76 ;  /* 0x0000001c044c723c */ /* 0x044ff0000000184c */
[C---:B------:R-:W-:Y:S01]  /*c760*/  HMMA.16816.F32 R80, R4.reuse, R30, R80 ;  /* 0x0000001e0450723c */ /* 0x040fe20000001850 */
[----:B------:R-:W-:Y:S07]  /*c770*/  LDSM.16.MT88.4 R28, [R222+0x1f000] ;  /* 0x01f00000de1c783b */ /* 0x000fee0000004200 */
        /* <DEDUP_REMOVED lines=12> */
[C---:B-----5:R-:W-:Y:S08]  /*c840*/  HMMA.16816.F32 R116, R4.reuse, R24, R116 ;  /* 0x000000180474723c */ /* 0x060ff00000001874 */
[C---:B------:R-:W-:Y:S01]  /*c850*/  HMMA.16816.F32 R120, R4.reuse, R26, R120 ;  /* 0x0000001a0478723c */ /* 0x040fe20000001878 */
[----:B------:R-:W-:Y:S07]  /*c860*/  LDSM.16.MT88.4 R24, [R222+0x1b800] ;  /* 0x01b80000de18783b */ /* 0x000fee0000004200 */
[C---:B--2---:R-:W-:Y:S08]  /*c870*/  HMMA.16816.F32 R124, R4.reuse, R32, R124 ;  /* 0x00000020047c723c */ /* 0x044ff0000000187c */
[C---:B------:R-:W-:Y:S01]  /*c880*/  HMMA.16816.F32 R128, R4.reuse, R34, R128 ;  /* 0x000000220480723c */ /* 0x040fe20000001880 */
[----:B------:R-:W2:Y:S07]  /*c890*/  LDSM.16.MT88.4 R32, [R220+0x19800] ;  /* 0x01980000dc20783b */ /* 0x000eae0000004200 */
[C---:B------:R-:W-:Y:S08]  /*c8a0*/  HMMA.16816.F32 R132, R4.reuse, R28, R132 ;  /* 0x0000001c0484723c */ /* 0x040ff00000001884 */
[C---:B------:R-:W-:Y:S01]  /*c8b0*/  HMMA.16816.F32 R152, R4.reuse, R30, R152 ;  /* 0x0000001e0498723c */ /* 0x040fe20000001898 */
[----:B------:R-:W5:Y:S07]  /*c8c0*/  LDSM.16.MT88.4 R28, [R224+0x1b800] ;  /* 0x01b80000e01c783b */ /* 0x000f6e0000004200 */
[C---:B------:R-:W-:Y:S08]  /*c8d0*/  HMMA.16816.F32 R136, R4.reuse, R168, R136 ;  /* 0x000000a80488723c */ /* 0x040ff00000001888 */
        /* <DEDUP_REMOVED lines=15> */
[C---:B--2---:R-:W-:Y:S08]  /*c9d0*/  HMMA.16816.F32 R52, R4.reuse, R32, R52 ;  /* 0x000000200434723c */ /* 0x044ff00000001834 */
[C---:B------:R-:W-:Y:S01]  /*c9e0*/  HMMA.16816.F32 R56, R4.reuse, R34, R56 ;  /* 0x000000220438723c */ /* 0x040fe20000001838 */
[----:B------:R-:W-:Y:S07]  /*c9f0*/  LDSM.16.MT88.4 R32, [R221+0x1d800] ;  /* 0x01d80000dd20783b */ /* 0x000fee0000004200 */
[C---:B-----5:R-:W-:Y:S08]  /*ca00*/  HMMA.16816.F32 R60, R4.reuse, R28, R60 ;  /* 0x0000001c043c723c */ /* 0x060ff0000000183c */
[C---:B------:R-:W-:Y:S01]  /*ca10*/  HMMA.16816.F32 R64, R4.reuse, R30, R64 ;  /* 0x0000001e0440723c */ /* 0x040fe20000001840 */
[----:B------:R-:W2:Y:S07]  /*ca20*/  LDSM.16.MT88.4 R28, [R222+0x1d800] ;  /* 0x01d80000de1c783b */ /* 0x000eae0000004200 */
        /* <DEDUP_REMOVED lines=13> */
[C---:B------:R-:W-:Y:S08]  /*cb00*/  HMMA.16816.F32 R48, R4.reuse, R170, R48 ;  /* 0x000000aa0430723c */ /* 0x040ff00000001830 */
[C---:B--2---:R-:W-:Y:S08]  /*cb10*/  HMMA.16816.F32 R100, R4.reuse, R28, R100 ;  /* 0x0000001c0464723c */ /* 0x044ff00000001864 */
[C---:B------:R-:W-:Y:S08]  /*cb20*/  HMMA.16816.F32 R104, R4.reuse, R30, R104 ;  /* 0x0000001e0468723c */ /* 0x040ff00000001868 */
[C---:B------:R-:W-:Y:S08]  /*cb30*/  HMMA.16816.F32 R108, R4.reuse, R32, R108 ;  /* 0x00000020046c723c */ /* 0x040ff0000000186c */
[C---:B------:R-:W-:Y:S08]  /*cb40*/  HMMA.16816.F32 R112, R4.reuse, R34, R112 ;  /* 0x000000220470723c */ /* 0x040ff00000001870 */
[C---:B-----5:R-:W-:Y:S08]  /*cb50*/  HMMA.16816.F32 R116, R4.reuse, R24, R116 ;  /* 0x000000180474723c */ /* 0x060ff00000001874 */
[C---:B------:R-:W-:Y:S08]  /*cb60*/  HMMA.16816.F32 R120, R4.reuse, R26, R120 ;  /* 0x0000001a0478723c */ /* 0x040ff00000001878 */
[C---:B---3--:R-:W-:Y:S08]  /*cb70*/  HMMA.16816.F32 R132, R4.reuse, R12, R132 ;  /* 0x0000000c0484723c */ /* 0x048ff00000001884 */
[C---:B------:R-:W-:Y:S08]  /*cb80*/  HMMA.16816.F32 R152, R4.reuse, R14, R152 ;  /* 0x0000000e0498723c */ /* 0x040ff00000001898 */
[C---:B-1----:R-:W-:Y:S08]  /*cb90*/  HMMA.16816.F32 R136, R4.reuse, R20, R136 ;  /* 0x000000140488723c */ /* 0x042ff00000001888 */
[C---:B------:R-:W-:Y:S08]  /*cba0*/  HMMA.16816.F32 R140, R4.reuse, R22, R140 ;  /* 0x00000016048c723c */ /* 0x040ff0000000188c */
[C---:B----4-:R-:W-:Y:S08]  /*cbb0*/  HMMA.16816.F32 R148, R4.reuse, R16, R148 ;  /* 0x000000100494723c */ /* 0x050ff00000001894 */
[----:B------:R-:W-:Y:S01]  /*cbc0*/  HMMA.16816.F32 R144, R4, R18, R144 ;  /* 0x000000120490723c */ /* 0x000fe20000001890 */
[----:B------:R-:W-:Y:S11]  /*cbd0*/  @P0 BRA `(.L_x_208) ;  /* 0x0000001000000947 */ /* 0x000ff60003800000 */
.L_x_201:
[----:B------:R-:W-:-:S12]  /*cbe0*/  UIADD3 UR9, UR26, -0x1, URZ ;  /* 0xffffffff1a097890 */ /* 0x000fd8000fffe03f */
.L_x_208:
[----:B------:R-:W-:-:S13]  /*cbf0*/  ISETP.LE.AND P0, PT, RZ, UR9, PT ;  /* 0x00000009ff007c0c */ /* 0x000fda000bf03270 */
[----:B------:R-:W-:Y:S05]  /*cc00*/  @!P0 BRA `(.L_x_209) ;  /* 0x0000383000008947 */ /* 0x000fea0003800000 */
[----:B------:R-:W1:Y:S01]  /*cc10*/  S2R R5, SR_TID.X ;  /* 0x0000000000057919 */ /* 0x000e620000002100 */
[----:B------:R-:W-:Y:S01]  /*cc20*/  USHF.R.S32.HI UR24, URZ, 0x1f, UR8 ;  /* 0x0000001f3f187899 */ /* 0x000fe20008011408 */
[--C-:B------:R-:W-:Y:S01]  /*cc30*/  SHF.R.S32.HI R7, RZ, 0x1f, R240.reuse ;  /* 0x0000001fff077819 */ /* 0x100fe200000114f0 */
[----:B------:R-:W-:Y:S01]  /*cc40*/  ULDC.64 UR4, c[0x0][0x1b0] ;  /* 0x00006c0000047ab9 */ /* 0x000fe20000000a00 */
[----:B------:R-:W-:Y:S01]  /*cc50*/  IMAD.U32 R0, RZ, RZ, UR8 ;  /* 0x00000008ff007e24 */ /* 0x000fe2000f8e00ff */
[----:B------:R-:W-:Y:S01]  /*cc60*/  UIMAD UR4, UR24, UR4, URZ ;  /* 0x00000004180472a4 */ /* 0x000fe2000f8e023f */
[----:B------:R-:W-:Y:S01]  /*cc70*/  IMAD.MOV.U32 R6, RZ, RZ, R240 ;  /* 0x000000ffff067224 */ /* 0x000fe200078e00f0 */
[----:B------:R-:W-:Y:S01]  /*cc80*/  ISETP.GE.AND P3, PT, R240, c[0x0][0x220], PT ;  /* 0x00008800f0007a0c */ /* 0x000fe20003f66270 */
[----:B------:R-:W-:Y:S01]  /*cc90*/  IMAD.MOV.U32 R250, RZ, RZ, R8 ;  /* 0x000000fffffa7224 */ /* 0x000fe200078e0008 */
[----:B------:R-:W-:Y:S01]  /*cca0*/  UIMAD UR25, UR8, UR5, UR4 ;  /* 0x00000005081972a4 */ /* 0x000fe2000f8e0204 */
[----:B------:R-:W-:Y:S01]  /*ccb0*/  IMAD.WIDE.U32 R12, R0, c[0x0][0x1b0], R6 ;  /* 0x00006c00000c7a25 */ /* 0x000fe200078e0006 */
[----:B------:R-:W-:Y:S01]  /*ccc0*/  ISETP.GE.AND P2, PT, R235, c[0x0][0x220], PT ;  /* 0x00008800eb007a0c */ /* 0x000fe20003f46270 */
[----:B------:R-:W-:-:S02]  /*ccd0*/  ULDC.64 UR4, c[0x0][0x1b8] ;  /* 0x00006e0000047ab9 */ /* 0x000fc40000000a00 */
[----:B------:R-:W-:Y:S01]  /*cce0*/  UIMAD UR4, UR24, UR4, URZ ;  /* 0x00000004180472a4 */ /* 0x000fe2000f8e023f */
[----:B------:R-:W-:Y:S01]  /*ccf0*/  IMAD.U32 R246, RZ, RZ, UR25 ;  /* 0x00000019fff67e24 */ /* 0x000fe2000f8e00ff */
[----:B------:R-:W-:Y:S01]  /*cd00*/  IADD3 R2, P0, R12, UR12, RZ ;  /* 0x0000000c0c027c10 */ /* 0x000fe2000ff1e0ff */
[----:B------:R-:W-:Y:S01]  /*cd10*/  IMAD.WIDE.U32 R6, R0, c[0x0][0x1b8], R6 ;  /* 0x00006e0000067a25 */ /* 0x000fe200078e0006 */
[----:B------:R-:W-:Y:S02]  /*cd20*/  UIMAD UR4, UR8, UR5, UR4 ;  /* 0x00000005080472a4 */ /* 0x000fe4000f8e0204 */
[----:B------:R-:W-:Y:S01]  /*cd30*/  IADD3.X R246, R246, UR10, R13, P0, !PT ;  /* 0x0000000af6f67c10 */ /* 0x000fe200087fe40d */
[----:B------:R-:W-:Y:S01]  /*cd40*/  IMAD.MOV.U32 R251, RZ, RZ, R11 ;  /* 0x000000fffffb7224 */ /* 0x000fe200078e000b */
[C---:B------:R-:W-:Y:S01]  /*cd50*/  LEA R247, P1, R2.reuse, c[0x0][0x168], 0x1 ;  /* 0x00005a0002f77a11 */ /* 0x040fe200078208ff */
[----:B------:R-:W-:Y:S01]  /*cd60*/  UIADD3 UR10, UR9, -0x1, URZ ;  /* 0xffffffff090a7890 */ /* 0x000fe2000fffe03f */
[----:B-1----:R-:W-:Y:S01]  /*cd70*/  SHF.R.S32.HI R4, RZ, 0x1f, R5 ;  /* 0x0000001fff047819 */ /* 0x002fe20000011405 */
[----:B------:R-:W-:Y:S01]  /*cd80*/  IMAD.U32 R244, RZ, RZ, UR4 ;  /* 0x00000004fff47e24 */ /* 0x000fe2000f8e00ff */
[----:B------:R-:W-:Y:S01]  /*cd90*/  LEA.HI.X R246, R2, c[0x0][0x16c], R246, 0x1, P1 ;  /* 0x00005b0002f67a11 */ /* 0x000fe200008f0cf6 */
[----:B------:R-:W-:Y:S01]  /*cda0*/  IMAD.MOV.U32 R2, RZ, RZ, R164 ;  /* 0x000000ffff027224 */ /* 0x000fe200078e00a4 */
[----:B------:R-:W-:Y:S01]  /*cdb0*/  LEA.HI R4, R4, R5, RZ, 0x3 ;  /* 0x0000000504047211 */ /* 0x000fe200078f18ff */
[----:B------:R-:W-:Y:S01]  /*cdc0*/  UMOV UR12, URZ ;  /* 0x0000003f000c7c82 */ /* 0x000fe20008000000 */
[----:B------:R-:W-:-:S02]  /*cdd0*/  IADD3 R0, P0, R6, UR14, RZ ;  /* 0x0000000e06007c10 */ /* 0x000fc4000ff1e0ff */
[----:B------:R-:W-:Y:S02]  /*cde0*/  SHF.R.S32.HI R4, RZ, 0x3, R4 ;  /* 0x00000003ff047819 */ /* 0x000fe40000011404 */
[----:B------:R-:W-:Y:S02]  /*cdf0*/  IADD3.X R244, R244, UR11, R7, P0, !PT ;  /* 0x0000000bf4f47c10 */ /* 0x000fe400087fe407 */
[----:B------:R-:W-:Y:S02]  /*ce00*/  IADD3 R14, P1, R4, 0x20, RZ ;  /* 0x00000020040e7810 */ /* 0x000fe40007f3e0ff */
[----:B------:R-:W-:Y:S02]  /*ce10*/  SHF.R.S32.HI R4, RZ, 0x1f, R4 ;  /* 0x0000001fff047819 */ /* 0x000fe40000011404 */
[----:B------:R-:W-:-:S03]  /*ce20*/  LEA R245, P0, R0, c[0x0][0x170], 0x1 ;  /* 0x00005c0000f57a11 */ /* 0x000fc600078008ff */
[----:B------:R-:W-:Y:S01]  /*ce30*/  IMAD.X R15, RZ, RZ, R4, P1 ;  /* 0x000000ffff0f7224 */ /* 0x000fe200008e0604 */
[----:B------:R-:W-:Y:S01]  /*ce40*/  LEA.HI.X R244, R0, c[0x0][0x174], R244, 0x1, P0 ;  /* 0x00005d0000f47a11 */ /* 0x000fe200000f0cf4 */
[----:B------:R-:W-:Y:S01]  /*ce50*/  IMAD.MOV.U32 R0, RZ, RZ, R3 ;  /* 0x000000ffff007224 */ /* 0x000fe200078e0003 */
[----:B------:R-:W-:Y:S02]  /*ce60*/  ISETP.GE.AND P1, PT, R234, c[0x0][0x220], PT ;  /* 0x00008800ea007a0c */ /* 0x000fe40003f26270 */
[----:B------:R1:W-:Y:S01]  /*ce70*/  STL.64 [R1], R14 ;  /* 0x0000000e01007387 */ /* 0x0003e20000100a00 */
[----:B------:R-:W-:Y:S01]  /*ce80*/  ISETP.GE.AND P0, PT, R233, c[0x0][0x220], PT ;  /* 0x00008800e9007a0c */ /* 0x000fe20003f06270 */
[----:B------:R-:W-:Y:S05]  /*ce90*/  BRA `(.L_x_210) ;  /* 0x000003b000007947 */ /* 0x000fea0003800000 */
.L_x_212:
        /* <DEDUP_REMOVED lines=15> */
[----:B------:R-:W-:Y:S02]  /*cf90*/  IADD3.X R3, R165, UR6, RZ, P5, !PT ;  /* 0x00000006a5037c10 */ /* 0x000fe4000affe4ff */
[C---:B------:R-:W-:Y:S01]  /*cfa0*/  @!P3 LEA R172, P5, R164.reuse, c[0x0][0x168], 0x1 ;  /* 0x00005a00a4acba11 */ /* 0x040fe200078a08ff */
        /* <DEDUP_REMOVED lines=42> */
.L_x_210:
[----:B------:R2:W-:Y:S01]  /*d250*/  STL.64 [R1+0x8], R36 ;  /* 0x0000082401007387 */ /* 0x0005e20000100a00 */
[----:B------:R-:W-:Y:S01]  /*d260*/  UIADD3 UR4, -UR12, UR9, URZ ;  /* 0x000000090c047290 */ /* 0x000fe2000fffe13f */
[----:B------:R-:W-:Y:S04]  /*d270*/  DEPBAR.LE SB0, 0x0 ;  /* 0x000080000000791a */ /* 0x000fe80000000000 */
[----:B------:R-:W-:Y:S01]  /*d280*/  BAR.SYNC.DEFER_BLOCKING 0x0 ;  /* 0x0000000000007b1d */ /* 0x000fe20000010000 */
[----:B------:R-:W-:Y:S01]  /*d290*/  IMAD.U32 R12, RZ, RZ, UR4 ;  /* 0x00000004ff0c7e24 */ /* 0x000fe2000f8e00ff */
[----:B------:R-:W-:Y:S01]  /*d2a0*/  USHF.R.S32.HI UR8, URZ, 0x1f, UR4 ;  /* 0x0000001f3f087899 */ /* 0x000fe20008011404 */
[----:B------:R-:W-:Y:S01]  /*d2b0*/  IMAD.U32 R4, RZ, RZ, UR4 ;  /* 0x00000004ff047e24 */ /* 0x000fe2000f8e00ff */
[----:B------:R-:W-:Y:S01]  /*d2c0*/  UIMAD UR5, UR20, UR4, URZ ;  /* 0x00000004140572a4 */ /* 0x000fe2000f8e023f */
[----:B-1----:R-:W-:Y:S01]  /*d2d0*/  IMAD.U32 R14, RZ, RZ, UR4 ;  /* 0x00000004ff0e7e24 */ /* 0x002fe2000f8e00ff */
[----:B------:R-:W-:Y:S01]  /*d2e0*/  LEA R12, P4, R12, R242, 0x6 ;  /* 0x000000f20c0c7211 */ /* 0x000fe200078830ff */
[----:B------:R-:W-:Y:S01]  /*d2f0*/  IMAD.U32 R3, RZ, RZ, UR4 ;  /* 0x00000004ff037e24 */ /* 0x000fe2000f8e00ff */
[----:B------:R-:W-:Y:S01]  /*d300*/  UIMAD UR5, UR8, UR21, UR5 ;  /* 0x00000015080572a4 */ /* 0x000fe2000f8e0205 */
[----:B------:R-:W-:Y:S01]  /*d310*/  IMAD.WIDE.U32 R10, R231, UR4, R250 ;  /* 0x00000004e70a7c25 */ /* 0x000fe2000f8e00fa */
[----:B------:R-:W-:Y:S01]  /*d320*/  LEA.HI.X.SX32 R13, R4, R243, 0x6, P4 ;  /* 0x000000f3040d7211 */ /* 0x000fe200020f36ff */
[----:B------:R-:W-:Y:S03]  /*d330*/  UIADD3 UR8, UR10, -UR12, URZ ;  /* 0x8000000c0a087290 */ /* 0x000fe6000fffe03f */
[----:B------:R-:W-:Y:S01]  /*d340*/  @!P3 LEA R8, P4, R10, c[0x0][0x170], 0x1 ;  /* 0x00005c000a08ba11 */ /* 0x000fe200078808ff */
[----:B------:R-:W-:Y:S04]  /*d350*/  IMAD R5, R13, c[0x0][0x1a0], RZ ;  /* 0x000068000d057a24 */ /* 0x000fe800078e02ff */
[C---:B------:R-:W-:Y:S02]  /*d360*/  IMAD R5, R12.reuse, c[0x0][0x1a4], R5 ;  /* 0x000069000c057a24 */ /* 0x040fe400078e0205 */
[----:B------:R-:W-:Y:S01]  /*d370*/  IMAD.WIDE.U32 R12, R12, c[0x0][0x1a0], RZ ;  /* 0x000068000c0c7a25 */ /* 0x000fe200078e00ff */
[----:B------:R-:W-:Y:S03]  /*d380*/  @P3 STS.128 [R232+0x18000], RZ ;  /* 0x018000ffe8003388 */ /* 0x000fe60000000c00 */
[----:B------:R-:W-:Y:S01]  /*d390*/  IMAD.IADD R5, R13, 0x1, R5 ;  /* 0x000000010d057824 */ /* 0x000fe200078e0205 */
[C---:B------:R-:W-:Y:S01]  /*d3a0*/  LEA R18, P6, R12.reuse, R245, 0x1 ;  /* 0x000000f50c127211 */ /* 0x040fe200078c08ff */
[----:B--2---:R-:W2:Y:S03]  /*d3b0*/  LDL.64 R36, [R1] ;  /* 0x0000000001247983 */ /* 0x004ea60000100a00 */
[----:B------:R-:W-:Y:S02]  /*d3c0*/  LEA.HI.X R19, R12, R244, R5, 0x1, P6 ;  /* 0x000000f40c137211 */ /* 0x000fe400030f0c05 */
[----:B--2---:R-:W-:Y:S04]  /*d3d0*/  LEA R14, P5, R14, R36, 0x6 ;  /* 0x000000240e0e7211 */ /* 0x004fe800078a30ff */
[----:B------:R-:W-:Y:S02]  /*d3e0*/  LEA.HI.X.SX32 R15, R3, R37, 0x6, P5 ;  /* 0x00000025030f7211 */ /* 0x000fe400028f36ff */
[----:B------:R-:W-:Y:S02]  /*d3f0*/  IADD3 R3, R11, UR5, RZ ;  /* 0x000000050b037c10 */ /* 0x000fe4000fffe0ff */
[C---:B------:R-:W-:Y:S01]  /*d400*/  @!P3 IADD3 R6, P5, R10.reuse, UR22, RZ ;  /* 0x000000160a06bc10 */ /* 0x040fe2000ffbe0ff */
[----:B------:R-:W-:Y:S01]  /*d410*/  IMAD R4, R15, c[0x0][0x1a0], RZ ;  /* 0x000068000f047a24 */ /* 0x000fe200078e02ff */
[----:B------:R-:W-:Y:S01]  /*d420*/  @!P3 LEA.HI.X R9, R10, c[0x0][0x174], R3, 0x1, P4 ;  /* 0x00005d000a09ba11 */ /* 0x000fe200020f0c03 */
[C---:B------:R-:W-:Y:S01]  /*d430*/  IMAD.WIDE.U32 R10, R14.reuse, c[0x0][0x1a0], RZ ;  /* 0x000068000e0a7a25 */ /* 0x040fe200078e00ff */
[----:B------:R-:W-:Y:S03]  /*d440*/  @!P3 IADD3.X R3, R3, UR23, RZ, P5, !PT ;  /* 0x000000170303bc10 */ /* 0x000fe6000affe4ff */
[----:B------:R-:W-:Y:S01]  /*d450*/  @!PT LDS RZ, [RZ] ;  /* 0x00000000fffff984 */ /* 0x000fe20000000800 */
[----:B------:R-:W-:Y:S01]  /*d460*/  @!PT LDS RZ, [RZ] ;  /* 0x00000000fffff984 */ /* 0x000fe20000000800 */
[----:B------:R-:W-:Y:S01]  /*d470*/  @!PT LDS RZ, [RZ] ;  /* 0x00000000fffff984 */ /* 0x000fe20000000800 */
[----:B------:R1:W-:Y:S01]  /*d480*/  @!P3 LDGSTS.E.BYPASS.LTC128B.128 [R232+0x18000], [R8.64] ;  /* 0x1800000008e8bfae */ /* 0x0003e2000b901d52 */
[----:B------:R-:W-:Y:S01]  /*d490*/  IMAD R4, R14, c[0x0][0x1a4], R4 ;  /* 0x000069000e047a24 */ /* 0x000fe200078e0204 */
[C---:B------:R-:W-:Y:S02]  /*d4a0*/  @!P3 LEA R14, P4, R6.reuse, c[0x0][0x170], 0x1 ;  /* 0x00005c00060eba11 */ /* 0x040fe400078808ff */
[----:B------:R-:W-:Y:S01]  /*d4b0*/  @P2 STS.128 [R232+0x1a000], RZ ;  /* 0x01a000ffe8002388 */ /* 0x000fe20000000c00 */
[----:B------:R-:W-:Y:S01]  /*d4c0*/  IMAD.IADD R4, R11, 0x1, R4 ;  /* 0x000000010b047824 */ /* 0x000fe200078e0204 */
[----:B------:R-:W-:Y:S02]  /*d4d0*/  @!P3 LEA.HI.X R15, R6, c[0x0][0x174], R3, 0x1, P4 ;  /* 0x00005d00060fba11 */ /* 0x000fe400020f0c03 */
[----:B------:R-:W-:Y:S01]  /*d4e0*/  @!PT LDS RZ, [RZ] ;  /* 0x00000000fffff984 */ /* 0x000fe20000000800 */
[----:B------:R-:W-:Y:S01]  /*d4f0*/  @!PT LDS RZ, [RZ] ;  /* 0x00000000fffff984 */ /* 0x000fe20000000800 */
[----:B------:R-:W-:Y:S01]  /*d500*/  @!PT LDS RZ, [RZ] ;  /* 0x00000000fffff984 */ /* 0x000fe20000000800 */
[----:B------:R2:W-:Y:S01]  /*d510*/  @!P2 LDGSTS.E.BYPASS.LTC128B.128 [R232+0x1a000], [R18.64+0x80] ;  /* 0x1a00008012e8afae */ /* 0x0005e2000b901d52 */
[C---:B------:R-:W-:Y:S02]  /*d520*/  LEA R16, P5, R10.reuse, R245, 0x1 ;  /* 0x000000f50a107211 */ /* 0x040fe400078a08ff */
[----:B------:R-:W-:Y:S01]  /*d530*/  MOV R3, UR8 ;  /* 0x0000000800037c02 */ /* 0x000fe20008000f00 */
[----:B------:R-:W-:Y:S01]  /*d540*/  @P1 STS.128 [R232+0x1c000], RZ ;  /* 0x01c000ffe8001388 */ /* 0x000fe20000000c00 */
[----:B------:R-:W-:Y:S03]  /*d550*/  LEA.HI.X R17, R10, R244, R4, 0x1, P5 ;  /* 0x000000f40a117211 */ /* 0x000fe600028f0c04 */
        /* <DEDUP_REMOVED lines=31> */
[----:B------:R-:W-:Y:S04]  /*d750*/  LDSM.16.M88.4 R24, [R229+0x11000] ;  /* 0x01100000e518783b */ /* 0x000fe80000000200 */
[----:B------:R-:W0:Y:S04]  /*d760*/  LDGDEPBAR ;  /* 0x00000000000079af */ /* 0x000e280000000000 */
[----:B------:R-:W-:Y:S04]  /*d770*/  LDSM.16.M88.4 R164, [R229+0x11800] ;  /* 0x01180000e5a4783b */ /* 0x000fe80000000200 */
[----:B------:R-:W-:Y:S04]  /*d780*/  LDSM.16.M88.4 R168, [R228] ;  /* 0x00000000e4a8783b */ /* 0x000fe80000000200 */
[----:B--2---:R-:W3:Y:S04]  /*d790*/  LDSM.16.M88.4 R16, [R229+0x10800] ;  /* 0x01080000e510783b */ /* 0x004ee80000000200 */
[----:B------:R-:W2:Y:S04]  /*d7a0*/  LDSM.16.M88.4 R172, [R227] ;  /* 0x00000000e3ac783b */ /* 0x000ea80000000200 */
[----:B------:R-:W4:Y:S04]  /*d7b0*/  LDSM.16.M88.4 R176, [R219] ;  /* 0x00000000dbb0783b */ /* 0x000f280000000200 */
[----:B------:R-:W2:Y:S04]  /*d7c0*/  LDSM.16.M88.4 R180, [R218] ;  /* 0x00000000dab4783b */ /* 0x000ea80000000200 */
[----:B------:R-:W2:Y:S01]  /*d7d0*/  LDSM.16.M88.4 R184, [R217] ;  /* 0x00000000d9b8783b */ /* 0x000ea20000000200 */
[C---:B-1----:R-:W-:Y:S03]  /*d7e0*/  HMMA.16816.F32 R4, R32.reuse, R8, RZ ;  /* 0x000000082004723c */ /* 0x042fe600000018ff */
[----:B------:R-:W-:Y:S04]  /*d7f0*/  LDSM.16.M88.4 R188, [R223+0x11000] ;  /* 0x01100000dfbc783b */ /* 0x000fe80000000200 */
[----:B------:R-:W-:Y:S01]  /*d800*/  LDSM.16.M88.4 R192, [R223+0x11800] ;  /* 0x01180000dfc0783b */ /* 0x000fe20000000200 */
[C---:B------:R-:W-:Y:S03]  /*d810*/  HMMA.16816.F32 R8, R32.reuse, R10, RZ ;  /* 0x0000000a2008723c */ /* 0x040fe600000018ff */
[----:B------:R-:W-:Y:S04]  /*d820*/  LDSM.16.M88.4 R196, [R216] ;  /* 0x00000000d8c4783b */ /* 0x000fe80000000200 */
[----:B------:R-:W-:Y:S01]  /*d830*/  LDSM.16.M88.4 R200, [R216+0x2000] ;  /* 0x00200000d8c8783b */ /* 0x000fe20000000200 */
[C---:B---3--:R-:W-:Y:S08]  /*d840*/  HMMA.16816.F32 R12, R32.reuse, R16, RZ ;  /* 0x00000010200c723c */ /* 0x048ff000000018ff */
[C---:B------:R-:W-:Y:S08]  /*d850*/  HMMA.16816.F32 R16, R32.reuse, R18, RZ ;  /* 0x000000122010723c */ /* 0x040ff000000018ff */
[C---:B------:R-:W-:Y:S08]  /*d860*/  HMMA.16816.F32 R20, R32.reuse, R24, RZ ;  /* 0x000000182014723c */ /* 0x040ff000000018ff */
[C---:B------:R-:W-:Y:S08]  /*d870*/  HMMA.16816.F32 R24, R32.reuse, R26, RZ ;  /* 0x0000001a2018723c */ /* 0x040ff000000018ff */
[C---:B------:R-:W-:Y:S08]  /*d880*/  HMMA.16816.F32 R28, R32.reuse, R164, RZ ;  /* 0x000000a4201c723c */ /* 0x040ff000000018ff */
[----:B------:R-:W-:Y:S01]  /*d890*/  HMMA.16816.F32 R32, R32, R166, RZ ;  /* 0x000000a62020723c */ /* 0x000fe200000018ff */
[----:B------:R-:W-:Y:S07]  /*d8a0*/  LDSM.16.M88.4 R164, [R226] ;  /* 0x00000000e2a4783b */ /* 0x000fee0000000200 */
[C---:B--2---:R-:W-:Y:S08]  /*d8b0*/  HMMA.16816.F32 R4, R168.reuse, R172, R4 ;  /* 0x000000aca804723c */ /* 0x044ff00000001804 */
[C---:B------:R-:W-:Y:S01]  /*d8c0*/  HMMA.16816.F32 R8, R168.reuse, R174, R8 ;  /* 0x000000aea808723c */ /* 0x040fe20000001808 */
[----:B------:R-:W1:Y:S07]  /*d8d0*/  LDSM.16.M88.4 R172, [R223+0x10000] ;  /* 0x01000000dfac783b */ /* 0x000e6e0000000200 */
[C---:B----4-:R-:W-:Y:S08]  /*d8e0*/  HMMA.16816.F32 R12, R168.reuse, R176, R12 ;  /* 0x000000b0a80c723c */ /* 0x050ff0000000180c */
[C---:B------:R-:W-:Y:S01]  /*d8f0*/  HMMA.16816.F32 R16, R168.reuse, R178, R16 ;  /* 0x000000b2a810723c */ /* 0x040fe20000001810 */
[----:B------:R-:W2:Y:S07]  /*d900*/  LDSM.16.M88.4 R176, [R223+0x10800] ;  /* 0x01080000dfb0783b */ /* 0x000eae0000000200 */
[C---:B------:R-:W-:Y:S08]  /*d910*/  HMMA.16816.F32 R20, R168.reuse, R180, R20 ;  /* 0x000000b4a814723c */ /* 0x040ff00000001814 */
[C---:B------:R-:W-:Y:S01]  /*d920*/  HMMA.16816.F32 R24, R168.reuse, R182, R24 ;  /* 0x000000b6a818723c */ /* 0x040fe20000001818 */
[----:B------:R-:W3:Y:S07]  /*d930*/  LDSM.16.M88.4 R180, [R225] ;  /* 0x00000000e1b4783b */ /* 0x000eee0000000200 */
[C---:B------:R-:W-:Y:S08]  /*d940*/  HMMA.16816.F32 R28, R168.reuse, R184, R28 ;  /* 0x000000b8a81c723c */ /* 0x040ff0000000181c */
[----:B------:R-:W-:Y:S01]  /*d950*/  HMMA.16816.F32 R32, R168, R186, R32 ;  /* 0x000000baa820723c */ /* 0x000fe20000001820 */
[----:B------:R-:W4:Y:S04]  /*d960*/  LDSM.16.M88.4 R168, [R216+0x800] ;  /* 0x00080000d8a8783b */ /* 0x000f280000000200 */
[----:B------:R-:W-:Y:S03]  /*d970*/  LDSM.16.M88.4 R184, [R216+0x1800] ;  /* 0x00180000d8b8783b */ /* 0x000fe60000000200 */
        /* <DEDUP_REMOVED lines=9> */
[C---:B------:R-:W-:Y:S08]  /*da10*/  HMMA.16816.F32 R28, R164.reuse, R192, R28 ;  /* 0x000000c0a41c723c */ /* 0x040ff0000000181c */
[----:B------:R-:W-:Y:S01]  /*da20*/  HMMA.16816.F32 R32, R164, R194, R32 ;  /* 0x000000c2a420723c */ /* 0x000fe20000001820 */
[----:B------:R-:W2:Y:S04]  /*da30*/  LDSM.16.M88.4 R164, [R229+0x12800] ;  /* 0x01280000e5a4783b */ /* 0x000ea80000000200 */
[----:B------:R-:W2:Y:S03]  /*da40*/  LDSM.16.M88.4 R192, [R229+0x13000] ;  /* 0x01300000e5c0783b */ /* 0x000ea60000000200 */
[C---:B---3--:R-:W-:Y:S08]  /*da50*/  HMMA.16816.F32 R4, R180.reuse, R196, R4 ;  /* 0x000000c4b404723c */ /* 0x048ff00000001804 */
[C---:B------:R-:W-:Y:S01]  /*da60*/  HMMA.16816.F32 R8, R180.reuse, R198, R8 ;  /* 0x000000c6b408723c */ /* 0x040fe20000001808 */
[----:B------:R-:W3:Y:S07]  /*da70*/  LDSM.16.M88.4 R196, [R229+0x13800] ;  /* 0x01380000e5c4783b */ /* 0x000eee0000000200 */
[C---:B----4-:R-:W-:Y:S08]  /*da80*/  HMMA.16816.F32 R12, R180.reuse, R168, R12 ;  /* 0x000000a8b40c723c */ /* 0x050ff0000000180c */
[C---:B------:R-:W-:Y:S01]  /*da90*/  HMMA.16816.F32 R16, R180.reuse, R170, R16 ;  /* 0x000000aab410723c */ /* 0x040fe20000001810 */
[----:B------:R-:W-:Y:S07]  /*daa0*/  LDSM.16.M88.4 R168, [R228+0x4000] ;  /* 0x00400000e4a8783b */ /* 0x000fee0000000200 */
[C---:B-1----:R-:W-:Y:S08]  /*dab0*/  HMMA.16816.F32 R20, R180.reuse, R172, R20 ;  /* 0x000000acb414723c */ /* 0x042ff00000001814 */
[C---:B------:R-:W-:Y:S01]  /*dac0*/  HMMA.16816.F32 R24, R180.reuse, R174, R24 ;  /* 0x000000aeb418723c */ /* 0x040fe20000001818 */
[----:B------:R-:W1:Y:S07]  /*dad0*/  LDSM.16.M88.4 R172, [R215] ;  /* 0x00000000d7ac783b */ /* 0x000e6e0000000200 */
[C---:B------:R-:W-:Y:S08]  /*dae0*/  HMMA.16816.F32 R28, R180.reuse, R184, R28 ;  /* 0x000000b8b41c723c */ /* 0x040ff0000000181c */
[----:B------:R-:W-:Y:S01]  /*daf0*/  HMMA.16816.F32 R32, R180, R186, R32 ;  /* 0x000000bab420723c */ /* 0x000fe20000001820 */
[----:B------:R-:W4:Y:S04]  /*db00*/  LDSM.16.M88.4 R180, [R214] ;  /* 0x00000000d6b4783b */ /* 0x000f280000000200 */
[----:B------:R-:W1:Y:S03]  /*db10*/  LDSM.16.M88.4 R184, [R213] ;  /* 0x00000000d5b8783b */ /* 0x000e660000000200 */
[C---:B--2---:R-:W-:Y:S08]  /*db20*/  HMMA.16816.F32 R4, R176.reuse, R188, R4 ;  /* 0x000000bcb004723c */ /* 0x044ff00000001804 */
[C---:B------:R-:W-:Y:S01]  /*db30*/  HMMA.16816.F32 R8, R176.reuse, R190, R8 ;  /* 0x000000beb008723c */ /* 0x040fe20000001808 */
[----:B------:R-:W-:Y:S07]  /*db40*/  LDSM.16.M88.4 R188, [R226+0x4000] ;  /* 0x00400000e2bc783b */ /* 0x000fee0000000200 */
        /* <DEDUP_REMOVED lines=9> */
[----:B------:R-:W-:Y:S03]  /*dbe0*/  LDSM.16.M88.4 R196, [R225+0x4000] ;  /* 0x00400000e1c4783b */ /* 0x000fe60000000200 */
[C---:B-1----:R-:W-:Y:S08]  /*dbf0*/  HMMA.16816.F32 R4, R168.reuse, R172, R4 ;  /* 0x000000aca804723c */ /* 0x042ff00000001804 */
[C---:B------:R-:W-:Y:S01]  /*dc00*/  HMMA.16816.F32 R8, R168.reuse, R174, R8 ;  /* 0x000000aea808723c */ /* 0x040fe20000001808 */
[----:B------:R-:W1:Y:S07]  /*dc10*/  LDSM.16.M88.4 R172, [R223+0x13000] ;  /* 0x01300000dfac783b */ /* 0x000e6e0000000200 */
[C---:B----4-:R-:W-:Y:S08]  /*dc20*/  HMMA.16816.F32 R12, R168.reuse, R180, R12 ;  /* 0x000000b4a80c723c */ /* 0x050ff0000000180c */
[C---:B------:R-:W-:Y:S01]  /*dc30*/  HMMA.16816.F32 R16, R168.reuse, R182, R16 ;  /* 0x000000b6a810723c */ /* 0x040fe20000001810 */
[----:B------:R-:W4:Y:S07]  /*dc40*/  LDSM.16.M88.4 R180, [R223+0x13800] ;  /* 0x01380000dfb4783b */ /* 0x000f2e0000000200 */
[C---:B------:R-:W-:Y:S08]  /*dc50*/  HMMA.16816.F32 R20, R168.reuse, R184, R20 ;  /* 0x000000b8a814723c */ /* 0x040ff00000001814 */
[C---:B------:R-:W-:Y:S01]  /*dc60*/  HMMA.16816.F32 R24, R168.reuse, R186, R24 ;  /* 0x000000baa818723c */ /* 0x040fe20000001818 */
[----:B------:R-:W-:Y:S07]  /*dc70*/  LDSM.16.M88.4 R184, [R230+0x8000] ;  /* 0x00800000e6b8783b */ /* 0x000fee0000000200 */
[C---:B--2---:R-:W-:Y:S08]  /*dc80*/  HMMA.16816.F32 R28, R168.reuse, R164, R28 ;  /* 0x000000a4a81c723c */ /* 0x044ff0000000181c */
[----:B------:R-:W-:Y:S01]  /*dc90*/  HMMA.16816.F32 R32, R168, R166, R32 ;  /* 0x000000a6a820723c */ /* 0x000fe20000001820 */
[----:B------:R-:W2:Y:S04]  /*dca0*/  LDSM.16.M88.4 R164, [R216+0x2800] ;  /* 0x00280000d8a4783b */ /* 0x000ea80000000200 */
[----:B------:R-:W2:Y:S03]  /*dcb0*/  LDSM.16.M88.4 R168, [R216+0x3000] ;  /* 0x00300000d8a8783b */ /* 0x000ea60000000200 */
[C---:B------:R-:W-:Y:S08]  /*dcc0*/  HMMA.16816.F32 R4, R188.reuse, R192, R4 ;  /* 0x000000c0bc04723c */ /* 0x040ff00000001804 */
[C---:B------:R-:W-:Y:S01]  /*dcd0*/  HMMA.16816.F32 R8, R188.reuse, R194, R8 ;  /* 0x000000c2bc08723c */ /* 0x040fe20000001808 */
[----:B------:R-:W-:Y:S07]  /*dce0*/  LDSM.16.M88.4 R192, [R229+0x14000] ;  /* 0x01400000e5c0783b */ /* 0x000fee0000000200 */
[C---:B---3--:R-:W-:Y:S08]  /*dcf0*/  HMMA.16816.F32 R12, R188.reuse, R176, R12 ;  /* 0x000000b0bc0c723c */ /* 0x048ff0000000180c */
[C---:B------:R-:W-:Y:S01]  /*dd00*/  HMMA.16816.F32 R16, R188.reuse, R178, R16 ;  /* 0x000000b2bc10723c */ /* 0x040fe20000001810 */
[----:B------:R-:W3:Y:S07]  /*dd10*/  LDSM.16.M88.4 R176, [R216+0x3800] ;  /* 0x00380000d8b0783b */ /* 0x000eee0000000200 */
[C---:B-1----:R-:W-:Y:S08]  /*dd20*/  HMMA.16816.F32 R20, R188.reuse, R172, R20 ;  /* 0x000000acbc14723c */ /* 0x042ff00000001814 */
[C---:B------:R-:W-:Y:S01]  /*dd30*/  HMMA.16816.F32 R24, R188.reuse, R174, R24 ;  /* 0x000000aebc18723c */ /* 0x040fe20000001818 */
[----:B------:R-:W1:Y:S07]  /*dd40*/  LDSM.16.M88.4 R172, [R229+0x14800] ;  /* 0x01480000e5ac783b */ /* 0x000e6e0000000200 */
[C---:B----4-:R-:W-:Y:S08]  /*dd50*/  HMMA.16816.F32 R28, R188.reuse, R180, R28 ;  /* 0x000000b4bc1c723c */ /* 0x050ff0000000181c */
[----:B------:R-:W-:Y:S01]  /*dd60*/  HMMA.16816.F32 R32, R188, R182, R32 ;  /* 0x000000b6bc20723c */ /* 0x000fe20000001820 */
[----:B------:R-:W4:Y:S04]  /*dd70*/  LDSM.16.M88.4 R180, [R229+0x15000] ;  /* 0x01500000e5b4783b */ /* 0x000f280000000200 */
[----:B------:R-:W1:Y:S03]  /*dd80*/  LDSM.16.M88.4 R188, [R229+0x15800] ;  /* 0x01580000e5bc783b */ /* 0x000e660000000200 */
[C---:B------:R-:W-:Y:S08]  /*dd90*/  HMMA.16816.F32 R4, R196.reuse, R200, R4 ;  /* 0x000000c8c404723c */ /* 0x040ff00000001804 */
[C---:B------:R-:W-:Y:S01]  /*dda0*/  HMMA.16816.F32 R8, R196.reuse, R202, R8 ;  /* 0x000000cac408723c */ /* 0x040fe20000001808 */
[----:B------:R-:W-:Y:S07]  /*ddb0*/  LDSM.16.M88.4 R200, [R223+0x14800] ;  /* 0x01480000dfc8783b */ /* 0x000fee0000000200 */
[C---:B--2---:R-:W-:Y:S08]  /*ddc0*/  HMMA.16816.F32 R12, R196.reuse, R164, R12 ;  /* 0x000000a4c40c723c */ /* 0x044ff0000000180c */
[C---:B------:R-:W-:Y:S01]  /*ddd0*/  HMMA.16816.F32 R16, R196.reuse, R166, R16 ;  /* 0x000000a6c410723c */ /* 0x040fe20000001810 */
[----:B------:R-:W-:Y:S07]  /*dde0*/  LDSM.16.M88.4 R164, [R228+0x8000] ;  /* 0x00800000e4a4783b */ /* 0x000fee0000000200 */
[C---:B------:R-:W-:Y:S08]  /*ddf0*/  HMMA.16816.F32 R20, R196.reuse, R168, R20 ;  /* 0x000000a8c414723c */ /* 0x040ff00000001814 */
[C---:B------:R-:W-:Y:S01]  /*de00*/  HMMA.16816.F32 R24, R196.reuse, R170, R24 ;  /* 0x000000aac418723c */ /* 0x040fe20000001818 */
[----:B------:R-:W2:Y:S07]  /*de10*/  LDSM.16.M88.4 R168, [R211] ;  /* 0x00000000d3a8783b */ /* 0x000eae0000000200 */
[C---:B---3--:R-:W-:Y:S08]  /*de20*/  HMMA.16816.F32 R28, R196.reuse, R176, R28 ;  /* 0x000000b0c41c723c */ /* 0x048ff0000000181c */
[----:B------:R-:W-:Y:S01]  /*de30*/  HMMA.16816.F32 R32, R196, R178, R32 ;  /* 0x000000b2c420723c */ /* 0x000fe20000001820 */
[----:B------:R-:W3:Y:S04]  /*de40*/  LDSM.16.M88.4 R176, [R210] ;  /* 0x00000000d2b0783b */ /* 0x000ee80000000200 */
[----:B------:R-:W-:Y:S03]  /*de50*/  LDSM.16.M88.4 R196, [R208] ;  /* 0x00000000d0c4783b */ /* 0x000fe60000000200 */
[C---:B------:R-:W-:Y:S08]  /*de60*/  HMMA.16816.F32 R4, R184.reuse, R192, R4 ;  /* 0x000000c0b804723c */ /* 0x040ff00000001804 */
[C---:B------:R-:W-:Y:S01]  /*de70*/  HMMA.16816.F32 R8, R184.reuse, R194, R8 ;  /* 0x000000c2b808723c */ /* 0x040fe20000001808 */
[----:B------:R-:W2:Y:S07]  /*de80*/  LDSM.16.M88.4 R192, [R209] ;  /* 0x00000000d1c0783b */ /* 0x000eae0000000200 */
[C---:B-1----:R-:W-:Y:S08]  /*de90*/  HMMA.16816.F32 R12, R184.reuse, R172, R12 ;  /* 0x000000acb80c723c */ /* 0x042ff0000000180c */
[C---:B------:R-:W-:Y:S01]  /*dea0*/  HMMA.16816.F32 R16, R184.reuse, R174, R16 ;  /* 0x000000aeb810723c */ /* 0x040fe20000001810 */
[----:B------:R-:W-:Y:S07]  /*deb0*/  LDSM.16.M88.4 R172, [R226+0x8000] ;  /* 0x00800000e2ac783b */ /* 0x000fee0000000200 */
[C---:B----4-:R-:W-:Y:S08]  /*dec0*/  HMMA.16816.F32 R20, R184.reuse, R180, R20 ;  /* 0x000000b4b814723c */ /* 0x050ff00000001814 */
        /* <DEDUP_REMOVED lines=15> */
[C---:B------:R-:W-:Y:S08]  /*dfc0*/  HMMA.16816.F32 R28, R164.reuse, R196, R28 ;  /* 0x000000c4a41c723c */ /* 0x040ff0000000181c */
[----:B------:R-:W-:Y:S01]  /*dfd0*/  HMMA.16816.F32 R32, R164, R198, R32 ;  /* 0x000000c6a420723c */ /* 0x000fe20000001820 */
[----:B------:R-:W4:Y:S04]  /*dfe0*/  LDSM.16.M88.4 R164, [R225+0x8000] ;  /* 0x00800000e1a4783b */ /* 0x000f280000000200 */
[----:B------:R-:W-:Y:S03]  /*dff0*/  LDSM.16.M88.4 R196, [R229+0x17000] ;  /* 0x01700000e5c4783b */ /* 0x000fe60000000200 */
[C---:B-1----:R-:W-:Y:S08]  /*e000*/  HMMA.16816.F32 R4, R172.reuse, R180, R4 ;  /* 0x000000b4ac04723c */ /* 0x042ff00000001804 */
[C---:B------:R-:W-:Y:S01]  /*e010*/  HMMA.16816.F32 R8, R172.reuse, R182, R8 ;  /* 0x000000b6ac08723c */ /* 0x040fe20000001808 */
[----:B------:R-:W1:Y:S07]  /*e020*/  LDSM.16.M88.4 R180, [R216+0x4800] ;  /* 0x00480000d8b4783b */ /* 0x000e6e0000000200 */
[C---:B------:R-:W-:Y:S08]  /*e030*/  HMMA.16816.F32 R12, R172.reuse, R200, R12 ;  /* 0x000000c8ac0c723c */ /* 0x040ff0000000180c */
[C---:B------:R-:W-:Y:S08]  /*e040*/  HMMA.16816.F32 R16, R172.reuse, R202, R16 ;  /* 0x000000caac10723c */ /* 0x040ff00000001810 */
[C---:B--2---:R-:W-:Y:S08]  /*e050*/  HMMA.16816.F32 R20, R172.reuse, R168, R20 ;  /* 0x000000a8ac14723c */ /* 0x044ff00000001814 */
[C---:B------:R-:W-:Y:S01]  /*e060*/  HMMA.16816.F32 R24, R172.reuse, R170, R24 ;  /* 0x000000aaac18723c */ /* 0x040fe20000001818 */
[----:B------:R-:W-:Y:S07]  /*e070*/  LDSM.16.M88.4 R168, [R230+0xc000] ;  /* 0x00c00000e6a8783b */ /* 0x000fee0000000200 */
[C---:B---3--:R-:W-:Y:S08]  /*e080*/  HMMA.16816.F32 R28, R172.reuse, R176, R28 ;  /* 0x000000b0ac1c723c */ /* 0x048ff0000000181c */
[----:B------:R-:W-:Y:S01]  /*e090*/  HMMA.16816.F32 R32, R172, R178, R32 ;  /* 0x000000b2ac20723c */ /* 0x000fe20000001820 */
[----:B------:R-:W2:Y:S04]  /*e0a0*/  LDSM.16.M88.4 R172, [R229+0x16000] ;  /* 0x01600000e5ac783b */ /* 0x000ea80000000200 */
[----:B------:R-:W3:Y:S03]  /*e0b0*/  LDSM.16.M88.4 R176, [R229+0x16800] ;  /* 0x01680000e5b0783b */ /* 0x000ee60000000200 */
[C---:B----4-:R-:W-:Y:S08]  /*e0c0*/  HMMA.16816.F32 R4, R164.reuse, R184, R4 ;  /* 0x000000b8a404723c */ /* 0x050ff00000001804 */
[C---:B------:R-:W-:Y:S01]  /*e0d0*/  HMMA.16816.F32 R8, R164.reuse, R186, R8 ;  /* 0x000000baa408723c */ /* 0x040fe20000001808 */
[----:B------:R-:W-:Y:S07]  /*e0e0*/  LDSM.16.M88.4 R184, [R228+0xc000] ;  /* 0x00c00000e4b8783b */ /* 0x000fee0000000200 */
[C---:B-1----:R-:W-:Y:S08]  /*e0f0*/  HMMA.16816.F32 R12, R164.reuse, R180, R12 ;  /* 0x000000b4a40c723c */ /* 0x042ff0000000180c */
[C---:B------:R-:W-:Y:S01]  /*e100*/  HMMA.16816.F32 R16, R164.reuse, R182, R16 ;  /* 0x000000b6a410723c */ /* 0x040fe20000001810 */
[----:B------:R-:W1:Y:S07]  /*e110*/  LDSM.16.M88.4 R180, [R229+0x17800] ;  /* 0x01780000e5b4783b */ /* 0x000e6e0000000200 */
[C---:B------:R-:W-:Y:S08]  /*e120*/  HMMA.16816.F32 R20, R164.reuse, R188, R20 ;  /* 0x000000bca414723c */ /* 0x040ff00000001814 */
[C---:B------:R-:W-:Y:S01]  /*e130*/  HMMA.16816.F32 R24, R164.reuse, R190, R24 ;  /* 0x000000bea418723c */ /* 0x040fe20000001818 */
[----:B------:R-:W4:Y:S07]  /*e140*/  LDSM.16.M88.4 R188, [R207] ;  /* 0x00000000cfbc783b */ /* 0x000f2e0000000200 */
[C---:B------:R-:W-:Y:S08]  /*e150*/  HMMA.16816.F32 R28, R164.reuse, R192, R28 ;  /* 0x000000c0a41c723c */ /* 0x040ff0000000181c */
[----:B------:R-:W-:Y:S01]  /*e160*/  HMMA.16816.F32 R32, R164, R194, R32 ;  /* 0x000000c2a420723c */ /* 0x000fe20000001820 */
[----:B------:R-:W1:Y:S04]  /*e170*/  LDSM.16.M88.4 R164, [R206] ;  /* 0x00000000cea4783b */ /* 0x000e680000000200 */
[----:B------:R-:W-:Y:S03]  /*e180*/  LDSM.16.M88.4 R192, [R226+0xc000] ;  /* 0x00c00000e2c0783b */ /* 0x000fe60000000200 */
[C---:B--2---:R-:W-:Y:S08]  /*e190*/  HMMA.16816.F32 R4, R168.reuse, R172, R4 ;  /* 0x000000aca804723c */ /* 0x044ff00000001804 */
[C---:B------:R-:W-:Y:S01]  /*e1a0*/  HMMA.16816.F32 R8, R168.reuse, R174, R8 ;  /* 0x000000aea808723c */ /* 0x040fe20000001808 */
[----:B------:R-:W2:Y:S07]  /*e1b0*/  LDSM.16.M88.4 R172, [R205] ;  /* 0x00000000cdac783b */ /* 0x000eae0000000200 */
[C---:B---3--:R-:W-:Y:S08]  /*e1c0*/  HMMA.16816.F32 R12, R168.reuse, R176, R12 ;  /* 0x000000b0a80c723c */ /* 0x048ff0000000180c */
[C---:B------:R-:W-:Y:S01]  /*e1d0*/  HMMA.16816.F32 R16, R168.reuse, R178, R16 ;  /* 0x000000b2a810723c */ /* 0x040fe20000001810 */
[----:B------:R-:W3:Y:S07]  /*e1e0*/  LDSM.16.M88.4 R176, [R204] ;  /* 0x00000000ccb0783b */ /* 0x000eee0000000200 */
[C---:B------:R-:W-:Y:S08]  /*e1f0*/  HMMA.16816.F32 R20, R168.reuse, R196, R20 ;  /* 0x000000c4a814723c */ /* 0x040ff00000001814 */
[C---:B------:R-:W-:Y:S01]  /*e200*/  HMMA.16816.F32 R24, R168.reuse, R198, R24 ;  /* 0x000000c6a818723c */ /* 0x040fe20000001818 */
[----:B------:R-:W2:Y:S07]  /*e210*/  LDSM.16.M88.4 R196, [R223+0x16000] ;  /* 0x01600000dfc4783b */ /* 0x000eae0000000200 */
[C---:B-1----:R-:W-:Y:S08]  /*e220*/  HMMA.16816.F32 R28, R168.reuse, R180, R28 ;  /* 0x000000b4a81c723c */ /* 0x042ff0000000181c */
[----:B------:R-:W-:Y:S01]  /*e230*/  HMMA.16816.F32 R32, R168, R182, R32 ;  /* 0x000000b6a820723c */ /* 0x000fe20000001820 */
[----:B------:R-:W1:Y:S04]  /*e240*/  LDSM.16.M88.4 R168, [R223+0x16800] ;  /* 0x01680000dfa8783b */ /* 0x000e680000000200 */
[----:B------:R-:W1:Y:S03]  /*e250*/  LDSM.16.M88.4 R180, [R223+0x17000] ;  /* 0x01700000dfb4783b */ /* 0x000e660000000200 */
[C---:B----4-:R-:W-:Y:S08]  /*e260*/  HMMA.16816.F32 R4, R184.reuse, R188, R4 ;  /* 0x000000bcb804723c */ /* 0x050ff00000001804 */
[C---:B------:R-:W-:Y:S01]  /*e270*/  HMMA.16816.F32 R8, R184.reuse, R190, R8 ;  /* 0x000000beb808723c */ /* 0x040fe20000001808 */
[----:B------:R-:W-:Y:S07]  /*e280*/  LDSM.16.M88.4 R188, [R216+0x7800] ;  /* 0x00780000d8bc783b */ /* 0x000fee0000000200 */
[C---:B------:R-:W-:Y:S08]  /*e290*/  HMMA.16816.F32 R12, R184.reuse, R164, R12 ;  /* 0x000000a4b80c723c */ /* 0x040ff0000000180c */
[C---:B------:R-:W-:Y:S01]  /*e2a0*/  HMMA.16816.F32 R16, R184.reuse, R166, R16 ;  /* 0x000000a6b810723c */ /* 0x040fe20000001810 */
[----:B------:R-:W4:Y:S07]  /*e2b0*/  LDSM.16.M88.4 R164, [R223+0x17800] ;  /* 0x01780000dfa4783b */ /* 0x000f2e0000000200 */
[C---:B--2---:R-:W-:Y:S08]  /*e2c0*/  HMMA.16816.F32 R20, R184.reuse, R172, R20 ;  /* 0x000000acb814723c */ /* 0x044ff00000001814 */
        /* <DEDUP_REMOVED lines=8> */
[C---:B-1----:R-:W-:Y:S08]  /*e350*/  HMMA.16816.F32 R12, R192.reuse, R168, R12 ;  /* 0x000000a8c00c723c */ /* 0x042ff0000000180c */
[C---:B------:R-:W-:Y:S01]  /*e360*/  HMMA.16816.F32 R16, R192.reuse, R170, R16 ;  /* 0x000000aac010723c */ /* 0x040fe20000001810 */
[----:B------:R-:W1:Y:S01]  /*e370*/  LDSM.16.M88.4 R168, [R216+0x7000] ;  /* 0x00700000d8a8783b */ /* 0x000e620000000200 */
[----:B------:R-:W-:Y:S04]  /*e380*/  DEPBAR.LE SB0, 0x0 ;  /* 0x000080000000791a */ /* 0x000fe80000000000 */
[----:B------:R-:W-:Y:S02]  /*e390*/  BAR.SYNC.DEFER_BLOCKING 0x0 ;  /* 0x0000000000007b1d */ /* 0x000fe40000010000 */
[C---:B------:R-:W-:Y:S08]  /*e3a0*/  HMMA.16816.F32 R20, R192.reuse, R180, R20 ;  /* 0x000000b4c014723c */ /* 0x040ff00000001814 */
[C---:B------:R-:W-:Y:S08]  /*e3b0*/  HMMA.16816.F32 R24, R192.reuse, R182, R24 ;  /* 0x000000b6c018723c */ /* 0x040ff00000001818 */
[C---:B----4-:R-:W-:Y:S07]  /*e3c0*/  HMMA.16816.F32 R28, R192.reuse, R164, R28 ;  /* 0x000000a4c01c723c */ /* 0x050fee000000181c */
[----:B------:R-:W-:Y:S01]  /*e3d0*/  IMAD.U32 R165, RZ, RZ, UR8 ;  /* 0x00000008ffa57e24 */ /* 0x000fe2000f8e00ff */
[----:B------:R-:W-:Y:S01]  /*e3e0*/  HMMA.16816.F32 R32, R192, R166, R32 ;  /* 0x000000a6c020723c */ /* 0x000fe20000001820 */
[----:B------:R-:W-:Y:S06]  /*e3f0*/  IMAD.U32 R164, RZ, RZ, UR8 ;  /* 0x00000008ffa47e24 */ /* 0x000fec000f8e00ff */
[----:B------:R-:W-:Y:S01]  /*e400*/  IMAD.U32 R166, RZ, RZ, UR8 ;  /* 0x00000008ffa67e24 */ /* 0x000fe2000f8e00ff */
[C---:B--2---:R-:W-:Y:S08]  /*e410*/  HMMA.16816.F32 R4, R172.reuse, R176, R4 ;  /* 0x000000b0ac04723c */ /* 0x044ff00000001804 */
[C---:B------:R-:W-:Y:S08]  /*e420*/  HMMA.16816.F32 R8, R172.reuse, R178, R8 ;  /* 0x000000b2ac08723c */ /* 0x040ff00000001808 */
[C---:B---3--:R-:W-:Y:S08]  /*e430*/  HMMA.16816.F32 R12, R172.reuse, R184, R12 ;  /* 0x000000b8ac0c723c */ /* 0x048ff0000000180c */
[C---:B------:R-:W-:Y:S08]  /*e440*/  HMMA.16816.F32 R16, R172.reuse, R186, R16 ;  /* 0x000000baac10723c */ /* 0x040ff00000001810 */
[C---:B-1----:R-:W-:Y:S07]  /*e450*/  HMMA.16816.F32 R20, R172.reuse, R168, R20 ;  /* 0x000000a8ac14723c */ /* 0x042fee0000001814 */
[----:B------:R-:W-:Y:S01]  /*e460*/  LEA R168, P5, R3, R242, 0x6 ;  /* 0x000000f203a87211 */ /* 0x000fe200078a30ff */
[C---:B------:R-:W-:Y:S04]  /*e470*/  HMMA.16816.F32 R24, R172.reuse, R170, R24 ;  /* 0x000000aaac18723c */ /* 0x040fe80000001818 */
[----:B------:R-:W-:Y:S03]  /*e480*/  LEA.HI.X.SX32 R169, R166, R243, 0x6, P5 ;  /* 0x000000f3a6a97211 */ /* 0x000fe600028f36ff */
[----:B------:R-:W-:Y:S01]  /*e490*/  LEA R170, P4, R165, R36, 0x6 ;  /* 0x00000024a5aa7211 */ /* 0x000fe200078830ff */
[C---:B------:R-:W-:Y:S04]  /*e4a0*/  HMMA.16816.F32 R28, R172.reuse, R188, R28 ;  /* 0x000000bcac1c723c */ /* 0x040fe8000000181c */
[----:B------:R-:W-:Y:S01]  /*e4b0*/  IMAD.WIDE.U32 R166, R170, c[0x0][0x198], RZ ;  /* 0x00006600aaa67a25 */ /* 0x000fe200078e00ff */
[----:B------:R-:W-:Y:S02]  /*e4c0*/  LEA.HI.X.SX32 R171, R164, R37, 0x6, P4 ;  /* 0x00000025a4ab7211 */ /* 0x000fe400020f36ff */
[----:B------:R1:W5:Y:S01]  /*e4d0*/  LDL.LU.64 R36, [R1+0x8] ;  /* 0x0000080001247983 */ /* 0x0003620000300a00 */
[----:B------:R-:W-:Y:S01]  /*e4e0*/  IMAD R164, R169, c[0x0][0x198], RZ ;  /* 0x00006600a9a47a24 */ /* 0x000fe200078e02ff */
[----:B------:R-:W-:Y:S01]  /*e4f0*/  ISETP.LT.AND P4, PT, RZ, UR4, PT ;  /* 0x00000004ff007c0c */ /* 0x000fe2000bf81270 */
[----:B------:R-:W-:Y:S03]  /*e500*/  HMMA.16816.F32 R32, R172, R190, R32 ;  /* 0x000000beac20723c */ /* 0x000fe60000001820 */
[----:B------:R-:W-:Y:S02]  /*e510*/  IMAD R3, R171, c[0x0][0x198], RZ ;  /* 0x00006600ab037a24 */ /* 0x000fe400078e02ff */
[C---:B------:R-:W-:Y:S02]  /*e520*/  IMAD R164, R168.reuse, c[0x0][0x19c], R164 ;  /* 0x00006700a8a47a24 */ /* 0x040fe400078e02a4 */
[----:B------:R-:W-:Y:S01]  /*e530*/  IMAD.WIDE.U32 R172, R168, c[0x0][0x198], RZ ;  /* 0x00006600a8ac7a25 */ /* 0x000fe200078e00ff */
[-C--:B------:R-:W-:Y:S04]  /*e540*/  LEA R168, P5, R166, R247.reuse, 0x1 ;  /* 0x000000f7a6a87211 */ /* 0x080fe800078a08ff */
[----:B------:R-:W-:Y:S01]  /*e550*/  IADD3 R164, R173, R164, RZ ;  /* 0x000000a4ada47210 */ /* 0x000fe20007ffe0ff */
[----:B------:R-:W-:Y:S01]  /*e560*/  IMAD R3, R170, c[0x0][0x19c], R3 ;  /* 0x00006700aa037a24 */ /* 0x000fe200078e0203 */
[C---:B------:R-:W-:Y:S03]  /*e570*/  LEA R170, P6, R172.reuse, R247, 0x1 ;  /* 0x000000f7acaa7211 */ /* 0x040fe600078c08ff */
[----:B------:R-:W-:Y:S01]  /*e580*/  IMAD.IADD R3, R167, 0x1, R3 ;  /* 0x00000001a7037824 */ /* 0x000fe200078e0203 */
[-C--:B------:R-:W-:Y:S04]  /*e590*/  LEA.HI.X R171, R172, R246.reuse, R164, 0x1, P6 ;  /* 0x000000f6acab7211 */ /* 0x080fe800030f0ca4 */
[----:B------:R-:W-:Y:S01]  /*e5a0*/  LEA.HI.X R169, R166, R246, R3, 0x1, P5 ;  /* 0x000000f6a6a97211 */ /* 0x000fe200028f0c03 */
[----:B-1---5:R-:W-:-:S05]  /*e5b0*/  @P4 BRA `(.L_x_212) ;  /* 0xffffe8e000004947 */ /* 0x022fca000383ffff */
.L_x_211:
        /* <DEDUP_REMOVED lines=122> */
[----:B------:R-:W-:Y:S02]  /*ed60*/  FMUL.FTZ R69, R2, R69 ;  /* 0x0000004502457220 */ /* 0x000fe40000410000 */
        /* <DEDUP_REMOVED lines=101> */
[----:B------:R-:W-:Y:S03]  /*f3c0*/  FMUL.FTZ R13, R2, R153 ;  /* 0x00000099020d7220 */ /* 0x000fe60000410000 */
[C---:B------:R-:W-:Y:S01]  /*f3d0*/  HMMA.16816.F32 R128, R160.reuse, R158, R128 ;  /* 0x0000009ea080723c */ /* 0x040fe20000001880 */
[----:B------:R-:W-:Y:S01]  /*f3e0*/  LDSM.16.MT88.4 R156, [R224+0x18800] ;  /* 0x01880000e09c783b */ /* 0x000fe20000004200 */
[----:B------:R-:W2:Y:S01]  /*f3f0*/  MUFU.EX2 R196, R196 ;  /* 0x000000c400c47308 */ /* 0x000ea20000000800 */
        /* <DEDUP_REMOVED lines=14> */
[C---:B-1----:R-:W-:Y:S03]  /*f4e0*/  HMMA.16816.F32 R132, R160.reuse, R168, R132 ;  /* 0x000000a8a084723c */ /* 0x042fe60000001884 */
[----:B------:R-:W-:Y:S02]  /*f4f0*/  FMUL.FTZ R139, R0, R139 ;  /* 0x0000008b008b7220 */ /* 0x000fe40000410000 */
[--C-:B------:R-:W-:Y:S02]  /*f500*/  FFMA.FTZ R199, R16, c[0x0][0x23c], -R194.reuse ;  /* 0x00008f0010c77a23 */ /* 0x100fe400000108c2 */
[----:B------:R-:W-:Y:S01]  /*f510*/  FFMA.FTZ R200, R17, c[0x0][0x23c], -R194 ;  /* 0x00008f0011c87a23 */ /* 0x000fe200000108c2 */
[C---:B------:R-:W-:Y:S01]  /*f520*/  HMMA.16816.F32 R12, R160.reuse, R170, R12 ;  /* 0x000000aaa00c723c */ /* 0x040fe2000000180c */
[----:B------:R-:W1:Y:S02]  /*f530*/  LDSM.16.MT88.4 R168, [R222+0x18800] ;  /* 0x01880000dea8783b */ /* 0x000e640000004200 */
        /* <DEDUP_REMOVED lines=11> */
[----:B--2---:R-:W-:Y:S01]  /*f5f0*/  F2FP.PACK_AB R148, R196, R195 ;  /* 0x000000c3c494723e */ /* 0x004fe200000000ff */
[----:B------:R-:W-:Y:S01]  /*f600*/  FMUL.FTZ R17, R2, R149 ;  /* 0x0000009502117220 */ /* 0x000fe20000410000 */
[----:B-----5:R-:W-:Y:S01]  /*f610*/  F2FP.PACK_AB R149, R198, R197 ;  /* 0x000000c5c695723e */ /* 0x020fe200000000ff */
[C---:B------:R-:W-:Y:S01]  /*f620*/  HMMA.16816.F32 R140, R160.reuse, R174, R140 ;  /* 0x000000aea08c723c */ /* 0x040fe2000000188c */
[----:B------:R-:W2:Y:S02]  /*f630*/  LDSM.16.MT88.4 R172, [R221+0x18800] ;  /* 0x01880000ddac783b */ /* 0x000ea40000004200 */
        /* <DEDUP_REMOVED lines=9> */
[----:B------:R-:W-:Y:S01]  /*f6d0*/  FFMA.FTZ R165, R2, R249, R165 ;  /* 0x000000f902a57223 */ /* 0x000fe200000100a5 */
[----:B------:R-:W-:Y:S01]  /*f6e0*/  MOV R2, R164 ;  /* 0x000000a400027202 */ /* 0x000fe20000000f00 */
[----:B------:R-:W-:Y:S03]  /*f6f0*/  FFMA.FTZ R167, R0, R248, R167 ;  /* 0x000000f800a77223 */ /* 0x000fe600000100a7 */
[----:B------:R-:W-:Y:S01]  /*f700*/  HMMA.16816.F32 R144, R160, R154, R144 ;  /* 0x0000009aa090723c */ /* 0x000fe20000001890 */
[----:B------:R-:W3:Y:S02]  /*f710*/  LDSM.16.MT88.4 R152, [R220+0x18800] ;  /* 0x01880000dc98783b */ /* 0x000ee40000004200 */
[----:B------:R-:W-:Y:S01]  /*f720*/  FADD.FTZ R165, R166, R165 ;  /* 0x000000a5a6a57221 */ /* 0x000fe20000010000 */
[----:B------:R-:W-:Y:S01]  /*f730*/  MOV R0, R3 ;  /* 0x0000000300007202 */ /* 0x000fe20000000f00 */
[----:B------:R-:W-:Y:S01]  /*f740*/  FADD.FTZ R167, R188, R167 ;  /* 0x000000a7bca77221 */ /* 0x000fe20000010000 */
[----:B-----5:R-:W-:Y:S01]  /*f750*/  F2FP.PACK_AB R151, R202, R201 ;  /* 0x000000c9ca97723e */ /* 0x020fe200000000ff */
[----:B------:R-:W-:Y:S02]  /*f760*/  FADD.FTZ R165, R189, R165 ;  /* 0x000000a5bda57221 */ /* 0x000fe40000010000 */
        /* <DEDUP_REMOVED lines=9> */
[C---:B-1----:R-:W-:Y:S04]  /*f800*/  HMMA.16816.F32 R36, R148.reuse, R168, R36 ;  /* 0x000000a89424723c */ /* 0x042fe80000001824 */
[----:B------:R-:W-:Y:S02]  /*f810*/  FADD.FTZ R196, R196, R190 ;  /* 0x000000bec4c47221 */ /* 0x000fe40000010000 */
[----:B------:R-:W-:Y:S02]  /*f820*/  FADD.FTZ R198, R198, R192 ;  /* 0x000000c0c6c67221 */ /* 0x000fe40000010000 */
[C---:B------:R-:W-:Y:S01]  /*f830*/  HMMA.16816.F32 R40, R148.reuse, R170, R40 ;  /* 0x000000aa9428723c */ /* 0x040fe20000001828 */
[----:B------:R-:W1:Y:S03]  /*f840*/  LDSM.16.MT88.4 R168, [R224+0x1c800] ;  /* 0x01c80000e0a8783b */ /* 0x000e660000004200 */
[----:B------:R-:W-:Y:S02]  /*f850*/  FADD.FTZ R196, R199, R196 ;  /* 0x000000c4c7c47221 */ /* 0x000fe40000010000 */
[----:B------:R-:W-:Y:S02]  /*f860*/  FADD.FTZ R198, R201, R198 ;  /* 0x000000c6c9c67221 */ /* 0x000fe40000010000 */
[C---:B--2---:R-:W-:Y:S04]  /*f870*/  HMMA.16816.F32 R44, R148.reuse, R172, R44 ;  /* 0x000000ac942c723c */ /* 0x044fe8000000182c */
[----:B------:R-:W-:Y:S02]  /*f880*/  FADD.FTZ R200, R200, R196 ;  /* 0x000000c4c8c87221 */ /* 0x000fe40000010000 */
[----:B------:R-:W-:Y:S02]  /*f890*/  FADD.FTZ R202, R202, R198 ;  /* 0x000000c6caca7221 */ /* 0x000fe40000010000 */
[C---:B------:R-:W-:Y:S04]  /*f8a0*/  HMMA.16816.F32 R48, R148.reuse, R174, R48 ;  /* 0x000000ae9430723c */ /* 0x040fe80000001830 */
[--C-:B------:R-:W-:Y:S02]  /*f8b0*/  FFMA.FTZ R172, R20, c[0x0][0x23c], -R194.reuse ;  /* 0x00008f0014ac7a23 */ /* 0x100fe400000108c2 */
[----:B------:R-:W-:Y:S02]  /*f8c0*/  FFMA.FTZ R173, R21, c[0x0][0x23c], -R194 ;  /* 0x00008f0015ad7a23 */ /* 0x000fe400000108c2 */
[C---:B---3--:R-:W-:Y:S02]  /*f8d0*/  HMMA.16816.F32 R52, R148.reuse, R152, R52 ;  /* 0x000000989434723c */ /* 0x048fe40000001834 */
[----:B------:R-:W2:Y:S02]  /*f8e0*/  MUFU.EX2 R172, R172 ;  /* 0x000000ac00ac7308 */ /* 0x000ea40000000800 */
[--C-:B------:R-:W-:Y:S02]  /*f8f0*/  FFMA.FTZ R174, R22, c[0x0][0x23c], -R193.reuse ;  /* 0x00008f0016ae7a23 */ /* 0x100fe400000108c1 */
[--C-:B------:R-:W-:Y:S02]  /*f900*/  FFMA.FTZ R175, R23, c[0x0][0x23c], -R193.reuse ;  /* 0x00008f0017af7a23 */ /* 0x100fe400000108c1 */
[C---:B------:R-:W-:Y:S01]  /*f910*/  HMMA.16816.F32 R56, R148.reuse, R154, R56 ;  /* 0x0000009a9438723c */ /* 0x040fe20000001838 */
[----:B------:R-:W3:Y:S03]  /*f920*/  LDSM.16.MT88.4 R152, [R221+0x1c800] ;  /* 0x01c80000dd98783b */ /* 0x000ee60000004200 */
[----:B------:R-:W-:Y:S04]  /*f930*/  MUFU.EX2 R173, R173 ;  /* 0x000000ad00ad7308 */ /* 0x000fe80000000800 */
[C---:B----4-:R-:W-:Y:S01]  /*f940*/  HMMA.16816.F32 R60, R148.reuse, R160, R60 ;  /* 0x000000a0943c723c */ /* 0x050fe2000000183c */
[----:B------:R-:W-:Y:S05]  /*f950*/  LDSM.16.MT88.4 R20, [R221+0x1e800] ;  /* 0x01e80000dd14783b */ /* 0x000fea0000004200 */
[----:B------:R-:W4:Y:S02]  /*f960*/  MUFU.EX2 R174, R174 ;  /* 0x000000ae00ae7308 */ /* 0x000f240000000800 */
[C---:B------:R-:W-:Y:S01]  /*f970*/  HMMA.16816.F32 R64, R148.reuse, R162, R64 ;  /* 0x000000a29440723c */ /* 0x040fe20000001840 */
[----:B------:R-:W1:Y:S03]  /*f980*/  LDSM.16.MT88.4 R160, [R220+0x1c800] ;  /* 0x01c80000dca0783b */ /* 0x000e660000004200 */
[----:B--2---:R-:W-:Y:S04]  /*f990*/  FADD.FTZ R200, R172, R200 ;  /* 0x000000c8acc87221 */ /* 0x004fe80000010000 */
[C---:B------:R-:W-:Y:S01]  /*f9a0*/  HMMA.16816.F32 R68, R148.reuse, R176, R68 ;  /* 0x000000b09444723c */ /* 0x040fe20000001844 */
[----:B------:R-:W2:Y:S06]  /*f9b0*/  MUFU.EX2 R175, R175 ;  /* 0x000000af00af7308 */ /* 0x000eac0000000800 */
[--C-:B------:R-:W-:Y:S01]  /*f9c0*/  FFMA.FTZ R176, R24, c[0x0][0x23c], -R194.reuse ;  /* 0x00008f0018b07a23 */ /* 0x100fe200000108c2 */
[C---:B------:R-:W-:Y:S04]  /*f9d0*/  HMMA.16816.F32 R72, R148.reuse, R178, R72 ;  /* 0x000000b29448723c */ /* 0x040fe80000001848 */
[----:B------:R-:W-:Y:S01]  /*f9e0*/  FFMA.FTZ R177, R25, c[0x0][0x23c], -R194 ;  /* 0x00008f0019b17a23 */ /* 0x000fe200000108c2 */
[----:B------:R-:W-:Y:S01]  /*f9f0*/  MUFU.EX2 R176, R176 ;  /* 0x000000b000b07308 */ /* 0x000fe20000000800 */
[----:B----4-:R-:W-:Y:S02]  /*fa00*/  FADD.FTZ R202, R174, R202 ;  /* 0x000000caaeca7221 */ /* 0x010fe40000010000 */
[C---:B------:R-:W-:Y:S04]  /*fa10*/  HMMA.16816.F32 R76, R148.reuse, R180, R76 ;  /* 0x000000b4944c723c */ /* 0x040fe8000000184c */
[--C-:B------:R-:W-:Y:S02]  /*fa20*/  FFMA.FTZ R178, R26, c[0x0][0x23c], -R193.reuse ;  /* 0x00008f001ab27a23 */ /* 0x100fe400000108c1 */
[--C-:B------:R-:W-:Y:S01]  /*fa30*/  FFMA.FTZ R179, R27, c[0x0][0x23c], -R193.reuse ;  /* 0x00008f001bb37a23 */ /* 0x100fe200000108c1 */
[----:B------:R-:W4:Y:S01]  /*fa40*/  MUFU.EX2 R177, R177 ;  /* 0x000000b100b17308 */ /* 0x000f220000000800 */
[C---:B------:R-:W-:Y:S01]  /*fa50*/  HMMA.16816.F32 R80, R148.reuse, R182, R80 ;  /* 0x000000b69450723c */ /* 0x040fe20000001850 */
[----:B------:R-:W-:Y:S03]  /*fa60*/  LDSM.16.MT88.4 R24, [R222+0x19000] ;  /* 0x01900000de18783b */ /* 0x000fe60000004200 */
[--C-:B------:R-:W-:Y:S02]  /*fa70*/  FFMA.FTZ R180, R28, c[0x0][0x23c], -R194.reuse ;  /* 0x00008f001cb47a23 */ /* 0x100fe400000108c2 */
[--C-:B------:R-:W-:Y:S02]  /*fa80*/  FFMA.FTZ R181, R29, c[0x0][0x23c], -R194.reuse ;  /* 0x00008f001db57a23 */ /* 0x100fe400000108c2 */
[C---:B-----5:R-:W-:Y:S01]  /*fa90*/  HMMA.16816.F32 R84, R148.reuse, R156, R84 ;  /* 0x0000009c9454723c */ /* 0x060fe20000001854 */
[----:B------:R-:W-:Y:S03]  /*faa0*/  MUFU.EX2 R178, R178 ;  /* 0x000000b200b27308 */ /* 0x000fe60000000800 */
[--C-:B------:R-:W-:Y:S02]  /*fab0*/  FFMA.FTZ R182, R30, c[0x0][0x23c], -R193.reuse ;  /* 0x00008f001eb67a23 */ /* 0x100fe400000108c1 */
[--C-:B------:R-:W-:Y:S02]  /*fac0*/  FFMA.FTZ R183, R31, c[0x0][0x23c], -R193.reuse ;  /* 0x00008f001fb77a23 */ /* 0x100fe400000108c1 */
[C---:B------:R-:W-:Y:S01]  /*fad0*/  HMMA.16816.F32 R88, R148.reuse, R158, R88 ;  /* 0x0000009e9458723c */ /* 0x040fe20000001858 */
[----:B------:R-:W5:Y:S02]  /*fae0*/  LDSM.16.MT88.4 R156, [R224+0x1e800] ;  /* 0x01e80000e09c783b */ /* 0x000f640000004200 */
[----:B------:R-:W2:Y:S05]  /*faf0*/  MUFU.EX2 R179, R179 ;  /* 0x000000b300b37308 */ /* 0x000eaa0000000800 */
[C---:B-1----:R-:W-:Y:S01]  /*fb00*/  HMMA.16816.F32 R92, R148.reuse, R168, R92 ;  /* 0x000000a8945c723c */ /* 0x042fe2000000185c */
[----:B------:R-:W-:Y:S04]  /*fb10*/  LDSM.16.MT88.4 R28, [R221+0x1f000] ;  /* 0x01f00000dd1c783b */ /* 0x000fe80000004200 */
[----:B------:R-:W1:Y:S03]  /*fb20*/  MUFU.EX2 R180, R180 ;  /* 0x000000b400b47308 */ /* 0x000e660000000800 */
[C---:B------:R-:W-:Y:S01]  /*fb30*/  HMMA.16816.F32 R96, R148.reuse, R170, R96 ;  /* 0x000000aa9460723c */ /* 0x040fe20000001860 */
[----:B------:R-:W1:Y:S06]  /*fb40*/  LDSM.16.MT88.4 R168, [R222+0x1e800] ;  /* 0x01e80000dea8783b */ /* 0x000e6c0000004200 */
[----:B------:R-:W-:Y:S01]  /*fb50*/  MUFU.EX2 R181, R181 ;  /* 0x000000b500b57308 */ /* 0x000fe20000000800 */
[C---:B------:R-:W-:Y:S07]  /*fb60*/  HMMA.16816.F32 R100, R148.reuse, R184, R100 ;  /* 0x000000b89464723c */ /* 0x040fee0000001864 */
[--C-:B------:R-:W-:Y:S01]  /*fb70*/  FFMA.FTZ R184, R32, c[0x0][0x23c], -R194.reuse ;  /* 0x00008f0020b87a23 */ /* 0x100fe200000108c2 */
[C---:B------:R-:W-:Y:S01]  /*fb80*/  HMMA.16816.F32 R104, R148.reuse, R186, R104 ;  /* 0x000000ba9468723c */ /* 0x040fe20000001868 */
[----:B------:R-:W1:Y:S03]  /*fb90*/  MUFU.EX2 R182, R182 ;  /* 0x000000b600b67308 */ /* 0x000e660000000800 */
[----:B------:R-:W-:Y:S02]  /*fba0*/  FFMA.FTZ R194, R33, c[0x0][0x23c], -R194 ;  /* 0x00008f0021c27a23 */ /* 0x000fe400000108c2 */
[--C-:B------:R-:W-:Y:S02]  /*fbb0*/  FFMA.FTZ R185, R34, c[0x0][0x23c], -R193.reuse ;  /* 0x00008f0022b97a23 */ /* 0x100fe400000108c1 */
[C---:B---3--:R-:W-:Y:S03]  /*fbc0*/  HMMA.16816.F32 R108, R148.reuse, R152, R108 ;  /* 0x00000098946c723c */ /* 0x048fe6000000186c */
[----:B------:R-:W3:Y:S01]  /*fbd0*/  MUFU.EX2 R183, R183 ;  /* 0x000000b700b77308 */ /* 0x000ee20000000800 */
[----:B------:R-:W-:Y:S02]  /*fbe0*/  FFMA.FTZ R193, R35, c[0x0][0x23c], -R193 ;  /* 0x00008f0023c17a23 */ /* 0x000fe400000108c1 */
[----:B------:R-:W-:Y:S02]  /*fbf0*/  LDSM.16.MT88.4 R32, [R222+0x19800] ;  /* 0x01980000de20783b */ /* 0x000fe40000004200 */
[C---:B------:R-:W-:Y:S05]  /*fc00*/  HMMA.16816.F32 R112, R148.reuse, R154, R112 ;  /* 0x0000009a9470723c */ /* 0x040fea0000001870 */
[----:B------:R-:W1:Y:S01]  /*fc10*/  MUFU.EX2 R184, R184 ;  /* 0x000000b800b87308 */ /* 0x000e620000000800 */
[----:B------:R-:W2:Y:S02]  /*fc20*/  LDSM.16.MT88.4 R152, [R220+0x1e800] ;  /* 0x01e80000dc98783b */ /* 0x000ea40000004200 */
[C---:B------:R-:W-:Y:S07]  /*fc30*/  HMMA.16816.F32 R116, R148.reuse, R160, R116 ;  /* 0x000000a09474723c */ /* 0x040fee0000001874 */
[----:B------:R-:W-:Y:S01]  /*fc40*/  MUFU.EX2 R194, R194 ;  /* 0x000000c200c27308 */ /* 0x000fe20000000800 */
[C---:B------:R-:W-:Y:S01]  /*fc50*/  HMMA.16816.F32 R120, R148.reuse, R162, R120 ;  /* 0x000000a29478723c */ /* 0x040fe20000001878 */
[----:B------:R-:W-:Y:S07]  /*fc60*/  LDSM.16.MT88.4 R160, [R221+0x19000] ;  /* 0x01900000dda0783b */ /* 0x000fee0000004200 */
[C---:B-----5:R-:W-:Y:S01]  /*fc70*/  HMMA.16816.F32 R124, R148.reuse, R156, R124 ;  /* 0x0000009c947c723c */ /* 0x060fe2000000187c */
[----:B------:R-:W5:Y:S07]  /*fc80*/  MUFU.EX2 R185, R185 ;  /* 0x000000b900b97308 */ /* 0x000f6e0000000800 */
[C---:B------:R-:W-:Y:S01]  /*fc90*/  HMMA.16816.F32 R128, R148.reuse, R158, R128 ;  /* 0x0000009e9480723c */ /* 0x040fe20000001880 */
[----:B------:R-:W3:Y:S02]  /*fca0*/  LDSM.16.MT88.4 R156, [R224+0x19000] ;  /* 0x01900000e09c783b */ /* 0x000ee40000004200 */
[----:B------:R-:W2:Y:S05]  /*fcb0*/  MUFU.EX2 R193, R193 ;  /* 0x000000c100c17308 */ /* 0x000eaa0000000800 */
[C---:B-1----:R-:W-:Y:S08]  /*fcc0*/  HMMA.16816.F32 R132, R148.reuse, R168, R132 ;  /* 0x000000a89484723c */ /* 0x042ff00000001884 */
[C---:B------:R-:W-:Y:S01]  /*fcd0*/  HMMA.16816.F32 R12, R148.reuse, R170, R12 ;  /* 0x000000aa940c723c */ /* 0x040fe2000000180c */
[----:B------:R-:W1:Y:S07]  /*fce0*/  LDSM.16.MT88.4 R168, [R220+0x19000] ;  /* 0x01900000dca8783b */ /* 0x000e6e0000004200 */
[C---:B------:R-:W-:Y:S07]  /*fcf0*/  HMMA.16816.F32 R136, R148.reuse, R20, R136 ;  /* 0x000000149488723c */ /* 0x040fee0000001888 */
[----:B------:R-:W-:Y:S01]  /*fd00*/  F2FP.PACK_AB R20, R173, R172 ;  /* 0x000000acad14723e */ /* 0x000fe200000000ff */
[C---:B------:R-:W-:Y:S04]  /*fd10*/  HMMA.16816.F32 R140, R148.reuse, R22, R140 ;  /* 0x00000016948c723c */ /* 0x040fe8000000188c */
[----:B--2---:R-:W-:Y:S01]  /*fd20*/  F2FP.PACK_AB R21, R175, R174 ;  /* 0x000000aeaf15723e */ /* 0x004fe200000000ff */
[----:B------:R-:W-:Y:S02]  /*fd30*/  FADD.FTZ R173, R173, R200 ;  /* 0x000000c8adad7221 */ /* 0x000fe40000010000 */
[----:B----4-:R-:W-:Y:S01]  /*fd40*/  F2FP.PACK_AB R22, R177, R176 ;  /* 0x000000b0b116723e */ /* 0x010fe200000000ff */
[C---:B------:R-:W-:Y:S04]  /*fd50*/  HMMA.16816.F32 R16, R148.reuse, R152, R16 ;  /* 0x000000989410723c */ /* 0x040fe80000001810 */
[----:B------:R-:W-:Y:S01]  /*fd60*/  F2FP.PACK_AB R23, R179, R178 ;  /* 0x000000b2b317723e */ /* 0x000fe200000000ff */
[----:B------:R-:W-:Y:S02]  /*fd70*/  FADD.FTZ R175, R175, R202 ;  /* 0x000000caafaf7221 */ /* 0x000fe40000010000 */
[----:B------:R-:W-:Y:S01]  /*fd80*/  FADD.FTZ R173, R176, R173 ;  /* 0x000000adb0ad7221 */ /* 0x000fe20000010000 */
[----:B------:R-:W-:Y:S01]  /*fd90*/  HMMA.16816.F32 R144, R148, R154, R144 ;  /* 0x0000009a9490723c */ /* 0x000fe20000001890 */
[----:B------:R-:W2:Y:S03]  /*fda0*/  LDSM.16.MT88.4 R148, [R224+0x1b000] ;  /* 0x01b00000e094783b */ /* 0x000ea60000004200 */
        /* <DEDUP_REMOVED lines=8> */
[----:B------:R-:W-:Y:S02]  /*fe30*/  FADD.FTZ R179, R182, R179 ;  /* 0x000000b3b6b37221 */ /* 0x000fe40000010000 */
[----:B------:R-:W-:Y:S02]  /*fe40*/  FADD.FTZ R177, R181, R177 ;  /* 0x000000b1b5b17221 */ /* 0x000fe40000010000 */
[C---:B------:R-:W-:Y:S04]  /*fe50*/  HMMA.16816.F32 R36, R20.reuse, R24, R36 ;  /* 0x000000181424723c */ /* 0x040fe80000001824 */
[----:B------:R-:W-:Y:S02]  /*fe60*/  FADD.FTZ R179, R183, R179 ;  /* 0x000000b3b7b37221 */ /* 0x000fe40000010000 */
[----:B------:R-:W-:Y:S02]  /*fe70*/  FADD.FTZ R177, R184, R177 ;  /* 0x000000b1b8b17221 */ /* 0x000fe40000010000 */
[C---:B------:R-:W-:Y:S01]  /*fe80*/  HMMA.16816.F32 R40, R20.reuse, R26, R40 ;  /* 0x0000001a1428723c */ /* 0x040fe20000001828 */
[----:B------:R-:W3:Y:S03]  /*fe90*/  LDSM.16.MT88.4 R24, [R220+0x1b000] ;  /* 0x01b00000dc18783b */ /* 0x000ee60000004200 */
[----:B-----5:R-:W-:Y:S02]  /*fea0*/  FADD.FTZ R179, R185, R179 ;  /* 0x000000b3b9b37221 */ /* 0x020fe40000010000 */
[C---:B------:R-:W-:Y:S02]  /*feb0*/  FADD.FTZ R249, R194.reuse, R177 ;  /* 0x000000b1c2f97221 */ /* 0x040fe40000010000 */
[C---:B------:R-:W-:Y:S04]  /*fec0*/  HMMA.16816.F32 R44, R20.reuse, R160, R44 ;  /* 0x000000a0142c723c */ /* 0x040fe8000000182c */
[----:B------:R-:W-:Y:S04]  /*fed0*/  FADD.FTZ R248, R193, R179 ;  /* 0x000000b3c1f87221 */ /* 0x000fe80000010000 */
        /* <DEDUP_REMOVED lines=13> */
[----:B------:R-:W-:Y:S07]  /*ffb0*/  LDSM.16.MT88.4 R156, [R222+0x1f000] ;  /* 0x01f00000de9c783b */ /* 0x000fee0000004200 */
[C---:B------:R-:W-:Y:S08]  /*ffc0*/  HMMA.16816.F32 R84, R20.reuse, R24, R84 ;  /* 0x000000181454723c */ /* 0x040ff00000001854 */
[C---:B------:R-:W-:Y:S01]  /*ffd0*/  HMMA.16816.F32 R88, R20.reuse, R26, R88 ;  /* 0x0000001a1458723c */ /* 0x040fe20000001858 */
[----:B------:R-:W4:Y:S07]  /*ffe0*/  LDSM.16.MT88.4 R24, [R224+0x1f000] ;  /* 0x01f00000e018783b */ /* 0x000f2e0000004200 */
[C---:B-----5:R-:W-:Y:S08]  /*fff0*/  HMMA.16816.F32 R92, R20.reuse, R160, R92 ;  /* 0x000000a0145c723c */ /* 0x060ff0000000185c */
[C---:B------:R-:W-:Y:S08]  /*10000*/  HMMA.16816.F32 R96, R20.reuse, R162, R96 ;  /* 0x000000a21460723c */ /* 0x040ff00000001860 */
[C---:B-1----:R-:W-:Y:S08]  /*10010*/  HMMA.16816.F32 R100, R20.reuse, R168, R100 ;  /* 0x000000a81464723c */ /* 0x042ff00000001864 */
[C---:B------:R-:W-:Y:S01]  /*10020*/  HMMA.16816.F32 R104, R20.reuse, R170, R104 ;  /* 0x000000aa1468723c */ /* 0x040fe20000001868 */
[----:B------:R-:W-:Y:S07]  /*10030*/  LDSM.16.MT88.4 R168, [R220+0x19800] ;  /* 0x01980000dca8783b */ /* 0x000fee0000004200 */
[C---:B--2---:R-:W-:Y:S08]  /*10040*/  HMMA.16816.F32 R108, R20.reuse, R148, R108 ;  /* 0x00000094146c723c */ /* 0x044ff0000000186c */
        /* <DEDUP_REMOVED lines=16> */
[----:B------:R-:W-:Y:S02]  /*10150*/  F2FP.PACK_AB R20, R181, R180 ;  /* 0x000000b4b514723e */ /* 0x000fe400000000ff */
[----:B------:R-:W-:Y:S03]  /*10160*/  F2FP.PACK_AB R21, R183, R182 ;  /* 0x000000b6b715723e */ /* 0x000fe600000000ff */
[----:B------:R-:W-:Y:S02]  /*10170*/  F2FP.PACK_AB R22, R194, R184 ;  /* 0x000000b8c216723e */ /* 0x000fe400000000ff */
[----:B------:R-:W-:Y:S07]  /*10180*/  F2FP.PACK_AB R23, R193, R185 ;  /* 0x000000b9c117723e */ /* 0x000fee00000000ff */
[C---:B--2---:R-:W-:Y:S01]  /*10190*/  HMMA.16816.F32 R160, R20.reuse, R24, R4 ;  /* 0x0000001814a0723c */ /* 0x044fe20000001804 */
[----:B------:R-:W1:Y:S07]  /*101a0*/  LDSM.16.MT88.4 R4, [R222+0x1b800] ;  /* 0x01b80000de04783b */ /* 0x000e6e0000004200 */
[C---:B------:R-:W-:Y:S01]  /*101b0*/  HMMA.16816.F32 R156, R20.reuse, R26, R8 ;  /* 0x0000001a149c723c */ /* 0x040fe20000001808 */
[----:B------:R-:W2:Y:S07]  /*101c0*/  LDSM.16.MT88.4 R8, [R221+0x1b800] ;  /* 0x01b80000dd08783b */ /* 0x000eae0000004200 */
[C---:B------:R-:W-:Y:S01]  /*101d0*/  HMMA.16816.F32 R36, R20.reuse, R32, R36 ;  /* 0x000000201424723c */ /* 0x040fe20000001824 */
[----:B------:R-:W4:Y:S07]  /*101e0*/  LDSM.16.MT88.4 R24, [R220+0x1b800] ;  /* 0x01b80000dc18783b */ /* 0x000f2e0000004200 */
[C---:B------:R-:W-:Y:S01]  /*101f0*/  HMMA.16816.F32 R40, R20.reuse, R34, R40 ;  /* 0x000000221428723c */ /* 0x040fe20000001828 */
[----:B------:R-:W5:Y:S07]  /*10200*/  LDSM.16.MT88.4 R32, [R224+0x1d800] ;  /* 0x01d80000e020783b */ /* 0x000f6e0000004200 */
[C---:B------:R-:W-:Y:S08]  /*10210*/  HMMA.16816.F32 R44, R20.reuse, R152, R44 ;  /* 0x00000098142c723c */ /* 0x040ff0000000182c */
        /* <DEDUP_REMOVED lines=23> */
[C---:B------:R-:W-:Y:S08]  /*10390*/  HMMA.16816.F32 R116, R20.reuse, R168, R116 ;  /* 0x000000a81474723c */ /* 0x040ff00000001874 */
[C---:B------:R-:W-:Y:S08]  /*103a0*/  HMMA.16816.F32 R120, R20.reuse, R170, R120 ;  /* 0x000000aa1478723c */ /* 0x040ff00000001878 */
[C---:B---3--:R-:W-:Y:S08]  /*103b0*/  HMMA.16816.F32 R124, R20.reuse, R28, R124 ;  /* 0x0000001c147c723c */ /* 0x048ff0000000187c */
[C---:B------:R-:W-:Y:S08]  /*103c0*/  HMMA.16816.F32 R128, R20.reuse, R30, R128 ;  /* 0x0000001e1480723c */ /* 0x040ff00000001880 */
[C---:B-1----:R-:W-:Y:S08]  /*103d0*/  HMMA.16816.F32 R132, R20.reuse, R4, R132 ;  /* 0x000000041484723c */ /* 0x042ff00000001884 */
[C---:B------:R-:W-:Y:S08]  /*103e0*/  HMMA.16816.F32 R152, R20.reuse, R6, R12 ;  /* 0x000000061498723c */ /* 0x040ff0000000180c */
[C---:B--2---:R-:W-:Y:S08]  /*103f0*/  HMMA.16816.F32 R136, R20.reuse, R8, R136 ;  /* 0x000000081488723c */ /* 0x044ff00000001888 */
[C---:B------:R-:W-:Y:S08]  /*10400*/  HMMA.16816.F32 R140, R20.reuse, R10, R140 ;  /* 0x0000000a148c723c */ /* 0x040ff0000000188c */
[C---:B----4-:R-:W-:Y:S08]  /*10410*/  HMMA.16816.F32 R148, R20.reuse, R24, R16 ;  /* 0x000000181494723c */ /* 0x050ff00000001810 */
[----:B------:R-:W-:Y:S01]  /*10420*/  HMMA.16816.F32 R144, R20, R26, R144 ;  /* 0x0000001a1490723c */ /* 0x000fe20000001890 */
[----:B------:R-:W-:-:S07]  /*10430*/  @P4 BRA `(.L_x_210) ;  /* 0xffffce1000004947 */ /* 0x000fce000383ffff */
.L_x_209:
        /* <DEDUP_REMOVED lines=406> */
.L_x_214:
[----:B---34-:R-:W-:Y:S05]  /*11da0*/  BSYNC B0 ;  /* 0x0000000000007941 */ /* 0x018fea0003800000 */
.L_x_213:
        /* <DEDUP_REMOVED lines=36> */
.L_x_216:
[----:B------:R-:W-:Y:S05]  /*11ff0*/  BSYNC B0 ;  /* 0x0000000000007941 */ /* 0x000fea0003800000 */
.L_x_215:
        /* <DEDUP_REMOVED lines=22> */
.L_x_218:
[----:B------:R-:W-:Y:S05]  /*12160*/  BSYNC B0 ;  /* 0x0000000000007941 */ /* 0x000fea0003800000 */
.L_x_217:
        /* <DEDUP_REMOVED lines=22> */
.L_x_220:
[----:B------:R-:W-:Y:S05]  /*122d0*/  BSYNC B0 ;  /* 0x0000000000007941 */ /* 0x000fea0003800000 */
.L_x_219:
[----:B------:R-:W-:-:S04]  /*122e0*/  IADD3 R4, R4, 0x60, RZ ;  /* 0x0000006004047810 */ /* 0x000fc80007ffe0ff */
        /* <DEDUP_REMOVED lines=22> */
.L_x_179:
        /* <DEDUP_REMOVED lines=80> */
.L_x_222:
[----:B------:R-:W-:Y:S05]  /*12950*/  BSYNC B0 ;  /* 0x0000000000007941 */ /* 0x000fea0003800000 */
.L_x_221:
        /* <DEDUP_REMOVED lines=18> */
[----:B------:R1:W-:Y:S04]  /*12a80*/  @!P3 STG.E.128 [R2.64], RZ ;  /* 0x000000ff0200b986 */ /* 0x0003e8000c101d12 */
[----:B------:R1:W-:Y:S04]  /*12a90*/  @!P2 STG.E.128 [R2.64+0x80], RZ ;  /* 0x000080ff0200a986 */ /* 0x0003e8000c101d12 */
[----:B------:R1:W-:Y:S04]  /*12aa0*/  @!P1 STG.E.128 [R2.64+0x100], RZ ;  /* 0x000100ff02009986 */ /* 0x0003e8000c101d12 */
[----:B------:R1:W-:Y:S02]  /*12ab0*/  @!P0 STG.E.128 [R2.64+0x180], RZ ;  /* 0x000180ff02008986 */ /* 0x0003e4000c101d12 */
.L_x_224:
[----:B------:R-:W-:Y:S05]  /*12ac0*/  BSYNC B0 ;  /* 0x0000000000007941 */ /* 0x000fea0003800000 */
.L_x_223:
[----:B------:R-:W-:Y:S01]  /*12ad0*/  IADD3 R4, R12, 0x40, RZ ;  /* 0x000000400c047810 */ /* 0x000fe20007ffe0ff */
        /* <DEDUP_REMOVED lines=21> */
.L_x_226:
[----:B------:R-:W-:Y:S05]  /*12c30*/  BSYNC B0 ;  /* 0x0000000000007941 */ /* 0x000fea0003800000 */
.L_x_225:
[----:B-1----:R-:W-:Y:S01]  /*12c40*/  IADD3 R3, R12, 0x60, RZ ;  /* 0x000000600c037810 */ /* 0x002fe20007ffe0ff */
        /* <DEDUP_REMOVED lines=20> */
.L_x_228:
[----:B------:R-:W-:Y:S05]  /*12d90*/  BSYNC B0 ;  /* 0x0000000000007941 */ /* 0x000fea0003800000 */
.L_x_227:
[----:B------:R-:W-:-:S04]  /*12da0*/  ISETP.NE.AND P6, PT, R10, RZ, PT ;  /* 0x000000ff0a00720c */ /* 0x000fc80003fc5270 */
[----:B------:R-:W-:Y:S02]  /*12db0*/  ISETP.GE.OR P5, PT, R12, UR16, P6 ;  /* 0x000000100c007c0c */ /* 0x000fe4000b7a6670 */
[----:B------:R-:W-:Y:S02]  /*12dc0*/  ISETP.GE.OR P4, PT, R5, UR16, P6 ;  /* 0x0000001005007c0c */ /* 0x000fe4000b786670 */
[----:B------:R-:W-:Y:S02]  /*12dd0*/  ISETP.GE.OR P3, PT, R4, UR16, P6 ;  /* 0x0000001004007c0c */ /* 0x000fe4000b766670 */
[----:B------:R-:W-:-:S07]  /*12de0*/  ISETP.GE.OR P6, PT, R3, UR16, P6 ;  /* 0x0000001003007c0c */ /* 0x000fce000b7c6670 */
[----:B-1----:R-:W-:Y:S02]  /*12df0*/  @!P5 IMAD R7, R12, UR14, RZ ;  /* 0x0000000e0c07dc24 */ /* 0x002fe4000f8e02ff */
        /* <DEDUP_REMOVED lines=21> */
[----:B-1----:R-:W-:-:S05]  /*12f50*/  IMAD R0, R3, UR14, RZ ;  /* 0x0000000e03007c24 */ /* 0x002fca000f8e02ff */
[----:B------:R-:W-:-:S04]  /*12f60*/  IADD3 R2, P0, R0, UR11, RZ ;  /* 0x0000000b00027c10 */ /* 0x000fc8000ff1e0ff */
[----:B------:R-:W-:Y:S02]  /*12f70*/  LEA.HI.X.SX32 R0, R0, UR6, 0x1, P0 ;  /* 0x0000000600007c11 */ /* 0x000fe400080f0eff */
[----:B------:R-:W-:-:S04]  /*12f80*/  LEA R4, P0, R2, c[0x0][0x200], 0x2 ;  /* 0x0000800002047a11 */ /* 0x000fc800078010ff */
[----:B------:R-:W-:Y:S01]  /*12f90*/  LEA.HI.X R5, R2, c[0x0][0x204], R0, 0x2, P0 ;  /* 0x0000810002057a11 */ /* 0x000fe200000f1400 */
[----:B------:R-:W-:-:S05]  /*12fa0*/  IMAD.MOV.U32 R0, RZ, RZ, 0x7f800000 ;  /* 0x7f800000ff007424 */ /* 0x000fca00078e00ff */
[----:B------:R-:W-:Y:S01]  /*12fb0*/  STG.E [R4.64], R0 ;  /* 0x0000000004007986 */ /* 0x000fe2000c101912 */
[----:B------:R-:W-:Y:S05]  /*12fc0*/  EXIT ;  /* 0x000000000000794d */ /* 0x000fea0003800000 */
.L_x_229:
        /* <DEDUP_REMOVED lines=11> */
.L_x_1075:


//--------------------- .text._ZN5flash16flash_fwd_kernelI23Flash_fwd_kernel_traitsILi256ELi128ELi64ELi8ELb0ELb0EN7cutlass6half_tE19Flash_kernel_traitsILi256ELi128ELi64ELi8ES3_EELb0ELb1ELb0ELb1ELb0ELb0ELb0ELb0EEEvNS_16Flash_fwd_paramsE --------------------------
	.section	.text._ZN5flash16flash_fwd_kernelI23Flash_fwd_kernel_traitsILi256ELi128ELi64ELi8ELb0ELb0EN7cutlass6half_tE19Flash_kernel_traitsILi256ELi128ELi64ELi8ES3_EELb0ELb1ELb0ELb1ELb0ELb0ELb0ELb0EEEvNS_16Flash_fwd_paramsE,"ax",@progbits
	.sectioninfo	@"SHI_REGISTERS=253"
	.align	128
        .global         _ZN5flash16flash_fwd_kernelI23Flash_fwd_kernel_traitsILi256ELi128ELi64ELi8ELb0ELb0EN7cutlass6half_tE19Flash_kernel_traitsILi256ELi128ELi64ELi8ES3_EELb0ELb1ELb0ELb1ELb0ELb0ELb0ELb0EEEvNS_16Flash_fwd_paramsE
        .type           _ZN5flash16flash_fwd_kernelI23Flash_fwd_kernel_traitsILi256ELi128ELi64ELi8ELb0ELb0EN7cutlass6half_tE19Flash_kernel_traitsILi256ELi128ELi64ELi8ES3_EELb0ELb1ELb0ELb1ELb0ELb0ELb0ELb0EEEvNS_16Flash_fwd_paramsE,@function
        .size           _ZN5flash16flash_fwd_kernelI23Flash_fwd_kernel_traitsILi256ELi128ELi64ELi8ELb0ELb0EN7cutlass6half_tE19Flash_kernel_traitsILi256ELi128ELi64ELi8ES3_EELb0ELb1ELb0ELb1ELb0ELb0ELb0ELb0EEEvNS_16Flash_fwd_paramsE,(.L_x_1076 - _ZN5flash16flash_fwd_kernelI23Flash_fwd_kernel_traitsILi256ELi128ELi64ELi8ELb0ELb0EN7cutlass6half_tE19Flash_kernel_traitsILi256ELi128ELi64ELi8ES3_EELb0ELb1ELb0ELb1ELb0ELb0ELb0ELb0EEEvNS_16Flash_fwd_paramsE)
        .other          _ZN5flash16flash_fwd_kernelI23Flash_fwd_kernel_traitsILi256ELi128ELi64ELi8ELb0ELb0EN7cutlass6half_tE19Flash_kernel_traitsILi256ELi128ELi64ELi8ES3_EELb0ELb1ELb0ELb1ELb0ELb0ELb0ELb0EEEvNS_16Flash_fwd_paramsE,@"STO_CUDA_ENTRY STV_DEFAULT"
_ZN5flash16flash_fwd_kernelI23Flash_fwd_kernel_traitsILi256ELi128ELi64ELi8ELb0ELb0EN7cutlass6half_tE19Flash_kernel_traitsILi256ELi128ELi64ELi8ES3_EELb0ELb1ELb0ELb1ELb0ELb0ELb0ELb0EEEvNS_16Flash_fwd_paramsE:
.text._ZN5flash16flash_fwd_kernelI23Flash_fwd_kernel_traitsILi256ELi128ELi64ELi8ELb0ELb0EN7cutlass6half_tE19Flash_kernel_traitsILi256ELi128ELi64ELi8ES3_EELb0ELb1ELb0ELb1ELb0ELb0ELb0ELb0EEEvNS_16Flash_fwd_paramsE:
        /* <DEDUP_REMOVED lines=56> */
.L_x_230:
[----:B-1----:R-:W-:Y:S02]  /*0380*/  ULDC UR6, c[0x0][0x218] ;  /* 0x0000860000067ab9 */ /* 0x002fe40000000800 */
.L_x_231:
        /* <DEDUP_REMOVED lines=45> */
[----:B------:R-:W-:Y:S02]  /*0660*/  @UP0 UIADD3 UR11, UR25, UR8, URZ ;  /* 0x00000008190b0290 */ /* 0x000fe4000fffe03f */
[----:B------:R-:W-:Y:S02]  /*0670*/  @UP1 UIMAD UR23, UR13, UR5, UR27 ;  /* 0x000000050d1712a4 */ /* 0x000fe4000f8e021b */
[----:B------:R-:W-:Y:S02]  /*0680*/  @!UP1 UIMAD UR10, UR10, UR6, URZ ;  /* 0x000000060a0a92a4 */ /* 0x000fe4000f8e023f */
[----:B------:R-:W-:Y:S02]  /*0690*/  ULDC.64 UR4, c[0x0][0x198] ;  /* 0x0000660000047ab9 */ /* 0x000fe40000000a00 */
        /* <DEDUP_REMOVED lines=15> */
[----:B------:R-:W-:Y:S02]  /*0790*/  UIADD3 UR11, UR27, UR10, URZ ;  /* 0x0000000a1b0b7290 */ /* 0x000fe4000fffe03f */
[----:B------:R-:W-:Y:S02]  /*07a0*/  ULDC.64 UR4, c[0x0][0x180] ;  /* 0x0000600000047ab9 */ /* 0x000fe40000000a00 */
[----:B------:R-:W-:Y:S02]  /*07b0*/  UMOV UR10, UR26 ;  /* 0x0000001a000a7c82 */ /* 0x000fe40008000000 */
[----:B------:R-:W-:Y:S02]  /*07c0*/  UIMAD UR7, UR7, UR4, URZ ;  /* 0x00000004070772a4 */ /* 0x000fe4000f8e023f */
[----:B------:R-:W-:Y:S02]  /*07d0*/  UIMAD.WIDE.U32 UR26, UR22, UR4, UR10 ;  /* 0x00000004161a72a5 */ /* 0x000fe4000f8e000a */
[----:B------:R-:W-:-:S04]  /*07e0*/  UIMAD UR5, UR22, UR5, UR7 ;  /* 0x00000005160572a4 */ /* 0x000fc8000f8e0207 */
[----:B------:R-:W-:Y:S02]  /*07f0*/  UIADD3 UR10, UR27, UR5, URZ ;  /* 0x000000051b0a7290 */ /* 0x000fe4000fffe03f */
[----:B------:R-:W-:Y:S02]  /*0800*/  UMOV UR12, UR26 ;  /* 0x0000001a000c7c82 */ /* 0x000fe40008000000 */
.L_x_233:
        /* <DEDUP_REMOVED lines=50> */
.L_x_234:
        /* <DEDUP_REMOVED lines=8> */
[----:B------:R-:W-:Y:S01]  /*0bb0*/  SHF.R.S32.HI R244, RZ, 0x3, R3 ;  /* 0x00000003fff47819 */ /* 0x000fe20000011403 */
[----:B------:R-:W-:Y:S01]  /*0bc0*/  UIMAD UR25, UR8, UR5, UR4 ;  /* 0x00000005081972a4 */ /* 0x000fe2000f8e0204 */
[----:B------:R-:W-:-:S02]  /*0bd0*/  LOP3.LUT R3, R3, 0xfffffff8, RZ, 0xc0, !PT ;  /* 0xfffffff803037812 */ /* 0x000fc400078ec0ff */
        /* <DEDUP_REMOVED lines=9> */
[----:B------:R-:W-:Y:S01]  /*0c70*/  ULDC.64 UR4, c[0x0][0x1a8] ;  /* 0x00006a0000047ab9 */ /* 0x000fe20000000a00 */
[----:B------:R-:W-:Y:S01]  /*0c80*/  SHF.R.S32.HI R0, RZ, 0x1f, R4 ;  /* 0x0000001fff007819 */ /* 0x000fe20000011404 */
[----:B------:R-:W-:Y:S01]  /*0c90*/  UIMAD UR4, UR19, UR4, URZ ;  /* 0x00000004130472a4 */ /* 0x000fe2000f8e023f */
[----:B------:R-:W-:Y:S01]  /*0ca0*/  LOP3.LUT R229, R229, 0xfffffffe, RZ, 0xc0, !PT ;  /* 0xfffffffee5e57812 */ /* 0x000fe200078ec0ff */
[----:B------:R-:W-:Y:S01]  /*0cb0*/  IMAD.WIDE R18, R18, 0x80, R244 ;  /* 0x0000008012127825 */ /* 0x000fe200078e02f4 */
[----:B------:R-:W-:Y:S01]  /*0cc0*/  LOP3.LUT R2, R233, 0x38, R242, 0xf8, !PT ;  /* 0x00000038e9027812 */ /* 0x000fe200078ef8f2 */
[----:B------:R-:W-:Y:S01]  /*0cd0*/  UIMAD UR4, UR24, UR5, UR4 ;  /* 0x00000005180472a4 */ /* 0x000fe2000f8e0204 */
[----:B------:R-:W-:Y:S01]  /*0ce0*/  LEA.HI R0, R0, R4, RZ, 0x3 ;  /* 0x0000000400007211 */ /* 0x000fe200078f18ff */
[----:B------:R-:W-:Y:S01]  /*0cf0*/  IMAD.IADD R229, R5, 0x1, -R229 ;  /* 0x0000000105e57824 */ /* 0x000fe200078e0ae5 */
[----:B------:R-:W-:-:S02]  /*0d00*/  SHF.R.U32.HI R233, RZ, 0x3, R233 ;  /* 0x00000003ffe97819 */ /* 0x000fc400000116e9 */
[C---:B------:R-:W-:Y:S01]  /*0d10*/  LOP3.LUT R5, R0.reuse, 0xfffffff8, RZ, 0xc0, !PT ;  /* 0xfffffff800057812 */ /* 0x040fe200078ec0ff */
[----:B------:R-:W-:Y:S01]  /*0d20*/  IMAD.SHL.U32 R0, R0, 0x40, RZ ;  /* 0x0000004000007824 */ /* 0x000fe200078e00ff */
[----:B------:R-:W-:Y:S02]  /*0d30*/  LOP3.LUT R233, R2, R233, RZ, 0x3c, !PT ;  /* 0x000000e902e97212 */ /* 0x000fe400078e3cff */
        /* <DEDUP_REMOVED lines=9> */
[----:B------:R-:W-:Y:S01]  /*0dd0*/  UIADD3 UR23, -UR16, UR18, URZ ;  /* 0x0000001210177290 */ /* 0x000fe2000fffe13f */
[C---:B------:R-:W-:Y:S01]  /*0de0*/  LOP3.LUT P2, RZ, R5.reuse, 0x2, RZ, 0xc0, !PT ;  /* 0x0000000205ff7812 */ /* 0x040fe2000784c0ff */
[----:B------:R-:W-:Y:S01]  /*0df0*/  IMAD.SHL.U32 R5, R5, 0x40, RZ ;  /* 0x0000004005057824 */ /* 0x000fe200078e00ff */
[----:B------:R-:W-:Y:S01]  /*0e00*/  LOP3.LUT R233, R233, 0xfffffe00, R2, 0xf8, !PT ;  /* 0xfffffe00e9e97812 */ /* 0x000fe200078ef802 */
[----:B------:R-:W-:Y:S01]  /*0e10*/  IMAD R2, R245, c[0x0][0x1a0], RZ ;  /* 0x00006800f5027a24 */ /* 0x000fe200078e02ff */
[----:B------:R-:W-:Y:S01]  /*0e20*/  IADD3 R10, P0, R10, UR14, RZ ;  /* 0x0000000e0a0a7c10 */ /* 0x000fe2000ff1e0ff */
[----:B-1----:R-:W-:Y:S01]  /*0e30*/  IMAD.WIDE.U32 R14, R14, c[0x0][0x1a8], R8 ;  /* 0x00006a000e0e7a25 */ /* 0x002fe200078e0008 */
[----:B------:R-:W-:Y:S01]  /*0e40*/  LOP3.LUT R5, R5, 0x1c0, RZ, 0xc0, !PT ;  /* 0x000001c005057812 */ /* 0x000fe200078ec0ff */
[----:B------:R-:W-:Y:S01]  /*0e50*/  ULDC.64 UR6, c[0x0][0x1b8] ;  /* 0x00006e0000067ab9 */ /* 0x000fe20000000a00 */
[----:B------:R-:W-:Y:S01]  /*0e60*/  LEA.HI R7, R7, R6, RZ, 0x5 ;  /* 0x0000000607077211 */ /* 0x000fe200078f28ff */
[----:B------:R-:W-:Y:S01]  /*0e70*/  IMAD.WIDE.U32 R12, R244, c[0x0][0x198], R242 ;  /* 0x00006600f40c7a25 */ /* 0x000fe200078e00f2 */
[----:B------:R-:W-:Y:S01]  /*0e80*/  UIMAD UR6, UR26, UR6, URZ ;  /* 0x000000061a0672a4 */ /* 0x000fe2000f8e023f */
[----:B------:R-:W-:-:S02]  /*0e90*/  IADD3 R17, R15, UR4, RZ ;  /* 0x000000040f117c10 */ /* 0x000fc4000fffe0ff */
[----:B------:R-:W-:Y:S01]  /*0ea0*/  IMAD.SHL.U32 R8, R229, 0x8, RZ ;  /* 0x00000008e5087824 */ /* 0x000fe200078e00ff */
[----:B------:R-:W-:Y:S01]  /*0eb0*/  IADD3 R238, P1, R12, UR12, RZ ;  /* 0x0000000c0cee7c10 */ /* 0x000fe2000ff3e0ff */
[C---:B------:R-:W-:Y:S01]  /*0ec0*/  IMAD R2, R244.reuse, c[0x0][0x1a4], R2 ;  /* 0x00006900f4027a24 */ /* 0x040fe200078e0202 */
[----:B------:R-:W-:Y:S01]  /*0ed0*/  UIMAD UR6, UR8, UR7, UR6 ;  /* 0x00000007080672a4 */ /* 0x000fe2000f8e0206 */
[C---:B------:R-:W-:Y:S01]  /*0ee0*/  IMAD R4, R244.reuse, c[0x0][0x19c], R4 ;  /* 0x00006700f4047a24 */ /* 0x040fe200078e0204 */
[----:B------:R-:W-:Y:S01]  /*0ef0*/  LOP3.LUT R8, R5, 0x8, R8, 0xf8, !PT ;  /* 0x0000000805087812 */ /* 0x000fe200078ef808 */
[----:B------:R-:W-:Y:S01]  /*0f00*/  IMAD.SHL.U32 R233, R233, 0x2, RZ ;  /* 0x00000002e9e97824 */ /* 0x000fe200078e00ff */
[----:B------:R-:W-:Y:S02]  /*0f10*/  SHF.R.U32.HI R5, RZ, 0x3, R5 ;  /* 0x00000003ff057819 */ /* 0x000fe40000011605 */
[----:B------:R-:W-:Y:S01]  /*0f20*/  IADD3.X R11, R11, UR11, R2, P0, !PT ;  /* 0x0000000b0b0b7c10 */ /* 0x000fe200087fe402 */
[----:B------:R-:W-:Y:S01]  /*0f30*/  IMAD.U32 R2, RZ, RZ, UR8 ;  /* 0x00000008ff027e24 */ /* 0x000fe2000f8e00ff */
[----:B------:R-:W-:-:S02]  /*0f40*/  ISETP.GE.AND P0, PT, R244, UR23, PT ;  /* 0x00000017f4007c0c */ /* 0x000fc4000bf06270 */
[----:B------:R-:W-:Y:S02]  /*0f50*/  IADD3.X R239, R13, UR10, R4, P1, !PT ;  /* 0x0000000a0def7c10 */ /* 0x000fe40008ffe404 */
[----:B------:R-:W-:Y:S01]  /*0f60*/  LOP3.LUT R4, R8, R5, RZ, 0x3c, !PT ;  /* 0x0000000508047212 */ /* 0x000fe200078e3cff */
[----:B------:R-:W-:Y:S01]  /*0f70*/  IMAD.U32 R8, RZ, RZ, UR8 ;  /* 0x00000008ff087e24 */ /* 0x000fe2000f8e00ff */
[----:B------:R-:W-:Y:S01]  /*0f80*/  IADD3 R236, R242, 0x40, RZ ;  /* 0x00000040f2ec7810 */ /* 0x000fe20007ffe0ff */
[----:B------:R-:W-:Y:S01]  /*0f90*/  IMAD.WIDE.U32 R238, R2, c[0x0][0x1b0], R238 ;  /* 0x00006c0002ee7a25 */ /* 0x000fe200078e00ee */
[----:B------:R-:W-:Y:S02]  /*0fa0*/  LOP3.LUT R4, R4, 0xfffffe00, R0, 0xf8, !PT ;  /* 0xfffffe0004047812 */ /* 0x000fe400078ef800 */
[----:B------:R-:W-:Y:S01]  /*0fb0*/  IADD3 R235, R242, 0x80, RZ ;  /* 0x00000080f2eb7810 */ /* 0x000fe20007ffe0ff */
[----:B------:R-:W-:Y:S01]  /*0fc0*/  IMAD.WIDE.U32 R8, R8, c[0x0][0x1b8], R10 ;  /* 0x00006e0008087a25 */ /* 0x000fe200078e000a */
[----:B------:R-:W-:-:S02]  /*0fd0*/  LOP3.LUT R10, R7, 0xffffffe0, RZ, 0xc0, !PT ;  /* 0xffffffe0070a7812 */ /* 0x000fc400078ec0ff */
[----:B------:R-:W-:Y:S01]  /*0fe0*/  IADD3 R241, R239, UR25, RZ ;  /* 0x00000019eff17c10 */ /* 0x000fe2000fffe0ff */
[----:B------:R-:W-:Y:S01]  /*0ff0*/  IMAD.MOV.U32 R2, RZ, RZ, 0x10 ;  /* 0x00000010ff027424 */ /* 0x000fe200078e00ff */
[----:B------:R-:W-:Y:S01]  /*1000*/  IADD3 R11, R9, UR6, RZ ;  /* 0x00000006090b7c10 */ /* 0x000fe2000fffe0ff */
[----:B------:R-:W-:Y:S01]  /*1010*/  IMAD.MOV.U32 R0, RZ, RZ, 0x20 ;  /* 0x00000020ff007424 */ /* 0x000fe200078e00ff */
[----:B------:R-:W-:Y:S01]  /*1020*/  SHF.R.S32.HI R7, RZ, 0x5, R7 ;  /* 0x00000005ff077819 */ /* 0x000fe20000011407 */
[----:B------:R-:W-:Y:S01]  /*1030*/  IMAD.IADD R10, R6, 0x1, -R10 ;  /* 0x00000001060a7824 */ /* 0x000fe200078e0a0a */
        /* <DEDUP_REMOVED lines=42> */
.L_x_236:
[----:B------:R-:W-:Y:S05]  /*12e0*/  BSYNC B0 ;  /* 0x0000000000007941 */ /* 0x000fea0003800000 */
.L_x_235:
        /* <DEDUP_REMOVED lines=45> */
.L_x_238:
[----:B------:R-:W-:Y:S05]  /*15c0*/  BSYNC B0 ;  /* 0x0000000000007941 */ /* 0x000fea0003800000 */
.L_x_237:
        /* <DEDUP_REMOVED lines=45> */
.L_x_240:
[----:B------:R-:W-:Y:S05]  /*18a0*/  BSYNC B0 ;  /* 0x0000000000007941 */ /* 0x000fea0003800000 */
.L_x_239:
        /* <DEDUP_REMOVED lines=48> */
.L_x_242:
[----:B------:R-:W-:Y:S05]  /*1bb0*/  BSYNC B0 ;  /* 0x0000000000007941 */ /* 0x000fea0003800000 */
.L_x_241:
        /* <DEDUP_REMOVED lines=45> */
.L_x_244:
[----:B------:R-:W-:Y:S05]  /*1e90*/  BSYNC B0 ;  /* 0x0000000000007941 */ /* 0x000fea0003800000 */
.L_x_243:
[----:B------:R-:W-:Y:S01]  /*1ea0*/  ISETP.GE.AND P0, PT, R12, UR25, PT ;  /* 0x000000190c007c0c */ /* 0x000fe2000bf06270 */
[----:B------:R-:W-:Y:S01]  /*1eb0*/  UMOV UR27, 0x5 ;  /* 0x00000005001b7882 */ /* 0x000fe20000000000 */
[----:B------:R-:W-:Y:S01]  /*1ec0*/  BSSY B0, `(.L_x_245) ;  /* 0x0000028000007945 */ /* 0x000fe20003800000 */
[----:B------:R-:W-:Y:S02]  /*1ed0*/  ULDC UR33, c[0x0][0x19c] ;  /* 0x0000670000217ab9 */ /* 0x000fe40000000800 */
[----:B------:R-:W-:Y:S02]  /*1ee0*/  USHF.L.U32 UR31, UR4, 0x5, URZ ;  /* 0x00000005041f7899 */ /* 0x000fe4000800063f */
[----:B------:R-:W-:-:S06]  /*1ef0*/  USHF.L.U64.HI UR33, UR4, UR27, UR33 ;  /* 0x0000001b04217299 */ /* 0x000fcc0008010221 */
        /* <DEDUP_REMOVED lines=36> */
.L_x_246:
[----:B------:R-:W-:Y:S05]  /*2140*/  BSYNC B0 ;  /* 0x0000000000007941 */ /* 0x000fea0003800000 */
.L_x_245:
[----:B------:R-:W-:Y:S01]  /*2150*/  ULDC.64 UR4, c[0x0][0x318] ;  /* 0x0000c60000047ab9 */ /* 0x000fe20000000a00 */
[----:B------:R-:W0:Y:S01]  /*2160*/  LDGDEPBAR ;  /* 0x00000000000079af */ /* 0x000e220000000000 */
[----:B------:R-:W-:-:S04]  /*2170*/  UISETP.NE.U32.AND UP1, UPT, URZ, UR4, UPT ;  /* 0x000000043f00728c */ /* 0x000fc8000bf25070 */
        /* <DEDUP_REMOVED lines=15> */
[----:B-1----:R-:W-:-:S05]  /*2270*/  IMAD.U32 R14, RZ, RZ, UR6 ;  /* 0x00000006ff0e7e24 */ /* 0x002fca000f8e00ff */
[----:B------:R-:W-:Y:S01]  /*2280*/  IMAD.U32 R15, RZ, RZ, UR7 ;  /* 0x00000007ff0f7e24 */ /* 0x000fe2000f8e00ff */
[----:B------:R-:W1:Y:S01]  /*2290*/  @P0 MUFU.RCP R13, c[0x0][0x238] ;  /* 0x00008e00000d0b08 */ /* 0x000e620000001000 */
[----:B------:R-:W-:Y:S01]  /*22a0*/  ISETP.GE.AND P1, PT, R244, UR25, PT ;  /* 0x00000019f4007c0c */ /* 0x000fe2000bf26270 */
[----:B------:R-:W-:Y:S02]  /*22b0*/  ULDC.64 UR6, c[0x0][0x1a0] ;  /* 0x0000680000067ab9 */ /* 0x000fe40000000a00 */
[----:B------:R-:W1:Y:S01]  /*22c0*/  @P0 LDG.E R14, [R14.64] ;  /* 0x000000140e0e0981 */ /* 0x000e62000c1e1900 */
[----:B------:R-:W-:Y:S01]  /*22d0*/  USHF.L.U32 UR5, UR6, 0x6, URZ ;  /* 0x0000000606057899 */ /* 0x000fe2000800063f */
[----:B------:R-:W-:Y:S01]  /*22e0*/  IMAD.SHL.U32 R232, R6, 0x2, RZ ;  /* 0x0000000206e87824 */ /* 0x000fe200078e00ff */
[----:B------:R-:W-:Y:S01]  /*22f0*/  USHF.L.U64.HI UR28, UR6, UR28, UR7 ;  /* 0x0000001c061c7299 */ /* 0x000fe20008010207 */
[----:B------:R-:W-:Y:S03]  /*2300*/  BAR.SYNC.DEFER_BLOCKING 0x0 ;  /* 0x0000000000007b1d */ /* 0x000fe60000010000 */
[----:B------:R-:W-:Y:S01]  /*2310*/  UIMAD UR4, UR28, UR26, URZ ;  /* 0x0000001a1c0472a4 */ /* 0x000fe2000f8e023f */
[----:B------:R-:W-:Y:S01]  /*2320*/  IMAD.U32 R231, RZ, RZ, UR5 ;  /* 0x00000005ffe77e24 */ /* 0x000fe2000f8e00ff */
[----:B------:R-:W-:Y:S01]  /*2330*/  LOP3.LUT R232, R232, 0x6, RZ, 0xc0, !PT ;  /* 0x00000006e8e87812 */ /* 0x000fe200078ec0ff */
[----:B------:R-:W-:Y:S01]  /*2340*/  BSSY B0, `(.L_x_247) ;  /* 0x0000032000007945 */ /* 0x000fe20003800000 */
[----:B------:R-:W-:-:S03]  /*2350*/  UIMAD UR32, UR32, UR5, UR4 ;  /* 0x00000005202072a4 */ /* 0x000fc6000f8e0204 */
[----:B------:R-:W-:Y:S01]  /*2360*/  UMOV UR4, URZ ;  /* 0x0000003f00047c82 */ /* 0x000fe20008000000 */
[----:B------:R2:W-:Y:S04]  /*2370*/  @P1 STS.128 [R233+0x18000], RZ ;  /* 0x018000ffe9001388 */ /* 0x0005e80000000c00 */
[----:B------:R2:W-:Y:S04]  /*2380*/  @P1 STS.128 [R233+0x1a000], RZ ;  /* 0x01a000ffe9001388 */ /* 0x0005e80000000c00 */
[----:B------:R2:W-:Y:S04]  /*2390*/  @P1 STS.128 [R233+0x1c000], RZ ;  /* 0x01c000ffe9001388 */ /* 0x0005e80000000c00 */
[----:B------:R2:W-:Y:S01]  /*23a0*/  @P1 STS.128 [R233+0x1e000], RZ ;  /* 0x01e000ffe9001388 */ /* 0x0005e20000000c00 */
[----:B-1----:R-:W-:-:S04]  /*23b0*/  @P0 FMUL.FTZ R13, R14, R13 ;  /* 0x0000000d0e0d0220 */ /* 0x002fc80000410000 */
[----:B------:R1:W3:Y:S02]  /*23c0*/  @P0 R2UR UR19, R13 ;  /* 0x000000000d1303c2 */ /* 0x0002e400000e0000 */
[----:B-1----:R-:W-:Y:S01]  /*23d0*/  SHF.R.S32.HI R13, RZ, 0x1f, R10 ;  /* 0x0000001fff0d7819 */ /* 0x002fe2000001140a */
[----:B---3--:R-:W-:-:S03]  /*23e0*/  @UP1 UMOV UR4, UR19 ;  /* 0x0000001300041c82 */ /* 0x008fc60008000000 */
[----:B------:R-:W-:Y:S01]  /*23f0*/  LEA.HI R13, R13, R10, RZ, 0x2 ;  /* 0x0000000a0d0d7211 */ /* 0x000fe200078f10ff */
[----:B------:R-:W-:-:S03]  /*2400*/  IMAD.MOV.U32 R10, RZ, RZ, R8 ;  /* 0x000000ffff0a7224 */ /* 0x000fc600078e0008 */
[----:B------:R-:W-:Y:S01]  /*2410*/  SHF.R.S32.HI R6, RZ, 0x2, R13 ;  /* 0x00000002ff067819 */ /* 0x000fe2000001140d */
[----:B------:R-:W-:-:S05]  /*2420*/  IMAD.WIDE.U32 R14, R231, UR26, R10 ;  /* 0x0000001ae70e7c25 */ /* 0x000fca000f8e000a */
[----:B------:R-:W-:Y:S01]  /*2430*/  IADD3 R13, R15, UR32, RZ ;  /* 0x000000200f0d7c10 */ /* 0x000fe2000fffe0ff */
[----:B------:R-:W-:Y:S05]  /*2440*/  @P1 BRA `(.L_x_248) ;  /* 0x0000021000001947 */ /* 0x000fea0003800000 */
[----:B--2---:R-:W-:Y:S02]  /*2450*/  ISETP.GE.AND P5, PT, R242, c[0x0][0x220], PT ;  /* 0x00008800f2007a0c */ /* 0x004fe40003fa6270 */
        /* <DEDUP_REMOVED lines=32> */
.L_x_248:
[----:B--2---:R-:W-:Y:S05]  /*2660*/  BSYNC B0 ;  /* 0x0000000000007941 */ /* 0x004fea0003800000 */
.L_x_247:
        /* <DEDUP_REMOVED lines=17> */
[C---:B-1----:R-:W-:Y:S02]  /*2780*/  @!P5 LEA R18, P6, R12.reuse, c[0x0][0x170], 0x1 ;  /* 0x00005c000c12da11 */ /* 0x042fe400078c08ff */
        /* <DEDUP_REMOVED lines=27> */
.L_x_250:
[----:B------:R-:W-:Y:S05]  /*2940*/  BSYNC B0 ;  /* 0x0000000000007941 */ /* 0x000fea0003800000 */
.L_x_249:
[C---:B------:R-:W-:Y:S01]  /*2950*/  IMAD.SHL.U32 R13, R3.reuse, 0x40, RZ ;  /* 0x00000040030d7824 */ /* 0x040fe200078e00ff */
[----:B------:R-:W-:Y:S01]  /*2960*/  R2P PR, R3, 0x6 ;  /* 0x0000000603007804 */ /* 0x000fe20000000000 */
[----:B------:R-:W-:Y:S01]  /*2970*/  IMAD.SHL.U32 R12, R244, 0x8, RZ ;  /* 0x00000008f40c7824 */ /* 0x000fe200078e00ff */
[----:B------:R-:W0:Y:S01]  /*2980*/  LDGDEPBAR ;  /* 0x00000000000079af */ /* 0x000e220000000000 */
[----:B------:R-:W-:Y:S01]  /*2990*/  IMAD R230, R7, 0x400, R4 ;  /* 0x0000040007e67824 */ /* 0x000fe200078e0204 */
        /* <DEDUP_REMOVED lines=17> */
[----:B------:R-:W4:Y:S01]  /*2ab0*/  LDSM.16.M88.4 R28, [R229+0x10000] ;  /* 0x01000000e51c783b */ /* 0x000f220000000200 */
[----:B------:R-:W-:-:S02]  /*2ac0*/  IADD3 R3, R229, 0x10000, RZ ;  /* 0x00010000e5037810 */ /* 0x000fc40007ffe0ff */
[----:B------:R-:W-:Y:S01]  /*2ad0*/  IADD3 R227, R229, 0x10020, RZ ;  /* 0x00010020e5e37810 */ /* 0x000fe20007ffe0ff */
[----:B-1----:R-:W1:Y:S01]  /*2ae0*/  LDSM.16.M88.4 R20, [R229+0x10800] ;  /* 0x01080000e514783b */ /* 0x002e620000000200 */
[----:B------:R-:W-:Y:S01]  /*2af0*/  @P1 IADD3 R227, R3, -0x20, RZ ;  /* 0xffffffe003e31810 */ /* 0x000fe20007ffe0ff */
[----:B------:R-:W-:Y:S02]  /*2b00*/  IMAD.MOV.U32 R3, RZ, RZ, 0x40 ;  /* 0x00000040ff037424 */ /* 0x000fe400078e00ff */
[----:B------:R-:W5:Y:S01]  /*2b10*/  LDSM.16.M88.4 R64, [R229+0x11000] ;  /* 0x01100000e540783b */ /* 0x000f620000000200 */
[----:B------:R-:W-:Y:S02]  /*2b20*/  IADD3 R219, R227, 0x800, RZ ;  /* 0x00000800e3db7810 */ /* 0x000fe40007ffe0ff */
[----:B------:R-:W-:Y:S01]  /*2b30*/  SEL R3, R3, 0xffffffc0, !P2 ;  /* 0xffffffc003037807 */ /* 0x000fe20005000000 */
[----:B---3--:R-:W3:Y:S01]  /*2b40*/  LDSM.16.M88.4 R16, [R229+0x11800] ;  /* 0x01180000e510783b */ /* 0x008ee20000000200 */
[----:B------:R-:W-:-:S02]  /*2b50*/  IADD3 R218, R227, 0x1000, RZ ;  /* 0x00001000e3da7810 */ /* 0x000fc40007ffe0ff */
[----:B------:R-:W-:Y:S01]  /*2b60*/  IADD3 R217, R227, 0x1800, RZ ;  /* 0x00001800e3d97810 */ /* 0x000fe20007ffe0ff */
[----:B------:R-:W2:Y:S01]  /*2b70*/  LDSM.16.M88.4 R48, [R227] ;  /* 0x00000000e330783b */ /* 0x000ea20000000200 */
        /* <DEDUP_REMOVED lines=18> */
[----:B----4-:R-:W-:Y:S01]  /*2ca0*/  HMMA.16816.F32 R32, R56, R28, RZ ;  /* 0x0000001c3820723c */ /* 0x010fe200000018ff */
[----:B------:R-:W-:-:S07]  /*2cb0*/  IADD3 R204, R227, 0x7800, RZ ;  /* 0x00007800e3cc7810 */ /* 0x000fce0007ffe0ff */
[C---:B-1----:R-:W-:Y:S08]  /*2cc0*/  HMMA.16816.F32 R24, R56.reuse, R20, RZ ;  /* 0x000000143818723c */ /* 0x042ff000000018ff */
[C---:B------:R-:W-:Y:S08]  /*2cd0*/  HMMA.16816.F32 R28, R56.reuse, R30, RZ ;  /* 0x0000001e381c723c */ /* 0x040ff000000018ff */
[C---:B------:R-:W-:Y:S08]  /*2ce0*/  HMMA.16816.F32 R20, R56.reuse, R22, RZ ;  /* 0x000000163814723c */ /* 0x040ff000000018ff */
[C---:B-----5:R-:W-:Y:S08]  /*2cf0*/  HMMA.16816.F32 R68, R56.reuse, R64, RZ ;  /* 0x000000403844723c */ /* 0x060ff000000018ff */
[C---:B------:R-:W-:Y:S08]  /*2d00*/  HMMA.16816.F32 R64, R56.reuse, R66, RZ ;  /* 0x000000423840723c */ /* 0x040ff000000018ff */
[C---:B---3--:R-:W-:Y:S08]  /*2d10*/  HMMA.16816.F32 R60, R56.reuse, R16, RZ ;  /* 0x00000010383c723c */ /* 0x048ff000000018ff */
[----:B------:R-:W-:Y:S01]  /*2d20*/  HMMA.16816.F32 R56, R56, R18, RZ ;  /* 0x000000123838723c */ /* 0x000fe200000018ff */
        /* <DEDUP_REMOVED lines=395> */
.L_x_253:
[----:B------:R-:W-:Y:S05]  /*45e0*/  BSYNC B0 ;  /* 0x0000000000007941 */ /* 0x000fea0003800000 */
.L_x_252:
[----:B------:R-:W0:Y:S02]  /*45f0*/  LDGDEPBAR ;  /* 0x00000000000079af */ /* 0x000e240000000000 */
.L_x_251:
        /* <DEDUP_REMOVED lines=76> */
[----:B------:R-:W-:Y:S01]  /*4ac0*/  LDSM.16.MT88.4 R24, [R224+0x1a800] ;  /* 0x01a80000e018783b */ /* 0x000fe20000004200 */
[--C-:B------:R-:W-:Y:S02]  /*4ad0*/  FFMA.FTZ R2, R15, c[0x0][0x23c], -R170.reuse ;  /* 0x00008f000f027a23 */ /* 0x100fe400000108aa */
[--C-:B------:R-:W-:Y:S01]  /*4ae0*/  FFMA.FTZ R175, R12, c[0x0][0x23c], -R189.reuse ;  /* 0x00008f000caf7a23 */ /* 0x100fe200000108bd */
[----:B------:R-:W1:Y:S01]  /*4af0*/  LDSM.16.MT88.4 R4, [R220+0x1e000] ;  /* 0x01e00000dc04783b */ /* 0x000e620000004200 */
[--C-:B------:R-:W-:Y:S01]  /*4b00*/  FFMA.FTZ R166, R13, c[0x0][0x23c], -R189.reuse ;  /* 0x00008f000da67a23 */ /* 0x100fe200000108bd */
[----:B------:R-:W-:Y:S01]  /*4b10*/  MUFU.EX2 R177, R177 ;  /* 0x000000b100b17308 */ /* 0x000fe20000000800 */
[----:B------:R-:W-:Y:S01]  /*4b20*/  FFMA.FTZ R165, R14, c[0x0][0x23c], -R189 ;  /* 0x00008f000ea57a23 */ /* 0x000fe200000108bd */
[----:B------:R-:W-:Y:S01]  /*4b30*/  LDSM.16.MT88.4 R32, [R220+0x1a800] ;  /* 0x01a80000dc20783b */ /* 0x000fe20000004200 */
[----:B------:R-:W-:-:S02]  /*4b40*/  FFMA.FTZ R167, R28, c[0x0][0x23c], -R170 ;  /* 0x00008f001ca77a23 */ /* 0x000fc400000108aa */
[--C-:B------:R-:W-:Y:S01]  /*4b50*/  FFMA.FTZ R0, R20, c[0x0][0x23c], -R189.reuse ;  /* 0x00008f0014007a23 */ /* 0x100fe200000108bd */
[----:B------:R-:W1:Y:S01]  /*4b60*/  LDSM.16.MT88.4 R12, [R222+0x18800] ;  /* 0x01880000de0c783b */ /* 0x000e620000004200 */
[--C-:B------:R-:W-:Y:S01]  /*4b70*/  FFMA.FTZ R183, R183, c[0x0][0x23c], -R170.reuse ;  /* 0x00008f00b7b77a23 */ /* 0x100fe200000108aa */
[----:B------:R-:W3:Y:S01]  /*4b80*/  MUFU.EX2 R173, R173 ;  /* 0x000000ad00ad7308 */ /* 0x000ee20000000800 */
[----:B--2---:R-:W-:Y:S01]  /*4b90*/  F2FP.PACK_AB R144, R178, R179 ;  /* 0x000000b3b290723e */ /* 0x004fe200000000ff */
[----:B------:R-:W2:Y:S01]  /*4ba0*/  LDSM.16.MT88.4 R20, [R220+0x18800] ;  /* 0x01880000dc14783b */ /* 0x000ea20000004200 */
[--C-:B------:R-:W-:Y:S02]  /*4bb0*/  FFMA.FTZ R184, R184, c[0x0][0x23c], -R170.reuse ;  /* 0x00008f00b8b87a23 */ /* 0x100fe400000108aa */
[--C-:B------:R-:W-:Y:S01]  /*4bc0*/  FFMA.FTZ R185, R185, c[0x0][0x23c], -R170.reuse ;  /* 0x00008f00b9b97a23 */ /* 0x100fe200000108aa */
[----:B------:R-:W1:Y:S01]  /*4bd0*/  LDSM.16.MT88.4 R28, [R221+0x18800] ;  /* 0x01880000dd1c783b */ /* 0x000e620000004200 */
        /* <DEDUP_REMOVED lines=319> */
[----:B------:R-:W4:Y:S01]  /*5fd0*/  I2F R166, R2 ;  /* 0x0000000200a67306 */ /* 0x000f220000201400 */
[C---:B------:R-:W-:Y:S01]  /*5fe0*/  ISETP.GE.AND P0, PT, R2.reuse, R197, PT ;  /* 0x000000c50200720c */ /* 0x040fe20003f06270 */
[----:B------:R-:W-:Y:S01]  /*5ff0*/  @!PT LDS RZ, [RZ] ;  /* 0x00000000fffff984 */ /* 0x000fe20000000800 */
[----:B------:R-:W-:Y:S01]  /*6000*/  @!PT LDS RZ, [RZ] ;  /* 0x00000000fffff984 */ /* 0x000fe20000000800 */
[----:B------:R-:W-:Y:S01]  /*6010*/  @!PT LDS RZ, [RZ] ;  /* 0x00000000fffff984 */ /* 0x000fe20000000800 */
[----:B------:R5:W-:Y:S01]  /*6020*/  @!P5 LDGSTS.E.BYPASS.LTC128B.128 [R233+0x1b000], [R22.64+0x80] ;  /* 0x1b00008016e9dfae */ /* 0x000be2000b901d54 */
[----:B------:R-:W-:-:S03]  /*6030*/  ISETP.GE.AND P2, PT, R2, R196, PT ;  /* 0x000000c40200720c */ /* 0x000fc60003f46270 */
        /* <DEDUP_REMOVED lines=11> */
[----:B------:R-:W2:Y:S04]  /*60f0*/  LDSM.16.M88.4 R24, [R229+0x10000] ;  /* 0x01000000e518783b */ /* 0x000ea80000000200 */
[----:B-1----:R-:W5:Y:S04]  /*6100*/  LDSM.16.M88.4 R16, [R229+0x10800] ;  /* 0x01080000e510783b */ /* 0x002f680000000200 */
[----:B------:R-:W-:Y:S04]  /*6110*/  LDSM.16.M88.4 R32, [R229+0x11800] ;  /* 0x01180000e520783b */ /* 0x000fe80000000200 */
[----:B------:R-:W-:Y:S04]  /*6120*/  LDSM.16.M88.4 R168, [R228] ;  /* 0x00000000e4a8783b */ /* 0x000fe80000000200 */
[----:B------:R-:W-:Y:S04]  /*6130*/  LDSM.16.M88.4 R176, [R227] ;  /* 0x00000000e3b0783b */ /* 0x000fe80000000200 */
[----:B---3--:R-:W1:Y:S04]  /*6140*/  LDSM.16.M88.4 R4, [R229+0x11000] ;  /* 0x01100000e504783b */ /* 0x008e680000000200 */
[----:B------:R-:W3:Y:S04]  /*6150*/  LDSM.16.M88.4 R200, [R219] ;  /* 0x00000000dbc8783b */ /* 0x000ee80000000200 */
[----:B------:R-:W3:Y:S04]  /*6160*/  LDSM.16.M88.4 R192, [R218] ;  /* 0x00000000dac0783b */ /* 0x000ee80000000200 */
[----:B------:R-:W3:Y:S04]  /*6170*/  LDSM.16.M88.4 R180, [R217] ;  /* 0x00000000d9b4783b */ /* 0x000ee80000000200 */
[----:B------:R-:W-:Y:S01]  /*6180*/  LDSM.16.M88.4 R172, [R226] ;  /* 0x00000000e2ac783b */ /* 0x000fe20000000200 */
[C---:B--2---:R-:W-:Y:S03]  /*6190*/  HMMA.16816.F32 R28, R184.reuse, R24, RZ ;  /* 0x00000018b81c723c */ /* 0x044fe600000018ff */
[----:B------:R-:W0:Y:S05]  /*61a0*/  LDGDEPBAR ;  /* 0x00000000000079af */ /* 0x000e2a0000000000 */
[C---:B------:R-:W-:Y:S08]  /*61b0*/  HMMA.16816.F32 R24, R184.reuse, R26, RZ ;  /* 0x0000001ab818723c */ /* 0x040ff000000018ff */
[C---:B-----5:R-:W-:Y:S08]  /*61c0*/  HMMA.16816.F32 R20, R184.reuse, R16, RZ ;  /* 0x00000010b814723c */ /* 0x060ff000000018ff */
[C---:B-1----:R-:W-:Y:S08]  /*61d0*/  HMMA.16816.F32 R12, R184.reuse, R4, RZ ;  /* 0x00000004b80c723c */ /* 0x042ff000000018ff */
[C---:B------:R-:W-:Y:S08]  /*61e0*/  HMMA.16816.F32 R16, R184.reuse, R18, RZ ;  /* 0x00000012b810723c */ /* 0x040ff000000018ff */
[C---:B------:R-:W-:Y:S08]  /*61f0*/  HMMA.16816.F32 R4, R184.reuse, R6, RZ ;  /* 0x00000006b804723c */ /* 0x040ff000000018ff */
[C---:B------:R-:W-:Y:S08]  /*6200*/  HMMA.16816.F32 R188, R184.reuse, R32, RZ ;  /* 0x00000020b8bc723c */ /* 0x040ff000000018ff */
[----:B------:R-:W-:Y:S01]  /*6210*/  HMMA.16816.F32 R184, R184, R34, RZ ;  /* 0x00000022b8b8723c */ /* 0x000fe200000018ff */
[----:B------:R-:W1:Y:S07]  /*6220*/  LDSM.16.M88.4 R32, [R223+0x10000] ;  /* 0x01000000df20783b */ /* 0x000e6e0000000200 */
        /* <DEDUP_REMOVED lines=8> */
[----:B------:R-:W-:Y:S07]  /*62b0*/  LDSM.16.M88.4 R192, [R225] ;  /* 0x00000000e1c0783b */ /* 0x000fee0000000200 */
[C---:B------:R-:W-:Y:S08]  /*62c0*/  HMMA.16816.F32 R188, R168.reuse, R180, R188 ;  /* 0x000000b4a8bc723c */ /* 0x040ff000000018bc */
[----:B------:R-:W-:Y:S01]  /*62d0*/  HMMA.16816.F32 R184, R168, R182, R184 ;  /* 0x000000b6a8b8723c */ /* 0x000fe200000018b8 */
[----:B------:R-:W5:Y:S04]  /*62e0*/  LDSM.16.M88.4 R180, [R223+0x11800] ;  /* 0x01180000dfb4783b */ /* 0x000f680000000200 */
        /* <DEDUP_REMOVED lines=10> */
[C---:B-----5:R-:W-:Y:S08]  /*6390*/  HMMA.16816.F32 R188, R172.reuse, R180, R188 ;  /* 0x000000b4acbc723c */ /* 0x060ff000000018bc */
[----:B------:R-:W-:Y:S01]  /*63a0*/  HMMA.16816.F32 R184, R172, R182, R184 ;  /* 0x000000b6acb8723c */ /* 0x000fe200000018b8 */
[----:B------:R-:W-:Y:S04]  /*63b0*/  LDSM.16.M88.4 R172, [R229+0x13000] ;  /* 0x01300000e5ac783b */ /* 0x000fe80000000200 */
[----:B------:R-:W-:Y:S03]  /*63c0*/  LDSM.16.M88.4 R180, [R229+0x12000] ;  /* 0x01200000e5b4783b */ /* 0x000fe60000000200 */
[C---:B----4-:R-:W-:Y:S08]  /*63d0*/  HMMA.16816.F32 R28, R192.reuse, R168, R28 ;  /* 0x000000a8c01c723c */ /* 0x050ff0000000181c */
[C---:B------:R-:W-:Y:S01]  /*63e0*/  HMMA.16816.F32 R24, R192.reuse, R170, R24 ;  /* 0x000000aac018723c */ /* 0x040fe20000001818 */
[----:B------:R-:W-:Y:S07]  /*63f0*/  LDSM.16.M88.4 R168, [R229+0x12800] ;  /* 0x01280000e5a8783b */ /* 0x000fee0000000200 */
        /* <DEDUP_REMOVED lines=16> */
[C---:B------:R-:W-:Y:S08]  /*6500*/  HMMA.16816.F32 R28, R32.reuse, R180, R28 ;  /* 0x000000b4201c723c */ /* 0x040ff0000000181c */
[C---:B------:R-:W-:Y:S01]  /*6510*/  HMMA.16816.F32 R24, R32.reuse, R182, R24 ;  /* 0x000000b62018723c */ /* 0x040fe20000001818 */
[----:B------:R-:W4:Y:S07]  /*6520*/  LDSM.16.M88.4 R180, [R213] ;  /* 0x00000000d5b4783b */ /* 0x000f2e0000000200 */
        /* <DEDUP_REMOVED lines=24> */
[C---:B------:R-:W-:Y:S01]  /*66b0*/  HMMA.16816.F32 R184, R32.reuse, R174, R184 ;  /* 0x000000ae20b8723c */ /* 0x040fe200000018b8 */
[----:B------:R-:W3:Y:S07]  /*66c0*/  LDSM.16.M88.4 R172, [R216+0x3800] ;  /* 0x00380000d8ac783b */ /* 0x000eee0000000200 */
[C---:B-----5:R-:W-:Y:S08]  /*66d0*/  HMMA.16816.F32 R12, R32.reuse, R192, R12 ;  /* 0x000000c0200c723c */ /* 0x060ff0000000180c */
[----:B------:R-:W-:Y:S01]  /*66e0*/  HMMA.16816.F32 R4, R32, R194, R4 ;  /* 0x000000c22004723c */ /* 0x000fe20000001804 */
[----:B------:R-:W-:Y:S04]  /*66f0*/  LDSM.16.M88.4 R32, [R230+0x8000] ;  /* 0x00800000e620783b */ /* 0x000fe80000000200 */
[----:B------:R-:W5:Y:S03]  /*6700*/  LDSM.16.M88.4 R192, [R229+0x14000] ;  /* 0x01400000e5c0783b */ /* 0x000f660000000200 */
[C---:B----4-:R-:W-:Y:S08]  /*6710*/  HMMA.16816.F32 R28, R168.reuse, R180, R28 ;  /* 0x000000b4a81c723c */ /* 0x050ff0000000181c */
[C---:B------:R-:W-:Y:S01]  /*6720*/  HMMA.16816.F32 R24, R168.reuse, R182, R24 ;  /* 0x000000b6a818723c */ /* 0x040fe20000001818 */
[----:B------:R-:W4:Y:S07]  /*6730*/  LDSM.16.M88.4 R180, [R229+0x14800] ;  /* 0x01480000e5b4783b */ /* 0x000f2e0000000200 */
[C---:B--2---:R-:W-:Y:S08]  /*6740*/  HMMA.16816.F32 R20, R168.reuse, R176, R20 ;  /* 0x000000b0a814723c */ /* 0x044ff00000001814 */
[C---:B------:R-:W-:Y:S01]  /*6750*/  HMMA.16816.F32 R16, R168.reuse, R178, R16 ;  /* 0x000000b2a810723c */ /* 0x040fe20000001810 */
[----:B------:R-:W2:Y:S07]  /*6760*/  LDSM.16.M88.4 R176, [R229+0x15000] ;  /* 0x01500000e5b0783b */ /* 0x000eae0000000200 */
[C---:B-1----:R-:W-:Y:S08]  /*6770*/  HMMA.16816.F32 R12, R168.reuse, R200, R12 ;  /* 0x000000c8a80c723c */ /* 0x042ff0000000180c */
[C---:B------:R-:W-:Y:S01]  /*6780*/  HMMA.16816.F32 R4, R168.reuse, R202, R4 ;  /* 0x000000caa804723c */ /* 0x040fe20000001804 */
[----:B------:R-:W-:Y:S07]  /*6790*/  LDSM.16.M88.4 R200, [R211] ;  /* 0x00000000d3c8783b */ /* 0x000fee0000000200 */
[C---:B---3--:R-:W-:Y:S08]  /*67a0*/  HMMA.16816.F32 R188, R168.reuse, R172, R188 ;  /* 0x000000aca8bc723c */ /* 0x048ff000000018bc */
[----:B------:R-:W-:Y:S01]  /*67b0*/  HMMA.16816.F32 R184, R168, R174, R184 ;  /* 0x000000aea8b8723c */ /* 0x000fe200000018b8 */
[----:B------:R-:W1:Y:S04]  /*67c0*/  LDSM.16.M88.4 R172, [R229+0x15800] ;  /* 0x01580000e5ac783b */ /* 0x000e680000000200 */
[----:B------:R-:W-:Y:S03]  /*67d0*/  LDSM.16.M88.4 R168, [R228+0x8000] ;  /* 0x00800000e4a8783b */ /* 0x000fe60000000200 */
[C---:B-----5:R-:W-:Y:S08]  /*67e0*/  HMMA.16816.F32 R28, R32.reuse, R192, R28 ;  /* 0x000000c0201c723c */ /* 0x060ff0000000181c */
[C---:B------:R-:W-:Y:S01]  /*67f0*/  HMMA.16816.F32 R24, R32.reuse, R194, R24 ;  /* 0x000000c22018723c */ /* 0x040fe20000001818 */
[----:B------:R-:W3:Y:S07]  /*6800*/  LDSM.16.M88.4 R192, [R210] ;  /* 0x00000000d2c0783b */ /* 0x000eee0000000200 */
[C---:B----4-:R-:W-:Y:S08]  /*6810*/  HMMA.16816.F32 R20, R32.reuse, R180, R20 ;  /* 0x000000b42014723c */ /* 0x050ff00000001814 */
[C---:B------:R-:W-:Y:S01]  /*6820*/  HMMA.16816.F32 R16, R32.reuse, R182, R16 ;  /* 0x000000b62010723c */ /* 0x040fe20000001810 */
[----:B------:R-:W4:Y:S07]  /*6830*/  LDSM.16.M88.4 R180, [R209] ;  /* 0x00000000d1b4783b */ /* 0x000f2e0000000200 */
[C---:B--2---:R-:W-:Y:S08]  /*6840*/  HMMA.16816.F32 R12, R32.reuse, R176, R12 ;  /* 0x000000b0200c723c */ /* 0x044ff0000000180c */
[C---:B------:R-:W-:Y:S01]  /*6850*/  HMMA.16816.F32 R4, R32.reuse, R178, R4 ;  /* 0x000000b22004723c */ /* 0x040fe20000001804 */
[----:B------:R-:W2:Y:S07]  /*6860*/  LDSM.16.M88.4 R176, [R208] ;  /* 0x00000000d0b0783b */ /* 0x000eae0000000200 */
[C---:B-1----:R-:W-:Y:S08]  /*6870*/  HMMA.16816.F32 R188, R32.reuse, R172, R188 ;  /* 0x000000ac20bc723c */ /* 0x042ff000000018bc */
[----:B------:R-:W-:Y:S01]  /*6880*/  HMMA.16816.F32 R184, R32, R174, R184 ;  /* 0x000000ae20b8723c */ /* 0x000fe200000018b8 */
[----:B------:R-:W-:Y:S04]  /*6890*/  LDSM.16.M88.4 R172, [R226+0x8000] ;  /* 0x00800000e2ac783b */ /* 0x000fe80000000200 */
[----:B------:R-:W1:Y:S03]  /*68a0*/  LDSM.16.M88.4 R32, [R223+0x14000] ;  /* 0x01400000df20783b */ /* 0x000e660000000200 */
[C---:B---3--:R-:W-:Y:S08]  /*68b0*/  HMMA.16816.F32 R20, R168.reuse, R192, R20 ;  /* 0x000000c0a814723c */ /* 0x048ff00000001814 */
[C---:B------:R-:W-:Y:S01]  /*68c0*/  HMMA.16816.F32 R16, R168.reuse, R194, R16 ;  /* 0x000000c2a810723c */ /* 0x040fe20000001810 */
[----:B------:R-:W3:Y:S07]  /*68d0*/  LDSM.16.M88.4 R192, [R223+0x15000] ;  /* 0x01500000dfc0783b */ /* 0x000eee0000000200 */
        /* <DEDUP_REMOVED lines=16> */
[C---:B-----5:R-:W-:Y:S08]  /*69e0*/  HMMA.16816.F32 R20, R172.reuse, R200, R20 ;  /* 0x000000c8ac14723c */ /* 0x060ff00000001814 */
[C---:B------:R-:W-:Y:S01]  /*69f0*/  HMMA.16816.F32 R16, R172.reuse, R202, R16 ;  /* 0x000000caac10723c */ /* 0x040fe20000001810 */
[----:B------:R-:W-:Y:S07]  /*6a00*/  LDSM.16.M88.4 R200, [R230+0xc000] ;  /* 0x00c00000e6c8783b */ /* 0x000fee0000000200 */
[C---:B----4-:R-:W-:Y:S08]  /*6a10*/  HMMA.16816.F32 R188, R172.reuse, R180, R188 ;  /* 0x000000b4acbc723c */ /* 0x050ff000000018bc */
        /* <DEDUP_REMOVED lines=12> */
[C---:B----4-:R-:W-:Y:S08]  /*6ae0*/  HMMA.16816.F32 R188, R176.reuse, R180, R188 ;  /* 0x000000b4b0bc723c */ /* 0x050ff000000018bc */
[----:B------:R-:W-:Y:S01]  /*6af0*/  HMMA.16816.F32 R184, R176, R182, R184 ;  /* 0x000000b6b0b8723c */ /* 0x000fe200000018b8 */
[----:B------:R-:W-:Y:S04]  /*6b00*/  LDSM.16.M88.4 R180, [R228+0xc000] ;  /* 0x00c00000e4b4783b */ /* 0x000fe80000000200 */
[----:B------:R-:W4:Y:S03]  /*6b10*/  LDSM.16.M88.4 R176, [R207] ;  /* 0x00000000cfb0783b */ /* 0x000f260000000200 */
[C---:B--2---:R-:W-:Y:S08]  /*6b20*/  HMMA.16816.F32 R20, R200.reuse, R168, R20 ;  /* 0x000000a8c814723c */ /* 0x044ff00000001814 */
[C---:B------:R-:W-:Y:S01]  /*6b30*/  HMMA.16816.F32 R16, R200.reuse, R170, R16 ;  /* 0x000000aac810723c */ /* 0x040fe20000001810 */
[----:B------:R-:W2:Y:S07]  /*6b40*/  LDSM.16.M88.4 R168, [R205] ;  /* 0x00000000cda8783b */ /* 0x000eae0000000200 */
[C---:B------:R-:W-:Y:S08]  /*6b50*/  HMMA.16816.F32 R28, R200.reuse, R172, R28 ;  /* 0x000000acc81c723c */ /* 0x040ff0000000181c */
[C---:B------:R-:W-:Y:S01]  /*6b60*/  HMMA.16816.F32 R24, R200.reuse, R174, R24 ;  /* 0x000000aec818723c */ /* 0x040fe20000001818 */
[----:B------:R-:W5:Y:S07]  /*6b70*/  LDSM.16.M88.4 R172, [R206] ;  /* 0x00000000ceac783b */ /* 0x000f6e0000000200 */
[C---:B-1----:R-:W-:Y:S08]  /*6b80*/  HMMA.16816.F32 R12, R200.reuse, R32, R12 ;  /* 0x00000020c80c723c */ /* 0x042ff0000000180c */
[C---:B------:R-:W-:Y:S01]  /*6b90*/  HMMA.16816.F32 R4, R200.reuse, R34, R4 ;  /* 0x00000022c804723c */ /* 0x040fe20000001804 */
[----:B------:R-:W1:Y:S07]  /*6ba0*/  LDSM.16.M88.4 R32, [R204] ;  /* 0x00000000cc20783b */ /* 0x000e6e0000000200 */
[C---:B---3--:R-:W-:Y:S08]  /*6bb0*/  HMMA.16816.F32 R188, R200.reuse, R192, R188 ;  /* 0x000000c0c8bc723c */ /* 0x048ff000000018bc */
[----:B------:R-:W-:Y:S01]  /*6bc0*/  HMMA.16816.F32 R184, R200, R194, R184 ;  /* 0x000000c2c8b8723c */ /* 0x000fe200000018b8 */
[----:B------:R-:W-:Y:S04]  /*6bd0*/  LDSM.16.M88.4 R200, [R226+0xc000] ;  /* 0x00c00000e2c8783b */ /* 0x000fe80000000200 */
[----:B------:R-:W3:Y:S03]  /*6be0*/  LDSM.16.M88.4 R192, [R223+0x16000] ;  /* 0x01600000dfc0783b */ /* 0x000ee60000000200 */
[C---:B----4-:R-:W-:Y:S08]  /*6bf0*/  HMMA.16816.F32 R28, R180.reuse, R176, R28 ;  /* 0x000000b0b41c723c */ /* 0x050ff0000000181c */
[C---:B--2---:R-:W-:Y:S08]  /*6c00*/  HMMA.16816.F32 R12, R180.reuse, R168, R12 ;  /* 0x000000a8b40c723c */ /* 0x044ff0000000180c */
[C---:B------:R-:W-:Y:S01]  /*6c10*/  HMMA.16816.F32 R4, R180.reuse, R170, R4 ;  /* 0x000000aab404723c */ /* 0x040fe20000001804 */
[----:B------:R-:W2:Y:S07]  /*6c20*/  LDSM.16.M88.4 R168, [R223+0x16800] ;  /* 0x01680000dfa8783b */ /* 0x000eae0000000200 */
[C---:B------:R-:W-:Y:S01]  /*6c30*/  HMMA.16816.F32 R24, R180.reuse, R178, R24 ;  /* 0x000000b2b418723c */ /* 0x040fe20000001818 */
[----:B------:R-:W-:Y:S07]  /*6c40*/  LDSM.16.M88.4 R176, [R225+0xc000] ;  /* 0x00c00000e1b0783b */ /* 0x000fee0000000200 */
[C---:B-----5:R-:W-:Y:S08]  /*6c50*/  HMMA.16816.F32 R20, R180.reuse, R172, R20 ;  /* 0x000000acb414723c */ /* 0x060ff00000001814 */
[C---:B------:R-:W-:Y:S01]  /*6c60*/  HMMA.16816.F32 R16, R180.reuse, R174, R16 ;  /* 0x000000aeb410723c */ /* 0x040fe20000001810 */
[----:B------:R-:W4:Y:S07]  /*6c70*/  LDSM.16.M88.4 R172, [R216+0x6000] ;  /* 0x00600000d8ac783b */ /* 0x000f2e0000000200 */
[C---:B-1----:R-:W-:Y:S08]  /*6c80*/  HMMA.16816.F32 R188, R180.reuse, R32, R188 ;  /* 0x00000020b4bc723c */ /* 0x042ff000000018bc */
[----:B------:R-:W-:Y:S01]  /*6c90*/  HMMA.16816.F32 R184, R180, R34, R184 ;  /* 0x00000022b4b8723c */ /* 0x000fe200000018b8 */
[----:B------:R-:W1:Y:S04]  /*6ca0*/  LDSM.16.M88.4 R32, [R223+0x17000] ;  /* 0x01700000df20783b */ /* 0x000e680000000200 */
[----:B------:R-:W5:Y:S03]  /*6cb0*/  LDSM.16.M88.4 R180, [R216+0x6800] ;  /* 0x00680000d8b4783b */ /* 0x000f660000000200 */
[C---:B---3--:R-:W-:Y:S08]  /*6cc0*/  HMMA.16816.F32 R28, R200.reuse, R192, R28 ;  /* 0x000000c0c81c723c */ /* 0x048ff0000000181c */
[C---:B------:R-:W-:Y:S08]  /*6cd0*/  HMMA.16816.F32 R24, R200.reuse, R194, R24 ;  /* 0x000000c2c818723c */ /* 0x040ff00000001818 */
[----:B--2---:R-:W-:Y:S08]  /*6ce0*/  HMMA.16816.F32 R20, R200, R168, R20 ;  /* 0x000000a8c814723c */ /* 0x004ff00000001814 */
[----:B----4-:R-:W-:Y:S07]  /*6cf0*/  HMMA.16816.F32 R28, R176, R172, R28 ;  /* 0x000000acb01c723c */ /* 0x010fee000000181c */
[C---:B------:R-:W-:Y:S01]  /*6d00*/  IADD3 R173, R0.reuse, 0x8, RZ ;  /* 0x0000000800ad7810 */ /* 0x040fe20007ffe0ff */
[----:B------:R-:W-:Y:S01]  /*6d10*/  HMMA.16816.F32 R16, R200, R170, R16 ;  /* 0x000000aac810723c */ /* 0x000fe20000001810 */
[----:B------:R-:W2:Y:S01]  /*6d20*/  LDSM.16.M88.4 R168, [R216+0x7000] ;  /* 0x00700000d8a8783b */ /* 0x000ea20000000200 */
[----:B------:R-:W-:Y:S01]  /*6d30*/  IADD3 R172, R0, 0x9, RZ ;  /* 0x0000000900ac7810 */ /* 0x000fe20007ffe0ff */
[----:B------:R-:W3:Y:S01]  /*6d40*/  I2F R167, R173 ;  /* 0x000000ad00a77306 */ /* 0x000ee20000201400 */
[----:B------:R-:W-:-:S04]  /*6d50*/  ISETP.GE.AND P1, PT, R173, R197, PT ;  /* 0x000000c5ad00720c */ /* 0x000fc80003f26270 */
[----:B------:R-:W-:Y:S03]  /*6d60*/  HMMA.16816.F32 R24, R176, R174, R24 ;  /* 0x000000aeb018723c */ /* 0x000fe60000001818 */
[----:B------:R-:W4:Y:S04]  /*6d70*/  I2F R2, R172 ;  /* 0x000000ac00027306 */ /* 0x000f280000201400 */
[----:B------:R-:W-:Y:S01]  /*6d80*/  IADD3 R174, R0, 0x18, RZ ;  /* 0x0000001800ae7810 */ /* 0x000fe20007ffe0ff */
[----:B-1----:R-:W-:Y:S01]  /*6d90*/  HMMA.16816.F32 R12, R200, R32, R12 ;  /* 0x00000020c80c723c */ /* 0x002fe2000000180c */
[C---:B------:R-:W-:Y:S02]  /*6da0*/  FFMA.FTZ R29, R166.reuse, UR4, R29 ;  /* 0x00000004a61d7c23 */ /* 0x040fe4000801001d */
[----:B------:R-:W-:Y:S01]  /*6db0*/  FFMA.FTZ R166, R166, UR4, R31 ;  /* 0x00000004a6a67c23 */ /* 0x000fe2000801001f */
[----:B------:R-:W-:-:S02]  /*6dc0*/  IADD3 R31, R0, 0x11, RZ ;  /* 0x00000011001f7810 */ /* 0x000fc40007ffe0ff */
[----:B------:R-:W-:Y:S02]  /*6dd0*/  FSEL R165, R29, -INF , !P0 ;  /* 0xff8000001da57808 */ /* 0x000fe40004000000 */
[----:B------:R-:W-:Y:S01]  /*6de0*/  HMMA.16816.F32 R4, R200, R34, R4 ;  /* 0x00000022c804723c */ /* 0x000fe20000001804 */
[----:B------:R-:W1:Y:S01]  /*6df0*/  LDSM.16.M88.4 R32, [R223+0x17800] ;  /* 0x01780000df20783b */ /* 0x000e620000000200 */
[----:B------:R-:W-:Y:S02]  /*6e00*/  ISETP.GE.AND P0, PT, R173, R196, PT ;  /* 0x000000c4ad00720c */ /* 0x000fe40003f06270 */
[----:B------:R-:W2:Y:S01]  /*6e10*/  I2F R173, R31 ;  /* 0x0000001f00ad7306 */ /* 0x000ea20000201400 */
[----:B------:R-:W-:Y:S02]  /*6e20*/  FSEL R166, R166, -INF , !P2 ;  /* 0xff800000a6a67808 */ /* 0x000fe40005000000 */
[----:B------:R-:W-:Y:S01]  /*6e30*/  ISETP.GE.AND P2, PT, R172, R197, PT ;  /* 0x000000c5ac00720c */ /* 0x000fe20003f46270 */
[----:B-----5:R-:W-:Y:S01]  /*6e40*/  HMMA.16816.F32 R20, R176, R180, R20 ;  /* 0x000000b4b014723c */ /* 0x020fe20000001814 */
[----:B---3--:R-:W-:-:S02]  /*6e50*/  FFMA.FTZ R24, R167, UR4, R24 ;  /* 0x00000004a7187c23 */ /* 0x008fc40008010018 */
[----:B------:R-:W-:Y:S02]  /*6e60*/  FFMA.FTZ R26, R167, UR4, R26 ;  /* 0x00000004a71a7c23 */ /* 0x000fe4000801001a */
[----:B----4-:R-:W-:Y:S01]  /*6e70*/  FFMA.FTZ R25, R2, UR4, R25 ;  /* 0x0000000402197c23 */ /* 0x010fe20008010019 */
[----:B------:R-:W-:Y:S01]  /*6e80*/  FSEL R175, R24, -INF , !P1 ;  /* 0xff80000018af7808 */ /* 0x000fe20004800000 */
[----:B------:R-:W-:Y:S01]  /*6e90*/  FFMA.FTZ R248, R2, UR4, R27 ;  /* 0x0000000402f87c23 */ /* 0x000fe2000801001b */
[----:B------:R-:W-:Y:S01]  /*6ea0*/  IADD3 R180, R0, 0x10, RZ ;  /* 0x0000001000b47810 */ /* 0x000fe20007ffe0ff */
[----:B------:R-:W-:Y:S01]  /*6eb0*/  HMMA.16816.F32 R16, R176, R182, R16 ;  /* 0x000000b6b010723c */ /* 0x000fe20000001810 */
[----:B------:R-:W-:Y:S02]  /*6ec0*/  ISETP.GE.AND P1, PT, R172, R196, PT ;  /* 0x000000c4ac00720c */ /* 0x000fe40003f26270 */
[----:B------:R-:W3:Y:S01]  /*6ed0*/  I2F R29, R180 ;  /* 0x000000b4001d7306 */ /* 0x000ee20000201400 */
[----:B------:R-:W-:-:S02]  /*6ee0*/  FSEL R172, R26, -INF , !P0 ;  /* 0xff8000001aac7808 */ /* 0x000fc40004000000 */
[----:B------:R-:W-:Y:S02]  /*6ef0*/  FSEL R167, R25, -INF , !P2 ;  /* 0xff80000019a77808 */ /* 0x000fe40005000000 */
[----:B------:R-:W4:Y:S01]  /*6f00*/  LDSM.16.M88.4 R24, [R216+0x7800] ;  /* 0x00780000d818783b */ /* 0x000f220000000200 */
[----:B--2---:R-:W-:Y:S01]  /*6f10*/  HMMA.16816.F32 R12, R176, R168, R12 ;  /* 0x000000a8b00c723c */ /* 0x004fe2000000180c */
[----:B------:R-:W-:Y:S01]  /*6f20*/  FSEL R248, R248, -INF , !P1 ;  /* 0xff800000f8f87808 */ /* 0x000fe20004800000 */
[----:B------:R-:W2:Y:S01]  /*6f30*/  I2F R168, R174 ;  /* 0x000000ae00a87306 */ /* 0x000ea20000201400 */
[----:B------:R-:W-:Y:S01]  /*6f40*/  ISETP.GE.AND P1, PT, R31, R197, PT ;  /* 0x000000c51f00720c */ /* 0x000fe20003f26270 */
[----:B------:R-:W-:-:S04]  /*6f50*/  DEPBAR.LE SB0, 0x0 ;  /* 0x000080000000791a */ /* 0x000fc80000000000 */
[C---:B------:R-:W-:Y:S01]  /*6f60*/  IADD3 R169, R0.reuse, 0x19, RZ ;  /* 0x0000001900a97810 */ /* 0x040fe20007ffe0ff */
[----:B------:R-:W-:Y:S01]  /*6f70*/  FFMA.FTZ R247, R173, UR4, R21 ;  /* 0x00000004adf77c23 */ /* 0x000fe20008010015 */
[----:B------:R-:W-:Y:S01]  /*6f80*/  IADD3 R21, R0, 0x20, RZ ;  /* 0x0000002000157810 */ /* 0x000fe20007ffe0ff */
[C---:B---3--:R-:W-:Y:S01]  /*6f90*/  FFMA.FTZ R183, R29.reuse, UR4, R20 ;  /* 0x000000041db77c23 */ /* 0x048fe20008010014 */
[C---:B------:R-:W-:Y:S01]  /*6fa0*/  ISETP.GE.AND P0, PT, R180.reuse, R197, PT ;  /* 0x000000c5b400720c */ /* 0x040fe20003f06270 */
[----:B------:R-:W3:Y:S01]  /*6fb0*/  I2F R20, R169 ;  /* 0x000000a900147306 */ /* 0x000ee20000201400 */
[----:B------:R-:W-:Y:S01]  /*6fc0*/  HMMA.16816.F32 R4, R176, R170, R4 ;  /* 0x000000aab004723c */ /* 0x000fe20000001804 */
[----:B------:R-:W-:Y:S01]  /*6fd0*/  FFMA.FTZ R22, R29, UR4, R22 ;  /* 0x000000041d167c23 */ /* 0x000fe20008010016 */
[-C--:B------:R-:W-:Y:S01]  /*6fe0*/  ISETP.GE.AND P2, PT, R180, R196.reuse, PT ;  /* 0x000000c4b400720c */ /* 0x080fe20003f46270 */
[----:B------:R-:W-:Y:S01]  /*6ff0*/  FFMA.FTZ R23, R173, UR4, R23 ;  /* 0x00000004ad177c23 */ /* 0x000fe20008010017 */
[----:B------:R-:W-:Y:S01]  /*7000*/  FSEL R247, R247, -INF , !P1 ;  /* 0xff800000f7f77808 */ /* 0x000fe20004800000 */
[----:B--2---:R-:W-:Y:S01]  /*7010*/  FFMA.FTZ R18, R168, UR4, R18 ;  /* 0x00000004a8127c23 */ /* 0x004fe20008010012 */
[-C--:B------:R-:W-:Y:S01]  /*7020*/  ISETP.GE.AND P1, PT, R174, R196.reuse, PT ;  /* 0x000000c4ae00720c */ /* 0x080fe20003f26270 */
[----:B------:R-:W2:Y:S01]  /*7030*/  I2F R2, R21 ;  /* 0x0000001500027306 */ /* 0x000ea20000201400 */
[----:B-1----:R-:W-:Y:S01]  /*7040*/  HMMA.16816.F32 R188, R200, R32, R188 ;  /* 0x00000020c8bc723c */ /* 0x002fe200000018bc */
[----:B------:R-:W-:Y:S01]  /*7050*/  FSEL R183, R183, -INF , !P0 ;  /* 0xff800000b7b77808 */ /* 0x000fe20004000000 */
[----:B------:R-:W-:Y:S01]  /*7060*/  FFMA.FTZ R16, R168, UR4, R16 ;  /* 0x00000004a8107c23 */ /* 0x000fe20008010010 */
[----:B------:R-:W-:-:S02]  /*7070*/  ISETP.GE.AND P0, PT, R31, R196, PT ;  /* 0x000000c41f00720c */ /* 0x000fc40003f06270 */
[----:B------:R-:W-:Y:S01]  /*7080*/  FSEL R31, R22, -INF , !P2 ;  /* 0xff800000161f7808 */ /* 0x000fe20005000000 */
[----:B---3--:R-:W-:Y:S01]  /*7090*/  FFMA.FTZ R237, R20, UR4, R17 ;  /* 0x0000000414ed7c23 */ /* 0x008fe20008010011 */
[----:B------:R-:W-:Y:S01]  /*70a0*/  IADD3 R17, R0, 0x28, RZ ;  /* 0x0000002800117810 */ /* 0x000fe20007ffe0ff */
[----:B------:R-:W-:Y:S01]  /*70b0*/  FFMA.FTZ R19, R20, UR4, R19 ;  /* 0x0000000414137c23 */ /* 0x000fe20008010013 */
[-C--:B------:R-:W-:Y:S01]  /*70c0*/  ISETP.GE.AND P2, PT, R174, R197.reuse, PT ;  /* 0x000000c5ae00720c */ /* 0x080fe20003f46270 */
[----:B------:R-:W-:Y:S01]  /*70d0*/  HMMA.16816.F32 R184, R200, R34, R184 ;  /* 0x00000022c8b8723c */ /* 0x000fe200000018b8 */
[----:B------:R-:W-:Y:S02]  /*70e0*/  FSEL R199, R18, -INF , !P1 ;  /* 0xff80000012c77808 */ /* 0x000fe40004800000 */
[----:B------:R-:W-:Y:S01]  /*70f0*/  IADD3 R22, R0, 0x21, RZ ;  /* 0x0000002100167810 */ /* 0x000fe20007ffe0ff */
[----:B------:R-:W1:Y:S01]  /*7100*/  I2F R18, R17 ;  /* 0x0000001100127306 */ /* 0x000e620000201400 */
[----:B------:R-:W-:Y:S01]  /*7110*/  FSEL R246, R16, -INF , !P2 ;  /* 0xff80000010f67808 */ /* 0x000fe20005000000 */
[C---:B--2---:R-:W-:Y:S01]  /*7120*/  FFMA.FTZ R12, R2.reuse, UR4, R12 ;  /* 0x00000004020c7c23 */ /* 0x044fe2000801000c */
[----:B------:R-:W-:Y:S01]  /*7130*/  ISETP.GE.AND P1, PT, R21, R197, PT ;  /* 0x000000c51500720c */ /* 0x000fe20003f26270 */
[----:B------:R-:W-:Y:S01]  /*7140*/  FFMA.FTZ R14, R2, UR4, R14 ;  /* 0x00000004020e7c23 */ /* 0x000fe2000801000e */
[----:B------:R-:W-:-:S02]  /*7150*/  IADD3 R20, R0, 0x29, RZ ;  /* 0x0000002900147810 */ /* 0x000fc40007ffe0ff */
[----:B------:R-:W-:Y:S01]  /*7160*/  FSEL R193, R12, -INF , !P1 ;  /* 0xff8000000cc17808 */ /* 0x000fe20004800000 */
[----:B------:R-:W2:Y:S01]  /*7170*/  I2F R16, R22 ;  /* 0x0000001600107306 */ /* 0x000ea20000201400 */
[----:B------:R-:W-:Y:S01]  /*7180*/  FSEL R29, R23, -INF , !P0 ;  /* 0xff800000171d7808 */ /* 0x000fe20004000000 */
[C---:B----4-:R-:W-:Y:S01]  /*7190*/  HMMA.16816.F32 R188, R176.reuse, R24, R188 ;  /* 0x00000018b0bc723c */ /* 0x050fe200000018bc */
[CC--:B------:R-:W-:Y:S02]  /*71a0*/  ISETP.GE.AND P0, PT, R169.reuse, R197.reuse, PT ;  /* 0x000000c5a900720c */ /* 0x0c0fe40003f06270 */
[-C--:B------:R-:W-:Y:S02]  /*71b0*/  ISETP.GE.AND P2, PT, R169, R196.reuse, PT ;  /* 0x000000c4a900720c */ /* 0x080fe40003f46270 */
[----:B------:R-:W-:Y:S01]  /*71c0*/  FSEL R237, R237, -INF , !P0 ;  /* 0xff800000eded7808 */ /* 0x000fe20004000000 */
[----:B------:R-:W3:Y:S01]  /*71d0*/  I2F R12, R20 ;  /* 0x00000014000c7306 */ /* 0x000ee20000201400 */
[----:B------:R-:W-:Y:S01]  /*71e0*/  ISETP.GE.AND P0, PT, R21, R196, PT ;  /* 0x000000c41500720c */ /* 0x000fe20003f06270 */
[----:B-1----:R-:W-:Y:S01]  /*71f0*/  FFMA.FTZ R192, R18, UR4, R4 ;  /* 0x0000000412c07c23 */ /* 0x002fe20008010004 */
[----:B------:R-:W-:Y:S01]  /*7200*/  IADD3 R2, R0, 0x30, RZ ;  /* 0x0000003000027810 */ /* 0x000fe20007ffe0ff */
[----:B------:R-:W-:Y:S01]  /*7210*/  FFMA.FTZ R6, R18, UR4, R6 ;  /* 0x0000000412067c23 */ /* 0x000fe20008010006 */
[----:B------:R-:W-:Y:S01]  /*7220*/  IADD3 R4, R0, 0x31, RZ ;  /* 0x0000003100047810 */ /* 0x000fe20007ffe0ff */
[----:B------:R-:W-:Y:S01]  /*7230*/  HMMA.16816.F32 R184, R176, R26, R184 ;  /* 0x0000001ab0b8723c */ /* 0x000fe200000018b8 */
[----:B------:R-:W-:Y:S01]  /*7240*/  FSEL R198, R19, -INF , !P2 ;  /* 0xff80000013c67808 */ /* 0x000fe20005000000 */
[----:B--2---:R-:W-:Y:S01]  /*7250*/  FFMA.FTZ R194, R16, UR4, R13 ;  /* 0x0000000410c27c23 */ /* 0x004fe2000801000d */
[----:B------:R-:W-:Y:S01]  /*7260*/  FSEL R35, R14, -INF , !P0 ;  /* 0xff8000000e237808 */ /* 0x000fe20004000000 */
[----:B------:R-:W-:Y:S01]  /*7270*/  FFMA.FTZ R15, R16, UR4, R15 ;  /* 0x00000004100f7c23 */ /* 0x000fe2000801000f */
[----:B------:R-:W-:Y:S01]  /*7280*/  BAR.SYNC.DEFER_BLOCKING 0x0 ;  /* 0x0000000000007b1d */ /* 0x000fe20000010000 */
[----:B------:R-:W-:-:S02]  /*7290*/  ISETP.GE.AND P2, PT, R22, R197, PT ;  /* 0x000000c51600720c */ /* 0x000fc40003f46270 */
[-C--:B------:R-:W-:Y:S02]  /*72a0*/  ISETP.GE.AND P1, PT, R22, R196.reuse, PT ;  /* 0x000000c41600720c */ /* 0x080fe40003f26270 */
[----:B------:R-:W-:Y:S01]  /*72b0*/  FSEL R194, R194, -INF , !P2 ;  /* 0xff800000c2c27808 */ /* 0x000fe20005000000 */
[----:B------:R-:W1:Y:S01]  /*72c0*/  I2F R13, R2 ;  /* 0x00000002000d7306 */ /* 0x000e620000201400 */
[----:B------:R-:W-:Y:S01]  /*72d0*/  FSEL R32, R15, -INF , !P1 ;  /* 0xff8000000f207808 */ /* 0x000fe20004800000 */
[C---:B---3--:R-:W-:Y:S01]  /*72e0*/  FFMA.FTZ R195, R12.reuse, UR4, R5 ;  /* 0x000000040cc37c23 */ /* 0x048fe20008010005 */
[C---:B------:R-:W-:Y:S01]  /*72f0*/  ISETP.GE.AND P2, PT, R17.reuse, R196, PT ;  /* 0x000000c41100720c */ /* 0x040fe20003f46270 */
[----:B------:R-:W-:Y:S01]  /*7300*/  FFMA.FTZ R7, R12, UR4, R7 ;  /* 0x000000040c077c23 */ /* 0x000fe20008010007 */
[-C--:B------:R-:W-:Y:S02]  /*7310*/  ISETP.GE.AND P1, PT, R20, R197.reuse, PT ;  /* 0x000000c51400720c */ /* 0x080fe40003f26270 */
[----:B------:R-:W-:Y:S01]  /*7320*/  ISETP.GE.AND P0, PT, R17, R197, PT ;  /* 0x000000c51100720c */ /* 0x000fe20003f06270 */
[----:B------:R-:W2:Y:S01]  /*7330*/  I2F R14, R4 ;  /* 0x00000004000e7306 */ /* 0x000ea20000201400 */
[----:B------:R-:W-:-:S02]  /*7340*/  FSEL R33, R6, -INF , !P2 ;  /* 0xff80000006217808 */ /* 0x000fc40005000000 */
[----:B------:R-:W-:Y:S02]  /*7350*/  FSEL R195, R195, -INF , !P1 ;  /* 0xff800000c3c37808 */ /* 0x000fe40004800000 */
[C---:B------:R-:W-:Y:S02]  /*7360*/  ISETP.GE.AND P2, PT, R2.reuse, R197, PT ;  /* 0x000000c50200720c */ /* 0x040fe40003f46270 */
[-C--:B------:R-:W-:Y:S01]  /*7370*/  ISETP.GE.AND P1, PT, R2, R196.reuse, PT ;  /* 0x000000c40200720c */ /* 0x080fe20003f26270 */
[C---:B-1----:R-:W-:Y:S01]  /*7380*/  FFMA.FTZ R177, R13.reuse, UR4, R190 ;  /* 0x000000040db17c23 */ /* 0x042fe200080100be */
[----:B------:R-:W-:Y:S01]  /*7390*/  FSEL R192, R192, -INF , !P0 ;  /* 0xff800000c0c07808 */ /* 0x000fe20004000000 */
[----:B------:R1:W3:Y:S01]  /*73a0*/  I2F R2, R0 ;  /* 0x0000000000027306 */ /* 0x0002e20000201400 */
[----:B------:R-:W-:Y:S01]  /*73b0*/  ISETP.GE.AND P0, PT, R20, R196, PT ;  /* 0x000000c41400720c */ /* 0x000fe20003f06270 */
[----:B------:R-:W-:Y:S01]  /*73c0*/  FFMA.FTZ R182, R13, UR4, R188 ;  /* 0x000000040db67c23 */ /* 0x000fe200080100bc */
[----:B------:R-:W-:-:S02]  /*73d0*/  IADD3 R15, R0, 0x38, RZ ;  /* 0x00000038000f7810 */ /* 0x000fc40007ffe0ff */
[----:B------:R-:W-:Y:S01]  /*73e0*/  FSEL R34, R7, -INF , !P0 ;  /* 0xff80000007227808 */ /* 0x000fe20004000000 */
[----:B--2---:R-:W-:Y:S01]  /*73f0*/  FFMA.FTZ R181, R14, UR4, R189 ;  /* 0x000000040eb57c23 */ /* 0x004fe200080100bd */
[-C--:B------:R-:W-:Y:S01]  /*7400*/  ISETP.GE.AND P0, PT, R4, R197.reuse, PT ;  /* 0x000000c50400720c */ /* 0x080fe20003f06270 */
[----:B------:R-:W2:Y:S01]  /*7410*/  I2F R5, R15 ;  /* 0x0000000f00057306 */ /* 0x000ea20000201400 */
[----:B------:R-:W-:Y:S01]  /*7420*/  FSEL R177, R177, -INF , !P1 ;  /* 0xff800000b1b17808 */ /* 0x000fe20004800000 */
[----:B------:R-:W-:Y:S01]  /*7430*/  FFMA.FTZ R176, R14, UR4, R191 ;  /* 0x000000040eb07c23 */ /* 0x000fe200080100bf */
[----:B------:R-:W-:Y:S02]  /*7440*/  FSEL R181, R181, -INF , !P0 ;  /* 0xff800000b5b57808 */ /* 0x000fe40004000000 */
[C---:B------:R-:W-:Y:S02]  /*7450*/  ISETP.GE.AND P1, PT, R0.reuse, R197, PT ;  /* 0x000000c50000720c */ /* 0x040fe40003f26270 */
[----:B------:R-:W-:-:S02]  /*7460*/  ISETP.GE.AND P0, PT, R0, R196, PT ;  /* 0x000000c40000720c */ /* 0x000fc40003f06270 */
[----:B-1----:R-:W-:Y:S02]  /*7470*/  IADD3 R0, R0, 0x39, RZ ;  /* 0x0000003900007810 */ /* 0x002fe40007ffe0ff */
[----:B------:R-:W-:Y:S02]  /*7480*/  FSEL R182, R182, -INF , !P2 ;  /* 0xff800000b6b67808 */ /* 0x000fe40005000000 */
[----:B------:R-:W-:Y:S01]  /*7490*/  ISETP.GE.AND P2, PT, R4, R196, PT ;  /* 0x000000c40400720c */ /* 0x000fe20003f46270 */
[----:B------:R-:W1:Y:S01]  /*74a0*/  I2F R6, R0 ;  /* 0x0000000000067306 */ /* 0x000e620000201400 */
[----:B---3--:R-:W-:Y:S02]  /*74b0*/  FFMA.FTZ R4, R2, UR4, R30 ;  /* 0x0000000402047c23 */ /* 0x008fe4000801001e */
[C---:B--2---:R-:W-:Y:S01]  /*74c0*/  FFMA.FTZ R180, R5.reuse, UR4, R184 ;  /* 0x0000000405b47c23 */ /* 0x044fe200080100b8 */
[----:B------:R-:W-:Y:S01]  /*74d0*/  FSEL R176, R176, -INF , !P2 ;  /* 0xff800000b0b07808 */ /* 0x000fe20005000000 */
[----:B------:R-:W-:Y:S01]  /*74e0*/  FFMA.FTZ R174, R5, UR4, R186 ;  /* 0x0000000405ae7c23 */ /* 0x000fe200080100ba */
[----:B------:R-:W-:Y:S01]  /*74f0*/  FSEL R4, R4, -INF , !P0 ;  /* 0xff80000004047808 */ /* 0x000fe20004000000 */
[----:B------:R-:W-:Y:S01]  /*7500*/  FFMA.FTZ R5, R2, UR4, R28 ;  /* 0x0000000402057c23 */ /* 0x000fe2000801001c */
[----:B------:R-:W-:-:S02]  /*7510*/  PLOP3.LUT P0, PT, PT, PT, UP0, 0x80, 0x0 ;  /* 0x000000000000781c */ /* 0x000fc40003f0f008 */
[----:B------:R-:W-:Y:S02]  /*7520*/  ISETP.GE.AND P2, PT, R15, R197, PT ;  /* 0x000000c50f00720c */ /* 0x000fe40003f46270 */
[----:B------:R-:W-:Y:S02]  /*7530*/  FSEL R5, R5, -INF , !P1 ;  /* 0xff80000005057808 */ /* 0x000fe40004800000 */
[----:B------:R-:W-:Y:S02]  /*7540*/  FSEL R180, R180, -INF , !P2 ;  /* 0xff800000b4b47808 */ /* 0x000fe40005000000 */
[-C--:B------:R-:W-:Y:S01]  /*7550*/  ISETP.GE.AND P2, PT, R15, R196.reuse, PT ;  /* 0x000000c40f00720c */ /* 0x080fe20003f46270 */
[----:B-1----:R-:W-:Y:S01]  /*7560*/  FFMA.FTZ R178, R6, UR4, R185 ;  /* 0x0000000406b27c23 */ /* 0x002fe200080100b9 */
[----:B------:R-:W-:Y:S01]  /*7570*/  ISETP.GE.AND P1, PT, R0, R196, PT ;  /* 0x000000c40000720c */ /* 0x000fe20003f26270 */
[----:B------:R-:W-:Y:S01]  /*7580*/  FFMA.FTZ R173, R6, UR4, R187 ;  /* 0x0000000406ad7c23 */ /* 0x000fe200080100bb */
[----:B------:R-:W-:-:S02]  /*7590*/  FSEL R174, R174, -INF , !P2 ;  /* 0xff800000aeae7808 */ /* 0x000fc40005000000 */
        /* <DEDUP_REMOVED lines=9> */
[----:B------:R-:W-:-:S02]  /*7630*/  UIMAD.WIDE.U32 UR24, UR17, UR6, URZ ;  /* 0x00000006111872a5 */ /* 0x000fc4000f8e003f */
        /* <DEDUP_REMOVED lines=66> */
.L_x_257:
[----:B------:R-:W-:Y:S05]  /*7a60*/  BSYNC B0 ;  /* 0x0000000000007941 */ /* 0x000fea0003800000 */
.L_x_256:
[----:B------:R-:W0:Y:S02]  /*7a70*/  LDGDEPBAR ;  /* 0x00000000000079af */ /* 0x000e240000000000 */
.L_x_255:
[----:B------:R-:W-:Y:S01]  /*7a80*/  FMNMX.FTZ R2, R164, R5, !PT ;  /* 0x00000005a4027209 */ /* 0x000fe20007810000 */
[----:B------:R-:W-:Y:S01]  /*7a90*/  LDSM.16.MT88.4 R20, [R224+0x18000] ;  /* 0x01800000e014783b */ /* 0x000fe20000004200 */
[----:B------:R-:W-:Y:S02]  /*7aa0*/  FMNMX.FTZ R0, R3, R4, !PT ;  /* 0x0000000403007209 */ /* 0x000fe40007810000 */
[----:B------:R-:W-:Y:S01]  /*7ab0*/  FMNMX.FTZ R2, R165, R2, !PT ;  /* 0x00000002a5027209 */ /* 0x000fe20007810000 */
[----:B-1----:R-:W-:Y:S01]  /*7ac0*/  LDSM.16.MT88.4 R16, [R222+0x18000] ;  /* 0x01800000de10783b */ /* 0x002fe20000004200 */
        /* <DEDUP_REMOVED lines=40> */
[----:B--2---:R-:W-:-:S04]  /*7d50*/  FMNMX.FTZ R0, R6, R0, !PT ;  /* 0x0000000006007209 */ /* 0x004fc80007810000 */
[----:B------:R-:W-:Y:S02]  /*7d60*/  FSEL R179, R179, RZ, P2 ;  /* 0x000000ffb3b37208 */ /* 0x000fe40001000000 */
[----:B------:R-:W-:-:S03]  /*7d70*/  FSETP.NEU.FTZ.AND P1, PT, R0, -INF , PT ;  /* 0xff8000000000780b */ /* 0x000fc60003f3d000 */
[--C-:B------:R-:W-:Y:S02]  /*7d80*/  FFMA.FTZ R171, R5, c[0x0][0x23c], -R179.reuse ;  /* 0x00008f0005ab7a23 */ /* 0x100fe400000108b3 */
[C---:B------:R-:W-:Y:S02]  /*7d90*/  FMUL.FTZ R5, R0.reuse, c[0x0][0x23c] ;  /* 0x00008f0000057a20 */ /* 0x040fe40000410000 */
[--C-:B------:R-:W-:Y:S02]  /*7da0*/  FFMA.FTZ R169, R175, c[0x0][0x23c], -R179.reuse ;  /* 0x00008f00afa97a23 */ /* 0x100fe400000108b3 */
[--C-:B------:R-:W-:Y:S01]  /*7db0*/  FFMA.FTZ R168, R167, c[0x0][0x23c], -R179.reuse ;  /* 0x00008f00a7a87a23 */ /* 0x100fe200000108b3 */
[----:B------:R-:W-:Y:S01]  /*7dc0*/  FSEL R175, R5, RZ, P1 ;  /* 0x000000ff05af7208 */ /* 0x000fe20000800000 */
[--C-:B------:R-:W-:Y:S01]  /*7dd0*/  FFMA.FTZ R170, R165, c[0x0][0x23c], -R179.reuse ;  /* 0x00008f00a5aa7a23 */ /* 0x100fe200000108b3 */
[----:B------:R-:W-:Y:S01]  /*7de0*/  FSEL R5, R0, RZ, P1 ;  /* 0x000000ff00057208 */ /* 0x000fe20000800000 */
[----:B------:R-:W-:Y:S01]  /*7df0*/  MUFU.EX2 R171, R171 ;  /* 0x000000ab00ab7308 */ /* 0x000fe20000000800 */
[----:B------:R-:W-:-:S02]  /*7e00*/  FFMA.FTZ R183, R183, c[0x0][0x23c], -R179 ;  /* 0x00008f00b7b77a23 */ /* 0x000fc400000108b3 */
[----:B------:R-:W-:Y:S01]  /*7e10*/  FFMA.FTZ R167, R4, c[0x0][0x23c], -R175 ;  /* 0x00008f0004a77a23 */ /* 0x000fe200000108af */
[----:B------:R-:W-:Y:S01]  /*7e20*/  FSEL R4, R2, RZ, P2 ;  /* 0x000000ff02047208 */ /* 0x000fe20001000000 */
[----:B------:R-:W-:Y:S02]  /*7e30*/  FADD.FTZ R5, R3, -R5 ;  /* 0x8000000503057221 */ /* 0x000fe40000010000 */
[--C-:B------:R-:W-:Y:S01]  /*7e40*/  FFMA.FTZ R166, R166, c[0x0][0x23c], -R175.reuse ;  /* 0x00008f00a6a67a23 */ /* 0x100fe200000108af */
[----:B------:R-:W-:Y:S01]  /*7e50*/  MUFU.EX2 R170, R170 ;  /* 0x000000aa00aa7308 */ /* 0x000fe20000000800 */
[----:B------:R-:W-:Y:S02]  /*7e60*/  FADD.FTZ R4, R164, -R4 ;  /* 0x80000004a4047221 */ /* 0x000fe40000010000 */
[--C-:B------:R-:W-:Y:S02]  /*7e70*/  FFMA.FTZ R165, R172, c[0x0][0x23c], -R175.reuse ;  /* 0x00008f00aca57a23 */ /* 0x100fe400000108af */
[----:B------:R-:W-:-:S02]  /*7e80*/  FFMA.FTZ R164, R248, c[0x0][0x23c], -R175 ;  /* 0x00008f00f8a47a23 */ /* 0x000fc400000108af */
[----:B------:R-:W-:Y:S01]  /*7e90*/  FMUL.FTZ R3, R5, c[0x0][0x23c] ;  /* 0x00008f0005037a20 */ /* 0x000fe20000410000 */
[----:B------:R-:W-:Y:S01]  /*7ea0*/  MUFU.EX2 R169, R169 ;  /* 0x000000a900a97308 */ /* 0x000fe20000000800 */
[----:B------:R-:W-:Y:S02]  /*7eb0*/  FMUL.FTZ R4, R4, c[0x0][0x23c] ;  /* 0x00008f0004047a20 */ /* 0x000fe40000410000 */
[--C-:B------:R-:W-:Y:S02]  /*7ec0*/  FFMA.FTZ R184, R247, c[0x0][0x23c], -R179.reuse ;  /* 0x00008f00f7b87a23 */ /* 0x100fe400000108b3 */
[--C-:B------:R-:W-:Y:S02]  /*7ed0*/  FFMA.FTZ R185, R246, c[0x0][0x23c], -R179.reuse ;  /* 0x00008f00f6b97a23 */ /* 0x100fe400000108b3 */
[----:B------:R-:W-:Y:S01]  /*7ee0*/  FFMA.FTZ R186, R237, c[0x0][0x23c], -R179 ;  /* 0x00008f00edba7a23 */ /* 0x000fe200000108b3 */
[----:B------:R-:W1:Y:S01]  /*7ef0*/  MUFU.EX2 R168, R168 ;  /* 0x000000a800a87308 */ /* 0x000e620000000800 */
[----:B------:R-:W-:-:S02]  /*7f00*/  FFMA.FTZ R187, R31, c[0x0][0x23c], -R175 ;  /* 0x00008f001fbb7a23 */ /* 0x000fc400000108af */
[--C-:B------:R-:W-:Y:S02]  /*7f10*/  FFMA.FTZ R188, R29, c[0x0][0x23c], -R175.reuse ;  /* 0x00008f001dbc7a23 */ /* 0x100fe400000108af */
[--C-:B------:R-:W-:Y:S01]  /*7f20*/  FFMA.FTZ R189, R199, c[0x0][0x23c], -R175.reuse ;  /* 0x00008f00c7bd7a23 */ /* 0x100fe200000108af */
[----:B------:R-:W-:Y:S01]  /*7f30*/  LDSM.16.MT88.4 R28, [R224+0x18800] ;  /* 0x01880000e01c783b */ /* 0x000fe20000004200 */
[----:B------:R-:W-:Y:S01]  /*7f40*/  FFMA.FTZ R190, R198, c[0x0][0x23c], -R175 ;  /* 0x00008f00c6be7a23 */ /* 0x000fe200000108af */
[----:B------:R-:W-:Y:S01]  /*7f50*/  MUFU.EX2 R167, R167 ;  /* 0x000000a700a77308 */ /* 0x000fe20000000800 */
[--C-:B------:R-:W-:Y:S02]  /*7f60*/  FFMA.FTZ R191, R193, c[0x0][0x23c], -R179.reuse ;  /* 0x00008f00c1bf7a23 */ /* 0x100fe400000108b3 */
[--C-:B------:R-:W-:Y:S02]  /*7f70*/  FFMA.FTZ R193, R194, c[0x0][0x23c], -R179.reuse ;  /* 0x00008f00c2c17a23 */ /* 0x100fe400000108b3 */
[----:B------:R-:W-:-:S02]  /*7f80*/  FFMA.FTZ R194, R195, c[0x0][0x23c], -R179 ;  /* 0x00008f00c3c27a23 */ /* 0x000fc400000108b3 */
[----:B------:R-:W-:Y:S01]  /*7f90*/  FFMA.FTZ R192, R192, c[0x0][0x23c], -R179 ;  /* 0x00008f00c0c07a23 */ /* 0x000fe200000108b3 */
[----:B------:R-:W2:Y:S01]  /*7fa0*/  MUFU.EX2 R166, R166 ;  /* 0x000000a600a67308 */ /* 0x000ea20000000800 */
[----:B-1----:R-:W-:Y:S01]  /*7fb0*/  F2FP.PACK_AB R6, R168, R169 ;  /* 0x000000a9a806723e */ /* 0x002fe200000000ff */
[--C-:B------:R-:W-:Y:S02]  /*7fc0*/  FFMA.FTZ R195, R35, c[0x0][0x23c], -R175.reuse ;  /* 0x00008f0023c37a23 */ /* 0x100fe400000108af */
[--C-:B------:R-:W-:Y:S02]  /*7fd0*/  FFMA.FTZ R198, R32, c[0x0][0x23c], -R175.reuse ;  /* 0x00008f0020c67a23 */ /* 0x100fe400000108af */
[--C-:B------:R-:W-:Y:S02]  /*7fe0*/  FFMA.FTZ R199, R33, c[0x0][0x23c], -R175.reuse ;  /* 0x00008f0021c77a23 */ /* 0x100fe400000108af */
[----:B------:R-:W-:Y:S01]  /*7ff0*/  MUFU.EX2 R165, R165 ;  /* 0x000000a500a57308 */ /* 0x000fe20000000800 */
[----:B------:R-:W-:-:S02]  /*8000*/  FFMA.FTZ R200, R34, c[0x0][0x23c], -R175 ;  /* 0x00008f0022c87a23 */ /* 0x000fc400000108af */
[----:B------:R-:W-:Y:S01]  /*8010*/  LDSM.16.MT88.4 R32, [R220+0x19000] ;  /* 0x01900000dc20783b */ /* 0x000fe20000004200 */
[--C-:B------:R-:W-:Y:S02]  /*8020*/  FFMA.FTZ R182, R182, c[0x0][0x23c], -R179.reuse ;  /* 0x00008f00b6b67a23 */ /* 0x100fe400000108b3 */
[--C-:B------:R-:W-:Y:S02]  /*8030*/  FFMA.FTZ R181, R181, c[0x0][0x23c], -R179.reuse ;  /* 0x00008f00b5b57a23 */ /* 0x100fe400000108b3 */
[----:B------:R-:W1:Y:S01]  /*8040*/  MUFU.EX2 R164, R164 ;  /* 0x000000a400a47308 */ /* 0x000e620000000800 */
[----:B--2---:R-:W-:Y:S01]  /*8050*/  F2FP.PACK_AB R5, R166, R167 ;  /* 0x000000a7a605723e */ /* 0x004fe200000000ff */
[--C-:B------:R-:W-:Y:S02]  /*8060*/  FFMA.FTZ R180, R180, c[0x0][0x23c], -R179.reuse ;  /* 0x00008f00b4b47a23 */ /* 0x100fe400000108b3 */
[----:B------:R-:W-:Y:S02]  /*8070*/  FFMA.FTZ R178, R178, c[0x0][0x23c], -R179 ;  /* 0x00008f00b2b27a23 */ /* 0x000fe400000108b3 */
[----:B------:R-:W-:-:S02]  /*8080*/  FFMA.FTZ R177, R177, c[0x0][0x23c], -R175 ;  /* 0x00008f00b1b17a23 */ /* 0x000fc400000108af */
[----:B------:R2:W3:Y:S01]  /*8090*/  MUFU.EX2 R172, R4 ;  /* 0x0000000400ac7308 */ /* 0x0004e20000000800 */
[--C-:B------:R-:W-:Y:S02]  /*80a0*/  FFMA.FTZ R176, R176, c[0x0][0x23c], -R175.reuse ;  /* 0x00008f00b0b07a23 */ /* 0x100fe400000108af */
[--C-:B------:R-:W-:Y:S02]  /*80b0*/  FFMA.FTZ R174, R174, c[0x0][0x23c], -R175.reuse ;  /* 0x00008f00aeae7a23 */ /* 0x100fe400000108af */
[----:B------:R-:W-:-:S03]  /*80c0*/  FFMA.FTZ R173, R173, c[0x0][0x23c], -R175 ;  /* 0x00008f00adad7a23 */ /* 0x000fc600000108af */
[----:B------:R-:W4:Y:S01]  /*80d0*/  MUFU.EX2 R3, R3 ;  /* 0x0000000300037308 */ /* 0x000f220000000800 */
[----:B-1----:R-:W-:Y:S02]  /*80e0*/  F2FP.PACK_AB R7, R164, R165 ;  /* 0x000000a5a407723e */ /* 0x002fe400000000ff */
[----:B--2---:R-:W-:Y:S01]  /*80f0*/  F2FP.PACK_AB R4, R170, R171 ;  /* 0x000000abaa04723e */ /* 0x004fe200000000ff */
[----:B---3--:R-:W-:-:S04]  /*8100*/  FMUL.FTZ R160, R160, R172 ;  /* 0x000000aca0a07220 */ /* 0x008fc80000410000 */
[----:B------:R-:W-:Y:S01]  /*8110*/  MUFU.EX2 R183, R183 ;  /* 0x000000b700b77308 */ /* 0x000fe20000000800 */
[-C--:B------:R-:W-:Y:S02]  /*8120*/  FMUL.FTZ R161, R161, R172.reuse ;  /* 0x000000aca1a17220 */ /* 0x080fe40000410000 */
[-C--:B------:R-:W-:Y:S02]  /*8130*/  FMUL.FTZ R156, R156, R172.reuse ;  /* 0x000000ac9c9c7220 */ /* 0x080fe40000410000 */
[----:B------:R-:W-:Y:S02]  /*8140*/  FMUL.FTZ R157, R157, R172 ;  /* 0x000000ac9d9d7220 */ /* 0x000fe40000410000 */
[-C--:B----4-:R-:W-:Y:S01]  /*8150*/  FMUL.FTZ R162, R162, R3.reuse ;  /* 0x00000003a2a27220 */ /* 0x090fe20000410000 */
        /* <DEDUP_REMOVED lines=12> */
[----:B------:R-:W2:Y:S01]  /*8220*/  LDSM.16.MT88.4 R20, [R220+0x18000] ;  /* 0x01800000dc14783b */ /* 0x000ea20000004200 */
[----:B------:R-:W-:Y:S01]  /*8230*/  FMUL.FTZ R41, R41, R172 ;  /* 0x000000ac29297220 */ /* 0x000fe20000410000 */
[----:B------:R-:W-:Y:S01]  /*8240*/  MUFU.EX2 R186, R186 ;  /* 0x000000ba00ba7308 */ /* 0x000fe20000000800 */
[----:B------:R-:W-:-:S02]  /*8250*/  FMUL.FTZ R42, R42, R3 ;  /* 0x000000032a2a7220 */ /* 0x000fc40000410000 */
[-C--:B------:R-:W-:Y:S02]  /*8260*/  FMUL.FTZ R43, R43, R3.reuse ;  /* 0x000000032b2b7220 */ /* 0x080fe40000410000 */
[C---:B------:R-:W-:Y:S01]  /*8270*/  HMMA.16816.F32 R36, R4.reuse, R16, R36 ;  /* 0x000000100424723c */ /* 0x040fe20000001824 */
[-C--:B------:R-:W-:Y:S02]  /*8280*/  FMUL.FTZ R44, R44, R172.reuse ;  /* 0x000000ac2c2c7220 */ /* 0x080fe40000410000 */
[-C--:B------:R-:W-:Y:S01]  /*8290*/  FMUL.FTZ R45, R45, R172.reuse ;  /* 0x000000ac2d2d7220 */ /* 0x080fe20000410000 */
[----:B------:R-:W-:Y:S01]  /*82a0*/  MUFU.EX2 R187, R187 ;  /* 0x000000bb00bb7308 */ /* 0x000fe20000000800 */
[-C--:B------:R-:W-:Y:S02]  /*82b0*/  FMUL.FTZ R46, R46, R3.reuse ;  /* 0x000000032e2e7220 */ /* 0x080fe40000410000 */
[----:B------:R-:W-:Y:S01]  /*82c0*/  FMUL.FTZ R47, R47, R3 ;  /* 0x000000032f2f7220 */ /* 0x000fe20000410000 */
[----:B------:R-:W-:Y:S01]  /*82d0*/  HMMA.16816.F32 R40, R4, R18, R40 ;  /* 0x000000120428723c */ /* 0x000fe20000001828 */
[----:B------:R-:W3:Y:S01]  /*82e0*/  LDSM.16.MT88.4 R16, [R224+0x1a000] ;  /* 0x01a00000e010783b */ /* 0x000ee20000004200 */
[----:B------:R-:W-:-:S02]  /*82f0*/  FMUL.FTZ R48, R48, R172 ;  /* 0x000000ac30307220 */ /* 0x000fc40000410000 */
[-C--:B------:R-:W-:Y:S01]  /*8300*/  FMUL.FTZ R49, R49, R172.reuse ;  /* 0x000000ac31317220 */ /* 0x080fe20000410000 */
[----:B------:R-:W4:Y:S01]  /*8310*/  MUFU.EX2 R188, R188 ;  /* 0x000000bc00bc7308 */ /* 0x000f220000000800 */
[-C--:B------:R-:W-:Y:S02]  /*8320*/  FMUL.FTZ R50, R50, R3.reuse ;  /* 0x0000000332327220 */ /* 0x080fe40000410000 */
[-C--:B------:R-:W-:Y:S01]  /*8330*/  FMUL.FTZ R51, R51, R3.reuse ;  /* 0x0000000333337220 */ /* 0x080fe20000410000 */
[----:B------:R-:W-:Y:S01]  /*8340*/  HMMA.16816.F32 R44, R4, R12, R44 ;  /* 0x0000000c042c723c */ /* 0x000fe2000000182c */
[-C--:B------:R-:W-:Y:S02]  /*8350*/  FMUL.FTZ R52, R52, R172.reuse ;  /* 0x000000ac34347220 */ /* 0x080fe40000410000 */
[----:B------:R-:W-:Y:S01]  /*8360*/  FMUL.FTZ R53, R53, R172 ;  /* 0x000000ac35357220 */ /* 0x000fe20000410000 */
[----:B------:R-:W-:Y:S01]  /*8370*/  MUFU.EX2 R189, R189 ;  /* 0x000000bd00bd7308 */ /* 0x000fe20000000800 */
[----:B------:R-:W-:-:S02]  /*8380*/  FMUL.FTZ R54, R54, R3 ;  /* 0x0000000336367220 */ /* 0x000fc40000410000 */
[-C--:B------:R-:W-:Y:S01]  /*8390*/  FMUL.FTZ R55, R55, R3.reuse ;  /* 0x0000000337377220 */ /* 0x080fe20000410000 */
[C---:B------:R-:W-:Y:S01]  /*83a0*/  HMMA.16816.F32 R48, R4.reuse, R14, R48 ;  /* 0x0000000e0430723c */ /* 0x040fe20000001830 */
[----:B------:R-:W5:Y:S01]  /*83b0*/  LDSM.16.MT88.4 R12, [R222+0x1a000] ;  /* 0x01a00000de0c783b */ /* 0x000f620000004200 */
[-C--:B------:R-:W-:Y:S02]  /*83c0*/  FMUL.FTZ R56, R56, R172.reuse ;  /* 0x000000ac38387220 */ /* 0x080fe40000410000 */
        /* <DEDUP_REMOVED lines=12> */
[----:B------:R-:W1:Y:S01]  /*8490*/  LDSM.16.MT88.4 R20, [R221+0x1a000] ;  /* 0x01a00000dd14783b */ /* 0x000e620000004200 */
[----:B------:R-:W-:Y:S01]  /*84a0*/  FMUL.FTZ R65, R65, R172 ;  /* 0x000000ac41417220 */ /* 0x000fe20000410000 */
[----:B------:R-:W-:Y:S01]  /*84b0*/  MUFU.EX2 R193, R193 ;  /* 0x000000c100c17308 */ /* 0x000fe20000000800 */
[----:B------:R-:W-:-:S02]  /*84c0*/  FMUL.FTZ R66, R66, R3 ;  /* 0x0000000342427220 */ /* 0x000fc40000410000 */
[-C--:B------:R-:W-:Y:S01]  /*84d0*/  FMUL.FTZ R67, R67, R3.reuse ;  /* 0x0000000343437220 */ /* 0x080fe20000410000 */
[C---:B---3--:R-:W-:Y:S01]  /*84e0*/  HMMA.16816.F32 R60, R4.reuse, R16, R60 ;  /* 0x00000010043c723c */ /* 0x048fe2000000183c */
        /* <DEDUP_REMOVED lines=9> */
[----:B------:R-:W-:Y:S01]  /*8580*/  MUFU.EX2 R194, R194 ;  /* 0x000000c200c27308 */ /* 0x000fe20000000800 */
        /* <DEDUP_REMOVED lines=10> */
[----:B------:R-:W2:Y:S01]  /*8630*/  LDSM.16.MT88.4 R12, [R224+0x1c000] ;  /* 0x01c00000e00c783b */ /* 0x000ea20000004200 */
        /* <DEDUP_REMOVED lines=14> */
[----:B------:R-:W1:Y:S01]  /*8720*/  MUFU.EX2 R200, R200 ;  /* 0x000000c800c87308 */ /* 0x000e620000000800 */
[----:B------:R-:W-:-:S02]  /*8730*/  FMUL.FTZ R90, R90, R3 ;  /* 0x000000035a5a7220 */ /* 0x000fc40000410000 */
[-C--:B------:R-:W-:Y:S01]  /*8740*/  FMUL.FTZ R91, R91, R3.reuse ;  /* 0x000000035b5b7220 */ /* 0x080fe20000410000 */
[C---:B---3--:R-:W-:Y:S01]  /*8750*/  HMMA.16816.F32 R84, R4.reuse, R16, R84 ;  /* 0x000000100454723c */ /* 0x048fe20000001854 */
[-C--:B------:R-:W-:Y:S02]  /*8760*/  FMUL.FTZ R92, R92, R172.reuse ;  /* 0x000000ac5c5c7220 */ /* 0x080fe40000410000 */
[-C--:B------:R-:W-:Y:S01]  /*8770*/  FMUL.FTZ R93, R93, R172.reuse ;  /* 0x000000ac5d5d7220 */ /* 0x080fe20000410000 */
[----:B------:R-:W3:Y:S01]  /*8780*/  MUFU.EX2 R182, R182 ;  /* 0x000000b600b67308 */ /* 0x000ee20000000800 */
        /* <DEDUP_REMOVED lines=9> */
[----:B--2---:R-:W-:Y:S01]  /*8820*/  HMMA.16816.F32 R92, R4, R12, R92 ;  /* 0x0000000c045c723c */ /* 0x004fe2000000185c */
[-C--:B------:R-:W-:Y:S02]  /*8830*/  FMUL.FTZ R100, R100, R172.reuse ;  /* 0x000000ac64647220 */ /* 0x080fe40000410000 */
[----:B------:R-:W-:Y:S01]  /*8840*/  FMUL.FTZ R101, R101, R172 ;  /* 0x000000ac65657220 */ /* 0x000fe20000410000 */
[----:B------:R-:W-:Y:S01]  /*8850*/  MUFU.EX2 R180, R180 ;  /* 0x000000b400b47308 */ /* 0x000fe20000000800 */
[----:B------:R-:W-:-:S02]  /*8860*/  FMUL.FTZ R102, R102, R3 ;  /* 0x0000000366667220 */ /* 0x000fc40000410000 */
[-C--:B------:R-:W-:Y:S01]  /*8870*/  FMUL.FTZ R103, R103, R3.reuse ;  /* 0x0000000367677220 */ /* 0x080fe20000410000 */
[C---:B------:R-:W-:Y:S01]  /*8880*/  HMMA.16816.F32 R96, R4.reuse, R14, R96 ;  /* 0x0000000e0460723c */ /* 0x040fe20000001860 */
[----:B------:R-:W2:Y:S01]  /*8890*/  LDSM.16.MT88.4 R12, [R220+0x1c000] ;  /* 0x01c00000dc0c783b */ /* 0x000ea20000004200 */
[-C--:B------:R-:W-:Y:S02]  /*88a0*/  FMUL.FTZ R104, R104, R172.reuse ;  /* 0x000000ac68687220 */ /* 0x080fe40000410000 */
[-C--:B------:R-:W-:Y:S01]  /*88b0*/  FMUL.FTZ R105, R105, R172.reuse ;  /* 0x000000ac69697220 */ /* 0x080fe20000410000 */
[----:B------:R-:W-:Y:S01]  /*88c0*/  MUFU.EX2 R178, R178 ;  /* 0x000000b200b27308 */ /* 0x000fe20000000800 */
[-C--:B------:R-:W-:Y:S02]  /*88d0*/  FMUL.FTZ R106, R106, R3.reuse ;  /* 0x000000036a6a7220 */ /* 0x080fe40000410000 */
[----:B------:R-:W-:Y:S01]  /*88e0*/  FMUL.FTZ R107, R107, R3 ;  /* 0x000000036b6b7220 */ /* 0x000fe20000410000 */
[----:B-1----:R-:W-:Y:S01]  /*88f0*/  HMMA.16816.F32 R100, R4, R20, R100 ;  /* 0x000000140464723c */ /* 0x002fe20000001864 */
[----:B------:R-:W-:-:S02]  /*8900*/  FMUL.FTZ R108, R108, R172 ;  /* 0x000000ac6c6c7220 */ /* 0x000fc40000410000 */
[-C--:B------:R-:W-:Y:S01]  /*8910*/  FMUL.FTZ R109, R109, R172.reuse ;  /* 0x000000ac6d6d7220 */ /* 0x080fe20000410000 */
[----:B------:R-:W1:Y:S01]  /*8920*/  MUFU.EX2 R177, R177 ;  /* 0x000000b100b17308 */ /* 0x000e620000000800 */
[-C--:B------:R-:W-:Y:S02]  /*8930*/  FMUL.FTZ R110, R110, R3.reuse ;  /* 0x000000036e6e7220 */ /* 0x080fe40000410000 */
[-C--:B------:R-:W-:Y:S01]  /*8940*/  FMUL.FTZ R111, R111, R3.reuse ;  /* 0x000000036f6f7220 */ /* 0x080fe20000410000 */
[----:B------:R-:W-:Y:S01]  /*8950*/  HMMA.16816.F32 R104, R4, R22, R104 ;  /* 0x000000160468723c */ /* 0x000fe20000001868 */
[-C--:B------:R-:W-:Y:S01]  /*8960*/  FMUL.FTZ R112, R112, R172.reuse ;  /* 0x000000ac70707220 */ /* 0x080fe20000410000 */
[----:B------:R-:W1:Y:S01]  /*8970*/  LDSM.16.MT88.4 R20, [R224+0x1e000] ;  /* 0x01e00000e014783b */ /* 0x000e620000004200 */
        /* <DEDUP_REMOVED lines=14> */
[----:B------:R-:W1:Y:S01]  /*8a60*/  MUFU.EX2 R173, R173 ;  /* 0x000000ad00ad7308 */ /* 0x000e620000000800 */
[-C--:B------:R-:W-:Y:S02]  /*8a70*/  FMUL.FTZ R122, R122, R3.reuse ;  /* 0x000000037a7a7220 */ /* 0x080fe40000410000 */
[-C--:B------:R-:W-:Y:S01]  /*8a80*/  FMUL.FTZ R123, R123, R3.reuse ;  /* 0x000000037b7b7220 */ /* 0x080fe20000410000 */
[----:B--2---:R-:W-:Y:S01]  /*8a90*/  HMMA.16816.F32 R116, R4, R12, R116 ;  /* 0x0000000c0474723c */ /* 0x004fe20000001874 */
[-C--:B------:R-:W-:Y:S02]  /*8aa0*/  FMUL.FTZ R124, R124, R172.reuse ;  /* 0x000000ac7c7c7220 */ /* 0x080fe40000410000 */
[----:B------:R-:W-:Y:S02]  /*8ab0*/  FMUL.FTZ R125, R125, R172 ;  /* 0x000000ac7d7d7220 */ /* 0x000fe40000410000 */
[----:B------:R-:W-:-:S02]  /*8ac0*/  FMUL.FTZ R126, R126, R3 ;  /* 0x000000037e7e7220 */ /* 0x000fc40000410000 */
[-C--:B------:R-:W-:Y:S01]  /*8ad0*/  FMUL.FTZ R127, R127, R3.reuse ;  /* 0x000000037f7f7220 */ /* 0x080fe20000410000 */
[C---:B------:R-:W-:Y:S01]  /*8ae0*/  HMMA.16816.F32 R120, R4.reuse, R14, R120 ;  /* 0x0000000e0478723c */ /* 0x040fe20000001878 */
[-C--:B------:R-:W-:Y:S01]  /*8af0*/  FMUL.FTZ R128, R128, R172.reuse ;  /* 0x000000ac80807220 */ /* 0x080fe20000410000 */
[----:B------:R-:W2:Y:S01]  /*8b00*/  LDSM.16.MT88.4 R12, [R221+0x1e000] ;  /* 0x01e00000dd0c783b */ /* 0x000ea20000004200 */
[-C--:B------:R-:W-:Y:S02]  /*8b10*/  FMUL.FTZ R129, R129, R172.reuse ;  /* 0x000000ac81817220 */ /* 0x080fe40000410000 */
        /* <DEDUP_REMOVED lines=35> */
[----:B------:R-:W-:Y:S01]  /*8d50*/  HMMA.16816.F32 R148, R4, R24, R148 ;  /* 0x000000180494723c */ /* 0x000fe20000001894 */
[----:B------:R-:W-:-:S02]  /*8d60*/  FFMA.FTZ R171, R250, R172, R171 ;  /* 0x000000acfaab7223 */ /* 0x000fc400000100ab */
[----:B------:R-:W-:Y:S02]  /*8d70*/  FFMA.FTZ R3, R249, R3, R167 ;  /* 0x00000003f9037223 */ /* 0x000fe400000100a7 */
[----:B------:R-:W-:Y:S02]  /*8d80*/  FADD.FTZ R170, R170, R171 ;  /* 0x000000abaaaa7221 */ /* 0x000fe40000010000 */
[----:B------:R-:W-:Y:S01]  /*8d90*/  FADD.FTZ R166, R166, R3 ;  /* 0x00000003a6a67221 */ /* 0x000fe20000010000 */
[----:B------:R-:W-:Y:S01]  /*8da0*/  HMMA.16816.F32 R144, R4, R26, R144 ;  /* 0x0000001a0490723c */ /* 0x000fe20000001890 */
[----:B------:R-:W2:Y:S01]  /*8db0*/  LDSM.16.MT88.4 R24, [R224+0x1a800] ;  /* 0x01a80000e018783b */ /* 0x000ea20000004200 */
[----:B------:R-:W-:Y:S01]  /*8dc0*/  FADD.FTZ R170, R169, R170 ;  /* 0x000000aaa9aa7221 */ /* 0x000fe20000010000 */
[----:B------:R-:W-:Y:S01]  /*8dd0*/  MOV R3, R0 ;  /* 0x0000000000037202 */ /* 0x000fe20000000f00 */
[----:B------:R-:W-:Y:S02]  /*8de0*/  FADD.FTZ R166, R165, R166 ;  /* 0x000000a6a5a67221 */ /* 0x000fe40000010000 */
[----:B------:R-:W-:Y:S01]  /*8df0*/  FADD.FTZ R168, R168, R170 ;  /* 0x000000aaa8a87221 */ /* 0x000fe20000010000 */
[----:B------:R-:W-:Y:S01]  /*8e00*/  F2FP.PACK_AB R4, R184, R183 ;  /* 0x000000b7b804723e */ /* 0x000fe200000000ff */
[----:B------:R-:W-:Y:S01]  /*8e10*/  FADD.FTZ R164, R164, R166 ;  /* 0x000000a6a4a47221 */ /* 0x000fe20000010000 */
[----:B----4-:R-:W-:Y:S01]  /*8e20*/  F2FP.PACK_AB R5, R188, R187 ;  /* 0x000000bbbc05723e */ /* 0x010fe200000000ff */
[----:B------:R-:W-:Y:S01]  /*8e30*/  FADD.FTZ R168, R183, R168 ;  /* 0x000000a8b7a87221 */ /* 0x000fe20000010000 */
[----:B------:R-:W-:Y:S01]  /*8e40*/  F2FP.PACK_AB R6, R186, R185 ;  /* 0x000000b9ba06723e */ /* 0x000fe200000000ff */
[----:B------:R-:W-:Y:S01]  /*8e50*/  FADD.FTZ R164, R187, R164 ;  /* 0x000000a4bba47221 */ /* 0x000fe20000010000 */
[----:B------:R-:W-:Y:S01]  /*8e60*/  F2FP.PACK_AB R7, R190, R189 ;  /* 0x000000bdbe07723e */ /* 0x000fe200000000ff */
[----:B------:R-:W-:-:S02]  /*8e70*/  FADD.FTZ R184, R184, R168 ;  /* 0x000000a8b8b87221 */ /* 0x000fc40000010000 */
[----:B------:R-:W-:Y:S01]  /*8e80*/  FADD.FTZ R188, R188, R164 ;  /* 0x000000a4bcbc7221 */ /* 0x000fe20000010000 */
[----:B------:R-:W-:Y:S01]  /*8e90*/  MOV R164, R2 ;  /* 0x0000000200a47202 */ /* 0x000fe20000000f00 */
        /* <DEDUP_REMOVED lines=8> */
[----:B-----5:R-:W-:-:S06]  /*8f20*/  FADD.FTZ R190, R195, R190 ;  /* 0x000000bec3be7221 */ /* 0x020fcc0000010000 */
        /* <DEDUP_REMOVED lines=39> */
[C---:B-----5:R-:W-:Y:S08]  /*91a0*/  HMMA.16816.F32 R140, R4.reuse, R24, R140 ;  /* 0x00000018048c723c */ /* 0x060ff0000000188c */
[C---:B------:R-:W-:Y:S01]  /*91b0*/  HMMA.16816.F32 R152, R4.reuse, R26, R152 ;  /* 0x0000001a0498723c */ /* 0x040fe20000001898 */
[----:B------:R-:W-:Y:S07]  /*91c0*/  LDSM.16.MT88.4 R24, [R221+0x19000] ;  /* 0x01900000dd18783b */ /* 0x000fee0000004200 */
[C---:B-1----:R-:W-:Y:S08]  /*91d0*/  HMMA.16816.F32 R148, R4.reuse, R20, R148 ;  /* 0x000000140494723c */ /* 0x042ff00000001894 */
[----:B------:R-:W-:Y:S01]  /*91e0*/  HMMA.16816.F32 R144, R4, R22, R144 ;  /* 0x000000160490723c */ /* 0x000fe20000001890 */
[----:B------:R-:W1:Y:S06]  /*91f0*/  LDSM.16.MT88.4 R20, [R221+0x1b000] ;  /* 0x01b00000dd14783b */ /* 0x000e6c0000004200 */
        /* <DEDUP_REMOVED lines=11> */
[----:B------:R-:W-:Y:S02]  /*92b0*/  FADD.FTZ R194, R182, R194 ;  /* 0x000000c2b6c27221 */ /* 0x000fe40000010000 */
        /* <DEDUP_REMOVED lines=8> */
[----:B--2---:R-:W-:Y:S01]  /*9340*/  HMMA.16816.F32 R36, R4, R12, R36 ;  /* 0x0000000c0424723c */ /* 0x004fe20000001824 */
[----:B------:R-:W-:-:S07]  /*9350*/  FADD.FTZ R249, R173, R200 ;  /* 0x000000c8adf97221 */ /* 0x000fce0000010000 */
[C---:B------:R-:W-:Y:S01]  /*9360*/  HMMA.16816.F32 R40, R4.reuse, R14, R40 ;  /* 0x0000000e0428723c */ /* 0x040fe20000001828 */
[----:B------:R-:W2:Y:S07]  /*9370*/  LDSM.16.MT88.4 R12, [R220+0x1b000] ;  /* 0x01b00000dc0c783b */ /* 0x000eae0000004200 */
[C---:B------:R-:W-:Y:S08]  /*9380*/  HMMA.16816.F32 R60, R4.reuse, R28, R60 ;  /* 0x0000001c043c723c */ /* 0x040ff0000000183c */
[C---:B------:R-:W-:Y:S01]  /*9390*/  HMMA.16816.F32 R64, R4.reuse, R30, R64 ;  /* 0x0000001e0440723c */ /* 0x040fe20000001840 */
[----:B------:R-:W4:Y:S07]  /*93a0*/  LDSM.16.MT88.4 R28, [R224+0x1d000] ;  /* 0x01d00000e01c783b */ /* 0x000f2e0000004200 */
[C---:B-1----:R-:W-:Y:S08]  /*93b0*/  HMMA.16816.F32 R76, R4.reuse, R20, R76 ;  /* 0x00000014044c723c */ /* 0x042ff0000000184c */
[C---:B---3--:R-:W-:Y:S08]  /*93c0*/  HMMA.16816.F32 R68, R4.reuse, R16, R68 ;  /* 0x000000100444723c */ /* 0x048ff00000001844 */
[C---:B------:R-:W-:Y:S01]  /*93d0*/  HMMA.16816.F32 R72, R4.reuse, R18, R72 ;  /* 0x000000120448723c */ /* 0x040fe20000001848 */
[----:B------:R-:W1:Y:S07]  /*93e0*/  LDSM.16.MT88.4 R16, [R221+0x1d000] ;  /* 0x01d00000dd10783b */ /* 0x000e6e0000004200 */
[C---:B------:R-:W-:Y:S01]  /*93f0*/  HMMA.16816.F32 R80, R4.reuse, R22, R80 ;  /* 0x000000160450723c */ /* 0x040fe20000001850 */
[----:B------:R-:W3:Y:S07]  /*9400*/  LDSM.16.MT88.4 R20, [R220+0x1d000] ;  /* 0x01d00000dc14783b */ /* 0x000eee0000004200 */
[C---:B------:R-:W-:Y:S08]  /*9410*/  HMMA.16816.F32 R44, R4.reuse, R24, R44 ;  /* 0x00000018042c723c */ /* 0x040ff0000000182c */
[C---:B------:R-:W-:Y:S01]  /*9420*/  HMMA.16816.F32 R48, R4.reuse, R26, R48 ;  /* 0x0000001a0430723c */ /* 0x040fe20000001830 */
[----:B------:R-:W5:Y:S07]  /*9430*/  LDSM.16.MT88.4 R24, [R222+0x1d000] ;  /* 0x01d00000de18783b */ /* 0x000f6e0000004200 */
[C---:B------:R-:W-:Y:S08]  /*9440*/  HMMA.16816.F32 R52, R4.reuse, R32, R52 ;  /* 0x000000200434723c */ /* 0x040ff00000001834 */
[C---:B------:R-:W-:Y:S01]  /*9450*/  HMMA.16816.F32 R56, R4.reuse, R34, R56 ;  /* 0x000000220438723c */ /* 0x040fe20000001838 */
[----:B------:R-:W-:Y:S07]  /*9460*/  LDSM.16.MT88.4 R32, [R222+0x1f000] ;  /* 0x01f00000de20783b */ /* 0x000fee0000004200 */
[C---:B--2---:R-:W-:Y:S08]  /*9470*/  HMMA.16816.F32 R84, R4.reuse, R12, R84 ;  /* 0x0000000c0454723c */ /* 0x044ff00000001854 */
[C---:B------:R-:W-:Y:S01]  /*9480*/  HMMA.16816.F32 R88, R4.reuse, R14, R88 ;  /* 0x0000000e0458723c */ /* 0x040fe20000001858 */
[----:B------:R-:W2:Y:S07]  /*9490*/  LDSM.16.MT88.4 R12, [R224+0x1f000] ;  /* 0x01f00000e00c783b */ /* 0x000eae0000004200 */
[C---:B----4-:R-:W-:Y:S08]  /*94a0*/  HMMA.16816.F32 R92, R4.reuse, R28, R92 ;  /* 0x0000001c045c723c */ /* 0x050ff0000000185c */
[C---:B------:R-:W-:Y:S01]  /*94b0*/  HMMA.16816.F32 R96, R4.reuse, R30, R96 ;  /* 0x0000001e0460723c */ /* 0x040fe20000001860 */
[----:B------:R-:W-:Y:S07]  /*94c0*/  LDSM.16.MT88.4 R28, [R220+0x1f000] ;  /* 0x01f00000dc1c783b */ /* 0x000fee0000004200 */
[C---:B-1----:R-:W-:Y:S08]  /*94d0*/  HMMA.16816.F32 R108, R4.reuse, R16, R108 ;  /* 0x00000010046c723c */ /* 0x042ff0000000186c */
        /* <DEDUP_REMOVED lines=41> */
[----:B------:R-:W5:Y:S07]  /*9770*/  LDSM.16.MT88.4 R28, [R222+0x1d800] ;  /* 0x01d80000de1c783b */ /* 0x000f6e0000004200 */
        /* <DEDUP_REMOVED lines=12> */
[C---:B-----5:R-:W-:Y:S08]  /*9840*/  HMMA.16816.F32 R100, R4.reuse, R28, R100 ;  /* 0x0000001c0464723c */ /* 0x060ff00000001864 */
[C---:B------:R-:W-:Y:S08]  /*9850*/  HMMA.16816.F32 R104, R4.reuse, R30, R104 ;  /* 0x0000001e0468723c */ /* 0x040ff00000001868 */
[C---:B------:R-:W-:Y:S08]  /*9860*/  HMMA.16816.F32 R108, R4.reuse, R32, R108 ;  /* 0x00000020046c723c */ /* 0x040ff0000000186c */
[C---:B------:R-:W-:Y:S08]  /*9870*/  HMMA.16816.F32 R112, R4.reuse, R34, R112 ;  /* 0x000000220470723c */ /* 0x040ff00000001870 */
[C---:B----4-:R-:W-:Y:S08]  /*9880*/  HMMA.16816.F32 R116, R4.reuse, R24, R116 ;  /* 0x000000180474723c */ /* 0x050ff00000001874 */
[C---:B------:R-:W-:Y:S08]  /*9890*/  HMMA.16816.F32 R120, R4.reuse, R26, R120 ;  /* 0x0000001a0478723c */ /* 0x040ff00000001878 */
[C---:B--2---:R-:W-:Y:S08]  /*98a0*/  HMMA.16816.F32 R132, R4.reuse, R12, R132 ;  /* 0x0000000c0484723c */ /* 0x044ff00000001884 */
[C---:B------:R-:W-:Y:S08]  /*98b0*/  HMMA.16816.F32 R136, R4.reuse, R14, R136 ;  /* 0x0000000e0488723c */ /* 0x040ff00000001888 */
[C---:B-1----:R-:W-:Y:S08]  /*98c0*/  HMMA.16816.F32 R140, R4.reuse, R16, R140 ;  /* 0x00000010048c723c */ /* 0x042ff0000000188c */
        /* <DEDUP_REMOVED lines=80> */
[----:B--2---:R-:W3:Y:S04]  /*9dd0*/  LDSM.16.M88.4 R16, [R229+0x10800] ;  /* 0x01080000e510783b */ /* 0x004ee80000000200 */
[----:B----4-:R-:W2:Y:S04]  /*9de0*/  LDSM.16.M88.4 R24, [R229+0x10000] ;  /* 0x01000000e518783b */ /* 0x010ea80000000200 */
[----:B------:R-:W-:Y:S04]  /*9df0*/  LDSM.16.M88.4 R32, [R229+0x11800] ;  /* 0x01180000e520783b */ /* 0x000fe80000000200 */
[----:B------:R-:W-:Y:S04]  /*9e00*/  LDSM.16.M88.4 R164, [R228] ;  /* 0x00000000e4a4783b */ /* 0x000fe80000000200 */
[----:B------:R-:W-:Y:S04]  /*9e10*/  LDSM.16.M88.4 R172, [R227] ;  /* 0x00000000e3ac783b */ /* 0x000fe80000000200 */
[----:B-----5:R-:W1:Y:S04]  /*9e20*/  LDSM.16.M88.4 R4, [R229+0x11000] ;  /* 0x01100000e504783b */ /* 0x020e680000000200 */
[----:B------:R-:W4:Y:S04]  /*9e30*/  LDSM.16.M88.4 R192, [R219] ;  /* 0x00000000dbc0783b */ /* 0x000f280000000200 */
[----:B------:R-:W5:Y:S04]  /*9e40*/  LDSM.16.M88.4 R188, [R218] ;  /* 0x00000000dabc783b */ /* 0x000f680000000200 */
[----:B------:R-:W4:Y:S04]  /*9e50*/  LDSM.16.M88.4 R176, [R217] ;  /* 0x00000000d9b0783b */ /* 0x000f280000000200 */
[----:B------:R-:W-:Y:S01]  /*9e60*/  LDSM.16.M88.4 R168, [R226] ;  /* 0x00000000e2a8783b */ /* 0x000fe20000000200 */
[C---:B---3--:R-:W-:Y:S03]  /*9e70*/  HMMA.16816.F32 R20, R180.reuse, R16, RZ ;  /* 0x00000010b414723c */ /* 0x048fe600000018ff */
        /* <DEDUP_REMOVED lines=12> */
[C---:B----4-:R-:W-:Y:S08]  /*9f40*/  HMMA.16816.F32 R20, R164.reuse, R192, R20 ;  /* 0x000000c0a414723c */ /* 0x050ff00000001814 */
[C---:B------:R-:W-:Y:S01]  /*9f50*/  HMMA.16816.F32 R16, R164.reuse, R194, R16 ;  /* 0x000000c2a410723c */ /* 0x040fe20000001810 */
[----:B------:R-:W3:Y:S07]  /*9f60*/  LDSM.16.M88.4 R192, [R223+0x11000] ;  /* 0x01100000dfc0783b */ /* 0x000eee0000000200 */
[C---:B-----5:R-:W-:Y:S08]  /*9f70*/  HMMA.16816.F32 R12, R164.reuse, R188, R12 ;  /* 0x000000bca40c723c */ /* 0x060ff0000000180c */
[C---:B------:R-:W-:Y:S01]  /*9f80*/  HMMA.16816.F32 R4, R164.reuse, R190, R4 ;  /* 0x000000bea404723c */ /* 0x040fe20000001804 */
[----:B------:R-:W-:Y:S07]  /*9f90*/  LDSM.16.M88.4 R188, [R225] ;  /* 0x00000000e1bc783b */ /* 0x000fee0000000200 */
[C---:B------:R-:W-:Y:S08]  /*9fa0*/  HMMA.16816.F32 R184, R164.reuse, R176, R184 ;  /* 0x000000b0a4b8723c */ /* 0x040ff000000018b8 */
[----:B------:R-:W-:Y:S01]  /*9fb0*/  HMMA.16816.F32 R180, R164, R178, R180 ;  /* 0x000000b2a4b4723c */ /* 0x000fe200000018b4 */
[----:B------:R-:W4:Y:S04]  /*9fc0*/  LDSM.16.M88.4 R176, [R223+0x11800] ;  /* 0x01180000dfb0783b */ /* 0x000f280000000200 */
        /* <DEDUP_REMOVED lines=13> */
[----:B------:R-:W-:Y:S03]  /*a0a0*/  LDSM.16.M88.4 R176, [R229+0x12000] ;  /* 0x01200000e5b0783b */ /* 0x000fe60000000200 */
[C---:B-----5:R-:W-:Y:S08]  /*a0b0*/  HMMA.16816.F32 R28, R188.reuse, R164, R28 ;  /* 0x000000a4bc1c723c */ /* 0x060ff0000000181c */
        /* <DEDUP_REMOVED lines=20> */
[----:B------:R-:W-:Y:S07]  /*a200*/  LDSM.16.M88.4 R172, [R223+0x12000] ;  /* 0x01200000dfac783b */ /* 0x000fee0000000200 */
[C---:B------:R-:W-:Y:S08]  /*a210*/  HMMA.16816.F32 R28, R32.reuse, R176, R28 ;  /* 0x000000b0201c723c */ /* 0x040ff0000000181c */
[----:B------:R-:W-:Y:S01]  /*a220*/  HMMA.16816.F32 R24, R32, R178, R24 ;  /* 0x000000b22018723c */ /* 0x000fe20000001818 */
[----:B------:R-:W2:Y:S04]  /*a230*/  LDSM.16.M88.4 R176, [R213] ;  /* 0x00000000d5b0783b */ /* 0x000ea80000000200 */
[----:B------:R-:W4:Y:S03]  /*a240*/  LDSM.16.M88.4 R32, [R226+0x4000] ;  /* 0x00400000e220783b */ /* 0x000f260000000200 */
[C---:B-1----:R-:W-:Y:S08]  /*a250*/  HMMA.16816.F32 R20, R164.reuse, R188, R20 ;  /* 0x000000bca414723c */ /* 0x042ff00000001814 */
[C---:B---3--:R-:W-:Y:S08]  /*a260*/  HMMA.16816.F32 R184, R164.reuse, R168, R184 ;  /* 0x000000a8a4b8723c */ /* 0x048ff000000018b8 */
[C---:B------:R-:W-:Y:S01]  /*a270*/  HMMA.16816.F32 R180, R164.reuse, R170, R180 ;  /* 0x000000aaa4b4723c */ /* 0x040fe200000018b4 */
[----:B------:R-:W1:Y:S07]  /*a280*/  LDSM.16.M88.4 R168, [R223+0x13800] ;  /* 0x01380000dfa8783b */ /* 0x000e6e0000000200 */
[C---:B------:R-:W-:Y:S08]  /*a290*/  HMMA.16816.F32 R28, R164.reuse, R192, R28 ;  /* 0x000000c0a41c723c */ /* 0x040ff0000000181c */
[C---:B------:R-:W-:Y:S01]  /*a2a0*/  HMMA.16816.F32 R24, R164.reuse, R194, R24 ;  /* 0x000000c2a418723c */ /* 0x040fe20000001818 */
[----:B------:R-:W3:Y:S07]  /*a2b0*/  LDSM.16.M88.4 R192, [R223+0x12800] ;  /* 0x01280000dfc0783b */ /* 0x000eee0000000200 */
[C---:B------:R-:W-:Y:S01]  /*a2c0*/  HMMA.16816.F32 R16, R164.reuse, R190, R16 ;  /* 0x000000bea410723c */ /* 0x040fe20000001810 */
[----:B------:R-:W5:Y:S07]  /*a2d0*/  LDSM.16.M88.4 R188, [R223+0x13000] ;  /* 0x01300000dfbc783b */ /* 0x000f6e0000000200 */
[C---:B--2---:R-:W-:Y:S08]  /*a2e0*/  HMMA.16816.F32 R12, R164.reuse, R176, R12 ;  /* 0x000000b0a40c723c */ /* 0x044ff0000000180c */
[----:B------:R-:W-:Y:S01]  /*a2f0*/  HMMA.16816.F32 R4, R164, R178, R4 ;  /* 0x000000b2a404723c */ /* 0x000fe20000001804 */
[----:B------:R-:W-:Y:S04]  /*a300*/  LDSM.16.M88.4 R164, [R225+0x4000] ;  /* 0x00400000e1a4783b */ /* 0x000fe80000000200 */
[----:B------:R-:W2:Y:S03]  /*a310*/  LDSM.16.M88.4 R176, [R216+0x2000] ;  /* 0x00200000d8b0783b */ /* 0x000ea60000000200 */
[C---:B----4-:R-:W-:Y:S08]  /*a320*/  HMMA.16816.F32 R28, R32.reuse, R172, R28 ;  /* 0x000000ac201c723c */ /* 0x050ff0000000181c */
[C---:B------:R-:W-:Y:S01]  /*a330*/  HMMA.16816.F32 R24, R32.reuse, R174, R24 ;  /* 0x000000ae2018723c */ /* 0x040fe20000001818 */
[----:B------:R-:W4:Y:S07]  /*a340*/  LDSM.16.M88.4 R172, [R216+0x2800] ;  /* 0x00280000d8ac783b */ /* 0x000f2e0000000200 */
        /* <DEDUP_REMOVED lines=10> */
[C---:B--2---:R-:W-:Y:S08]  /*a3f0*/  HMMA.16816.F32 R28, R164.reuse, R176, R28 ;  /* 0x000000b0a41c723c */ /* 0x044ff0000000181c */
[C---:B------:R-:W-:Y:S01]  /*a400*/  HMMA.16816.F32 R24, R164.reuse, R178, R24 ;  /* 0x000000b2a418723c */ /* 0x040fe20000001818 */
[----:B------:R-:W2:Y:S07]  /*a410*/  LDSM.16.M88.4 R176, [R229+0x14800] ;  /* 0x01480000e5b0783b */ /* 0x000eae0000000200 */
[C---:B----4-:R-:W-:Y:S08]  /*a420*/  HMMA.16816.F32 R20, R164.reuse, R172, R20 ;  /* 0x000000aca414723c */ /* 0x050ff00000001814 */
[C---:B------:R-:W-:Y:S01]  /*a430*/  HMMA.16816.F32 R16, R164.reuse, R174, R16 ;  /* 0x000000aea410723c */ /* 0x040fe20000001810 */
[----:B------:R-:W4:Y:S07]  /*a440*/  LDSM.16.M88.4 R172, [R229+0x15000] ;  /* 0x01500000e5ac783b */ /* 0x000f2e0000000200 */
[C---:B-1----:R-:W-:Y:S08]  /*a450*/  HMMA.16816.F32 R184, R164.reuse, R168, R184 ;  /* 0x000000a8a4b8723c */ /* 0x042ff000000018b8 */
[C---:B------:R-:W-:Y:S01]  /*a460*/  HMMA.16816.F32 R180, R164.reuse, R170, R180 ;  /* 0x000000aaa4b4723c */ /* 0x040fe200000018b4 */
[----:B------:R-:W1:Y:S07]  /*a470*/  LDSM.16.M88.4 R168, [R229+0x15800] ;  /* 0x01580000e5a8783b */ /* 0x000e6e0000000200 */
[C---:B---3--:R-:W-:Y:S08]  /*a480*/  HMMA.16816.F32 R12, R164.reuse, R192, R12 ;  /* 0x000000c0a40c723c */ /* 0x048ff0000000180c */
[----:B------:R-:W-:Y:S01]  /*a490*/  HMMA.16816.F32 R4, R164, R194, R4 ;  /* 0x000000c2a404723c */ /* 0x000fe20000001804 */
[----:B------:R-:W-:Y:S04]  /*a4a0*/  LDSM.16.M88.4 R164, [R228+0x8000] ;  /* 0x00800000e4a4783b */ /* 0x000fe80000000200 */
[----:B------:R-:W-:Y:S03]  /*a4b0*/  LDSM.16.M88.4 R192, [R211] ;  /* 0x00000000d3c0783b */ /* 0x000fe60000000200 */
[C---:B-----5:R-:W-:Y:S08]  /*a4c0*/  HMMA.16816.F32 R28, R32.reuse, R188, R28 ;  /* 0x000000bc201c723c */ /* 0x060ff0000000181c */
[C---:B------:R-:W-:Y:S01]  /*a4d0*/  HMMA.16816.F32 R24, R32.reuse, R190, R24 ;  /* 0x000000be2018723c */ /* 0x040fe20000001818 */
[----:B------:R-:W3:Y:S07]  /*a4e0*/  LDSM.16.M88.4 R188, [R210] ;  /* 0x00000000d2bc783b */ /* 0x000eee0000000200 */
[C---:B--2---:R-:W-:Y:S08]  /*a4f0*/  HMMA.16816.F32 R20, R32.reuse, R176, R20 ;  /* 0x000000b02014723c */ /* 0x044ff00000001814 */
[C---:B------:R-:W-:Y:S01]  /*a500*/  HMMA.16816.F32 R16, R32.reuse, R178, R16 ;  /* 0x000000b22010723c */ /* 0x040fe20000001810 */
[----:B------:R-:W2:Y:S07]  /*a510*/  LDSM.16.M88.4 R176, [R209] ;  /* 0x00000000d1b0783b */ /* 0x000eae0000000200 */
[C---:B----4-:R-:W-:Y:S08]  /*a520*/  HMMA.16816.F32 R12, R32.reuse, R172, R12 ;  /* 0x000000ac200c723c */ /* 0x050ff0000000180c */
[C---:B------:R-:W-:Y:S01]  /*a530*/  HMMA.16816.F32 R4, R32.reuse, R174, R4 ;  /* 0x000000ae2004723c */ /* 0x040fe20000001804 */
[----:B------:R-:W4:Y:S07]  /*a540*/  LDSM.16.M88.4 R172, [R208] ;  /* 0x00000000d0ac783b */ /* 0x000f2e0000000200 */
        /* <DEDUP_REMOVED lines=10> */
[C---:B--2---:R-:W-:Y:S08]  /*a5f0*/  HMMA.16816.F32 R12, R164.reuse, R176, R12 ;  /* 0x000000b0a40c723c */ /* 0x044ff0000000180c */
[C---:B------:R-:W-:Y:S01]  /*a600*/  HMMA.16816.F32 R4, R164.reuse, R178, R4 ;  /* 0x000000b2a404723c */ /* 0x040fe20000001804 */
[----:B------:R-:W2:Y:S07]  /*a610*/  LDSM.16.M88.4 R176, [R223+0x15800] ;  /* 0x01580000dfb0783b */ /* 0x000eae0000000200 */
[C---:B----4-:R-:W-:Y:S08]  /*a620*/  HMMA.16816.F32 R184, R164.reuse, R172, R184 ;  /* 0x000000aca4b8723c */ /* 0x050ff000000018b8 */
[----:B------:R-:W-:Y:S01]  /*a630*/  HMMA.16816.F32 R180, R164, R174, R180 ;  /* 0x000000aea4b4723c */ /* 0x000fe200000018b4 */
[----:B------:R-:W-:Y:S04]  /*a640*/  LDSM.16.M88.4 R172, [R225+0x8000] ;  /* 0x00800000e1ac783b */ /* 0x000fe80000000200 */
[----:B------:R-:W4:Y:S03]  /*a650*/  LDSM.16.M88.4 R164, [R216+0x4000] ;  /* 0x00400000d8a4783b */ /* 0x000f260000000200 */
        /* <DEDUP_REMOVED lines=9> */
[C---:B--2---:R-:W-:Y:S08]  /*a6f0*/  HMMA.16816.F32 R184, R168.reuse, R176, R184 ;  /* 0x000000b0a8b8723c */ /* 0x044ff000000018b8 */
[----:B------:R-:W-:Y:S01]  /*a700*/  HMMA.16816.F32 R180, R168, R178, R180 ;  /* 0x000000b2a8b4723c */ /* 0x000fe200000018b4 */
[----:B------:R-:W2:Y:S04]  /*a710*/  LDSM.16.M88.4 R176, [R216+0x5800] ;  /* 0x00580000d8b0783b */ /* 0x000ea80000000200 */
[----:B------:R-:W5:Y:S03]  /*a720*/  LDSM.16.M88.4 R168, [R229+0x16000] ;  /* 0x01600000e5a8783b */ /* 0x000f660000000200 */
        /* <DEDUP_REMOVED lines=9> */
[C---:B--2---:R-:W-:Y:S08]  /*a7c0*/  HMMA.16816.F32 R184, R172.reuse, R176, R184 ;  /* 0x000000b0acb8723c */ /* 0x044ff000000018b8 */
[----:B------:R-:W-:Y:S01]  /*a7d0*/  HMMA.16816.F32 R180, R172, R178, R180 ;  /* 0x000000b2acb4723c */ /* 0x000fe200000018b4 */
[----:B------:R-:W-:Y:S04]  /*a7e0*/  LDSM.16.M88.4 R176, [R228+0xc000] ;  /* 0x00c00000e4b0783b */ /* 0x000fe80000000200 */
[----:B------:R-:W2:Y:S03]  /*a7f0*/  LDSM.16.M88.4 R172, [R207] ;  /* 0x00000000cfac783b */ /* 0x000ea60000000200 */
[C---:B-----5:R-:W-:Y:S08]  /*a800*/  HMMA.16816.F32 R28, R192.reuse, R168, R28 ;  /* 0x000000a8c01c723c */ /* 0x060ff0000000181c */
[C---:B------:R-:W-:Y:S01]  /*a810*/  HMMA.16816.F32 R24, R192.reuse, R170, R24 ;  /* 0x000000aac018723c */ /* 0x040fe20000001818 */
[----:B------:R-:W5:Y:S07]  /*a820*/  LDSM.16.M88.4 R168, [R206] ;  /* 0x00000000cea8783b */ /* 0x000f6e0000000200 */
[C---:B----4-:R-:W-:Y:S08]  /*a830*/  HMMA.16816.F32 R20, R192.reuse, R164, R20 ;  /* 0x000000a4c014723c */ /* 0x050ff00000001814 */
[C---:B------:R-:W-:Y:S01]  /*a840*/  HMMA.16816.F32 R16, R192.reuse, R166, R16 ;  /* 0x000000a6c010723c */ /* 0x040fe20000001810 */
[----:B------:R-:W4:Y:S07]  /*a850*/  LDSM.16.M88.4 R164, [R205] ;  /* 0x00000000cda4783b */ /* 0x000f2e0000000200 */
[C---:B-1----:R-:W-:Y:S08]  /*a860*/  HMMA.16816.F32 R12, R192.reuse, R32, R12 ;  /* 0x00000020c00c723c */ /* 0x042ff0000000180c */
[C---:B------:R-:W-:Y:S01]  /*a870*/  HMMA.16816.F32 R4, R192.reuse, R34, R4 ;  /* 0x00000022c004723c */ /* 0x040fe20000001804 */
[----:B------:R-:W1:Y:S07]  /*a880*/  LDSM.16.M88.4 R32, [R204] ;  /* 0x00000000cc20783b */ /* 0x000e6e0000000200 */
[C---:B---3--:R-:W-:Y:S08]  /*a890*/  HMMA.16816.F32 R184, R192.reuse, R188, R184 ;  /* 0x000000bcc0b8723c */ /* 0x048ff000000018b8 */
[----:B------:R-:W-:Y:S01]  /*a8a0*/  HMMA.16816.F32 R180, R192, R190, R180 ;  /* 0x000000bec0b4723c */ /* 0x000fe200000018b4 */
[----:B------:R-:W-:Y:S04]  /*a8b0*/  LDSM.16.M88.4 R192, [R226+0xc000] ;  /* 0x00c00000e2c0783b */ /* 0x000fe80000000200 */
[----:B------:R-:W3:Y:S03]  /*a8c0*/  LDSM.16.M88.4 R188, [R223+0x16000] ;  /* 0x01600000dfbc783b */ /* 0x000ee60000000200 */
[C---:B--2---:R-:W-:Y:S08]  /*a8d0*/  HMMA.16816.F32 R28, R176.reuse, R172, R28 ;  /* 0x000000acb01c723c */ /* 0x044ff0000000181c */
[C---:B------:R-:W-:Y:S01]  /*a8e0*/  HMMA.16816.F32 R24, R176.reuse, R174, R24 ;  /* 0x000000aeb018723c */ /* 0x040fe20000001818 */
[----:B------:R-:W-:Y:S07]  /*a8f0*/  LDSM.16.M88.4 R172, [R225+0xc000] ;  /* 0x00c00000e1ac783b */ /* 0x000fee0000000200 */
[C---:B-----5:R-:W-:Y:S08]  /*a900*/  HMMA.16816.F32 R20, R176.reuse, R168, R20 ;  /* 0x000000a8b014723c */ /* 0x060ff00000001814 */
[C---:B------:R-:W-:Y:S01]  /*a910*/  HMMA.16816.F32 R16, R176.reuse, R170, R16 ;  /* 0x000000aab010723c */ /* 0x040fe20000001810 */
[----:B------:R-:W-:Y:S07]  /*a920*/  LDSM.16.M88.4 R168, [R216+0x6000] ;  /* 0x00600000d8a8783b */ /* 0x000fee0000000200 */
[C---:B----4-:R-:W-:Y:S08]  /*a930*/  HMMA.16816.F32 R12, R176.reuse, R164, R12 ;  /* 0x000000a4b00c723c */ /* 0x050ff0000000180c */
[C---:B------:R-:W-:Y:S01]  /*a940*/  HMMA.16816.F32 R4, R176.reuse, R166, R4 ;  /* 0x000000a6b004723c */ /* 0x040fe20000001804 */
[----:B------:R-:W2:Y:S07]  /*a950*/  LDSM.16.M88.4 R164, [R223+0x16800] ;  /* 0x01680000dfa4783b */ /* 0x000eae0000000200 */
[C---:B-1----:R-:W-:Y:S08]  /*a960*/  HMMA.16816.F32 R184, R176.reuse, R32, R184 ;  /* 0x00000020b0b8723c */ /* 0x042ff000000018b8 */
[----:B------:R-:W-:Y:S01]  /*a970*/  HMMA.16816.F32 R180, R176, R34, R180 ;  /* 0x00000022b0b4723c */ /* 0x000fe200000018b4 */
[----:B------:R-:W1:Y:S04]  /*a980*/  LDSM.16.M88.4 R32, [R223+0x17000] ;  /* 0x01700000df20783b */ /* 0x000e680000000200 */
[----:B------:R-:W4:Y:S03]  /*a990*/  LDSM.16.M88.4 R176, [R216+0x6800] ;  /* 0x00680000d8b0783b */ /* 0x000f260000000200 */
[C---:B---3--:R-:W-:Y:S07]  /*a9a0*/  HMMA.16816.F32 R28, R192.reuse, R188, R28 ;  /* 0x000000bcc01c723c */ /* 0x048fee000000181c */
[C---:B------:R-:W-:Y:S01]  /*a9b0*/  IADD3 R189, R3.reuse, 0x8, RZ ;  /* 0x0000000803bd7810 */ /* 0x040fe20007ffe0ff */
[----:B------:R-:W-:Y:S01]  /*a9c0*/  HMMA.16816.F32 R24, R192, R190, R24 ;  /* 0x000000bec018723c */ /* 0x000fe20000001818 */
[----:B------:R-:W-:-:S02]  /*a9d0*/  IADD3 R188, R3, 0x9, RZ ;  /* 0x0000000903bc7810 */ /* 0x000fc40007ffe0ff */
[----:B------:R-:W-:-:S05]  /*a9e0*/  ISETP.GE.AND P1, PT, R189, R197, PT ;  /* 0x000000c5bd00720c */ /* 0x000fca0003f26270 */
[----:B--2---:R-:W-:Y:S08]  /*a9f0*/  HMMA.16816.F32 R20, R192, R164, R20 ;  /* 0x000000a4c014723c */ /* 0x004ff00000001814 */
[----:B------:R-:W-:Y:S01]  /*aa00*/  HMMA.16816.F32 R28, R172, R168, R28 ;  /* 0x000000a8ac1c723c */ /* 0x000fe2000000181c */
[----:B------:R-:W-:Y:S07]  /*aa10*/  I2F R168, R188 ;  /* 0x000000bc00a87306 */ /* 0x000fee0000201400 */
[C---:B------:R-:W-:Y:S01]  /*aa20*/  HMMA.16816.F32 R16, R192.reuse, R166, R16 ;  /* 0x000000a6c010723c */ /* 0x040fe20000001810 */
[----:B------:R-:W2:Y:S07]  /*aa30*/  LDSM.16.M88.4 R164, [R216+0x7000] ;  /* 0x00700000d8a4783b */ /* 0x000eae0000000200 */
[----:B-1----:R-:W-:Y:S07]  /*aa40*/  HMMA.16816.F32 R12, R192, R32, R12 ;  /* 0x00000020c00c723c */ /* 0x002fee000000180c */
[----:B------:R-:W-:Y:S01]  /*aa50*/  IADD3 R32, R3, 0x1, RZ ;  /* 0x0000000103207810 */ /* 0x000fe20007ffe0ff */
[----:B------:R-:W-:Y:S01]  /*aa60*/  HMMA.16816.F32 R24, R172, R170, R24 ;  /* 0x000000aaac18723c */ /* 0x000fe20000001818 */
[----:B------:R-:W1:Y:S02]  /*aa70*/  I2F R170, R189 ;  /* 0x000000bd00aa7306 */ /* 0x000e640000201400 */
[----:B------:R-:W-:-:S02]  /*aa80*/  ISETP.GE.AND P0, PT, R32, R197, PT ;  /* 0x000000c52000720c */ /* 0x000fc40003f06270 */
[----:B------:R-:W-:-:S03]  /*aa90*/  ISETP.GE.AND P2, PT, R32, R196, PT ;  /* 0x000000c42000720c */ /* 0x000fc60003f46270 */
[----:B------:R-:W-:Y:S01]  /*aaa0*/  HMMA.16816.F32 R4, R192, R34, R4 ;  /* 0x00000022c004723c */ /* 0x000fe20000001804 */
[----:B------:R3:W5:Y:S07]  /*aab0*/  I2F R169, R32 ;  /* 0x0000002000a97306 */ /* 0x00076e0000201400 */
[C---:B----4-:R-:W-:Y:S07]  /*aac0*/  HMMA.16816.F32 R20, R172.reuse, R176, R20 ;  /* 0x000000b0ac14723c */ /* 0x050fee0000001814 */
[----:B------:R-:W-:Y:S01]  /*aad0*/  IADD3 R177, R3, 0x10, RZ ;  /* 0x0000001003b17810 */ /* 0x000fe20007ffe0ff */
[----:B-1----:R-:W-:Y:S01]  /*aae0*/  FFMA.FTZ R24, R170, UR4, R24 ;  /* 0x00000004aa187c23 */ /* 0x002fe20008010018 */
[----:B---3--:R-:W1:Y:S01]  /*aaf0*/  LDSM.16.M88.4 R32, [R223+0x17800] ;  /* 0x01780000df20783b */ /* 0x008e620000000200 */
[C---:B-----5:R-:W-:Y:S01]  /*ab00*/  FFMA.FTZ R29, R169.reuse, UR4, R29 ;  /* 0x00000004a91d7c23 */ /* 0x060fe2000801001d */
[C---:B------:R-:W-:Y:S01]  /*ab10*/  HMMA.16816.F32 R16, R172.reuse, R178, R16 ;  /* 0x000000b2ac10723c */ /* 0x040fe20000001810 */
[----:B------:R-:W-:Y:S01]  /*ab20*/  FFMA.FTZ R202, R169, UR4, R31 ;  /* 0x00000004a9ca7c23 */ /* 0x000fe2000801001f */
[----:B------:R-:W-:Y:S01]  /*ab30*/  FSEL R246, R24, -INF , !P1 ;  /* 0xff80000018f67808 */ /* 0x000fe20004800000 */
[----:B------:R-:W-:Y:S01]  /*ab40*/  FFMA.FTZ R26, R170, UR4, R26 ;  /* 0x00000004aa1a7c23 */ /* 0x000fe2000801001a */
[----:B------:R-:W-:Y:S01]  /*ab50*/  FSEL R171, R29, -INF , !P0 ;  /* 0xff8000001dab7808 */ /* 0x000fe20004000000 */
[----:B------:R-:W-:Y:S01]  /*ab60*/  FFMA.FTZ R25, R168, UR4, R25 ;  /* 0x00000004a8197c23 */ /* 0x000fe20008010019 */
[----:B------:R-:W-:Y:S01]  /*ab70*/  FSEL R202, R202, -INF , !P2 ;  /* 0xff800000caca7808 */ /* 0x000fe20005000000 */
[----:B------:R-:W-:Y:S01]  /*ab80*/  FFMA.FTZ R237, R168, UR4, R27 ;  /* 0x00000004a8ed7c23 */ /* 0x000fe2000801001b */
[----:B------:R-:W-:Y:S01]  /*ab90*/  ISETP.GE.AND P0, PT, R189, R196, PT ;  /* 0x000000c4bd00720c */ /* 0x000fe20003f06270 */
[----:B------:R-:W3:Y:S01]  /*aba0*/  I2F R29, R177 ;  /* 0x000000b1001d7306 */ /* 0x000ee20000201400 */
[----:B------:R-:W-:Y:S01]  /*abb0*/  ISETP.GE.AND P2, PT, R188, R197, PT ;  /* 0x000000c5bc00720c */ /* 0x000fe20003f46270 */
[----:B--2---:R-:W-:Y:S01]  /*abc0*/  HMMA.16816.F32 R12, R172, R164, R12 ;  /* 0x000000a4ac0c723c */ /* 0x004fe2000000180c */
[----:B------:R-:W-:-:S02]  /*abd0*/  FSEL R176, R26, -INF , !P0 ;  /* 0xff8000001ab07808 */ /* 0x000fc40004000000 */
[----:B------:R-:W-:Y:S02]  /*abe0*/  FSEL R203, R25, -INF , !P2 ;  /* 0xff80000019cb7808 */ /* 0x000fe40005000000 */
[----:B------:R-:W2:Y:S01]  /*abf0*/  LDSM.16.M88.4 R24, [R216+0x7800] ;  /* 0x00780000d818783b */ /* 0x000ea20000000200 */
[----:B------:R-:W-:Y:S01]  /*ac00*/  IADD3 R31, R3, 0x11, RZ ;  /* 0x00000011031f7810 */ /* 0x000fe20007ffe0ff */
[----:B------:R-:W-:-:S04]  /*ac10*/  DEPBAR.LE SB0, 0x0 ;  /* 0x000080000000791a */ /* 0x000fc80000000000 */
[----:B------:R-:W4:Y:S01]  /*ac20*/  I2F R169, R31 ;  /* 0x0000001f00a97306 */ /* 0x000f220000201400 */
[C---:B------:R-:W-:Y:S01]  /*ac30*/  IADD3 R170, R3.reuse, 0x18, RZ ;  /* 0x0000001803aa7810 */ /* 0x040fe20007ffe0ff */
[----:B------:R-:W-:Y:S01]  /*ac40*/  HMMA.16816.F32 R4, R172, R166, R4 ;  /* 0x000000a6ac04723c */ /* 0x000fe20000001804 */
[----:B------:R-:W-:Y:S01]  /*ac50*/  IADD3 R165, R3, 0x19, RZ ;  /* 0x0000001903a57810 */ /* 0x000fe20007ffe0ff */
[----:B---3--:R-:W-:Y:S01]  /*ac60*/  FFMA.FTZ R20, R29, UR4, R20 ;  /* 0x000000041d147c23 */ /* 0x008fe20008010014 */
[----:B------:R-:W-:Y:S01]  /*ac70*/  ISETP.GE.AND P0, PT, R177, R197, PT ;  /* 0x000000c5b100720c */ /* 0x000fe20003f06270 */
[----:B------:R-:W-:Y:S01]  /*ac80*/  FFMA.FTZ R29, R29, UR4, R22 ;  /* 0x000000041d1d7c23 */ /* 0x000fe20008010016 */
[-C--:B------:R-:W-:Y:S01]  /*ac90*/  ISETP.GE.AND P2, PT, R177, R196.reuse, PT ;  /* 0x000000c4b100720c */ /* 0x080fe20003f46270 */
[----:B------:R-:W3:Y:S01]  /*aca0*/  I2F R164, R170 ;  /* 0x000000aa00a47306 */ /* 0x000ee20000201400 */
[----:B------:R-:W-:Y:S02]  /*acb0*/  ISETP.GE.AND P1, PT, R188, R196, PT ;  /* 0x000000c4bc00720c */ /* 0x000fe40003f26270 */
[----:B------:R-:W-:-:S02]  /*acc0*/  FSEL R201, R20, -INF , !P0 ;  /* 0xff80000014c97808 */ /* 0x000fc40004000000 */
[----:B------:R-:W-:Y:S02]  /*acd0*/  FSEL R29, R29, -INF , !P2 ;  /* 0xff8000001d1d7808 */ /* 0x000fe40005000000 */
[-C--:B------:R-:W-:Y:S01]  /*ace0*/  ISETP.GE.AND P2, PT, R170, R197.reuse, PT ;  /* 0x000000c5aa00720c */ /* 0x080fe20003f46270 */
[C---:B-1----:R-:W-:Y:S01]  /*acf0*/  HMMA.16816.F32 R184, R192.reuse, R32, R184 ;  /* 0x00000020c0b8723c */ /* 0x042fe200000018b8 */
[----:B------:R-:W1:Y:S01]  /*ad00*/  I2F R22, R165 ;  /* 0x000000a500167306 */ /* 0x000e620000201400 */
[----:B----4-:R-:W-:Y:S01]  /*ad10*/  FFMA.FTZ R190, R169, UR4, R21 ;  /* 0x00000004a9be7c23 */ /* 0x010fe20008010015 */
[----:B------:R-:W-:Y:S01]  /*ad20*/  IADD3 R21, R3, 0x20, RZ ;  /* 0x0000002003157810 */ /* 0x000fe20007ffe0ff */
[----:B------:R-:W-:Y:S01]  /*ad30*/  FFMA.FTZ R169, R169, UR4, R23 ;  /* 0x00000004a9a97c23 */ /* 0x000fe20008010017 */
[----:B------:R-:W-:Y:S02]  /*ad40*/  IADD3 R23, R3, 0x21, RZ ;  /* 0x0000002103177810 */ /* 0x000fe40007ffe0ff */
[----:B------:R-:W-:Y:S01]  /*ad50*/  FSEL R237, R237, -INF , !P1 ;  /* 0xff800000eded7808 */ /* 0x000fe20004800000 */
[C---:B---3--:R-:W-:Y:S01]  /*ad60*/  FFMA.FTZ R16, R164.reuse, UR4, R16 ;  /* 0x00000004a4107c23 */ /* 0x048fe20008010010 */
[----:B------:R-:W3:Y:S01]  /*ad70*/  I2F R20, R21 ;  /* 0x0000001500147306 */ /* 0x000ee20000201400 */
[C---:B------:R-:W-:Y:S01]  /*ad80*/  ISETP.GE.AND P1, PT, R31.reuse, R197, PT ;  /* 0x000000c51f00720c */ /* 0x040fe20003f26270 */
[----:B------:R-:W-:Y:S01]  /*ad90*/  FFMA.FTZ R18, R164, UR4, R18 ;  /* 0x00000004a4127c23 */ /* 0x000fe20008010012 */
[----:B------:R-:W-:Y:S01]  /*ada0*/  ISETP.GE.AND P0, PT, R31, R196, PT ;  /* 0x000000c41f00720c */ /* 0x000fe20003f06270 */
[----:B------:R-:W-:Y:S01]  /*adb0*/  HMMA.16816.F32 R180, R192, R34, R180 ;  /* 0x00000022c0b4723c */ /* 0x000fe200000018b4 */
[----:B------:R-:W-:-:S02]  /*adc0*/  FSEL R189, R16, -INF , !P2 ;  /* 0xff80000010bd7808 */ /* 0x000fc40005000000 */
[----:B------:R-:W-:Y:S01]  /*add0*/  FSEL R190, R190, -INF , !P1 ;  /* 0xff800000bebe7808 */ /* 0x000fe20004800000 */
[----:B------:R-:W4:Y:S01]  /*ade0*/  I2F R16, R23 ;  /* 0x0000001700107306 */ /* 0x000f220000201400 */
[----:B------:R-:W-:Y:S01]  /*adf0*/  ISETP.GE.AND P1, PT, R170, R196, PT ;  /* 0x000000c4aa00720c */ /* 0x000fe20003f26270 */
[C---:B-1----:R-:W-:Y:S01]  /*ae00*/  FFMA.FTZ R188, R22.reuse, UR4, R17 ;  /* 0x0000000416bc7c23 */ /* 0x042fe20008010011 */
[----:B------:R-:W-:Y:S01]  /*ae10*/  IADD3 R17, R3, 0x28, RZ ;  /* 0x0000002803117810 */ /* 0x000fe20007ffe0ff */
[----:B------:R-:W-:Y:S01]  /*ae20*/  FFMA.FTZ R19, R22, UR4, R19 ;  /* 0x0000000416137c23 */ /* 0x000fe20008010013 */
[----:B------:R-:W-:Y:S02]  /*ae30*/  FSEL R33, R169, -INF , !P0 ;  /* 0xff800000a9217808 */ /* 0x000fe40004000000 */
[-C--:B------:R-:W-:Y:S01]  /*ae40*/  ISETP.GE.AND P0, PT, R165, R197.reuse, PT ;  /* 0x000000c5a500720c */ /* 0x080fe20003f06270 */
[----:B--2---:R-:W-:Y:S01]  /*ae50*/  HMMA.16816.F32 R184, R172, R24, R184 ;  /* 0x00000018acb8723c */ /* 0x004fe200000018b8 */
[----:B------:R-:W-:Y:S01]  /*ae60*/  FSEL R32, R18, -INF , !P1 ;  /* 0xff80000012207808 */ /* 0x000fe20004800000 */
[----:B---3--:R-:W-:Y:S01]  /*ae70*/  FFMA.FTZ R12, R20, UR4, R12 ;  /* 0x00000004140c7c23 */ /* 0x008fe2000801000c */
[----:B------:R-:W1:Y:S01]  /*ae80*/  I2F R18, R17 ;  /* 0x0000001100127306 */ /* 0x000e620000201400 */
[----:B------:R-:W-:Y:S01]  /*ae90*/  FSEL R188, R188, -INF , !P0 ;  /* 0xff800000bcbc7808 */ /* 0x000fe20004000000 */
[----:B------:R-:W-:Y:S01]  /*aea0*/  FFMA.FTZ R193, R20, UR4, R14 ;  /* 0x0000000414c17c23 */ /* 0x000fe2000801000e */
[----:B------:R-:W-:-:S02]  /*aeb0*/  ISETP.GE.AND P1, PT, R21, R197, PT ;  /* 0x000000c51500720c */ /* 0x000fc40003f26270 */
[-C--:B------:R-:W-:Y:S01]  /*aec0*/  ISETP.GE.AND P0, PT, R21, R196.reuse, PT ;  /* 0x000000c41500720c */ /* 0x080fe20003f06270 */
[C---:B----4-:R-:W-:Y:S01]  /*aed0*/  FFMA.FTZ R199, R16.reuse, UR4, R13 ;  /* 0x0000000410c77c23 */ /* 0x050fe2000801000d */
[C---:B------:R-:W-:Y:S01]  /*aee0*/  IADD3 R21, R3.reuse, 0x29, RZ ;  /* 0x0000002903157810 */ /* 0x040fe20007ffe0ff */
[----:B------:R-:W-:Y:S01]  /*aef0*/  FFMA.FTZ R15, R16, UR4, R15 ;  /* 0x00000004100f7c23 */ /* 0x000fe2000801000f */
[----:B------:R-:W-:Y:S01]  /*af00*/  IADD3 R14, R3, 0x30, RZ ;  /* 0x00000030030e7810 */ /* 0x000fe20007ffe0ff */
[----:B------:R-:W-:Y:S01]  /*af10*/  HMMA.16816.F32 R24, R172, R26, R180 ;  /* 0x0000001aac18723c */ /* 0x000fe200000018b4 */
[----:B------:R-:W-:Y:S02]  /*af20*/  FSEL R198, R12, -INF , !P1 ;  /* 0xff8000000cc67808 */ /* 0x000fe40004800000 */
[----:B------:R-:W2:Y:S01]  /*af30*/  I2F R12, R21 ;  /* 0x00000015000c7306 */ /* 0x000ea20000201400 */
[-C--:B------:R-:W-:Y:S02]  /*af40*/  ISETP.GE.AND P2, PT, R165, R196.reuse, PT ;  /* 0x000000c4a500720c */ /* 0x080fe40003f46270 */
[----:B------:R-:W-:Y:S01]  /*af50*/  ISETP.GE.AND P1, PT, R23, R196, PT ;  /* 0x000000c41700720c */ /* 0x000fe20003f26270 */
[C---:B-1----:R-:W-:Y:S01]  /*af60*/  FFMA.FTZ R195, R18.reuse, UR4, R4 ;  /* 0x0000000412c37c23 */ /* 0x042fe20008010004 */
[----:B------:R-:W-:Y:S01]  /*af70*/  FSEL R31, R19, -INF , !P2 ;  /* 0xff800000131f7808 */ /* 0x000fe20005000000 */
[----:B------:R-:W-:Y:S01]  /*af80*/  FFMA.FTZ R6, R18, UR4, R6 ;  /* 0x0000000412067c23 */ /* 0x000fe20008010006 */
[----:B------:R-:W-:Y:S01]  /*af90*/  ISETP.GE.AND P2, PT, R23, R197, PT ;  /* 0x000000c51700720c */ /* 0x000fe20003f46270 */
[----:B------:R-:W1:Y:S01]  /*afa0*/  I2F R13, R14 ;  /* 0x0000000e000d7306 */ /* 0x000e620000201400 */
[----:B------:R-:W-:-:S02]  /*afb0*/  IADD3 R4, R3, 0x31, RZ ;  /* 0x0000003103047810 */ /* 0x000fc40007ffe0ff */
[----:B------:R-:W-:Y:S02]  /*afc0*/  FSEL R193, R193, -INF , !P0 ;  /* 0xff800000c1c17808 */ /* 0x000fe40004000000 */
[----:B------:R-:W-:Y:S02]  /*afd0*/  FSEL R199, R199, -INF , !P2 ;  /* 0xff800000c7c77808 */ /* 0x000fe40005000000 */
[CC--:B------:R-:W-:Y:S01]  /*afe0*/  ISETP.GE.AND P0, PT, R17.reuse, R197.reuse, PT ;  /* 0x000000c51100720c */ /* 0x0c0fe20003f06270 */
[C---:B--2---:R-:W-:Y:S01]  /*aff0*/  FFMA.FTZ R7, R12.reuse, UR4, R7 ;  /* 0x000000040c077c23 */ /* 0x044fe20008010007 */
[----:B------:R-:W-:Y:S01]  /*b000*/  BAR.SYNC.DEFER_BLOCKING 0x0 ;  /* 0x0000000000007b1d */ /* 0x000fe20000010000 */
[-C--:B------:R-:W-:Y:S01]  /*b010*/  ISETP.GE.AND P2, PT, R17, R196.reuse, PT ;  /* 0x000000c41100720c */ /* 0x080fe20003f46270 */
[----:B------:R-:W-:Y:S01]  /*b020*/  FFMA.FTZ R200, R12, UR4, R5 ;  /* 0x000000040cc87c23 */ /* 0x000fe20008010005 */
[----:B------:R-:W-:Y:S02]  /*b030*/  FSEL R191, R15, -INF , !P1 ;  /* 0xff8000000fbf7808 */ /* 0x000fe40004800000 */
[----:B------:R-:W-:Y:S01]  /*b040*/  FSEL R195, R195, -INF , !P0 ;  /* 0xff800000c3c37808 */ /* 0x000fe20004000000 */
[----:B------:R-:W2:Y:S01]  /*b050*/  I2F R15, R4 ;  /* 0x00000004000f7306 */ /* 0x000ea20000201400 */
[----:B------:R-:W-:Y:S01]  /*b060*/  FSEL R194, R6, -INF , !P2 ;  /* 0xff80000006c27808 */ /* 0x000fe20005000000 */
[----:B-1----:R-:W-:Y:S01]  /*b070*/  FFMA.FTZ R182, R13, UR4, R184 ;  /* 0x000000040db67c23 */ /* 0x002fe200080100b8 */
[----:B------:R-:W-:Y:S01]  /*b080*/  ISETP.GE.AND P0, PT, R21, R196, PT ;  /* 0x000000c41500720c */ /* 0x000fe20003f06270 */
[----:B------:R-:W-:Y:S01]  /*b090*/  FFMA.FTZ R177, R13, UR4, R186 ;  /* 0x000000040db17c23 */ /* 0x000fe200080100ba */
[----:B------:R-:W-:-:S02]  /*b0a0*/  ISETP.GE.AND P2, PT, R14, R197, PT ;  /* 0x000000c50e00720c */ /* 0x000fc40003f46270 */
[----:B------:R-:W-:Y:S02]  /*b0b0*/  IADD3 R16, R3, 0x38, RZ ;  /* 0x0000003803107810 */ /* 0x000fe40007ffe0ff */
[----:B------:R-:W-:Y:S02]  /*b0c0*/  FSEL R192, R7, -INF , !P0 ;  /* 0xff80000007c07808 */ /* 0x000fe40004000000 */
[----:B------:R-:W-:Y:S01]  /*b0d0*/  FSEL R182, R182, -INF , !P2 ;  /* 0xff800000b6b67808 */ /* 0x000fe20005000000 */
[----:B------:R-:W1:Y:S01]  /*b0e0*/  I2F R5, R16 ;  /* 0x0000001000057306 */ /* 0x000e620000201400 */
[CC--:B------:R-:W-:Y:S02]  /*b0f0*/  ISETP.GE.AND P0, PT, R4.reuse, R197.reuse, PT ;  /* 0x000000c50400720c */ /* 0x0c0fe40003f06270 */
[----:B------:R-:W-:Y:S01]  /*b100*/  ISETP.GE.AND P2, PT, R4, R196, PT ;  /* 0x000000c40400720c */ /* 0x000fe20003f46270 */
[----:B--2---:R-:W-:Y:S01]  /*b110*/  FFMA.FTZ R181, R15, UR4, R185 ;  /* 0x000000040fb57c23 */ /* 0x004fe200080100b9 */
[----:B------:R-:W-:Y:S01]  /*b120*/  ISETP.GE.AND P1, PT, R21, R197, PT ;  /* 0x000000c51500720c */ /* 0x000fe20003f26270 */
[----:B------:R-:W-:-:S02]  /*b130*/  FFMA.FTZ R170, R15, UR4, R187 ;  /* 0x000000040faa7c23 */ /* 0x000fc400080100bb */
[----:B------:R-:W2:Y:S01]  /*b140*/  I2F R4, R3 ;  /* 0x0000000300047306 */ /* 0x000ea20000201400 */
[----:B------:R-:W-:Y:S02]  /*b150*/  FSEL R200, R200, -INF , !P1 ;  /* 0xff800000c8c87808 */ /* 0x000fe40004800000 */
[-C--:B------:R-:W-:Y:S02]  /*b160*/  ISETP.GE.AND P1, PT, R14, R196.reuse, PT ;  /* 0x000000c40e00720c */ /* 0x080fe40003f26270 */
[----:B------:R-:W-:Y:S02]  /*b170*/  FSEL R181, R181, -INF , !P0 ;  /* 0xff800000b5b57808 */ /* 0x000fe40004000000 */
[----:B------:R-:W-:Y:S01]  /*b180*/  FSEL R177, R177, -INF , !P1 ;  /* 0xff800000b1b17808 */ /* 0x000fe20004800000 */
[----:B-1----:R-:W-:Y:S01]  /*b190*/  FFMA.FTZ R24, R5, UR4, R24 ;  /* 0x0000000405187c23 */ /* 0x002fe20008010018 */
[----:B------:R-:W-:Y:S01]  /*b1a0*/  ISETP.GE.AND P1, PT, R3, R197, PT ;  /* 0x000000c50300720c */ /* 0x000fe20003f26270 */
[----:B------:R-:W-:Y:S01]  /*b1b0*/  FFMA.FTZ R26, R5, UR4, R26 ;  /* 0x00000004051a7c23 */ /* 0x000fe2000801001a */
[----:B------:R-:W-:-:S02]  /*b1c0*/  ISETP.GE.AND P0, PT, R3, R196, PT ;  /* 0x000000c40300720c */ /* 0x000fc40003f06270 */
[----:B------:R-:W-:Y:S02]  /*b1d0*/  FSEL R170, R170, -INF , !P2 ;  /* 0xff800000aaaa7808 */ /* 0x000fe40005000000 */
[----:B------:R-:W-:Y:S01]  /*b1e0*/  ISETP.GE.AND P2, PT, R16, R197, PT ;  /* 0x000000c51000720c */ /* 0x000fe20003f46270 */
[C---:B--2---:R-:W-:Y:S01]  /*b1f0*/  FFMA.FTZ R6, R4.reuse, UR4, R28 ;  /* 0x0000000404067c23 */ /* 0x044fe2000801001c */
[----:B------:R-:W-:Y:S01]  /*b200*/  IADD3 R3, R3, 0x39, RZ ;  /* 0x0000003903037810 */ /* 0x000fe20007ffe0ff */
[----:B------:R-:W-:Y:S01]  /*b210*/  FFMA.FTZ R4, R4, UR4, R30 ;  /* 0x0000000404047c23 */ /* 0x000fe2000801001e */
[----:B------:R-:W-:Y:S02]  /*b220*/  FSEL R180, R24, -INF , !P2 ;  /* 0xff80000018b47808 */ /* 0x000fe40005000000 */
[----:B------:R-:W1:Y:S01]  /*b230*/  I2F R5, R3 ;  /* 0x0000000300057306 */ /* 0x000e620000201400 */
[----:B------:R-:W-:Y:S02]  /*b240*/  ISETP.GE.AND P2, PT, R16, R196, PT ;  /* 0x000000c41000720c */ /* 0x000fe40003f46270 */
[----:B------:R-:W-:-:S02]  /*b250*/  FSEL R4, R4, -INF , !P0 ;  /* 0xff80000004047808 */ /* 0x000fc40004000000 */
[----:B------:R-:W-:Y:S02]  /*b260*/  PLOP3.LUT P0, PT, PT, PT, UP0, 0x80, 0x0 ;  /* 0x000000000000781c */ /* 0x000fe40003f0f008 */
[----:B------:R-:W-:Y:S02]  /*b270*/  FSEL R168, R26, -INF , !P2 ;  /* 0xff8000001aa87808 */ /* 0x000fe40005000000 */
[----:B------:R-:W-:Y:S02]  /*b280*/  FSEL R6, R6, -INF , !P1 ;  /* 0xff80000006067808 */ /* 0x000fe40004800000 */
[C---:B------:R-:W-:Y:S02]  /*b290*/  ISETP.GE.AND P2, PT, R3.reuse, R197, PT ;  /* 0x000000c50300720c */ /* 0x040fe40003f46270 */
[----:B------:R-:W-:Y:S01]  /*b2a0*/  ISETP.GE.AND P1, PT, R3, R196, PT ;  /* 0x000000c40300720c */ /* 0x000fe20003f26270 */
[C---:B-1----:R-:W-:Y:S02]  /*b2b0*/  FFMA.FTZ R25, R5.reuse, UR4, R25 ;  /* 0x0000000405197c23 */ /* 0x042fe40008010019 */
        /* <DEDUP_REMOVED lines=76> */
.L_x_260:
[----:B------:R-:W-:Y:S05]  /*b780*/  BSYNC B0 ;  /* 0x0000000000007941 */ /* 0x000fea0003800000 */
.L_x_259:
[----:B------:R-:W0:Y:S02]  /*b790*/  LDGDEPBAR ;  /* 0x00000000000079af */ /* 0x000e240000000000 */
.L_x_258:
        /* <DEDUP_REMOVED lines=38> */
[----:B-1----:R-:W-:-:S03]  /*ba00*/  FMNMX.FTZ R7, R12, R7, !PT ;  /* 0x000000070c077209 */ /* 0x002fc60007810000 */
[----:B------:R-:W-:Y:S01]  /*ba10*/  LDSM.16.MT88.4 R12, [R221+0x18000] ;  /* 0x01800000dd0c783b */ /* 0x000fe20000004200 */
        /* <DEDUP_REMOVED lines=9> */
[--C-:B------:R-:W-:Y:S01]  /*bab0*/  FFMA.FTZ R174, R171, c[0x0][0x23c], -R179.reuse ;  /* 0x00008f00abae7a23 */ /* 0x100fe200000108b3 */
[C---:B------:R-:W-:Y:S01]  /*bac0*/  FSEL R5, R3.reuse, RZ, P1 ;  /* 0x000000ff03057208 */ /* 0x040fe20000800000 */
[----:B------:R-:W-:Y:S02]  /*bad0*/  FMUL.FTZ R171, R3, c[0x0][0x23c] ;  /* 0x00008f0003ab7a20 */ /* 0x000fe40000410000 */
[----:B------:R-:W-:Y:S02]  /*bae0*/  FFMA.FTZ R175, R6, c[0x0][0x23c], -R179 ;  /* 0x00008f0006af7a23 */ /* 0x000fe400000108b3 */
[----:B------:R-:W-:Y:S01]  /*baf0*/  FADD.FTZ R5, R0, -R5 ;  /* 0x8000000500057221 */ /* 0x000fe20000010000 */
[----:B------:R-:W-:Y:S01]  /*bb00*/  FSEL R171, R171, RZ, P1 ;  /* 0x000000ffabab7208 */ /* 0x000fe20000800000 */
[--C-:B------:R-:W-:Y:S01]  /*bb10*/  FFMA.FTZ R173, R246, c[0x0][0x23c], -R179.reuse ;  /* 0x00008f00f6ad7a23 */ /* 0x100fe200000108b3 */
[----:B------:R-:W-:Y:S01]  /*bb20*/  MUFU.EX2 R174, R174 ;  /* 0x000000ae00ae7308 */ /* 0x000fe20000000800 */
[----:B------:R-:W-:-:S02]  /*bb30*/  FFMA.FTZ R172, R203, c[0x0][0x23c], -R179 ;  /* 0x00008f00cbac7a23 */ /* 0x000fc400000108b3 */
[--C-:B------:R-:W-:Y:S01]  /*bb40*/  FFMA.FTZ R167, R4, c[0x0][0x23c], -R171.reuse ;  /* 0x00008f0004a77a23 */ /* 0x100fe200000108ab */
[----:B------:R-:W-:Y:S01]  /*bb50*/  FSEL R4, R164, RZ, P2 ;  /* 0x000000ffa4047208 */ /* 0x000fe20001000000 */
[--C-:B------:R-:W-:Y:S02]  /*bb60*/  FFMA.FTZ R166, R202, c[0x0][0x23c], -R171.reuse ;  /* 0x00008f00caa67a23 */ /* 0x100fe400000108ab */
[--C-:B------:R-:W-:Y:S01]  /*bb70*/  FFMA.FTZ R165, R176, c[0x0][0x23c], -R171.reuse ;  /* 0x00008f00b0a57a23 */ /* 0x100fe200000108ab */
[----:B------:R-:W-:Y:S01]  /*bb80*/  MUFU.EX2 R175, R175 ;  /* 0x000000af00af7308 */ /* 0x000fe20000000800 */
[----:B------:R-:W-:Y:S02]  /*bb90*/  FADD.FTZ R4, R2, -R4 ;  /* 0x8000000402047221 */ /* 0x000fe40000010000 */
[----:B------:R-:W-:Y:S02]  /*bba0*/  FFMA.FTZ R2, R237, c[0x0][0x23c], -R171 ;  /* 0x00008f00ed027a23 */ /* 0x000fe400000108ab */
[----:B------:R-:W-:-:S02]  /*bbb0*/  FMUL.FTZ R0, R5, c[0x0][0x23c] ;  /* 0x00008f0005007a20 */ /* 0x000fc40000410000 */
[----:B------:R-:W-:Y:S01]  /*bbc0*/  FMUL.FTZ R4, R4, c[0x0][0x23c] ;  /* 0x00008f0004047a20 */ /* 0x000fe20000410000 */
[----:B------:R-:W-:Y:S01]  /*bbd0*/  MUFU.EX2 R173, R173 ;  /* 0x000000ad00ad7308 */ /* 0x000fe20000000800 */
[--C-:B------:R-:W-:Y:S02]  /*bbe0*/  FFMA.FTZ R184, R190, c[0x0][0x23c], -R179.reuse ;  /* 0x00008f00beb87a23 */ /* 0x100fe400000108b3 */
[--C-:B------:R-:W-:Y:S02]  /*bbf0*/  FFMA.FTZ R185, R189, c[0x0][0x23c], -R179.reuse ;  /* 0x00008f00bdb97a23 */ /* 0x100fe400000108b3 */
[--C-:B------:R-:W-:Y:S02]  /*bc00*/  FFMA.FTZ R186, R188, c[0x0][0x23c], -R179.reuse ;  /* 0x00008f00bcba7a23 */ /* 0x100fe400000108b3 */
[----:B------:R-:W-:Y:S01]  /*bc10*/  FFMA.FTZ R183, R201, c[0x0][0x23c], -R179 ;  /* 0x00008f00c9b77a23 */ /* 0x000fe200000108b3 */
[----:B------:R-:W1:Y:S01]  /*bc20*/  MUFU.EX2 R172, R172 ;  /* 0x000000ac00ac7308 */ /* 0x000e620000000800 */
[----:B------:R-:W-:-:S02]  /*bc30*/  FFMA.FTZ R187, R29, c[0x0][0x23c], -R171 ;  /* 0x00008f001dbb7a23 */ /* 0x000fc400000108ab */
[--C-:B------:R-:W-:Y:S02]  /*bc40*/  FFMA.FTZ R188, R33, c[0x0][0x23c], -R171.reuse ;  /* 0x00008f0021bc7a23 */ /* 0x100fe400000108ab */
[--C-:B------:R-:W-:Y:S02]  /*bc50*/  FFMA.FTZ R190, R32, c[0x0][0x23c], -R171.reuse ;  /* 0x00008f0020be7a23 */ /* 0x100fe400000108ab */
[----:B------:R-:W-:Y:S01]  /*bc60*/  FFMA.FTZ R189, R31, c[0x0][0x23c], -R171 ;  /* 0x00008f001fbd7a23 */ /* 0x000fe200000108ab */
[----:B------:R-:W-:Y:S01]  /*bc70*/  MUFU.EX2 R167, R167 ;  /* 0x000000a700a77308 */ /* 0x000fe20000000800 */
[----:B------:R-:W-:Y:S01]  /*bc80*/  LDSM.16.MT88.4 R32, [R221+0x18800] ;  /* 0x01880000dd20783b */ /* 0x000fe20000004200 */
[--C-:B------:R-:W-:Y:S02]  /*bc90*/  FFMA.FTZ R196, R198, c[0x0][0x23c], -R179.reuse ;  /* 0x00008f00c6c47a23 */ /* 0x100fe400000108b3 */
[--C-:B------:R-:W-:Y:S01]  /*bca0*/  FFMA.FTZ R197, R199, c[0x0][0x23c], -R179.reuse ;  /* 0x00008f00c7c57a23 */ /* 0x100fe200000108b3 */
[----:B------:R-:W-:Y:S01]  /*bcb0*/  LDSM.16.MT88.4 R28, [R220+0x18800] ;  /* 0x01880000dc1c783b */ /* 0x000fe20000004200 */
[----:B------:R-:W-:-:S02]  /*bcc0*/  FFMA.FTZ R195, R195, c[0x0][0x23c], -R179 ;  /* 0x00008f00c3c37a23 */ /* 0x000fc400000108b3 */
[----:B------:R-:W2:Y:S01]  /*bcd0*/  MUFU.EX2 R166, R166 ;  /* 0x000000a600a67308 */ /* 0x000ea20000000800 */
[----:B-1----:R-:W-:Y:S01]  /*bce0*/  F2FP.PACK_AB R6, R172, R173 ;  /* 0x000000adac06723e */ /* 0x002fe200000000ff */
[----:B------:R-:W-:Y:S02]  /*bcf0*/  FFMA.FTZ R198, R200, c[0x0][0x23c], -R179 ;  /* 0x00008f00c8c67a23 */ /* 0x000fe400000108b3 */
[--C-:B------:R-:W-:Y:S02]  /*bd00*/  FFMA.FTZ R193, R193, c[0x0][0x23c], -R171.reuse ;  /* 0x00008f00c1c17a23 */ /* 0x100fe400000108ab */
[--C-:B------:R-:W-:Y:S02]  /*bd10*/  FFMA.FTZ R191, R191, c[0x0][0x23c], -R171.reuse ;  /* 0x00008f00bfbf7a23 */ /* 0x100fe400000108ab */
[----:B------:R-:W-:Y:S01]  /*bd20*/  MUFU.EX2 R165, R165 ;  /* 0x000000a500a57308 */ /* 0x000fe20000000800 */
[--C-:B------:R-:W-:Y:S02]  /*bd30*/  FFMA.FTZ R194, R194, c[0x0][0x23c], -R171.reuse ;  /* 0x00008f00c2c27a23 */ /* 0x100fe400000108ab */
[----:B------:R-:W-:-:S02]  /*bd40*/  FFMA.FTZ R192, R192, c[0x0][0x23c], -R171 ;  /* 0x00008f00c0c07a23 */ /* 0x000fc400000108ab */
[--C-:B------:R-:W-:Y:S02]  /*bd50*/  FFMA.FTZ R182, R182, c[0x0][0x23c], -R179.reuse ;  /* 0x00008f00b6b67a23 */ /* 0x100fe400000108b3 */
[--C-:B------:R-:W-:Y:S01]  /*bd60*/  FFMA.FTZ R181, R181, c[0x0][0x23c], -R179.reuse ;  /* 0x00008f00b5b57a23 */ /* 0x100fe200000108b3 */
[----:B------:R-:W1:Y:S01]  /*bd70*/  MUFU.EX2 R2, R2 ;  /* 0x0000000200027308 */ /* 0x000e620000000800 */
[----:B--2---:R-:W-:Y:S01]  /*bd80*/  F2FP.PACK_AB R5, R166, R167 ;  /* 0x000000a7a605723e */ /* 0x004fe200000000ff */
[--C-:B------:R-:W-:Y:S02]  /*bd90*/  FFMA.FTZ R180, R180, c[0x0][0x23c], -R179.reuse ;  /* 0x00008f00b4b47a23 */ /* 0x100fe400000108b3 */
[----:B------:R-:W-:Y:S02]  /*bda0*/  FFMA.FTZ R178, R178, c[0x0][0x23c], -R179 ;  /* 0x00008f00b2b27a23 */ /* 0x000fe400000108b3 */
[--C-:B------:R-:W-:Y:S02]  /*bdb0*/  FFMA.FTZ R177, R177, c[0x0][0x23c], -R171.reuse ;  /* 0x00008f00b1b17a23 */ /* 0x100fe400000108ab */
[----:B------:R2:W3:Y:S01]  /*bdc0*/  MUFU.EX2 R176, R4 ;  /* 0x0000000400b07308 */ /* 0x0004e20000000800 */
[----:B------:R-:W-:-:S02]  /*bdd0*/  FFMA.FTZ R179, R170, c[0x0][0x23c], -R171 ;  /* 0x00008f00aab37a23 */ /* 0x000fc400000108ab */
[--C-:B------:R-:W-:Y:S02]  /*bde0*/  FFMA.FTZ R199, R168, c[0x0][0x23c], -R171.reuse ;  /* 0x00008f00a8c77a23 */ /* 0x100fe400000108ab */
[----:B------:R-:W-:Y:S02]  /*bdf0*/  FFMA.FTZ R200, R169, c[0x0][0x23c], -R171 ;  /* 0x00008f00a9c87a23 */ /* 0x000fe400000108ab */
[----:B------:R-:W-:Y:S01]  /*be00*/  LDSM.16.MT88.4 R168, [R221+0x19800] ;  /* 0x01980000dda8783b */ /* 0x000fe20000004200 */
        /* <DEDUP_REMOVED lines=24> */
[----:B------:R-:W-:Y:S01]  /*bf90*/  MUFU.EX2 R186, R186 ;  /* 0x000000ba00ba7308 */ /* 0x000fe20000000800 */
        /* <DEDUP_REMOVED lines=9> */
[----:B------:R-:W-:Y:S01]  /*c030*/  FMUL.FTZ R49, R49, R176 ;  /* 0x000000b031317220 */ /* 0x000fe20000410000 */
[----:B------:R-:W3:Y:S01]  /*c040*/  LDSM.16.MT88.4 R16, [R224+0x1a000] ;  /* 0x01a00000e010783b */ /* 0x000ee20000004200 */
[-C--:B------:R-:W-:Y:S01]  /*c050*/  FMUL.FTZ R50, R50, R0.reuse ;  /* 0x0000000032327220 */ /* 0x080fe20000410000 */
[----:B------:R-:W4:Y:S01]  /*c060*/  MUFU.EX2 R188, R188 ;  /* 0x000000bc00bc7308 */ /* 0x000f220000000800 */
        /* <DEDUP_REMOVED lines=9> */
[----:B------:R-:W5:Y:S01]  /*c100*/  LDSM.16.MT88.4 R12, [R222+0x1a000] ;  /* 0x01a00000de0c783b */ /* 0x000f620000004200 */
[----:B------:R-:W-:-:S02]  /*c110*/  FMUL.FTZ R57, R57, R176 ;  /* 0x000000b039397220 */ /* 0x000fc40000410000 */
[-C--:B------:R-:W-:Y:S01]  /*c120*/  FMUL.FTZ R58, R58, R0.reuse ;  /* 0x000000003a3a7220 */ /* 0x080fe20000410000 */
[----:B------:R-:W1:Y:S01]  /*c130*/  MUFU.EX2 R189, R189 ;  /* 0x000000bd00bd7308 */ /* 0x000e620000000800 */
[----:B------:R-:W-:Y:S02]  /*c140*/  FMUL.FTZ R59, R59, R0 ;  /* 0x000000003b3b7220 */ /* 0x000fe40000410000 */
[-C--:B------:R-:W-:Y:S01]  /*c150*/  FMUL.FTZ R60, R60, R176.reuse ;  /* 0x000000b03c3c7220 */ /* 0x080fe20000410000 */
[----:B--2---:R-:W-:Y:S01]  /*c160*/  HMMA.16816.F32 R52, R4, R20, R52 ;  /* 0x000000140434723c */ /* 0x004fe20000001834 */
[----:B------:R-:W-:Y:S02]  /*c170*/  FMUL.FTZ R61, R61, R176 ;  /* 0x000000b03d3d7220 */ /* 0x000fe40000410000 */
[-C--:B------:R-:W-:Y:S01]  /*c180*/  FMUL.FTZ R62, R62, R0.reuse ;  /* 0x000000003e3e7220 */ /* 0x080fe20000410000 */
[----:B------:R-:W2:Y:S01]  /*c190*/  MUFU.EX2 R196, R196 ;  /* 0x000000c400c47308 */ /* 0x000ea20000000800 */
[----:B------:R-:W-:-:S02]  /*c1a0*/  FMUL.FTZ R63, R63, R0 ;  /* 0x000000003f3f7220 */ /* 0x000fc40000410000 */
[-C--:B------:R-:W-:Y:S01]  /*c1b0*/  FMUL.FTZ R64, R64, R176.reuse ;  /* 0x000000b040407220 */ /* 0x080fe20000410000 */
[C---:B------:R-:W-:Y:S01]  /*c1c0*/  HMMA.16816.F32 R56, R4.reuse, R22, R56 ;  /* 0x000000160438723c */ /* 0x040fe20000001838 */
[----:B------:R-:W1:Y:S01]  /*c1d0*/  LDSM.16.MT88.4 R20, [R221+0x1a000] ;  /* 0x01a00000dd14783b */ /* 0x000e620000004200 */
[----:B------:R-:W-:Y:S02]  /*c1e0*/  FMUL.FTZ R65, R65, R176 ;  /* 0x000000b041417220 */ /* 0x000fe40000410000 */
[-C--:B------:R-:W-:Y:S01]  /*c1f0*/  FMUL.FTZ R66, R66, R0.reuse ;  /* 0x0000000042427220 */ /* 0x080fe20000410000 */
[----:B------:R-:W1:Y:S01]  /*c200*/  MUFU.EX2 R197, R197 ;  /* 0x000000c500c57308 */ /* 0x000e620000000800 */
[----:B------:R-:W-:Y:S02]  /*c210*/  FMUL.FTZ R67, R67, R0 ;  /* 0x0000000043437220 */ /* 0x000fe40000410000 */
[-C--:B------:R-:W-:Y:S01]  /*c220*/  FMUL.FTZ R68, R68, R176.reuse ;  /* 0x000000b044447220 */ /* 0x080fe20000410000 */
[----:B---3--:R-:W-:Y:S01]  /*c230*/  HMMA.16816.F32 R60, R4, R16, R60 ;  /* 0x00000010043c723c */ /* 0x008fe2000000183c */
[----:B------:R-:W-:-:S02]  /*c240*/  FMUL.FTZ R69, R69, R176 ;  /* 0x000000b045457220 */ /* 0x000fc40000410000 */
        /* <DEDUP_REMOVED lines=8> */
[----:B------:R-:W-:Y:S01]  /*c2d0*/  MUFU.EX2 R198, R198 ;  /* 0x000000c600c67308 */ /* 0x000fe20000000800 */
[----:B------:R-:W-:-:S02]  /*c2e0*/  FMUL.FTZ R75, R75, R0 ;  /* 0x000000004b4b7220 */ /* 0x000fc40000410000 */
[-C--:B------:R-:W-:Y:S01]  /*c2f0*/  FMUL.FTZ R76, R76, R176.reuse ;  /* 0x000000b04c4c7220 */ /* 0x080fe20000410000 */
[C---:B-----5:R-:W-:Y:S01]  /*c300*/  HMMA.16816.F32 R68, R4.reuse, R12, R68 ;  /* 0x0000000c0444723c */ /* 0x060fe20000001844 */
        /* <DEDUP_REMOVED lines=15> */
[----:B------:R-:W-:Y:S01]  /*c400*/  MUFU.EX2 R194, R194 ;  /* 0x000000c200c27308 */ /* 0x000fe20000000800 */
[----:B------:R-:W-:Y:S01]  /*c410*/  FMUL.FTZ R87, R87, R0 ;  /* 0x0000000057577220 */ /* 0x000fe20000410000 */
[----:B------:R-:W-:Y:S01]  /*c420*/  HMMA.16816.F32 R80, R4, R22, R80 ;  /* 0x000000160450723c */ /* 0x000fe20000001850 */
[-C--:B------:R-:W-:Y:S01]  /*c430*/  FMUL.FTZ R88, R88, R176.reuse ;  /* 0x000000b058587220 */ /* 0x080fe20000410000 */
[----:B------:R-:W1:Y:S01]  /*c440*/  LDSM.16.MT88.4 R20, [R222+0x1c000] ;  /* 0x01c00000de14783b */ /* 0x000e620000004200 */
[----:B------:R-:W-:-:S02]  /*c450*/  FMUL.FTZ R89, R89, R176 ;  /* 0x000000b059597220 */ /* 0x000fc40000410000 */
[-C--:B------:R-:W-:Y:S01]  /*c460*/  FMUL.FTZ R90, R90, R0.reuse ;  /* 0x000000005a5a7220 */ /* 0x080fe20000410000 */
[----:B------:R-:W1:Y:S01]  /*c470*/  MUFU.EX2 R192, R192 ;  /* 0x000000c000c07308 */ /* 0x000e620000000800 */
[----:B------:R-:W-:Y:S02]  /*c480*/  FMUL.FTZ R91, R91, R0 ;  /* 0x000000005b5b7220 */ /* 0x000fe40000410000 */
[-C--:B------:R-:W-:Y:S01]  /*c490*/  FMUL.FTZ R92, R92, R176.reuse ;  /* 0x000000b05c5c7220 */ /* 0x080fe20000410000 */
[----:B---3--:R-:W-:Y:S01]  /*c4a0*/  HMMA.16816.F32 R84, R4, R16, R84 ;  /* 0x000000100454723c */ /* 0x008fe20000001854 */
[----:B------:R-:W-:Y:S02]  /*c4b0*/  FMUL.FTZ R93, R93, R176 ;  /* 0x000000b05d5d7220 */ /* 0x000fe40000410000 */
[-C--:B------:R-:W-:Y:S01]  /*c4c0*/  FMUL.FTZ R94, R94, R0.reuse ;  /* 0x000000005e5e7220 */ /* 0x080fe20000410000 */
[----:B------:R-:W3:Y:S01]  /*c4d0*/  MUFU.EX2 R182, R182 ;  /* 0x000000b600b67308 */ /* 0x000ee20000000800 */
[----:B------:R-:W-:-:S02]  /*c4e0*/  FMUL.FTZ R95, R95, R0 ;  /* 0x000000005f5f7220 */ /* 0x000fc40000410000 */
[-C--:B------:R-:W-:Y:S01]  /*c4f0*/  FMUL.FTZ R96, R96, R176.reuse ;  /* 0x000000b060607220 */ /* 0x080fe20000410000 */
[C---:B------:R-:W-:Y:S01]  /*c500*/  HMMA.16816.F32 R88, R4.reuse, R18, R88 ;  /* 0x000000120458723c */ /* 0x040fe20000001858 */
[----:B------:R-:W-:Y:S01]  /*c510*/  FMUL.FTZ R97, R97, R176 ;  /* 0x000000b061617220 */ /* 0x000fe20000410000 */
[----:B------:R-:W2:Y:S01]  /*c520*/  LDSM.16.MT88.4 R16, [R221+0x1c000] ;  /* 0x01c00000dd10783b */ /* 0x000ea20000004200 */
[-C--:B------:R-:W-:Y:S01]  /*c530*/  FMUL.FTZ R98, R98, R0.reuse ;  /* 0x0000000062627220 */ /* 0x080fe20000410000 */
[----:B------:R-:W1:Y:S01]  /*c540*/  MUFU.EX2 R181, R181 ;  /* 0x000000b500b57308 */ /* 0x000e620000000800 */
[----:B------:R-:W-:Y:S02]  /*c550*/  FMUL.FTZ R99, R99, R0 ;  /* 0x0000000063637220 */ /* 0x000fe40000410000 */
[-C--:B------:R-:W-:Y:S01]  /*c560*/  FMUL.FTZ R100, R100, R176.reuse ;  /* 0x000000b064647220 */ /* 0x080fe20000410000 */
[----:B-----5:R-:W-:Y:S01]  /*c570*/  HMMA.16816.F32 R92, R4, R12, R92 ;  /* 0x0000000c045c723c */ /* 0x020fe2000000185c */
[----:B------:R-:W-:-:S02]  /*c580*/  FMUL.FTZ R101, R101, R176 ;  /* 0x000000b065657220 */ /* 0x000fc40000410000 */
[-C--:B------:R-:W-:Y:S01]  /*c590*/  FMUL.FTZ R102, R102, R0.reuse ;  /* 0x0000000066667220 */ /* 0x080fe20000410000 */
[----:B------:R-:W-:Y:S01]  /*c5a0*/  MUFU.EX2 R180, R180 ;  /* 0x000000b400b47308 */ /* 0x000fe20000000800 */
[----:B------:R-:W-:Y:S02]  /*c5b0*/  FMUL.FTZ R103, R103, R0 ;  /* 0x0000000067677220 */ /* 0x000fe40000410000 */
[-C--:B------:R-:W-:Y:S01]  /*c5c0*/  FMUL.FTZ R104, R104, R176.reuse ;  /* 0x000000b068687220 */ /* 0x080fe20000410000 */
[----:B------:R-:W-:Y:S01]  /*c5d0*/  HMMA.16816.F32 R96, R4, R14, R96 ;  /* 0x0000000e0460723c */ /* 0x000fe20000001860 */
[----:B------:R-:W5:Y:S01]  /*c5e0*/  LDSM.16.MT88.4 R12, [R220+0x1c000] ;  /* 0x01c00000dc0c783b */ /* 0x000f620000004200 */
[----:B------:R-:W-:Y:S02]  /*c5f0*/  FMUL.FTZ R105, R105, R176 ;  /* 0x000000b069697220 */ /* 0x000fe40000410000 */
[-C--:B------:R-:W-:Y:S01]  /*c600*/  FMUL.FTZ R106, R106, R0.reuse ;  /* 0x000000006a6a7220 */ /* 0x080fe20000410000 */
[----:B------:R-:W-:Y:S01]  /*c610*/  MUFU.EX2 R178, R178 ;  /* 0x000000b200b27308 */ /* 0x000fe20000000800 */
[----:B------:R-:W-:-:S02]  /*c620*/  FMUL.FTZ R107, R107, R0 ;  /* 0x000000006b6b7220 */ /* 0x000fc40000410000 */
        /* <DEDUP_REMOVED lines=29> */
[-C--:B------:R-:W-:Y:S02]  /*c800*/  FMUL.FTZ R126, R126, R0.reuse ;  /* 0x000000007e7e7220 */ /* 0x080fe40000410000 */
[----:B------:R-:W-:Y:S02]  /*c810*/  FMUL.FTZ R127, R127, R0 ;  /* 0x000000007f7f7220 */ /* 0x000fe40000410000 */
[-C--:B------:R-:W-:Y:S01]  /*c820*/  FMUL.FTZ R128, R128, R176.reuse ;  /* 0x000000b080807220 */ /* 0x080fe20000410000 */
[----:B------:R-:W-:Y:S01]  /*c830*/  HMMA.16816.F32 R120, R4, R14, R120 ;  /* 0x0000000e0478723c */ /* 0x000fe20000001878 */
[----:B------:R-:W5:Y:S01]  /*c840*/  LDSM.16.MT88.4 R12, [R221+0x1e000] ;  /* 0x01e00000dd0c783b */ /* 0x000f620000004200 */
[----:B------:R-:W-:Y:S02]  /*c850*/  FMUL.FTZ R129, R129, R176 ;  /* 0x000000b081817220 */ /* 0x000fe40000410000 */
[-C--:B------:R-:W-:Y:S02]  /*c860*/  FMUL.FTZ R130, R130, R0.reuse ;  /* 0x0000000082827220 */ /* 0x080fe40000410000 */
[----:B------:R-:W-:-:S02]  /*c870*/  FMUL.FTZ R131, R131, R0 ;  /* 0x0000000083837220 */ /* 0x000fc40000410000 */
[C---:B-1----:R-:W-:Y:S01]  /*c880*/  HMMA.16816.F32 R124, R4.reuse, R20, R124 ;  /* 0x00000014047c723c */ /* 0x042fe2000000187c */
[-C--:B------:R-:W-:Y:S02]  /*c890*/  FMUL.FTZ R132, R132, R176.reuse ;  /* 0x000000b084847220 */ /* 0x080fe40000410000 */
[----:B------:R-:W-:Y:S02]  /*c8a0*/  FMUL.FTZ R133, R133, R176 ;  /* 0x000000b085857220 */ /* 0x000fe40000410000 */
[-C--:B------:R-:W-:Y:S02]  /*c8b0*/  FMUL.FTZ R134, R134, R0.reuse ;  /* 0x0000000086867220 */ /* 0x080fe40000410000 */
[----:B------:R-:W-:Y:S01]  /*c8c0*/  FMUL.FTZ R135, R135, R0 ;  /* 0x0000000087877220 */ /* 0x000fe20000410000 */
[----:B------:R-:W-:Y:S01]  /*c8d0*/  HMMA.16816.F32 R128, R4, R22, R128 ;  /* 0x000000160480723c */ /* 0x000fe20000001880 */
[-C--:B------:R-:W-:Y:S01]  /*c8e0*/  FMUL.FTZ R136, R136, R176.reuse ;  /* 0x000000b088887220 */ /* 0x080fe20000410000 */
[----:B------:R-:W1:Y:S01]  /*c8f0*/  LDSM.16.MT88.4 R20, [R220+0x1e000] ;  /* 0x01e00000dc14783b */ /* 0x000e620000004200 */
[----:B------:R-:W-:-:S02]  /*c900*/  FMUL.FTZ R137, R137, R176 ;  /* 0x000000b089897220 */ /* 0x000fc40000410000 */
[-C--:B------:R-:W-:Y:S02]  /*c910*/  FMUL.FTZ R138, R138, R0.reuse ;  /* 0x000000008a8a7220 */ /* 0x080fe40000410000 */
[----:B------:R-:W-:Y:S02]  /*c920*/  FMUL.FTZ R139, R139, R0 ;  /* 0x000000008b8b7220 */ /* 0x000fe40000410000 */
[-C--:B------:R-:W-:Y:S01]  /*c930*/  FMUL.FTZ R140, R140, R176.reuse ;  /* 0x000000b08c8c7220 */ /* 0x080fe20000410000 */
[----:B--2---:R-:W-:Y:S01]  /*c940*/  HMMA.16816.F32 R132, R4, R16, R132 ;  /* 0x000000100484723c */ /* 0x004fe20000001884 */
[----:B------:R-:W-:Y:S02]  /*c950*/  FMUL.FTZ R141, R141, R176 ;  /* 0x000000b08d8d7220 */ /* 0x000fe40000410000 */
[-C--:B------:R-:W-:Y:S02]  /*c960*/  FMUL.FTZ R142, R142, R0.reuse ;  /* 0x000000008e8e7220 */ /* 0x080fe40000410000 */
[----:B------:R-:W-:-:S02]  /*c970*/  FMUL.FTZ R143, R143, R0 ;  /* 0x000000008f8f7220 */ /* 0x000fc40000410000 */
[-C--:B------:R-:W-:Y:S01]  /*c980*/  FMUL.FTZ R152, R152, R176.reuse ;  /* 0x000000b098987220 */ /* 0x080fe20000410000 */
[C---:B------:R-:W-:Y:S01]  /*c990*/  HMMA.16816.F32 R136, R4.reuse, R18, R136 ;  /* 0x000000120488723c */ /* 0x040fe20000001888 */
[----:B------:R-:W-:Y:S01]  /*c9a0*/  FMUL.FTZ R153, R153, R176 ;  /* 0x000000b099997220 */ /* 0x000fe20000410000 */
[----:B------:R-:W2:Y:S01]  /*c9b0*/  LDSM.16.MT88.4 R16, [R224+0x18800] ;  /* 0x01880000e010783b */ /* 0x000ea20000004200 */
[-C--:B------:R-:W-:Y:S02]  /*c9c0*/  FMUL.FTZ R154, R154, R0.reuse ;  /* 0x000000009a9a7220 */ /* 0x080fe40000410000 */
        /* <DEDUP_REMOVED lines=13> */
[----:B------:R-:W-:Y:S02]  /*caa0*/  FFMA.FTZ R175, R250, R176, R175 ;  /* 0x000000b0faaf7223 */ /* 0x000fe400000100af */
[----:B------:R-:W-:Y:S02]  /*cab0*/  FFMA.FTZ R0, R249, R0, R167 ;  /* 0x00000000f9007223 */ /* 0x000fe400000100a7 */
[----:B------:R-:W-:Y:S02]  /*cac0*/  FADD.FTZ R174, R174, R175 ;  /* 0x000000afaeae7221 */ /* 0x000fe40000010000 */
[----:B------:R-:W-:Y:S01]  /*cad0*/  FADD.FTZ R0, R166, R0 ;  /* 0x00000000a6007221 */ /* 0x000fe20000010000 */
[----:B------:R-:W-:Y:S01]  /*cae0*/  HMMA.16816.F32 R144, R4, R22, R144 ;  /* 0x000000160490723c */ /* 0x000fe20000001890 */
[----:B------:R-:W1:Y:S01]  /*caf0*/  LDSM.16.MT88.4 R20, [R222+0x1a800] ;  /* 0x01a80000de14783b */ /* 0x000e620000004200 */
[----:B------:R-:W-:-:S02]  /*cb00*/  FADD.FTZ R174, R173, R174 ;  /* 0x000000aeadae7221 */ /* 0x000fc40000010000 */
        /* <DEDUP_REMOVED lines=17> */
[C---:B------:R-:W-:Y:S01]  /*cc20*/  HMMA.16816.F32 R156, R4.reuse, R18, R156 ;  /* 0x00000012049c723c */ /* 0x040fe2000000189c */
[----:B------:R-:W2:Y:S07]  /*cc30*/  LDSM.16.MT88.4 R16, [R221+0x1a800] ;  /* 0x01a80000dd10783b */ /* 0x000eae0000004200 */
[C---:B-----5:R-:W-:Y:S08]  /*cc40*/  HMMA.16816.F32 R36, R4.reuse, R12, R36 ;  /* 0x0000000c0424723c */ /* 0x060ff00000001824 */
[C---:B------:R-:W-:Y:S01]  /*cc50*/  HMMA.16816.F32 R40, R4.reuse, R14, R40 ;  /* 0x0000000e0428723c */ /* 0x040fe20000001828 */
[----:B------:R-:W4:Y:S07]  /*cc60*/  LDSM.16.MT88.4 R12, [R220+0x1a800] ;  /* 0x01a80000dc0c783b */ /* 0x000f2e0000004200 */
[C---:B------:R-:W-:Y:S08]  /*cc70*/  HMMA.16816.F32 R44, R4.reuse, R32, R44 ;  /* 0x00000020042c723c */ /* 0x040ff0000000182c */
[C---:B------:R-:W-:Y:S01]  /*cc80*/  HMMA.16816.F32 R48, R4.reuse, R34, R48 ;  /* 0x000000220430723c */ /* 0x040fe20000001830 */
[----:B------:R-:W5:Y:S07]  /*cc90*/  LDSM.16.MT88.4 R32, [R224+0x1c800] ;  /* 0x01c80000e020783b */ /* 0x000f6e0000004200 */
[C---:B------:R-:W-:Y:S08]  /*cca0*/  HMMA.16816.F32 R52, R4.reuse, R28, R52 ;  /* 0x0000001c0434723c */ /* 0x040ff00000001834 */
        /* <DEDUP_REMOVED lines=13> */
[----:B------:R-:W2:Y:S07]  /*cd80*/  LDSM.16.MT88.4 R24, [R221+0x1c800] ;  /* 0x01c80000dd18783b */ /* 0x000eae0000004200 */
[C---:B-----5:R-:W-:Y:S08]  /*cd90*/  HMMA.16816.F32 R92, R4.reuse, R32, R92 ;  /* 0x00000020045c723c */ /* 0x060ff0000000185c */
[C---:B------:R-:W-:Y:S01]  /*cda0*/  HMMA.16816.F32 R96, R4.reuse, R34, R96 ;  /* 0x000000220460723c */ /* 0x040fe20000001860 */
[----:B------:R-:W-:Y:S07]  /*cdb0*/  LDSM.16.MT88.4 R32, [R220+0x1e800] ;  /* 0x01e80000dc20783b */ /* 0x000fee0000004200 */
[C---:B---3--:R-:W-:Y:S08]  /*cdc0*/  HMMA.16816.F32 R100, R4.reuse, R28, R100 ;  /* 0x0000001c0464723c */ /* 0x048ff00000001864 */
[C---:B------:R-:W-:Y:S01]  /*cdd0*/  HMMA.16816.F32 R104, R4.reuse, R30, R104 ;  /* 0x0000001e0468723c */ /* 0x040fe20000001868 */
[----:B------:R-:W3:Y:S07]  /*cde0*/  LDSM.16.MT88.4 R28, [R221+0x1e800] ;  /* 0x01e80000dd1c783b */ /* 0x000eee0000004200 */
[C---:B-1----:R-:W-:Y:S08]  /*cdf0*/  HMMA.16816.F32 R116, R4.reuse, R20, R116 ;  /* 0x000000140474723c */ /* 0x042ff00000001874 */
[C---:B------:R-:W-:Y:S01]  /*ce00*/  HMMA.16816.F32 R120, R4.reuse, R22, R120 ;  /* 0x000000160478723c */ /* 0x040fe20000001878 */
[----:B------:R-:W-:Y:S07]  /*ce10*/  LDSM.16.MT88.4 R20, [R220+0x19000] ;  /* 0x01900000dc14783b */ /* 0x000fee0000004200 */
[C---:B--2---:R-:W-:Y:S08]  /*ce20*/  HMMA.16816.F32 R124, R4.reuse, R16, R124 ;  /* 0x00000010047c723c */ /* 0x044ff0000000187c */
[C---:B------:R-:W-:Y:S01]  /*ce30*/  HMMA.16816.F32 R128, R4.reuse, R18, R128 ;  /* 0x000000120480723c */ /* 0x040fe20000001880 */
[----:B------:R-:W-:Y:S07]  /*ce40*/  LDSM.16.MT88.4 R16, [R224+0x1b000] ;  /* 0x01b00000e010783b */ /* 0x000fee0000004200 */
[C---:B----4-:R-:W-:Y:S08]  /*ce50*/  HMMA.16816.F32 R132, R4.reuse, R12, R132 ;  /* 0x0000000c0484723c */ /* 0x050ff00000001884 */
[C---:B------:R-:W-:Y:S01]  /*ce60*/  HMMA.16816.F32 R136, R4.reuse, R14, R136 ;  /* 0x0000000e0488723c */ /* 0x040fe20000001888 */
[----:B------:R-:W1:Y:S07]  /*ce70*/  LDSM.16.MT88.4 R12, [R224+0x19000] ;  /* 0x01900000e00c783b */ /* 0x000e6e0000004200 */
[C---:B------:R-:W-:Y:S08]  /*ce80*/  HMMA.16816.F32 R108, R4.reuse, R24, R108 ;  /* 0x00000018046c723c */ /* 0x040ff0000000186c */
[C---:B------:R-:W-:Y:S01]  /*ce90*/  HMMA.16816.F32 R112, R4.reuse, R26, R112 ;  /* 0x0000001a0470723c */ /* 0x040fe20000001870 */
[----:B------:R-:W2:Y:S07]  /*cea0*/  LDSM.16.MT88.4 R24, [R221+0x19000] ;  /* 0x01900000dd18783b */ /* 0x000eae0000004200 */
        /* <DEDUP_REMOVED lines=64> */
[C---:B-----5:R-:W-:Y:S08]  /*d2b0*/  HMMA.16816.F32 R84, R4.reuse, R28, R84 ;  /* 0x0000001c0454723c */ /* 0x060ff00000001854 */
[C---:B------:R-:W-:Y:S01]  /*d2c0*/  HMMA.16816.F32 R88, R4.reuse, R30, R88 ;  /* 0x0000001e0458723c */ /* 0x040fe20000001858 */
[----:B------:R-:W5:Y:S07]  /*d2d0*/  LDSM.16.MT88.4 R28, [R222+0x19800] ;  /* 0x01980000de1c783b */ /* 0x000f6e0000004200 */
[C---:B--2---:R-:W-:Y:S08]  /*d2e0*/  HMMA.16816.F32 R124, R4.reuse, R24, R124 ;  /* 0x00000018047c723c */ /* 0x044ff0000000187c */
[C---:B------:R-:W-:Y:S01]  /*d2f0*/  HMMA.16816.F32 R128, R4.reuse, R26, R128 ;  /* 0x0000001a0480723c */ /* 0x040fe20000001880 */
[----:B------:R-:W-:Y:S07]  /*d300*/  LDSM.16.MT88.4 R24, [R222+0x1b800] ;  /* 0x01b80000de18783b */ /* 0x000fee0000004200 */
[C---:B------:R-:W-:Y:S08]  /*d310*/  HMMA.16816.F32 R140, R4.reuse, R32, R140 ;  /* 0x00000020048c723c */ /* 0x040ff0000000188c */
[----:B------:R-:W-:Y:S01]  /*d320*/  HMMA.16816.F32 R152, R4, R34, R152 ;  /* 0x000000220498723c */ /* 0x000fe20000001898 */
[----:B------:R-:W2:Y:S06]  /*d330*/  LDSM.16.MT88.4 R32, [R220+0x19800] ;  /* 0x01980000dc20783b */ /* 0x000eac0000004200 */
[----:B------:R-:W-:-:S02]  /*d340*/  F2FP.PACK_AB R4, R181, R182 ;  /* 0x000000b6b504723e */ /* 0x000fc400000000ff */
[----:B------:R-:W-:Y:S02]  /*d350*/  F2FP.PACK_AB R5, R179, R177 ;  /* 0x000000b1b305723e */ /* 0x000fe400000000ff */
[----:B------:R-:W-:Y:S02]  /*d360*/  F2FP.PACK_AB R6, R178, R180 ;  /* 0x000000b4b206723e */ /* 0x000fe400000000ff */
[----:B------:R-:W-:-:S07]  /*d370*/  F2FP.PACK_AB R7, R200, R199 ;  /* 0x000000c7c807723e */ /* 0x000fce00000000ff */
        /* <DEDUP_REMOVED lines=14> */
[----:B------:R-:W2:Y:S07]  /*d460*/  LDSM.16.MT88.4 R32, [R221+0x1d800] ;  /* 0x01d80000dd20783b */ /* 0x000eae0000004200 */
[C---:B------:R-:W-:Y:S08]  /*d470*/  HMMA.16816.F32 R68, R4.reuse, R24, R68 ;  /* 0x000000180444723c */ /* 0x040ff00000001844 */
        /* <DEDUP_REMOVED lines=12> */
[C---:B------:R-:W-:Y:S08]  /*d540*/  HMMA.16816.F32 R48, R4.reuse, R170, R48 ;  /* 0x000000aa0430723c */ /* 0x040ff00000001830 */
[C---:B-----5:R-:W-:Y:S08]  /*d550*/  HMMA.16816.F32 R100, R4.reuse, R28, R100 ;  /* 0x0000001c0464723c */ /* 0x060ff00000001864 */
[C---:B------:R-:W-:Y:S08]  /*d560*/  HMMA.16816.F32 R104, R4.reuse, R30, R104 ;  /* 0x0000001e0468723c */ /* 0x040ff00000001868 */
[C---:B--2---:R-:W-:Y:S08]  /*d570*/  HMMA.16816.F32 R108, R4.reuse, R32, R108 ;  /* 0x00000020046c723c */ /* 0x044ff0000000186c */
[C---:B------:R-:W-:Y:S08]  /*d580*/  HMMA.16816.F32 R112, R4.reuse, R34, R112 ;  /* 0x000000220470723c */ /* 0x040ff00000001870 */
[C---:B------:R-:W-:Y:S08]  /*d590*/  HMMA.16816.F32 R116, R4.reuse, R24, R116 ;  /* 0x000000180474723c */ /* 0x040ff00000001874 */
[C---:B------:R-:W-:Y:S08]  /*d5a0*/  HMMA.16816.F32 R120, R4.reuse, R26, R120 ;  /* 0x0000001a0478723c */ /* 0x040ff00000001878 */
[C---:B-1----:R-:W-:Y:S08]  /*d5b0*/  HMMA.16816.F32 R132, R4.reuse, R12, R132 ;  /* 0x0000000c0484723c */ /* 0x042ff00000001884 */
[C---:B------:R-:W-:Y:S08]  /*d5c0*/  HMMA.16816.F32 R136, R4.reuse, R14, R136 ;  /* 0x0000000e0488723c */ /* 0x040ff00000001888 */
[C---:B---3--:R-:W-:Y:S08]  /*d5d0*/  HMMA.16816.F32 R140, R4.reuse, R20, R140 ;  /* 0x00000014048c723c */ /* 0x048ff0000000188c */
[C---:B------:R-:W-:Y:S08]  /*d5e0*/  HMMA.16816.F32 R152, R4.reuse, R22, R152 ;  /* 0x000000160498723c */ /* 0x040ff00000001898 */
[C---:B----4-:R-:W-:Y:S08]  /*d5f0*/  HMMA.16816.F32 R148, R4.reuse, R16, R148 ;  /* 0x000000100494723c */ /* 0x050ff00000001894 */
[----:B------:R-:W-:Y:S01]  /*d600*/  HMMA.16816.F32 R144, R4, R18, R144 ;  /* 0x000000120490723c */ /* 0x000fe20000001890 */
[----:B------:R-:W-:Y:S11]  /*d610*/  @P0 BRA `(.L_x_261) ;  /* 0x0000001000000947 */ /* 0x000ff60003800000 */
.L_x_254:
[----:B------:R-:W-:-:S12]  /*d620*/  UIADD3 UR9, UR26, -0x1, URZ ;  /* 0xffffffff1a097890 */ /* 0x000fd8000fffe03f */
.L_x_261:
        /* <DEDUP_REMOVED lines=9> */
[----:B------:R-:W-:Y:S02]  /*d6c0*/  ISETP.GE.AND P3, PT, R242, c[0x0][0x220], PT ;  /* 0x00008800f2007a0c */ /* 0x000fe40003f66270 */
        /* <DEDUP_REMOVED lines=9> */
[----:B------:R-:W-:Y:S02]  /*d760*/  IADD3.X R247, R247, UR10, R13, P0, !PT ;  /* 0x0000000af7f77c10 */ /* 0x000fe400087fe40d */
[C---:B------:R-:W-:Y:S02]  /*d770*/  LEA R248, P1, R2.reuse, c[0x0][0x168], 0x1 ;  /* 0x00005a0002f87a11 */ /* 0x040fe400078208ff */
[----:B-1----:R-:W-:Y:S01]  /*d780*/  SHF.R.S32.HI R4, RZ, 0x1f, R5 ;  /* 0x0000001fff047819 */ /* 0x002fe20000011405 */
[----:B------:R-:W-:Y:S01]  /*d790*/  IMAD.U32 R237, RZ, RZ, UR6 ;  /* 0x00000006ffed7e24 */ /* 0x000fe2000f8e00ff */
[----:B------:R-:W-:Y:S01]  /*d7a0*/  LEA.HI.X R247, R2, c[0x0][0x16c], R247, 0x1, P1 ;  /* 0x00005b0002f77a11 */ /* 0x000fe200008f0cf7 */
[----:B------:R-:W-:Y:S01]  /*d7b0*/  IMAD.MOV.U32 R2, RZ, RZ, R164 ;  /* 0x000000ffff027224 */ /* 0x000fe200078e00a4 */
[----:B------:R-:W-:Y:S01]  /*d7c0*/  LEA.HI R4, R4, R5, RZ, 0x3 ;  /* 0x0000000504047211 */ /* 0x000fe200078f18ff */
[----:B------:R-:W-:Y:S01]  /*d7d0*/  IMAD.MOV.U32 R5, RZ, RZ, R11 ;  /* 0x000000ffff057224 */ /* 0x000fe200078e000b */
[----:B------:R-:W-:Y:S01]  /*d7e0*/  IADD3 R0, P0, R6, UR14, RZ ;  /* 0x0000000e06007c10 */ /* 0x000fe2000ff1e0ff */
[----:B------:R-:W-:Y:S01]  /*d7f0*/  UMOV UR14, URZ ;  /* 0x0000003f000e7c82 */ /* 0x000fe20008000000 */
[----:B------:R-:W-:-:S02]  /*d800*/  SHF.R.S32.HI R4, RZ, 0x3, R4 ;  /* 0x00000003ff047819 */ /* 0x000fc40000011404 */
[----:B------:R-:W-:Y:S01]  /*d810*/  IADD3.X R237, R237, UR11, R7, P0, !PT ;  /* 0x0000000beded7c10 */ /* 0x000fe200087fe407 */
[----:B------:R-:W-:Y:S01]  /*d820*/  UIADD3 UR11, UR9, -0x1, URZ ;  /* 0xffffffff090b7890 */ /* 0x000fe2000fffe03f */
[----:B------:R-:W-:Y:S02]  /*d830*/  IADD3 R14, P1, R4, 0x20, RZ ;  /* 0x00000020040e7810 */ /* 0x000fe40007f3e0ff */
[----:B------:R-:W-:Y:S02]  /*d840*/  SHF.R.S32.HI R4, RZ, 0x1f, R4 ;  /* 0x0000001fff047819 */ /* 0x000fe40000011404 */
[----:B------:R-:W-:-:S03]  /*d850*/  LEA R246, P0, R0, c[0x0][0x170], 0x1 ;  /* 0x00005c0000f67a11 */ /* 0x000fc600078008ff */
[----:B------:R-:W-:Y:S01]  /*d860*/  IMAD.X R15, RZ, RZ, R4, P1 ;  /* 0x000000ffff0f7224 */ /* 0x000fe200008e0604 */
[----:B------:R-:W-:Y:S01]  /*d870*/  LEA.HI.X R237, R0, c[0x0][0x174], R237, 0x1, P0 ;  /* 0x00005d0000ed7a11 */ /* 0x000fe200000f0ced */
[----:B------:R-:W-:Y:S01]  /*d880*/  IMAD.MOV.U32 R4, RZ, RZ, R8 ;  /* 0x000000ffff047224 */ /* 0x000fe200078e0008 */
[----:B------:R-:W-:Y:S01]  /*d890*/  ISETP.GE.AND P1, PT, R235, c[0x0][0x220], PT ;  /* 0x00008800eb007a0c */ /* 0x000fe20003f26270 */
[----:B------:R-:W-:Y:S01]  /*d8a0*/  IMAD.MOV.U32 R0, RZ, RZ, R3 ;  /* 0x000000ffff007224 */ /* 0x000fe200078e0003 */
[----:B------:R1:W-:Y:S01]  /*d8b0*/  STL.64 [R1+0x8], R14 ;  /* 0x0000080e01007387 */ /* 0x0003e20000100a00 */
[----:B------:R-:W-:-:S03]  /*d8c0*/  ISETP.GE.AND P0, PT, R234, c[0x0][0x220], PT ;  /* 0x00008800ea007a0c */ /* 0x000fc60003f06270 */
[----:B------:R1:W-:Y:S01]  /*d8d0*/  STL.64 [R1], R4 ;  /* 0x0000000401007387 */ /* 0x0003e20000100a00 */
[----:B------:R-:W-:Y:S05]  /*d8e0*/  BRA `(.L_x_263) ;  /* 0x000003b000007947 */ /* 0x000fea0003800000 */
.L_x_265:
        /* <DEDUP_REMOVED lines=59> */
.L_x_263:
[----:B------:R-:W2:Y:S01]  /*dca0*/  LDL.64 R6, [R1] ;  /* 0x0000000001067983 */ /* 0x000ea20000100a00 */
[----:B------:R-:W-:Y:S01]  /*dcb0*/  UIADD3 UR8, -UR14, UR9, URZ ;  /* 0x000000090e087290 */ /* 0x000fe2000fffe13f */
[----:B------:R-:W-:Y:S04]  /*dcc0*/  DEPBAR.LE SB0, 0x0 ;  /* 0x000080000000791a */ /* 0x000fe80000000000 */
[----:B------:R3:W-:Y:S01]  /*dcd0*/  STL.64 [R1+0x10], R36 ;  /* 0x0000102401007387 */ /* 0x0007e20000100a00 */
[----:B------:R-:W-:Y:S01]  /*dce0*/  IMAD.U32 R12, RZ, RZ, UR8 ;  /* 0x00000008ff0c7e24 */ /* 0x000fe2000f8e00ff */
[----:B------:R-:W-:Y:S01]  /*dcf0*/  USHF.R.S32.HI UR7, URZ, 0x1f, UR8 ;  /* 0x0000001f3f077899 */ /* 0x000fe20008011408 */
[----:B-1----:R-:W-:Y:S01]  /*dd00*/  IMAD.U32 R4, RZ, RZ, UR8 ;  /* 0x00000008ff047e24 */ /* 0x002fe2000f8e00ff */
[----:B------:R-:W-:Y:S01]  /*dd10*/  BAR.SYNC.DEFER_BLOCKING 0x0 ;  /* 0x0000000000007b1d */ /* 0x000fe20000010000 */
[----:B------:R-:W-:Y:S01]  /*dd20*/  UIMAD UR6, UR28, UR8, URZ ;  /* 0x000000081c0672a4 */ /* 0x000fe2000f8e023f */
[----:B------:R-:W-:Y:S01]  /*dd30*/  LEA R12, P4, R12, R244, 0x6 ;  /* 0x000000f40c0c7211 */ /* 0x000fe200078830ff */
[----:B------:R-:W-:Y:S01]  /*dd40*/  IMAD.U32 R14, RZ, RZ, UR8 ;  /* 0x00000008ff0e7e24 */ /* 0x000fe2000f8e00ff */
[----:B------:R-:W-:Y:S01]  /*dd50*/  UIADD3 UR10, UR11, -UR14, URZ ;  /* 0x8000000e0b0a7290 */ /* 0x000fe2000fffe03f */
[----:B------:R-:W-:Y:S01]  /*dd60*/  IMAD.U32 R3, RZ, RZ, UR8 ;  /* 0x00000008ff037e24 */ /* 0x000fe2000f8e00ff */
[----:B------:R-:W-:Y:S01]  /*dd70*/  LEA.HI.X.SX32 R13, R4, R245, 0x6, P4 ;  /* 0x000000f5040d7211 */ /* 0x000fe200020f36ff */
[----:B------:R-:W-:Y:S04]  /*dd80*/  UIMAD UR6, UR7, UR5, UR6 ;  /* 0x00000005070672a4 */ /* 0x000fe8000f8e0206 */
[----:B------:R-:W-:Y:S04]  /*dd90*/  IMAD R5, R13, c[0x0][0x1a0], RZ ;  /* 0x000068000d057a24 */ /* 0x000fe800078e02ff */
[C---:B------:R-:W-:Y:S02]  /*dda0*/  IMAD R5, R12.reuse, c[0x0][0x1a4], R5 ;  /* 0x000069000c057a24 */ /* 0x040fe400078e0205 */
[----:B------:R-:W-:Y:S04]  /*ddb0*/  IMAD.WIDE.U32 R12, R12, c[0x0][0x1a0], RZ ;  /* 0x000068000c0c7a25 */ /* 0x000fe800078e00ff */
[----:B------:R-:W-:Y:S01]  /*ddc0*/  IMAD.IADD R5, R13, 0x1, R5 ;  /* 0x000000010d057824 */ /* 0x000fe200078e0205 */
[C---:B------:R-:W-:Y:S01]  /*ddd0*/  LEA R18, P6, R12.reuse, R246, 0x1 ;  /* 0x000000f60c127211 */ /* 0x040fe200078c08ff */
[----:B------:R-:W-:Y:S03]  /*dde0*/  @P3 STS.128 [R233+0x18000], RZ ;  /* 0x018000ffe9003388 */ /* 0x000fe60000000c00 */
[----:B------:R-:W-:Y:S01]  /*ddf0*/  LEA.HI.X R19, R12, R237, R5, 0x1, P6 ;  /* 0x000000ed0c137211 */ /* 0x000fe200030f0c05 */
[----:B---3--:R-:W3:Y:S02]  /*de00*/  LDL.64 R36, [R1+0x8] ;  /* 0x0000080001247983 */ /* 0x008ee40000100a00 */
[----:B---3--:R-:W-:Y:S01]  /*de10*/  LEA R14, P5, R14, R36, 0x6 ;  /* 0x000000240e0e7211 */ /* 0x008fe200078a30ff */
[----:B--2---:R-:W-:Y:S03]  /*de20*/  IMAD.WIDE.U32 R10, R231, UR8, R6 ;  /* 0x00000008e70a7c25 */ /* 0x004fe6000f8e0006 */
[----:B------:R-:W-:Y:S02]  /*de30*/  LEA.HI.X.SX32 R15, R3, R37, 0x6, P5 ;  /* 0x00000025030f7211 */ /* 0x000fe400028f36ff */
[C---:B------:R-:W-:Y:S02]  /*de40*/  @!P3 LEA R8, P4, R10.reuse, c[0x0][0x170], 0x1 ;  /* 0x00005c000a08ba11 */ /* 0x040fe400078808ff */
[----:B------:R-:W-:Y:S01]  /*de50*/  IADD3 R3, R11, UR6, RZ ;  /* 0x000000060b037c10 */ /* 0x000fe2000fffe0ff */
[----:B------:R-:W-:Y:S01]  /*de60*/  IMAD R4, R15, c[0x0][0x1a0], RZ ;  /* 0x000068000f047a24 */ /* 0x000fe200078e02ff */
[C---:B------:R-:W-:Y:S02]  /*de70*/  @!P3 IADD3 R6, P5, R10.reuse, UR19, RZ ;  /* 0x000000130a06bc10 */ /* 0x040fe4000ffbe0ff */
        /* <DEDUP_REMOVED lines=274> */
[----:B------:R-:W-:Y:S04]  /*efa0*/  LEA R168, P5, R166, R248, 0x1 ;  /* 0x000000f8a6a87211 */ /* 0x000fe800078a08ff */
[----:B------:R-:W-:Y:S01]  /*efb0*/  IADD3 R164, R173, R164, RZ ;  /* 0x000000a4ada47210 */ /* 0x000fe20007ffe0ff */
[----:B------:R-:W-:Y:S01]  /*efc0*/  IMAD R3, R170, c[0x0][0x19c], R3 ;  /* 0x00006700aa037a24 */ /* 0x000fe200078e0203 */
[C---:B------:R-:W-:Y:S03]  /*efd0*/  LEA R170, P6, R172.reuse, R248, 0x1 ;  /* 0x000000f8acaa7211 */ /* 0x040fe600078c08ff */
[----:B------:R-:W-:Y:S01]  /*efe0*/  IMAD.IADD R3, R167, 0x1, R3 ;  /* 0x00000001a7037824 */ /* 0x000fe200078e0203 */
[-C--:B------:R-:W-:Y:S04]  /*eff0*/  LEA.HI.X R171, R172, R247.reuse, R164, 0x1, P6 ;  /* 0x000000f7acab7211 */ /* 0x080fe800030f0ca4 */
[----:B------:R-:W-:Y:S01]  /*f000*/  LEA.HI.X R169, R166, R247, R3, 0x1, P5 ;  /* 0x000000f7a6a97211 */ /* 0x000fe200028f0c03 */
[----:B-1---5:R-:W-:-:S05]  /*f010*/  @P4 BRA `(.L_x_265) ;  /* 0xffffe8d000004947 */ /* 0x022fca000383ffff */
.L_x_264:
[----:B------:R-:W-:Y:S01]  /*f020*/  MOV R164, UR8 ;  /* 0x0000000800a47c02 */ /* 0x000fe20008000f00 */
[----:B------:R-:W-:Y:S01]  /*f030*/  LDSM.16.MT88.4 R180, [R221+0x1a800] ;  /* 0x01a80000ddb4783b */ /* 0x000fe20000004200 */
[----:B------:R-:W-:Y:S02]  /*f040*/  UIADD3 UR14, UR14, 0x1, URZ ;  /* 0x000000010e0e7890 */ /* 0x000fe4000fffe03f */
[----:B------:R-:W-:Y:S04]  /*f050*/  LEA R164, R164, R232, 0x6 ;  /* 0x000000e8a4a47211 */ /* 0x000fe800078e30ff */
[C---:B-1----:R-:W-:Y:S01]  /*f060*/  IADD3 R173, R164.reuse, 0x9, RZ ;  /* 0x00000009a4ad7810 */ /* 0x042fe20007ffe0ff */
[----:B------:R-:W-:Y:S01]  /*f070*/  I2F R176, R164 ;  /* 0x000000a400b07306 */ /* 0x000fe20000201400 */
[C---:B------:R-:W-:Y:S01]  /*f080*/  IADD3 R168, R164.reuse, 0x10, RZ ;  /* 0x00000010a4a87810 */ /* 0x040fe20007ffe0ff */
[----:B------:R-:W-:Y:S01]  /*f090*/  LDSM.16.MT88.4 R184, [R222+0x1c800] ;  /* 0x01c80000deb8783b */ /* 0x000fe20000004200 */
        /* <DEDUP_REMOVED lines=139> */
[C---:B------:R-:W-:Y:S02]  /*f950*/  FMUL.FTZ R14, R0.reuse, R154 ;  /* 0x0000009a000e7220 */ /* 0x040fe40000410000 */
        /* <DEDUP_REMOVED lines=12> */
[C---:B------:R-:W-:Y:S02]  /*fa20*/  FMUL.FTZ R41, R2.reuse, R41 ;  /* 0x0000002902297220 */ /* 0x040fe40000410000 */
[C---:B------:R-:W-:Y:S02]  /*fa30*/  FMUL.FTZ R12, R2.reuse, R152 ;  /* 0x00000098020c7220 */ /* 0x040fe40000410000 */
[----:B------:R-:W-:Y:S02]  /*fa40*/  FMUL.FTZ R13, R2, R153 ;  /* 0x00000099020d7220 */ /* 0x000fe40000410000 */
[----:B------:R-:W-:Y:S01]  /*fa50*/  LDSM.16.MT88.4 R152, [R224+0x18800] ;  /* 0x01880000e098783b */ /* 0x000fe20000004200 */
[C---:B------:R-:W-:Y:S02]  /*fa60*/  FMUL.FTZ R46, R0.reuse, R46 ;  /* 0x0000002e002e7220 */ /* 0x040fe40000410000 */
        /* <DEDUP_REMOVED lines=32> */
[----:B------:R-:W-:Y:S01]  /*fc70*/  FMUL.FTZ R71, R0, R71 ;  /* 0x0000004700477220 */ /* 0x000fe20000410000 */
[----:B------:R-:W-:Y:S01]  /*fc80*/  MUFU.EX2 R197, R197 ;  /* 0x000000c500c57308 */ /* 0x000fe20000000800 */
[C---:B------:R-:W-:Y:S05]  /*fc90*/  HMMA.16816.F32 R4, R160.reuse, R168, R4 ;  /* 0x000000a8a004723c */ /* 0x040fea0000001804 */
[C---:B------:R-:W-:Y:S02]  /*fca0*/  FMUL.FTZ R68, R2.reuse, R68 ;  /* 0x0000004402447220 */ /* 0x040fe40000410000 */
[----:B------:R-:W-:Y:S01]  /*fcb0*/  FMUL.FTZ R69, R2, R69 ;  /* 0x0000004502457220 */ /* 0x000fe20000410000 */
[C---:B------:R-:W-:Y:S01]  /*fcc0*/  HMMA.16816.F32 R8, R160.reuse, R170, R8 ;  /* 0x000000aaa008723c */ /* 0x040fe20000001808 */
[----:B------:R-:W1:Y:S01]  /*fcd0*/  LDSM.16.MT88.4 R168, [R224+0x1a000] ;  /* 0x01a00000e0a8783b */ /* 0x000e620000004200 */
[----:B------:R-:W-:Y:S02]  /*fce0*/  MUFU.EX2 R199, R199 ;  /* 0x000000c700c77308 */ /* 0x000fe40000000800 */
[C---:B------:R-:W-:Y:S02]  /*fcf0*/  FMUL.FTZ R74, R0.reuse, R74 ;  /* 0x0000004a004a7220 */ /* 0x040fe40000410000 */
[----:B------:R-:W-:Y:S02]  /*fd00*/  FMUL.FTZ R75, R0, R75 ;  /* 0x0000004b004b7220 */ /* 0x000fe40000410000 */
[C---:B------:R-:W-:Y:S04]  /*fd10*/  HMMA.16816.F32 R36, R160.reuse, R172, R36 ;  /* 0x000000aca024723c */ /* 0x040fe80000001824 */
[C---:B------:R-:W-:Y:S01]  /*fd20*/  FMUL.FTZ R72, R2.reuse, R72 ;  /* 0x0000004802487220 */ /* 0x040fe20000410000 */
[----:B------:R-:W2:Y:S01]  /*fd30*/  MUFU.EX2 R200, R200 ;  /* 0x000000c800c87308 */ /* 0x000ea20000000800 */
[----:B------:R-:W-:Y:S02]  /*fd40*/  FMUL.FTZ R73, R2, R73 ;  /* 0x0000004902497220 */ /* 0x000fe40000410000 */
[C---:B------:R-:W-:Y:S01]  /*fd50*/  HMMA.16816.F32 R40, R160.reuse, R174, R40 ;  /* 0x000000aea028723c */ /* 0x040fe20000001828 */
[----:B------:R-:W4:Y:S03]  /*fd60*/  LDSM.16.MT88.4 R172, [R222+0x1a000] ;  /* 0x01a00000deac783b */ /* 0x000f260000004200 */
        /* <DEDUP_REMOVED lines=23> */
[C---:B----4-:R-:W-:Y:S04]  /*fee0*/  HMMA.16816.F32 R68, R160.reuse, R172, R68 ;  /* 0x000000aca044723c */ /* 0x050fe80000001844 */
[C---:B------:R-:W-:Y:S02]  /*fef0*/  FMUL.FTZ R88, R2.reuse, R88 ;  /* 0x0000005802587220 */ /* 0x040fe40000410000 */
[----:B------:R-:W-:Y:S02]  /*ff00*/  FMUL.FTZ R89, R2, R89 ;  /* 0x0000005902597220 */ /* 0x000fe40000410000 */
[C---:B------:R-:W-:Y:S01]  /*ff10*/  HMMA.16816.F32 R72, R160.reuse, R174, R72 ;  /* 0x000000aea048723c */ /* 0x040fe20000001848 */
[----:B------:R-:W4:Y:S03]  /*ff20*/  LDSM.16.MT88.4 R172, [R224+0x1c000] ;  /* 0x01c00000e0ac783b */ /* 0x000f260000004200 */
        /* <DEDUP_REMOVED lines=37> */
[C---:B------:R-:W-:Y:S04]  /*10180*/  FMUL.FTZ R118, R0.reuse, R118 ;  /* 0x0000007600767220 */ /* 0x040fe80000410000 */
[----:B------:R-:W-:Y:S01]  /*10190*/  FMUL.FTZ R119, R0, R119 ;  /* 0x0000007700777220 */ /* 0x000fe20000410000 */
[C---:B------:R-:W-:Y:S01]  /*101a0*/  HMMA.16816.F32 R112, R160.reuse, R170, R112 ;  /* 0x000000aaa070723c */ /* 0x040fe20000001870 */
[----:B------:R-:W1:Y:S02]  /*101b0*/  LDSM.16.MT88.4 R168, [R222+0x1e000] ;  /* 0x01e00000dea8783b */ /* 0x000e640000004200 */
[C---:B------:R-:W-:Y:S02]  /*101c0*/  FMUL.FTZ R116, R2.reuse, R116 ;  /* 0x0000007402747220 */ /* 0x040fe40000410000 */
[----:B------:R-:W-:Y:S02]  /*101d0*/  FMUL.FTZ R117, R2, R117 ;  /* 0x0000007502757220 */ /* 0x000fe40000410000 */
[C---:B------:R-:W-:Y:S02]  /*101e0*/  FMUL.FTZ R122, R0.reuse, R122 ;  /* 0x0000007a007a7220 */ /* 0x040fe40000410000 */
[----:B------:R-:W-:Y:S03]  /*101f0*/  FMUL.FTZ R123, R0, R123 ;  /* 0x0000007b007b7220 */ /* 0x000fe60000410000 */
[C---:B----4-:R-:W-:Y:S03]  /*10200*/  HMMA.16816.F32 R116, R160.reuse, R172, R116 ;  /* 0x000000aca074723c */ /* 0x050fe60000001874 */
[C---:B------:R-:W-:Y:S02]  /*10210*/  FMUL.FTZ R120, R2.reuse, R120 ;  /* 0x0000007802787220 */ /* 0x040fe40000410000 */
[----:B------:R-:W-:Y:S02]  /*10220*/  FMUL.FTZ R121, R2, R121 ;  /* 0x0000007902797220 */ /* 0x000fe40000410000 */
[C---:B------:R-:W-:Y:S02]  /*10230*/  FMUL.FTZ R126, R0.reuse, R126 ;  /* 0x0000007e007e7220 */ /* 0x040fe40000410000 */
[----:B------:R-:W-:Y:S03]  /*10240*/  FMUL.FTZ R127, R0, R127 ;  /* 0x0000007f007f7220 */ /* 0x000fe60000410000 */
[C---:B------:R-:W-:Y:S01]  /*10250*/  HMMA.16816.F32 R120, R160.reuse, R174, R120 ;  /* 0x000000aea078723c */ /* 0x040fe20000001878 */
[----:B------:R-:W4:Y:S02]  /*10260*/  LDSM.16.MT88.4 R172, [R221+0x1e000] ;  /* 0x01e00000ddac783b */ /* 0x000f240000004200 */
        /* <DEDUP_REMOVED lines=18> */
[C---:B------:R-:W-:Y:S02]  /*10390*/  FMUL.FTZ R142, R0.reuse, R142 ;  /* 0x0000008e008e7220 */ /* 0x040fe40000410000 */
[----:B------:R-:W-:Y:S03]  /*103a0*/  FMUL.FTZ R143, R0, R143 ;  /* 0x0000008f008f7220 */ /* 0x000fe60000410000 */
[C---:B------:R-:W-:Y:S01]  /*103b0*/  HMMA.16816.F32 R136, R160.reuse, R170, R136 ;  /* 0x000000aaa088723c */ /* 0x040fe20000001888 */
[----:B------:R-:W1:Y:S02]  /*103c0*/  LDSM.16.MT88.4 R168, [R222+0x18800] ;  /* 0x01880000dea8783b */ /* 0x000e640000004200 */
[C---:B------:R-:W-:Y:S02]  /*103d0*/  FMUL.FTZ R140, R2.reuse, R140 ;  /* 0x0000008c028c7220 */ /* 0x040fe40000410000 */
[----:B------:R-:W-:Y:S02]  /*103e0*/  FMUL.FTZ R141, R2, R141 ;  /* 0x0000008d028d7220 */ /* 0x000fe40000410000 */
[----:B------:R-:W-:Y:S02]  /*103f0*/  FFMA.FTZ R198, R19, c[0x0][0x23c], -R194 ;  /* 0x00008f0013c67a23 */ /* 0x000fe400000108c2 */
[--C-:B------:R-:W-:Y:S03]  /*10400*/  FFMA.FTZ R201, R16, c[0x0][0x23c], -R193.reuse ;  /* 0x00008f0010c97a23 */ /* 0x100fe600000108c1 */
[C---:B----4-:R-:W-:Y:S01]  /*10410*/  HMMA.16816.F32 R140, R160.reuse, R172, R140 ;  /* 0x000000aca08c723c */ /* 0x050fe2000000188c */
[----:B------:R-:W4:Y:S02]  /*10420*/  MUFU.EX2 R198, R198 ;  /* 0x000000c600c67308 */ /* 0x000f240000000800 */
[----:B------:R-:W-:Y:S02]  /*10430*/  FFMA.FTZ R202, R17, c[0x0][0x23c], -R193 ;  /* 0x00008f0011ca7a23 */ /* 0x000fe400000108c1 */
[C---:B------:R-:W-:Y:S02]  /*10440*/  FMUL.FTZ R18, R0.reuse, R150 ;  /* 0x0000009600127220 */ /* 0x040fe40000410000 */
[----:B------:R-:W-:Y:S01]  /*10450*/  FMUL.FTZ R19, R0, R151 ;  /* 0x0000009700137220 */ /* 0x000fe20000410000 */
[C---:B------:R-:W-:Y:S01]  /*10460*/  HMMA.16816.F32 R12, R160.reuse, R174, R12 ;  /* 0x000000aea00c723c */ /* 0x040fe2000000180c */
[----:B------:R-:W5:Y:S02]  /*10470*/  LDSM.16.MT88.4 R172, [R221+0x18800] ;  /* 0x01880000ddac783b */ /* 0x000f640000004200 */
[----:B------:R-:W-:Y:S01]  /*10480*/  MUFU.EX2 R201, R201 ;  /* 0x000000c900c97308 */ /* 0x000fe20000000800 */
[----:B------:R-:W-:Y:S01]  /*10490*/  FMUL.FTZ R16, R2, R148 ;  /* 0x0000009402107220 */ /* 0x000fe20000410000 */
[----:B--2---:R-:W-:Y:S01]  /*104a0*/  F2FP.PACK_AB R148, R200, R199 ;  /* 0x000000c7c894723e */ /* 0x004fe200000000ff */
[----:B------:R-:W-:Y:S01]  /*104b0*/  FMUL.FTZ R17, R2, R149 ;  /* 0x0000009502117220 */ /* 0x000fe20000410000 */
[----:B------:R-:W-:Y:S01]  /*104c0*/  F2FP.PACK_AB R149, R196, R195 ;  /* 0x000000c3c495723e */ /* 0x000fe200000000ff */
[C---:B------:R-:W-:Y:S04]  /*104d0*/  FMUL.FTZ R146, R0.reuse, R146 ;  /* 0x0000009200927220 */ /* 0x040fe80000410000 */
[----:B------:R-:W-:Y:S01]  /*104e0*/  FMUL.FTZ R147, R0, R147 ;  /* 0x0000009300937220 */ /* 0x000fe20000410000 */
[C---:B---3--:R-:W-:Y:S01]  /*104f0*/  HMMA.16816.F32 R16, R160.reuse, R156, R16 ;  /* 0x0000009ca010723c */ /* 0x048fe20000001810 */
[----:B------:R-:W2:Y:S02]  /*10500*/  MUFU.EX2 R202, R202 ;  /* 0x000000ca00ca7308 */ /* 0x000ea40000000800 */
[----:B------:R-:W-:Y:S01]  /*10510*/  FMUL.FTZ R144, R2, R144 ;  /* 0x0000009002907220 */ /* 0x000fe20000410000 */
[----:B----4-:R-:W-:Y:S01]  /*10520*/  F2FP.PACK_AB R151, R198, R197 ;  /* 0x000000c5c697723e */ /* 0x010fe200000000ff */
        /* <DEDUP_REMOVED lines=8> */
[----:B------:R-:W-:Y:S02]  /*105b0*/  FADD.FTZ R192, R191, R192 ;  /* 0x000000c0bfc07221 */ /* 0x000fe40000010000 */
[----:B------:R-:W-:Y:S02]  /*105c0*/  FADD.FTZ R188, R166, R188 ;  /* 0x000000bca6bc7221 */ /* 0x000fe40000010000 */
[----:B------:R-:W4:Y:S03]  /*105d0*/  LDSM.16.MT88.4 R160, [R224+0x1a800] ;  /* 0x01a80000e0a0783b */ /* 0x000f260000004200 */
        /* <DEDUP_REMOVED lines=16> */
[----:B------:R-:W1:Y:S03]  /*106e0*/  LDSM.16.MT88.4 R168, [R224+0x1c800] ;  /* 0x01c80000e0a8783b */ /* 0x000e660000004200 */
[----:B------:R-:W-:Y:S04]  /*106f0*/  FADD.FTZ R202, R202, R200 ;  /* 0x000000c8caca7221 */ /* 0x000fe80000010000 */
[C---:B-----5:R-:W-:Y:S08]  /*10700*/  HMMA.16816.F32 R44, R148.reuse, R172, R44 ;  /* 0x000000ac942c723c */ /* 0x060ff0000000182c */
[C---:B------:R-:W-:Y:S01]  /*10710*/  HMMA.16816.F32 R48, R148.reuse, R174, R48 ;  /* 0x000000ae9430723c */ /* 0x040fe20000001830 */
[----:B------:R-:W-:Y:S07]  /*10720*/  LDSM.16.MT88.4 R172, [R222+0x19000] ;  /* 0x01900000deac783b */ /* 0x000fee0000004200 */
[C---:B---3--:R-:W-:Y:S08]  /*10730*/  HMMA.16816.F32 R52, R148.reuse, R156, R52 ;  /* 0x0000009c9434723c */ /* 0x048ff00000001834 */
[C---:B------:R-:W-:Y:S01]  /*10740*/  HMMA.16816.F32 R56, R148.reuse, R158, R56 ;  /* 0x0000009e9438723c */ /* 0x040fe20000001838 */
[----:B------:R-:W3:Y:S07]  /*10750*/  LDSM.16.MT88.4 R156, [R221+0x1c800] ;  /* 0x01c80000dd9c783b */ /* 0x000eee0000004200 */
[C---:B----4-:R-:W-:Y:S08]  /*10760*/  HMMA.16816.F32 R60, R148.reuse, R160, R60 ;  /* 0x000000a0943c723c */ /* 0x050ff0000000183c */
[C---:B------:R-:W-:Y:S01]  /*10770*/  HMMA.16816.F32 R64, R148.reuse, R162, R64 ;  /* 0x000000a29440723c */ /* 0x040fe20000001840 */
[----:B------:R-:W4:Y:S07]  /*10780*/  LDSM.16.MT88.4 R160, [R220+0x1c800] ;  /* 0x01c80000dca0783b */ /* 0x000f2e0000004200 */
[C---:B------:R-:W-:Y:S07]  /*10790*/  HMMA.16816.F32 R68, R148.reuse, R176, R68 ;  /* 0x000000b09444723c */ /* 0x040fee0000001844 */
[--C-:B------:R-:W-:Y:S01]  /*107a0*/  FFMA.FTZ R176, R22, c[0x0][0x23c], -R194.reuse ;  /* 0x00008f0016b07a23 */ /* 0x100fe200000108c2 */
[C---:B------:R-:W-:Y:S04]  /*107b0*/  HMMA.16816.F32 R72, R148.reuse, R178, R72 ;  /* 0x000000b29448723c */ /* 0x040fe80000001848 */
[--C-:B------:R-:W-:Y:S01]  /*107c0*/  FFMA.FTZ R177, R23, c[0x0][0x23c], -R194.reuse ;  /* 0x00008f0017b17a23 */ /* 0x100fe200000108c2 */
[----:B------:R-:W5:Y:S02]  /*107d0*/  MUFU.EX2 R176, R176 ;  /* 0x000000b000b07308 */ /* 0x000f640000000800 */
[--C-:B------:R-:W-:Y:S01]  /*107e0*/  FFMA.FTZ R178, R26, c[0x0][0x23c], -R194.reuse ;  /* 0x00008f001ab27a23 */ /* 0x100fe200000108c2 */
[C---:B------:R-:W-:Y:S04]  /*107f0*/  HMMA.16816.F32 R76, R148.reuse, R180, R76 ;  /* 0x000000b4944c723c */ /* 0x040fe8000000184c */
[----:B------:R-:W-:Y:S03]  /*10800*/  FFMA.FTZ R179, R27, c[0x0][0x23c], -R194 ;  /* 0x00008f001bb37a23 */ /* 0x000fe600000108c2 */
[--C-:B------:R-:W-:Y:S01]  /*10810*/  FFMA.FTZ R180, R20, c[0x0][0x23c], -R193.reuse ;  /* 0x00008f0014b47a23 */ /* 0x100fe200000108c1 */
[C---:B------:R-:W-:Y:S01]  /*10820*/  HMMA.16816.F32 R80, R148.reuse, R182, R80 ;  /* 0x000000b69450723c */ /* 0x040fe20000001850 */
[----:B------:R-:W3:Y:S03]  /*10830*/  MUFU.EX2 R177, R177 ;  /* 0x000000b100b17308 */ /* 0x000ee60000000800 */
[--C-:B------:R-:W-:Y:S03]  /*10840*/  FFMA.FTZ R181, R21, c[0x0][0x23c], -R193.reuse ;  /* 0x00008f0015b57a23 */ /* 0x100fe600000108c1 */
[--C-:B------:R-:W-:Y:S01]  /*10850*/  FFMA.FTZ R182, R24, c[0x0][0x23c], -R193.reuse ;  /* 0x00008f0018b67a23 */ /* 0x100fe200000108c1 */
[C---:B--2---:R-:W-:Y:S03]  /*10860*/  HMMA.16816.F32 R84, R148.reuse, R152, R84 ;  /* 0x000000989454723c */ /* 0x044fe60000001854 */
[----:B------:R-:W2:Y:S01]  /*10870*/  MUFU.EX2 R178, R178 ;  /* 0x000000b200b27308 */ /* 0x000ea20000000800 */
[----:B------:R-:W-:Y:S02]  /*10880*/  FFMA.FTZ R183, R25, c[0x0][0x23c], -R193 ;  /* 0x00008f0019b77a23 */ /* 0x000fe400000108c1 */
[----:B------:R-:W-:Y:S01]  /*10890*/  LDSM.16.MT88.4 R24, [R221+0x19000] ;  /* 0x01900000dd18783b */ /* 0x000fe20000004200 */
[----:B-----5:R-:W-:Y:S01]  /*108a0*/  FADD.FTZ R198, R176, R198 ;  /* 0x000000c6b0c67221 */ /* 0x020fe20000010000 */
[C---:B------:R-:W-:Y:S05]  /*108b0*/  HMMA.16816.F32 R88, R148.reuse, R154, R88 ;  /* 0x0000009a9458723c */ /* 0x040fea0000001858 */
[----:B------:R-:W5:Y:S01]  /*108c0*/  MUFU.EX2 R179, R179 ;  /* 0x000000b300b37308 */ /* 0x000f620000000800 */
[----:B------:R-:W4:Y:S02]  /*108d0*/  LDSM.16.MT88.4 R152, [R224+0x1e800] ;  /* 0x01e80000e098783b */ /* 0x000f240000004200 */
[C---:B-1----:R-:W-:Y:S04]  /*108e0*/  HMMA.16816.F32 R92, R148.reuse, R168, R92 ;  /* 0x000000a8945c723c */ /* 0x042fe8000000185c */
[C---:B---3--:R-:W-:Y:S01]  /*108f0*/  F2FP.PACK_AB R21, R177.reuse, R176 ;  /* 0x000000b0b115723e */ /* 0x048fe200000000ff */
[----:B------:R-:W-:Y:S02]  /*10900*/  FADD.FTZ R177, R177, R198 ;  /* 0x000000c6b1b17221 */ /* 0x000fe40000010000 */
[----:B------:R-:W1:Y:S01]  /*10910*/  MUFU.EX2 R180, R180 ;  /* 0x000000b400b47308 */ /* 0x000e620000000800 */
[C---:B------:R-:W-:Y:S01]  /*10920*/  HMMA.16816.F32 R96, R148.reuse, R170, R96 ;  /* 0x000000aa9460723c */ /* 0x040fe20000001860 */
[----:B------:R-:W3:Y:S03]  /*10930*/  LDSM.16.MT88.4 R168, [R222+0x1e800] ;  /* 0x01e80000dea8783b */ /* 0x000ee60000004200 */
[----:B--2---:R-:W-:Y:S04]  /*10940*/  FADD.FTZ R177, R178, R177 ;  /* 0x000000b1b2b17221 */ /* 0x004fe80000010000 */
[C---:B------:R-:W-:Y:S01]  /*10950*/  HMMA.16816.F32 R100, R148.reuse, R184, R100 ;  /* 0x000000b89464723c */ /* 0x040fe20000001864 */
[----:B------:R-:W2:Y:S03]  /*10960*/  MUFU.EX2 R181, R181 ;  /* 0x000000b500b57308 */ /* 0x000ea60000000800 */
[C---:B-----5:R-:W-:Y:S01]  /*10970*/  F2FP.PACK_AB R23, R179.reuse, R178 ;  /* 0x000000b2b317723e */ /* 0x060fe200000000ff */
[----:B------:R-:W-:Y:S03]  /*10980*/  FADD.FTZ R179, R179, R177 ;  /* 0x000000b1b3b37221 */ /* 0x000fe60000010000 */
[C---:B------:R-:W-:Y:S03]  /*10990*/  HMMA.16816.F32 R104, R148.reuse, R186, R104 ;  /* 0x000000ba9468723c */ /* 0x040fe60000001868 */
[----:B------:R-:W5:Y:S01]  /*109a0*/  MUFU.EX2 R182, R182 ;  /* 0x000000b600b67308 */ /* 0x000f620000000800 */
[--C-:B------:R-:W-:Y:S02]  /*109b0*/  FFMA.FTZ R184, R29, c[0x0][0x23c], -R193.reuse ;  /* 0x00008f001db87a23 */ /* 0x100fe400000108c1 */
[----:B------:R-:W-:Y:S02]  /*109c0*/  FFMA.FTZ R185, R32, c[0x0][0x23c], -R193 ;  /* 0x00008f0020b97a23 */ /* 0x000fe400000108c1 */
[C---:B------:R-:W-:Y:S04]  /*109d0*/  HMMA.16816.F32 R108, R148.reuse, R156, R108 ;  /* 0x0000009c946c723c */ /* 0x040fe8000000186c */
[----:B-1----:R-:W-:Y:S01]  /*109e0*/  FADD.FTZ R202, R180, R202 ;  /* 0x000000cab4ca7221 */ /* 0x002fe20000010000 */
[----:B------:R-:W1:Y:S03]  /*109f0*/  MUFU.EX2 R183, R183 ;  /* 0x000000b700b77308 */ /* 0x000e660000000800 */
[C---:B------:R-:W-:Y:S01]  /*10a00*/  HMMA.16816.F32 R112, R148.reuse, R158, R112 ;  /* 0x0000009e9470723c */ /* 0x040fe20000001870 */
[----:B------:R-:W3:Y:S03]  /*10a10*/  LDSM.16.MT88.4 R156, [R221+0x1e800] ;  /* 0x01e80000dd9c783b */ /* 0x000ee60000004200 */
[C---:B--2---:R-:W-:Y:S01]  /*10a20*/  F2FP.PACK_AB R20, R181.reuse, R180 ;  /* 0x000000b4b514723e */ /* 0x044fe200000000ff */
[----:B------:R-:W-:Y:S02]  /*10a30*/  FADD.FTZ R181, R181, R202 ;  /* 0x000000cab5b57221 */ /* 0x000fe40000010000 */
[----:B------:R-:W-:Y:S01]  /*10a40*/  MUFU.EX2 R184, R184 ;  /* 0x000000b800b87308 */ /* 0x000fe20000000800 */
[C---:B----4-:R-:W-:Y:S04]  /*10a50*/  HMMA.16816.F32 R116, R148.reuse, R160, R116 ;  /* 0x000000a09474723c */ /* 0x050fe80000001874 */
[----:B-----5:R-:W-:Y:S04]  /*10a60*/  FADD.FTZ R181, R182, R181 ;  /* 0x000000b5b6b57221 */ /* 0x020fe80000010000 */
[C---:B------:R-:W-:Y:S01]  /*10a70*/  HMMA.16816.F32 R120, R148.reuse, R162, R120 ;  /* 0x000000a29478723c */ /* 0x040fe20000001878 */
[----:B------:R-:W2:Y:S01]  /*10a80*/  LDSM.16.MT88.4 R160, [R220+0x1e800] ;  /* 0x01e80000dca0783b */ /* 0x000ea20000004200 */
[----:B------:R-:W-:Y:S02]  /*10a90*/  MUFU.EX2 R185, R185 ;  /* 0x000000b900b97308 */ /* 0x000fe40000000800 */
[C---:B-1----:R-:W-:Y:S01]  /*10aa0*/  F2FP.PACK_AB R22, R183.reuse, R182 ;  /* 0x000000b6b716723e */ /* 0x042fe200000000ff */
[----:B------:R-:W-:Y:S03]  /*10ab0*/  FADD.FTZ R183, R183, R181 ;  /* 0x000000b5b7b77221 */ /* 0x000fe60000010000 */
[C---:B------:R-:W-:Y:S08]  /*10ac0*/  HMMA.16816.F32 R124, R148.reuse, R152, R124 ;  /* 0x00000098947c723c */ /* 0x040ff0000000187c */
[C---:B------:R-:W-:Y:S01]  /*10ad0*/  HMMA.16816.F32 R128, R148.reuse, R154, R128 ;  /* 0x0000009a9480723c */ /* 0x040fe20000001880 */
[----:B------:R-:W1:Y:S07]  /*10ae0*/  LDSM.16.MT88.4 R152, [R224+0x19000] ;  /* 0x01900000e098783b */ /* 0x000e6e0000004200 */
[C---:B---3--:R-:W-:Y:S08]  /*10af0*/  HMMA.16816.F32 R132, R148.reuse, R168, R132 ;  /* 0x000000a89484723c */ /* 0x048ff00000001884 */
[C---:B------:R-:W-:Y:S01]  /*10b00*/  HMMA.16816.F32 R136, R148.reuse, R170, R136 ;  /* 0x000000aa9488723c */ /* 0x040fe20000001888 */
[----:B------:R-:W-:Y:S07]  /*10b10*/  LDSM.16.MT88.4 R168, [R220+0x1b000] ;  /* 0x01b00000dca8783b */ /* 0x000fee0000004200 */
[C---:B------:R-:W-:Y:S08]  /*10b20*/  HMMA.16816.F32 R140, R148.reuse, R156, R140 ;  /* 0x0000009c948c723c */ /* 0x040ff0000000188c */
[C---:B------:R-:W-:Y:S01]  /*10b30*/  HMMA.16816.F32 R12, R148.reuse, R158, R12 ;  /* 0x0000009e940c723c */ /* 0x040fe2000000180c */
[----:B------:R-:W3:Y:S07]  /*10b40*/  LDSM.16.MT88.4 R156, [R220+0x19000] ;  /* 0x01900000dc9c783b */ /* 0x000eee0000004200 */
[C---:B--2---:R-:W-:Y:S08]  /*10b50*/  HMMA.16816.F32 R16, R148.reuse, R160, R16 ;  /* 0x000000a09410723c */ /* 0x044ff00000001810 */
[----:B------:R-:W-:Y:S01]  /*10b60*/  HMMA.16816.F32 R144, R148, R162, R144 ;  /* 0x000000a29490723c */ /* 0x000fe20000001890 */
[----:B------:R-:W2:Y:S07]  /*10b70*/  LDSM.16.MT88.4 R148, [R224+0x1b000] ;  /* 0x01b00000e094783b */ /* 0x000eae0000004200 */
[C---:B-1----:R-:W-:Y:S01]  /*10b80*/  HMMA.16816.F32 R4, R20.reuse, R152, R4 ;  /* 0x000000981404723c */ /* 0x042fe20000001804 */
[----:B------:R-:W-:Y:S07]  /*10b90*/  LDSM.16.MT88.4 R160, [R221+0x1b000] ;  /* 0x01b00000dda0783b */ /* 0x000fee0000004200 */
[C---:B------:R-:W-:Y:S01]  /*10ba0*/  HMMA.16816.F32 R8, R20.reuse, R154, R8 ;  /* 0x0000009a1408723c */ /* 0x040fe20000001808 */
[----:B------:R-:W1:Y:S07]  /*10bb0*/  LDSM.16.MT88.4 R152, [R222+0x1b000] ;  /* 0x01b00000de98783b */ /* 0x000e6e0000004200 */
[C---:B------:R-:W-:Y:S07]  /*10bc0*/  HMMA.16816.F32 R36, R20.reuse, R172, R36 ;  /* 0x000000ac1424723c */ /* 0x040fee0000001824 */
[--C-:B------:R-:W-:Y:S01]  /*10bd0*/  FFMA.FTZ R172, R30, c[0x0][0x23c], -R194.reuse ;  /* 0x00008f001eac7a23 */ /* 0x100fe200000108c2 */
[C---:B------:R-:W-:Y:S04]  /*10be0*/  HMMA.16816.F32 R40, R20.reuse, R174, R40 ;  /* 0x000000ae1428723c */ /* 0x040fe80000001828 */
[--C-:B------:R-:W-:Y:S01]  /*10bf0*/  FFMA.FTZ R173, R31, c[0x0][0x23c], -R194.reuse ;  /* 0x00008f001fad7a23 */ /* 0x100fe200000108c2 */
[----:B------:R-:W4:Y:S02]  /*10c00*/  MUFU.EX2 R172, R172 ;  /* 0x000000ac00ac7308 */ /* 0x000f240000000800 */
[--C-:B------:R-:W-:Y:S01]  /*10c10*/  FFMA.FTZ R174, R34, c[0x0][0x23c], -R194.reuse ;  /* 0x00008f0022ae7a23 */ /* 0x100fe200000108c2 */
[C---:B------:R-:W-:Y:S04]  /*10c20*/  HMMA.16816.F32 R44, R20.reuse, R24, R44 ;  /* 0x00000018142c723c */ /* 0x040fe8000000182c */
[----:B------:R-:W-:Y:S02]  /*10c30*/  FFMA.FTZ R194, R35, c[0x0][0x23c], -R194 ;  /* 0x00008f0023c27a23 */ /* 0x000fe400000108c2 */
[--C-:B------:R-:W-:Y:S01]  /*10c40*/  FFMA.FTZ R175, R28, c[0x0][0x23c], -R193.reuse ;  /* 0x00008f001caf7a23 */ /* 0x100fe200000108c1 */
[----:B------:R-:W5:Y:S01]  /*10c50*/  MUFU.EX2 R173, R173 ;  /* 0x000000ad00ad7308 */ /* 0x000f620000000800 */
[C---:B------:R-:W-:Y:S01]  /*10c60*/  HMMA.16816.F32 R48, R20.reuse, R26, R48 ;  /* 0x0000001a1430723c */ /* 0x040fe20000001830 */
[----:B------:R-:W1:Y:S03]  /*10c70*/  LDSM.16.MT88.4 R24, [R224+0x1d000] ;  /* 0x01d00000e018783b */ /* 0x000e660000004200 */
[----:B------:R-:W-:Y:S04]  /*10c80*/  FFMA.FTZ R193, R33, c[0x0][0x23c], -R193 ;  /* 0x00008f0021c17a23 */ /* 0x000fe800000108c1 */
[C---:B---3--:R-:W-:Y:S01]  /*10c90*/  HMMA.16816.F32 R52, R20.reuse, R156, R52 ;  /* 0x0000009c1434723c */ /* 0x048fe20000001834 */
[----:B------:R-:W-:Y:S01]  /*10ca0*/  LDSM.16.MT88.4 R28, [R222+0x19800] ;  /* 0x01980000de1c783b */ /* 0x000fe20000004200 */
[----:B------:R-:W3:Y:S02]  /*10cb0*/  MUFU.EX2 R174, R174 ;  /* 0x000000ae00ae7308 */ /* 0x000ee40000000800 */
[----:B----4-:R-:W-:Y:S04]  /*10cc0*/  FADD.FTZ R179, R172, R179 ;  /* 0x000000b3acb37221 */ /* 0x010fe80000010000 */
[C---:B------:R-:W-:Y:S01]  /*10cd0*/  HMMA.16816.F32 R56, R20.reuse, R158, R56 ;  /* 0x0000009e1438723c */ /* 0x040fe20000001838 */
[----:B------:R-:W4:Y:S03]  /*10ce0*/  LDSM.16.MT88.4 R156, [R222+0x1d000] ;  /* 0x01d00000de9c783b */ /* 0x000f260000004200 */
[----:B------:R-:W1:Y:S01]  /*10cf0*/  MUFU.EX2 R194, R194 ;  /* 0x000000c200c27308 */ /* 0x000e620000000800 */
[----:B-----5:R-:W-:Y:S03]  /*10d00*/  FADD.FTZ R179, R173, R179 ;  /* 0x000000b3adb37221 */ /* 0x020fe60000010000 */
[C---:B--2---:R-:W-:Y:S01]  /*10d10*/  HMMA.16816.F32 R60, R20.reuse, R148, R60 ;  /* 0x00000094143c723c */ /* 0x044fe2000000183c */
[----:B------:R-:W-:Y:S05]  /*10d20*/  LDSM.16.MT88.4 R32, [R221+0x19800] ;  /* 0x01980000dd20783b */ /* 0x000fea0000004200 */
[----:B------:R-:W2:Y:S02]  /*10d30*/  MUFU.EX2 R175, R175 ;  /* 0x000000af00af7308 */ /* 0x000ea40000000800 */
[C---:B------:R-:W-:Y:S01]  /*10d40*/  HMMA.16816.F32 R64, R20.reuse, R150, R64 ;  /* 0x000000961440723c */ /* 0x040fe20000001840 */
[----:B------:R-:W5:Y:S03]  /*10d50*/  LDSM.16.MT88.4 R148, [R221+0x1d000] ;  /* 0x01d00000dd94783b */ /* 0x000f660000004200 */
[----:B---3--:R-:W-:Y:S04]  /*10d60*/  FADD.FTZ R179, R174, R179 ;  /* 0x000000b3aeb37221 */ /* 0x008fe80000010000 */
[C---:B-1----:R-:W-:Y:S01]  /*10d70*/  HMMA.16816.F32 R68, R20.reuse, R152, R68 ;  /* 0x000000981444723c */ /* 0x042fe20000001844 */
[----:B------:R-:W1:Y:S03]  /*10d80*/  MUFU.EX2 R193, R193 ;  /* 0x000000c100c17308 */ /* 0x000e660000000800 */
[----:B------:R-:W-:Y:S04]  /*10d90*/  FADD.FTZ R249, R194, R179 ;  /* 0x000000b3c2f97221 */ /* 0x000fe80000010000 */
[C---:B------:R-:W-:Y:S01]  /*10da0*/  HMMA.16816.F32 R72, R20.reuse, R154, R72 ;  /* 0x0000009a1448723c */ /* 0x040fe20000001848 */
[----:B------:R-:W3:Y:S03]  /*10db0*/  LDSM.16.MT88.4 R152, [R220+0x1d000] ;  /* 0x01d00000dc98783b */ /* 0x000ee60000004200 */
[----:B--2---:R-:W-:Y:S04]  /*10dc0*/  FADD.FTZ R183, R175, R183 ;  /* 0x000000b7afb77221 */ /* 0x004fe80000010000 */
[C---:B------:R-:W-:Y:S04]  /*10dd0*/  HMMA.16816.F32 R76, R20.reuse, R160, R76 ;  /* 0x000000a0144c723c */ /* 0x040fe8000000184c */
[----:B------:R-:W-:Y:S04]  /*10de0*/  FADD.FTZ R183, R184, R183 ;  /* 0x000000b7b8b77221 */ /* 0x000fe80000010000 */
[C---:B------:R-:W-:Y:S04]  /*10df0*/  HMMA.16816.F32 R80, R20.reuse, R162, R80 ;  /* 0x000000a21450723c */ /* 0x040fe80000001850 */
[----:B------:R-:W-:Y:S04]  /*10e00*/  FADD.FTZ R183, R185, R183 ;  /* 0x000000b7b9b77221 */ /* 0x000fe80000010000 */
[C---:B------:R-:W-:Y:S04]  /*10e10*/  HMMA.16816.F32 R84, R20.reuse, R168, R84 ;  /* 0x000000a81454723c */ /* 0x040fe80000001854 */
[----:B-1----:R-:W-:Y:S04]  /*10e20*/  FADD.FTZ R250, R193, R183 ;  /* 0x000000b7c1fa7221 */ /* 0x002fe80000010000 */
[C---:B------:R-:W-:Y:S01]  /*10e30*/  HMMA.16816.F32 R88, R20.reuse, R170, R88 ;  /* 0x000000aa1458723c */ /* 0x040fe20000001858 */
[----:B------:R-:W-:Y:S07]  /*10e40*/  LDSM.16.MT88.4 R168, [R220+0x19800] ;  /* 0x01980000dca8783b */ /* 0x000fee0000004200 */
[C---:B------:R-:W-:Y:S08]  /*10e50*/  HMMA.16816.F32 R92, R20.reuse, R24, R92 ;  /* 0x00000018145c723c */ /* 0x040ff0000000185c */
[C---:B------:R-:W-:Y:S01]  /*10e60*/  HMMA.16816.F32 R96, R20.reuse, R26, R96 ;  /* 0x0000001a1460723c */ /* 0x040fe20000001860 */
[----:B------:R-:W1:Y:S07]  /*10e70*/  LDSM.16.MT88.4 R24, [R224+0x1f000] ;  /* 0x01f00000e018783b */ /* 0x000e6e0000004200 */
[C---:B----4-:R-:W-:Y:S08]  /*10e80*/  HMMA.16816.F32 R100, R20.reuse, R156, R100 ;  /* 0x0000009c1464723c */ /* 0x050ff00000001864 */
[C---:B------:R-:W-:Y:S01]  /*10e90*/  HMMA.16816.F32 R104, R20.reuse, R158, R104 ;  /* 0x0000009e1468723c */ /* 0x040fe20000001868 */
[----:B------:R-:W2:Y:S07]  /*10ea0*/  LDSM.16.MT88.4 R156, [R222+0x1f000] ;  /* 0x01f00000de9c783b */ /* 0x000eae0000004200 */
[C---:B-----5:R-:W-:Y:S08]  /*10eb0*/  HMMA.16816.F32 R108, R20.reuse, R148, R108 ;  /* 0x00000094146c723c */ /* 0x060ff0000000186c */
        /* <DEDUP_REMOVED lines=9> */
[C---:B------:R-:W-:Y:S08]  /*10f50*/  HMMA.16816.F32 R136, R20.reuse, R158, R136 ;  /* 0x0000009e1488723c */ /* 0x040ff00000001888 */
[C---:B----4-:R-:W-:Y:S08]  /*10f60*/  HMMA.16816.F32 R140, R20.reuse, R148, R140 ;  /* 0x00000094148c723c */ /* 0x050ff0000000188c */
[C---:B------:R-:W-:Y:S01]  /*10f70*/  HMMA.16816.F32 R12, R20.reuse, R150, R12 ;  /* 0x00000096140c723c */ /* 0x040fe2000000180c */
[----:B------:R-:W2:Y:S07]  /*10f80*/  LDSM.16.MT88.4 R148, [R224+0x1b800] ;  /* 0x01b80000e094783b */ /* 0x000eae0000004200 */
[C---:B---3--:R-:W-:Y:S08]  /*10f90*/  HMMA.16816.F32 R16, R20.reuse, R152, R16 ;  /* 0x000000981410723c */ /* 0x048ff00000001810 */
[----:B------:R-:W-:Y:S01]  /*10fa0*/  HMMA.16816.F32 R144, R20, R154, R144 ;  /* 0x0000009a1490723c */ /* 0x000fe20000001890 */
[----:B------:R-:W-:Y:S06]  /*10fb0*/  LDSM.16.MT88.4 R152, [R221+0x1d800] ;  /* 0x01d80000dd98783b */ /* 0x000fec0000004200 */
[----:B------:R-:W-:Y:S02]  /*10fc0*/  F2FP.PACK_AB R21, R173, R172 ;  /* 0x000000acad15723e */ /* 0x000fe400000000ff */
[----:B------:R-:W-:Y:S03]  /*10fd0*/  F2FP.PACK_AB R23, R194, R174 ;  /* 0x000000aec217723e */ /* 0x000fe600000000ff */
[----:B------:R-:W-:Y:S02]  /*10fe0*/  F2FP.PACK_AB R20, R184, R175 ;  /* 0x000000afb814723e */ /* 0x000fe400000000ff */
[----:B------:R-:W-:Y:S07]  /*10ff0*/  F2FP.PACK_AB R22, R193, R185 ;  /* 0x000000b9c116723e */ /* 0x000fee00000000ff */
[C---:B-1----:R-:W-:Y:S01]  /*11000*/  HMMA.16816.F32 R160, R20.reuse, R24, R4 ;  /* 0x0000001814a0723c */ /* 0x042fe20000001804 */
[----:B------:R-:W1:Y:S07]  /*11010*/  LDSM.16.MT88.4 R4, [R222+0x1b800] ;  /* 0x01b80000de04783b */ /* 0x000e6e0000004200 */
        /* <DEDUP_REMOVED lines=34> */
[C---:B-1----:R-:W-:Y:S08]  /*11240*/  HMMA.16816.F32 R132, R20.reuse, R4, R132 ;  /* 0x000000041484723c */ /* 0x042ff00000001884 */
[C---:B------:R-:W-:Y:S08]  /*11250*/  HMMA.16816.F32 R136, R20.reuse, R6, R136 ;  /* 0x000000061488723c */ /* 0x040ff00000001888 */
[C---:B---3--:R-:W-:Y:S08]  /*11260*/  HMMA.16816.F32 R140, R20.reuse, R8, R140 ;  /* 0x00000008148c723c */ /* 0x048ff0000000188c */
[C---:B------:R-:W-:Y:S08]  /*11270*/  HMMA.16816.F32 R152, R20.reuse, R10, R12 ;  /* 0x0000000a1498723c */ /* 0x040ff0000000180c */
[C---:B----4-:R-:W-:Y:S08]  /*11280*/  HMMA.16816.F32 R148, R20.reuse, R24, R16 ;  /* 0x000000181494723c */ /* 0x050ff00000001810 */
[----:B------:R-:W-:Y:S01]  /*11290*/  HMMA.16816.F32 R144, R20, R26, R144 ;  /* 0x0000001a1490723c */ /* 0x000fe20000001890 */
[----:B------:R-:W-:-:S07]  /*112a0*/  @P4 BRA `(.L_x_263) ;  /* 0xffffc9f000004947 */ /* 0x000fce000383ffff */
.L_x_262:
        /* <DEDUP_REMOVED lines=406> */
.L_x_267:
[----:B---34-:R-:W-:Y:S05]  /*12c10*/  BSYNC B0 ;  /* 0x0000000000007941 */ /* 0x018fea0003800000 */
.L_x_266:
        /* <DEDUP_REMOVED lines=36> */
.L_x_269:
[----:B------:R-:W-:Y:S05]  /*12e60*/  BSYNC B0 ;  /* 0x0000000000007941 */ /* 0x000fea0003800000 */
.L_x_268:
        /* <DEDUP_REMOVED lines=22> */
.L_x_271:
[----:B------:R-:W-:Y:S05]  /*12fd0*/  BSYNC B0 ;  /* 0x0000000000007941 */ /* 0x000fea0003800000 */
.L_x_270:
        /* <DEDUP_REMOVED lines=22> */
.L_x_273:
[----:B------:R-:W-:Y:S05]  /*13140*/  BSYNC B0 ;  /* 0x0000000000007941 */ /* 0x000fea0003800000 */
.L_x_272:
        /* <DEDUP_REMOVED lines=23> */
.L_x_232:
        /* <DEDUP_REMOVED lines=80> */
.L_x_275:
[----:B------:R-:W-:Y:S05]  /*137c0*/  BSYNC B0 ;  /* 0x0000000000007941 */ /* 0x000fea0003800000 */
.L_x_274:
        /* <DEDUP_REMOVED lines=22> */
.L_x_277:
[----:B------:R-:W-:Y:S05]  /*13930*/  BSYNC B0 ;  /* 0x0000000000007941 */ /* 0x000fea0003800000 */
.L_x_276:
        /* <DEDUP_REMOVED lines=22> */
.L_x_279:
[----:B------:R-:W-:Y:S05]  /*13aa0*/  BSYNC B0 ;  /* 0x0000000000007941 */ /* 0x000fea0003800000 */
.L_x_278:
        /* <DEDUP_REMOVED lines=21> */
.L_x_281:
[----:B------:R-:W-:Y:S05]  /*13c00*/  BSYNC B0 ;  /* 0x0000000000007941 */ /* 0x000fea0003800000 */
.L_x_280:
        /* <DEDUP_REMOVED lines=35> */
.L_x_282:
        /* <DEDUP_REMOVED lines=12> */
.L_x_1076:


//--------------------- .text._ZN5flash16flash_fwd_kernelI23Flash_fwd_kernel_traitsILi256ELi64ELi64ELi4ELb0ELb0EN7cutlass6half_tE19Flash_kernel_traitsILi256ELi64ELi64ELi4ES3_EELb1ELb1ELb0ELb0ELb0ELb0ELb0ELb0EEEvNS_16Flash_fwd_paramsE --------------------------
	.section	.text._ZN5flash16flash_fwd_kernelI23Flash_fwd_kernel_traitsILi256ELi64ELi64ELi4ELb0ELb0EN7cutlass6half_tE19Flash_kernel_traitsILi256ELi64ELi64ELi4ES3_EELb1ELb1ELb0ELb0ELb0ELb0ELb0ELb0EEEvNS_16Flash_fwd_paramsE,"ax",@progbits
	.sectioninfo	@"SHI_REGISTERS=255"
	.align	128
        .global         _ZN5flash16flash_fwd_kernelI23Flash_fwd_kernel_traitsILi256ELi64ELi64ELi4ELb0ELb0EN7cutlass6half_tE19Flash_kernel_traitsILi256ELi64ELi64ELi4ES3_EELb1ELb1ELb0ELb0ELb0ELb0ELb0ELb0EEEvNS_16Flash_fwd_paramsE
        .type           _ZN5flash16flash_fwd_kernelI23Flash_fwd_kernel_traitsILi256ELi64ELi64ELi4ELb0ELb0EN7cutlass6half_tE19Flash_kernel_traitsILi256ELi64ELi64ELi4ES3_EELb1ELb1ELb0ELb0ELb0ELb0ELb0ELb0EEEvNS_16Flash_fwd_paramsE,@function
        .size           _ZN5flash16flash_fwd_kernelI23Flash_fwd_kernel_traitsILi256ELi64ELi64ELi4ELb0ELb0EN7cutlass6half_tE19Flash_kernel_traitsILi256ELi64ELi64ELi4ES3_EELb1ELb1ELb0ELb0ELb0ELb0ELb0ELb0EEEvNS_16Flash_fwd_paramsE,(.L_x_1077 - _ZN5flash16flash_fwd_kernelI23Flash_fwd_kernel_traitsILi256ELi64ELi64ELi4ELb0ELb0EN7cutlass6half_tE19Flash_kernel_traitsILi256ELi64ELi64ELi4ES3_EELb1ELb1ELb0ELb0ELb0ELb0ELb0ELb0EEEvNS_16Flash_fwd_paramsE)
        .other          _ZN5flash16flash_fwd_kernelI23Flash_fwd_kernel_traitsILi256ELi64ELi64ELi4ELb0ELb0EN7cutlass6half_tE19Flash_kernel_traitsILi256ELi64ELi64ELi4ES3_EELb1ELb1ELb0ELb0ELb0ELb0ELb0ELb0EEEvNS_16Flash_fwd_paramsE,@"STO_CUDA_ENTRY STV_DEFAULT"
_ZN5flash16flash_fwd_kernelI23Flash_fwd_kernel_traitsILi256ELi64ELi64ELi4ELb0ELb0EN7cutlass6half_tE19Flash_kernel_traitsILi256ELi64ELi64ELi4ES3_EELb1ELb1ELb0ELb0ELb0ELb0ELb0ELb0EEEvNS_16Flash_fwd_paramsE:
.text._ZN5flash16flash_fwd_kernelI23Flash_fwd_kernel_traitsILi256ELi64ELi64ELi4ELb0ELb0EN7cutlass6half_tE19Flash_kernel_traitsILi256ELi64ELi64ELi4ES3_EELb1ELb1ELb0ELb0ELb0ELb0ELb0ELb0EEEvNS_16Flash_fwd_paramsE:
[----:B------:R-:W-:-:S03]  /*0000*/  MOV R1, c[0x0][0x28] ;  /* 0x00000a0000017a02 */ /* 0x000fc60000000f00 */
[----:B------:R-:W-:Y:S01]  /*0010*/  ULDC.U8 UR4, c[0x0][0x304] ;  /* 0x0000c10000047ab9 */ /* 0x000fe20000000000 */
[----:B------:R-:W-:Y:S01]  /*0020*/  IADD3 R1, R1, -0x10, RZ ;  /* 0xfffffff001017810 */ /* 0x000fe20007ffe0ff */
[----:B------:R-:W-:Y:S01]  /*0030*/  ULDC.64 UR34, c[0x0][0x2f0] ;  /* 0x0000bc0000227ab9 */ /* 0x000fe20000000a00 */
[----:B------:R-:W-:Y:S01]  /*0040*/  ISETP.NE.AND P2, PT, RZ, UR4, PT ;  /* 0x00000004ff007c0c */ /* 0x000fe2000bf45270 */
[----:B------:R-:W-:Y:S01]  /*0050*/  IMAD.U32 R8, RZ, RZ, UR34 ;  /* 0x00000022ff087e24 */ /* 0x000fe2000f8e00ff */
[----:B------:R-:W-:Y:S01]  /*0060*/  ULDC.64 UR26, c[0x0][0x118] ;  /* 0x00004600001a7ab9 */ /* 0x000fe20000000a00 */
[----:B------:R-:W-:Y:S02]  /*0070*/  IMAD.U32 R9, RZ, RZ, UR35 ;  /* 0x00000023ff097e24 */ /* 0x000fe4000f8e00ff */
[----:B------:R-:W-:Y:S02]  /*0080*/  IMAD.MOV.U32 R165, RZ, RZ, c[0x0][0x2f8] ;  /* 0x0000be00ffa57624 */ /* 0x000fe400078e00ff */
[----:B------:R-:W-:Y:S01]  /*0090*/  IMAD.MOV.U32 R5, RZ, RZ, c[0x0][0x2fc] ;  /* 0x0000bf00ff057624 */ /* 0x000fe200078e00ff */
[----:B------:R-:W1:Y:S01]  /*00a0*/  S2UR UR23, SR_CTAID.X ;  /* 0x00000000001779c3 */ /* 0x000e620000002500 */
[----:B------:R-:W2:Y:S01]  /*00b0*/  S2R R7, SR_TID.X ;  /* 0x0000000000077919 */ /* 0x000ea20000002100 */
[----:B------:R-:W-:-:S02]  /*00c0*/  ULDC.64 UR6, c[0x0][0x240] ;  /* 0x0000900000067ab9 */ /* 0x000fc40000000a00 */
[----:B------:R-:W-:Y:S01]  /*00d0*/  ULDC.64 UR4, c[0x0][0x250] ;  /* 0x0000940000047ab9 */ /* 0x000fe20000000a00 */
[----:B------:R-:W3:Y:S01]  /*00e0*/  @P2 LDG.E.64 R8, [R8.64] ;  /* 0x0000001a08082981 */ /* 0x000ee2000c1e1b00 */
[----:B------:R-:W-:Y:S02]  /*00f0*/  @P2 IMAD.MOV.U32 R2, RZ, RZ, R165 ;  /* 0x000000ffff022224 */ /* 0x000fe400078e00a5 */
[----:B------:R-:W-:-:S06]  /*0100*/  @P2 IMAD.MOV.U32 R3, RZ, RZ, R5 ;  /* 0x000000ffff032224 */ /* 0x000fcc00078e0005 */
[----:B------:R-:W4:Y:S01]  /*0110*/  @P2 LDG.E.64 R2, [R2.64] ;  /* 0x0000001a02022981 */ /* 0x000f22000c1e1b00 */
[----:B------:R-:W1:Y:S01]  /*0120*/  S2UR UR14, SR_CTAID.Y ;  /* 0x00000000000e79c3 */ /* 0x000e620000002600 */
[----:B------:R-:W-:Y:S02]  /*0130*/  UISETP.NE.U32.AND UP2, UPT, URZ, UR6, UPT ;  /* 0x000000063f00728c */ /* 0x000fe4000bf45070 */
[----:B------:R-:W-:Y:S02]  /*0140*/  UISETP.NE.U32.AND UP1, UPT, URZ, UR4, UPT ;  /* 0x000000043f00728c */ /* 0x000fe4000bf25070 */
[----:B------:R-:W-:Y:S02]  /*0150*/  UISETP.NE.AND.EX UP2, UPT, URZ, UR7, UPT, UP2 ;  /* 0x000000073f00728c */ /* 0x000fe4000bf45320 */
[----:B------:R-:W-:Y:S01]  /*0160*/  UMOV UR10, 0x4 ;  /* 0x00000004000a7882 */ /* 0x000fe20000000000 */
[----:B------:R-:W1:Y:S01]  /*0170*/  S2UR UR12, SR_CTAID.Z ;  /* 0x00000000000c79c3 */ /* 0x000e620000002700 */
[----:B------:R-:W-:-:S02]  /*0180*/  UISETP.NE.AND.EX UP1, UPT, URZ, UR5, UPT, UP1 ;  /* 0x000000053f00728c */ /* 0x000fc4000bf25310 */
[----:B------:R-:W-:Y:S01]  /*0190*/  PLOP3.LUT P0, PT, PT, PT, UP2, 0x80, 0x0 ;  /* 0x000000000000781c */ /* 0x000fe20003f0f028 */
[----:B------:R-:W-:Y:S02]  /*01a0*/  ULDC.U8 UR6, c[0x0][0x312] ;  /* 0x0000c48000067ab9 */ /* 0x000fe40000000000 */
[----:B------:R-:W-:Y:S02]  /*01b0*/  ULDC.64 UR4, c[0x0][0x248] ;  /* 0x0000920000047ab9 */ /* 0x000fe40000000a00 */
[----:B------:R-:W-:Y:S02]  /*01c0*/  UISETP.NE.AND UP3, UPT, UR6, URZ, UPT ;  /* 0x0000003f0600728c */ /* 0x000fe4000bf65270 */
[----:B------:R-:W-:-:S04]  /*01d0*/  UISETP.EQ.U32.AND UP0, UPT, URZ, UR4, UPT ;  /* 0x000000043f00728c */ /* 0x000fc8000bf02070 */
[----:B------:R-:W-:Y:S02]  /*01e0*/  UISETP.EQ.OR.EX UP0, UPT, URZ, UR5, !UP3, UP0 ;  /* 0x000000053f00728c */ /* 0x000fe4000df02700 */
[----:B-1----:R-:W-:-:S06]  /*01f0*/  ULOP3.LUT UR8, UR12, UR23, UR14, 0xfe, !UPT ;  /* 0x000000170c087292 */ /* 0x002fcc000f8efe0e */
[----:B--2---:R-:W-:Y:S01]  /*0200*/  LOP3.LUT P3, RZ, R7, UR8, RZ, 0xfc, !PT ;  /* 0x0000000807ff7c12 */ /* 0x004fe2000f86fcff */
[----:B------:R-:W-:Y:S02]  /*0210*/  ULDC.64 UR8, c[0x0][0x240] ;  /* 0x0000900000087ab9 */ /* 0x000fe40000000a00 */
[----:B------:R-:W-:Y:S02]  /*0220*/  UIMAD.WIDE UR8, UR14, UR10, UR8 ;  /* 0x0000000a0e0872a5 */ /* 0x000fe4000f8e0208 */
[----:B------:R-:W-:-:S08]  /*0230*/  ULDC.64 UR4, c[0x0][0x248] ;  /* 0x0000920000047ab9 */ /* 0x000fd00000000a00 */
[----:B------:R-:W-:Y:S01]  /*0240*/  @!P3 MOV R10, c[0x0][0x308] ;  /* 0x0000c200000aba02 */ /* 0x000fe20000000f00 */
[----:B------:R-:W-:Y:S01]  /*0250*/  @!P3 IMAD.MOV.U32 R11, RZ, RZ, c[0x0][0x30c] ;  /* 0x0000c300ff0bb624 */ /* 0x000fe200078e00ff */
[----:B------:R-:W-:Y:S02]  /*0260*/  UIMAD.WIDE UR4, UR14, UR10, UR4 ;  /* 0x0000000a0e0472a5 */ /* 0x000fe4000f8e0204 */
[----:B------:R-:W-:Y:S02]  /*0270*/  ULDC.64 UR6, c[0x0][0x250] ;  /* 0x0000940000067ab9 */ /* 0x000fe40000000a00 */
[----:B------:R-:W-:Y:S01]  /*0280*/  @UP1 UIMAD.WIDE UR6, UR14, UR10, UR6 ;  /* 0x0000000a0e0612a5 */ /* 0x000fe2000f8e0206 */
[----:B---3--:R-:W1:Y:S08]  /*0290*/  @P2 R2UR UR34, R8 ;  /* 0x00000000082223c2 */ /* 0x008e7000000e0000 */
[----:B------:R-:W2:Y:S01]  /*02a0*/  @P2 R2UR UR35, R9 ;  /* 0x00000000092323c2 */ /* 0x000ea200000e0000 */
[----:B----4-:R-:W-:-:S02]  /*02b0*/  @P2 IADD3 R165, P1, R2, c[0x0][0x300], RZ ;  /* 0x0000c00002a52a10 */ /* 0x010fc40007f3e0ff */
[----:B------:R-:W-:-:S03]  /*02c0*/  MOV R2, UR8 ;  /* 0x0000000800027c02 */ /* 0x000fc60008000f00 */
[----:B------:R-:W-:Y:S02]  /*02d0*/  @P2 IMAD.X R5, RZ, RZ, R3, P1 ;  /* 0x000000ffff052224 */ /* 0x000fe400008e0603 */
[----:B------:R-:W-:Y:S02]  /*02e0*/  @!P3 IMAD.MOV.U32 R4, RZ, RZ, R165 ;  /* 0x000000ffff04b224 */ /* 0x000fe400078e00a5 */
[----:B------:R-:W-:Y:S02]  /*02f0*/  IMAD.U32 R3, RZ, RZ, UR9 ;  /* 0x00000009ff037e24 */ /* 0x000fe4000f8e00ff */
[----:B-1----:R-:W-:Y:S01]  /*0300*/  IMAD.U32 R8, RZ, RZ, UR34 ;  /* 0x00000022ff087e24 */ /* 0x002fe2000f8e00ff */
[----:B------:R-:W-:Y:S01]  /*0310*/  @!P3 STG.E.64 [R10.64+0x8], R4 ;  /* 0x000008040a00b986 */ /* 0x000fe2000c101b1a */
[----:B--2---:R-:W-:Y:S01]  /*0320*/  IMAD.U32 R9, RZ, RZ, UR35 ;  /* 0x00000023ff097e24 */ /* 0x004fe2000f8e00ff */
[----:B------:R-:W-:-:S04]  /*0330*/  PLOP3.LUT P2, PT, PT, PT, UP0, 0x80, 0x0 ;  /* 0x000000000000781c */ /* 0x000fc80003f4f008 */
[----:B------:R1:W-:Y:S04]  /*0340*/  @!P3 STG.E.64 [R10.64], R8 ;  /* 0x000000080a00b986 */ /* 0x0003e8000c101b1a */
[----:B------:R2:W3:Y:S01]  /*0350*/  @P0 LDG.E R6, [R2.64+0x4] ;  /* 0x0000041a02060981 */ /* 0x0004e2000c1e1900 */
[----:B------:R-:W-:-:S03]  /*0360*/  PLOP3.LUT P1, PT, PT, PT, UP1, 0x80, 0x0 ;  /* 0x000000000000781c */ /* 0x000fc60003f2f018 */
[----:B-1----:R2:W4:Y:S01]  /*0370*/  @P0 LDG.E R8, [R2.64] ;  /* 0x0000001a02080981 */ /* 0x002522000c1e1900 */
[----:B------:R-:W-:Y:S02]  /*0380*/  IMAD.U32 R10, RZ, RZ, UR6 ;  /* 0x00000006ff0a7e24 */ /* 0x000fe4000f8e00ff */
[----:B------:R-:W-:-:S07]  /*0390*/  IMAD.U32 R11, RZ, RZ, UR7 ;  /* 0x00000007ff0b7e24 */ /* 0x000fce000f8e00ff */
[----:B------:R-:W5:Y:S01]  /*03a0*/  @P1 LDG.E R4, [R10.64] ;  /* 0x0000001a0a041981 */ /* 0x000f62000c1e1900 */
[----:B--2---:R-:W-:Y:S01]  /*03b0*/  MOV R2, UR4 ;  /* 0x0000000400027c02 */ /* 0x004fe20008000f00 */
[----:B------:R-:W-:-:S05]  /*03c0*/  IMAD.U32 R3, RZ, RZ, UR5 ;  /* 0x00000005ff037e24 */ /* 0x000fca000f8e00ff */
[----:B------:R-:W2:Y:S01]  /*03d0*/  @!P2 LDG.E R0, [R2.64] ;  /* 0x0000001a0200a981 */ /* 0x000ea2000c1e1900 */
[----:B------:R-:W-:Y:S02]  /*03e0*/  UMOV UR22, 0xffffffff ;  /* 0xffffffff00167882 */ /* 0x000fe40000000000 */
[----:B------:R-:W-:Y:S02]  /*03f0*/  UMOV UR16, 0xffffffff ;  /* 0xffffffff00107882 */ /* 0x000fe40000000000 */
[----:B------:R-:W-:Y:S02]  /*0400*/  ULDC UR4, c[0x0][0x1c0] ;  /* 0x0000700000047ab9 */ /* 0x000fe40000000800 */
[----:B------:R-:W-:Y:S02]  /*0410*/  UIMAD UR4, UR14, UR4, UR12 ;  /* 0x000000040e0472a4 */ /* 0x000fe4000f8e020c */
[----:B------:R-:W-:Y:S02]  /*0420*/  UMOV UR15, URZ ;  /* 0x0000003f000f7c82 */ /* 0x000fe40008000000 */
[----:B------:R-:W-:-:S04]  /*0430*/  USHF.L.U32 UR5, UR4, 0x5, URZ ;  /* 0x0000000504057899 */ /* 0x000fc8000800063f */
[----:B------:R-:W-:Y:S01]  /*0440*/  USHF.R.S32.HI UR4, URZ, 0x1f, UR5 ;  /* 0x0000001f3f047899 */ /* 0x000fe20008011405 */
[----:B---3--:R1:W3:Y:S08]  /*0450*/  @P0 R2UR UR24, R6 ;  /* 0x00000000061803c2 */ /* 0x0082f000000e0000 */
[----:B----4-:R4:W3:Y:S01]  /*0460*/  @P0 R2UR UR22, R8 ;  /* 0x00000000081603c2 */ /* 0x0108e200000e0000 */
[----:B-1----:R-:W-:-:S04]  /*0470*/  SHF.R.S32.HI R6, RZ, 0x1f, R7 ;  /* 0x0000001fff067819 */ /* 0x002fc80000011407 */
[----:B------:R-:W-:-:S03]  /*0480*/  LEA.HI R218, R6, R7, RZ, 0x5 ;  /* 0x0000000706da7211 */ /* 0x000fc600078f28ff */
[----:B-----5:R1:W1:Y:S01]  /*0490*/  @P1 R2UR UR15, R4 ;  /* 0x00000000040f13c2 */ /* 0x02026200000e0000 */
[----:B----4-:R-:W-:-:S07]  /*04a0*/  LOP3.LUT R8, R218, 0xffffffe0, RZ, 0xc0, !PT ;  /* 0xffffffe0da087812 */ /* 0x010fce00078ec0ff */
[----:B--2---:R2:W4:Y:S01]  /*04b0*/  @!P2 R2UR UR16, R0 ;  /* 0x000000000010a3c2 */ /* 0x00452200000e0000 */
[----:B------:R-:W-:Y:S01]  /*04c0*/  ISETP.NE.U32.AND P2, PT, RZ, c[0x0][0x248], PT ;  /* 0x00009200ff007a0c */ /* 0x000fe20003f45070 */
[----:B------:R-:W-:-:S03]  /*04d0*/  IMAD.IADD R8, R7, 0x1, -R8 ;  /* 0x0000000107087824 */ /* 0x000fc600078e0a08 */
[----:B------:R-:W-:Y:S01]  /*04e0*/  ISETP.NE.AND.EX P2, PT, RZ, c[0x0][0x24c], PT, P2 ;  /* 0x00009300ff007a0c */ /* 0x000fe20003f45320 */
[----:B---3--:R-:W-:Y:S01]  /*04f0*/  @UP2 UIADD3 UR24, UR24, -UR22, URZ ;  /* 0x8000001618182290 */ /* 0x008fe2000fffe03f */
[----:B------:R-:W-:-:S06]  /*0500*/  IADD3 R165, P1, P0, R165, UR5, R8 ;  /* 0x00000005a5a57c10 */ /* 0x000fcc000f83e008 */
[----:B------:R-:W-:Y:S01]  /*0510*/  @!UP2 ULDC UR24, c[0x0][0x214] ;  /* 0x000085000018aab9 */ /* 0x000fe20000000800 */
[----:B--2---:R-:W-:-:S04]  /*0520*/  SHF.R.S32.HI R0, RZ, 0x1f, R8 ;  /* 0x0000001fff007819 */ /* 0x004fc80000011408 */
[----:B------:R-:W-:Y:S01]  /*0530*/  IADD3.X R5, R5, UR4, R0, P1, P0 ;  /* 0x0000000405057c10 */ /* 0x000fe20008fe0400 */
[----:B-1--4-:R-:W-:Y:S05]  /*0540*/  @!P2 BRA `(.L_x_283) ;  /* 0x000000700000a947 */ /* 0x012fea0003800000 */
[----:B------:R-:W-:-:S13]  /*0550*/  PLOP3.LUT P0, PT, PT, PT, UP3, 0x80, 0x0 ;  /* 0x000000000000781c */ /* 0x000fda0003f0f038 */
[----:B------:R-:W2:Y:S04]  /*0560*/  @P0 LDG.E R0, [R2.64+0x4] ;  /* 0x0000041a02000981 */ /* 0x000ea8000c1e1900 */
[----:B------:R-:W3:Y:S01]  /*0570*/  @!P0 LDG.E R2, [R2.64] ;  /* 0x0000001a02028981 */ /* 0x000ee2000c1e1900 */
[----:B--2---:R-:W1:Y:S02]  /*0580*/  @P0 R2UR UR6, R0 ;  /* 0x00000000000603c2 */ /* 0x004e6400000e0000 */
[----:B-1----:R-:W-:-:S11]  /*0590*/  @UP3 UIADD3 UR6, UR6, -UR16, URZ ;  /* 0x8000001006063290 */ /* 0x002fd6000fffe03f */
[----:B---3--:R1:W2:Y:S02]  /*05a0*/  @!P0 R2UR UR6, R2 ;  /* 0x00000000020683c2 */ /* 0x0082a400000e0000 */
[----:B-12---:R-:W-:Y:S05]  /*05b0*/  BRA `(.L_x_284) ;  /* 0x0000001000007947 */ /* 0x006fea0003800000 */
.L_x_283:
[----:B------:R-:W-:Y:S02]  /*05c0*/  ULDC UR6, c[0x0][0x218] ;  /* 0x0000860000067ab9 */ /* 0x000fe40000000800 */
.L_x_284:
        /* <DEDUP_REMOVED lines=41> */
[----:B------:R-:W-:Y:S02]  /*0860*/  @!UP1 USHF.R.S32.HI UR17, URZ, 0x1f, UR14 ;  /* 0x0000001f3f119899 */ /* 0x000fe4000801140e */
[----:B------:R-:W-:Y:S02]  /*0870*/  @UP1 UIMAD.WIDE.U32 UR20, UR22, UR4, URZ ;  /* 0x00000004161412a5 */ /* 0x000fe4000f8e003f */
[----:B------:R-:W-:Y:S02]  /*0880*/  @UP0 UIADD3 UR28, UR15, UR16, URZ ;  /* 0x000000100f1c0290 */ /* 0x000fe4000fffe03f */
[----:B------:R-:W-:Y:S02]  /*0890*/  @!UP1 UIMAD UR17, UR17, UR8, URZ ;  /* 0x00000008111192a4 */ /* 0x000fe4000f8e023f */
[----:B------:R-:W-:Y:S02]  /*08a0*/  @UP1 UIMAD UR13, UR22, UR5, UR21 ;  /* 0x00000005160d12a4 */ /* 0x000fe4000f8e0215 */
[----:B------:R-:W-:-:S02]  /*08b0*/  @!UP1 UIMAD.WIDE.U32 UR18, UR14, UR8, URZ ;  /* 0x000000080e1292a5 */ /* 0x000fc4000f8e003f */
[----:B------:R-:W-:Y:S02]  /*08c0*/  ULDC.64 UR4, c[0x0][0x198] ;  /* 0x0000660000047ab9 */ /* 0x000fe40000000a00 */
[----:B------:R-:W-:Y:S02]  /*08d0*/  @UP0 UIMAD.WIDE.U32 UR30, UR28, UR4, URZ ;  /* 0x000000041c1e02a5 */ /* 0x000fe4000f8e003f */
[----:B------:R-:W-:Y:S02]  /*08e0*/  @!UP1 UIMAD UR9, UR14, UR9, UR17 ;  /* 0x000000090e0992a4 */ /* 0x000fe4000f8e0211 */
[----:B------:R-:W-:Y:S02]  /*08f0*/  @UP1 UMOV UR8, UR20 ;  /* 0x0000001400081c82 */ /* 0x000fe40008000000 */
[----:B------:R-:W-:Y:S02]  /*0900*/  @UP0 UIMAD UR28, UR28, UR5, UR31 ;  /* 0x000000051c1c02a4 */ /* 0x000fe4000f8e021f */
[----:B------:R-:W-:-:S02]  /*0910*/  @!UP1 UIADD3 UR13, UR19, UR9, URZ ;  /* 0x00000009130d9290 */ /* 0x000fc4000fffe03f */
[----:B------:R-:W-:Y:S01]  /*0920*/  @!UP1 UMOV UR8, UR18 ;  /* 0x0000001200089c82 */ /* 0x000fe20008000000 */
        /* <DEDUP_REMOVED lines=12> */
[----:B------:R-:W-:-:S03]  /*09f0*/  UIADD3 UR28, UR31, UR5, URZ ;  /* 0x000000051f1c7290 */ /* 0x000fc6000fffe03f */
.L_x_286:
[----:B------:R-:W-:Y:S01]  /*0a00*/  IABS R0, c[0x0][0x1c8] ;  /* 0x0000720000007a13 */ /* 0x000fe20000000000 */
[----:B------:R-:W1:Y:S01]  /*0a10*/  S2R R2, SR_CTAID.Z ;  /* 0x0000000000027919 */ /* 0x000e620000002700 */
[----:B------:R-:W-:Y:S02]  /*0a20*/  UMOV UR18, URZ ;  /* 0x0000003f00127c82 */ /* 0x000fe40008000000 */
[----:B------:R-:W2:Y:S01]  /*0a30*/  R2UR UR5, R0 ;  /* 0x00000000000573c2 */ /* 0x000ea200000e0000 */
[----:B------:R-:W-:Y:S02]  /*0a40*/  @UP0 UIADD3 UR29, UR15, UR16, URZ ;  /* 0x000000100f1d0290 */ /* 0x000fe4000fffe03f */
[----:B------:R-:W-:Y:S01]  /*0a50*/  USHF.R.S32.HI UR16, URZ, 0x1f, UR12 ;  /* 0x0000001f3f107899 */ /* 0x000fe2000801140c */
[----:B-1----:R-:W-:Y:S01]  /*0a60*/  IABS R2, R2 ;  /* 0x0000000200027213 */ /* 0x002fe20000000000 */
[----:B--2---:R-:W1:Y:S03]  /*0a70*/  I2F.RP R0, UR5 ;  /* 0x0000000500007d06 */ /* 0x004e660008209400 */
[----:B------:R-:W2:Y:S05]  /*0a80*/  R2UR UR4, R2 ;  /* 0x00000000020473c2 */ /* 0x000eaa00000e0000 */
        /* <DEDUP_REMOVED lines=8> */
[----:B--2---:R-:W-:-:S07]  /*0b10*/  UIMAD.WIDE.U32 UR18, UR9, UR4, URZ ;  /* 0x00000004091272a5 */ /* 0x004fce000f8e003f */
[----:B------:R-:W-:Y:S02]  /*0b20*/  UMOV UR25, UR19 ;  /* 0x0000001300197c82 */ /* 0x000fe40008000000 */
[----:B------:R-:W-:-:S04]  /*0b30*/  UIADD3 UR9, -UR25, URZ, URZ ;  /* 0x0000003f19097290 */ /* 0x000fc8000fffe13f */
[----:B------:R-:W-:-:S03]  /*0b40*/  UIMAD UR4, UR5, UR9, UR4 ;  /* 0x00000009050472a4 */ /* 0x000fc6000f8e0204 */
[----:B------:R-:W-:Y:S02]  /*0b50*/  ULDC UR9, c[0x0][0x1c8] ;  /* 0x0000720000097ab9 */ /* 0x000fe40000000800 */
[----:B------:R-:W-:-:S11]  /*0b60*/  UISETP.GT.U32.AND UP1, UPT, UR5, UR4, UPT ;  /* 0x000000040500728c */ /* 0x000fd6000bf24070 */
[----:B------:R-:W-:Y:S02]  /*0b70*/  @!UP1 UIADD3 UR4, UR4, -UR5, URZ ;  /* 0x8000000504049290 */ /* 0x000fe4000fffe03f */
[----:B------:R-:W-:Y:S02]  /*0b80*/  @!UP1 UIADD3 UR25, UR25, 0x1, URZ ;  /* 0x0000000119199890 */ /* 0x000fe4000fffe03f */
[----:B------:R-:W-:Y:S02]  /*0b90*/  UISETP.GE.U32.AND UP2, UPT, UR4, UR5, UPT ;  /* 0x000000050400728c */ /* 0x000fe4000bf46070 */
[----:B------:R-:W-:-:S04]  /*0ba0*/  ULOP3.LUT UR4, UR12, UR9, URZ, 0x3c, !UPT ;  /* 0x000000090c047292 */ /* 0x000fc8000f8e3c3f */
[----:B------:R-:W-:-:S03]  /*0bb0*/  UISETP.GE.AND UP1, UPT, UR4, URZ, UPT ;  /* 0x0000003f0400728c */ /* 0x000fc6000bf26270 */
[----:B------:R-:W-:Y:S02]  /*0bc0*/  ULDC.64 UR4, c[0x0][0x1a0] ;  /* 0x0000680000047ab9 */ /* 0x000fe40000000a00 */
[----:B------:R-:W-:Y:S02]  /*0bd0*/  @UP2 UIADD3 UR25, UR25, 0x1, URZ ;  /* 0x0000000119192890 */ /* 0x000fe4000fffe03f */
[----:B------:R-:W-:Y:S02]  /*0be0*/  UISETP.NE.AND UP2, UPT, URZ, UR9, UPT ;  /* 0x000000093f00728c */ /* 0x000fe4000bf45270 */
[----:B------:R-:W-:Y:S02]  /*0bf0*/  @UP0 UIMAD.WIDE.U32 UR32, UR29, UR4, URZ ;  /* 0x000000041d2002a5 */ /* 0x000fe4000f8e003f */
[----:B------:R-:W-:Y:S02]  /*0c00*/  @!UP1 UIADD3 UR25, -UR25, URZ, URZ ;  /* 0x0000003f19199290 */ /* 0x000fe4000fffe13f */
[----:B------:R-:W-:-:S05]  /*0c10*/  @UP0 UIMAD UR29, UR29, UR5, UR33 ;  /* 0x000000051d1d02a4 */ /* 0x000fca000f8e0221 */
[----:B------:R-:W-:-:S04]  /*0c20*/  @!UP2 ULOP3.LUT UR25, URZ, UR9, URZ, 0x33, !UPT ;  /* 0x000000093f19a292 */ /* 0x000fc8000f8e333f */
[----:B------:R-:W-:Y:S01]  /*0c30*/  USHF.R.S32.HI UR17, URZ, 0x1f, UR25 ;  /* 0x0000001f3f117899 */ /* 0x000fe20008011419 */
        /* <DEDUP_REMOVED lines=13> */
.L_x_287:
[CC--:B------:R-:W-:Y:S01]  /*0d10*/  LEA.HI R16, R6.reuse, R7.reuse, RZ, 0x3 ;  /* 0x0000000706107211 */ /* 0x0c0fe200078f18ff */
[----:B------:R-:W1:Y:S01]  /*0d20*/  S2R R14, SR_CTAID.Z ;  /* 0x00000000000e7919 */ /* 0x000e620000002700 */
[----:B------:R-:W-:Y:S01]  /*0d30*/  LEA.HI R9, R6, R7, RZ, 0x4 ;  /* 0x0000000706097211 */ /* 0x000fe200078f20ff */
[----:B------:R-:W-:Y:S01]  /*0d40*/  ULDC.64 UR4, c[0x0][0x1b8] ;  /* 0x00006e0000047ab9 */ /* 0x000fe20000000a00 */
[----:B------:R-:W-:Y:S01]  /*0d50*/  LOP3.LUT R3, R16, 0xfffffff8, RZ, 0xc0, !PT ;  /* 0xfffffff810037812 */ /* 0x000fe200078ec0ff */
[----:B------:R-:W-:Y:S01]  /*0d60*/  UIMAD UR4, UR17, UR4, URZ ;  /* 0x00000004110472a4 */ /* 0x000fe2000f8e023f */
[----:B------:R-:W-:Y:S01]  /*0d70*/  SHF.R.S32.HI R16, RZ, 0x3, R16 ;  /* 0x00000003ff107819 */ /* 0x000fe20000011410 */
[----:B------:R-:W-:Y:S01]  /*0d80*/  IMAD.U32 R242, RZ, RZ, UR25 ;  /* 0x00000019fff27e24 */ /* 0x000fe2000f8e00ff */
[----:B------:R-:W-:Y:S01]  /*0d90*/  SHF.R.S32.HI R0, RZ, 0x4, R9 ;  /* 0x00000004ff007819 */ /* 0x000fe20000011409 */
[----:B------:R-:W-:Y:S01]  /*0da0*/  IMAD.IADD R3, R7, 0x1, -R3 ;  /* 0x0000000107037824 */ /* 0x000fe200078e0a03 */
[----:B------:R-:W-:Y:S01]  /*0db0*/  SHF.R.S32.HI R17, RZ, 0x1f, R16 ;  /* 0x0000001fff117819 */ /* 0x000fe20000011410 */
[C---:B------:R-:W-:Y:S01]  /*0dc0*/  IMAD.SHL.U32 R219, R16.reuse, 0x40, RZ ;  /* 0x0000004010db7824 */ /* 0x040fe200078e00ff */
[----:B------:R-:W-:Y:S01]  /*0dd0*/  LEA.HI R217, R9, R0, RZ, 0x1 ;  /* 0x0000000009d97211 */ /* 0x000fe200078f08ff */
[----:B------:R-:W-:Y:S01]  /*0de0*/  IMAD.SHL.U32 R228, R3, 0x8, RZ ;  /* 0x0000000803e47824 */ /* 0x000fe200078e00ff */
[----:B------:R-:W-:Y:S01]  /*0df0*/  LOP3.LUT R9, R9, 0xfffffff0, RZ, 0xc0, !PT ;  /* 0xfffffff009097812 */ /* 0x000fe200078ec0ff */
[----:B------:R-:W-:Y:S01]  /*0e00*/  IMAD.U32 R224, RZ, RZ, UR25 ;  /* 0x00000019ffe07e24 */ /* 0x000fe2000f8e00ff */
[----:B------:R-:W-:Y:S01]  /*0e10*/  LOP3.LUT R219, R219, 0x1c0, RZ, 0xc0, !PT ;  /* 0x000001c0dbdb7812 */ /* 0x000fe200078ec0ff */
[----:B------:R-:W-:Y:S01]  /*0e20*/  IMAD.U32 R18, RZ, RZ, UR23 ;  /* 0x00000017ff127e24 */ /* 0x000fe2000f8e00ff */
[--C-:B------:R-:W-:Y:S01]  /*0e30*/  SHF.R.S32.HI R229, RZ, 0x1f, R228.reuse ;  /* 0x0000001fffe57819 */ /* 0x100fe200000114e4 */
[----:B------:R-:W-:Y:S01]  /*0e40*/  IMAD.IADD R9, R7, 0x1, -R9 ;  /* 0x0000000107097824 */ /* 0x000fe200078e0a09 */
[--C-:B------:R-:W-:Y:S01]  /*0e50*/  LOP3.LUT R2, R219, 0x38, R228.reuse, 0xf8, !PT ;  /* 0x00000038db027812 */ /* 0x100fe200078ef8e4 */
[----:B------:R-:W-:Y:S01]  /*0e60*/  BSSY B0, `(.L_x_288) ;  /* 0x0000063000007945 */ /* 0x000fe20003800000 */
[----:B------:R-:W-:Y:S01]  /*0e70*/  SHF.R.U32.HI R219, RZ, 0x3, R219 ;  /* 0x00000003ffdb7819 */ /* 0x000fe200000116db */
[----:B------:R-:W-:Y:S01]  /*0e80*/  IMAD.WIDE.U32 R12, R16, c[0x0][0x198], R228 ;  /* 0x00006600100c7a25 */ /* 0x000fe200078e00e4 */
[----:B------:R-:W-:Y:S01]  /*0e90*/  IADD3 R10, P0, R228, UR8, RZ ;  /* 0x00000008e40a7c10 */ /* 0x000fe2000ff1e0ff */
[----:B------:R-:W-:Y:S01]  /*0ea0*/  ULDC.64 UR8, c[0x0][0x1b0] ;  /* 0x00006c0000087ab9 */ /* 0x000fe20000000a00 */
[----:B------:R-:W-:Y:S01]  /*0eb0*/  LOP3.LUT R219, R2, R219, RZ, 0x3c, !PT ;  /* 0x000000db02db7212 */ /* 0x000fe200078e3cff */
[----:B------:R-:W-:Y:S01]  /*0ec0*/  IMAD R2, R17, c[0x0][0x198], RZ ;  /* 0x0000660011027a24 */ /* 0x000fe200078e02ff */
[----:B------:R-:W-:Y:S01]  /*0ed0*/  IADD3.X R11, R229, UR13, RZ, P0, !PT ;  /* 0x0000000de50b7c10 */ /* 0x000fe200087fe4ff */
[----:B------:R-:W-:Y:S01]  /*0ee0*/  UIMAD UR8, UR17, UR8, URZ ;  /* 0x00000008110872a4 */ /* 0x000fe2000f8e023f */
[----:B------:R-:W-:Y:S01]  /*0ef0*/  LOP3.LUT R217, R217, 0xfffffffe, RZ, 0xc0, !PT ;  /* 0xfffffffed9d97812 */ /* 0x000fe200078ec0ff */
[----:B------:R-:W-:Y:S01]  /*0f00*/  IMAD R2, R16, c[0x0][0x19c], R2 ;  /* 0x0000670010027a24 */ /* 0x000fe200078e0202 */
[----:B------:R-:W-:Y:S01]  /*0f10*/  IADD3 R12, P0, R12, UR30, RZ ;  /* 0x0000001e0c0c7c10 */ /* 0x000fe2000ff1e0ff */
[----:B-1----:R-:W-:Y:S01]  /*0f20*/  IMAD.WIDE.U32 R14, R14, c[0x0][0x1a8], R10 ;  /* 0x00006a000e0e7a25 */ /* 0x002fe200078e000a */
[----:B------:R-:W-:Y:S01]  /*0f30*/  UIMAD UR9, UR25, UR9, UR8 ;  /* 0x00000009190972a4 */ /* 0x000fe2000f8e0208 */
[----:B------:R-:W-:Y:S01]  /*0f40*/  LEA.HI R6, R6, R7, RZ, 0x6 ;  /* 0x0000000706067211 */ /* 0x000fe200078f30ff */
[----:B------:R-:W-:Y:S01]  /*0f50*/  UIMAD UR8, UR25, UR5, UR4 ;  /* 0x00000005190872a4 */ /* 0x000fe2000f8e0204 */
[----:B------:R-:W-:Y:S01]  /*0f60*/  IADD3.X R13, R13, UR28, R2, P0, !PT ;  /* 0x0000001c0d0d7c10 */ /* 0x000fe200087fe402 */
[----:B------:R-:W-:Y:S01]  /*0f70*/  IMAD.IADD R217, R0, 0x1, -R217 ;  /* 0x0000000100d97824 */ /* 0x000fe200078e0ad9 */
[----:B------:R-:W-:Y:S01]  /*0f80*/  SHF.R.S32.HI R0, RZ, 0x1f, R9 ;  /* 0x0000001fff007819 */ /* 0x000fe20000011409 */
[----:B------:R-:W-:Y:S01]  /*0f90*/  IMAD R2, R17, c[0x0][0x1a0], RZ ;  /* 0x0000680011027a24 */ /* 0x000fe200078e02ff */
[----:B------:R-:W-:Y:S01]  /*0fa0*/  ULDC.64 UR4, c[0x0][0x1a8] ;  /* 0x00006a0000047ab9 */ /* 0x000fe20000000a00 */
[----:B------:R-:W-:Y:S01]  /*0fb0*/  IMAD.WIDE.U32 R10, R16, c[0x0][0x1a0], R228 ;  /* 0x00006800100a7a25 */ /* 0x000fe200078e00e4 */
[----:B------:R-:W-:Y:S01]  /*0fc0*/  LEA.HI R0, R0, R9, RZ, 0x3 ;  /* 0x0000000900007211 */ /* 0x000fe200078f18ff */
[----:B------:R-:W-:Y:S01]  /*0fd0*/  UIMAD UR16, UR16, UR4, URZ ;  /* 0x00000004101072a4 */ /* 0x000fe2000f8e023f */
[----:B------:R-:W-:Y:S01]  /*0fe0*/  SHF.R.S32.HI R218, RZ, 0x5, R218 ;  /* 0x00000005ffda7819 */ /* 0x000fe200000114da */
[----:B------:R-:W-:Y:S01]  /*0ff0*/  IMAD R2, R16, c[0x0][0x1a4], R2 ;  /* 0x0000690010027a24 */ /* 0x000fe200078e0202 */
[----:B------:R-:W-:Y:S01]  /*1000*/  IADD3 R10, P0, R10, UR32, RZ ;  /* 0x000000200a0a7c10 */ /* 0x000fe2000ff1e0ff */
[----:B------:R-:W-:Y:S01]  /*1010*/  IMAD.SHL.U32 R6, R6, 0x8, RZ ;  /* 0x0000000806067824 */ /* 0x000fe200078e00ff */
[C---:B------:R-:W-:Y:S01]  /*1020*/  LOP3.LUT R4, R0.reuse, 0xfffffff8, RZ, 0xc0, !PT ;  /* 0xfffffff800047812 */ /* 0x040fe200078ec0ff */
[----:B------:R-:W-:Y:S01]  /*1030*/  UIADD3 UR4, -UR11, UR24, URZ ;  /* 0x000000180b047290 */ /* 0x000fe2000fffe13f */
[----:B------:R-:W-:Y:S01]  /*1040*/  IADD3.X R11, R11, UR29, R2, P0, !PT ;  /* 0x0000001d0b0b7c10 */ /* 0x000fe200087fe402 */
[----:B------:R-:W-:Y:S01]  /*1050*/  IMAD.SHL.U32 R0, R0, 0x40, RZ ;  /* 0x0000004000007824 */ /* 0x000fe200078e00ff */
[----:B------:R-:W-:Y:S01]  /*1060*/  LOP3.LUT R219, R219, 0xfffffe00, R6, 0xf8, !PT ;  /* 0xfffffe00dbdb7812 */ /* 0x000fe200078ef806 */
[----:B------:R-:W-:Y:S01]  /*1070*/  IMAD.IADD R4, R9, 0x1, -R4 ;  /* 0x0000000109047824 */ /* 0x000fe200078e0a04 */
[----:B------:R-:W-:Y:S01]  /*1080*/  UIMAD UR5, UR12, UR5, UR16 ;  /* 0x000000050c0572a4 */ /* 0x000fe2000f8e0210 */
[----:B------:R-:W-:Y:S01]  /*1090*/  IMAD.WIDE.U32 R242, R242, c[0x0][0x1b8], R10 ;  /* 0x00006e00f2f27a25 */ /* 0x000fe200078e000a */
[----:B------:R-:W-:-:S02]  /*10a0*/  ISETP.GE.AND P0, PT, R16, UR4, PT ;  /* 0x0000000410007c0c */ /* 0x000fc4000bf06270 */
[C---:B------:R-:W-:Y:S01]  /*10b0*/  LOP3.LUT P2, RZ, R4.reuse, 0x4, RZ, 0xc0, !PT ;  /* 0x0000000404ff7812 */ /* 0x040fe2000784c0ff */
[----:B------:R-:W-:Y:S01]  /*10c0*/  IMAD.SHL.U32 R6, R217, 0x8, RZ ;  /* 0x00000008d9067824 */ /* 0x000fe200078e00ff */
[C---:B------:R-:W-:Y:S01]  /*10d0*/  LOP3.LUT P1, RZ, R4.reuse, 0x2, RZ, 0xc0, !PT ;  /* 0x0000000204ff7812 */ /* 0x040fe2000782c0ff */
[----:B------:R-:W-:Y:S01]  /*10e0*/  IMAD.SHL.U32 R4, R4, 0x40, RZ ;  /* 0x0000004004047824 */ /* 0x000fe200078e00ff */
[----:B------:R-:W-:Y:S01]  /*10f0*/  IADD3 R29, R243, UR8, RZ ;  /* 0x00000008f31d7c10 */ /* 0x000fe2000fffe0ff */
[----:B------:R-:W-:Y:S01]  /*1100*/  IMAD.WIDE.U32 R224, R224, c[0x0][0x1b0], R12 ;  /* 0x00006c00e0e07a25 */ /* 0x000fe200078e000c */
[----:B------:R-:W-:Y:S02]  /*1110*/  IADD3 R13, R15, UR5, RZ ;  /* 0x000000050f0d7c10 */ /* 0x000fe4000fffe0ff */
[----:B------:R-:W-:Y:S01]  /*1120*/  LOP3.LUT R4, R4, 0x1c0, RZ, 0xc0, !PT ;  /* 0x000001c004047812 */ /* 0x000fe200078ec0ff */
[----:B------:R1:W-:Y:S01]  /*1130*/  STL [R1+0x4], R29 ;  /* 0x0000041d01007387 */ /* 0x0003e20000100800 */
[----:B------:R-:W-:Y:S01]  /*1140*/  IMAD.MOV.U32 R2, RZ, RZ, 0x10 ;  /* 0x00000010ff027424 */ /* 0x000fe200078e00ff */
[----:B------:R-:W-:Y:S01]  /*1150*/  IADD3 R227, R225, UR9, RZ ;  /* 0x00000009e1e37c10 */ /* 0x000fe2000fffe0ff */
[----:B------:R-:W-:Y:S01]  /*1160*/  IMAD.WIDE R18, R18, 0x40, R16 ;  /* 0x0000004012127825 */ /* 0x000fe200078e0210 */
[----:B------:R-:W-:-:S02]  /*1170*/  LOP3.LUT R6, R4, 0x8, R6, 0xf8, !PT ;  /* 0x0000000804067812 */ /* 0x000fc400078ef806 */
[----:B------:R-:W-:Y:S01]  /*1180*/  SHF.R.U32.HI R4, RZ, 0x3, R4 ;  /* 0x00000003ff047819 */ /* 0x000fe20000011604 */
[----:B------:R-:W-:Y:S01]  /*1190*/  IMAD.SHL.U32 R219, R219, 0x2, RZ ;  /* 0x00000002dbdb7824 */ /* 0x000fe200078e00ff */
[----:B------:R-:W-:Y:S02]  /*11a0*/  IADD3 R222, R228, 0x40, RZ ;  /* 0x00000040e4de7810 */ /* 0x000fe40007ffe0ff */
[----:B------:R-:W-:Y:S02]  /*11b0*/  LOP3.LUT R4, R6, R4, RZ, 0x3c, !PT ;  /* 0x0000000406047212 */ /* 0x000fe400078e3cff */
[----:B------:R-:W-:Y:S02]  /*11c0*/  IADD3 R221, R228, 0x80, RZ ;  /* 0x00000080e4dd7810 */ /* 0x000fe40007ffe0ff */
[----:B------:R-:W-:Y:S01]  /*11d0*/  LOP3.LUT R4, R4, 0xfffffe00, R0, 0xf8, !PT ;  /* 0xfffffe0004047812 */ /* 0x000fe200078ef800 */
[----:B------:R-:W-:Y:S01]  /*11e0*/  IMAD.MOV.U32 R0, RZ, RZ, 0x20 ;  /* 0x00000020ff007424 */ /* 0x000fe200078e00ff */
[----:B------:R-:W-:-:S02]  /*11f0*/  IADD3 R220, R228, 0xc0, RZ ;  /* 0x000000c0e4dc7810 */ /* 0x000fc40007ffe0ff */
        /* <DEDUP_REMOVED lines=41> */
.L_x_289:
[----:B------:R-:W-:Y:S05]  /*1490*/  BSYNC B0 ;  /* 0x0000000000007941 */ /* 0x000fea0003800000 */
.L_x_288:
        /* <DEDUP_REMOVED lines=45> */
.L_x_291:
[----:B------:R-:W-:Y:S05]  /*1770*/  BSYNC B0 ;  /* 0x0000000000007941 */ /* 0x000fea0003800000 */
.L_x_290:
        /* <DEDUP_REMOVED lines=45> */
.L_x_293:
[----:B------:R-:W-:Y:S05]  /*1a50*/  BSYNC B0 ;  /* 0x0000000000007941 */ /* 0x000fea0003800000 */
.L_x_292:
        /* <DEDUP_REMOVED lines=48> */
.L_x_295:
[----:B------:R-:W-:Y:S05]  /*1d60*/  BSYNC B0 ;  /* 0x0000000000007941 */ /* 0x000fea0003800000 */
.L_x_294:
        /* <DEDUP_REMOVED lines=45> */
.L_x_297:
[----:B------:R-:W-:Y:S05]  /*2040*/  BSYNC B0 ;  /* 0x0000000000007941 */ /* 0x000fea0003800000 */
.L_x_296:
        /* <DEDUP_REMOVED lines=41> */
.L_x_299:
[----:B------:R-:W-:Y:S05]  /*22e0*/  BSYNC B0 ;  /* 0x0000000000007941 */ /* 0x000fea0003800000 */
.L_x_298:
        /* <DEDUP_REMOVED lines=40> */
.L_x_301:
[----:B------:R-:W-:Y:S05]  /*2570*/  BSYNC B0 ;  /* 0x0000000000007941 */ /* 0x000fea0003800000 */
.L_x_300:
[----:B------:R-:W-:Y:S01]  /*2580*/  ISETP.GE.AND P0, PT, R11, UR5, PT ;  /* 0x000000050b007c0c */ /* 0x000fe2000bf06270 */
[----:B------:R-:W-:Y:S01]  /*2590*/  ULDC.64 UR20, c[0x0][0x1a0] ;  /* 0x0000680000147ab9 */ /* 0x000fe20000000a00 */
[----:B------:R-:W-:Y:S01]  /*25a0*/  BSSY B0, `(.L_x_302) ;  /* 0x000002b000007945 */ /* 0x000fe20003800000 */
[----:B------:R-:W-:Y:S02]  /*25b0*/  USHF.L.U64.HI UR18, UR20, UR18, UR21 ;  /* 0x0000001214127299 */ /* 0x000fe40008010215 */
[----:B------:R-:W-:-:S08]  /*25c0*/  USHF.L.U32 UR19, UR20, 0x6, URZ ;  /* 0x0000000614137899 */ /* 0x000fd0000800063f */
        /* <DEDUP_REMOVED lines=40> */
.L_x_303:
[----:B------:R-:W-:Y:S05]  /*2850*/  BSYNC B0 ;  /* 0x0000000000007941 */ /* 0x000fea0003800000 */
.L_x_302:
[----:B------:R-:W0:Y:S01]  /*2860*/  LDGDEPBAR ;  /* 0x00000000000079af */ /* 0x000e220000000000 */
[----:B------:R-:W-:Y:S01]  /*2870*/  ISETP.GE.AND P0, PT, R16, UR5, PT ;  /* 0x0000000510007c0c */ /* 0x000fe2000bf06270 */
[----:B------:R-:W-:Y:S01]  /*2880*/  IMAD.MOV.U32 R240, RZ, RZ, R28 ;  /* 0x000000fffff07224 */ /* 0x000fe200078e001c */
[----:B--23--:R-:W-:Y:S01]  /*2890*/  SHF.R.S32.HI R12, RZ, 0x1f, R8 ;  /* 0x0000001fff0c7819 */ /* 0x00cfe20000011408 */
[----:B------:R-:W-:Y:S01]  /*28a0*/  IMAD.MOV.U32 R241, RZ, RZ, R29 ;  /* 0x000000fffff17224 */ /* 0x000fe200078e001d */
[----:B------:R-:W-:Y:S01]  /*28b0*/  UIMAD UR13, UR18, UR4, URZ ;  /* 0x00000004120d72a4 */ /* 0x000fe2000f8e023f */
[----:B------:R-:W-:Y:S01]  /*28c0*/  IMAD.MOV.U32 R240, RZ, RZ, R242 ;  /* 0x000000fffff07224 */ /* 0x000fe200078e00f2 */
[----:B------:R-:W-:Y:S01]  /*28d0*/  LEA.HI R8, R12, R8, RZ, 0x2 ;  /* 0x000000080c087211 */ /* 0x000fe200078f10ff */
[----:B------:R-:W-:Y:S01]  /*28e0*/  IMAD.U32 R12, RZ, RZ, UR4 ;  /* 0x00000004ff0c7e24 */ /* 0x000fe2000f8e00ff */
[----:B------:R-:W-:Y:S01]  /*28f0*/  UIMAD UR13, UR12, UR19, UR13 ;  /* 0x000000130c0d72a4 */ /* 0x000fe2000f8e020d */
[----:B------:R-:W-:Y:S01]  /*2900*/  IMAD.U32 R166, RZ, RZ, UR23 ;  /* 0x00000017ffa67e24 */ /* 0x000fe2000f8e00ff */
[----:B------:R2:W-:Y:S01]  /*2910*/  STL.64 [R1], R240 ;  /* 0x000000f001007387 */ /* 0x0005e20000100a00 */
[----:B------:R-:W-:Y:S01]  /*2920*/  IMAD.WIDE.U32 R12, R12, UR19, R240 ;  /* 0x000000130c0c7c25 */ /* 0x000fe2000f8e00f0 */
[----:B------:R-:W-:Y:S01]  /*2930*/  SHF.L.U32 R7, R7, 0x1, RZ ;  /* 0x0000000107077819 */ /* 0x000fe200000006ff */
[----:B------:R-:W-:Y:S01]  /*2940*/  BSSY B0, `(.L_x_304) ;  /* 0x000002d000007945 */ /* 0x000fe20003800000 */
[----:B------:R-:W-:-:S02]  /*2950*/  LEA R166, R166, R218, 0x2 ;  /* 0x000000daa6a67211 */ /* 0x000fc400078e10ff */
[----:B------:R-:W-:Y:S02]  /*2960*/  IADD3 R15, R13, UR13, RZ ;  /* 0x0000000d0d0f7c10 */ /* 0x000fe4000fffe0ff */
[----:B------:R-:W-:Y:S02]  /*2970*/  LOP3.LUT R7, R7, 0x6, RZ, 0xc0, !PT ;  /* 0x0000000607077812 */ /* 0x000fe400078ec0ff */
[----:B------:R-:W-:Y:S01]  /*2980*/  SHF.R.S32.HI R8, RZ, 0x2, R8 ;  /* 0x00000002ff087819 */ /* 0x000fe20000011408 */
        /* <DEDUP_REMOVED lines=40> */
.L_x_305:
[----:B------:R-:W-:Y:S05]  /*2c10*/  BSYNC B0 ;  /* 0x0000000000007941 */ /* 0x000fea0003800000 */
.L_x_304:
[----:B------:R-:W-:Y:S01]  /*2c20*/  ISETP.GE.AND P0, PT, R9, UR5, PT ;  /* 0x0000000509007c0c */ /* 0x000fe2000bf06270 */
[----:B------:R-:W-:Y:S01]  /*2c30*/  USHF.L.U32 UR21, UR20, 0x4, URZ ;  /* 0x0000000414157899 */ /* 0x000fe2000800063f */
[----:B------:R-:W-:Y:S01]  /*2c40*/  LEA R9, R218, UR11, 0x4 ;  /* 0x0000000bda097c11 */ /* 0x000fe2000f8e20ff */
[----:B------:R-:W-:Y:S01]  /*2c50*/  ULDC UR11, c[0x0][0x1a4] ;  /* 0x00006900000b7ab9 */ /* 0x000fe20000000800 */
[----:B------:R-:W-:Y:S01]  /*2c60*/  BSSY B0, `(.L_x_306) ;  /* 0x000002e000007945 */ /* 0x000fe20003800000 */
[----:B------:R-:W-:Y:S01]  /*2c70*/  USHF.L.U64.HI UR20, UR20, UR10, UR11 ;  /* 0x0000000a14147299 */ /* 0x000fe2000801020b */
[----:B------:R-:W-:Y:S01]  /*2c80*/  IADD3 R9, R9, 0x1, R8 ;  /* 0x0000000109097810 */ /* 0x000fe20007ffe008 */
[----:B------:R-:W-:-:S05]  /*2c90*/  IMAD.U32 R8, RZ, RZ, UR7 ;  /* 0x00000007ff087e24 */ /* 0x000fca000f8e00ff */
[----:B------:R-:W-:Y:S01]  /*2ca0*/  IADD3 R8, R8, -UR24, R9 ;  /* 0x8000001808087c10 */ /* 0x000fe2000fffe009 */
[----:B------:R4:W-:Y:S03]  /*2cb0*/  @P0 STS.128 [R219+0x10800], RZ ;  /* 0x010800ffdb000388 */ /* 0x0009e60000000c00 */
[----:B------:R-:W-:Y:S01]  /*2cc0*/  IADD3 R80, R8, c[0x0][0x2e8], RZ ;  /* 0x0000ba0008507a10 */ /* 0x000fe20007ffe0ff */
        /* <DEDUP_REMOVED lines=11> */
[C---:B---3--:R-:W-:Y:S02]  /*2d80*/  @!P5 LEA R22, P6, R9.reuse, c[0x0][0x170], 0x1 ;  /* 0x00005c000916da11 */ /* 0x048fe400078c08ff */
        /* <DEDUP_REMOVED lines=27> */
.L_x_307:
[----:B------:R-:W-:Y:S05]  /*2f40*/  BSYNC B0 ;  /* 0x0000000000007941 */ /* 0x000fea0003800000 */
.L_x_306:
        /* <DEDUP_REMOVED lines=15> */
[----:B------:R1:W-:Y:S02]  /*3040*/  @P5 STS.128 [R219+0x11000], RZ ;  /* 0x011000ffdb005388 */ /* 0x0003e40000000c00 */
[C---:B-1-3--:R-:W-:Y:S02]  /*3050*/  @!P5 LEA R22, P6, R9.reuse, c[0x0][0x170], 0x1 ;  /* 0x00005c000916da11 */ /* 0x04afe400078c08ff */
        /* <DEDUP_REMOVED lines=27> */
.L_x_309:
[----:B------:R-:W-:Y:S05]  /*3210*/  BSYNC B0 ;  /* 0x0000000000007941 */ /* 0x000fea0003800000 */
.L_x_308:
        /* <DEDUP_REMOVED lines=8> */
[----:B---3--:R-:W-:Y:S01]  /*32a0*/  IMAD.MOV.U32 R8, RZ, RZ, c[0x0][0x1a0] ;  /* 0x00006800ff087624 */ /* 0x008fe200078e00ff */
        /* <DEDUP_REMOVED lines=9> */
[C---:B-1----:R-:W-:Y:S02]  /*3340*/  @!P5 LEA R18, P6, R14.reuse, c[0x0][0x170], 0x1 ;  /* 0x00005c000e12da11 */ /* 0x042fe400078c08ff */
        /* <DEDUP_REMOVED lines=27> */
.L_x_311:
[----:B------:R-:W-:Y:S05]  /*3500*/  BSYNC B0 ;  /* 0x0000000000007941 */ /* 0x000fea0003800000 */
.L_x_310:
[C---:B---3--:R-:W-:Y:S01]  /*3510*/  IMAD.SHL.U32 R8, R3.reuse, 0x40, RZ ;  /* 0x0000004003087824 */ /* 0x048fe200078e00ff */
[----:B------:R-:W-:Y:S01]  /*3520*/  R2P PR, R3, 0x6 ;  /* 0x0000000603007804 */ /* 0x000fe20000000000 */
[----:B------:R-:W-:Y:S01]  /*3530*/  IMAD.SHL.U32 R16, R16, 0x8, RZ ;  /* 0x0000000810107824 */ /* 0x000fe200078e00ff */
[----:B------:R-:W0:Y:S01]  /*3540*/  LDGDEPBAR ;  /* 0x00000000000079af */ /* 0x000e220000000000 */
[----:B------:R-:W-:Y:S01]  /*3550*/  IMAD R218, R218, 0x400, R4 ;  /* 0x00000400dada7824 */ /* 0x000fe200078e0204 */
[----:B------:R-:W-:Y:S01]  /*3560*/  LOP3.LUT R8, R8, 0x1c0, RZ, 0xc0, !PT ;  /* 0x000001c008087812 */ /* 0x000fe200078ec0ff */
[----:B------:R-:W-:Y:S01]  /*3570*/  UISETP.GE.AND UP0, UPT, UR6, 0x2, UPT ;  /* 0x000000020600788c */ /* 0x000fe2000bf06270 */
[----:B------:R-:W-:Y:S01]  /*3580*/  IADD3 R223, R80, 0x8, RZ ;  /* 0x0000000850df7810 */ /* 0x000fe20007ffe0ff */
        /* <DEDUP_REMOVED lines=9> */
[----:B------:R-:W-:-:S02]  /*3620*/  PLOP3.LUT P0, PT, PT, PT, UP0, 0x80, 0x0 ;  /* 0x000000000000781c */ /* 0x000fc40003f0f008 */
[----:B------:R-:W-:Y:S01]  /*3630*/  IMAD R217, R217, 0x200, R8 ;  /* 0x00000200d9d97824 */ /* 0x000fe200078e0208 */
[----:B------:R-:W-:Y:S01]  /*3640*/  LDSM.16.M88.4 R52, [R214] ;  /* 0x00000000d634783b */ /* 0x000fe20000000200 */
[----:B------:R-:W-:Y:S02]  /*3650*/  IMNMX R230, R80, UR7, PT ;  /* 0x0000000750e67c17 */ /* 0x000fe4000b800200 */
[----:B------:R-:W-:Y:S01]  /*3660*/  IMAD.SHL.U32 R217, R217, 0x2, RZ ;  /* 0x00000002d9d97824 */ /* 0x000fe200078e00ff */
[----:B------:R-:W-:Y:S01]  /*3670*/  LDSM.16.M88.4 R72, [R213] ;  /* 0x00000000d548783b */ /* 0x000fe20000000200 */
[----:B------:R-:W-:-:S03]  /*3680*/  IMNMX R223, R223, UR7, PT ;  /* 0x00000007dfdf7c17 */ /* 0x000fc6000b800200 */
[----:B-1----:R-:W1:Y:S01]  /*3690*/  LDSM.16.M88.4 R28, [R217+0x8000] ;  /* 0x00800000d91c783b */ /* 0x002e620000000200 */
[C---:B------:R-:W-:Y:S02]  /*36a0*/  IADD3 R3, R217.reuse, 0x8000, RZ ;  /* 0x00008000d9037810 */ /* 0x040fe40007ffe0ff */
[----:B------:R-:W-:Y:S01]  /*36b0*/  IADD3 R215, R217, 0x8020, RZ ;  /* 0x00008020d9d77810 */ /* 0x000fe20007ffe0ff */
[----:B------:R-:W3:Y:S01]  /*36c0*/  LDSM.16.M88.4 R20, [R217+0x8800] ;  /* 0x00880000d914783b */ /* 0x000ee20000000200 */
[----:B------:R-:W-:Y:S01]  /*36d0*/  @P1 IADD3 R215, R3, -0x20, RZ ;  /* 0xffffffe003d71810 */ /* 0x000fe20007ffe0ff */
[----:B------:R-:W-:Y:S02]  /*36e0*/  IMAD.MOV.U32 R3, RZ, RZ, 0x40 ;  /* 0x00000040ff037424 */ /* 0x000fe400078e00ff */
[----:B------:R-:W5:Y:S01]  /*36f0*/  LDSM.16.M88.4 R12, [R217+0x9000] ;  /* 0x00900000d90c783b */ /* 0x000f620000000200 */
[----:B------:R-:W-:Y:S02]  /*3700*/  IADD3 R207, R215, 0x800, RZ ;  /* 0x00000800d7cf7810 */ /* 0x000fe40007ffe0ff */
[----:B------:R-:W-:Y:S01]  /*3710*/  SEL R3, R3, 0xffffffc0, !P2 ;  /* 0xffffffc003037807 */ /* 0x000fe20005000000 */
[----:B------:R-:W2:Y:S01]  /*3720*/  LDSM.16.M88.4 R40, [R217+0x9800] ;  /* 0x00980000d928783b */ /* 0x000ea20000000200 */
[----:B------:R-:W-:-:S02]  /*3730*/  IADD3 R206, R215, 0x1000, RZ ;  /* 0x00001000d7ce7810 */ /* 0x000fc40007ffe0ff */
[----:B------:R-:W-:Y:S01]  /*3740*/  IADD3 R205, R215, 0x1800, RZ ;  /* 0x00001800d7cd7810 */ /* 0x000fe20007ffe0ff */
[----:B------:R-:W4:Y:S01]  /*3750*/  LDSM.16.M88.4 R36, [R215] ;  /* 0x00000000d724783b */ /* 0x000f220000000200 */
        /* <DEDUP_REMOVED lines=15> */
[----:B------:R-:W2:Y:S01]  /*3850*/  LDSM.16.M88.4 R44, [R211+0x8800] ;  /* 0x00880000d32c783b */ /* 0x000ea20000000200 */
[----:B------:R-:W-:-:S02]  /*3860*/  IADD3 R194, R215, 0x6800, RZ ;  /* 0x00006800d7c27810 */ /* 0x000fc40007ffe0ff */
[C---:B------:R-:W-:Y:S01]  /*3870*/  IADD3 R193, R215.reuse, 0x7000, RZ ;  /* 0x00007000d7c17810 */ /* 0x040fe20007ffe0ff */
[----:B-1----:R-:W-:Y:S01]  /*3880*/  HMMA.16816.F32 R32, R76, R28, RZ ;  /* 0x0000001c4c20723c */ /* 0x002fe200000018ff */
[----:B------:R-:W-:-:S07]  /*3890*/  IADD3 R192, R215, 0x7800, RZ ;  /* 0x00007800d7c07810 */ /* 0x000fce0007ffe0ff */
[C---:B------:R-:W-:Y:S08]  /*38a0*/  HMMA.16816.F32 R28, R76.reuse, R30, RZ ;  /* 0x0000001e4c1c723c */ /* 0x040ff000000018ff */
[C---:B---3--:R-:W-:Y:S08]  /*38b0*/  HMMA.16816.F32 R24, R76.reuse, R20, RZ ;  /* 0x000000144c18723c */ /* 0x048ff000000018ff */
[C---:B-----5:R-:W-:Y:S08]  /*38c0*/  HMMA.16816.F32 R16, R76.reuse, R12, RZ ;  /* 0x0000000c4c10723c */ /* 0x060ff000000018ff */
[C---:B------:R-:W-:Y:S08]  /*38d0*/  HMMA.16816.F32 R20, R76.reuse, R22, RZ ;  /* 0x000000164c14723c */ /* 0x040ff000000018ff */
[C---:B------:R-:W-:Y:S08]  /*38e0*/  HMMA.16816.F32 R12, R76.reuse, R14, RZ ;  /* 0x0000000e4c0c723c */ /* 0x040ff000000018ff */
[C---:B--2---:R-:W-:Y:S08]  /*38f0*/  HMMA.16816.F32 R8, R76.reuse, R40, RZ ;  /* 0x000000284c08723c */ /* 0x044ff000000018ff */
[----:B------:R-:W-:Y:S01]  /*3900*/  HMMA.16816.F32 R76, R76, R42, RZ ;  /* 0x0000002a4c4c723c */ /* 0x000fe200000018ff */
        /* <DEDUP_REMOVED lines=8> */
[C---:B------:R-:W-:Y:S01]  /*3990*/  HMMA.16816.F32 R12, R56.reuse, R66, R12 ;  /* 0x00000042380c723c */ /* 0x040fe2000000180c */
[----:B------:R-:W4:Y:S07]  /*39a0*/  LDSM.16.M88.4 R64, [R204+0x800] ;  /* 0x00080000cc40783b */ /* 0x000f2e0000000200 */
[C---:B------:R-:W-:Y:S08]  /*39b0*/  HMMA.16816.F32 R8, R56.reuse, R60, R8 ;  /* 0x0000003c3808723c */ /* 0x040ff00000001808 */
[----:B------:R-:W-:Y:S01]  /*39c0*/  HMMA.16816.F32 R76, R56, R62, R76 ;  /* 0x0000003e384c723c */ /* 0x000fe2000000184c */
[----:B------:R-:W5:Y:S04]  /*39d0*/  LDSM.16.M88.4 R60, [R204+0x1000] ;  /* 0x00100000cc3c783b */ /* 0x000f680000000200 */
[----:B------:R-:W2:Y:S03]  /*39e0*/  LDSM.16.M88.4 R56, [R204+0x1800] ;  /* 0x00180000cc38783b */ /* 0x000ea60000000200 */
[C---:B------:R-:W-:Y:S08]  /*39f0*/  HMMA.16816.F32 R32, R52.reuse, R48, R32 ;  /* 0x000000303420723c */ /* 0x040ff00000001820 */
[C---:B------:R-:W-:Y:S01]  /*3a00*/  HMMA.16816.F32 R28, R52.reuse, R50, R28 ;  /* 0x00000032341c723c */ /* 0x040fe2000000181c */
[----:B------:R-:W-:Y:S07]  /*3a10*/  LDSM.16.M88.4 R48, [R217+0xa000] ;  /* 0x00a00000d930783b */ /* 0x000fee0000000200 */
[C---:B------:R-:W-:Y:S08]  /*3a20*/  HMMA.16816.F32 R24, R52.reuse, R44, R24 ;  /* 0x0000002c3418723c */ /* 0x040ff00000001818 */
[C---:B------:R-:W-:Y:S01]  /*3a30*/  HMMA.16816.F32 R20, R52.reuse, R46, R20 ;  /* 0x0000002e3414723c */ /* 0x040fe20000001814 */
[----:B------:R-:W-:Y:S07]  /*3a40*/  LDSM.16.M88.4 R44, [R217+0xa800] ;  /* 0x00a80000d92c783b */ /* 0x000fee0000000200 */
[C---:B-1----:R-:W-:Y:S08]  /*3a50*/  HMMA.16816.F32 R16, R52.reuse, R40, R16 ;  /* 0x000000283410723c */ /* 0x042ff00000001810 */
[C---:B------:R-:W-:Y:S01]  /*3a60*/  HMMA.16816.F32 R12, R52.reuse, R42, R12 ;  /* 0x0000002a340c723c */ /* 0x040fe2000000180c */
[----:B------:R-:W-:Y:S07]  /*3a70*/  LDSM.16.M88.4 R40, [R217+0xb000] ;  /* 0x00b00000d928783b */ /* 0x000fee0000000200 */
[C---:B--2---:R-:W-:Y:S08]  /*3a80*/  HMMA.16816.F32 R8, R52.reuse, R36, R8 ;  /* 0x000000243408723c */ /* 0x044ff00000001808 */
[----:B------:R-:W-:Y:S01]  /*3a90*/  HMMA.16816.F32 R76, R52, R38, R76 ;  /* 0x00000026344c723c */ /* 0x000fe2000000184c */
[----:B------:R-:W1:Y:S04]  /*3aa0*/  LDSM.16.M88.4 R52, [R218+0x2000] ;  /* 0x00200000da34783b */ /* 0x000e680000000200 */
[----:B------:R-:W2:Y:S03]  /*3ab0*/  LDSM.16.M88.4 R36, [R217+0xb800] ;  /* 0x00b80000d924783b */ /* 0x000ea60000000200 */
[C---:B---3--:R-:W-:Y:S08]  /*3ac0*/  HMMA.16816.F32 R32, R72.reuse, R68, R32 ;  /* 0x000000444820723c */ /* 0x048ff00000001820 */
[C---:B------:R-:W-:Y:S01]  /*3ad0*/  HMMA.16816.F32 R28, R72.reuse, R70, R28 ;  /* 0x00000046481c723c */ /* 0x040fe2000000181c */
[----:B------:R-:W-:Y:S07]  /*3ae0*/  LDSM.16.M88.4 R68, [R215+0x2000] ;  /* 0x00200000d744783b */ /* 0x000fee0000000200 */
[C---:B----4-:R-:W-:Y:S08]  /*3af0*/  HMMA.16816.F32 R24, R72.reuse, R64, R24 ;  /* 0x000000404818723c */ /* 0x050ff00000001818 */
[C---:B------:R-:W-:Y:S01]  /*3b00*/  HMMA.16816.F32 R20, R72.reuse, R66, R20 ;  /* 0x000000424814723c */ /* 0x040fe20000001814 */
[----:B------:R-:W-:Y:S07]  /*3b10*/  LDSM.16.M88.4 R64, [R215+0x2800] ;  /* 0x00280000d740783b */ /* 0x000fee0000000200 */
[C---:B-----5:R-:W-:Y:S08]  /*3b20*/  HMMA.16816.F32 R16, R72.reuse, R60, R16 ;  /* 0x0000003c4810723c */ /* 0x060ff00000001810 */
[C---:B------:R-:W-:Y:S01]  /*3b30*/  HMMA.16816.F32 R12, R72.reuse, R62, R12 ;  /* 0x0000003e480c723c */ /* 0x040fe2000000180c */
[----:B------:R-:W-:Y:S07]  /*3b40*/  LDSM.16.M88.4 R60, [R215+0x3000] ;  /* 0x00300000d73c783b */ /* 0x000fee0000000200 */
[C---:B------:R-:W-:Y:S08]  /*3b50*/  HMMA.16816.F32 R8, R72.reuse, R56, R8 ;  /* 0x000000384808723c */ /* 0x040ff00000001808 */
[----:B------:R-:W-:Y:S01]  /*3b60*/  HMMA.16816.F32 R76, R72, R58, R76 ;  /* 0x0000003a484c723c */ /* 0x000fe2000000184c */
[----:B------:R-:W3:Y:S04]  /*3b70*/  LDSM.16.M88.4 R72, [R216+0x2000] ;  /* 0x00200000d848783b */ /* 0x000ee80000000200 */
[----:B------:R-:W4:Y:S03]  /*3b80*/  LDSM.16.M88.4 R56, [R215+0x3800] ;  /* 0x00380000d738783b */ /* 0x000f260000000200 */
[C---:B-1----:R-:W-:Y:S08]  /*3b90*/  HMMA.16816.F32 R32, R52.reuse, R48, R32 ;  /* 0x000000303420723c */ /* 0x042ff00000001820 */
[C---:B------:R-:W-:Y:S01]  /*3ba0*/  HMMA.16816.F32 R28, R52.reuse, R50, R28 ;  /* 0x00000032341c723c */ /* 0x040fe2000000181c */
[----:B------:R-:W-:Y:S07]  /*3bb0*/  LDSM.16.M88.4 R48, [R211+0xa000] ;  /* 0x00a00000d330783b */ /* 0x000fee0000000200 */
        /* <DEDUP_REMOVED lines=126> */
[----:B------:R-:W4:Y:S01]  /*43a0*/  LDSM.16.M88.4 R56, [R204+0x7800] ;  /* 0x00780000cc38783b */ /* 0x000f220000000200 */
[----:B------:R-:W-:-:S04]  /*43b0*/  DEPBAR.LE SB0, 0x0 ;  /* 0x000080000000791a */ /* 0x000fc80000000000 */
[C---:B-1----:R-:W-:Y:S08]  /*43c0*/  HMMA.16816.F32 R32, R52.reuse, R48, R32 ;  /* 0x000000303420723c */ /* 0x042ff00000001820 */
[C---:B------:R-:W-:Y:S08]  /*43d0*/  HMMA.16816.F32 R28, R52.reuse, R50, R28 ;  /* 0x00000032341c723c */ /* 0x040ff0000000181c */
[C---:B------:R-:W-:Y:S08]  /*43e0*/  HMMA.16816.F32 R24, R52.reuse, R44, R24 ;  /* 0x0000002c3418723c */ /* 0x040ff00000001818 */
[C---:B------:R-:W-:Y:S08]  /*43f0*/  HMMA.16816.F32 R20, R52.reuse, R46, R20 ;  /* 0x0000002e3414723c */ /* 0x040ff00000001814 */
[C---:B------:R-:W-:Y:S08]  /*4400*/  HMMA.16816.F32 R16, R52.reuse, R40, R16 ;  /* 0x000000283410723c */ /* 0x040ff00000001810 */
[C---:B------:R-:W-:Y:S08]  /*4410*/  HMMA.16816.F32 R12, R52.reuse, R42, R12 ;  /* 0x0000002a340c723c */ /* 0x040ff0000000180c */
[C---:B--2---:R-:W-:Y:S01]  /*4420*/  HMMA.16816.F32 R8, R52.reuse, R36, R8 ;  /* 0x000000243408723c */ /* 0x044fe20000001808 */
[----:B------:R-:W1:Y:S07]  /*4430*/  LDC.U8 R36, c[0x0][0x2d8] ;  /* 0x0000b600ff247b82 */ /* 0x000e6e0000000000 */
[----:B------:R-:W-:Y:S08]  /*4440*/  HMMA.16816.F32 R76, R52, R38, R76 ;  /* 0x00000026344c723c */ /* 0x000ff0000000184c */
[C---:B---3--:R-:W-:Y:S08]  /*4450*/  HMMA.16816.F32 R32, R72.reuse, R68, R32 ;  /* 0x000000444820723c */ /* 0x048ff00000001820 */
[C---:B------:R-:W-:Y:S08]  /*4460*/  HMMA.16816.F32 R28, R72.reuse, R70, R28 ;  /* 0x00000046481c723c */ /* 0x040ff0000000181c */
[C---:B------:R-:W-:Y:S08]  /*4470*/  HMMA.16816.F32 R24, R72.reuse, R64, R24 ;  /* 0x000000404818723c */ /* 0x040ff00000001818 */
[C---:B------:R-:W-:Y:S08]  /*4480*/  HMMA.16816.F32 R20, R72.reuse, R66, R20 ;  /* 0x000000424814723c */ /* 0x040ff00000001814 */
[C---:B------:R-:W-:Y:S08]  /*4490*/  HMMA.16816.F32 R16, R72.reuse, R60, R16 ;  /* 0x0000003c4810723c */ /* 0x040ff00000001810 */
[C---:B------:R-:W-:Y:S08]  /*44a0*/  HMMA.16816.F32 R12, R72.reuse, R62, R12 ;  /* 0x0000003e480c723c */ /* 0x040ff0000000180c */
[C---:B----4-:R-:W-:Y:S08]  /*44b0*/  HMMA.16816.F32 R8, R72.reuse, R56, R8 ;  /* 0x000000384808723c */ /* 0x050ff00000001808 */
[----:B------:R-:W-:Y:S01]  /*44c0*/  HMMA.16816.F32 R76, R72, R58, R76 ;  /* 0x0000003a484c723c */ /* 0x000fe2000000184c */
[----:B------:R-:W-:Y:S06]  /*44d0*/  BAR.SYNC.DEFER_BLOCKING 0x0 ;  /* 0x0000000000007b1d */ /* 0x000fec0000010000 */
[----:B------:R-:W-:Y:S05]  /*44e0*/  @!P0 BRA `(.L_x_312) ;  /* 0x0000084000008947 */ /* 0x000fea0003800000 */
[----:B-1----:R-:W-:Y:S01]  /*44f0*/  UIADD3 UR7, UR6, -0x2, URZ ;  /* 0xfffffffe06077890 */ /* 0x002fe2000fffe03f */
        /* <DEDUP_REMOVED lines=65> */
[C---:B------:R-:W-:Y:S02]  /*4910*/  @!P6 LEA R44, P2, R37.reuse, c[0x0][0x168], 0x1 ;  /* 0x00005a00252cea11 */ /* 0x040fe400078408ff */
        /* <DEDUP_REMOVED lines=63> */
.L_x_314:
[----:B------:R-:W-:Y:S05]  /*4d10*/  BSYNC B0 ;  /* 0x0000000000007941 */ /* 0x000fea0003800000 */
.L_x_313:
[----:B------:R-:W0:Y:S02]  /*4d20*/  LDGDEPBAR ;  /* 0x00000000000079af */ /* 0x000e240000000000 */
.L_x_312:
[----:B-1----:R-:W-:Y:S01]  /*4d30*/  IMAD.U32 R41, RZ, RZ, UR4 ;  /* 0x00000004ff297e24 */ /* 0x002fe2000f8e00ff */
[----:B------:R-:W-:Y:S01]  /*4d40*/  USHF.L.U32 UR36, UR4, 0x1, URZ ;  /* 0x0000000104247899 */ /* 0x000fe2000800063f */
[----:B------:R-:W-:Y:S01]  /*4d50*/  IMAD.WIDE.U32 R236, R166, -0x326172a9, RZ ;  /* 0xcd9e8d57a6ec7825 */ /* 0x000fe200078e00ff */
[----:B------:R-:W-:Y:S01]  /*4d60*/  LOP3.LUT R167, R5, UR34, RZ, 0x3c, !PT ;  /* 0x0000002205a77c12 */ /* 0x000fe2000f8e3cff */
[----:B------:R-:W-:Y:S02]  /*4d70*/  UIADD3 UR31, UR35, -0x4498517b, URZ ;  /* 0xbb67ae85231f7890 */ /* 0x000fe4000fffe03f */
[----:B------:R-:W-:Y:S01]  /*4d80*/  IMAD R41, R41, 0x40, R7 ;  /* 0x0000004029297824 */ /* 0x000fe200078e0207 */
[----:B------:R-:W-:Y:S01]  /*4d90*/  LOP3.LUT R232, R237, R167, RZ, 0x3c, !PT ;  /* 0x000000a7ede87212 */ /* 0x000fe200078e3cff */
[----:B------:R-:W-:Y:S01]  /*4da0*/  IMAD.WIDE.U32 R238, R165, -0x2daee0ad, RZ ;  /* 0xd2511f53a5ee7825 */ /* 0x000fe200078e00ff */
[----:B------:R-:W-:Y:S02]  /*4db0*/  UIADD3 UR5, UR34, -0x61c88647, URZ ;  /* 0x9e3779b922057890 */ /* 0x000fe4000fffe03f */
[C---:B------:R-:W-:Y:S01]  /*4dc0*/  IADD3 R3, R41.reuse, 0x1, RZ ;  /* 0x0000000129037810 */ /* 0x040fe20007ffe0ff */
[----:B------:R-:W-:Y:S01]  /*4dd0*/  IMAD.U32 R5, RZ, RZ, UR36 ;  /* 0x00000024ff057e24 */ /* 0x000fe2000f8e00ff */
[----:B------:R-:W-:Y:S01]  /*4de0*/  IADD3 R6, R41, 0x8, RZ ;  /* 0x0000000829067810 */ /* 0x000fe20007ffe0ff */
[----:B------:R-:W-:Y:S01]  /*4df0*/  IMAD.WIDE.U32 R232, R232, -0x2daee0ad, RZ ;  /* 0xd2511f53e8e87825 */ /* 0x000fe200078e00ff */
[CC--:B------:R-:W-:Y:S01]  /*4e00*/  ISETP.GE.AND P1, PT, R3.reuse, R230.reuse, PT ;  /* 0x000000e60300720c */ /* 0x0c0fe20003f26270 */
[----:B------:R-:W-:Y:S01]  /*4e10*/  UIADD3 UR15, UR34, 0x3c6ef372, URZ ;  /* 0x3c6ef372220f7890 */ /* 0x000fe2000fffe03f */
[-C--:B------:R-:W-:Y:S01]  /*4e20*/  ISETP.GE.AND P5, PT, R3, R223.reuse, PT ;  /* 0x000000df0300720c */ /* 0x080fe20003fa6270 */
[----:B------:R-:W-:Y:S01]  /*4e30*/  UIADD3 UR14, UR35, 0x76cf5d0a, URZ ;  /* 0x76cf5d0a230e7890 */ /* 0x000fe2000fffe03f */
[----:B------:R-:W-:Y:S01]  /*4e40*/  IADD3 R3, R41, 0x9, RZ ;  /* 0x0000000929037810 */ /* 0x000fe20007ffe0ff */
[----:B------:R-:W-:Y:S01]  /*4e50*/  UIADD3 UR12, UR35, 0x32370b8f, URZ ;  /* 0x32370b8f230c7890 */ /* 0x000fe2000fffe03f */
[CC--:B------:R-:W-:Y:S01]  /*4e60*/  ISETP.GE.AND P3, PT, R6.reuse, R230.reuse, PT ;  /* 0x000000e60600720c */ /* 0x0c0fe20003f66270 */
[----:B------:R-:W-:Y:S01]  /*4e70*/  UIADD3 UR13, UR34, -0x255992d5, URZ ;  /* 0xdaa66d2b220d7890 */ /* 0x000fe2000fffe03f */
[-C--:B------:R-:W-:Y:S01]  /*4e80*/  ISETP.GE.AND P2, PT, R6, R223.reuse, PT ;  /* 0x000000df0600720c */ /* 0x080fe20003f46270 */
[----:B------:R-:W-:Y:S01]  /*4e90*/  UIADD3 UR11, UR34, 0x78dde6e4, URZ ;  /* 0x78dde6e4220b7890 */ /* 0x000fe2000fffe03f */
[-C--:B------:R-:W-:Y:S01]  /*4ea0*/  ISETP.GE.AND P4, PT, R3, R230.reuse, PT ;  /* 0x000000e60300720c */ /* 0x080fe20003f86270 */
[----:B------:R-:W-:Y:S01]  /*4eb0*/  UIADD3 UR8, UR35, -0x56f99767, URZ ;  /* 0xa906689923087890 */ /* 0x000fe2000fffe03f */
[C---:B------:R-:W-:Y:S01]  /*4ec0*/  IADD3 R37, R41.reuse, 0x10, RZ ;  /* 0x0000001029257810 */ /* 0x040fe20007ffe0ff */
[----:B------:R-:W-:Y:S01]  /*4ed0*/  UIADD3 UR10, UR35, -0x126145ec, URZ ;  /* 0xed9eba14230a7890 */ /* 0x000fe2000fffe03f */
[----:B------:R-:W-:Y:S01]  /*4ee0*/  IADD3 R7, R41, 0x11, RZ ;  /* 0x0000001129077810 */ /* 0x000fe20007ffe0ff */
[----:B------:R-:W-:Y:S01]  /*4ef0*/  UIADD3 UR7, UR34, -0x4ab325aa, URZ ;  /* 0xb54cda5622077890 */ /* 0x000fe2000fffe03f */
[-C--:B------:R-:W-:Y:S01]  /*4f00*/  ISETP.GE.AND P6, PT, R3, R223.reuse, PT ;  /* 0x000000df0300720c */ /* 0x080fe20003fc6270 */
[----:B------:R-:W-:Y:S01]  /*4f10*/  IMAD.SHL.U32 R212, R4, 0x2, RZ ;  /* 0x0000000204d47824 */ /* 0x000fe200078e00ff */
[----:B------:R-:W-:Y:S01]  /*4f20*/  FSEL R3, R28, -INF , !P3 ;  /* 0xff8000001c037808 */ /* 0x000fe20005800000 */
[----:B------:R-:W-:Y:S01]  /*4f30*/  UIADD3 UR9, UR34, 0x1715609d, URZ ;  /* 0x1715609d22097890 */ /* 0x000fe2000fffe03f */
[----:B------:R-:W-:Y:S01]  /*4f40*/  FSEL R6, R33, -INF , !P1 ;  /* 0xff80000021067808 */ /* 0x000fe20004800000 */
[--C-:B------:R-:W-:Y:S01]  /*4f50*/  IMAD R210, R2, 0x2, R212.reuse ;  /* 0x0000000202d27824 */ /* 0x100fe200078e02d4 */
[----:B------:R-:W-:Y:S01]  /*4f60*/  FSEL R39, R30, -INF , !P2 ;  /* 0xff8000001e277808 */ /* 0x000fe20005000000 */
[C---:B------:R-:W-:Y:S01]  /*4f70*/  IMAD R209, R0.reuse, 0x2, R212 ;  /* 0x0000000200d17824 */ /* 0x040fe200078e02d4 */
[----:B------:R-:W-:Y:S01]  /*4f80*/  FSEL R28, R29, -INF , !P4 ;  /* 0xff8000001d1c7808 */ /* 0x000fe20006000000 */
[----:B------:R-:W-:Y:S01]  /*4f90*/  IMAD R208, R0, 0x2, R210 ;  /* 0x0000000200d07824 */ /* 0x000fe200078e02d2 */
[CC--:B------:R-:W-:Y:S01]  /*4fa0*/  ISETP.GE.AND P1, PT, R37.reuse, R230.reuse, PT ;  /* 0x000000e62500720c */ /* 0x0c0fe20003f26270 */
[----:B------:R-:W-:Y:S01]  /*4fb0*/  LDSM.16.MT88.4 R156, [R212+0x10000] ;  /* 0x01000000d49c783b */ /* 0x000fe20000004200 */
[-C--:B------:R-:W-:Y:S01]  /*4fc0*/  ISETP.GE.AND P3, PT, R37, R223.reuse, PT ;  /* 0x000000df2500720c */ /* 0x080fe20003f66270 */
[----:B------:R-:W-:Y:S01]  /*4fd0*/  UIADD3 UR33, UR35, 0x646e171e, URZ ;  /* 0x646e171e23217890 */ /* 0x000fe2000fffe03f */
[C---:B------:R-:W-:Y:S01]  /*4fe0*/  ISETP.GE.AND P2, PT, R7.reuse, R230, PT ;  /* 0x000000e60700720c */ /* 0x040fe20003f46270 */
[----:B------:R-:W-:Y:S01]  /*4ff0*/  LDSM.16.MT88.4 R48, [R209+0x10000] ;  /* 0x01000000d130783b */ /* 0x000fe20000004200 */
[----:B------:R-:W-:Y:S01]  /*5000*/  ISETP.GE.AND P4, PT, R7, R223, PT ;  /* 0x000000df0700720c */ /* 0x000fe20003f86270 */
[----:B------:R-:W-:Y:S01]  /*5010*/  UIADD3 UR36, UR36, 0x1, URZ ;  /* 0x0000000124247890 */ /* 0x000fe2000fffe03f */
[----:B------:R-:W-:Y:S01]  /*5020*/  FSEL R38, R31, -INF , !P6 ;  /* 0xff8000001f267808 */ /* 0x000fe20007000000 */
[----:B------:R-:W-:Y:S01]  /*5030*/  LDSM.16.MT88.4 R56, [R208+0x10000] ;  /* 0x01000000d038783b */ /* 0x000fe20000004200 */
[----:B------:R-:W-:-:S02]  /*5040*/  IADD3 R7, R41, 0x18, RZ ;  /* 0x0000001829077810 */ /* 0x000fc40007ffe0ff */
[CC--:B------:R-:W-:Y:S01]  /*5050*/  ISETP.GE.AND P6, PT, R41.reuse, R230.reuse, PT ;  /* 0x000000e62900720c */ /* 0x0c0fe20003fc6270 */
[----:B------:R-:W-:Y:S01]  /*5060*/  LDSM.16.MT88.4 R64, [R212+0x12000] ;  /* 0x01200000d440783b */ /* 0x000fe20000004200 */
[----:B------:R-:W-:Y:S02]  /*5070*/  FSEL R24, R24, -INF , !P1 ;  /* 0xff80000018187808 */ /* 0x000fe40004800000 */
[----:B------:R-:W-:Y:S01]  /*5080*/  FSEL R26, R26, -INF , !P3 ;  /* 0xff8000001a1a7808 */ /* 0x000fe20005800000 */
[----:B------:R-:W-:Y:S01]  /*5090*/  LDSM.16.MT88.4 R72, [R210+0x12000] ;  /* 0x01200000d248783b */ /* 0x000fe20000004200 */
[----:B------:R-:W-:Y:S02]  /*50a0*/  IADD3 R29, R41, 0x19, RZ ;  /* 0x00000019291d7810 */ /* 0x000fe40007ffe0ff */
[C---:B------:R-:W-:Y:S01]  /*50b0*/  ISETP.GE.AND P1, PT, R7.reuse, R230, PT ;  /* 0x000000e60700720c */ /* 0x040fe20003f26270 */
[----:B------:R-:W-:Y:S01]  /*50c0*/  LDSM.16.MT88.4 R80, [R209+0x12000] ;  /* 0x01200000d150783b */ /* 0x000fe20000004200 */
[----:B------:R-:W-:-:S02]  /*50d0*/  ISETP.GE.AND P3, PT, R7, R223, PT ;  /* 0x000000df0700720c */ /* 0x000fc40003f66270 */
[----:B------:R-:W-:Y:S01]  /*50e0*/  FSEL R7, R32, -INF , !P6 ;  /* 0xff80000020077808 */ /* 0x000fe20007000000 */
[----:B------:R-:W-:Y:S01]  /*50f0*/  LDSM.16.MT88.4 R88, [R208+0x12000] ;  /* 0x01200000d058783b */ /* 0x000fe20000004200 */
[----:B------:R-:W-:Y:S02]  /*5100*/  FSEL R25, R25, -INF , !P2 ;  /* 0xff80000019197808 */ /* 0x000fe40005000000 */
[C---:B------:R-:W-:Y:S01]  /*5110*/  ISETP.GE.AND P6, PT, R29.reuse, R230, PT ;  /* 0x000000e61d00720c */ /* 0x040fe20003fc6270 */
[----:B------:R-:W-:Y:S01]  /*5120*/  LDSM.16.MT88.4 R96, [R212+0x14000] ;  /* 0x01400000d460783b */ /* 0x000fe20000004200 */
[----:B------:R-:W-:Y:S02]  /*5130*/  ISETP.GE.AND P2, PT, R29, R223, PT ;  /* 0x000000df1d00720c */ /* 0x000fe40003f46270 */
[----:B------:R-:W-:Y:S01]  /*5140*/  FMNMX.FTZ R29, R7, R6, !PT ;  /* 0x00000006071d7209 */ /* 0x000fe20007810000 */
[----:B------:R-:W-:Y:S01]  /*5150*/  LDSM.16.MT88.4 R104, [R210+0x14000] ;  /* 0x01400000d268783b */ /* 0x000fe20000004200 */
[----:B------:R-:W-:-:S02]  /*5160*/  FSEL R27, R27, -INF , !P4 ;  /* 0xff8000001b1b7808 */ /* 0x000fc40006000000 */
[----:B------:R-:W-:Y:S01]  /*5170*/  FMNMX.FTZ R29, R3, R29, !PT ;  /* 0x0000001d031d7209 */ /* 0x000fe20007810000 */
[----:B------:R-:W-:Y:S01]  /*5180*/  LDSM.16.MT88.4 R112, [R209+0x14000] ;  /* 0x01400000d170783b */ /* 0x000fe20000004200 */
[C---:B------:R-:W-:Y:S02]  /*5190*/  ISETP.GE.AND P4, PT, R41.reuse, R223, PT ;  /* 0x000000df2900720c */ /* 0x040fe40003f86270 */
[----:B------:R-:W-:Y:S01]  /*51a0*/  FMNMX.FTZ R29, R28, R29, !PT ;  /* 0x0000001d1c1d7209 */ /* 0x000fe20007810000 */
[----:B------:R-:W-:Y:S01]  /*51b0*/  LDSM.16.MT88.4 R120, [R208+0x14000] ;  /* 0x01400000d078783b */ /* 0x000fe20000004200 */
[----:B------:R-:W-:Y:S02]  /*51c0*/  FSEL R40, R34, -INF , !P4 ;  /* 0xff80000022287808 */ /* 0x000fe40006000000 */
[----:B------:R-:W-:Y:S01]  /*51d0*/  FMNMX.FTZ R34, R24, R29, !PT ;  /* 0x0000001d18227209 */ /* 0x000fe20007810000 */
[----:B------:R-:W-:Y:S01]  /*51e0*/  LDSM.16.MT88.4 R128, [R212+0x16000] ;  /* 0x01600000d480783b */ /* 0x000fe20000004200 */
[----:B------:R-:W-:-:S02]  /*51f0*/  IADD3 R30, R41, 0x20, RZ ;  /* 0x00000020291e7810 */ /* 0x000fc40007ffe0ff */
[----:B------:R-:W-:Y:S01]  /*5200*/  FSEL R20, R20, -INF , !P1 ;  /* 0xff80000014147808 */ /* 0x000fe20004800000 */
[----:B------:R-:W-:Y:S01]  /*5210*/  LDSM.16.MT88.4 R136, [R210+0x16000] ;  /* 0x01600000d288783b */ /* 0x000fe20000004200 */
[----:B------:R-:W-:Y:S02]  /*5220*/  FMNMX.FTZ R34, R25, R34, !PT ;  /* 0x0000002219227209 */ /* 0x000fe40007810000 */
[----:B------:R-:W-:Y:S01]  /*5230*/  FSEL R37, R35, -INF , !P5 ;  /* 0xff80000023257808 */ /* 0x000fe20006800000 */
[----:B------:R-:W-:Y:S01]  /*5240*/  LDSM.16.MT88.4 R140, [R209+0x16000] ;  /* 0x01600000d18c783b */ /* 0x000fe20000004200 */
[----:B------:R-:W-:Y:S02]  /*5250*/  IADD3 R43, R41, 0x21, RZ ;  /* 0x00000021292b7810 */ /* 0x000fe40007ffe0ff */
[----:B------:R-:W-:Y:S02]  /*5260*/  ISETP.GE.AND P5, PT, R30, R230, PT ;  /* 0x000000e61e00720c */ /* 0x000fe40003fa6270 */
[----:B------:R-:W-:-:S02]  /*5270*/  FSEL R21, R21, -INF , !P6 ;  /* 0xff80000015157808 */ /* 0x000fc40007000000 */
[----:B------:R-:W-:Y:S02]  /*5280*/  FMNMX.FTZ R34, R20, R34, !PT ;  /* 0x0000002214227209 */ /* 0x000fe40007810000 */
[----:B------:R-:W-:Y:S02]  /*5290*/  IADD3 R42, R41, 0x28, RZ ;  /* 0x00000028292a7810 */ /* 0x000fe40007ffe0ff */
[----:B------:R-:W-:Y:S02]  /*52a0*/  ISETP.GE.AND P6, PT, R43, R230, PT ;  /* 0x000000e62b00720c */ /* 0x000fe40003fc6270 */
[----:B------:R-:W-:Y:S02]  /*52b0*/  FSEL R182, R16, -INF , !P5 ;  /* 0xff80000010b67808 */ /* 0x000fe40006800000 */
[----:B------:R-:W-:Y:S02]  /*52c0*/  FMNMX.FTZ R34, R21, R34, !PT ;  /* 0x0000002215227209 */ /* 0x000fe40007810000 */
[----:B------:R-:W-:-:S02]  /*52d0*/  IADD3 R33, R41, 0x29, RZ ;  /* 0x0000002929217810 */ /* 0x000fc40007ffe0ff */
[----:B------:R-:W-:Y:S02]  /*52e0*/  ISETP.GE.AND P4, PT, R42, R230, PT ;  /* 0x000000e62a00720c */ /* 0x000fe40003f86270 */
[----:B------:R-:W-:Y:S02]  /*52f0*/  FSEL R183, R17, -INF , !P6 ;  /* 0xff80000011b77808 */ /* 0x000fe40007000000 */
[----:B------:R-:W-:Y:S02]  /*5300*/  FMNMX.FTZ R17, R182, R34, !PT ;  /* 0x00000022b6117209 */ /* 0x000fe40007810000 */
[----:B------:R-:W-:Y:S02]  /*5310*/  IADD3 R32, R41, 0x30, RZ ;  /* 0x0000003029207810 */ /* 0x000fe40007ffe0ff */
[----:B------:R-:W-:Y:S02]  /*5320*/  ISETP.GE.AND P5, PT, R33, R230, PT ;  /* 0x000000e62100720c */ /* 0x000fe40003fa6270 */
[----:B------:R-:W-:-:S02]  /*5330*/  FMNMX.FTZ R16, R40, R37, !PT ;  /* 0x0000002528107209 */ /* 0x000fc40007810000 */
[----:B------:R-:W-:Y:S02]  /*5340*/  FSEL R184, R12, -INF , !P4 ;  /* 0xff8000000cb87808 */ /* 0x000fe40006000000 */
[----:B------:R-:W-:Y:S02]  /*5350*/  FMNMX.FTZ R12, R183, R17, !PT ;  /* 0x00000011b70c7209 */ /* 0x000fe40007810000 */
[----:B------:R-:W-:Y:S02]  /*5360*/  ISETP.GE.AND P4, PT, R32, R230, PT ;  /* 0x000000e62000720c */ /* 0x000fe40003f86270 */
[----:B------:R-:W-:Y:S02]  /*5370*/  FSEL R185, R13, -INF , !P5 ;  /* 0xff8000000db97808 */ /* 0x000fe40006800000 */
[----:B------:R-:W-:Y:S02]  /*5380*/  FMNMX.FTZ R13, R39, R16, !PT ;  /* 0x00000010270d7209 */ /* 0x000fe40007810000 */
[----:B------:R-:W-:-:S02]  /*5390*/  IADD3 R31, R41, 0x31, RZ ;  /* 0x00000031291f7810 */ /* 0x000fc40007ffe0ff */
[----:B------:R-:W-:Y:S02]  /*53a0*/  FMNMX.FTZ R12, R184, R12, !PT ;  /* 0x0000000cb80c7209 */ /* 0x000fe40007810000 */
[----:B------:R-:W-:Y:S02]  /*53b0*/  FSEL R191, R8, -INF , !P4 ;  /* 0xff80000008bf7808 */ /* 0x000fe40006000000 */
[----:B------:R-:W-:Y:S02]  /*53c0*/  FMNMX.FTZ R8, R38, R13, !PT ;  /* 0x0000000d26087209 */ /* 0x000fe40007810000 */
[----:B------:R-:W-:Y:S02]  /*53d0*/  ISETP.GE.AND P1, PT, R30, R223, PT ;  /* 0x000000df1e00720c */ /* 0x000fe40003f26270 */
[----:B------:R-:W-:Y:S02]  /*53e0*/  ISETP.GE.AND P6, PT, R31, R230, PT ;  /* 0x000000e61f00720c */ /* 0x000fe40003fc6270 */
[----:B------:R-:W-:-:S02]  /*53f0*/  IADD3 R30, R41, 0x38, RZ ;  /* 0x00000038291e7810 */ /* 0x000fc40007ffe0ff */
[----:B------:R-:W-:Y:S02]  /*5400*/  FMNMX.FTZ R12, R185, R12, !PT ;  /* 0x0000000cb90c7209 */ /* 0x000fe40007810000 */
[----:B------:R-:W-:Y:S02]  /*5410*/  FMNMX.FTZ R8, R26, R8, !PT ;  /* 0x000000081a087209 */ /* 0x000fe40007810000 */
[----:B------:R-:W-:Y:S02]  /*5420*/  FSEL R190, R9, -INF , !P6 ;  /* 0xff80000009be7808 */ /* 0x000fe40007000000 */
        /* <DEDUP_REMOVED lines=8> */
[----:B------:R-:W-:-:S02]  /*54b0*/  FSEL R23, R23, -INF , !P2 ;  /* 0xff80000017177808 */ /* 0x000fc40005000000 */
[----:B------:R-:W-:Y:S02]  /*54c0*/  FMNMX.FTZ R8, R22, R8, !PT ;  /* 0x0000000816087209 */ /* 0x000fe40007810000 */
[----:B------:R-:W-:Y:S02]  /*54d0*/  FSEL R34, R77, -INF , !P4 ;  /* 0xff8000004d227808 */ /* 0x000fe40006000000 */
[----:B------:R-:W-:Y:S02]  /*54e0*/  FMNMX.FTZ R9, R35, R9, !PT ;  /* 0x0000000923097209 */ /* 0x000fe40007810000 */
[----:B------:R-:W-:Y:S02]  /*54f0*/  ISETP.GE.AND P2, PT, R43, R223, PT ;  /* 0x000000df2b00720c */ /* 0x000fe40003f46270 */
[----:B------:R-:W-:Y:S02]  /*5500*/  FSEL R186, R18, -INF , !P1 ;  /* 0xff80000012ba7808 */ /* 0x000fe40004800000 */
[----:B------:R-:W-:-:S02]  /*5510*/  FMNMX.FTZ R8, R23, R8, !PT ;  /* 0x0000000817087209 */ /* 0x000fc40007810000 */
[----:B------:R-:W-:Y:S02]  /*5520*/  FMNMX.FTZ R164, R34, R9, !PT ;  /* 0x0000000922a47209 */ /* 0x000fe40007810000 */
[-C--:B------:R-:W-:Y:S02]  /*5530*/  ISETP.GE.AND P1, PT, R42, R223.reuse, PT ;  /* 0x000000df2a00720c */ /* 0x080fe40003f26270 */
[----:B------:R-:W-:Y:S02]  /*5540*/  FSEL R187, R19, -INF , !P2 ;  /* 0xff80000013bb7808 */ /* 0x000fe40005000000 */
[----:B------:R-:W-:Y:S01]  /*5550*/  FMNMX.FTZ R9, R186, R8, !PT ;  /* 0x00000008ba097209 */ /* 0x000fe20007810000 */
[----:B------:R-:W-:Y:S01]  /*5560*/  LDSM.16.MT88.4 R16, [R212+0x10800] ;  /* 0x01080000d410783b */ /* 0x000fe20000004200 */
[----:B------:R-:W-:Y:S02]  /*5570*/  ISETP.GE.AND P2, PT, R33, R223, PT ;  /* 0x000000df2100720c */ /* 0x000fe40003f46270 */
[----:B------:R-:W-:Y:S01]  /*5580*/  FSEL R189, R14, -INF , !P1 ;  /* 0xff8000000ebd7808 */ /* 0x000fe20004800000 */
[----:B------:R-:W1:Y:S01]  /*5590*/  SHFL.BFLY PT, R8, R164, 0x2, 0x1f ;  /* 0x0c401f00a4087f89 */ /* 0x000e6200000e0000 */
[----:B------:R-:W-:-:S02]  /*55a0*/  FMNMX.FTZ R9, R187, R9, !PT ;  /* 0x00000009bb097209 */ /* 0x000fc40007810000 */
[----:B------:R-:W-:Y:S02]  /*55b0*/  ISETP.GE.AND P1, PT, R32, R223, PT ;  /* 0x000000df2000720c */ /* 0x000fe40003f26270 */
[----:B------:R-:W-:Y:S02]  /*55c0*/  FSEL R188, R15, -INF , !P2 ;  /* 0xff8000000fbc7808 */ /* 0x000fe40005000000 */
[----:B------:R-:W-:Y:S02]  /*55d0*/  FMNMX.FTZ R9, R189, R9, !PT ;  /* 0x00000009bd097209 */ /* 0x000fe40007810000 */
[----:B------:R-:W-:Y:S02]  /*55e0*/  ISETP.GE.AND P2, PT, R31, R223, PT ;  /* 0x000000df1f00720c */ /* 0x000fe40003f46270 */
[----:B------:R-:W-:Y:S02]  /*55f0*/  FSEL R32, R10, -INF , !P1 ;  /* 0xff8000000a207808 */ /* 0x000fe40004800000 */
[----:B------:R-:W-:-:S02]  /*5600*/  FMNMX.FTZ R9, R188, R9, !PT ;  /* 0x00000009bc097209 */ /* 0x000fc40007810000 */
[----:B------:R-:W-:Y:S02]  /*5610*/  ISETP.GE.AND P1, PT, R30, R223, PT ;  /* 0x000000df1e00720c */ /* 0x000fe40003f26270 */
[----:B------:R-:W-:Y:S02]  /*5620*/  FSEL R31, R11, -INF , !P2 ;  /* 0xff8000000b1f7808 */ /* 0x000fe40005000000 */
[----:B------:R-:W-:Y:S02]  /*5630*/  FMNMX.FTZ R9, R32, R9, !PT ;  /* 0x0000000920097209 */ /* 0x000fe40007810000 */
[----:B------:R-:W-:Y:S02]  /*5640*/  ISETP.GE.AND P2, PT, R29, R223, PT ;  /* 0x000000df1d00720c */ /* 0x000fe40003f46270 */
[----:B------:R-:W-:Y:S02]  /*5650*/  FSEL R30, R78, -INF , !P1 ;  /* 0xff8000004e1e7808 */ /* 0x000fe40004800000 */
[----:B------:R-:W-:-:S02]  /*5660*/  FMNMX.FTZ R9, R31, R9, !PT ;  /* 0x000000091f097209 */ /* 0x000fc40007810000 */
[----:B------:R-:W-:Y:S02]  /*5670*/  FSEL R29, R79, -INF , !P2 ;  /* 0xff8000004f1d7808 */ /* 0x000fe40005000000 */
[----:B------:R-:W-:Y:S02]  /*5680*/  FMNMX.FTZ R9, R30, R9, !PT ;  /* 0x000000091e097209 */ /* 0x000fe40007810000 */
[----:B-1----:R-:W-:Y:S02]  /*5690*/  FMNMX.FTZ R164, R164, R8, !PT ;  /* 0x00000008a4a47209 */ /* 0x002fe40007810000 */
[----:B------:R-:W-:Y:S02]  /*56a0*/  FMNMX.FTZ R8, R29, R9, !PT ;  /* 0x000000091d087209 */ /* 0x000fe40007810000 */
[----:B------:R-:W-:Y:S01]  /*56b0*/  LOP3.LUT R5, R239, UR35, R5, 0x96, !PT ;  /* 0x00000023ef057c12 */ /* 0x000fe2000f8e9605 */
[----:B------:R-:W1:Y:S01]  /*56c0*/  SHFL.BFLY PT, R10, R164, 0x1, 0x1f ;  /* 0x0c201f00a40a7f89 */ /* 0x000e6200000e0000 */
[----:B------:R-:W-:-:S02]  /*56d0*/  LOP3.LUT R234, R233, UR31, R238, 0x96, !PT ;  /* 0x0000001fe9ea7c12 */ /* 0x000fc4000f8e96ee */
[----:B------:R-:W-:Y:S01]  /*56e0*/  PRMT R233, R36, 0x7054, R36 ;  /* 0x0000705424e97816 */ /* 0x000fe20000000024 */
[----:B------:R-:W2:Y:S01]  /*56f0*/  SHFL.BFLY PT, R9, R8, 0x2, 0x1f ;  /* 0x0c401f0008097f89 */ /* 0x000ea200000e0000 */
[----:B------:R-:W-:-:S04]  /*5700*/  IMAD.WIDE.U32 R12, R5, -0x326172a9, RZ ;  /* 0xcd9e8d57050c7825 */ /* 0x000fc800078e00ff */
[----:B------:R-:W-:Y:S01]  /*5710*/  IMAD.WIDE.U32 R234, R234, -0x326172a9, RZ ;  /* 0xcd9e8d57eaea7825 */ /* 0x000fe200078e00ff */
[----:B------:R-:W-:-:S04]  /*5720*/  LOP3.LUT R5, R13, UR5, R236, 0x96, !PT ;  /* 0x000000050d057c12 */ /* 0x000fc8000f8e96ec */
[----:B------:R-:W-:-:S05]  /*5730*/  LOP3.LUT R12, R235, UR15, R12, 0x96, !PT ;  /* 0x0000000feb0c7c12 */ /* 0x000fca000f8e960c */
[----:B------:R-:W-:Y:S01]  /*5740*/  IMAD.WIDE.U32 R12, R12, -0x2daee0ad, RZ ;  /* 0xd2511f530c0c7825 */ /* 0x000fe200078e00ff */
[----:B-1----:R-:W-:-:S03]  /*5750*/  FMNMX.FTZ R164, R164, R10, !PT ;  /* 0x0000000aa4a47209 */ /* 0x002fc60007810000 */
[----:B------:R-:W-:Y:S01]  /*5760*/  IMAD.WIDE.U32 R10, R5, -0x2daee0ad, RZ ;  /* 0xd2511f53050a7825 */ /* 0x000fe200078e00ff */
[----:B--2---:R-:W-:-:S03]  /*5770*/  FMNMX.FTZ R8, R8, R9, !PT ;  /* 0x0000000908087209 */ /* 0x004fc60007810000 */
[C---:B------:R-:W-:Y:S01]  /*5780*/  FMUL.FTZ R33, R164.reuse, c[0x0][0x23c] ;  /* 0x00008f00a4217a20 */ /* 0x040fe20000410000 */
[----:B------:R-:W-:Y:S02]  /*5790*/  FSETP.NEU.FTZ.AND P1, PT, R164, -INF , PT ;  /* 0xff800000a400780b */ /* 0x000fe40003f3d000 */
[----:B------:R-:W-:Y:S01]  /*57a0*/  LOP3.LUT R9, R11, UR14, R232, 0x96, !PT ;  /* 0x0000000e0b097c12 */ /* 0x000fe2000f8e96e8 */
[----:B------:R-:W1:Y:S01]  /*57b0*/  SHFL.BFLY PT, R5, R8, 0x1, 0x1f ;  /* 0x0c201f0008057f89 */ /* 0x000e6200000e0000 */
[----:B------:R-:W-:Y:S02]  /*57c0*/  LOP3.LUT R10, R13, UR12, R10, 0x96, !PT ;  /* 0x0000000c0d0a7c12 */ /* 0x000fe4000f8e960a */
[----:B------:R-:W-:Y:S01]  /*57d0*/  FSEL R33, R33, RZ, P1 ;  /* 0x000000ff21217208 */ /* 0x000fe20000800000 */
[----:B------:R-:W-:-:S04]  /*57e0*/  IMAD.WIDE.U32 R14, R9, -0x326172a9, RZ ;  /* 0xcd9e8d57090e7825 */ /* 0x000fc800078e00ff */
[----:B------:R-:W-:-:S04]  /*57f0*/  IMAD.WIDE.U32 R10, R10, -0x326172a9, RZ ;  /* 0xcd9e8d570a0a7825 */ /* 0x000fc800078e00ff */
[--C-:B------:R-:W-:Y:S01]  /*5800*/  FFMA.FTZ R177, R7, c[0x0][0x23c], -R33.reuse ;  /* 0x00008f0007b17a23 */ /* 0x100fe20000010821 */
[----:B------:R-:W-:Y:S01]  /*5810*/  LOP3.LUT R7, R15, UR13, R234, 0x96, !PT ;  /* 0x0000000d0f077c12 */ /* 0x000fe2000f8e96ea */
[--C-:B------:R-:W-:Y:S01]  /*5820*/  FFMA.FTZ R176, R6, c[0x0][0x23c], -R33.reuse ;  /* 0x00008f0006b07a23 */ /* 0x100fe20000010821 */
[----:B------:R-:W-:Y:S01]  /*5830*/  LOP3.LUT R6, R11, UR11, R14, 0x96, !PT ;  /* 0x0000000b0b067c12 */ /* 0x000fe2000f8e960e */
[----:B------:R-:W-:Y:S02]  /*5840*/  FFMA.FTZ R175, R3, c[0x0][0x23c], -R33 ;  /* 0x00008f0003af7a23 */ /* 0x000fe40000010821 */
[----:B------:R-:W-:Y:S01]  /*5850*/  IMAD.WIDE.U32 R14, R7, -0x2daee0ad, RZ ;  /* 0xd2511f53070e7825 */ /* 0x000fe200078e00ff */
[----:B------:R-:W-:Y:S03]  /*5860*/  MUFU.EX2 R177, R177 ;  /* 0x000000b100b17308 */ /* 0x000fe60000000800 */
[----:B------:R-:W-:Y:S01]  /*5870*/  IMAD.WIDE.U32 R6, R6, -0x2daee0ad, RZ ;  /* 0xd2511f5306067825 */ /* 0x000fe200078e00ff */
[----:B-1----:R-:W-:-:S03]  /*5880*/  FMNMX.FTZ R3, R8, R5, !PT ;  /* 0x0000000508037209 */ /* 0x002fc60007810000 */
[--C-:B------:R-:W-:Y:S01]  /*5890*/  FFMA.FTZ R171, R28, c[0x0][0x23c], -R33.reuse ;  /* 0x00008f001cab7a23 */ /* 0x100fe20000010821 */
[----:B------:R-:W-:Y:S01]  /*58a0*/  LOP3.LUT R5, R7, UR8, R14, 0x96, !PT ;  /* 0x0000000807057c12 */ /* 0x000fe2000f8e960e */
[----:B------:R-:W-:Y:S01]  /*58b0*/  MUFU.EX2 R176, R176 ;  /* 0x000000b000b07308 */ /* 0x000fe20000000800 */
[C---:B------:R-:W-:Y:S01]  /*58c0*/  FMUL.FTZ R7, R3.reuse, c[0x0][0x23c] ;  /* 0x00008f0003077a20 */ /* 0x040fe20000410000 */
[----:B------:R-:W-:Y:S01]  /*58d0*/  FSETP.NEU.FTZ.AND P1, PT, R3, -INF , PT ;  /* 0xff8000000300780b */ /* 0x000fe20003f3d000 */
[----:B------:R-:W-:Y:S01]  /*58e0*/  FFMA.FTZ R169, R20, c[0x0][0x23c], -R33 ;  /* 0x00008f0014a97a23 */ /* 0x000fe20000010821 */
[----:B------:R-:W-:Y:S01]  /*58f0*/  LOP3.LUT R8, R15, UR10, R12, 0x96, !PT ;  /* 0x0000000a0f087c12 */ /* 0x000fe2000f8e960c */
[----:B------:R-:W-:Y:S01]  /*5900*/  IMAD.WIDE.U32 R14, R5, -0x326172a9, RZ ;  /* 0xcd9e8d57050e7825 */ /* 0x000fe200078e00ff */
[----:B------:R-:W-:Y:S02]  /*5910*/  FSEL R28, R7, RZ, P1 ;  /* 0x000000ff071c7208 */ /* 0x000fe40000800000 */
[----:B------:R-:W-:Y:S01]  /*5920*/  MUFU.EX2 R175, R175 ;  /* 0x000000af00af7308 */ /* 0x000fe20000000800 */
[----:B------:R-:W-:Y:S01]  /*5930*/  IMAD.WIDE.U32 R8, R8, -0x326172a9, RZ ;  /* 0xcd9e8d5708087825 */ /* 0x000fe200078e00ff */
[----:B------:R-:W-:-:S02]  /*5940*/  LOP3.LUT R12, R14, 0xffff, RZ, 0xc0, !PT ;  /* 0x0000ffff0e0c7812 */ /* 0x000fc400078ec0ff */
[----:B------:R-:W-:Y:S01]  /*5950*/  LOP3.LUT R11, R14, 0xff, RZ, 0xc0, !PT ;  /* 0x000000ff0e0b7812 */ /* 0x000fe200078ec0ff */
[----:B------:R-:W-:Y:S01]  /*5960*/  FFMA.FTZ R179, R39, c[0x0][0x23c], -R28 ;  /* 0x00008f0027b37a23 */ /* 0x000fe2000001081c */
[----:B------:R-:W-:Y:S01]  /*5970*/  LOP3.LUT R5, R15, UR7, R8, 0x96, !PT ;  /* 0x000000070f057c12 */ /* 0x000fe2000f8e9608 */
[----:B------:R-:W-:Y:S01]  /*5980*/  FFMA.FTZ R172, R38, c[0x0][0x23c], -R28 ;  /* 0x00008f0026ac7a23 */ /* 0x000fe2000001081c */
[----:B------:R-:W-:Y:S01]  /*5990*/  SHF.R.U32.HI R8, RZ, 0x10, R14 ;  /* 0x00000010ff087819 */ /* 0x000fe2000001160e */
[----:B------:R-:W-:Y:S01]  /*59a0*/  FFMA.FTZ R174, R40, c[0x0][0x23c], -R28 ;  /* 0x00008f0028ae7a23 */ /* 0x000fe2000001081c */
[----:B------:R-:W-:Y:S01]  /*59b0*/  SHF.R.U32.HI R12, RZ, 0x8, R12 ;  /* 0x00000008ff0c7819 */ /* 0x000fe2000001160c */
[----:B------:R-:W-:Y:S01]  /*59c0*/  FFMA.FTZ R181, R37, c[0x0][0x23c], -R28 ;  /* 0x00008f0025b57a23 */ /* 0x000fe2000001081c */
[----:B------:R-:W-:Y:S01]  /*59d0*/  MUFU.EX2 R179, R179 ;  /* 0x000000b300b37308 */ /* 0x000fe20000000800 */
[----:B------:R-:W-:Y:S01]  /*59e0*/  LOP3.LUT R8, R8, 0xff, RZ, 0xc0, !PT ;  /* 0x000000ff08087812 */ /* 0x000fe200078ec0ff */
[----:B------:R-:W1:Y:S01]  /*59f0*/  LDSM.16.MT88.4 R40, [R210+0x10000] ;  /* 0x01000000d228783b */ /* 0x000e620000004200 */
[----:B------:R-:W-:Y:S01]  /*5a00*/  SHF.R.U32.HI R7, RZ, 0x18, R14 ;  /* 0x00000018ff077819 */ /* 0x000fe2000001160e */
[--C-:B------:R-:W-:Y:S01]  /*5a10*/  FFMA.FTZ R173, R24, c[0x0][0x23c], -R33.reuse ;  /* 0x00008f0018ad7a23 */ /* 0x100fe20000010821 */
[----:B------:R-:W-:Y:S01]  /*5a20*/  LOP3.LUT R0, R5, 0xffff, RZ, 0xc0, !PT ;  /* 0x0000ffff05007812 */ /* 0x000fe200078ec0ff */
[----:B------:R-:W-:Y:S01]  /*5a30*/  FFMA.FTZ R170, R25, c[0x0][0x23c], -R33 ;  /* 0x00008f0019aa7a23 */ /* 0x000fe20000010821 */
[----:B------:R-:W-:Y:S01]  /*5a40*/  SHF.R.U32.HI R145, RZ, 0x10, R5 ;  /* 0x00000010ff917819 */ /* 0x000fe20000011605 */
[----:B------:R-:W2:Y:S01]  /*5a50*/  MUFU.EX2 R172, R172 ;  /* 0x000000ac00ac7308 */ /* 0x000ea20000000800 */
[----:B------:R-:W-:Y:S01]  /*5a60*/  PRMT R4, R11, 0x5410, R12 ;  /* 0x000054100b047816 */ /* 0x000fe2000000000c */
[--C-:B------:R-:W-:Y:S01]  /*5a70*/  FFMA.FTZ R168, R22, c[0x0][0x23c], -R28.reuse ;  /* 0x00008f0016a87a23 */ /* 0x100fe2000001081c */
[----:B------:R-:W-:Y:S01]  /*5a80*/  PRMT R2, R8, 0x5410, R7 ;  /* 0x0000541008027816 */ /* 0x000fe20000000007 */
[----:B------:R-:W-:Y:S01]  /*5a90*/  FFMA.FTZ R180, R26, c[0x0][0x23c], -R28 ;  /* 0x00008f001ab47a23 */ /* 0x000fe2000001081c */
[----:B------:R-:W-:Y:S01]  /*5aa0*/  LOP3.LUT R12, R9, UR9, R10, 0x96, !PT ;  /* 0x00000009090c7c12 */ /* 0x000fe2000f8e960a */
[--C-:B------:R-:W-:Y:S01]  /*5ab0*/  HSET2.LE.AND R4, R4, R233.reuse, PT ;  /* 0x000000e904047233 */ /* 0x100fe20003803000 */
[----:B------:R-:W-:Y:S01]  /*5ac0*/  LOP3.LUT R144, R5, 0xff, RZ, 0xc0, !PT ;  /* 0x000000ff05907812 */ /* 0x000fe200078ec0ff */
[----:B------:R-:W-:Y:S01]  /*5ad0*/  MUFU.EX2 R174, R174 ;  /* 0x000000ae00ae7308 */ /* 0x000fe20000000800 */
[----:B------:R-:W3:Y:S01]  /*5ae0*/  LDSM.16.MT88.4 R8, [R208+0x16000] ;  /* 0x01600000d008783b */ /* 0x000ee20000004200 */
[----:B------:R-:W-:Y:S01]  /*5af0*/  SHF.R.U32.HI R5, RZ, 0x18, R5 ;  /* 0x00000018ff057819 */ /* 0x000fe20000011605 */
[----:B------:R-:W-:Y:S01]  /*5b00*/  HSET2.LE.AND R2, R2, R233, PT ;  /* 0x000000e902027233 */ /* 0x000fe20003803000 */
[----:B------:R-:W-:Y:S01]  /*5b10*/  SHF.R.U32.HI R0, RZ, 0x8, R0 ;  /* 0x00000008ff007819 */ /* 0x000fe20000011600 */
[----:B------:R-:W-:Y:S01]  /*5b20*/  IMAD.WIDE.U32 R12, R12, -0x2daee0ad, RZ ;  /* 0xd2511f530c0c7825 */ /* 0x000fe200078e00ff */
[----:B------:R-:W-:-:S02]  /*5b30*/  LOP3.LUT R145, R145, 0xff, RZ, 0xc0, !PT ;  /* 0x000000ff91917812 */ /* 0x000fc400078ec0ff */
[----:B------:R-:W4:Y:S01]  /*5b40*/  MUFU.EX2 R181, R181 ;  /* 0x000000b500b57308 */ /* 0x000f220000000800 */
[----:B------:R-:W-:Y:S01]  /*5b50*/  PRMT R144, R144, 0x5410, R0 ;  /* 0x0000541090907816 */ /* 0x000fe20000000000 */
[----:B------:R-:W-:Y:S01]  /*5b60*/  FFMA.FTZ R178, R27, c[0x0][0x23c], -R28 ;  /* 0x00008f001bb27a23 */ /* 0x000fe2000001081c */
[----:B------:R-:W-:Y:S01]  /*5b70*/  PRMT R145, R145, 0x5410, R5 ;  /* 0x0000541091917816 */ /* 0x000fe20000000005 */
[----:B------:R-:W-:Y:S01]  /*5b80*/  LDSM.16.MT88.4 R24, [R208+0x10800] ;  /* 0x01080000d018783b */ /* 0x000fe20000004200 */
[----:B--2---:R-:W-:Y:S01]  /*5b90*/  F2FP.PACK_AB R147, R172, R179 ;  /* 0x000000b3ac93723e */ /* 0x004fe200000000ff */
[--C-:B------:R-:W-:Y:S01]  /*5ba0*/  HSET2.LE.AND R144, R144, R233.reuse, PT ;  /* 0x000000e990907233 */ /* 0x100fe20003803000 */
[----:B------:R-:W-:Y:S01]  /*5bb0*/  LOP3.LUT R20, R13, UR33, R6, 0x96, !PT ;  /* 0x000000210d147c12 */ /* 0x000fe2000f8e9606 */
[----:B------:R-:W2:Y:S01]  /*5bc0*/  MUFU.EX2 R171, R171 ;  /* 0x000000ab00ab7308 */ /* 0x000ea20000000800 */
[----:B------:R-:W-:Y:S01]  /*5bd0*/  LOP3.LUT R147, R2, R147, RZ, 0xc0, !PT ;  /* 0x0000009302937212 */ /* 0x000fe200078ec0ff */
[--C-:B------:R-:W-:Y:S01]  /*5be0*/  HSET2.LE.AND R145, R145, R233.reuse, PT ;  /* 0x000000e991917233 */ /* 0x100fe20003803000 */
[----:B------:R-:W-:Y:S01]  /*5bf0*/  F2FP.PACK_AB R2, R176, R177 ;  /* 0x000000b1b002723e */ /* 0x000fe200000000ff */
[--C-:B------:R-:W-:Y:S01]  /*5c00*/  FFMA.FTZ R182, R182, c[0x0][0x23c], -R33.reuse ;  /* 0x00008f00b6b67a23 */ /* 0x100fe20000010821 */
[--C-:B------:R-:W-:Y:S01]  /*5c10*/  SHF.R.U32.HI R6, RZ, 0x10, R12.reuse ;  /* 0x00000010ff067819 */ /* 0x100fe2000001160c */
[--C-:B------:R-:W-:Y:S01]  /*5c20*/  FFMA.FTZ R183, R183, c[0x0][0x23c], -R33.reuse ;  /* 0x00008f00b7b77a23 */ /* 0x100fe20000010821 */
[----:B------:R-:W-:Y:S01]  /*5c30*/  LOP3.LUT R144, R144, R2, RZ, 0xc0, !PT ;  /* 0x0000000290907212 */ /* 0x000fe200078ec0ff */
[--C-:B------:R-:W-:Y:S01]  /*5c40*/  FFMA.FTZ R2, R21, c[0x0][0x23c], -R33.reuse ;  /* 0x00008f0015027a23 */ /* 0x100fe20000010821 */
[----:B----4-:R-:W-:Y:S01]  /*5c50*/  F2FP.PACK_AB R0, R181, R174 ;  /* 0x000000aeb500723e */ /* 0x010fe200000000ff */
[----:B------:R-:W-:Y:S01]  /*5c60*/  MUFU.EX2 R169, R169 ;  /* 0x000000a900a97308 */ /* 0x000fe20000000800 */
[----:B------:R-:W-:Y:S01]  /*5c70*/  SHF.R.U32.HI R5, RZ, 0x18, R12 ;  /* 0x00000018ff057819 */ /* 0x000fe2000001160c */
[--C-:B------:R-:W-:Y:S01]  /*5c80*/  FFMA.FTZ R184, R184, c[0x0][0x23c], -R33.reuse ;  /* 0x00008f00b8b87a23 */ /* 0x100fe20000010821 */
[----:B------:R-:W-:Y:S01]  /*5c90*/  LOP3.LUT R145, R145, R0, RZ, 0xc0, !PT ;  /* 0x0000000091917212 */ /* 0x000fe200078ec0ff */
[--C-:B------:R-:W-:Y:S01]  /*5ca0*/  FFMA.FTZ R185, R185, c[0x0][0x23c], -R33.reuse ;  /* 0x00008f00b9b97a23 */ /* 0x100fe20000010821 */
[----:B------:R-:W-:Y:S01]  /*5cb0*/  LOP3.LUT R0, R12, 0xffff, RZ, 0xc0, !PT ;  /* 0x0000ffff0c007812 */ /* 0x000fe200078ec0ff */
[----:B------:R-:W-:Y:S01]  /*5cc0*/  FFMA.FTZ R186, R186, c[0x0][0x23c], -R28 ;  /* 0x00008f00baba7a23 */ /* 0x000fe2000001081c */
[----:B--2---:R-:W-:Y:S01]  /*5cd0*/  F2FP.PACK_AB R146, R171, R175 ;  /* 0x000000afab92723e */ /* 0x004fe200000000ff */
[----:B------:R-:W2:Y:S01]  /*5ce0*/  MUFU.EX2 R2, R2 ;  /* 0x0000000200027308 */ /* 0x000ea20000000800 */
[----:B------:R-:W-:Y:S01]  /*5cf0*/  SHF.R.U32.HI R0, RZ, 0x8, R0 ;  /* 0x00000008ff007819 */ /* 0x000fe20000011600 */
[--C-:B------:R-:W-:Y:S01]  /*5d00*/  FFMA.FTZ R187, R187, c[0x0][0x23c], -R28.reuse ;  /* 0x00008f00bbbb7a23 */ /* 0x100fe2000001081c */
[----:B------:R-:W-:Y:S01]  /*5d10*/  LOP3.LUT R146, R4, R146, RZ, 0xc0, !PT ;  /* 0x0000009204927212 */ /* 0x000fe200078ec0ff */
[--C-:B------:R-:W-:Y:S01]  /*5d20*/  FFMA.FTZ R189, R189, c[0x0][0x23c], -R28.reuse ;  /* 0x00008f00bdbd7a23 */ /* 0x100fe2000001081c */
[----:B------:R-:W-:Y:S01]  /*5d30*/  LOP3.LUT R4, R12, 0xff, RZ, 0xc0, !PT ;  /* 0x000000ff0c047812 */ /* 0x000fe200078ec0ff */
[----:B------:R-:W-:Y:S01]  /*5d40*/  FFMA.FTZ R188, R188, c[0x0][0x23c], -R28 ;  /* 0x00008f00bcbc7a23 */ /* 0x000fe2000001081c */
[----:B------:R-:W4:Y:S01]  /*5d50*/  LDSM.16.MT88.4 R12, [R210+0x10800] ;  /* 0x01080000d20c783b */ /* 0x000f220000004200 */
[----:B------:R-:W-:Y:S01]  /*5d60*/  MUFU.EX2 R173, R173 ;  /* 0x000000ad00ad7308 */ /* 0x000fe20000000800 */
[----:B------:R-:W-:Y:S01]  /*5d70*/  PRMT R4, R4, 0x5410, R0 ;  /* 0x0000541004047816 */ /* 0x000fe20000000000 */
[----:B------:R-:W-:Y:S01]  /*5d80*/  FFMA.FTZ R0, R23, c[0x0][0x23c], -R28 ;  /* 0x00008f0017007a23 */ /* 0x000fe2000001081c */
[--C-:B------:R-:W-:Y:S01]  /*5d90*/  SHF.R.U32.HI R21, RZ, 0x10, R20.reuse ;  /* 0x00000010ff157819 */ /* 0x100fe20000011614 */
[C---:B-1----:R-:W-:Y:S01]  /*5da0*/  HMMA.16816.F32 R36, R144.reuse, R40, RZ ;  /* 0x000000289024723c */ /* 0x042fe200000018ff */
[----:B------:R-:W-:Y:S01]  /*5db0*/  LOP3.LUT R22, R20, 0xffff, RZ, 0xc0, !PT ;  /* 0x0000ffff14167812 */ /* 0x000fe200078ec0ff */
[--C-:B------:R-:W-:Y:S01]  /*5dc0*/  HSET2.LE.AND R4, R4, R233.reuse, PT ;  /* 0x000000e904047233 */ /* 0x100fe20003803000 */
[----:B------:R-:W-:Y:S01]  /*5dd0*/  LOP3.LUT R6, R6, 0xff, RZ, 0xc0, !PT ;  /* 0x000000ff06067812 */ /* 0x000fe200078ec0ff */
[----:B------:R-:W1:Y:S01]  /*5de0*/  MUFU.EX2 R170, R170 ;  /* 0x000000aa00aa7308 */ /* 0x000e620000000800 */
[----:B------:R-:W-:Y:S01]  /*5df0*/  LOP3.LUT R7, R20, 0xff, RZ, 0xc0, !PT ;  /* 0x000000ff14077812 */ /* 0x000fe200078ec0ff */
[--C-:B------:R-:W-:Y:S01]  /*5e00*/  FFMA.FTZ R231, R35, c[0x0][0x23c], -R33.reuse ;  /* 0x00008f0023e77a23 */ /* 0x100fe20000010821 */
[----:B------:R-:W-:Y:S01]  /*5e10*/  SHF.R.U32.HI R20, RZ, 0x18, R20 ;  /* 0x00000018ff147819 */ /* 0x000fe20000011614 */
[C---:B------:R-:W-:Y:S01]  /*5e20*/  HMMA.16816.F32 R40, R144.reuse, R42, RZ ;  /* 0x0000002a9028723c */ /* 0x040fe200000018ff */
[----:B------:R-:W-:Y:S01]  /*5e30*/  LOP3.LUT R21, R21, 0xff, RZ, 0xc0, !PT ;  /* 0x000000ff15157812 */ /* 0x000fe200078ec0ff */
[----:B------:R-:W-:Y:S01]  /*5e40*/  FFMA.FTZ R191, R191, c[0x0][0x23c], -R33 ;  /* 0x00008f00bfbf7a23 */ /* 0x000fe20000010821 */
[----:B------:R-:W-:Y:S01]  /*5e50*/  SHF.R.U32.HI R22, RZ, 0x8, R22 ;  /* 0x00000008ff167819 */ /* 0x000fe20000011616 */
[----:B------:R-:W-:Y:S01]  /*5e60*/  MUFU.EX2 R168, R168 ;  /* 0x000000a800a87308 */ /* 0x000fe20000000800 */
[----:B------:R-:W-:Y:S01]  /*5e70*/  PRMT R6, R6, 0x5410, R5 ;  /* 0x0000541006067816 */ /* 0x000fe20000000005 */
[----:B------:R-:W-:Y:S01]  /*5e80*/  FFMA.FTZ R190, R190, c[0x0][0x23c], -R33 ;  /* 0x00008f00bebe7a23 */ /* 0x000fe20000010821 */
[----:B------:R-:W-:Y:S01]  /*5e90*/  PRMT R5, R21, 0x5410, R20 ;  /* 0x0000541015057816 */ /* 0x000fe20000000014 */
[C---:B---3--:R-:W-:Y:S01]  /*5ea0*/  HMMA.16816.F32 R148, R144.reuse, R8, RZ ;  /* 0x000000089094723c */ /* 0x048fe200000018ff */
[----:B------:R-:W-:Y:S01]  /*5eb0*/  PRMT R7, R7, 0x5410, R22 ;  /* 0x0000541007077816 */ /* 0x000fe20000000016 */
[----:B------:R-:W-:Y:S01]  /*5ec0*/  FADD.FTZ R176, R177, R176 ;  /* 0x000000b0b1b07221 */ /* 0x000fe20000010000 */
[----:B--2---:R-:W-:Y:S01]  /*5ed0*/  F2FP.PACK_AB R20, R2, R169 ;  /* 0x000000a90214723e */ /* 0x004fe200000000ff */
[----:B------:R-:W2:Y:S01]  /*5ee0*/  MUFU.EX2 R0, R0 ;  /* 0x0000000000007308 */ /* 0x000ea20000000800 */
[--C-:B------:R-:W-:Y:S01]  /*5ef0*/  HSET2.LE.AND R5, R5, R233.reuse, PT ;  /* 0x000000e905057233 */ /* 0x100fe20003803000 */
[----:B------:R-:W-:Y:S01]  /*5f00*/  FADD.FTZ R174, R174, R181 ;  /* 0x000000b5aeae7221 */ /* 0x000fe20000010000 */
[--C-:B------:R-:W-:Y:S01]  /*5f10*/  HSET2.LE.AND R8, R6, R233.reuse, PT ;  /* 0x000000e906087233 */ /* 0x100fe20003803000 */
[----:B------:R-:W-:Y:S01]  /*5f20*/  LOP3.LUT R6, R4, R20, RZ, 0xc0, !PT ;  /* 0x0000001404067212 */ /* 0x000fe200078ec0ff */
[----:B------:R-:W-:Y:S01]  /*5f30*/  HSET2.LE.AND R4, R7, R233, PT ;  /* 0x000000e907047233 */ /* 0x000fe20003803000 */
[----:B-1----:R-:W-:Y:S01]  /*5f40*/  F2FP.PACK_AB R20, R170, R173 ;  /* 0x000000adaa14723e */ /* 0x002fe200000000ff */
[----:B------:R-:W-:Y:S01]  /*5f50*/  HMMA.16816.F32 R160, R144, R156, RZ ;  /* 0x0000009c90a0723c */ /* 0x000fe200000018ff */
[----:B------:R-:W-:Y:S01]  /*5f60*/  MUFU.EX2 R180, R180 ;  /* 0x000000b400b47308 */ /* 0x000fe20000000800 */
[----:B------:R-:W-:Y:S01]  /*5f70*/  FADD.FTZ R175, R175, R176 ;  /* 0x000000b0afaf7221 */ /* 0x000fe20000010000 */
[----:B------:R-:W-:Y:S01]  /*5f80*/  LOP3.LUT R4, R4, R20, RZ, 0xc0, !PT ;  /* 0x0000001404047212 */ /* 0x000fe200078ec0ff */
[----:B------:R-:W-:-:S02]  /*5f90*/  FADD.FTZ R179, R179, R174 ;  /* 0x000000aeb3b37221 */ /* 0x000fc40000010000 */
[----:B------:R-:W-:Y:S02]  /*5fa0*/  FADD.FTZ R175, R171, R175 ;  /* 0x000000afabaf7221 */ /* 0x000fe40000010000 */
[C---:B------:R-:W-:Y:S01]  /*5fb0*/  HMMA.16816.F32 R156, R144.reuse, R158, RZ ;  /* 0x0000009e909c723c */ /* 0x040fe200000018ff */
[----:B------:R-:W1:Y:S01]  /*5fc0*/  MUFU.EX2 R178, R178 ;  /* 0x000000b200b27308 */ /* 0x000e620000000800 */
[----:B--2---:R-:W-:Y:S01]  /*5fd0*/  F2FP.PACK_AB R9, R0, R168 ;  /* 0x000000a80009723e */ /* 0x004fe200000000ff */
[----:B------:R-:W-:Y:S02]  /*5fe0*/  FADD.FTZ R179, R172, R179 ;  /* 0x000000b3acb37221 */ /* 0x000fe40000010000 */
[----:B------:R-:W-:Y:S01]  /*5ff0*/  FADD.FTZ R173, R173, R175 ;  /* 0x000000afadad7221 */ /* 0x000fe20000010000 */
[----:B------:R-:W-:Y:S02]  /*6000*/  LOP3.LUT R7, R8, R9, RZ, 0xc0, !PT ;  /* 0x0000000908077212 */ /* 0x000fe400078ec0ff */
[----:B------:R-:W-:Y:S01]  /*6010*/  HMMA.16816.F32 R44, R144, R48, RZ ;  /* 0x00000030902c723c */ /* 0x000fe200000018ff */
[----:B------:R-:W-:Y:S01]  /*6020*/  MUFU.EX2 R182, R182 ;  /* 0x000000b600b67308 */ /* 0x000fe20000000800 */
[----:B------:R-:W-:-:S04]  /*6030*/  FADD.FTZ R173, R170, R173 ;  /* 0x000000adaaad7221 */ /* 0x000fc80000010000 */
[----:B------:R-:W-:Y:S02]  /*6040*/  FADD.FTZ R169, R169, R173 ;  /* 0x000000ada9a97221 */ /* 0x000fe40000010000 */
[C---:B------:R-:W-:Y:S01]  /*6050*/  HMMA.16816.F32 R52, R144.reuse, R56, RZ ;  /* 0x000000389034723c */ /* 0x040fe200000018ff */
[----:B-1----:R-:W-:Y:S01]  /*6060*/  F2FP.PACK_AB R20, R178, R180 ;  /* 0x000000b4b214723e */ /* 0x002fe200000000ff */
[----:B------:R-:W1:Y:S01]  /*6070*/  MUFU.EX2 R183, R183 ;  /* 0x000000b700b77308 */ /* 0x000e620000000800 */
[----:B------:R-:W-:Y:S02]  /*6080*/  FADD.FTZ R180, R180, R179 ;  /* 0x000000b3b4b47221 */ /* 0x000fe40000010000 */
[----:B------:R-:W-:Y:S01]  /*6090*/  LOP3.LUT R5, R5, R20, RZ, 0xc0, !PT ;  /* 0x0000001405057212 */ /* 0x000fe200078ec0ff */
[----:B------:R-:W-:Y:S01]  /*60a0*/  FADD.FTZ R169, R2, R169 ;  /* 0x000000a902a97221 */ /* 0x000fe20000010000 */
[----:B------:R-:W2:Y:S01]  /*60b0*/  LDSM.16.MT88.4 R20, [R209+0x12800] ;  /* 0x01280000d114783b */ /* 0x000ea20000004200 */
[----:B------:R-:W-:Y:S01]  /*60c0*/  HMMA.16816.F32 R60, R144, R64, RZ ;  /* 0x00000040903c723c */ /* 0x000fe200000018ff */
[----:B------:R-:W-:Y:S01]  /*60d0*/  FADD.FTZ R180, R178, R180 ;  /* 0x000000b4b2b47221 */ /* 0x000fe20000010000 */
[----:B------:R-:W-:Y:S03]  /*60e0*/  MUFU.EX2 R184, R184 ;  /* 0x000000b800b87308 */ /* 0x000fe60000000800 */
[----:B------:R-:W-:-:S03]  /*60f0*/  FADD.FTZ R168, R168, R180 ;  /* 0x000000b4a8a87221 */ /* 0x000fc60000010000 */
[C---:B------:R-:W-:Y:S01]  /*6100*/  HMMA.16816.F32 R68, R144.reuse, R72, RZ ;  /* 0x000000489044723c */ /* 0x040fe200000018ff */
[----:B------:R-:W-:Y:S01]  /*6110*/  FADD.FTZ R168, R0, R168 ;  /* 0x000000a800a87221 */ /* 0x000fe20000010000 */
        /* <DEDUP_REMOVED lines=30> */
[----:B------:R-:W-:Y:S01]  /*6300*/  HMMA.16816.F32 R144, R144, R10, RZ ;  /* 0x0000000a9090723c */ /* 0x000fe200000018ff */
[----:B------:R-:W1:Y:S07]  /*6310*/  LDSM.16.MT88.4 R8, [R209+0x10800] ;  /* 0x01080000d108783b */ /* 0x000e6e0000004200 */
[C---:B----4-:R-:W-:Y:S08]  /*6320*/  HMMA.16816.F32 R36, R4.reuse, R12, R36 ;  /* 0x0000000c0424723c */ /* 0x050ff00000001824 */
[C---:B------:R-:W-:Y:S01]  /*6330*/  HMMA.16816.F32 R40, R4.reuse, R14, R40 ;  /* 0x0000000e0428723c */ /* 0x040fe20000001828 */
[----:B------:R-:W4:Y:S07]  /*6340*/  LDSM.16.MT88.4 R12, [R210+0x12800] ;  /* 0x01280000d20c783b */ /* 0x000f2e0000004200 */
[C---:B------:R-:W-:Y:S08]  /*6350*/  HMMA.16816.F32 R160, R4.reuse, R16, R160 ;  /* 0x0000001004a0723c */ /* 0x040ff000000018a0 */
[C---:B------:R-:W-:Y:S01]  /*6360*/  HMMA.16816.F32 R156, R4.reuse, R18, R156 ;  /* 0x00000012049c723c */ /* 0x040fe2000000189c */
[----:B------:R-:W3:Y:S07]  /*6370*/  LDSM.16.MT88.4 R16, [R212+0x12800] ;  /* 0x01280000d410783b */ /* 0x000eee0000004200 */
[C---:B--2---:R-:W-:Y:S08]  /*6380*/  HMMA.16816.F32 R76, R4.reuse, R20, R76 ;  /* 0x00000014044c723c */ /* 0x044ff0000000184c */
[C---:B-1----:R-:W-:Y:S08]  /*6390*/  HMMA.16816.F32 R44, R4.reuse, R8, R44 ;  /* 0x00000008042c723c */ /* 0x042ff0000000182c */
[C---:B------:R-:W-:Y:S01]  /*63a0*/  HMMA.16816.F32 R48, R4.reuse, R10, R48 ;  /* 0x0000000a0430723c */ /* 0x040fe20000001830 */
[----:B------:R-:W1:Y:S07]  /*63b0*/  LDSM.16.MT88.4 R8, [R208+0x12800] ;  /* 0x01280000d008783b */ /* 0x000e6e0000004200 */
[C---:B----4-:R-:W-:Y:S08]  /*63c0*/  HMMA.16816.F32 R68, R4.reuse, R12, R68 ;  /* 0x0000000c0444723c */ /* 0x050ff00000001844 */
[C---:B------:R-:W-:Y:S01]  /*63d0*/  HMMA.16816.F32 R72, R4.reuse, R14, R72 ;  /* 0x0000000e0448723c */ /* 0x040fe20000001848 */
[----:B------:R-:W2:Y:S07]  /*63e0*/  LDSM.16.MT88.4 R12, [R212+0x14800] ;  /* 0x01480000d40c783b */ /* 0x000eae0000004200 */
[C---:B---3--:R-:W-:Y:S08]  /*63f0*/  HMMA.16816.F32 R60, R4.reuse, R16, R60 ;  /* 0x00000010043c723c */ /* 0x048ff0000000183c */
[C---:B------:R-:W-:Y:S01]  /*6400*/  HMMA.16816.F32 R64, R4.reuse, R18, R64 ;  /* 0x000000120440723c */ /* 0x040fe20000001840 */
[----:B------:R-:W3:Y:S07]  /*6410*/  LDSM.16.MT88.4 R16, [R210+0x14800] ;  /* 0x01480000d210783b */ /* 0x000eee0000004200 */
        /* <DEDUP_REMOVED lines=8> */
[C---:B---3--:R-:W-:Y:S07]  /*64a0*/  HMMA.16816.F32 R100, R4.reuse, R16, R100 ;  /* 0x000000100464723c */ /* 0x048fee0000001864 */
[----:B------:R-:W-:Y:S01]  /*64b0*/  IMAD.U32 R16, RZ, RZ, UR36 ;  /* 0x00000024ff107e24 */ /* 0x000fe2000f8e00ff */
[----:B------:R-:W-:Y:S04]  /*64c0*/  HMMA.16816.F32 R104, R4, R18, R104 ;  /* 0x000000120468723c */ /* 0x000fe80000001868 */
[----:B------:R-:W-:-:S02]  /*64d0*/  LOP3.LUT R238, R239, UR35, R16, 0x96, !PT ;  /* 0x00000023efee7c12 */ /* 0x000fc4000f8e9610 */
[----:B------:R-:W3:Y:S02]  /*64e0*/  LDSM.16.MT88.4 R16, [R210+0x16800] ;  /* 0x01680000d210783b */ /* 0x000ee40000004200 */
[----:B----4-:R-:W-:Y:S01]  /*64f0*/  HMMA.16816.F32 R108, R4, R20, R108 ;  /* 0x00000014046c723c */ /* 0x010fe2000000186c */
[----:B------:R-:W-:-:S05]  /*6500*/  IMAD.WIDE.U32 R238, R238, -0x326172a9, RZ ;  /* 0xcd9e8d57eeee7825 */ /* 0x000fca00078e00ff */
[----:B------:R-:W-:Y:S02]  /*6510*/  LOP3.LUT R236, R239, UR5, R236, 0x96, !PT ;  /* 0x00000005efec7c12 */ /* 0x000fe4000f8e96ec */
[----:B------:R-:W-:Y:S01]  /*6520*/  LOP3.LUT R20, R235, UR15, R238, 0x96, !PT ;  /* 0x0000000feb147c12 */ /* 0x000fe2000f8e96ee */
[----:B-1----:R-:W-:Y:S02]  /*6530*/  HMMA.16816.F32 R116, R4, R8, R116 ;  /* 0x000000080474723c */ /* 0x002fe40000001874 */
[----:B------:R-:W-:-:S04]  /*6540*/  IMAD.WIDE.U32 R236, R236, -0x2daee0ad, RZ ;  /* 0xd2511f53ecec7825 */ /* 0x000fc800078e00ff */
[----:B------:R-:W-:Y:S01]  /*6550*/  IMAD.WIDE.U32 R20, R20, -0x2daee0ad, RZ ;  /* 0xd2511f5314147825 */ /* 0x000fe200078e00ff */
[----:B------:R-:W-:Y:S01]  /*6560*/  LOP3.LUT R232, R237, UR14, R232, 0x96, !PT ;  /* 0x0000000eede87c12 */ /* 0x000fe2000f8e96e8 */
[----:B------:R-:W-:Y:S01]  /*6570*/  HMMA.16816.F32 R120, R4, R10, R120 ;  /* 0x0000000a0478723c */ /* 0x000fe20000001878 */
[----:B------:R-:W1:Y:S02]  /*6580*/  LDSM.16.MT88.4 R8, [R209+0x16800] ;  /* 0x01680000d108783b */ /* 0x000e640000004200 */
[----:B------:R-:W-:-:S05]  /*6590*/  LOP3.LUT R236, R21, UR12, R236, 0x96, !PT ;  /* 0x0000000c15ec7c12 */ /* 0x000fca000f8e96ec */
[----:B--2---:R-:W-:Y:S01]  /*65a0*/  HMMA.16816.F32 R124, R4, R12, R124 ;  /* 0x0000000c047c723c */ /* 0x004fe2000000187c */
[----:B------:R-:W-:-:S06]  /*65b0*/  IMAD.WIDE.U32 R236, R236, -0x326172a9, RZ ;  /* 0xcd9e8d57ecec7825 */ /* 0x000fcc00078e00ff */
[----:B------:R-:W-:Y:S01]  /*65c0*/  IMAD.WIDE.U32 R12, R232, -0x326172a9, RZ ;  /* 0xcd9e8d57e80c7825 */ /* 0x000fe200078e00ff */
[C---:B------:R-:W-:Y:S03]  /*65d0*/  HMMA.16816.F32 R128, R4.reuse, R14, R128 ;  /* 0x0000000e0480723c */ /* 0x040fe60000001880 */
[----:B------:R-:W-:Y:S01]  /*65e0*/  FFMA.FTZ R232, R32, c[0x0][0x23c], -R28 ;  /* 0x00008f0020e87a23 */ /* 0x000fe2000001081c */
[----:B------:R-:W-:Y:S02]  /*65f0*/  LOP3.LUT R234, R13, UR13, R234, 0x96, !PT ;  /* 0x0000000d0dea7c12 */ /* 0x000fe4000f8e96ea */
[----:B------:R-:W-:Y:S02]  /*6600*/  LOP3.LUT R235, R237, UR11, R12, 0x96, !PT ;  /* 0x0000000bedeb7c12 */ /* 0x000fe4000f8e960c */
[----:B------:R-:W2:Y:S01]  /*6610*/  LDSM.16.MT88.4 R12, [R208+0x16800] ;  /* 0x01680000d00c783b */ /* 0x000ea20000004200 */
[----:B------:R-:W-:Y:S01]  /*6620*/  IMAD.WIDE.U32 R238, R234, -0x2daee0ad, RZ ;  /* 0xd2511f53eaee7825 */ /* 0x000fe200078e00ff */
[----:B---3--:R-:W-:Y:S01]  /*6630*/  HMMA.16816.F32 R132, R4, R16, R132 ;  /* 0x000000100484723c */ /* 0x008fe20000001884 */
[----:B------:R-:W3:Y:S02]  /*6640*/  MUFU.EX2 R232, R232 ;  /* 0x000000e800e87308 */ /* 0x000ee40000000800 */
[----:B------:R-:W-:-:S05]  /*6650*/  IMAD.WIDE.U32 R234, R235, -0x2daee0ad, RZ ;  /* 0xd2511f53ebea7825 */ /* 0x000fca00078e00ff */
[----:B------:R-:W-:Y:S01]  /*6660*/  LOP3.LUT R16, R235, UR8, R238, 0x96, !PT ;  /* 0x00000008eb107c12 */ /* 0x000fe2000f8e96ee */
[C---:B------:R-:W-:Y:S01]  /*6670*/  HMMA.16816.F32 R136, R4.reuse, R18, R136 ;  /* 0x000000120488723c */ /* 0x040fe20000001888 */
[----:B------:R-:W-:Y:S01]  /*6680*/  LOP3.LUT R238, R239, UR10, R20, 0x96, !PT ;  /* 0x0000000aefee7c12 */ /* 0x000fe2000f8e9614 */
[----:B------:R-:W-:Y:S02]  /*6690*/  FFMA.FTZ R235, R34, c[0x0][0x23c], -R33 ;  /* 0x00008f0022eb7a23 */ /* 0x000fe40000010821 */
[----:B------:R-:W-:Y:S02]  /*66a0*/  LDSM.16.MT88.4 R32, [R212+0x11800] ;  /* 0x01180000d420783b */ /* 0x000fe40000004200 */
[----:B------:R-:W-:Y:S02]  /*66b0*/  IMAD.WIDE.U32 R238, R238, -0x326172a9, RZ ;  /* 0xcd9e8d57eeee7825 */ /* 0x000fe400078e00ff */
[----:B-1----:R-:W-:Y:S01]  /*66c0*/  HMMA.16816.F32 R140, R4, R10, R140 ;  /* 0x0000000a048c723c */ /* 0x002fe2000000188c */
[----:B------:R-:W-:Y:S01]  /*66d0*/  MUFU.EX2 R235, R235 ;  /* 0x000000eb00eb7308 */ /* 0x000fe20000000800 */
[----:B------:R-:W-:Y:S01]  /*66e0*/  IMAD.WIDE.U32 R18, R16, -0x326172a9, RZ ;  /* 0xcd9e8d5710127825 */ /* 0x000fe200078e00ff */
[----:B------:R-:W-:-:S04]  /*66f0*/  LOP3.LUT R236, R239, UR9, R236, 0x96, !PT ;  /* 0x00000009efec7c12 */ /* 0x000fc8000f8e96ec */
[----:B------:R-:W-:Y:S01]  /*6700*/  LOP3.LUT R21, R19, UR7, R238, 0x96, !PT ;  /* 0x0000000713157c12 */ /* 0x000fe2000f8e96ee */
[C---:B------:R-:W-:Y:S01]  /*6710*/  HMMA.16816.F32 R112, R4.reuse, R22, R112 ;  /* 0x000000160470723c */ /* 0x040fe20000001870 */
[----:B------:R-:W-:Y:S01]  /*6720*/  SHF.R.U32.HI R20, RZ, 0x10, R18 ;  /* 0x00000010ff147819 */ /* 0x000fe20000011612 */
[----:B------:R-:W-:Y:S01]  /*6730*/  IMAD.WIDE.U32 R236, R236, -0x2daee0ad, RZ ;  /* 0xd2511f53ecec7825 */ /* 0x000fe200078e00ff */
[C---:B------:R-:W-:Y:S02]  /*6740*/  LOP3.LUT R11, R21.reuse, 0xffff, RZ, 0xc0, !PT ;  /* 0x0000ffff150b7812 */ /* 0x040fe400078ec0ff */
[----:B------:R-:W-:Y:S02]  /*6750*/  LOP3.LUT R10, R21, 0xff, RZ, 0xc0, !PT ;  /* 0x000000ff150a7812 */ /* 0x000fe400078ec0ff */
[----:B------:R-:W-:Y:S01]  /*6760*/  SHF.R.U32.HI R22, RZ, 0x10, R21 ;  /* 0x00000010ff167819 */ /* 0x000fe20000011615 */
[----:B------:R-:W-:Y:S01]  /*6770*/  HMMA.16816.F32 R152, R4, R8, R152 ;  /* 0x000000080498723c */ /* 0x000fe20000001898 */
[----:B------:R-:W-:-:S02]  /*6780*/  SHF.R.U32.HI R23, RZ, 0x8, R11 ;  /* 0x00000008ff177819 */ /* 0x000fc4000001160b */
[----:B------:R-:W-:Y:S02]  /*6790*/  LOP3.LUT R16, R18, 0xffff, RZ, 0xc0, !PT ;  /* 0x0000ffff12107812 */ /* 0x000fe400078ec0ff */
[----:B------:R-:W-:Y:S02]  /*67a0*/  LOP3.LUT R20, R20, 0xff, RZ, 0xc0, !PT ;  /* 0x000000ff14147812 */ /* 0x000fe400078ec0ff */
[----:B------:R-:W-:Y:S01]  /*67b0*/  SHF.R.U32.HI R8, RZ, 0x18, R18 ;  /* 0x00000018ff087819 */ /* 0x000fe20000011612 */
[----:B--2---:R-:W-:Y:S01]  /*67c0*/  HMMA.16816.F32 R148, R4, R12, R148 ;  /* 0x0000000c0494723c */ /* 0x004fe20000001894 */
[----:B------:R-:W-:Y:S02]  /*67d0*/  SHF.R.U32.HI R21, RZ, 0x18, R21 ;  /* 0x00000018ff157819 */ /* 0x000fe40000011615 */
[----:B------:R-:W-:Y:S02]  /*67e0*/  LOP3.LUT R22, R22, 0xff, RZ, 0xc0, !PT ;  /* 0x000000ff16167812 */ /* 0x000fe400078ec0ff */
[----:B------:R-:W-:-:S02]  /*67f0*/  PRMT R10, R10, 0x5410, R23 ;  /* 0x000054100a0a7816 */ /* 0x000fc40000000017 */
[----:B------:R-:W-:Y:S01]  /*6800*/  LOP3.LUT R9, R18, 0xff, RZ, 0xc0, !PT ;  /* 0x000000ff12097812 */ /* 0x000fe200078ec0ff */
[C---:B------:R-:W-:Y:S01]  /*6810*/  HMMA.16816.F32 R52, R4.reuse, R24, R52 ;  /* 0x000000180434723c */ /* 0x040fe20000001834 */
[----:B------:R-:W-:Y:S01]  /*6820*/  SHF.R.U32.HI R16, RZ, 0x8, R16 ;  /* 0x00000008ff107819 */ /* 0x000fe20000011610 */
[--C-:B------:R-:W-:Y:S01]  /*6830*/  HSET2.LE.AND R10, R10, R233.reuse, PT ;  /* 0x000000e90a0a7233 */ /* 0x100fe20003803000 */
[----:B------:R-:W-:Y:S02]  /*6840*/  PRMT R11, R20, 0x5410, R8 ;  /* 0x00005410140b7816 */ /* 0x000fe40000000008 */
[----:B------:R-:W-:Y:S02]  /*6850*/  PRMT R8, R22, 0x5410, R21 ;  /* 0x0000541016087816 */ /* 0x000fe40000000015 */
[----:B------:R-:W-:Y:S01]  /*6860*/  PRMT R9, R9, 0x5410, R16 ;  /* 0x0000541009097816 */ /* 0x000fe20000000010 */
[C---:B------:R-:W-:Y:S01]  /*6870*/  HMMA.16816.F32 R56, R4.reuse, R26, R56 ;  /* 0x0000001a0438723c */ /* 0x040fe20000001838 */
[----:B------:R-:W-:Y:S01]  /*6880*/  F2FP.PACK_AB R12, R183, R182 ;  /* 0x000000b6b70c723e */ /* 0x000fe200000000ff */
[--C-:B------:R-:W-:Y:S01]  /*6890*/  HSET2.LE.AND R13, R8, R233.reuse, PT ;  /* 0x000000e9080d7233 */ /* 0x100fe20003803000 */
[----:B------:R-:W-:Y:S01]  /*68a0*/  F2FP.PACK_AB R24, R187, R186 ;  /* 0x000000babb18723e */ /* 0x000fe200000000ff */
[----:B------:R-:W1:Y:S01]  /*68b0*/  LDSM.16.MT88.4 R16, [R212+0x11000] ;  /* 0x01100000d410783b */ /* 0x000e620000004200 */
[----:B------:R-:W-:Y:S01]  /*68c0*/  LOP3.LUT R8, R10, R12, RZ, 0xc0, !PT ;  /* 0x0000000c0a087212 */ /* 0x000fe200078ec0ff */
[--C-:B------:R-:W-:Y:S01]  /*68d0*/  HSET2.LE.AND R10, R9, R233.reuse, PT ;  /* 0x000000e9090a7233 */ /* 0x100fe20003803000 */
[----:B------:R-:W-:Y:S01]  /*68e0*/  F2FP.PACK_AB R12, R185, R184 ;  /* 0x000000b8b90c723e */ /* 0x000fe200000000ff */
[----:B------:R-:W-:Y:S01]  /*68f0*/  HMMA.16816.F32 R144, R4, R14, R144 ;  /* 0x0000000e0490723c */ /* 0x000fe20000001890 */
[----:B------:R-:W-:Y:S01]  /*6900*/  LOP3.LUT R9, R13, R24, RZ, 0xc0, !PT ;  /* 0x000000180d097212 */ /* 0x000fe200078ec0ff */
[----:B------:R-:W-:Y:S01]  /*6910*/  LDSM.16.MT88.4 R4, [R208+0x11000] ;  /* 0x01100000d004783b */ /* 0x000fe20000004200 */
[----:B------:R-:W-:Y:S01]  /*6920*/  LOP3.LUT R10, R10, R12, RZ, 0xc0, !PT ;  /* 0x0000000c0a0a7212 */ /* 0x000fe200078ec0ff */
[----:B------:R-:W-:Y:S01]  /*6930*/  HSET2.LE.AND R11, R11, R233, PT ;  /* 0x000000e90b0b7233 */ /* 0x000fe20003803000 */
[----:B-----5:R-:W-:Y:S01]  /*6940*/  F2FP.PACK_AB R24, R188, R189 ;  /* 0x000000bdbc18723e */ /* 0x020fe200000000ff */
[----:B------:R-:W2:Y:S01]  /*6950*/  LDSM.16.MT88.4 R12, [R209+0x11000] ;  /* 0x01100000d10c783b */ /* 0x000ea20000004200 */
[----:B------:R-:W-:-:S02]  /*6960*/  FADD.FTZ R182, R182, R169 ;  /* 0x000000a9b6b67221 */ /* 0x000fc40000010000 */
[----:B------:R-:W-:Y:S01]  /*6970*/  LOP3.LUT R11, R11, R24, RZ, 0xc0, !PT ;  /* 0x000000180b0b7212 */ /* 0x000fe200078ec0ff */
[----:B------:R-:W4:Y:S01]  /*6980*/  LDSM.16.MT88.4 R20, [R210+0x11000] ;  /* 0x01100000d214783b */ /* 0x000f220000004200 */
[----:B------:R-:W-:Y:S02]  /*6990*/  FADD.FTZ R186, R186, R168 ;  /* 0x000000a8baba7221 */ /* 0x000fe40000010000 */
[----:B------:R-:W-:Y:S01]  /*69a0*/  FADD.FTZ R182, R183, R182 ;  /* 0x000000b6b7b67221 */ /* 0x000fe20000010000 */
[----:B------:R-:W-:Y:S01]  /*69b0*/  LDSM.16.MT88.4 R24, [R210+0x15000] ;  /* 0x01500000d218783b */ /* 0x000fe20000004200 */
[----:B------:R-:W-:Y:S02]  /*69c0*/  FADD.FTZ R186, R187, R186 ;  /* 0x000000babbba7221 */ /* 0x000fe40000010000 */
[----:B------:R-:W-:Y:S02]  /*69d0*/  FADD.FTZ R184, R184, R182 ;  /* 0x000000b6b8b87221 */ /* 0x000fe40000010000 */
[----:B------:R-:W-:-:S02]  /*69e0*/  FADD.FTZ R189, R189, R186 ;  /* 0x000000babdbd7221 */ /* 0x000fc40000010000 */
[----:B------:R-:W-:Y:S02]  /*69f0*/  FADD.FTZ R184, R185, R184 ;  /* 0x000000b8b9b87221 */ /* 0x000fe40000010000 */
[----:B------:R-:W-:Y:S02]  /*6a00*/  FADD.FTZ R189, R188, R189 ;  /* 0x000000bdbcbd7221 */ /* 0x000fe40000010000 */
[----:B------:R-:W-:Y:S02]  /*6a10*/  FADD.FTZ R184, R191, R184 ;  /* 0x000000b8bfb87221 */ /* 0x000fe40000010000 */
[----:B---3--:R-:W-:Y:S02]  /*6a20*/  FADD.FTZ R189, R232, R189 ;  /* 0x000000bde8bd7221 */ /* 0x008fe40000010000 */
[----:B------:R-:W-:-:S04]  /*6a30*/  FADD.FTZ R184, R190, R184 ;  /* 0x000000b8beb87221 */ /* 0x000fc80000010000 */
[----:B------:R-:W-:Y:S01]  /*6a40*/  FADD.FTZ R184, R231, R184 ;  /* 0x000000b8e7b87221 */ /* 0x000fe20000010000 */
        /* <DEDUP_REMOVED lines=28> */
[C---:B---3--:R-:W-:Y:S08]  /*6c10*/  HMMA.16816.F32 R116, R8.reuse, R4, R116 ;  /* 0x000000040874723c */ /* 0x048ff00000001874 */
[C---:B------:R-:W-:Y:S01]  /*6c20*/  HMMA.16816.F32 R120, R8.reuse, R6, R120 ;  /* 0x000000060878723c */ /* 0x040fe20000001878 */
[----:B------:R-:W2:Y:S07]  /*6c30*/  LDSM.16.MT88.4 R4, [R209+0x17000] ;  /* 0x01700000d104783b */ /* 0x000eae0000004200 */
[C---:B------:R-:W-:Y:S01]  /*6c40*/  HMMA.16816.F32 R128, R8.reuse, R14, R128 ;  /* 0x0000000e0880723c */ /* 0x040fe20000001880 */
[----:B------:R-:W3:Y:S07]  /*6c50*/  LDSM.16.MT88.4 R12, [R208+0x17000] ;  /* 0x01700000d00c783b */ /* 0x000eee0000004200 */
[C---:B------:R-:W-:Y:S08]  /*6c60*/  HMMA.16816.F32 R100, R8.reuse, R24, R100 ;  /* 0x000000180864723c */ /* 0x040ff00000001864 */
[C---:B------:R-:W-:Y:S01]  /*6c70*/  HMMA.16816.F32 R104, R8.reuse, R26, R104 ;  /* 0x0000001a0868723c */ /* 0x040fe20000001868 */
[----:B------:R-:W-:Y:S07]  /*6c80*/  LDSM.16.MT88.4 R24, [R209+0x11800] ;  /* 0x01180000d118783b */ /* 0x000fee0000004200 */
[C---:B----4-:R-:W-:Y:S07]  /*6c90*/  HMMA.16816.F32 R108, R8.reuse, R20, R108 ;  /* 0x00000014086c723c */ /* 0x050fee000000186c */
[----:B------:R-:W-:Y:S01]  /*6ca0*/  SHF.R.U32.HI R20, RZ, 0x10, R236 ;  /* 0x00000010ff147819 */ /* 0x000fe200000116ec */
[----:B------:R-:W-:Y:S03]  /*6cb0*/  HMMA.16816.F32 R112, R8, R22, R112 ;  /* 0x000000160870723c */ /* 0x000fe60000001870 */
[----:B------:R-:W-:-:S05]  /*6cc0*/  LOP3.LUT R20, R20, 0xff, RZ, 0xc0, !PT ;  /* 0x000000ff14147812 */ /* 0x000fca00078ec0ff */
[C---:B-1----:R-:W-:Y:S07]  /*6cd0*/  HMMA.16816.F32 R132, R8.reuse, R16, R132 ;  /* 0x000000100884723c */ /* 0x042fee0000001884 */
[----:B------:R-:W-:Y:S01]  /*6ce0*/  LOP3.LUT R16, R237, UR33, R234, 0x96, !PT ;  /* 0x00000021ed107c12 */ /* 0x000fe2000f8e96ea */
[----:B------:R-:W-:Y:S01]  /*6cf0*/  HMMA.16816.F32 R136, R8, R18, R136 ;  /* 0x000000120888723c */ /* 0x000fe20000001888 */
[----:B------:R-:W-:Y:S01]  /*6d00*/  LOP3.LUT R17, R236, 0xff, RZ, 0xc0, !PT ;  /* 0x000000ffec117812 */ /* 0x000fe200078ec0ff */
[----:B------:R-:W-:Y:S01]  /*6d10*/  FFMA.FTZ R234, R31, c[0x0][0x23c], -R28 ;  /* 0x00008f001fea7a23 */ /* 0x000fe2000001081c */
[----:B------:R-:W-:-:S02]  /*6d20*/  LOP3.LUT R22, R16, 0xffff, RZ, 0xc0, !PT ;  /* 0x0000ffff10167812 */ /* 0x000fc400078ec0ff */
[----:B------:R-:W-:Y:S02]  /*6d30*/  LOP3.LUT R21, R16, 0xff, RZ, 0xc0, !PT ;  /* 0x000000ff10157812 */ /* 0x000fe400078ec0ff */
[----:B------:R-:W-:Y:S01]  /*6d40*/  LOP3.LUT R18, R236, 0xffff, RZ, 0xc0, !PT ;  /* 0x0000ffffec127812 */ /* 0x000fe200078ec0ff */
[C---:B--2---:R-:W-:Y:S01]  /*6d50*/  HMMA.16816.F32 R152, R8.reuse, R4, R152 ;  /* 0x000000040898723c */ /* 0x044fe20000001898 */
[----:B------:R-:W-:Y:S01]  /*6d60*/  SHF.R.U32.HI R19, RZ, 0x18, R236 ;  /* 0x00000018ff137819 */ /* 0x000fe200000116ec */
[--C-:B------:R-:W-:Y:S01]  /*6d70*/  FFMA.FTZ R237, R30, c[0x0][0x23c], -R28.reuse ;  /* 0x00008f001eed7a23 */ /* 0x100fe2000001081c */
[----:B------:R-:W1:Y:S01]  /*6d80*/  MUFU.EX2 R234, R234 ;  /* 0x000000ea00ea7308 */ /* 0x000e620000000800 */
[----:B------:R-:W-:Y:S01]  /*6d90*/  FFMA.FTZ R236, R29, c[0x0][0x23c], -R28 ;  /* 0x00008f001dec7a23 */ /* 0x000fe2000001081c */
[----:B------:R-:W-:Y:S01]  /*6da0*/  SHF.R.U32.HI R22, RZ, 0x8, R22 ;  /* 0x00000008ff167819 */ /* 0x000fe20000011616 */
[----:B------:R-:W-:Y:S01]  /*6db0*/  LDSM.16.MT88.4 R28, [R210+0x11800] ;  /* 0x01180000d21c783b */ /* 0x000fe20000004200 */
[----:B------:R-:W-:Y:S01]  /*6dc0*/  SHF.R.U32.HI R4, RZ, 0x8, R18 ;  /* 0x00000008ff047819 */ /* 0x000fe20000011612 */
[----:B------:R-:W-:Y:S01]  /*6dd0*/  HMMA.16816.F32 R140, R8, R6, R140 ;  /* 0x00000006088c723c */ /* 0x000fe2000000188c */
[----:B------:R-:W-:-:S02]  /*6de0*/  SHF.R.U32.HI R5, RZ, 0x10, R16 ;  /* 0x00000010ff057819 */ /* 0x000fc40000011610 */
[----:B------:R-:W-:Y:S01]  /*6df0*/  MUFU.EX2 R237, R237 ;  /* 0x000000ed00ed7308 */ /* 0x000fe20000000800 */
[----:B------:R-:W-:Y:S02]  /*6e00*/  PRMT R17, R17, 0x5410, R4 ;  /* 0x0000541011117816 */ /* 0x000fe40000000004 */
[----:B------:R-:W-:Y:S02]  /*6e10*/  SHF.R.U32.HI R18, RZ, 0x18, R16 ;  /* 0x00000018ff127819 */ /* 0x000fe40000011610 */
[----:B---3--:R-:W-:Y:S01]  /*6e20*/  HMMA.16816.F32 R148, R8, R12, R148 ;  /* 0x0000000c0894723c */ /* 0x008fe20000001894 */
[----:B------:R-:W-:Y:S01]  /*6e30*/  LOP3.LUT R5, R5, 0xff, RZ, 0xc0, !PT ;  /* 0x000000ff05057812 */ /* 0x000fe200078ec0ff */
[----:B------:R-:W-:Y:S01]  /*6e40*/  HSET2.LE.AND R6, R17, R233, PT ;  /* 0x000000e911067233 */ /* 0x000fe20003803000 */
[----:B------:R-:W2:Y:S01]  /*6e50*/  MUFU.EX2 R236, R236 ;  /* 0x000000ec00ec7308 */ /* 0x000ea20000000800 */
[----:B------:R-:W-:Y:S01]  /*6e60*/  PRMT R16, R20, 0x5410, R19 ;  /* 0x0000541014107816 */ /* 0x000fe20000000013 */
[----:B-1----:R-:W-:Y:S01]  /*6e70*/  FADD.FTZ R189, R234, R189 ;  /* 0x000000bdeabd7221 */ /* 0x002fe20000010000 */
[----:B------:R-:W-:-:S02]  /*6e80*/  PRMT R4, R21, 0x5410, R22 ;  /* 0x0000541015047816 */ /* 0x000fc40000000016 */
[----:B------:R-:W-:Y:S01]  /*6e90*/  HMMA.16816.F32 R144, R8, R14, R144 ;  /* 0x0000000e0890723c */ /* 0x000fe20000001890 */
[----:B------:R-:W1:Y:S01]  /*6ea0*/  LDSM.16.MT88.4 R12, [R212+0x13800] ;  /* 0x01380000d40c783b */ /* 0x000e620000004200 */
[----:B------:R-:W-:Y:S01]  /*6eb0*/  PRMT R5, R5, 0x5410, R18 ;  /* 0x0000541005057816 */ /* 0x000fe20000000012 */
[--C-:B------:R-:W-:Y:S01]  /*6ec0*/  HSET2.LE.AND R4, R4, R233.reuse, PT ;  /* 0x000000e904047233 */ /* 0x100fe20003803000 */
[----:B------:R-:W-:Y:S01]  /*6ed0*/  F2FP.PACK_AB R7, R235, R231 ;  /* 0x000000e7eb07723e */ /* 0x000fe200000000ff */
[----:B------:R-:W3:Y:S01]  /*6ee0*/  LDSM.16.MT88.4 R8, [R209+0x13800] ;  /* 0x01380000d108783b */ /* 0x000ee20000004200 */
[----:B------:R-:W-:Y:S01]  /*6ef0*/  F2FP.PACK_AB R18, R190, R191 ;  /* 0x000000bfbe12723e */ /* 0x000fe200000000ff */
[--C-:B------:R-:W-:Y:S01]  /*6f00*/  HSET2.LE.AND R5, R5, R233.reuse, PT ;  /* 0x000000e905057233 */ /* 0x100fe20003803000 */
[----:B------:R-:W-:Y:S01]  /*6f10*/  LOP3.LUT R6, R6, R7, RZ, 0xc0, !PT ;  /* 0x0000000706067212 */ /* 0x000fe200078ec0ff */
[----:B------:R-:W-:Y:S01]  /*6f20*/  HSET2.LE.AND R7, R16, R233, PT ;  /* 0x000000e910077233 */ /* 0x000fe20003803000 */
[----:B------:R-:W-:Y:S01]  /*6f30*/  F2FP.PACK_AB R17, R234, R232 ;  /* 0x000000e8ea11723e */ /* 0x000fe200000000ff */
[----:B------:R-:W4:Y:S01]  /*6f40*/  LDSM.16.MT88.4 R20, [R208+0x11800] ;  /* 0x01180000d014783b */ /* 0x000f220000004200 */
[----:B--2---:R-:W-:Y:S01]  /*6f50*/  F2FP.PACK_AB R16, R236, R237 ;  /* 0x000000edec10723e */ /* 0x004fe200000000ff */
[----:B------:R-:W-:Y:S01]  /*6f60*/  FADD.FTZ R189, R237, R189 ;  /* 0x000000bdedbd7221 */ /* 0x000fe20000010000 */
[----:B------:R-:W-:Y:S01]  /*6f70*/  LOP3.LUT R4, R4, R18, RZ, 0xc0, !PT ;  /* 0x0000001204047212 */ /* 0x000fe200078ec0ff */
[----:B------:R-:W-:Y:S01]  /*6f80*/  FADD.FTZ R235, R235, R184 ;  /* 0x000000b8ebeb7221 */ /* 0x000fe20000010000 */
[----:B------:R-:W-:Y:S01]  /*6f90*/  LOP3.LUT R5, R5, R17, RZ, 0xc0, !PT ;  /* 0x0000001105057212 */ /* 0x000fe200078ec0ff */
[----:B------:R-:W-:Y:S01]  /*6fa0*/  FADD.FTZ R234, R236, R189 ;  /* 0x000000bdecea7221 */ /* 0x000fe20000010000 */
[----:B------:R-:W-:-:S02]  /*6fb0*/  LOP3.LUT R7, R7, R16, RZ, 0xc0, !PT ;  /* 0x0000001007077212 */ /* 0x000fc400078ec0ff */
[----:B------:R-:W2:Y:S05]  /*6fc0*/  LDSM.16.MT88.4 R16, [R210+0x13800] ;  /* 0x01380000d210783b */ /* 0x000eaa0000004200 */
[C---:B------:R-:W-:Y:S08]  /*6fd0*/  HMMA.16816.F32 R160, R4.reuse, R32, R160 ;  /* 0x0000002004a0723c */ /* 0x040ff000000018a0 */
        /* <DEDUP_REMOVED lines=11> */
[C---:B------:R-:W-:Y:S08]  /*7090*/  HMMA.16816.F32 R44, R4.reuse, R24, R44 ;  /* 0x00000018042c723c */ /* 0x040ff0000000182c */
        /* <DEDUP_REMOVED lines=37> */
[----:B------:R-:W-:Y:S01]  /*72f0*/  IMAD.MOV.U32 R4, RZ, RZ, R242 ;  /* 0x000000ffff047224 */ /* 0x000fe200078e00f2 */
[----:B------:R-:W-:Y:S01]  /*7300*/  ISETP.GE.AND P4, PT, R221, c[0x0][0x220], PT ;  /* 0x00008800dd007a0c */ /* 0x000fe20003f86270 */
[----:B------:R-:W-:Y:S01]  /*7310*/  IMAD.MOV.U32 R5, RZ, RZ, R241 ;  /* 0x000000ffff057224 */ /* 0x000fe200078e00f1 */
[----:B------:R-:W-:Y:S01]  /*7320*/  UIMAD UR4, UR5, UR19, UR4 ;  /* 0x00000013050472a4 */ /* 0x000fe2000f8e0204 */
[----:B------:R-:W-:Y:S01]  /*7330*/  ISETP.GE.AND P3, PT, R220, c[0x0][0x220], PT ;  /* 0x00008800dc007a0c */ /* 0x000fe20003f66270 */
[----:B------:R-:W-:Y:S01]  /*7340*/  UISETP.GE.AND UP0, UPT, UR6, 0x3, UPT ;  /* 0x000000030600788c */ /* 0x000fe2000bf06270 */
[----:B------:R-:W-:-:S05]  /*7350*/  IMAD.WIDE.U32 R16, R16, UR19, R4 ;  /* 0x0000001310107c25 */ /* 0x000fca000f8e0004 */
[----:B------:R-:W-:Y:S02]  /*7360*/  IADD3 R4, R17, UR4, RZ ;  /* 0x0000000411047c10 */ /* 0x000fe4000fffe0ff */
[C---:B------:R-:W-:Y:S02]  /*7370*/  @!P6 LEA R14, P2, R16.reuse, c[0x0][0x170], 0x1 ;  /* 0x00005c00100eea11 */ /* 0x040fe400078408ff */
        /* <DEDUP_REMOVED lines=10> */
[C---:B------:R-:W-:Y:S02]  /*7420*/  @!P4 LEA.HI.X R9, R16.reuse, c[0x0][0x174], R4, 0x1, P0 ;  /* 0x00005d001009ca11 */ /* 0x040fe400000f0c04 */
[----:B------:R-:W-:Y:S01]  /*7430*/  @!P3 LEA R6, P1, R16, c[0x0][0x170], 0x1 ;  /* 0x00005c001006ba11 */ /* 0x000fe200078208ff */
[----:B------:R-:W-:Y:S01]  /*7440*/  @P5 STS.128 [R219+0x12000], RZ ;  /* 0x012000ffdb005388 */ /* 0x000fe20000000c00 */
[----:B------:R-:W-:Y:S02]  /*7450*/  IADD3.X R2, R4, UR20, RZ, P2, !PT ;  /* 0x0000001404027c10 */ /* 0x000fe400097fe4ff */
[C---:B------:R-:W-:Y:S01]  /*7460*/  @!P6 LEA R12, P0, R0.reuse, c[0x0][0x170], 0x1 ;  /* 0x00005c00000cea11 */ /* 0x040fe200078008ff */
[----:B------:R-:W-:Y:S01]  /*7470*/  @!PT LDS RZ, [RZ] ;  /* 0x00000000fffff984 */ /* 0x000fe20000000800 */
[----:B------:R-:W-:Y:S01]  /*7480*/  @!PT LDS RZ, [RZ] ;  /* 0x00000000fffff984 */ /* 0x000fe20000000800 */
[----:B------:R-:W-:Y:S01]  /*7490*/  @!PT LDS RZ, [RZ] ;  /* 0x00000000fffff984 */ /* 0x000fe20000000800 */
[----:B------:R2:W-:Y:S01]  /*74a0*/  @!P5 LDGSTS.E.BYPASS.LTC128B.128 [R219+0x12000], [R10.64+0x80] ;  /* 0x120000800adbdfae */ /* 0x0005e2000b901d5a */
[----:B------:R-:W-:-:S02]  /*74b0*/  @!P5 LEA R20, P2, R0, c[0x0][0x170], 0x1 ;  /* 0x00005c000014da11 */ /* 0x000fc400078408ff */
[----:B------:R-:W-:Y:S01]  /*74c0*/  @!P3 LEA.HI.X R7, R16, c[0x0][0x174], R4, 0x1, P1 ;  /* 0x00005d001007ba11 */ /* 0x000fe200008f0c04 */
[----:B------:R-:W-:Y:S01]  /*74d0*/  @P4 STS.128 [R219+0x14000], RZ ;  /* 0x014000ffdb004388 */ /* 0x000fe20000000c00 */
[C-C-:B------:R-:W-:Y:S02]  /*74e0*/  @!P6 LEA.HI.X R13, R0.reuse, c[0x0][0x174], R2.reuse, 0x1, P0 ;  /* 0x00005d00000dea11 */ /* 0x140fe400000f0c02 */
[C---:B------:R-:W-:Y:S01]  /*74f0*/  @!P4 LEA R18, P1, R0.reuse, c[0x0][0x170], 0x1 ;  /* 0x00005c000012ca11 */ /* 0x040fe200078208ff */
[----:B------:R-:W-:Y:S01]  /*7500*/  @!PT LDS RZ, [RZ] ;  /* 0x00000000fffff984 */ /* 0x000fe20000000800 */
[----:B------:R-:W-:Y:S01]  /*7510*/  @!PT LDS RZ, [RZ] ;  /* 0x00000000fffff984 */ /* 0x000fe20000000800 */
[----:B------:R-:W-:Y:S01]  /*7520*/  @!PT LDS RZ, [RZ] ;  /* 0x00000000fffff984 */ /* 0x000fe20000000800 */
[----:B------:R2:W-:Y:S01]  /*7530*/  @!P4 LDGSTS.E.BYPASS.LTC128B.128 [R219+0x14000], [R8.64+0x100] ;  /* 0x1400010008dbcfae */ /* 0x0005e2000b901d5a */
        /* <DEDUP_REMOVED lines=8> */
[----:B------:R3:W-:Y:S01]  /*75c0*/  @!P3 LDGSTS.E.BYPASS.LTC128B.128 [R219+0x16000], [R6.64+0x180] ;  /* 0x1600018006dbbfae */ /* 0x0007e2000b901d5a */
[----:B------:R-:W-:Y:S02]  /*75d0*/  @!P3 LEA.HI.X R17, R0, c[0x0][0x174], R2, 0x1, P0 ;  /* 0x00005d000011ba11 */ /* 0x000fe400000f0c02 */
[----:B------:R-:W-:Y:S01]  /*75e0*/  IADD3.X R2, R2, UR20, RZ, P2, !PT ;  /* 0x0000001402027c10 */ /* 0x000fe200097fe4ff */
[----:B------:R-:W-:Y:S01]  /*75f0*/  @P6 STS.128 [R219+0x10800], RZ ;  /* 0x010800ffdb006388 */ /* 0x000fe20000000c00 */
[C---:B------:R-:W-:Y:S02]  /*7600*/  @!P6 LEA R28, P0, R4.reuse, c[0x0][0x170], 0x1 ;  /* 0x00005c00041cea11 */ /* 0x040fe400078008ff */
[C---:B------:R-:W-:Y:S01]  /*7610*/  @!P5 LEA R26, P2, R4.reuse, c[0x0][0x170], 0x1 ;  /* 0x00005c00041ada11 */ /* 0x040fe200078408ff */
[----:B------:R-:W-:Y:S01]  /*7620*/  @!PT LDS RZ, [RZ] ;  /* 0x00000000fffff984 */ /* 0x000fe20000000800 */
[----:B------:R-:W-:Y:S01]  /*7630*/  @!PT LDS RZ, [RZ] ;  /* 0x00000000fffff984 */ /* 0x000fe20000000800 */
[----:B------:R-:W-:Y:S01]  /*7640*/  @!PT LDS RZ, [RZ] ;  /* 0x00000000fffff984 */ /* 0x000fe20000000800 */
[----:B------:R1:W-:Y:S01]  /*7650*/  @!P6 LDGSTS.E.BYPASS.LTC128B.128 [R219+0x10800], [R12.64] ;  /* 0x108000000cdbefae */ /* 0x0003e2000b901d5a */
        /* <DEDUP_REMOVED lines=9> */
[C---:B------:R-:W-:Y:S02]  /*76f0*/  IADD3 R0, P2, R4.reuse, UR21, RZ ;  /* 0x0000001504007c10 */ /* 0x040fe4000ff5e0ff */
[C-C-:B------:R-:W-:Y:S01]  /*7700*/  @!P4 LEA.HI.X R25, R4.reuse, c[0x0][0x174], R2.reuse, 0x1, P1 ;  /* 0x00005d000419ca11 */ /* 0x140fe200008f0c02 */
[----:B------:R-:W-:Y:S01]  /*7710*/  @P4 STS.128 [R219+0x14800], RZ ;  /* 0x014800ffdb004388 */ /* 0x000fe20000000c00 */
[----:B------:R-:W-:-:S02]  /*7720*/  @!P3 LEA.HI.X R23, R4, c[0x0][0x174], R2, 0x1, P0 ;  /* 0x00005d000417ba11 */ /* 0x000fc400000f0c02 */
[----:B------:R-:W-:Y:S01]  /*7730*/  IADD3.X R2, R2, UR20, RZ, P2, !PT ;  /* 0x0000001402027c10 */ /* 0x000fe200097fe4ff */
[----:B------:R-:W-:Y:S01]  /*7740*/  @!PT LDS RZ, [RZ] ;  /* 0x00000000fffff984 */ /* 0x000fe20000000800 */
[----:B------:R-:W-:Y:S01]  /*7750*/  @!PT LDS RZ, [RZ] ;  /* 0x00000000fffff984 */ /* 0x000fe20000000800 */
[----:B------:R-:W-:Y:S01]  /*7760*/  @!PT LDS RZ, [RZ] ;  /* 0x00000000fffff984 */ /* 0x000fe20000000800 */
[----:B------:R5:W-:Y:S01]  /*7770*/  @!P4 LDGSTS.E.BYPASS.LTC128B.128 [R219+0x14800], [R18.64+0x100] ;  /* 0x1480010012dbcfae */ /* 0x000be2000b901d5a */
[C---:B------:R-:W-:Y:S02]  /*7780*/  @!P6 LEA R34, P0, R0.reuse, c[0x0][0x170], 0x1 ;  /* 0x00005c000022ea11 */ /* 0x040fe400078008ff */
        /* <DEDUP_REMOVED lines=64> */
[----:B------:R-:W1:Y:S04]  /*7b90*/  S2R R0, SR_TID.X ;  /* 0x0000000000007919 */ /* 0x000e680000002100 */
[----:B------:R-:W0:Y:S01]  /*7ba0*/  LDGDEPBAR ;  /* 0x00000000000079af */ /* 0x000e220000000000 */
[C---:B--2---:R-:W-:Y:S08]  /*7bb0*/  HMMA.16816.F32 R168, R24.reuse, R32, RZ ;  /* 0x0000002018a8723c */ /* 0x044ff000000018ff */
[C---:B------:R-:W-:Y:S08]  /*7bc0*/  HMMA.16816.F32 R172, R24.reuse, R174, RZ ;  /* 0x000000ae18ac723c */ /* 0x040ff000000018ff */
[----:B---3--:R-:W-:Y:S01]  /*7bd0*/  HMMA.16816.F32 R8, R24, R4, RZ ;  /* 0x000000041808723c */ /* 0x008fe200000018ff */
[----:B-1----:R-:W-:-:S02]  /*7be0*/  IMAD.SHL.U32 R2, R0, 0x2, RZ ;  /* 0x0000000200027824 */ /* 0x002fc400078e00ff */
[----:B------:R-:W-:-:S03]  /*7bf0*/  IMAD.U32 R0, RZ, RZ, UR7 ;  /* 0x00000007ff007e24 */ /* 0x000fc6000f8e00ff */
[----:B------:R-:W-:Y:S02]  /*7c00*/  LOP3.LUT R2, R2, 0x6, RZ, 0xc0, !PT ;  /* 0x0000000602027812 */ /* 0x000fe400078ec0ff */
[----:B------:R-:W-:Y:S03]  /*7c10*/  HMMA.16816.F32 R4, R24, R6, RZ ;  /* 0x000000061804723c */ /* 0x000fe600000018ff */
[----:B------:R-:W-:-:S05]  /*7c20*/  IMAD R0, R0, 0x40, R2 ;  /* 0x0000004000007824 */ /* 0x000fca00078e0202 */
[----:B------:R-:W-:Y:S01]  /*7c30*/  HMMA.16816.F32 R32, R24, R34, RZ ;  /* 0x000000221820723c */ /* 0x000fe200000018ff */
[----:B------:R-:W-:-:S04]  /*7c40*/  IADD3 R2, R0, 0x1, RZ ;  /* 0x0000000100027810 */ /* 0x000fc80007ffe0ff */
[C---:B------:R-:W-:Y:S02]  /*7c50*/  ISETP.GE.AND P2, PT, R2.reuse, R230, PT ;  /* 0x000000e60200720c */ /* 0x040fe40003f46270 */
[----:B------:R-:W-:Y:S01]  /*7c60*/  ISETP.GE.AND P1, PT, R2, R223, PT ;  /* 0x000000df0200720c */ /* 0x000fe20003f26270 */
[----:B------:R-:W-:Y:S01]  /*7c70*/  HMMA.16816.F32 R28, R24, R20, RZ ;  /* 0x00000014181c723c */ /* 0x000fe200000018ff */
[----:B------:R-:W-:-:S07]  /*7c80*/  IADD3 R2, R0, 0x9, RZ ;  /* 0x0000000900027810 */ /* 0x000fce0007ffe0ff */
        /* <DEDUP_REMOVED lines=26> */
[----:B------:R-:W3:Y:S04]  /*7e30*/  LDSM.16.M88.4 R184, [R204+0x1800] ;  /* 0x00180000ccb8783b */ /* 0x000ee80000000200 */
[----:B------:R-:W-:Y:S03]  /*7e40*/  LDSM.16.M88.4 R20, [R218+0x2000] ;  /* 0x00200000da14783b */ /* 0x000fe60000000200 */
[C---:B-----5:R-:W-:Y:S08]  /*7e50*/  HMMA.16816.F32 R8, R16.reuse, R12, R8 ;  /* 0x0000000c1008723c */ /* 0x060ff00000001808 */
        /* <DEDUP_REMOVED lines=162> */
[----:B------:R-:W-:Y:S02]  /*8880*/  ISETP.GE.AND P1, PT, R2, R230, PT ;  /* 0x000000e60200720c */ /* 0x000fe40003f26270 */
[----:B------:R-:W-:Y:S02]  /*8890*/  FSEL R4, R4, -INF , !P0 ;  /* 0xff80000004047808 */ /* 0x000fe40004000000 */
[----:B------:R-:W-:Y:S01]  /*88a0*/  IADD3 R12, R0, 0x10, RZ ;  /* 0x00000010000c7810 */ /* 0x000fe20007ffe0ff */
[----:B------:R-:W-:Y:S01]  /*88b0*/  BAR.SYNC.DEFER_BLOCKING 0x0 ;  /* 0x0000000000007b1d */ /* 0x000fe20000010000 */
[----:B------:R-:W-:Y:S01]  /*88c0*/  ISETP.GE.AND P0, PT, R2, R223, PT ;  /* 0x000000df0200720c */ /* 0x000fe20003f06270 */
[----:B------:R-:W-:Y:S01]  /*88d0*/  HMMA.16816.F32 R24, R236, R182, R24 ;  /* 0x000000b6ec18723c */ /* 0x000fe20000001818 */
[----:B------:R-:W-:-:S02]  /*88e0*/  IADD3 R2, R0, 0x11, RZ ;  /* 0x0000001100027810 */ /* 0x000fc40007ffe0ff */
[----:B------:R-:W-:Y:S02]  /*88f0*/  FSEL R5, R5, -INF , !P1 ;  /* 0xff80000005057808 */ /* 0x000fe40004800000 */
[----:B------:R-:W-:Y:S02]  /*8900*/  FSEL R6, R6, -INF , !P2 ;  /* 0xff80000006067808 */ /* 0x000fe40005000000 */
[C---:B------:R-:W-:Y:S01]  /*8910*/  ISETP.GE.AND P1, PT, R12.reuse, R223, PT ;  /* 0x000000df0c00720c */ /* 0x040fe20003f26270 */
[----:B--2---:R-:W-:Y:S01]  /*8920*/  HMMA.16816.F32 R168, R20, R184, R168 ;  /* 0x000000b814a8723c */ /* 0x004fe200000018a8 */
[----:B------:R-:W-:Y:S02]  /*8930*/  FSEL R7, R7, -INF , !P0 ;  /* 0xff80000007077808 */ /* 0x000fe40004000000 */
[-C--:B------:R-:W-:Y:S02]  /*8940*/  ISETP.GE.AND P2, PT, R12, R230.reuse, PT ;  /* 0x000000e60c00720c */ /* 0x080fe40003f46270 */
[----:B------:R-:W-:-:S02]  /*8950*/  ISETP.GE.AND P0, PT, R2, R230, PT ;  /* 0x000000e60200720c */ /* 0x000fc40003f06270 */
[----:B------:R-:W-:Y:S01]  /*8960*/  IADD3 R12, R0, 0x18, RZ ;  /* 0x00000018000c7810 */ /* 0x000fe20007ffe0ff */
[C---:B------:R-:W-:Y:S01]  /*8970*/  HMMA.16816.F32 R32, R20.reuse, R186, R32 ;  /* 0x000000ba1420723c */ /* 0x040fe20000001820 */
[----:B------:R-:W-:Y:S02]  /*8980*/  FSEL R182, R178, -INF , !P1 ;  /* 0xff800000b2b67808 */ /* 0x000fe40004800000 */
[----:B------:R-:W-:Y:S02]  /*8990*/  FSEL R180, R176, -INF , !P2 ;  /* 0xff800000b0b47808 */ /* 0x000fe40005000000 */
[----:B------:R-:W-:Y:S02]  /*89a0*/  FSEL R178, R177, -INF , !P0 ;  /* 0xff800000b1b27808 */ /* 0x000fe40004000000 */
[----:B------:R-:W-:Y:S01]  /*89b0*/  ISETP.GE.AND P2, PT, R2, R223, PT ;  /* 0x000000df0200720c */ /* 0x000fe20003f46270 */
[----:B---3--:R-:W-:Y:S01]  /*89c0*/  HMMA.16816.F32 R28, R20, R16, R28 ;  /* 0x00000010141c723c */ /* 0x008fe2000000181c */
[----:B------:R-:W-:-:S02]  /*89d0*/  ISETP.GE.AND P1, PT, R12, R230, PT ;  /* 0x000000e60c00720c */ /* 0x000fc40003f26270 */
[----:B------:R-:W-:Y:S02]  /*89e0*/  ISETP.GE.AND P0, PT, R12, R223, PT ;  /* 0x000000df0c00720c */ /* 0x000fe40003f06270 */
[C---:B------:R-:W-:Y:S02]  /*89f0*/  IADD3 R2, R0.reuse, 0x19, RZ ;  /* 0x0000001900027810 */ /* 0x040fe40007ffe0ff */
[----:B------:R-:W-:Y:S01]  /*8a00*/  IADD3 R12, R0, 0x20, RZ ;  /* 0x00000020000c7810 */ /* 0x000fe20007ffe0ff */
[----:B------:R-:W-:Y:S01]  /*8a10*/  HMMA.16816.F32 R24, R20, R18, R24 ;  /* 0x000000121418723c */ /* 0x000fe20000001818 */
        /* <DEDUP_REMOVED lines=25> */
[----:B------:R-:W-:Y:S02]  /*8bb0*/  ISETP.GE.AND P2, PT, R2, R223, PT ;  /* 0x000000df0200720c */ /* 0x000fe40003f46270 */
[----:B------:R-:W-:-:S02]  /*8bc0*/  ISETP.GE.AND P1, PT, R12, R230, PT ;  /* 0x000000e60c00720c */ /* 0x000fc40003f26270 */
[----:B------:R-:W-:Y:S02]  /*8bd0*/  ISETP.GE.AND P0, PT, R12, R223, PT ;  /* 0x000000df0c00720c */ /* 0x000fe40003f06270 */
[C---:B------:R-:W-:Y:S02]  /*8be0*/  IADD3 R2, R0.reuse, 0x31, RZ ;  /* 0x0000003100027810 */ /* 0x040fe40007ffe0ff */
[----:B------:R-:W-:Y:S02]  /*8bf0*/  IADD3 R12, R0, 0x38, RZ ;  /* 0x00000038000c7810 */ /* 0x000fe40007ffe0ff */
[----:B------:R-:W-:Y:S02]  /*8c00*/  FSEL R187, R35, -INF , !P2 ;  /* 0xff80000023bb7808 */ /* 0x000fe40005000000 */
[----:B------:R-:W-:Y:S02]  /*8c10*/  FSEL R177, R28, -INF , !P1 ;  /* 0xff8000001cb17808 */ /* 0x000fe40004800000 */
[----:B------:R-:W-:-:S02]  /*8c20*/  FSEL R32, R30, -INF , !P0 ;  /* 0xff8000001e207808 */ /* 0x000fc40004000000 */
[CC--:B------:R-:W-:Y:S02]  /*8c30*/  ISETP.GE.AND P2, PT, R2.reuse, R230.reuse, PT ;  /* 0x000000e60200720c */ /* 0x0c0fe40003f46270 */
[----:B------:R-:W-:Y:S02]  /*8c40*/  ISETP.GE.AND P1, PT, R2, R223, PT ;  /* 0x000000df0200720c */ /* 0x000fe40003f26270 */
[-C--:B------:R-:W-:Y:S02]  /*8c50*/  ISETP.GE.AND P0, PT, R12, R230.reuse, PT ;  /* 0x000000e60c00720c */ /* 0x080fe40003f06270 */
[----:B------:R-:W-:Y:S02]  /*8c60*/  IADD3 R2, R0, 0x39, RZ ;  /* 0x0000003900027810 */ /* 0x000fe40007ffe0ff */
[----:B------:R-:W-:Y:S02]  /*8c70*/  FSEL R34, R24, -INF , !P0 ;  /* 0xff80000018227808 */ /* 0x000fe40004000000 */
[----:B------:R-:W-:-:S02]  /*8c80*/  ISETP.GE.AND P0, PT, R2, R230, PT ;  /* 0x000000e60200720c */ /* 0x000fc40003f06270 */
[----:B------:R-:W-:Y:S02]  /*8c90*/  FSEL R176, R29, -INF , !P2 ;  /* 0xff8000001db07808 */ /* 0x000fe40005000000 */
[----:B------:R-:W-:Y:S02]  /*8ca0*/  FSEL R33, R25, -INF , !P0 ;  /* 0xff80000019217808 */ /* 0x000fe40004000000 */
[----:B------:R-:W-:Y:S02]  /*8cb0*/  PLOP3.LUT P0, PT, PT, PT, UP0, 0x80, 0x0 ;  /* 0x000000000000781c */ /* 0x000fe40003f0f008 */
[----:B------:R-:W-:Y:S02]  /*8cc0*/  FSEL R31, R31, -INF , !P1 ;  /* 0xff8000001f1f7808 */ /* 0x000fe40004800000 */
[----:B------:R-:W-:Y:S02]  /*8cd0*/  ISETP.GE.AND P2, PT, R12, R223, PT ;  /* 0x000000df0c00720c */ /* 0x000fe40003f46270 */
[----:B------:R-:W-:-:S02]  /*8ce0*/  ISETP.GE.AND P1, PT, R0, R230, PT ;  /* 0x000000e60000720c */ /* 0x000fc40003f26270 */
[----:B------:R-:W-:Y:S02]  /*8cf0*/  FSEL R28, R26, -INF , !P2 ;  /* 0xff8000001a1c7808 */ /* 0x000fe40005000000 */
        /* <DEDUP_REMOVED lines=73> */
[----:B------:R-:W-:Y:S02]  /*9190*/  @!P3 LEA.HI.X R15, R0, c[0x0][0x16c], R2, 0x1, P2 ;  /* 0x00005b00000fba11 */ /* 0x000fe400010f0c02 */
[----:B------:R-:W-:Y:S02]  /*91a0*/  IADD3.X R2, R2, UR16, RZ, P1, !PT ;  /* 0x0000001002027c10 */ /* 0x000fe40008ffe4ff */
[C---:B---3--:R-:W-:Y:S01]  /*91b0*/  @!P6 LEA R20, P2, R8.reuse, c[0x0][0x168], 0x1 ;  /* 0x00005a000814ea11 */ /* 0x048fe200078408ff */
[----:B------:R-:W-:Y:S01]  /*91c0*/  @!PT LDS RZ, [RZ] ;  /* 0x00000000fffff984 */ /* 0x000fe20000000800 */
[----:B------:R-:W-:Y:S01]  /*91d0*/  @!PT LDS RZ, [RZ] ;  /* 0x00000000fffff984 */ /* 0x000fe20000000800 */
[----:B------:R-:W-:Y:S01]  /*91e0*/  @!PT LDS RZ, [RZ] ;  /* 0x00000000fffff984 */ /* 0x000fe20000000800 */
[----:B------:R2:W-:Y:S03]  /*91f0*/  @!P3 LDGSTS.E.BYPASS.LTC128B.128 [R219+0xe800], [R14.64+0x180] ;  /* 0x0e8001800edbbfae */ /* 0x0005e6000b901d5a */
[C---:B------:R-:W-:Y:S01]  /*9200*/  @!P6 LEA.HI.X R21, R8.reuse, c[0x0][0x16c], R2, 0x1, P2 ;  /* 0x00005b000815ea11 */ /* 0x040fe200010f0c02 */
[----:B------:R1:W-:Y:S01]  /*9210*/  @P6 STS.128 [R219+0x9000], RZ ;  /* 0x009000ffdb006388 */ /* 0x0003e20000000c00 */
        /* <DEDUP_REMOVED lines=27> */
[----:B------:R1:W-:Y:S01]  /*93d0*/  @!P3 LDGSTS.E.BYPASS.LTC128B.128 [R219+0xf000], [R14.64+0x180] ;  /* 0x0f0001800edbbfae */ /* 0x0003e2000b901d5a */
[C---:B------:R-:W-:Y:S02]  /*93e0*/  @!P5 LEA R22, P2, R0.reuse, c[0x0][0x168], 0x1 ;  /* 0x00005a000016da11 */ /* 0x040fe400078408ff */
        /* <DEDUP_REMOVED lines=27> */
.L_x_318:
[----:B------:R-:W-:Y:S05]  /*95a0*/  BSYNC B0 ;  /* 0x0000000000007941 */ /* 0x000fea0003800000 */
.L_x_317:
[----:B------:R-:W0:Y:S02]  /*95b0*/  LDGDEPBAR ;  /* 0x00000000000079af */ /* 0x000e240000000000 */
.L_x_316:
[----:B------:R-:W-:Y:S01]  /*95c0*/  FMNMX.FTZ R2, R164, R12, !PT ;  /* 0x0000000ca4027209 */ /* 0x000fe20007810000 */
[----:B------:R-:W-:Y:S01]  /*95d0*/  IMAD.WIDE.U32 R236, R166, -0x326172a9, RZ ;  /* 0xcd9e8d57a6ec7825 */ /* 0x000fe200078e00ff */
[----:B------:R-:W-:Y:S01]  /*95e0*/  FMNMX.FTZ R13, R3, R10, !PT ;  /* 0x0000000a030d7209 */ /* 0x000fe20007810000 */
[----:B------:R-:W-:Y:S01]  /*95f0*/  USHF.L.U32 UR4, UR7, 0x1, URZ ;  /* 0x0000000107047899 */ /* 0x000fe2000800063f */
[----:B------:R-:W-:Y:S01]  /*9600*/  FMNMX.FTZ R2, R9, R2, !PT ;  /* 0x0000000209027209 */ /* 0x000fe20007810000 */
[----:B------:R-:W-:Y:S01]  /*9610*/  IMAD.WIDE.U32 R238, R165, -0x2daee0ad, RZ ;  /* 0xd2511f53a5ee7825 */ /* 0x000fe200078e00ff */
[----:B------:R-:W-:Y:S01]  /*9620*/  FMNMX.FTZ R13, R11, R13, !PT ;  /* 0x0000000d0b0d7209 */ /* 0x000fe20007810000 */
[----:B------:R-:W-:Y:S01]  /*9630*/  UIADD3 UR5, UR34, -0x61c88647, URZ ;  /* 0x9e3779b922057890 */ /* 0x000fe2000fffe03f */
[----:B------:R-:W-:Y:S01]  /*9640*/  FMNMX.FTZ R2, R4, R2, !PT ;  /* 0x0000000204027209 */ /* 0x000fe20007810000 */
[----:B------:R-:W-:Y:S01]  /*9650*/  UIADD3 UR33, UR35, 0x646e171e, URZ ;  /* 0x646e171e23217890 */ /* 0x000fe2000fffe03f */
        /* <DEDUP_REMOVED lines=27> */
[----:B------:R-:W-:Y:S01]  /*9810*/  LOP3.LUT R26, R237, R167, RZ, 0x3c, !PT ;  /* 0x000000a7ed1a7212 */ /* 0x000fe200078e3cff */
[----:B------:R-:W2:Y:S01]  /*9820*/  SHFL.BFLY PT, R0, R2, 0x2, 0x1f ;  /* 0x0c401f0002007f89 */ /* 0x000ea200000e0000 */
[----:B-1----:R-:W-:Y:S01]  /*9830*/  MOV R14, UR4 ;  /* 0x00000004000e7c02 */ /* 0x002fe20008000f00 */
[----:B------:R-:W-:Y:S02]  /*9840*/  UIADD3 UR4, UR4, 0x1, URZ ;  /* 0x0000000104047890 */ /* 0x000fe4000fffe03f */
[----:B------:R-:W1:Y:S01]  /*9850*/  SHFL.BFLY PT, R8, R13, 0x2, 0x1f ;  /* 0x0c401f000d087f89 */ /* 0x000e6200000e0000 */
[----:B------:R-:W-:Y:S01]  /*9860*/  IMAD.WIDE.U32 R26, R26, -0x2daee0ad, RZ ;  /* 0xd2511f531a1a7825 */ /* 0x000fe200078e00ff */
[----:B------:R-:W-:-:S04]  /*9870*/  LOP3.LUT R14, R239, UR35, R14, 0x96, !PT ;  /* 0x00000023ef0e7c12 */ /* 0x000fc8000f8e960e */
[----:B------:R-:W-:Y:S01]  /*9880*/  LOP3.LUT R24, R27, UR31, R238, 0x96, !PT ;  /* 0x0000001f1b187c12 */ /* 0x000fe2000f8e96ee */
[----:B------:R-:W-:Y:S01]  /*9890*/  IMAD.WIDE.U32 R14, R14, -0x326172a9, RZ ;  /* 0xcd9e8d570e0e7825 */ /* 0x000fe200078e00ff */
[----:B------:R-:W-:Y:S01]  /*98a0*/  UIADD3 UR31, UR34, -0x4ab325aa, URZ ;  /* 0xb54cda56221f7890 */ /* 0x000fe2000fffe03f */
[----:B------:R-:W-:Y:S01]  /*98b0*/  MOV R238, UR4 ;  /* 0x0000000400ee7c02 */ /* 0x000fe20008000f00 */
[----:B------:R-:W-:Y:S01]  /*98c0*/  UMOV UR4, UR7 ;  /* 0x0000000700047c82 */ /* 0x000fe20008000000 */
[----:B------:R-:W-:Y:S02]  /*98d0*/  IMAD.WIDE.U32 R24, R24, -0x326172a9, RZ ;  /* 0xcd9e8d5718187825 */ /* 0x000fe400078e00ff */
[----:B------:R-:W-:-:S03]  /*98e0*/  LOP3.LUT R238, R239, UR35, R238, 0x96, !PT ;  /* 0x00000023efee7c12 */ /* 0x000fc6000f8e96ee */
[----:B------:R-:W-:Y:S02]  /*98f0*/  LOP3.LUT R18, R25, UR15, R14, 0x96, !PT ;  /* 0x0000000f19127c12 */ /* 0x000fe4000f8e960e */
[----:B------:R-:W-:Y:S01]  /*9900*/  IMAD.WIDE.U32 R238, R238, -0x326172a9, RZ ;  /* 0xcd9e8d57eeee7825 */ /* 0x000fe200078e00ff */
[----:B--2---:R-:W-:-:S03]  /*9910*/  FMNMX.FTZ R0, R2, R0, !PT ;  /* 0x0000000002007209 */ /* 0x004fc60007810000 */
[----:B------:R-:W-:Y:S01]  /*9920*/  IMAD.WIDE.U32 R18, R18, -0x2daee0ad, RZ ;  /* 0xd2511f5312127825 */ /* 0x000fe200078e00ff */
[----:B-1----:R-:W-:Y:S01]  /*9930*/  FMNMX.FTZ R8, R13, R8, !PT ;  /* 0x000000080d087209 */ /* 0x002fe20007810000 */
[----:B------:R-:W1:Y:S01]  /*9940*/  SHFL.BFLY PT, R2, R0, 0x1, 0x1f ;  /* 0x0c201f0000027f89 */ /* 0x000e6200000e0000 */
[--C-:B------:R-:W-:Y:S02]  /*9950*/  LOP3.LUT R13, R15, UR5, R236.reuse, 0x96, !PT ;  /* 0x000000050f0d7c12 */ /* 0x100fe4000f8e96ec */
[----:B------:R-:W-:-:S03]  /*9960*/  LOP3.LUT R236, R239, UR5, R236, 0x96, !PT ;  /* 0x00000005efec7c12 */ /* 0x000fc6000f8e96ec */
[----:B------:R-:W-:-:S04]  /*9970*/  IMAD.WIDE.U32 R20, R13, -0x2daee0ad, RZ ;  /* 0xd2511f530d147825 */ /* 0x000fc800078e00ff */
[----:B------:R-:W-:Y:S01]  /*9980*/  IMAD.WIDE.U32 R236, R236, -0x2daee0ad, RZ ;  /* 0xd2511f53ecec7825 */ /* 0x000fe200078e00ff */
[----:B------:R-:W-:Y:S02]  /*9990*/  LOP3.LUT R13, R21, UR14, R26, 0x96, !PT ;  /* 0x0000000e150d7c12 */ /* 0x000fe4000f8e961a */
[----:B------:R-:W-:Y:S02]  /*99a0*/  LOP3.LUT R20, R19, UR12, R20, 0x96, !PT ;  /* 0x0000000c13147c12 */ /* 0x000fe4000f8e9614 */
[----:B------:R-:W-:Y:S01]  /*99b0*/  LOP3.LUT R26, R237, UR14, R26, 0x96, !PT ;  /* 0x0000000eed1a7c12 */ /* 0x000fe2000f8e961a */
[----:B------:R-:W-:-:S04]  /*99c0*/  IMAD.WIDE.U32 R16, R13, -0x326172a9, RZ ;  /* 0xcd9e8d570d107825 */ /* 0x000fc800078e00ff */
[----:B------:R-:W-:Y:S01]  /*99d0*/  IMAD.WIDE.U32 R20, R20, -0x326172a9, RZ ;  /* 0xcd9e8d5714147825 */ /* 0x000fe200078e00ff */
[----:B-1----:R-:W-:-:S03]  /*99e0*/  FMNMX.FTZ R2, R0, R2, !PT ;  /* 0x0000000200027209 */ /* 0x002fc60007810000 */
[----:B------:R-:W-:Y:S01]  /*99f0*/  IMAD.WIDE.U32 R26, R26, -0x326172a9, RZ ;  /* 0xcd9e8d571a1a7825 */ /* 0x000fe200078e00ff */
[----:B------:R-:W1:Y:S01]  /*9a00*/  SHFL.BFLY PT, R0, R8, 0x1, 0x1f ;  /* 0x0c201f0008007f89 */ /* 0x000e6200000e0000 */
[----:B------:R-:W-:Y:S02]  /*9a10*/  LOP3.LUT R16, R21, UR11, R16, 0x96, !PT ;  /* 0x0000000b15107c12 */ /* 0x000fe4000f8e9610 */
[C---:B------:R-:W-:Y:S01]  /*9a20*/  FMUL.FTZ R35, R2.reuse, c[0x0][0x23c] ;  /* 0x00008f0002237a20 */ /* 0x040fe20000410000 */
[----:B------:R-:W-:-:S04]  /*9a30*/  FSETP.NEU.FTZ.AND P2, PT, R2, -INF , PT ;  /* 0xff8000000200780b */ /* 0x000fc80003f5d000 */
[----:B------:R-:W-:Y:S02]  /*9a40*/  FSEL R35, R35, RZ, P2 ;  /* 0x000000ff23237208 */ /* 0x000fe40001000000 */
[----:B------:R-:W-:-:S03]  /*9a50*/  FSEL R175, R2, RZ, P2 ;  /* 0x000000ff02af7208 */ /* 0x000fc60001000000 */
[--C-:B------:R-:W-:Y:S01]  /*9a60*/  FFMA.FTZ R173, R9, c[0x0][0x23c], -R35.reuse ;  /* 0x00008f0009ad7a23 */ /* 0x100fe20000010823 */
[--C-:B------:R-:W-:Y:S01]  /*9a70*/  LOP3.LUT R9, R17, UR13, R24.reuse, 0x96, !PT ;  /* 0x0000000d11097c12 */ /* 0x100fe2000f8e9618 */
[----:B------:R-:W-:Y:S01]  /*9a80*/  FFMA.FTZ R174, R12, c[0x0][0x23c], -R35 ;  /* 0x00008f000cae7a23 */ /* 0x000fe20000010823 */
[----:B------:R-:W-:Y:S01]  /*9a90*/  LOP3.LUT R24, R27, UR13, R24, 0x96, !PT ;  /* 0x0000000d1b187c12 */ /* 0x000fe2000f8e9618 */
[----:B------:R-:W-:Y:S02]  /*9aa0*/  IMAD.WIDE.U32 R16, R16, -0x2daee0ad, RZ ;  /* 0xd2511f5310107825 */ /* 0x000fe400078e00ff */
[----:B------:R-:W-:Y:S02]  /*9ab0*/  MUFU.EX2 R173, R173 ;  /* 0x000000ad00ad7308 */ /* 0x000fe40000000800 */
[----:B------:R-:W-:Y:S01]  /*9ac0*/  IMAD.WIDE.U32 R12, R9, -0x2daee0ad, RZ ;  /* 0xd2511f53090c7825 */ /* 0x000fe200078e00ff */
[----:B-1----:R-:W-:-:S03]  /*9ad0*/  FMNMX.FTZ R0, R8, R0, !PT ;  /* 0x0000000008007209 */ /* 0x002fc60007810000 */
[--C-:B------:R-:W-:Y:S01]  /*9ae0*/  FFMA.FTZ R172, R4, c[0x0][0x23c], -R35.reuse ;  /* 0x00008f0004ac7a23 */ /* 0x100fe20000010823 */
[----:B------:R-:W-:Y:S01]  /*9af0*/  LOP3.LUT R18, R13, UR10, R18, 0x96, !PT ;  /* 0x0000000a0d127c12 */ /* 0x000fe2000f8e9612 */
[----:B------:R-:W-:Y:S01]  /*9b00*/  FFMA.FTZ R171, R5, c[0x0][0x23c], -R35 ;  /* 0x00008f0005ab7a23 */ /* 0x000fe20000010823 */
[----:B------:R-:W-:Y:S01]  /*9b10*/  LOP3.LUT R4, R17, UR8, R12, 0x96, !PT ;  /* 0x0000000811047c12 */ /* 0x000fe2000f8e960c */
[C---:B------:R-:W-:Y:S01]  /*9b20*/  FMUL.FTZ R30, R0.reuse, c[0x0][0x23c] ;  /* 0x00008f00001e7a20 */ /* 0x040fe20000410000 */
[----:B------:R-:W-:Y:S01]  /*9b30*/  FSETP.NEU.FTZ.AND P1, PT, R0, -INF , PT ;  /* 0xff8000000000780b */ /* 0x000fe20003f3d000 */
[----:B------:R-:W-:Y:S01]  /*9b40*/  IMAD.WIDE.U32 R18, R18, -0x326172a9, RZ ;  /* 0xcd9e8d5712127825 */ /* 0x000fe200078e00ff */
[----:B------:R-:W1:Y:S02]  /*9b50*/  MUFU.EX2 R174, R174 ;  /* 0x000000ae00ae7308 */ /* 0x000e640000000800 */
[----:B------:R-:W-:Y:S01]  /*9b60*/  FSEL R30, R30, RZ, P1 ;  /* 0x000000ff1e1e7208 */ /* 0x000fe20000800000 */
[----:B------:R-:W-:-:S04]  /*9b70*/  IMAD.WIDE.U32 R4, R4, -0x326172a9, RZ ;  /* 0xcd9e8d5704047825 */ /* 0x000fc800078e00ff */
[----:B------:R-:W-:Y:S01]  /*9b80*/  FFMA.FTZ R170, R10, c[0x0][0x23c], -R30 ;  /* 0x00008f000aaa7a23 */ /* 0x000fe2000001081e */
[----:B------:R-:W-:Y:S01]  /*9b90*/  LOP3.LUT R13, R5, UR31, R18, 0x96, !PT ;  /* 0x0000001f050d7c12 */ /* 0x000fe2000f8e9612 */
[--C-:B------:R-:W-:Y:S01]  /*9ba0*/  FFMA.FTZ R169, R11, c[0x0][0x23c], -R30.reuse ;  /* 0x00008f000ba97a23 */ /* 0x100fe2000001081e */
[----:B------:R-:W-:Y:S01]  /*9bb0*/  LOP3.LUT R10, R4, 0xffff, RZ, 0xc0, !PT ;  /* 0x0000ffff040a7812 */ /* 0x000fe200078ec0ff */
[----:B------:R-:W-:Y:S01]  /*9bc0*/  FADD.FTZ R175, R164, -R175 ;  /* 0x800000afa4af7221 */ /* 0x000fe20000010000 */
[----:B------:R-:W-:Y:S01]  /*9bd0*/  LOP3.LUT R5, R13, 0xffff, RZ, 0xc0, !PT ;  /* 0x0000ffff0d057812 */ /* 0x000fe200078ec0ff */
[--C-:B------:R-:W-:Y:S01]  /*9be0*/  FFMA.FTZ R168, R6, c[0x0][0x23c], -R30.reuse ;  /* 0x00008f0006a87a23 */ /* 0x100fe2000001081e */
[----:B------:R-:W-:Y:S01]  /*9bf0*/  LOP3.LUT R12, R4, 0xff, RZ, 0xc0, !PT ;  /* 0x000000ff040c7812 */ /* 0x000fe200078ec0ff */
[----:B------:R-:W-:Y:S01]  /*9c00*/  FFMA.FTZ R164, R7, c[0x0][0x23c], -R30 ;  /* 0x00008f0007a47a23 */ /* 0x000fe2000001081e */
[--C-:B------:R-:W-:Y:S01]  /*9c10*/  SHF.R.U32.HI R8, RZ, 0x10, R4.reuse ;  /* 0x00000010ff087819 */ /* 0x100fe20000011604 */
[----:B------:R-:W-:Y:S01]  /*9c20*/  MUFU.EX2 R170, R170 ;  /* 0x000000aa00aa7308 */ /* 0x000fe20000000800 */
[----:B------:R-:W-:Y:S01]  /*9c30*/  SHF.R.U32.HI R9, RZ, 0x18, R4 ;  /* 0x00000018ff097819 */ /* 0x000fe20000011604 */
[----:B------:R-:W-:Y:S01]  /*9c40*/  FMUL.FTZ R175, R175, c[0x0][0x23c] ;  /* 0x00008f00afaf7a20 */ /* 0x000fe20000410000 */
[----:B------:R-:W-:Y:S01]  /*9c50*/  LOP3.LUT R4, R13, 0xff, RZ, 0xc0, !PT ;  /* 0x000000ff0d047812 */ /* 0x000fe200078ec0ff */
[----:B------:R-:W-:Y:S01]  /*9c60*/  FFMA.FTZ R179, R178, c[0x0][0x23c], -R35 ;  /* 0x00008f00b2b37a23 */ /* 0x000fe20000010823 */
[----:B------:R-:W-:Y:S01]  /*9c70*/  SHF.R.U32.HI R5, RZ, 0x8, R5 ;  /* 0x00000008ff057819 */ /* 0x000fe20000011605 */
[----:B------:R-:W-:Y:S01]  /*9c80*/  FFMA.FTZ R178, R183, c[0x0][0x23c], -R35 ;  /* 0x00008f00b7b27a23 */ /* 0x000fe20000010823 */
[----:B------:R-:W-:Y:S01]  /*9c90*/  FSEL R7, R0, RZ, P1 ;  /* 0x000000ff00077208 */ /* 0x000fe20000800000 */
[----:B------:R-:W2:Y:S01]  /*9ca0*/  MUFU.EX2 R169, R169 ;  /* 0x000000a900a97308 */ /* 0x000ea20000000800 */
[----:B------:R-:W-:Y:S01]  /*9cb0*/  PRMT R4, R4, 0x5410, R5 ;  /* 0x0000541004047816 */ /* 0x000fe20000000005 */
[----:B------:R-:W-:Y:S01]  /*9cc0*/  FFMA.FTZ R183, R182, c[0x0][0x23c], -R30 ;  /* 0x00008f00b6b77a23 */ /* 0x000fe2000001081e */
[----:B------:R-:W-:Y:S01]  /*9cd0*/  SHF.R.U32.HI R5, RZ, 0x10, R13 ;  /* 0x00000010ff057819 */ /* 0x000fe2000001160d */
[----:B------:R-:W-:Y:S01]  /*9ce0*/  FADD.FTZ R3, R3, -R7 ;  /* 0x8000000703037221 */ /* 0x000fe20000010000 */
[----:B------:R-:W-:Y:S01]  /*9cf0*/  SHF.R.U32.HI R13, RZ, 0x18, R13 ;  /* 0x00000018ff0d7819 */ /* 0x000fe2000001160d */
[--C-:B------:R-:W-:Y:S01]  /*9d00*/  HSET2.LE.AND R4, R4, R233.reuse, PT ;  /* 0x000000e904047233 */ /* 0x100fe20003803000 */
[----:B------:R-:W-:Y:S01]  /*9d10*/  LOP3.LUT R5, R5, 0xff, RZ, 0xc0, !PT ;  /* 0x000000ff05057812 */ /* 0x000fe200078ec0ff */
[----:B------:R-:W-:Y:S01]  /*9d20*/  MUFU.EX2 R168, R168 ;  /* 0x000000a800a87308 */ /* 0x000fe20000000800 */
[----:B------:R-:W-:Y:S01]  /*9d30*/  SHF.R.U32.HI R10, RZ, 0x8, R10 ;  /* 0x00000008ff0a7819 */ /* 0x000fe2000001160a */
[----:B------:R-:W-:Y:S01]  /*9d40*/  FMUL.FTZ R3, R3, c[0x0][0x23c] ;  /* 0x00008f0003037a20 */ /* 0x000fe20000410000 */
[----:B------:R-:W-:Y:S01]  /*9d50*/  PRMT R5, R5, 0x5410, R13 ;  /* 0x0000541005057816 */ /* 0x000fe2000000000d */
[--C-:B------:R-:W-:Y:S01]  /*9d60*/  FFMA.FTZ R180, R180, c[0x0][0x23c], -R35.reuse ;  /* 0x00008f00b4b47a23 */ /* 0x100fe20000010823 */
[----:B------:R-:W-:Y:S01]  /*9d70*/  LOP3.LUT R8, R8, 0xff, RZ, 0xc0, !PT ;  /* 0x000000ff08087812 */ /* 0x000fe200078ec0ff */
[----:B------:R-:W-:Y:S01]  /*9d80*/  FFMA.FTZ R181, R181, c[0x0][0x23c], -R35 ;  /* 0x00008f00b5b57a23 */ /* 0x000fe20000010823 */
[----:B------:R-:W-:Y:S01]  /*9d90*/  PRMT R12, R12, 0x5410, R10 ;  /* 0x000054100c0c7816 */ /* 0x000fe2000000000a */
[----:B------:R-:W3:Y:S01]  /*9da0*/  MUFU.EX2 R164, R164 ;  /* 0x000000a400a47308 */ /* 0x000ee20000000800 */
[--C-:B------:R-:W-:Y:S01]  /*9db0*/  HSET2.LE.AND R5, R5, R233.reuse, PT ;  /* 0x000000e905057233 */ /* 0x100fe20003803000 */
[----:B------:R-:W-:Y:S01]  /*9dc0*/  PRMT R6, R8, 0x5410, R9 ;  /* 0x0000541008067816 */ /* 0x000fe20000000009 */
[--C-:B------:R-:W-:Y:S01]  /*9dd0*/  FFMA.FTZ R182, R185, c[0x0][0x23c], -R30.reuse ;  /* 0x00008f00b9b67a23 */ /* 0x100fe2000001081e */
[----:B-1----:R-:W-:Y:S01]  /*9de0*/  F2FP.PACK_AB R13, R173, R174 ;  /* 0x000000aead0d723e */ /* 0x002fe200000000ff */
[----:B------:R-:W1:Y:S01]  /*9df0*/  LDSM.16.MT88.4 R8, [R212+0x10000] ;  /* 0x01000000d408783b */ /* 0x000e620000004200 */
[----:B--2---:R-:W-:Y:S01]  /*9e00*/  F2FP.PACK_AB R7, R169, R170 ;  /* 0x000000aaa907723e */ /* 0x004fe200000000ff */
[--C-:B------:R-:W-:Y:S01]  /*9e10*/  HSET2.LE.AND R12, R12, R233.reuse, PT ;  /* 0x000000e90c0c7233 */ /* 0x100fe20003803000 */
[----:B------:R-:W-:Y:S01]  /*9e20*/  MUFU.EX2 R172, R172 ;  /* 0x000000ac00ac7308 */ /* 0x000fe20000000800 */
[----:B------:R-:W-:Y:S01]  /*9e30*/  LOP3.LUT R4, R4, R13, RZ, 0xc0, !PT ;  /* 0x0000000d04047212 */ /* 0x000fe200078ec0ff */
[----:B------:R-:W-:Y:S01]  /*9e40*/  FFMA.FTZ R185, R184, c[0x0][0x23c], -R30 ;  /* 0x00008f00b8b97a23 */ /* 0x000fe2000001081e */
[----:B------:R-:W-:Y:S01]  /*9e50*/  LOP3.LUT R5, R5, R7, RZ, 0xc0, !PT ;  /* 0x0000000705057212 */ /* 0x000fe200078ec0ff */
[----:B------:R-:W-:Y:S01]  /*9e60*/  HSET2.LE.AND R7, R6, R233, PT ;  /* 0x000000e906077233 */ /* 0x000fe20003803000 */
[----:B------:R-:W-:Y:S01]  /*9e70*/  LOP3.LUT R18, R19, UR9, R20, 0x96, !PT ;  /* 0x0000000913127c12 */ /* 0x000fe2000f8e9614 */
[----:B------:R-:W-:-:S02]  /*9e80*/  FFMA.FTZ R184, R240, c[0x0][0x23c], -R30 ;  /* 0x00008f00f0b87a23 */ /* 0x000fc4000001081e */
[----:B------:R-:W2:Y:S01]  /*9e90*/  MUFU.EX2 R171, R171 ;  /* 0x000000ab00ab7308 */ /* 0x000ea20000000800 */
[----:B---3--:R-:W-:Y:S01]  /*9ea0*/  F2FP.PACK_AB R13, R164, R168 ;  /* 0x000000a8a40d723e */ /* 0x008fe200000000ff */
[--C-:B------:R-:W-:Y:S02]  /*9eb0*/  FFMA.FTZ R191, R191, c[0x0][0x23c], -R35.reuse ;  /* 0x00008f00bfbf7a23 */ /* 0x100fe40000010823 */
[--C-:B------:R-:W-:Y:S01]  /*9ec0*/  FFMA.FTZ R190, R190, c[0x0][0x23c], -R35.reuse ;  /* 0x00008f00bebe7a23 */ /* 0x100fe20000010823 */
[----:B------:R-:W-:Y:S01]  /*9ed0*/  LOP3.LUT R7, R7, R13, RZ, 0xc0, !PT ;  /* 0x0000000d07077212 */ /* 0x000fe200078ec0ff */
[--C-:B------:R-:W-:Y:S02]  /*9ee0*/  FFMA.FTZ R223, R232, c[0x0][0x23c], -R35.reuse ;  /* 0x00008f00e8df7a23 */ /* 0x100fe40000010823 */
[----:B------:R-:W3:Y:S01]  /*9ef0*/  MUFU.EX2 R175, R175 ;  /* 0x000000af00af7308 */ /* 0x000ee20000000800 */
[----:B------:R-:W-:Y:S02]  /*9f00*/  FFMA.FTZ R230, R231, c[0x0][0x23c], -R35 ;  /* 0x00008f00e7e67a23 */ /* 0x000fe40000010823 */
[----:B------:R-:W-:-:S02]  /*9f10*/  FFMA.FTZ R188, R188, c[0x0][0x23c], -R30 ;  /* 0x00008f00bcbc7a23 */ /* 0x000fc4000001081e */
[--C-:B------:R-:W-:Y:S02]  /*9f20*/  FFMA.FTZ R189, R189, c[0x0][0x23c], -R30.reuse ;  /* 0x00008f00bdbd7a23 */ /* 0x100fe4000001081e */
[--C-:B------:R-:W-:Y:S01]  /*9f30*/  FFMA.FTZ R187, R187, c[0x0][0x23c], -R30.reuse ;  /* 0x00008f00bbbb7a23 */ /* 0x100fe2000001081e */
[----:B--2---:R-:W-:Y:S01]  /*9f40*/  F2FP.PACK_AB R6, R171, R172 ;  /* 0x000000acab06723e */ /* 0x004fe200000000ff */
[----:B------:R-:W2:Y:S01]  /*9f50*/  MUFU.EX2 R3, R3 ;  /* 0x0000000300037308 */ /* 0x000ea20000000800 */
[----:B------:R-:W-:Y:S02]  /*9f60*/  FFMA.FTZ R186, R186, c[0x0][0x23c], -R30 ;  /* 0x00008f00baba7a23 */ /* 0x000fe4000001081e */
[----:B------:R-:W-:Y:S01]  /*9f70*/  LOP3.LUT R6, R12, R6, RZ, 0xc0, !PT ;  /* 0x000000060c067212 */ /* 0x000fe200078ec0ff */
[--C-:B------:R-:W-:Y:S01]  /*9f80*/  FFMA.FTZ R177, R177, c[0x0][0x23c], -R35.reuse ;  /* 0x00008f00b1b17a23 */ /* 0x100fe20000010823 */
[----:B------:R-:W4:Y:S01]  /*9f90*/  LDSM.16.MT88.4 R12, [R210+0x10000] ;  /* 0x01000000d20c783b */ /* 0x000f220000004200 */
[----:B------:R-:W-:-:S02]  /*9fa0*/  FFMA.FTZ R176, R176, c[0x0][0x23c], -R35 ;  /* 0x00008f00b0b07a23 */ /* 0x000fc40000010823 */
[-C--:B---3--:R-:W-:Y:S01]  /*9fb0*/  FMUL.FTZ R160, R160, R175.reuse ;  /* 0x000000afa0a07220 */ /* 0x088fe20000410000 */
[----:B------:R-:W-:Y:S01]  /*9fc0*/  MUFU.EX2 R180, R180 ;  /* 0x000000b400b47308 */ /* 0x000fe20000000800 */
[-C--:B------:R-:W-:Y:S02]  /*9fd0*/  FMUL.FTZ R161, R161, R175.reuse ;  /* 0x000000afa1a17220 */ /* 0x080fe40000410000 */
[-C--:B------:R-:W-:Y:S02]  /*9fe0*/  FMUL.FTZ R156, R156, R175.reuse ;  /* 0x000000af9c9c7220 */ /* 0x080fe40000410000 */
[----:B------:R-:W-:Y:S02]  /*9ff0*/  FMUL.FTZ R157, R157, R175 ;  /* 0x000000af9d9d7220 */ /* 0x000fe40000410000 */
[-C--:B--2---:R-:W-:Y:S01]  /*a000*/  FMUL.FTZ R162, R162, R3.reuse ;  /* 0x00000003a2a27220 */ /* 0x084fe20000410000 */
[----:B------:R-:W-:Y:S01]  /*a010*/  MUFU.EX2 R179, R179 ;  /* 0x000000b300b37308 */ /* 0x000fe20000000800 */
[----:B------:R-:W-:-:S02]  /*a020*/  FMUL.FTZ R163, R163, R3 ;  /* 0x00000003a3a37220 */ /* 0x000fc40000410000 */
[-C--:B------:R-:W-:Y:S02]  /*a030*/  FMUL.FTZ R158, R158, R3.reuse ;  /* 0x000000039e9e7220 */ /* 0x080fe40000410000 */
[----:B------:R-:W-:Y:S02]  /*a040*/  FMUL.FTZ R159, R159, R3 ;  /* 0x000000039f9f7220 */ /* 0x000fe40000410000 */
[-C--:B------:R-:W-:Y:S01]  /*a050*/  FMUL.FTZ R36, R36, R175.reuse ;  /* 0x000000af24247220 */ /* 0x080fe20000410000 */
[----:B-1----:R-:W-:Y:S01]  /*a060*/  HMMA.16816.F32 R160, R4, R8, R160 ;  /* 0x0000000804a0723c */ /* 0x002fe200000018a0 */
[----:B------:R-:W-:Y:S01]  /*a070*/  FMUL.FTZ R37, R37, R175 ;  /* 0x000000af25257220 */ /* 0x000fe20000410000 */
[----:B------:R-:W-:Y:S01]  /*a080*/  MUFU.EX2 R178, R178 ;  /* 0x000000b200b27308 */ /* 0x000fe20000000800 */
[-C--:B------:R-:W-:Y:S02]  /*a090*/  FMUL.FTZ R38, R38, R3.reuse ;  /* 0x0000000326267220 */ /* 0x080fe40000410000 */
[----:B------:R-:W-:-:S02]  /*a0a0*/  FMUL.FTZ R39, R39, R3 ;  /* 0x0000000327277220 */ /* 0x000fc40000410000 */
[-C--:B------:R-:W-:Y:S01]  /*a0b0*/  FMUL.FTZ R40, R40, R175.reuse ;  /* 0x000000af28287220 */ /* 0x080fe20000410000 */
[C---:B------:R-:W-:Y:S01]  /*a0c0*/  HMMA.16816.F32 R156, R4.reuse, R10, R156 ;  /* 0x0000000a049c723c */ /* 0x040fe2000000189c */
[----:B------:R-:W1:Y:S01]  /*a0d0*/  LDSM.16.MT88.4 R8, [R209+0x10000] ;  /* 0x01000000d108783b */ /* 0x000e620000004200 */
[----:B------:R-:W-:Y:S01]  /*a0e0*/  FMUL.FTZ R41, R41, R175 ;  /* 0x000000af29297220 */ /* 0x000fe20000410000 */
[----:B------:R-:W-:Y:S01]  /*a0f0*/  MUFU.EX2 R181, R181 ;  /* 0x000000b500b57308 */ /* 0x000fe20000000800 */
[-C--:B------:R-:W-:Y:S02]  /*a100*/  FMUL.FTZ R42, R42, R3.reuse ;  /* 0x000000032a2a7220 */ /* 0x080fe40000410000 */
[----:B------:R-:W-:Y:S02]  /*a110*/  FMUL.FTZ R43, R43, R3 ;  /* 0x000000032b2b7220 */ /* 0x000fe40000410000 */
[-C--:B------:R-:W-:Y:S02]  /*a120*/  FMUL.FTZ R44, R44, R175.reuse ;  /* 0x000000af2c2c7220 */ /* 0x080fe40000410000 */
[----:B------:R-:W-:Y:S01]  /*a130*/  FMUL.FTZ R45, R45, R175 ;  /* 0x000000af2d2d7220 */ /* 0x000fe20000410000 */
[----:B------:R-:W-:Y:S01]  /*a140*/  MUFU.EX2 R183, R183 ;  /* 0x000000b700b77308 */ /* 0x000fe20000000800 */
[----:B----4-:R-:W-:Y:S01]  /*a150*/  HMMA.16816.F32 R36, R4, R12, R36 ;  /* 0x0000000c0424723c */ /* 0x010fe20000001824 */
[----:B------:R-:W-:-:S02]  /*a160*/  FMUL.FTZ R46, R46, R3 ;  /* 0x000000032e2e7220 */ /* 0x000fc40000410000 */
[----:B------:R-:W-:Y:S02]  /*a170*/  FMUL.FTZ R47, R47, R3 ;  /* 0x000000032f2f7220 */ /* 0x000fe40000410000 */
[-C--:B------:R-:W-:Y:S02]  /*a180*/  FMUL.FTZ R48, R48, R175.reuse ;  /* 0x000000af30307220 */ /* 0x080fe40000410000 */
[----:B------:R-:W-:Y:S01]  /*a190*/  FMUL.FTZ R49, R49, R175 ;  /* 0x000000af31317220 */ /* 0x000fe20000410000 */
[----:B------:R-:W-:Y:S01]  /*a1a0*/  HMMA.16816.F32 R40, R4, R14, R40 ;  /* 0x0000000e0428723c */ /* 0x000fe20000001828 */
[----:B------:R-:W2:Y:S01]  /*a1b0*/  LDSM.16.MT88.4 R12, [R208+0x10000] ;  /* 0x01000000d00c783b */ /* 0x000ea20000004200 */
[-C--:B------:R-:W-:Y:S01]  /*a1c0*/  FMUL.FTZ R50, R50, R3.reuse ;  /* 0x0000000332327220 */ /* 0x080fe20000410000 */
[----:B------:R-:W-:Y:S01]  /*a1d0*/  MUFU.EX2 R182, R182 ;  /* 0x000000b600b67308 */ /* 0x000fe20000000800 */
[----:B------:R-:W-:Y:S02]  /*a1e0*/  FMUL.FTZ R51, R51, R3 ;  /* 0x0000000333337220 */ /* 0x000fe40000410000 */
[----:B------:R-:W-:-:S02]  /*a1f0*/  FMUL.FTZ R52, R52, R175 ;  /* 0x000000af34347220 */ /* 0x000fc40000410000 */
[----:B------:R-:W-:Y:S02]  /*a200*/  FMUL.FTZ R53, R53, R175 ;  /* 0x000000af35357220 */ /* 0x000fe40000410000 */
[-C--:B------:R-:W-:Y:S01]  /*a210*/  FMUL.FTZ R54, R54, R3.reuse ;  /* 0x0000000336367220 */ /* 0x080fe20000410000 */
[----:B------:R-:W-:Y:S01]  /*a220*/  MUFU.EX2 R185, R185 ;  /* 0x000000b900b97308 */ /* 0x000fe20000000800 */
[----:B------:R-:W-:Y:S02]  /*a230*/  FMUL.FTZ R55, R55, R3 ;  /* 0x0000000337377220 */ /* 0x000fe40000410000 */
[-C--:B------:R-:W-:Y:S02]  /*a240*/  FMUL.FTZ R56, R56, R175.reuse ;  /* 0x000000af38387220 */ /* 0x080fe40000410000 */
[----:B------:R-:W-:Y:S02]  /*a250*/  FMUL.FTZ R57, R57, R175 ;  /* 0x000000af39397220 */ /* 0x000fe40000410000 */
[-C--:B------:R-:W-:Y:S01]  /*a260*/  FMUL.FTZ R58, R58, R3.reuse ;  /* 0x000000033a3a7220 */ /* 0x080fe20000410000 */
[----:B------:R-:W3:Y:S01]  /*a270*/  MUFU.EX2 R184, R184 ;  /* 0x000000b800b87308 */ /* 0x000ee20000000800 */
[----:B------:R-:W-:Y:S01]  /*a280*/  FMUL.FTZ R59, R59, R3 ;  /* 0x000000033b3b7220 */ /* 0x000fe20000410000 */
[----:B-1----:R-:W-:Y:S01]  /*a290*/  HMMA.16816.F32 R44, R4, R8, R44 ;  /* 0x00000008042c723c */ /* 0x002fe2000000182c */
[----:B------:R-:W-:-:S02]  /*a2a0*/  FMUL.FTZ R60, R60, R175 ;  /* 0x000000af3c3c7220 */ /* 0x000fc40000410000 */
[----:B------:R-:W-:Y:S02]  /*a2b0*/  FMUL.FTZ R61, R61, R175 ;  /* 0x000000af3d3d7220 */ /* 0x000fe40000410000 */
[-C--:B------:R-:W-:Y:S01]  /*a2c0*/  FMUL.FTZ R62, R62, R3.reuse ;  /* 0x000000033e3e7220 */ /* 0x080fe20000410000 */
[----:B------:R-:W1:Y:S01]  /*a2d0*/  MUFU.EX2 R191, R191 ;  /* 0x000000bf00bf7308 */ /* 0x000e620000000800 */
[----:B------:R-:W-:Y:S01]  /*a2e0*/  FMUL.FTZ R63, R63, R3 ;  /* 0x000000033f3f7220 */ /* 0x000fe20000410000 */
[C---:B------:R-:W-:Y:S01]  /*a2f0*/  HMMA.16816.F32 R48, R4.reuse, R10, R48 ;  /* 0x0000000a0430723c */ /* 0x040fe20000001830 */
[----:B------:R-:W4:Y:S01]  /*a300*/  LDSM.16.MT88.4 R8, [R212+0x12000] ;  /* 0x01200000d408783b */ /* 0x000f220000004200 */
[-C--:B------:R-:W-:Y:S02]  /*a310*/  FMUL.FTZ R64, R64, R175.reuse ;  /* 0x000000af40407220 */ /* 0x080fe40000410000 */
[----:B------:R-:W-:Y:S02]  /*a320*/  FMUL.FTZ R65, R65, R175 ;  /* 0x000000af41417220 */ /* 0x000fe40000410000 */
[----:B------:R-:W-:Y:S01]  /*a330*/  FMUL.FTZ R66, R66, R3 ;  /* 0x0000000342427220 */ /* 0x000fe20000410000 */
[----:B---3--:R-:W-:Y:S01]  /*a340*/  F2FP.PACK_AB R20, R184, R185 ;  /* 0x000000b9b814723e */ /* 0x008fe200000000ff */
[----:B------:R-:W-:Y:S01]  /*a350*/  FMUL.FTZ R67, R67, R3 ;  /* 0x0000000343437220 */ /* 0x000fe20000410000 */
[----:B------:R-:W3:Y:S01]  /*a360*/  MUFU.EX2 R190, R190 ;  /* 0x000000be00be7308 */ /* 0x000ee20000000800 */
[-C--:B------:R-:W-:Y:S01]  /*a370*/  FMUL.FTZ R68, R68, R175.reuse ;  /* 0x000000af44447220 */ /* 0x080fe20000410000 */
[----:B--2---:R-:W-:Y:S01]  /*a380*/  HMMA.16816.F32 R52, R4, R12, R52 ;  /* 0x0000000c0434723c */ /* 0x004fe20000001834 */
[----:B------:R-:W-:-:S02]  /*a390*/  FMUL.FTZ R69, R69, R175 ;  /* 0x000000af45457220 */ /* 0x000fc40000410000 */
[-C--:B------:R-:W-:Y:S02]  /*a3a0*/  FMUL.FTZ R70, R70, R3.reuse ;  /* 0x0000000346467220 */ /* 0x080fe40000410000 */
[----:B------:R-:W-:Y:S01]  /*a3b0*/  FMUL.FTZ R71, R71, R3 ;  /* 0x0000000347477220 */ /* 0x000fe20000410000 */
[----:B------:R-:W-:Y:S01]  /*a3c0*/  MUFU.EX2 R223, R223 ;  /* 0x000000df00df7308 */ /* 0x000fe20000000800 */
[-C--:B------:R-:W-:Y:S01]  /*a3d0*/  FMUL.FTZ R72, R72, R175.reuse ;  /* 0x000000af48487220 */ /* 0x080fe20000410000 */
[----:B------:R-:W-:Y:S01]  /*a3e0*/  HMMA.16816.F32 R56, R4, R14, R56 ;  /* 0x0000000e0438723c */ /* 0x000fe20000001838 */
[----:B------:R-:W2:Y:S01]  /*a3f0*/  LDSM.16.MT88.4 R12, [R210+0x12000] ;  /* 0x01200000d20c783b */ /* 0x000ea20000004200 */
[----:B------:R-:W-:Y:S02]  /*a400*/  FMUL.FTZ R73, R73, R175 ;  /* 0x000000af49497220 */ /* 0x000fe40000410000 */
[-C--:B------:R-:W-:Y:S02]  /*a410*/  FMUL.FTZ R74, R74, R3.reuse ;  /* 0x000000034a4a7220 */ /* 0x080fe40000410000 */
[----:B------:R-:W-:Y:S01]  /*a420*/  FMUL.FTZ R75, R75, R3 ;  /* 0x000000034b4b7220 */ /* 0x000fe20000410000 */
[----:B------:R-:W-:Y:S01]  /*a430*/  MUFU.EX2 R230, R230 ;  /* 0x000000e600e67308 */ /* 0x000fe20000000800 */
[----:B------:R-:W-:-:S02]  /*a440*/  FMUL.FTZ R76, R76, R175 ;  /* 0x000000af4c4c7220 */ /* 0x000fc40000410000 */
[----:B------:R-:W-:Y:S02]  /*a450*/  FMUL.FTZ R77, R77, R175 ;  /* 0x000000af4d4d7220 */ /* 0x000fe40000410000 */
[-C--:B------:R-:W-:Y:S02]  /*a460*/  FMUL.FTZ R78, R78, R3.reuse ;  /* 0x000000034e4e7220 */ /* 0x080fe40000410000 */
[----:B------:R-:W-:Y:S01]  /*a470*/  FMUL.FTZ R79, R79, R3 ;  /* 0x000000034f4f7220 */ /* 0x000fe20000410000 */
[----:B------:R-:W-:Y:S01]  /*a480*/  MUFU.EX2 R188, R188 ;  /* 0x000000bc00bc7308 */ /* 0x000fe20000000800 */
[-C--:B------:R-:W-:Y:S02]  /*a490*/  FMUL.FTZ R80, R80, R175.reuse ;  /* 0x000000af50507220 */ /* 0x080fe40000410000 */
[----:B------:R-:W-:Y:S02]  /*a4a0*/  FMUL.FTZ R81, R81, R175 ;  /* 0x000000af51517220 */ /* 0x000fe40000410000 */
[-C--:B------:R-:W-:Y:S01]  /*a4b0*/  FMUL.FTZ R82, R82, R3.reuse ;  /* 0x0000000352527220 */ /* 0x080fe20000410000 */
[----:B----4-:R-:W-:Y:S01]  /*a4c0*/  HMMA.16816.F32 R60, R4, R8, R60 ;  /* 0x00000008043c723c */ /* 0x010fe2000000183c */
[----:B------:R-:W-:Y:S01]  /*a4d0*/  FMUL.FTZ R83, R83, R3 ;  /* 0x0000000353537220 */ /* 0x000fe20000410000 */
[----:B------:R-:W-:Y:S01]  /*a4e0*/  MUFU.EX2 R189, R189 ;  /* 0x000000bd00bd7308 */ /* 0x000fe20000000800 */
[----:B------:R-:W-:-:S02]  /*a4f0*/  FMUL.FTZ R84, R84, R175 ;  /* 0x000000af54547220 */ /* 0x000fc40000410000 */
[----:B------:R-:W-:Y:S02]  /*a500*/  FMUL.FTZ R85, R85, R175 ;  /* 0x000000af55557220 */ /* 0x000fe40000410000 */
[-C--:B------:R-:W-:Y:S01]  /*a510*/  FMUL.FTZ R86, R86, R3.reuse ;  /* 0x0000000356567220 */ /* 0x080fe20000410000 */
[----:B------:R-:W-:Y:S01]  /*a520*/  HMMA.16816.F32 R64, R4, R10, R64 ;  /* 0x0000000a0440723c */ /* 0x000fe20000001840 */
[----:B------:R-:W4:Y:S01]  /*a530*/  LDSM.16.MT88.4 R8, [R209+0x12000] ;  /* 0x01200000d108783b */ /* 0x000f220000004200 */
[----:B------:R-:W-:Y:S01]  /*a540*/  FMUL.FTZ R87, R87, R3 ;  /* 0x0000000357577220 */ /* 0x000fe20000410000 */
[----:B------:R-:W5:Y:S01]  /*a550*/  MUFU.EX2 R187, R187 ;  /* 0x000000bb00bb7308 */ /* 0x000f620000000800 */
[-C--:B------:R-:W-:Y:S02]  /*a560*/  FMUL.FTZ R88, R88, R175.reuse ;  /* 0x000000af58587220 */ /* 0x080fe40000410000 */
[----:B------:R-:W-:Y:S02]  /*a570*/  FMUL.FTZ R89, R89, R175 ;  /* 0x000000af59597220 */ /* 0x000fe40000410000 */
[----:B------:R-:W-:-:S02]  /*a580*/  FMUL.FTZ R90, R90, R3 ;  /* 0x000000035a5a7220 */ /* 0x000fc40000410000 */
[----:B------:R-:W-:Y:S01]  /*a590*/  FMUL.FTZ R91, R91, R3 ;  /* 0x000000035b5b7220 */ /* 0x000fe20000410000 */
[----:B------:R-:W1:Y:S01]  /*a5a0*/  MUFU.EX2 R186, R186 ;  /* 0x000000ba00ba7308 */ /* 0x000e620000000800 */
[C---:B--2---:R-:W-:Y:S01]  /*a5b0*/  HMMA.16816.F32 R68, R4.reuse, R12, R68 ;  /* 0x0000000c0444723c */ /* 0x044fe20000001844 */
[-C--:B------:R-:W-:Y:S02]  /*a5c0*/  FMUL.FTZ R92, R92, R175.reuse ;  /* 0x000000af5c5c7220 */ /* 0x080fe40000410000 */
[----:B------:R-:W-:Y:S02]  /*a5d0*/  FMUL.FTZ R93, R93, R175 ;  /* 0x000000af5d5d7220 */ /* 0x000fe40000410000 */
[-C--:B------:R-:W-:Y:S02]  /*a5e0*/  FMUL.FTZ R94, R94, R3.reuse ;  /* 0x000000035e5e7220 */ /* 0x080fe40000410000 */
[----:B------:R-:W-:Y:S01]  /*a5f0*/  FMUL.FTZ R95, R95, R3 ;  /* 0x000000035f5f7220 */ /* 0x000fe20000410000 */
[----:B------:R-:W-:Y:S01]  /*a600*/  HMMA.16816.F32 R72, R4, R14, R72 ;  /* 0x0000000e0448723c */ /* 0x000fe20000001848 */
[----:B------:R-:W2:Y:S01]  /*a610*/  LDSM.16.MT88.4 R12, [R208+0x12000] ;  /* 0x01200000d00c783b */ /* 0x000ea20000004200 */
[-C--:B------:R-:W-:Y:S01]  /*a620*/  FMUL.FTZ R96, R96, R175.reuse ;  /* 0x000000af60607220 */ /* 0x080fe20000410000 */
[----:B------:R-:W1:Y:S01]  /*a630*/  MUFU.EX2 R177, R177 ;  /* 0x000000b100b17308 */ /* 0x000e620000000800 */
[----:B------:R-:W-:-:S02]  /*a640*/  FMUL.FTZ R97, R97, R175 ;  /* 0x000000af61617220 */ /* 0x000fc40000410000 */
[-C--:B------:R-:W-:Y:S02]  /*a650*/  FMUL.FTZ R98, R98, R3.reuse ;  /* 0x0000000362627220 */ /* 0x080fe40000410000 */
[----:B------:R-:W-:Y:S02]  /*a660*/  FMUL.FTZ R99, R99, R3 ;  /* 0x0000000363637220 */ /* 0x000fe40000410000 */
[-C--:B------:R-:W-:Y:S01]  /*a670*/  FMUL.FTZ R100, R100, R175.reuse ;  /* 0x000000af64647220 */ /* 0x080fe20000410000 */
[----:B------:R-:W1:Y:S01]  /*a680*/  MUFU.EX2 R176, R176 ;  /* 0x000000b000b07308 */ /* 0x000e620000000800 */
[----:B------:R-:W-:Y:S02]  /*a690*/  FMUL.FTZ R101, R101, R175 ;  /* 0x000000af65657220 */ /* 0x000fe40000410000 */
[-C--:B------:R-:W-:Y:S02]  /*a6a0*/  FMUL.FTZ R102, R102, R3.reuse ;  /* 0x0000000366667220 */ /* 0x080fe40000410000 */
[----:B------:R-:W-:-:S02]  /*a6b0*/  FMUL.FTZ R103, R103, R3 ;  /* 0x0000000367677220 */ /* 0x000fc40000410000 */
[-C--:B------:R-:W-:Y:S02]  /*a6c0*/  FMUL.FTZ R104, R104, R175.reuse ;  /* 0x000000af68687220 */ /* 0x080fe40000410000 */
[----:B------:R-:W-:Y:S01]  /*a6d0*/  FMUL.FTZ R105, R105, R175 ;  /* 0x000000af69697220 */ /* 0x000fe20000410000 */
[C---:B----4-:R-:W-:Y:S01]  /*a6e0*/  HMMA.16816.F32 R76, R4.reuse, R8, R76 ;  /* 0x00000008044c723c */ /* 0x050fe2000000184c */
[-C--:B------:R-:W-:Y:S02]  /*a6f0*/  FMUL.FTZ R106, R106, R3.reuse ;  /* 0x000000036a6a7220 */ /* 0x080fe40000410000 */
[----:B------:R-:W-:Y:S02]  /*a700*/  FMUL.FTZ R107, R107, R3 ;  /* 0x000000036b6b7220 */ /* 0x000fe40000410000 */
[-C--:B------:R-:W-:Y:S02]  /*a710*/  FMUL.FTZ R108, R108, R175.reuse ;  /* 0x000000af6c6c7220 */ /* 0x080fe40000410000 */
[----:B------:R-:W-:Y:S01]  /*a720*/  FMUL.FTZ R109, R109, R175 ;  /* 0x000000af6d6d7220 */ /* 0x000fe20000410000 */
[----:B------:R-:W-:Y:S01]  /*a730*/  HMMA.16816.F32 R80, R4, R10, R80 ;  /* 0x0000000a0450723c */ /* 0x000fe20000001850 */
[----:B------:R-:W4:Y:S01]  /*a740*/  LDSM.16.MT88.4 R8, [R212+0x14000] ;  /* 0x01400000d408783b */ /* 0x000f220000004200 */
        /* <DEDUP_REMOVED lines=10> */
[----:B------:R-:W-:Y:S01]  /*a7f0*/  HMMA.16816.F32 R88, R4, R14, R88 ;  /* 0x0000000e0458723c */ /* 0x000fe20000001858 */
[----:B------:R-:W2:Y:S01]  /*a800*/  LDSM.16.MT88.4 R12, [R210+0x14000] ;  /* 0x01400000d20c783b */ /* 0x000ea20000004200 */
[----:B------:R-:W-:Y:S02]  /*a810*/  FMUL.FTZ R119, R119, R3 ;  /* 0x0000000377777220 */ /* 0x000fe40000410000 */
[-C--:B------:R-:W-:Y:S02]  /*a820*/  FMUL.FTZ R120, R120, R175.reuse ;  /* 0x000000af78787220 */ /* 0x080fe40000410000 */
[----:B------:R-:W-:Y:S02]  /*a830*/  FMUL.FTZ R121, R121, R175 ;  /* 0x000000af79797220 */ /* 0x000fe40000410000 */
[----:B------:R-:W-:-:S02]  /*a840*/  FMUL.FTZ R122, R122, R3 ;  /* 0x000000037a7a7220 */ /* 0x000fc40000410000 */
[----:B------:R-:W-:Y:S02]  /*a850*/  FMUL.FTZ R123, R123, R3 ;  /* 0x000000037b7b7220 */ /* 0x000fe40000410000 */
[-C--:B------:R-:W-:Y:S02]  /*a860*/  FMUL.FTZ R124, R124, R175.reuse ;  /* 0x000000af7c7c7220 */ /* 0x080fe40000410000 */
[----:B------:R-:W-:Y:S02]  /*a870*/  FMUL.FTZ R125, R125, R175 ;  /* 0x000000af7d7d7220 */ /* 0x000fe40000410000 */
[-C--:B------:R-:W-:Y:S02]  /*a880*/  FMUL.FTZ R126, R126, R3.reuse ;  /* 0x000000037e7e7220 */ /* 0x080fe40000410000 */
[----:B------:R-:W-:Y:S02]  /*a890*/  FMUL.FTZ R127, R127, R3 ;  /* 0x000000037f7f7220 */ /* 0x000fe40000410000 */
[-C--:B------:R-:W-:Y:S01]  /*a8a0*/  FMUL.FTZ R128, R128, R175.reuse ;  /* 0x000000af80807220 */ /* 0x080fe20000410000 */
[----:B----4-:R-:W-:Y:S01]  /*a8b0*/  HMMA.16816.F32 R92, R4, R8, R92 ;  /* 0x00000008045c723c */ /* 0x010fe2000000185c */
[----:B------:R-:W-:-:S02]  /*a8c0*/  FMUL.FTZ R129, R129, R175 ;  /* 0x000000af81817220 */ /* 0x000fc40000410000 */
[-C--:B------:R-:W-:Y:S02]  /*a8d0*/  FMUL.FTZ R130, R130, R3.reuse ;  /* 0x0000000382827220 */ /* 0x080fe40000410000 */
[----:B------:R-:W-:Y:S02]  /*a8e0*/  FMUL.FTZ R131, R131, R3 ;  /* 0x0000000383837220 */ /* 0x000fe40000410000 */
[-C--:B------:R-:W-:Y:S01]  /*a8f0*/  FMUL.FTZ R132, R132, R175.reuse ;  /* 0x000000af84847220 */ /* 0x080fe20000410000 */
[----:B------:R-:W-:Y:S01]  /*a900*/  HMMA.16816.F32 R96, R4, R10, R96 ;  /* 0x0000000a0460723c */ /* 0x000fe20000001860 */
[----:B------:R-:W4:Y:S01]  /*a910*/  LDSM.16.MT88.4 R8, [R209+0x14000] ;  /* 0x01400000d108783b */ /* 0x000f220000004200 */
[----:B------:R-:W-:Y:S02]  /*a920*/  FMUL.FTZ R133, R133, R175 ;  /* 0x000000af85857220 */ /* 0x000fe40000410000 */
[-C--:B------:R-:W-:Y:S02]  /*a930*/  FMUL.FTZ R134, R134, R3.reuse ;  /* 0x0000000386867220 */ /* 0x080fe40000410000 */
[----:B------:R-:W-:-:S02]  /*a940*/  FMUL.FTZ R135, R135, R3 ;  /* 0x0000000387877220 */ /* 0x000fc40000410000 */
[-C--:B------:R-:W-:Y:S02]  /*a950*/  FMUL.FTZ R136, R136, R175.reuse ;  /* 0x000000af88887220 */ /* 0x080fe40000410000 */
[----:B------:R-:W-:Y:S01]  /*a960*/  FMUL.FTZ R137, R137, R175 ;  /* 0x000000af89897220 */ /* 0x000fe20000410000 */
[C---:B--2---:R-:W-:Y:S01]  /*a970*/  HMMA.16816.F32 R100, R4.reuse, R12, R100 ;  /* 0x0000000c0464723c */ /* 0x044fe20000001864 */
[-C--:B------:R-:W-:Y:S02]  /*a980*/  FMUL.FTZ R138, R138, R3.reuse ;  /* 0x000000038a8a7220 */ /* 0x080fe40000410000 */
[----:B------:R-:W-:Y:S02]  /*a990*/  FMUL.FTZ R139, R139, R3 ;  /* 0x000000038b8b7220 */ /* 0x000fe40000410000 */
[-C--:B------:R-:W-:Y:S02]  /*a9a0*/  FMUL.FTZ R140, R140, R175.reuse ;  /* 0x000000af8c8c7220 */ /* 0x080fe40000410000 */
[----:B------:R-:W-:Y:S01]  /*a9b0*/  FMUL.FTZ R141, R141, R175 ;  /* 0x000000af8d8d7220 */ /* 0x000fe20000410000 */
[----:B------:R-:W-:Y:S01]  /*a9c0*/  HMMA.16816.F32 R104, R4, R14, R104 ;  /* 0x0000000e0468723c */ /* 0x000fe20000001868 */
[----:B------:R-:W2:Y:S01]  /*a9d0*/  LDSM.16.MT88.4 R12, [R208+0x14000] ;  /* 0x01400000d00c783b */ /* 0x000ea20000004200 */
[----:B------:R-:W-:-:S02]  /*a9e0*/  FMUL.FTZ R142, R142, R3 ;  /* 0x000000038e8e7220 */ /* 0x000fc40000410000 */
[----:B------:R-:W-:Y:S02]  /*a9f0*/  FMUL.FTZ R143, R143, R3 ;  /* 0x000000038f8f7220 */ /* 0x000fe40000410000 */
[-C--:B------:R-:W-:Y:S02]  /*aa00*/  FMUL.FTZ R152, R152, R175.reuse ;  /* 0x000000af98987220 */ /* 0x080fe40000410000 */
[----:B------:R-:W-:Y:S02]  /*aa10*/  FMUL.FTZ R153, R153, R175 ;  /* 0x000000af99997220 */ /* 0x000fe40000410000 */
[-C--:B------:R-:W-:Y:S02]  /*aa20*/  FMUL.FTZ R154, R154, R3.reuse ;  /* 0x000000039a9a7220 */ /* 0x080fe40000410000 */
[----:B------:R-:W-:Y:S02]  /*aa30*/  FMUL.FTZ R155, R155, R3 ;  /* 0x000000039b9b7220 */ /* 0x000fe40000410000 */
[----:B------:R-:W-:-:S02]  /*aa40*/  FMUL.FTZ R148, R148, R175 ;  /* 0x000000af94947220 */ /* 0x000fc40000410000 */
[----:B------:R-:W-:Y:S02]  /*aa50*/  FMUL.FTZ R149, R149, R175 ;  /* 0x000000af95957220 */ /* 0x000fe40000410000 */
[-C--:B------:R-:W-:Y:S02]  /*aa60*/  FMUL.FTZ R150, R150, R3.reuse ;  /* 0x0000000396967220 */ /* 0x080fe40000410000 */
[----:B------:R-:W-:Y:S01]  /*aa70*/  FMUL.FTZ R151, R151, R3 ;  /* 0x0000000397977220 */ /* 0x000fe20000410000 */
[----:B----4-:R-:W-:Y:S01]  /*aa80*/  HMMA.16816.F32 R108, R4, R8, R108 ;  /* 0x00000008046c723c */ /* 0x010fe2000000186c */
[-C--:B------:R-:W-:Y:S02]  /*aa90*/  FMUL.FTZ R144, R144, R175.reuse ;  /* 0x000000af90907220 */ /* 0x080fe40000410000 */
[----:B------:R-:W-:Y:S02]  /*aaa0*/  FMUL.FTZ R145, R145, R175 ;  /* 0x000000af91917220 */ /* 0x000fe40000410000 */
[----:B------:R-:W-:-:S02]  /*aab0*/  FMUL.FTZ R146, R146, R3 ;  /* 0x0000000392927220 */ /* 0x000fc40000410000 */
[----:B------:R-:W-:Y:S01]  /*aac0*/  FMUL.FTZ R147, R147, R3 ;  /* 0x0000000393937220 */ /* 0x000fe20000410000 */
[----:B------:R-:W-:Y:S01]  /*aad0*/  HMMA.16816.F32 R112, R4, R10, R112 ;  /* 0x0000000a0470723c */ /* 0x000fe20000001870 */
[----:B------:R-:W4:Y:S01]  /*aae0*/  LDSM.16.MT88.4 R8, [R212+0x16000] ;  /* 0x01600000d408783b */ /* 0x000f220000004200 */
[--C-:B------:R-:W-:Y:S02]  /*aaf0*/  FFMA.FTZ R231, R34, c[0x0][0x23c], -R35.reuse ;  /* 0x00008f0022e77a23 */ /* 0x100fe40000010823 */
[----:B------:R-:W-:Y:S02]  /*ab00*/  FFMA.FTZ R232, R33, c[0x0][0x23c], -R35 ;  /* 0x00008f0021e87a23 */ /* 0x000fe40000010823 */
[----:B------:R-:W-:Y:S02]  /*ab10*/  FFMA.FTZ R31, R31, c[0x0][0x23c], -R30 ;  /* 0x00008f001f1f7a23 */ /* 0x000fe4000001081e */
[----:B------:R-:W1:Y:S01]  /*ab20*/  MUFU.EX2 R231, R231 ;  /* 0x000000e700e77308 */ /* 0x000e620000000800 */
[----:B------:R-:W-:-:S02]  /*ab30*/  FFMA.FTZ R174, R235, R175, R174 ;  /* 0x000000afebae7223 */ /* 0x000fc400000100ae */
[----:B------:R-:W-:Y:S01]  /*ab40*/  FFMA.FTZ R3, R234, R3, R170 ;  /* 0x00000003ea037223 */ /* 0x000fe200000100aa */
[C---:B--2---:R-:W-:Y:S01]  /*ab50*/  HMMA.16816.F32 R116, R4.reuse, R12, R116 ;  /* 0x0000000c0474723c */ /* 0x044fe20000001874 */
[----:B------:R-:W-:Y:S02]  /*ab60*/  FADD.FTZ R173, R173, R174 ;  /* 0x000000aeadad7221 */ /* 0x000fe40000010000 */
[----:B------:R-:W-:Y:S01]  /*ab70*/  FADD.FTZ R3, R169, R3 ;  /* 0x00000003a9037221 */ /* 0x000fe20000010000 */
[----:B------:R-:W2:Y:S01]  /*ab80*/  MUFU.EX2 R232, R232 ;  /* 0x000000e800e87308 */ /* 0x000ea20000000800 */
        /* <DEDUP_REMOVED lines=9> */
[----:B------:R-:W-:-:S02]  /*ac20*/  @P0 MOV R3, R0 ;  /* 0x0000000000030202 */ /* 0x000fc40000000f00 */
[----:B------:R-:W-:Y:S01]  /*ac30*/  @P0 MOV R164, R2 ;  /* 0x0000000200a40202 */ /* 0x000fe20000000f00 */
[C---:B----4-:R-:W-:Y:S08]  /*ac40*/  HMMA.16816.F32 R124, R4.reuse, R8, R124 ;  /* 0x00000008047c723c */ /* 0x050ff0000000187c */
[C---:B------:R-:W-:Y:S01]  /*ac50*/  HMMA.16816.F32 R128, R4.reuse, R10, R128 ;  /* 0x0000000a0480723c */ /* 0x040fe20000001880 */
[----:B------:R-:W4:Y:S07]  /*ac60*/  LDSM.16.MT88.4 R8, [R209+0x16000] ;  /* 0x01600000d108783b */ /* 0x000f2e0000004200 */
[C---:B-1----:R-:W-:Y:S08]  /*ac70*/  HMMA.16816.F32 R132, R4.reuse, R12, R132 ;  /* 0x0000000c0484723c */ /* 0x042ff00000001884 */
[C---:B------:R-:W-:Y:S01]  /*ac80*/  HMMA.16816.F32 R136, R4.reuse, R14, R136 ;  /* 0x0000000e0488723c */ /* 0x040fe20000001888 */
[----:B------:R-:W1:Y:S07]  /*ac90*/  LDSM.16.MT88.4 R12, [R208+0x16000] ;  /* 0x01600000d00c783b */ /* 0x000e6e0000004200 */
[C---:B----4-:R-:W-:Y:S07]  /*aca0*/  HMMA.16816.F32 R140, R4.reuse, R10, R140 ;  /* 0x0000000a048c723c */ /* 0x050fee000000188c */
[----:B------:R-:W-:Y:S01]  /*acb0*/  IMAD.WIDE.U32 R10, R18, -0x2daee0ad, RZ ;  /* 0xd2511f53120a7825 */ /* 0x000fe200078e00ff */
[----:B------:R-:W-:Y:S07]  /*acc0*/  HMMA.16816.F32 R152, R4, R8, R152 ;  /* 0x000000080498723c */ /* 0x000fee0000001898 */
[----:B------:R-:W-:-:S02]  /*acd0*/  LOP3.LUT R8, R11, UR33, R16, 0x96, !PT ;  /* 0x000000210b087c12 */ /* 0x000fc4000f8e9610 */
[C---:B------:R-:W-:Y:S01]  /*ace0*/  LOP3.LUT R11, R10.reuse, 0xffff, RZ, 0xc0, !PT ;  /* 0x0000ffff0a0b7812 */ /* 0x040fe200078ec0ff */
[----:B------:R-:W-:Y:S01]  /*acf0*/  LDSM.16.MT88.4 R16, [R212+0x10800] ;  /* 0x01080000d410783b */ /* 0x000fe20000004200 */
[----:B------:R-:W-:Y:S01]  /*ad00*/  LOP3.LUT R9, R10, 0xff, RZ, 0xc0, !PT ;  /* 0x000000ff0a097812 */ /* 0x000fe200078ec0ff */
[C---:B-1----:R-:W-:Y:S07]  /*ad10*/  HMMA.16816.F32 R148, R4.reuse, R12, R148 ;  /* 0x0000000c0494723c */ /* 0x042fee0000001894 */
[----:B------:R-:W-:Y:S01]  /*ad20*/  SHF.R.U32.HI R12, RZ, 0x8, R11 ;  /* 0x00000008ff0c7819 */ /* 0x000fe2000001160b */
[----:B------:R-:W-:Y:S01]  /*ad30*/  HMMA.16816.F32 R144, R4, R14, R144 ;  /* 0x0000000e0490723c */ /* 0x000fe20000001890 */
[----:B------:R-:W-:-:S02]  /*ad40*/  SHF.R.U32.HI R11, RZ, 0x10, R10 ;  /* 0x00000010ff0b7819 */ /* 0x000fc4000001160a */
[----:B------:R-:W-:Y:S02]  /*ad50*/  PRMT R9, R9, 0x5410, R12 ;  /* 0x0000541009097816 */ /* 0x000fe4000000000c */
[----:B------:R-:W1:Y:S01]  /*ad60*/  LDSM.16.MT88.4 R12, [R210+0x10800] ;  /* 0x01080000d20c783b */ /* 0x000e620000004200 */
[----:B------:R-:W-:Y:S02]  /*ad70*/  SHF.R.U32.HI R10, RZ, 0x18, R10 ;  /* 0x00000018ff0a7819 */ /* 0x000fe4000001160a */
[C---:B------:R-:W-:Y:S02]  /*ad80*/  LOP3.LUT R6, R8.reuse, 0xffff, RZ, 0xc0, !PT ;  /* 0x0000ffff08067812 */ /* 0x040fe400078ec0ff */
[--C-:B------:R-:W-:Y:S02]  /*ad90*/  SHF.R.U32.HI R5, RZ, 0x10, R8.reuse ;  /* 0x00000010ff057819 */ /* 0x100fe40000011608 */
[----:B------:R-:W-:Y:S02]  /*ada0*/  LOP3.LUT R4, R8, 0xff, RZ, 0xc0, !PT ;  /* 0x000000ff08047812 */ /* 0x000fe400078ec0ff */
[----:B------:R-:W-:-:S02]  /*adb0*/  SHF.R.U32.HI R8, RZ, 0x18, R8 ;  /* 0x00000018ff087819 */ /* 0x000fc40000011608 */
[----:B------:R-:W-:Y:S02]  /*adc0*/  SHF.R.U32.HI R6, RZ, 0x8, R6 ;  /* 0x00000008ff067819 */ /* 0x000fe40000011606 */
[----:B------:R-:W-:Y:S02]  /*add0*/  LOP3.LUT R5, R5, 0xff, RZ, 0xc0, !PT ;  /* 0x000000ff05057812 */ /* 0x000fe400078ec0ff */
[----:B------:R-:W-:Y:S02]  /*ade0*/  LOP3.LUT R7, R11, 0xff, RZ, 0xc0, !PT ;  /* 0x000000ff0b077812 */ /* 0x000fe400078ec0ff */
[----:B------:R-:W-:Y:S01]  /*adf0*/  PRMT R4, R4, 0x5410, R6 ;  /* 0x0000541004047816 */ /* 0x000fe20000000006 */
[--C-:B------:R-:W-:Y:S01]  /*ae00*/  HSET2.LE.AND R6, R9, R233.reuse, PT ;  /* 0x000000e909067233 */ /* 0x100fe20003803000 */
[----:B------:R-:W-:Y:S02]  /*ae10*/  PRMT R5, R5, 0x5410, R8 ;  /* 0x0000541005057816 */ /* 0x000fe40000000008 */
[----:B------:R-:W-:Y:S01]  /*ae20*/  PRMT R7, R7, 0x5410, R10 ;  /* 0x0000541007077816 */ /* 0x000fe2000000000a */
[--C-:B------:R-:W-:Y:S01]  /*ae30*/  HSET2.LE.AND R4, R4, R233.reuse, PT ;  /* 0x000000e904047233 */ /* 0x100fe20003803000 */
[----:B------:R-:W-:Y:S01]  /*ae40*/  F2FP.PACK_AB R10, R179, R180 ;  /* 0x000000b4b30a723e */ /* 0x000fe200000000ff */
[--C-:B------:R-:W-:Y:S01]  /*ae50*/  HSET2.LE.AND R5, R5, R233.reuse, PT ;  /* 0x000000e905057233 */ /* 0x100fe20003803000 */
[----:B------:R-:W-:Y:S01]  /*ae60*/  F2FP.PACK_AB R9, R182, R183 ;  /* 0x000000b7b609723e */ /* 0x000fe200000000ff */
[----:B------:R-:W-:Y:S01]  /*ae70*/  HSET2.LE.AND R7, R7, R233, PT ;  /* 0x000000e907077233 */ /* 0x000fe20003803000 */
[----:B------:R-:W-:Y:S01]  /*ae80*/  F2FP.PACK_AB R8, R181, R178 ;  /* 0x000000b2b508723e */ /* 0x000fe200000000ff */
[----:B------:R-:W-:Y:S01]  /*ae90*/  FADD.FTZ R183, R183, R168 ;  /* 0x000000a8b7b77221 */ /* 0x000fe20000010000 */
[----:B------:R-:W-:Y:S01]  /*aea0*/  LOP3.LUT R4, R4, R10, RZ, 0xc0, !PT ;  /* 0x0000000a04047212 */ /* 0x000fe200078ec0ff */
[----:B------:R-:W-:Y:S01]  /*aeb0*/  FADD.FTZ R179, R179, R171 ;  /* 0x000000abb3b37221 */ /* 0x000fe20000010000 */
[----:B------:R-:W-:Y:S01]  /*aec0*/  LOP3.LUT R5, R5, R9, RZ, 0xc0, !PT ;  /* 0x0000000905057212 */ /* 0x000fe200078ec0ff */
[----:B------:R-:W-:Y:S01]  /*aed0*/  FADD.FTZ R183, R182, R183 ;  /* 0x000000b7b6b77221 */ /* 0x000fe20000010000 */
[----:B------:R-:W-:Y:S01]  /*aee0*/  LOP3.LUT R6, R6, R8, RZ, 0xc0, !PT ;  /* 0x0000000806067212 */ /* 0x000fe200078ec0ff */
[----:B------:R-:W-:Y:S01]  /*aef0*/  FADD.FTZ R179, R178, R179 ;  /* 0x000000b3b2b37221 */ /* 0x000fe20000010000 */
[----:B------:R-:W4:Y:S01]  /*af00*/  LDSM.16.MT88.4 R8, [R209+0x10800] ;  /* 0x01080000d108783b */ /* 0x000f220000004200 */
[----:B------:R-:W-:Y:S01]  /*af10*/  LOP3.LUT R7, R7, R20, RZ, 0xc0, !PT ;  /* 0x0000001407077212 */ /* 0x000fe200078ec0ff */
[----:B------:R-:W-:-:S02]  /*af20*/  FADD.FTZ R185, R185, R183 ;  /* 0x000000b7b9b97221 */ /* 0x000fc40000010000 */
[----:B------:R-:W2:Y:S01]  /*af30*/  LDSM.16.MT88.4 R20, [R209+0x12800] ;  /* 0x01280000d114783b */ /* 0x000ea20000004200 */
[----:B------:R-:W-:Y:S02]  /*af40*/  FADD.FTZ R181, R181, R179 ;  /* 0x000000b3b5b57221 */ /* 0x000fe40000010000 */
[----:B------:R-:W-:Y:S01]  /*af50*/  FADD.FTZ R185, R184, R185 ;  /* 0x000000b9b8b97221 */ /* 0x000fe20000010000 */
[----:B-1----:R-:W-:Y:S01]  /*af60*/  HMMA.16816.F32 R36, R4, R12, R36 ;  /* 0x0000000c0424723c */ /* 0x002fe20000001824 */
[----:B------:R-:W-:-:S07]  /*af70*/  FADD.FTZ R181, R191, R181 ;  /* 0x000000b5bfb57221 */ /* 0x000fce0000010000 */
[C---:B------:R-:W-:Y:S01]  /*af80*/  HMMA.16816.F32 R40, R4.reuse, R14, R40 ;  /* 0x0000000e0428723c */ /* 0x040fe20000001828 */
[----:B------:R-:W1:Y:S07]  /*af90*/  LDSM.16.MT88.4 R12, [R212+0x12800] ;  /* 0x01280000d40c783b */ /* 0x000e6e0000004200 */
[C---:B------:R-:W-:Y:S08]  /*afa0*/  HMMA.16816.F32 R160, R4.reuse, R16, R160 ;  /* 0x0000001004a0723c */ /* 0x040ff000000018a0 */
[C---:B------:R-:W-:Y:S01]  /*afb0*/  HMMA.16816.F32 R156, R4.reuse, R18, R156 ;  /* 0x00000012049c723c */ /* 0x040fe2000000189c */
[----:B------:R-:W3:Y:S07]  /*afc0*/  LDSM.16.MT88.4 R16, [R208+0x10800] ;  /* 0x01080000d010783b */ /* 0x000eee0000004200 */
[C---:B----4-:R-:W-:Y:S08]  /*afd0*/  HMMA.16816.F32 R44, R4.reuse, R8, R44 ;  /* 0x00000008042c723c */ /* 0x050ff0000000182c */
[C---:B------:R-:W-:Y:S01]  /*afe0*/  HMMA.16816.F32 R48, R4.reuse, R10, R48 ;  /* 0x0000000a0430723c */ /* 0x040fe20000001830 */
[----:B------:R-:W4:Y:S07]  /*aff0*/  LDSM.16.MT88.4 R8, [R210+0x12800] ;  /* 0x01280000d208783b */ /* 0x000f2e0000004200 */
[C---:B--2---:R-:W-:Y:S08]  /*b000*/  HMMA.16816.F32 R76, R4.reuse, R20, R76 ;  /* 0x00000014044c723c */ /* 0x044ff0000000184c */
[C---:B-1----:R-:W-:Y:S08]  /*b010*/  HMMA.16816.F32 R60, R4.reuse, R12, R60 ;  /* 0x0000000c043c723c */ /* 0x042ff0000000183c */
[C---:B------:R-:W-:Y:S01]  /*b020*/  HMMA.16816.F32 R64, R4.reuse, R14, R64 ;  /* 0x0000000e0440723c */ /* 0x040fe20000001840 */
[----:B------:R-:W1:Y:S07]  /*b030*/  LDSM.16.MT88.4 R12, [R212+0x14800] ;  /* 0x01480000d40c783b */ /* 0x000e6e0000004200 */
[C---:B---3--:R-:W-:Y:S08]  /*b040*/  HMMA.16816.F32 R52, R4.reuse, R16, R52 ;  /* 0x000000100434723c */ /* 0x048ff00000001834 */
[C---:B------:R-:W-:Y:S01]  /*b050*/  HMMA.16816.F32 R56, R4.reuse, R18, R56 ;  /* 0x000000120438723c */ /* 0x040fe20000001838 */
[----:B------:R-:W2:Y:S07]  /*b060*/  LDSM.16.MT88.4 R16, [R208+0x12800] ;  /* 0x01280000d010783b */ /* 0x000eae0000004200 */
[C---:B----4-:R-:W-:Y:S08]  /*b070*/  HMMA.16816.F32 R68, R4.reuse, R8, R68 ;  /* 0x000000080444723c */ /* 0x050ff00000001844 */
        /* <DEDUP_REMOVED lines=14> */
[C---:B-1----:R-:W-:Y:S08]  /*b160*/  HMMA.16816.F32 R124, R4.reuse, R12, R124 ;  /* 0x0000000c047c723c */ /* 0x042ff0000000187c */
[C---:B------:R-:W-:Y:S01]  /*b170*/  HMMA.16816.F32 R128, R4.reuse, R14, R128 ;  /* 0x0000000e0480723c */ /* 0x040fe20000001880 */
[----:B------:R-:W1:Y:S07]  /*b180*/  LDSM.16.MT88.4 R12, [R208+0x16800] ;  /* 0x01680000d00c783b */ /* 0x000e6e0000004200 */
[C---:B--2---:R-:W-:Y:S08]  /*b190*/  HMMA.16816.F32 R116, R4.reuse, R16, R116 ;  /* 0x000000100474723c */ /* 0x044ff00000001874 */
[C---:B------:R-:W-:Y:S01]  /*b1a0*/  HMMA.16816.F32 R120, R4.reuse, R18, R120 ;  /* 0x000000120478723c */ /* 0x040fe20000001878 */
[----:B------:R-:W2:Y:S07]  /*b1b0*/  LDSM.16.MT88.4 R16, [R209+0x16800] ;  /* 0x01680000d110783b */ /* 0x000eae0000004200 */
[C---:B---3--:R-:W-:Y:S07]  /*b1c0*/  HMMA.16816.F32 R132, R4.reuse, R8, R132 ;  /* 0x000000080484723c */ /* 0x048fee0000001884 */
[----:B------:R-:W-:Y:S01]  /*b1d0*/  LOP3.LUT R8, R25, UR15, R238, 0x96, !PT ;  /* 0x0000000f19087c12 */ /* 0x000fe2000f8e96ee */
[----:B------:R-:W-:Y:S01]  /*b1e0*/  IMAD.WIDE.U32 R24, R24, -0x2daee0ad, RZ ;  /* 0xd2511f5318187825 */ /* 0x000fe200078e00ff */
[----:B------:R-:W-:Y:S03]  /*b1f0*/  HMMA.16816.F32 R136, R4, R10, R136 ;  /* 0x0000000a0488723c */ /* 0x000fe60000001888 */
[----:B------:R-:W-:-:S05]  /*b200*/  IMAD.WIDE.U32 R8, R8, -0x2daee0ad, RZ ;  /* 0xd2511f5308087825 */ /* 0x000fca00078e00ff */
[----:B------:R-:W-:Y:S01]  /*b210*/  LOP3.LUT R236, R9, UR12, R236, 0x96, !PT ;  /* 0x0000000c09ec7c12 */ /* 0x000fe2000f8e96ec */
[----:B-1----:R-:W-:Y:S01]  /*b220*/  HMMA.16816.F32 R148, R4, R12, R148 ;  /* 0x0000000c0494723c */ /* 0x002fe20000001894 */
[----:B------:R-:W-:-:S03]  /*b230*/  LOP3.LUT R240, R25, UR10, R8, 0x96, !PT ;  /* 0x0000000a19f07c12 */ /* 0x000fc6000f8e9608 */
[----:B------:R-:W-:-:S04]  /*b240*/  IMAD.WIDE.U32 R236, R236, -0x326172a9, RZ ;  /* 0xcd9e8d57ecec7825 */ /* 0x000fc800078e00ff */
[----:B------:R-:W-:Y:S01]  /*b250*/  HMMA.16816.F32 R144, R4, R14, R144 ;  /* 0x0000000e0490723c */ /* 0x000fe20000001890 */
[----:B------:R-:W-:Y:S01]  /*b260*/  LOP3.LUT R238, R237, UR11, R26, 0x96, !PT ;  /* 0x0000000bedee7c12 */ /* 0x000fe2000f8e961a */
[----:B------:R-:W1:Y:S01]  /*b270*/  LDSM.16.MT88.4 R12, [R212+0x11000] ;  /* 0x01100000d40c783b */ /* 0x000e620000004200 */
[----:B------:R-:W-:-:S04]  /*b280*/  IMAD.WIDE.U32 R240, R240, -0x326172a9, RZ ;  /* 0xcd9e8d57f0f07825 */ /* 0x000fc800078e00ff */
[----:B------:R-:W-:Y:S01]  /*b290*/  IMAD.WIDE.U32 R238, R238, -0x2daee0ad, RZ ;  /* 0xd2511f53eeee7825 */ /* 0x000fe200078e00ff */
[C---:B--2---:R-:W-:Y:S03]  /*b2a0*/  HMMA.16816.F32 R152, R4.reuse, R16, R152 ;  /* 0x000000100498723c */ /* 0x044fe60000001898 */
[----:B------:R-:W-:Y:S01]  /*b2b0*/  FFMA.FTZ R237, R28, c[0x0][0x23c], -R30 ;  /* 0x00008f001ced7a23 */ /* 0x000fe2000001081e */
[----:B------:R-:W-:Y:S02]  /*b2c0*/  LOP3.LUT R10, R239, UR8, R24, 0x96, !PT ;  /* 0x00000008ef0a7c12 */ /* 0x000fe4000f8e9618 */
[----:B------:R-:W-:Y:S02]  /*b2d0*/  LDSM.16.MT88.4 R24, [R209+0x11000] ;  /* 0x01100000d118783b */ /* 0x000fe40000004200 */
[C---:B------:R-:W-:Y:S01]  /*b2e0*/  HMMA.16816.F32 R140, R4.reuse, R18, R140 ;  /* 0x00000012048c723c */ /* 0x040fe2000000188c */
[----:B------:R-:W-:Y:S01]  /*b2f0*/  IMAD.WIDE.U32 R10, R10, -0x326172a9, RZ ;  /* 0xcd9e8d570a0a7825 */ /* 0x000fe200078e00ff */
[----:B------:R-:W-:Y:S04]  /*b300*/  MUFU.EX2 R237, R237 ;  /* 0x000000ed00ed7308 */ /* 0x000fe80000000800 */
[----:B------:R-:W-:Y:S01]  /*b310*/  LOP3.LUT R8, R11, UR31, R240, 0x96, !PT ;  /* 0x0000001f0b087c12 */ /* 0x000fe2000f8e96f0 */
[----:B------:R-:W-:Y:S01]  /*b320*/  @UP0 UIADD3 UR31, UR6, -0x3, URZ ;  /* 0xfffffffd061f0890 */ /* 0x000fe2000fffe03f */
[----:B------:R-:W-:Y:S01]  /*b330*/  LOP3.LUT R16, R10, 0xffff, RZ, 0xc0, !PT ;  /* 0x0000ffff0a107812 */ /* 0x000fe200078ec0ff */
[----:B------:R-:W-:Y:S01]  /*b340*/  HMMA.16816.F32 R112, R4, R22, R112 ;  /* 0x000000160470723c */ /* 0x000fe20000001870 */
[----:B------:R-:W-:Y:S01]  /*b350*/  SHF.R.U32.HI R9, RZ, 0x10, R10 ;  /* 0x00000010ff097819 */ /* 0x000fe2000001160a */
[----:B------:R-:W2:Y:S01]  /*b360*/  LDSM.16.MT88.4 R4, [R210+0x11000] ;  /* 0x01100000d204783b */ /* 0x000ea20000004200 */
[----:B------:R-:W-:-:S02]  /*b370*/  LOP3.LUT R17, R8, 0xffff, RZ, 0xc0, !PT ;  /* 0x0000ffff08117812 */ /* 0x000fc400078ec0ff */
[----:B------:R-:W-:Y:S01]  /*b380*/  SHF.R.U32.HI R18, RZ, 0x10, R8 ;  /* 0x00000010ff127819 */ /* 0x000fe20000011608 */
[----:B------:R-:W3:Y:S01]  /*b390*/  LDSM.16.MT88.4 R20, [R208+0x11000] ;  /* 0x01100000d014783b */ /* 0x000ee20000004200 */
[----:B------:R-:W-:Y:S02]  /*b3a0*/  LOP3.LUT R11, R10, 0xff, RZ, 0xc0, !PT ;  /* 0x000000ff0a0b7812 */ /* 0x000fe400078ec0ff */
[----:B------:R-:W-:Y:S02]  /*b3b0*/  SHF.R.U32.HI R16, RZ, 0x8, R16 ;  /* 0x00000008ff107819 */ /* 0x000fe40000011610 */
[----:B------:R-:W-:Y:S02]  /*b3c0*/  SHF.R.U32.HI R10, RZ, 0x18, R10 ;  /* 0x00000018ff0a7819 */ /* 0x000fe4000001160a */
[----:B------:R-:W-:Y:S02]  /*b3d0*/  LOP3.LUT R9, R9, 0xff, RZ, 0xc0, !PT ;  /* 0x000000ff09097812 */ /* 0x000fe400078ec0ff */
[----:B------:R-:W-:-:S02]  /*b3e0*/  LOP3.LUT R19, R8, 0xff, RZ, 0xc0, !PT ;  /* 0x000000ff08137812 */ /* 0x000fc400078ec0ff */
[----:B------:R-:W-:Y:S02]  /*b3f0*/  SHF.R.U32.HI R8, RZ, 0x18, R8 ;  /* 0x00000018ff087819 */ /* 0x000fe40000011608 */
[----:B------:R-:W-:Y:S02]  /*b400*/  SHF.R.U32.HI R17, RZ, 0x8, R17 ;  /* 0x00000008ff117819 */ /* 0x000fe40000011611 */
[----:B------:R-:W-:Y:S02]  /*b410*/  LOP3.LUT R18, R18, 0xff, RZ, 0xc0, !PT ;  /* 0x000000ff12127812 */ /* 0x000fe400078ec0ff */
[----:B------:R-:W-:Y:S02]  /*b420*/  PRMT R11, R11, 0x5410, R16 ;  /* 0x000054100b0b7816 */ /* 0x000fe40000000010 */
[----:B------:R-:W-:Y:S02]  /*b430*/  PRMT R9, R9, 0x5410, R10 ;  /* 0x0000541009097816 */ /* 0x000fe4000000000a */
[----:B------:R-:W-:Y:S01]  /*b440*/  PRMT R17, R19, 0x5410, R17 ;  /* 0x0000541013117816 */ /* 0x000fe20000000011 */
[--C-:B------:R-:W-:Y:S01]  /*b450*/  HSET2.LE.AND R10, R11, R233.reuse, PT ;  /* 0x000000e90b0a7233 */ /* 0x100fe20003803000 */
[----:B------:R-:W-:Y:S01]  /*b460*/  PRMT R18, R18, 0x5410, R8 ;  /* 0x0000541012127816 */ /* 0x000fe20000000008 */
[--C-:B------:R-:W-:Y:S01]  /*b470*/  HSET2.LE.AND R11, R9, R233.reuse, PT ;  /* 0x000000e9090b7233 */ /* 0x100fe20003803000 */
[----:B------:R-:W-:Y:S01]  /*b480*/  F2FP.PACK_AB R19, R190, R191 ;  /* 0x000000bfbe13723e */ /* 0x000fe200000000ff */
[--C-:B------:R-:W-:Y:S01]  /*b490*/  HSET2.LE.AND R8, R17, R233.reuse, PT ;  /* 0x000000e911087233 */ /* 0x100fe20003803000 */
[----:B-----5:R-:W-:Y:S01]  /*b4a0*/  F2FP.PACK_AB R17, R187, R189 ;  /* 0x000000bdbb11723e */ /* 0x020fe200000000ff */
[----:B------:R-:W-:Y:S01]  /*b4b0*/  HSET2.LE.AND R9, R18, R233, PT ;  /* 0x000000e912097233 */ /* 0x000fe20003803000 */
[----:B------:R-:W-:Y:S01]  /*b4c0*/  F2FP.PACK_AB R18, R230, R223 ;  /* 0x000000dfe612723e */ /* 0x000fe200000000ff */
[----:B------:R-:W-:Y:S01]  /*b4d0*/  FADD.FTZ R190, R190, R181 ;  /* 0x000000b5bebe7221 */ /* 0x000fe20000010000 */
        /* <DEDUP_REMOVED lines=11> */
[----:B------:R-:W-:-:S02]  /*b590*/  FADD.FTZ R230, R177, R230 ;  /* 0x000000e6b1e67221 */ /* 0x000fc40000010000 */
[----:B------:R-:W-:Y:S02]  /*b5a0*/  FADD.FTZ R189, R187, R189 ;  /* 0x000000bdbbbd7221 */ /* 0x000fe40000010000 */
[----:B-1----:R-:W-:Y:S01]  /*b5b0*/  HMMA.16816.F32 R160, R8, R12, R160 ;  /* 0x0000000c08a0723c */ /* 0x002fe200000018a0 */
[----:B------:R-:W-:-:S04]  /*b5c0*/  FADD.FTZ R230, R176, R230 ;  /* 0x000000e6b0e67221 */ /* 0x000fc80000010000 */
[----:B------:R-:W-:-:S03]  /*b5d0*/  FADD.FTZ R230, R231, R230 ;  /* 0x000000e6e7e67221 */ /* 0x000fc60000010000 */
[----:B------:R-:W-:Y:S01]  /*b5e0*/  HMMA.16816.F32 R156, R8, R14, R156 ;  /* 0x0000000e089c723c */ /* 0x000fe2000000189c */
[----:B------:R-:W1:Y:S01]  /*b5f0*/  LDSM.16.MT88.4 R12, [R210+0x13000] ;  /* 0x01300000d20c783b */ /* 0x000e620000004200 */
[----:B------:R-:W-:-:S06]  /*b600*/  FADD.FTZ R235, R232, R230 ;  /* 0x000000e6e8eb7221 */ /* 0x000fcc0000010000 */
[C---:B--2---:R-:W-:Y:S08]  /*b610*/  HMMA.16816.F32 R36, R8.reuse, R4, R36 ;  /* 0x000000040824723c */ /* 0x044ff00000001824 */
[C---:B------:R-:W-:Y:S01]  /*b620*/  HMMA.16816.F32 R40, R8.reuse, R6, R40 ;  /* 0x000000060828723c */ /* 0x040fe20000001828 */
[----:B------:R-:W2:Y:S07]  /*b630*/  LDSM.16.MT88.4 R4, [R209+0x13000] ;  /* 0x01300000d104783b */ /* 0x000eae0000004200 */
[C---:B---3--:R-:W-:Y:S08]  /*b640*/  HMMA.16816.F32 R52, R8.reuse, R20, R52 ;  /* 0x000000140834723c */ /* 0x048ff00000001834 */
[C---:B------:R-:W-:Y:S01]  /*b650*/  HMMA.16816.F32 R56, R8.reuse, R22, R56 ;  /* 0x000000160838723c */ /* 0x040fe20000001838 */
[----:B------:R-:W-:Y:S07]  /*b660*/  LDSM.16.MT88.4 R20, [R212+0x15000] ;  /* 0x01500000d414783b */ /* 0x000fee0000004200 */
[C---:B----4-:R-:W-:Y:S08]  /*b670*/  HMMA.16816.F32 R60, R8.reuse, R16, R60 ;  /* 0x00000010083c723c */ /* 0x050ff0000000183c */
[C---:B-1----:R-:W-:Y:S08]  /*b680*/  HMMA.16816.F32 R68, R8.reuse, R12, R68 ;  /* 0x0000000c0844723c */ /* 0x042ff00000001844 */
[C---:B------:R-:W-:Y:S01]  /*b690*/  HMMA.16816.F32 R72, R8.reuse, R14, R72 ;  /* 0x0000000e0848723c */ /* 0x040fe20000001848 */
[----:B------:R-:W1:Y:S07]  /*b6a0*/  LDSM.16.MT88.4 R12, [R209+0x15000] ;  /* 0x01500000d10c783b */ /* 0x000e6e0000004200 */
[C---:B--2---:R-:W-:Y:S08]  /*b6b0*/  HMMA.16816.F32 R76, R8.reuse, R4, R76 ;  /* 0x00000004084c723c */ /* 0x044ff0000000184c */
[C---:B------:R-:W-:Y:S01]  /*b6c0*/  HMMA.16816.F32 R80, R8.reuse, R6, R80 ;  /* 0x000000060850723c */ /* 0x040fe20000001850 */
[----:B------:R-:W2:Y:S07]  /*b6d0*/  LDSM.16.MT88.4 R4, [R208+0x15000] ;  /* 0x01500000d004783b */ /* 0x000eae0000004200 */
        /* <DEDUP_REMOVED lines=8> */
[C---:B--2---:R-:W-:Y:S07]  /*b760*/  HMMA.16816.F32 R120, R8.reuse, R6, R120 ;  /* 0x000000060878723c */ /* 0x044fee0000001878 */
[----:B------:R-:W-:Y:S01]  /*b770*/  LOP3.LUT R6, R241, UR9, R236, 0x96, !PT ;  /* 0x00000009f1067c12 */ /* 0x000fe2000f8e96ec */
[----:B------:R-:W-:Y:S01]  /*b780*/  HMMA.16816.F32 R92, R8, R20, R92 ;  /* 0x00000014085c723c */ /* 0x000fe2000000185c */
[----:B------:R-:W-:-:S02]  /*b790*/  FFMA.FTZ R236, R32, c[0x0][0x23c], -R30 ;  /* 0x00008f0020ec7a23 */ /* 0x000fc4000001081e */
[----:B------:R-:W-:Y:S01]  /*b7a0*/  LDSM.16.MT88.4 R32, [R209+0x11800] ;  /* 0x01180000d120783b */ /* 0x000fe20000004200 */
[----:B------:R-:W-:-:S03]  /*b7b0*/  IMAD.WIDE.U32 R6, R6, -0x2daee0ad, RZ ;  /* 0xd2511f5306067825 */ /* 0x000fc600078e00ff */
[----:B------:R-:W2:Y:S01]  /*b7c0*/  MUFU.EX2 R236, R236 ;  /* 0x000000ec00ec7308 */ /* 0x000ea20000000800 */
[----:B------:R-:W-:Y:S01]  /*b7d0*/  HMMA.16816.F32 R96, R8, R22, R96 ;  /* 0x000000160860723c */ /* 0x000fe20000001860 */
[----:B------:R-:W4:Y:S01]  /*b7e0*/  LDSM.16.MT88.4 R20, [R212+0x17000] ;  /* 0x01700000d414783b */ /* 0x000f220000004200 */
[----:B------:R-:W-:-:S05]  /*b7f0*/  LOP3.LUT R239, R7, UR33, R238, 0x96, !PT ;  /* 0x0000002107ef7c12 */ /* 0x000fca000f8e96ee */
[----:B------:R-:W5:Y:S01]  /*b800*/  MUFU.EX2 R238, R31 ;  /* 0x0000001f00ee7308 */ /* 0x000f620000000800 */
[----:B---3--:R-:W-:Y:S01]  /*b810*/  HMMA.16816.F32 R100, R8, R16, R100 ;  /* 0x000000100864723c */ /* 0x008fe20000001864 */
[----:B--2---:R-:W-:-:S07]  /*b820*/  FADD.FTZ R189, R236, R189 ;  /* 0x000000bdecbd7221 */ /* 0x004fce0000010000 */
[----:B------:R-:W-:Y:S01]  /*b830*/  HMMA.16816.F32 R104, R8, R18, R104 ;  /* 0x000000120868723c */ /* 0x000fe20000001868 */
[----:B------:R-:W2:Y:S01]  /*b840*/  LDSM.16.MT88.4 R16, [R210+0x17000] ;  /* 0x01700000d210783b */ /* 0x000ea20000004200 */
[----:B-----5:R-:W-:-:S06]  /*b850*/  FADD.FTZ R189, R238, R189 ;  /* 0x000000bdeebd7221 */ /* 0x020fcc0000010000 */
[----:B-1----:R-:W-:Y:S01]  /*b860*/  HMMA.16816.F32 R152, R8, R12, R152 ;  /* 0x0000000c0898723c */ /* 0x002fe20000001898 */
[----:B------:R-:W-:-:S06]  /*b870*/  FADD.FTZ R189, R237, R189 ;  /* 0x000000bdedbd7221 */ /* 0x000fcc0000010000 */
[----:B------:R-:W-:Y:S01]  /*b880*/  LOP3.LUT R13, R239, 0xffff, RZ, 0xc0, !PT ;  /* 0x0000ffffef0d7812 */ /* 0x000fe200078ec0ff */
[----:B------:R-:W-:Y:S01]  /*b890*/  HMMA.16816.F32 R116, R8, R4, R116 ;  /* 0x000000040874723c */ /* 0x000fe20000001874 */
[----:B------:R-:W-:Y:S02]  /*b8a0*/  LOP3.LUT R12, R6, 0xff, RZ, 0xc0, !PT ;  /* 0x000000ff060c7812 */ /* 0x000fe400078ec0ff */
[----:B------:R-:W-:-:S04]  /*b8b0*/  SHF.R.U32.HI R13, RZ, 0x8, R13 ;  /* 0x00000008ff0d7819 */ /* 0x000fc8000001160d */
[----:B------:R-:W-:Y:S01]  /*b8c0*/  LOP3.LUT R5, R239, 0xff, RZ, 0xc0, !PT ;  /* 0x000000ffef057812 */ /* 0x000fe200078ec0ff */
[C---:B------:R-:W-:Y:S01]  /*b8d0*/  HMMA.16816.F32 R140, R8.reuse, R14, R140 ;  /* 0x0000000e088c723c */ /* 0x040fe2000000188c */
[----:B------:R-:W-:Y:S02]  /*b8e0*/  LOP3.LUT R4, R6, 0xffff, RZ, 0xc0, !PT ;  /* 0x0000ffff06047812 */ /* 0x000fe400078ec0ff */
[----:B------:R-:W-:Y:S01]  /*b8f0*/  PRMT R5, R5, 0x5410, R13 ;  /* 0x0000541005057816 */ /* 0x000fe2000000000d */
[----:B------:R-:W-:Y:S01]  /*b900*/  FFMA.FTZ R13, R29, c[0x0][0x23c], -R30 ;  /* 0x00008f001d0d7a23 */ /* 0x000fe2000001081e */
[----:B------:R-:W-:Y:S01]  /*b910*/  SHF.R.U32.HI R7, RZ, 0x10, R6 ;  /* 0x00000010ff077819 */ /* 0x000fe20000011606 */
[----:B------:R-:W-:Y:S01]  /*b920*/  LDSM.16.MT88.4 R28, [R210+0x11800] ;  /* 0x01180000d21c783b */ /* 0x000fe20000004200 */
[--C-:B------:R-:W-:Y:S01]  /*b930*/  SHF.R.U32.HI R14, RZ, 0x10, R239.reuse ;  /* 0x00000010ff0e7819 */ /* 0x100fe200000116ef */
[----:B------:R-:W-:Y:S01]  /*b940*/  HSET2.LE.AND R5, R5, R233, PT ;  /* 0x000000e905057233 */ /* 0x000fe20003803000 */
[----:B------:R-:W-:Y:S01]  /*b950*/  SHF.R.U32.HI R15, RZ, 0x18, R239 ;  /* 0x00000018ff0f7819 */ /* 0x000fe200000116ef */
[----:B------:R-:W-:Y:S01]  /*b960*/  HMMA.16816.F32 R84, R8, R24, R84 ;  /* 0x000000180854723c */ /* 0x000fe20000001854 */
[----:B------:R1:W3:Y:S01]  /*b970*/  MUFU.EX2 R239, R13 ;  /* 0x0000000d00ef7308 */ /* 0x0002e20000000800 */
[----:B------:R-:W-:-:S02]  /*b980*/  SHF.R.U32.HI R4, RZ, 0x8, R4 ;  /* 0x00000008ff047819 */ /* 0x000fc40000011604 */
[----:B------:R-:W-:Y:S02]  /*b990*/  LOP3.LUT R14, R14, 0xff, RZ, 0xc0, !PT ;  /* 0x000000ff0e0e7812 */ /* 0x000fe400078ec0ff */
[----:B------:R-:W-:Y:S02]  /*b9a0*/  SHF.R.U32.HI R6, RZ, 0x18, R6 ;  /* 0x00000018ff067819 */ /* 0x000fe40000011606 */
[----:B------:R-:W-:Y:S01]  /*b9b0*/  LOP3.LUT R7, R7, 0xff, RZ, 0xc0, !PT ;  /* 0x000000ff07077812 */ /* 0x000fe200078ec0ff */
[----:B------:R-:W-:Y:S01]  /*b9c0*/  HMMA.16816.F32 R88, R8, R26, R88 ;  /* 0x0000001a0858723c */ /* 0x000fe20000001858 */
[----:B------:R-:W-:Y:S01]  /*b9d0*/  PRMT R12, R12, 0x5410, R4 ;  /* 0x000054100c0c7816 */ /* 0x000fe20000000004 */
[----:B------:R-:W5:Y:S01]  /*b9e0*/  LDSM.16.MT88.4 R24, [R208+0x17000] ;  /* 0x01700000d018783b */ /* 0x000f620000004200 */
[----:B------:R-:W-:Y:S02]  /*b9f0*/  PRMT R14, R14, 0x5410, R15 ;  /* 0x000054100e0e7816 */ /* 0x000fe4000000000f */
[----:B------:R-:W-:-:S02]  /*ba00*/  PRMT R6, R7, 0x5410, R6 ;  /* 0x0000541007067816 */ /* 0x000fc40000000006 */
[----:B------:R-:W-:Y:S01]  /*ba10*/  F2FP.PACK_AB R15, R238, R236 ;  /* 0x000000ecee0f723e */ /* 0x000fe200000000ff */
[C---:B----4-:R-:W-:Y:S01]  /*ba20*/  HMMA.16816.F32 R124, R8.reuse, R20, R124 ;  /* 0x00000014087c723c */ /* 0x050fe2000000187c */
[----:B-1----:R-:W-:Y:S01]  /*ba30*/  F2FP.PACK_AB R13, R176, R177 ;  /* 0x000000b1b00d723e */ /* 0x002fe200000000ff */
[--C-:B------:R-:W-:Y:S01]  /*ba40*/  HSET2.LE.AND R7, R6, R233.reuse, PT ;  /* 0x000000e906077233 */ /* 0x100fe20003803000 */
[----:B---3--:R-:W-:Y:S02]  /*ba50*/  FADD.FTZ R234, R239, R189 ;  /* 0x000000bdefea7221 */ /* 0x008fe40000010000 */
[----:B------:R-:W-:Y:S01]  /*ba60*/  LOP3.LUT R4, R5, R13, RZ, 0xc0, !PT ;  /* 0x0000000d05047212 */ /* 0x000fe200078ec0ff */
[--C-:B------:R-:W-:Y:S01]  /*ba70*/  HSET2.LE.AND R13, R12, R233.reuse, PT ;  /* 0x000000e90c0d7233 */ /* 0x100fe20003803000 */
[----:B------:R-:W-:Y:S01]  /*ba80*/  F2FP.PACK_AB R12, R239, R237 ;  /* 0x000000edef0c723e */ /* 0x000fe200000000ff */
[----:B------:R-:W-:Y:S01]  /*ba90*/  HSET2.LE.AND R5, R14, R233, PT ;  /* 0x000000e90e057233 */ /* 0x000fe20003803000 */
[----:B------:R-:W-:Y:S01]  /*baa0*/  F2FP.PACK_AB R14, R232, R231 ;  /* 0x000000e7e80e723e */ /* 0x000fe200000000ff */
[----:B------:R-:W-:Y:S01]  /*bab0*/  HMMA.16816.F32 R128, R8, R22, R128 ;  /* 0x000000160880723c */ /* 0x000fe20000001880 */
[----:B------:R-:W-:Y:S01]  /*bac0*/  LOP3.LUT R7, R7, R12, RZ, 0xc0, !PT ;  /* 0x0000000c07077212 */ /* 0x000fe200078ec0ff */
[----:B------:R-:W1:Y:S01]  /*bad0*/  LDSM.16.MT88.4 R20, [R212+0x11800] ;  /* 0x01180000d414783b */ /* 0x000e620000004200 */
[----:B------:R-:W-:-:S02]  /*bae0*/  LOP3.LUT R5, R5, R15, RZ, 0xc0, !PT ;  /* 0x0000000f05057212 */ /* 0x000fc400078ec0ff */
[----:B------:R-:W-:Y:S02]  /*baf0*/  LOP3.LUT R6, R13, R14, RZ, 0xc0, !PT ;  /* 0x0000000e0d067212 */ /* 0x000fe400078ec0ff */
[----:B------:R-:W-:Y:S01]  /*bb00*/  LDSM.16.MT88.4 R12, [R209+0x13800] ;  /* 0x01380000d10c783b */ /* 0x000fe20000004200 */
[C---:B--2---:R-:W-:Y:S08]  /*bb10*/  HMMA.16816.F32 R132, R8.reuse, R16, R132 ;  /* 0x000000100884723c */ /* 0x044ff00000001884 */
[C---:B------:R-:W-:Y:S01]  /*bb20*/  HMMA.16816.F32 R136, R8.reuse, R18, R136 ;  /* 0x000000120888723c */ /* 0x040fe20000001888 */
[----:B------:R-:W2:Y:S07]  /*bb30*/  LDSM.16.MT88.4 R16, [R212+0x13800] ;  /* 0x01380000d410783b */ /* 0x000eae0000004200 */
[C---:B-----5:R-:W-:Y:S08]  /*bb40*/  HMMA.16816.F32 R148, R8.reuse, R24, R148 ;  /* 0x000000180894723c */ /* 0x060ff00000001894 */
[----:B------:R-:W-:Y:S01]  /*bb50*/  HMMA.16816.F32 R144, R8, R26, R144 ;  /* 0x0000001a0890723c */ /* 0x000fe20000001890 */
[----:B------:R-:W3:Y:S04]  /*bb60*/  LDSM.16.MT88.4 R24, [R208+0x11800] ;  /* 0x01180000d018783b */ /* 0x000ee80000004200 */
[----:B------:R-:W-:Y:S03]  /*bb70*/  LDSM.16.MT88.4 R8, [R208+0x13800] ;  /* 0x01380000d008783b */ /* 0x000fe60000004200 */
[C---:B------:R-:W-:Y:S08]  /*bb80*/  HMMA.16816.F32 R36, R4.reuse, R28, R36 ;  /* 0x0000001c0424723c */ /* 0x040ff00000001824 */
        /* <DEDUP_REMOVED lines=9> */
[C---:B------:R-:W-:Y:S01]  /*bc20*/  HMMA.16816.F32 R40, R4.reuse, R30, R40 ;  /* 0x0000001e0428723c */ /* 0x040fe20000001828 */
[----:B------:R-:W-:Y:S07]  /*bc30*/  LDSM.16.MT88.4 R28, [R209+0x15800] ;  /* 0x01580000d11c783b */ /* 0x000fee0000004200 */
        /* <DEDUP_REMOVED lines=15> */
[C---:B------:R-:W-:Y:S08]  /*bd30*/  HMMA.16816.F32 R44, R4.reuse, R32, R44 ;  /* 0x00000020042c723c */ /* 0x040ff0000000182c */
[C---:B------:R-:W-:Y:S08]  /*bd40*/  HMMA.16816.F32 R48, R4.reuse, R34, R48 ;  /* 0x000000220430723c */ /* 0x040ff00000001830 */
[C---:B---3--:R-:W-:Y:S08]  /*bd50*/  HMMA.16816.F32 R100, R4.reuse, R24, R100 ;  /* 0x000000180464723c */ /* 0x048ff00000001864 */
[C---:B------:R-:W-:Y:S08]  /*bd60*/  HMMA.16816.F32 R104, R4.reuse, R26, R104 ;  /* 0x0000001a0468723c */ /* 0x040ff00000001868 */
[C---:B------:R-:W-:Y:S08]  /*bd70*/  HMMA.16816.F32 R108, R4.reuse, R28, R108 ;  /* 0x0000001c046c723c */ /* 0x040ff0000000186c */
[C---:B------:R-:W-:Y:S08]  /*bd80*/  HMMA.16816.F32 R112, R4.reuse, R30, R112 ;  /* 0x0000001e0470723c */ /* 0x040ff00000001870 */
[C---:B-1----:R-:W-:Y:S08]  /*bd90*/  HMMA.16816.F32 R116, R4.reuse, R20, R116 ;  /* 0x000000140474723c */ /* 0x042ff00000001874 */
[C---:B------:R-:W-:Y:S08]  /*bda0*/  HMMA.16816.F32 R120, R4.reuse, R22, R120 ;  /* 0x000000160478723c */ /* 0x040ff00000001878 */
[C---:B-----5:R-:W-:Y:S08]  /*bdb0*/  HMMA.16816.F32 R132, R4.reuse, R8, R132 ;  /* 0x000000080484723c */ /* 0x060ff00000001884 */
[C---:B------:R-:W-:Y:S08]  /*bdc0*/  HMMA.16816.F32 R136, R4.reuse, R10, R136 ;  /* 0x0000000a0488723c */ /* 0x040ff00000001888 */
[C---:B--2---:R-:W-:Y:S08]  /*bdd0*/  HMMA.16816.F32 R152, R4.reuse, R16, R152 ;  /* 0x000000100498723c */ /* 0x044ff00000001898 */
[C---:B------:R-:W-:Y:S08]  /*bde0*/  HMMA.16816.F32 R140, R4.reuse, R18, R140 ;  /* 0x00000012048c723c */ /* 0x040ff0000000188c */
[C---:B----4-:R-:W-:Y:S08]  /*bdf0*/  HMMA.16816.F32 R148, R4.reuse, R12, R148 ;  /* 0x0000000c0494723c */ /* 0x050ff00000001894 */
[----:B------:R-:W-:Y:S01]  /*be00*/  HMMA.16816.F32 R144, R4, R14, R144 ;  /* 0x0000000e0490723c */ /* 0x000fe20000001890 */
[----:B------:R-:W-:Y:S11]  /*be10*/  @P0 BRA `(.L_x_319) ;  /* 0x0000001000000947 */ /* 0x000ff60003800000 */
.L_x_315:
[----:B------:R-:W-:-:S12]  /*be20*/  UIADD3 UR31, UR4, -0x1, URZ ;  /* 0xffffffff041f7890 */ /* 0x000fd8000fffe03f */
.L_x_319:
[----:B------:R-:W-:-:S13]  /*be30*/  ISETP.LE.AND P0, PT, RZ, UR31, PT ;  /* 0x0000001fff007c0c */ /* 0x000fda000bf03270 */
[----:B------:R-:W-:Y:S05]  /*be40*/  @!P0 BRA `(.L_x_320) ;  /* 0x00004e3000008947 */ /* 0x000fea0003800000 */
[----:B------:R-:W2:Y:S01]  /*be50*/  LDL.LU.64 R12, [R1] ;  /* 0x00000000010c7983 */ /* 0x000ea20000300a00 */
[----:B------:R-:W-:Y:S01]  /*be60*/  USHF.R.S32.HI UR33, URZ, 0x1f, UR25 ;  /* 0x0000001f3f217899 */ /* 0x000fe20008011419 */
[--C-:B------:R-:W-:Y:S01]  /*be70*/  SHF.R.S32.HI R11, RZ, 0x1f, R228.reuse ;  /* 0x0000001fff0b7819 */ /* 0x100fe200000114e4 */
[----:B------:R-:W-:Y:S01]  /*be80*/  ULDC.64 UR6, c[0x0][0x1b0] ;  /* 0x00006c0000067ab9 */ /* 0x000fe20000000a00 */
[----:B------:R-:W1:Y:S01]  /*be90*/  S2R R4, SR_TID.X ;  /* 0x0000000000047919 */ /* 0x000e620000002100 */
[----:B------:R-:W-:Y:S01]  /*bea0*/  ULDC.64 UR4, c[0x0][0x1b8] ;  /* 0x00006e0000047ab9 */ /* 0x000fe20000000a00 */
[----:B------:R-:W-:Y:S01]  /*beb0*/  IMAD.U32 R8, RZ, RZ, UR25 ;  /* 0x00000019ff087e24 */ /* 0x000fe2000f8e00ff */
[----:B------:R-:W-:Y:S01]  /*bec0*/  UIMAD UR6, UR33, UR6, URZ ;  /* 0x00000006210672a4 */ /* 0x000fe2000f8e023f */
[----:B------:R-:W-:Y:S01]  /*bed0*/  IMAD.U32 R6, RZ, RZ, UR25 ;  /* 0x00000019ff067e24 */ /* 0x000fe2000f8e00ff */
[----:B------:R-:W-:Y:S01]  /*bee0*/  UIMAD UR4, UR33, UR4, URZ ;  /* 0x00000004210472a4 */ /* 0x000fe2000f8e023f */
[----:B------:R-:W-:Y:S01]  /*bef0*/  IMAD.MOV.U32 R10, RZ, RZ, R228 ;  /* 0x000000ffff0a7224 */ /* 0x000fe200078e00e4 */
[----:B------:R-:W-:-:S02]  /*bf00*/  UIMAD UR6, UR25, UR7, UR6 ;  /* 0x00000007190672a4 */ /* 0x000fc4000f8e0206 */
[----:B------:R-:W-:Y:S01]  /*bf10*/  UIMAD UR4, UR25, UR5, UR4 ;  /* 0x00000005190472a4 */ /* 0x000fe2000f8e0204 */
[----:B------:R-:W-:-:S04]  /*bf20*/  IMAD.WIDE.U32 R8, R8, c[0x0][0x1b0], R10 ;  /* 0x00006c0008087a25 */ /* 0x000fc800078e000a */
[----:B------:R-:W-:Y:S01]  /*bf30*/  IMAD.WIDE.U32 R238, R166, -0x326172a9, RZ ;  /* 0xcd9e8d57a6ee7825 */ /* 0x000fe200078e00ff */
[----:B------:R-:W-:Y:S01]  /*bf40*/  IADD3 R2, P1, R8, UR30, RZ ;  /* 0x0000001e08027c10 */ /* 0x000fe2000ff3e0ff */
[----:B------:R-:W-:Y:S02]  /*bf50*/  UIADD3 UR25, UR31, -0x1, URZ ;  /* 0xffffffff1f197890 */ /* 0x000fe4000fffe03f */
[----:B------:R-:W-:-:S04]  /*bf60*/  IMAD.WIDE.U32 R6, R6, c[0x0][0x1b8], R10 ;  /* 0x00006e0006067a25 */ /* 0x000fc800078e000a */
[----:B------:R-:W-:Y:S01]  /*bf70*/  IMAD.U32 R231, RZ, RZ, UR6 ;  /* 0x00000006ffe77e24 */ /* 0x000fe2000f8e00ff */
[----:B------:R-:W-:Y:S01]  /*bf80*/  IADD3 R0, P0, R6, UR32, RZ ;  /* 0x0000002006007c10 */ /* 0x000fe2000ff1e0ff */
[----:B------:R-:W-:Y:S01]  /*bf90*/  IMAD.U32 R223, RZ, RZ, UR4 ;  /* 0x00000004ffdf7e24 */ /* 0x000fe2000f8e00ff */
[----:B-1----:R-:W-:Y:S02]  /*bfa0*/  SHF.R.S32.HI R244, RZ, 0x1f, R4 ;  /* 0x0000001ffff47819 */ /* 0x002fe40000011404 */
[----:B------:R-:W-:Y:S02]  /*bfb0*/  IADD3.X R231, R231, UR28, R9, P1, !PT ;  /* 0x0000001ce7e77c10 */ /* 0x000fe40008ffe409 */
[----:B------:R-:W-:Y:S02]  /*bfc0*/  LEA.HI R244, R244, R4, RZ, 0x3 ;  /* 0x00000004f4f47211 */ /* 0x000fe400078f18ff */
[----:B------:R-:W-:Y:S01]  /*bfd0*/  IADD3.X R223, R223, UR29, R7, P0, !PT ;  /* 0x0000001ddfdf7c10 */ /* 0x000fe200087fe407 */
[----:B------:R-:W-:Y:S01]  /*bfe0*/  IMAD.WIDE.U32 R240, R165, -0x2daee0ad, RZ ;  /* 0xd2511f53a5f07825 */ /* 0x000fe200078e00ff */
[----:B------:R-:W-:Y:S01]  /*bff0*/  LEA R232, P1, R2, c[0x0][0x168], 0x1 ;  /* 0x00005a0002e87a11 */ /* 0x000fe200078208ff */
[----:B------:R-:W-:Y:S01]  /*c000*/  UMOV UR29, URZ ;  /* 0x0000003f001d7c82 */ /* 0x000fe20008000000 */
[----:B------:R-:W-:-:S02]  /*c010*/  LEA R230, P0, R0, c[0x0][0x170], 0x1 ;  /* 0x00005c0000e67a11 */ /* 0x000fc400078008ff */
[----:B------:R-:W-:Y:S02]  /*c020*/  SHF.R.S32.HI R244, RZ, 0x3, R244 ;  /* 0x00000003fff47819 */ /* 0x000fe400000114f4 */
[----:B------:R-:W-:Y:S01]  /*c030*/  LEA.HI.X R231, R2, c[0x0][0x16c], R231, 0x1, P1 ;  /* 0x00005b0002e77a11 */ /* 0x000fe200008f0ce7 */
[----:B------:R-:W-:Y:S01]  /*c040*/  IMAD.MOV.U32 R2, RZ, RZ, R164 ;  /* 0x000000ffff027224 */ /* 0x000fe200078e00a4 */
[----:B------:R-:W-:Y:S01]  /*c050*/  LEA.HI.X R223, R0, c[0x0][0x174], R223, 0x1, P0 ;  /* 0x00005d0000df7a11 */ /* 0x000fe200000f0cdf */
[----:B------:R-:W-:Y:S01]  /*c060*/  IMAD.MOV.U32 R0, RZ, RZ, R3 ;  /* 0x000000ffff007224 */ /* 0x000fe200078e0003 */
[----:B------:R-:W-:Y:S02]  /*c070*/  SHF.R.S32.HI R245, RZ, 0x1f, R244 ;  /* 0x0000001ffff57819 */ /* 0x000fe400000114f4 */
[C---:B------:R-:W-:Y:S02]  /*c080*/  IADD3 R250, P2, R244.reuse, 0x10, RZ ;  /* 0x00000010f4fa7810 */ /* 0x040fe40007f5e0ff */
[----:B------:R-:W-:-:S02]  /*c090*/  IADD3 R248, P1, R244, 0x20, RZ ;  /* 0x00000020f4f87810 */ /* 0x000fc40007f3e0ff */
[----:B------:R-:W-:Y:S01]  /*c0a0*/  IADD3 R246, P0, R244, 0x30, RZ ;  /* 0x00000030f4f67810 */ /* 0x000fe20007f1e0ff */
[--C-:B------:R-:W-:Y:S01]  /*c0b0*/  IMAD.X R251, RZ, RZ, R245.reuse, P2 ;  /* 0x000000fffffb7224 */ /* 0x100fe200010e06f5 */
[----:B------:R-:W-:Y:S01]  /*c0c0*/  LOP3.LUT R236, R239, R167, RZ, 0x3c, !PT ;  /* 0x000000a7efec7212 */ /* 0x000fe200078e3cff */
[--C-:B------:R-:W-:Y:S01]  /*c0d0*/  IMAD.X R249, RZ, RZ, R245.reuse, P1 ;  /* 0x000000fffff97224 */ /* 0x100fe200008e06f5 */
[----:B------:R-:W-:Y:S01]  /*c0e0*/  ISETP.GE.AND P6, PT, R228, c[0x0][0x220], PT ;  /* 0x00008800e4007a0c */ /* 0x000fe20003fc6270 */
[----:B------:R-:W-:Y:S01]  /*c0f0*/  IMAD.X R247, RZ, RZ, R245, P0 ;  /* 0x000000fffff77224 */ /* 0x000fe200000e06f5 */
[----:B------:R-:W-:Y:S01]  /*c100*/  ISETP.GE.AND P5, PT, R222, c[0x0][0x220], PT ;  /* 0x00008800de007a0c */ /* 0x000fe20003fa6270 */
[----:B------:R-:W-:Y:S01]  /*c110*/  IMAD.WIDE.U32 R236, R236, -0x2daee0ad, RZ ;  /* 0xd2511f53ecec7825 */ /* 0x000fe200078e00ff */
[----:B------:R-:W-:Y:S02]  /*c120*/  ISETP.GE.AND P4, PT, R221, c[0x0][0x220], PT ;  /* 0x00008800dd007a0c */ /* 0x000fe40003f86270 */
[----:B------:R-:W-:Y:S01]  /*c130*/  ISETP.GE.AND P3, PT, R220, c[0x0][0x220], PT ;  /* 0x00008800dc007a0c */ /* 0x000fe20003f66270 */
[----:B--2---:R-:W-:Y:S01]  /*c140*/  IMAD.MOV.U32 R243, RZ, RZ, R13 ;  /* 0x000000fffff37224 */ /* 0x004fe200078e000d */
[----:B------:R-:W-:Y:S05]  /*c150*/  BRA `(.L_x_321) ;  /* 0x000006b000007947 */ /* 0x000fea0003800000 */
.L_x_323:
        /* <DEDUP_REMOVED lines=10> */
[----:B------:R-:W-:Y:S04]  /*c200*/  LEA R164, P2, R164, R224, 0x6 ;  /* 0x000000e0a4a47211 */ /* 0x000fe800078430ff */
        /* <DEDUP_REMOVED lines=96> */
.L_x_321:
[----:B------:R-:W-:Y:S01]  /*c810*/  UIADD3 UR6, -UR29, UR31, URZ ;  /* 0x0000001f1d067290 */ /* 0x000fe2000fffe13f */
[----:B------:R-:W-:Y:S04]  /*c820*/  DEPBAR.LE SB0, 0x0 ;  /* 0x000080000000791a */ /* 0x000fe80000000000 */
[----:B------:R-:W-:Y:S01]  /*c830*/  BAR.SYNC.DEFER_BLOCKING 0x0 ;  /* 0x0000000000007b1d */ /* 0x000fe20000010000 */
[----:B------:R-:W-:Y:S01]  /*c840*/  USHF.R.S32.HI UR5, URZ, 0x1f, UR6 ;  /* 0x0000001f3f057899 */ /* 0x000fe20008011406 */
[----:B------:R-:W-:Y:S01]  /*c850*/  IMAD.U32 R3, RZ, RZ, UR6 ;  /* 0x00000006ff037e24 */ /* 0x000fe2000f8e00ff */
[----:B------:R-:W-:Y:S01]  /*c860*/  UIMAD UR4, UR18, UR6, URZ ;  /* 0x00000006120472a4 */ /* 0x000fe2000f8e023f */
[----:B------:R-:W-:Y:S01]  /*c870*/  IMAD.U32 R4, RZ, RZ, UR6 ;  /* 0x00000006ff047e24 */ /* 0x000fe2000f8e00ff */
[----:B------:R-:W-:Y:S01]  /*c880*/  UIADD3 UR7, UR25, -UR29, URZ ;  /* 0x8000001d19077290 */ /* 0x000fe2000fffe03f */
[----:B------:R-:W-:Y:S01]  /*c890*/  IMAD.WIDE.U32 R8, R3, UR19, R242 ;  /* 0x0000001303087c25 */ /* 0x000fe2000f8e00f2 */
[----:B------:R-:W-:Y:S02]  /*c8a0*/  UIMAD UR4, UR5, UR19, UR4 ;  /* 0x00000013050472a4 */ /* 0x000fe4000f8e0204 */
[----:B------:R-:W-:Y:S02]  /*c8b0*/  LEA R6, P0, R4, R244, 0x6 ;  /* 0x000000f404067211 */ /* 0x000fe400078030ff */
        /* <DEDUP_REMOVED lines=8> */
[----:B------:R-:W-:Y:S01]  /*c940*/  @P6 STS.128 [R219+0x10000], RZ ;  /* 0x010000ffdb006388 */ /* 0x000fe20000000c00 */
[C---:B------:R-:W-:Y:S02]  /*c950*/  @!P6 LEA.HI.X R15, R5.reuse, c[0x0][0x174], R3, 0x1, P0 ;  /* 0x00005d00050fea11 */ /* 0x040fe400000f0c03 */
[----:B------:R-:W-:Y:S01]  /*c960*/  IADD3 R4, P1, R5, UR21, RZ ;  /* 0x0000001505047c10 */ /* 0x000fe2000ff3e0ff */
[----:B------:R-:W-:Y:S01]  /*c970*/  IMAD R5, R7, c[0x0][0x1a0], RZ ;  /* 0x0000680007057a24 */ /* 0x000fe200078e02ff */
[----:B------:R-:W-:Y:S01]  /*c980*/  LEA R8, P2, R18, R230, 0x1 ;  /* 0x000000e612087211 */ /* 0x000fe200078408ff */
[----:B------:R-:W-:Y:S01]  /*c990*/  @!PT LDS RZ, [RZ] ;  /* 0x00000000fffff984 */ /* 0x000fe20000000800 */
[----:B------:R-:W-:Y:S01]  /*c9a0*/  @!PT LDS RZ, [RZ] ;  /* 0x00000000fffff984 */ /* 0x000fe20000000800 */
[----:B------:R-:W-:Y:S01]  /*c9b0*/  @!PT LDS RZ, [RZ] ;  /* 0x00000000fffff984 */ /* 0x000fe20000000800 */
[----:B------:R1:W-:Y:S01]  /*c9c0*/  @!P6 LDGSTS.E.BYPASS.LTC128B.128 [R219+0x10000], [R16.64] ;  /* 0x1000000010dbefae */ /* 0x0003e2000b901d5a */
[----:B------:R-:W-:Y:S01]  /*c9d0*/  IADD3.X R3, R3, UR20, RZ, P1, !PT ;  /* 0x0000001403037c10 */ /* 0x000fe20008ffe4ff */
[----:B------:R-:W-:Y:S01]  /*c9e0*/  IMAD R5, R6, c[0x0][0x1a4], R5 ;  /* 0x0000690006057a24 */ /* 0x000fe200078e0205 */
[C---:B------:R-:W-:Y:S01]  /*c9f0*/  @!P6 IADD3 R7, P0, R4.reuse, UR21, RZ ;  /* 0x000000150407ec10 */ /* 0x040fe2000ff1e0ff */
[----:B------:R-:W-:Y:S01]  /*ca00*/  @P5 STS.128 [R219+0x12000], RZ ;  /* 0x012000ffdb005388 */ /* 0x000fe20000000c00 */
[----:B------:R-:W-:Y:S01]  /*ca10*/  @!P6 LEA R12, P1, R4, c[0x0][0x170], 0x1 ;  /* 0x00005c00040cea11 */ /* 0x000fe200078208ff */
[----:B------:R-:W-:Y:S01]  /*ca20*/  IMAD.IADD R5, R19, 0x1, R5 ;  /* 0x0000000113057824 */ /* 0x000fe200078e0205 */
[----:B------:R-:W-:Y:S02]  /*ca30*/  @!P6 IADD3.X R6, R3, UR20, RZ, P0, !PT ;  /* 0x000000140306ec10 */ /* 0x000fe400087fe4ff */
[C---:B------:R-:W-:Y:S02]  /*ca40*/  @!P6 LEA R10, P0, R7.reuse, c[0x0][0x170], 0x1 ;  /* 0x00005c00070aea11 */ /* 0x040fe400078008ff */
[----:B------:R-:W-:Y:S01]  /*ca50*/  LEA.HI.X R9, R18, R223, R5, 0x1, P2 ;  /* 0x000000df12097211 */ /* 0x000fe200010f0c05 */
[----:B------:R-:W-:Y:S01]  /*ca60*/  IMAD.U32 R5, RZ, RZ, UR6 ;  /* 0x00000006ff057e24 */ /* 0x000fe2000f8e00ff */
[----:B------:R-:W-:Y:S01]  /*ca70*/  @!P6 LEA.HI.X R11, R7, c[0x0][0x174], R6, 0x1, P0 ;  /* 0x00005d00070bea11 */ /* 0x000fe200000f0c06 */
[----:B------:R-:W-:Y:S01]  /*ca80*/  IMAD.U32 R7, RZ, RZ, UR6 ;  /* 0x00000006ff077e24 */ /* 0x000fe2000f8e00ff */
[----:B------:R-:W-:Y:S01]  /*ca90*/  @!P6 LEA.HI.X R13, R4, c[0x0][0x174], R3, 0x1, P1 ;  /* 0x00005d00040dea11 */ /* 0x000fe200008f0c03 */
[----:B------:R-:W-:Y:S01]  /*caa0*/  @!PT LDS RZ, [RZ] ;  /* 0x00000000fffff984 */ /* 0x000fe20000000800 */
[----:B------:R-:W-:Y:S01]  /*cab0*/  @!PT LDS RZ, [RZ] ;  /* 0x00000000fffff984 */ /* 0x000fe20000000800 */
[----:B------:R-:W-:Y:S01]  /*cac0*/  @!PT LDS RZ, [RZ] ;  /* 0x00000000fffff984 */ /* 0x000fe20000000800 */
[----:B------:R2:W-:Y:S01]  /*cad0*/  @!P5 LDGSTS.E.BYPASS.LTC128B.128 [R219+0x12000], [R8.64+0x80] ;  /* 0x1200008008dbdfae */ /* 0x0005e2000b901d5a */
[----:B------:R-:W-:Y:S01]  /*cae0*/  IMAD.U32 R6, RZ, RZ, UR6 ;  /* 0x00000006ff067e24 */ /* 0x000fe2000f8e00ff */
[----:B------:R-:W-:Y:S01]  /*caf0*/  LEA R18, P1, R5, R248, 0x6 ;  /* 0x000000f805127211 */ /* 0x000fe200078230ff */
[----:B------:R-:W-:Y:S01]  /*cb00*/  IMAD.U32 R3, RZ, RZ, UR6 ;  /* 0x00000006ff037e24 */ /* 0x000fe2000f8e00ff */
[----:B------:R-:W-:Y:S01]  /*cb10*/  @P4 STS.128 [R219+0x14000], RZ ;  /* 0x014000ffdb004388 */ /* 0x000fe20000000c00 */
[----:B------:R-:W-:Y:S01]  /*cb20*/  LEA R20, P2, R7, R250, 0x6 ;  /* 0x000000fa07147211 */ /* 0x000fe200078430ff */
[----:B------:R-:W-:Y:S02]  /*cb30*/  IMAD.U32 R4, RZ, RZ, UR6 ;  /* 0x00000006ff047e24 */ /* 0x000fe4000f8e00ff */
[----:B------:R-:W-:Y:S01]  /*cb40*/  @!PT LDS RZ, [RZ] ;  /* 0x00000000fffff984 */ /* 0x000fe20000000800 */
[----:B------:R-:W-:Y:S01]  /*cb50*/  @!PT LDS RZ, [RZ] ;  /* 0x00000000fffff984 */ /* 0x000fe20000000800 */
[----:B------:R-:W-:Y:S01]  /*cb60*/  @!PT LDS RZ, [RZ] ;  /* 0x00000000fffff984 */ /* 0x000fe20000000800 */
[----:B------:R2:W-:Y:S01]  /*cb70*/  @!P4 LDGSTS.E.BYPASS.LTC128B.128 [R219+0x14000], [R8.64+0x100] ;  /* 0x1400010008dbcfae */ /* 0x0005e2000b901d5a */
[----:B------:R-:W-:Y:S01]  /*cb80*/  LEA.HI.X.SX32 R21, R6, R251, 0x6, P2 ;  /* 0x000000fb06157211 */ /* 0x000fe200010f36ff */
[----:B------:R-:W-:Y:S01]  /*cb90*/  IMAD.WIDE.U32 R6, R20, c[0x0][0x1a0], RZ ;  /* 0x0000680014067a25 */ /* 0x000fe200078e00ff */
[----:B------:R-:W-:Y:S01]  /*cba0*/  LEA R26, P0, R3, R246, 0x6 ;  /* 0x000000f6031a7211 */ /* 0x000fe200078030ff */
[----:B------:R-:W-:Y:S01]  /*cbb0*/  @P3 STS.128 [R219+0x16000], RZ ;  /* 0x016000ffdb003388 */ /* 0x000fe20000000c00 */
[----:B------:R-:W-:Y:S02]  /*cbc0*/  LEA.HI.X.SX32 R19, R4, R249, 0x6, P1 ;  /* 0x000000f904137211 */ /* 0x000fe400008f36ff */
[----:B------:R-:W-:Y:S01]  /*cbd0*/  LEA.HI.X.SX32 R27, R5, R247, 0x6, P0 ;  /* 0x000000f7051b7211 */ /* 0x000fe200000f36ff */
[----:B------:R-:W-:Y:S01]  /*cbe0*/  IMAD R5, R21, c[0x0][0x1a0], RZ ;  /* 0x0000680015057a24 */ /* 0x000fe200078e02ff */
[----:B------:R-:W-:Y:S01]  /*cbf0*/  @!PT LDS RZ, [RZ] ;  /* 0x00000000fffff984 */ /* 0x000fe20000000800 */
[----:B------:R-:W-:Y:S01]  /*cc00*/  @!PT LDS RZ, [RZ] ;  /* 0x00000000fffff984 */ /* 0x000fe20000000800 */
[----:B------:R-:W-:Y:S01]  /*cc10*/  @!PT LDS RZ, [RZ] ;  /* 0x00000000fffff984 */ /* 0x000fe20000000800 */
[----:B------:R2:W-:Y:S01]  /*cc20*/  @!P3 LDGSTS.E.BYPASS.LTC128B.128 [R219+0x16000], [R8.64+0x180] ;  /* 0x1600018008dbbfae */ /* 0x0005e2000b901d5a */
[-C--:B------:R-:W-:Y:S01]  /*cc30*/  LEA R24, P2, R6, R230.reuse, 0x1 ;  /* 0x000000e606187211 */ /* 0x080fe200078408ff */
[----:B------:R-:W-:Y:S02]  /*cc40*/  IMAD R4, R19, c[0x0][0x1a0], RZ ;  /* 0x0000680013047a24 */ /* 0x000fe400078e02ff */
[----:B------:R-:W-:Y:S01]  /*cc50*/  IMAD R5, R20, c[0x0][0x1a4], R5 ;  /* 0x0000690014057a24 */ /* 0x000fe200078e0205 */
[----:B------:R-:W-:Y:S01]  /*cc60*/  @P6 STS.128 [R219+0x10800], RZ ;  /* 0x010800ffdb006388 */ /* 0x000fe20000000c00 */
[C---:B------:R-:W-:Y:S02]  /*cc70*/  IMAD R4, R18.reuse, c[0x0][0x1a4], R4 ;  /* 0x0000690012047a24 */ /* 0x040fe400078e0204 */
[----:B------:R-:W-:Y:S01]  /*cc80*/  IMAD.IADD R5, R7, 0x1, R5 ;  /* 0x0000000107057824 */ /* 0x000fe200078e0205 */
[----:B------:R-:W-:Y:S01]  /*cc90*/  @!PT LDS RZ, [RZ] ;  /* 0x00000000fffff984 */ /* 0x000fe20000000800 */
[----:B------:R-:W-:Y:S01]  /*cca0*/  @!PT LDS RZ, [RZ] ;  /* 0x00000000fffff984 */ /* 0x000fe20000000800 */
[----:B------:R-:W-:Y:S01]  /*ccb0*/  @!PT LDS RZ, [RZ] ;  /* 0x00000000fffff984 */ /* 0x000fe20000000800 */
[----:B------:R3:W-:Y:S01]  /*ccc0*/  @!P6 LDGSTS.E.BYPASS.LTC128B.128 [R219+0x10800], [R14.64] ;  /* 0x108000000edbefae */ /* 0x0007e2000b901d5a */
[----:B------:R-:W-:Y:S03]  /*ccd0*/  IMAD.WIDE.U32 R18, R18, c[0x0][0x1a0], RZ ;  /* 0x0000680012127a25 */ /* 0x000fe600078e00ff */
[-C--:B------:R-:W-:Y:S01]  /*cce0*/  LEA.HI.X R25, R6, R223.reuse, R5, 0x1, P2 ;  /* 0x000000df06197211 */ /* 0x080fe200010f0c05 */
[----:B------:R-:W-:Y:S01]  /*ccf0*/  @P5 STS.128 [R219+0x12800], RZ ;  /* 0x012800ffdb005388 */ /* 0x000fe20000000c00 */
[----:B------:R-:W-:Y:S01]  /*cd00*/  IMAD.IADD R4, R19, 0x1, R4 ;  /* 0x0000000113047824 */ /* 0x000fe200078e0204 */
[CC--:B------:R-:W-:Y:S01]  /*cd10*/  LEA R22, P1, R18.reuse, R230.reuse, 0x1 ;  /* 0x000000e612167211 */ /* 0x0c0fe200078208ff */
[----:B------:R-:W-:Y:S01]  /*cd20*/  IMAD R3, R27, c[0x0][0x1a0], RZ ;  /* 0x000068001b037a24 */ /* 0x000fe200078e02ff */
[----:B------:R-:W-:Y:S01]  /*cd30*/  @!PT LDS RZ, [RZ] ;  /* 0x00000000fffff984 */ /* 0x000fe20000000800 */
[----:B------:R-:W-:Y:S01]  /*cd40*/  @!PT LDS RZ, [RZ] ;  /* 0x00000000fffff984 */ /* 0x000fe20000000800 */
[----:B------:R-:W-:Y:S01]  /*cd50*/  @!PT LDS RZ, [RZ] ;  /* 0x00000000fffff984 */ /* 0x000fe20000000800 */
[----:B------:R4:W-:Y:S02]  /*cd60*/  @!P5 LDGSTS.E.BYPASS.LTC128B.128 [R219+0x12800], [R24.64+0x80] ;  /* 0x1280008018dbdfae */ /* 0x0009e4000b901d5a */
[-C--:B------:R-:W-:Y:S01]  /*cd70*/  LEA.HI.X R23, R18, R223.reuse, R4, 0x1, P1 ;  /* 0x000000df12177211 */ /* 0x080fe200008f0c04 */
[C---:B------:R-:W-:Y:S01]  /*cd80*/  IMAD R3, R26.reuse, c[0x0][0x1a4], R3 ;  /* 0x000069001a037a24 */ /* 0x040fe200078e0203 */
[----:B------:R-:W-:Y:S01]  /*cd90*/  @P4 STS.128 [R219+0x14800], RZ ;  /* 0x014800ffdb004388 */ /* 0x000fe20000000c00 */
[----:B------:R-:W-:Y:S03]  /*cda0*/  IMAD.WIDE.U32 R26, R26, c[0x0][0x1a0], RZ ;  /* 0x000068001a1a7a25 */ /* 0x000fe600078e00ff */
[----:B------:R-:W-:Y:S01]  /*cdb0*/  @!PT LDS RZ, [RZ] ;  /* 0x00000000fffff984 */ /* 0x000fe20000000800 */
[----:B------:R-:W-:Y:S01]  /*cdc0*/  @!PT LDS RZ, [RZ] ;  /* 0x00000000fffff984 */ /* 0x000fe20000000800 */
[----:B------:R-:W-:Y:S01]  /*cdd0*/  @!PT LDS RZ, [RZ] ;  /* 0x00000000fffff984 */ /* 0x000fe20000000800 */
[----:B------:R4:W-:Y:S01]  /*cde0*/  @!P4 LDGSTS.E.BYPASS.LTC128B.128 [R219+0x14800], [R24.64+0x100] ;  /* 0x1480010018dbcfae */ /* 0x0009e2000b901d5a */
[----:B------:R-:W-:Y:S01]  /*cdf0*/  IMAD.IADD R3, R27, 0x1, R3 ;  /* 0x000000011b037824 */ /* 0x000fe200078e0203 */
[C---:B------:R-:W-:Y:S02]  /*ce00*/  LEA R20, P0, R26.reuse, R230, 0x1 ;  /* 0x000000e61a147211 */ /* 0x040fe400078008ff */
[----:B------:R-:W-:Y:S02]  /*ce10*/  @P3 STS.128 [R219+0x16800], RZ ;  /* 0x016800ffdb003388 */ /* 0x000fe40000000c00 */
[----:B------:R-:W-:Y:S01]  /*ce20*/  LEA.HI.X R21, R26, R223, R3, 0x1, P0 ;  /* 0x000000df1a157211 */ /* 0x000fe200000f0c03 */
[----:B------:R-:W-:Y:S01]  /*ce30*/  IMAD.U32 R3, RZ, RZ, UR7 ;  /* 0x00000007ff037e24 */ /* 0x000fe2000f8e00ff */
        /* <DEDUP_REMOVED lines=45> */
[----:B--2---:R-:W2:Y:S04]  /*d110*/  LDSM.16.M88.4 R8, [R217+0x8000] ;  /* 0x00800000d908783b */ /* 0x004ea80000000200 */
[----:B-1----:R-:W3:Y:S04]  /*d120*/  LDSM.16.M88.4 R16, [R217+0x8800] ;  /* 0x00880000d910783b */ /* 0x002ee80000000200 */
[----:B----4-:R-:W5:Y:S04]  /*d130*/  LDSM.16.M88.4 R24, [R217+0x9000] ;  /* 0x00900000d918783b */ /* 0x010f680000000200 */
[----:B------:R-:W0:Y:S04]  /*d140*/  LDGDEPBAR ;  /* 0x00000000000079af */ /* 0x000e280000000000 */
[----:B------:R-:W1:Y:S04]  /*d150*/  LDSM.16.M88.4 R164, [R217+0x9800] ;  /* 0x00980000d9a4783b */ /* 0x000e680000000200 */
[----:B------:R-:W-:Y:S04]  /*d160*/  LDSM.16.M88.4 R168, [R216] ;  /* 0x00000000d8a8783b */ /* 0x000fe80000000200 */
[----:B------:R-:W4:Y:S04]  /*d170*/  LDSM.16.M88.4 R172, [R215] ;  /* 0x00000000d7ac783b */ /* 0x000f280000000200 */
[----:B------:R-:W1:Y:S04]  /*d180*/  LDSM.16.M88.4 R176, [R207] ;  /* 0x00000000cfb0783b */ /* 0x000e680000000200 */
[----:B------:R-:W1:Y:S04]  /*d190*/  LDSM.16.M88.4 R180, [R206] ;  /* 0x00000000ceb4783b */ /* 0x000e680000000200 */
[----:B------:R-:W1:Y:S01]  /*d1a0*/  LDSM.16.M88.4 R184, [R205] ;  /* 0x00000000cdb8783b */ /* 0x000e620000000200 */
[C---:B--2---:R-:W-:Y:S03]  /*d1b0*/  HMMA.16816.F32 R4, R32.reuse, R8, RZ ;  /* 0x000000082004723c */ /* 0x044fe600000018ff */
[----:B------:R-:W-:Y:S05]  /*d1c0*/  LDSM.16.M88.4 R188, [R211+0x8000] ;  /* 0x00800000d3bc783b */ /* 0x000fea0000000200 */
[C---:B------:R-:W-:Y:S08]  /*d1d0*/  HMMA.16816.F32 R8, R32.reuse, R10, RZ ;  /* 0x0000000a2008723c */ /* 0x040ff000000018ff */
[C---:B---3--:R-:W-:Y:S08]  /*d1e0*/  HMMA.16816.F32 R12, R32.reuse, R16, RZ ;  /* 0x00000010200c723c */ /* 0x048ff000000018ff */
[C---:B------:R-:W-:Y:S08]  /*d1f0*/  HMMA.16816.F32 R16, R32.reuse, R18, RZ ;  /* 0x000000122010723c */ /* 0x040ff000000018ff */
[C---:B-----5:R-:W-:Y:S08]  /*d200*/  HMMA.16816.F32 R20, R32.reuse, R24, RZ ;  /* 0x000000182014723c */ /* 0x060ff000000018ff */
[C---:B------:R-:W-:Y:S08]  /*d210*/  HMMA.16816.F32 R24, R32.reuse, R26, RZ ;  /* 0x0000001a2018723c */ /* 0x040ff000000018ff */
[C---:B-1----:R-:W-:Y:S08]  /*d220*/  HMMA.16816.F32 R28, R32.reuse, R164, RZ ;  /* 0x000000a4201c723c */ /* 0x042ff000000018ff */
[----:B------:R-:W-:Y:S01]  /*d230*/  HMMA.16816.F32 R32, R32, R166, RZ ;  /* 0x000000a62020723c */ /* 0x000fe200000018ff */
[----:B------:R-:W1:Y:S07]  /*d240*/  LDSM.16.M88.4 R164, [R214] ;  /* 0x00000000d6a4783b */ /* 0x000e6e0000000200 */
[C---:B----4-:R-:W-:Y:S08]  /*d250*/  HMMA.16816.F32 R4, R168.reuse, R172, R4 ;  /* 0x000000aca804723c */ /* 0x050ff00000001804 */
        /* <DEDUP_REMOVED lines=23> */
[----:B------:R-:W2:Y:S04]  /*d3d0*/  LDSM.16.M88.4 R164, [R204+0x1000] ;  /* 0x00100000cca4783b */ /* 0x000ea80000000200 */
[----:B------:R-:W3:Y:S03]  /*d3e0*/  LDSM.16.M88.4 R168, [R204+0x1800] ;  /* 0x00180000cca8783b */ /* 0x000ee60000000200 */
        /* <DEDUP_REMOVED lines=12> */
[----:B------:R-:W-:Y:S03]  /*d4b0*/  LDSM.16.M88.4 R180, [R202] ;  /* 0x00000000cab4783b */ /* 0x000fe60000000200 */
[C---:B------:R-:W-:Y:S08]  /*d4c0*/  HMMA.16816.F32 R4, R172.reuse, R176, R4 ;  /* 0x000000b0ac04723c */ /* 0x040ff00000001804 */
[C---:B------:R-:W-:Y:S01]  /*d4d0*/  HMMA.16816.F32 R8, R172.reuse, R178, R8 ;  /* 0x000000b2ac08723c */ /* 0x040fe20000001808 */
[----:B------:R-:W3:Y:S07]  /*d4e0*/  LDSM.16.M88.4 R176, [R203] ;  /* 0x00000000cbb0783b */ /* 0x000eee0000000200 */
[C---:B----4-:R-:W-:Y:S08]  /*d4f0*/  HMMA.16816.F32 R12, R172.reuse, R184, R12 ;  /* 0x000000b8ac0c723c */ /* 0x050ff0000000180c */
        /* <DEDUP_REMOVED lines=34> */
[----:B------:R-:W5:Y:S03]  /*d720*/  LDSM.16.M88.4 R184, [R217+0xc000] ;  /* 0x00c00000d9b8783b */ /* 0x000f660000000200 */
        /* <DEDUP_REMOVED lines=8> */
[----:B------:R-:W-:Y:S07]  /*d7b0*/  LDSM.16.M88.4 R176, [R199] ;  /* 0x00000000c7b0783b */ /* 0x000fee0000000200 */
[C---:B----4-:R-:W-:Y:S08]  /*d7c0*/  HMMA.16816.F32 R28, R168.reuse, R164, R28 ;  /* 0x000000a4a81c723c */ /* 0x050ff0000000181c */
[----:B------:R-:W-:Y:S01]  /*d7d0*/  HMMA.16816.F32 R32, R168, R166, R32 ;  /* 0x000000a6a820723c */ /* 0x000fe20000001820 */
[----:B------:R-:W2:Y:S04]  /*d7e0*/  LDSM.16.M88.4 R164, [R217+0xd000] ;  /* 0x00d00000d9a4783b */ /* 0x000ea80000000200 */
[----:B------:R-:W3:Y:S03]  /*d7f0*/  LDSM.16.M88.4 R168, [R217+0xd800] ;  /* 0x00d80000d9a8783b */ /* 0x000ee60000000200 */
[C---:B-----5:R-:W-:Y:S08]  /*d800*/  HMMA.16816.F32 R4, R180.reuse, R184, R4 ;  /* 0x000000b8b404723c */ /* 0x060ff00000001804 */
[C---:B------:R-:W-:Y:S01]  /*d810*/  HMMA.16816.F32 R8, R180.reuse, R186, R8 ;  /* 0x000000bab408723c */ /* 0x040fe20000001808 */
[----:B------:R-:W4:Y:S07]  /*d820*/  LDSM.16.M88.4 R184, [R198] ;  /* 0x00000000c6b8783b */ /* 0x000f2e0000000200 */
[C---:B-1----:R-:W-:Y:S08]  /*d830*/  HMMA.16816.F32 R12, R180.reuse, R188, R12 ;  /* 0x000000bcb40c723c */ /* 0x042ff0000000180c */
[C---:B------:R-:W-:Y:S01]  /*d840*/  HMMA.16816.F32 R16, R180.reuse, R190, R16 ;  /* 0x000000beb410723c */ /* 0x040fe20000001810 */
[----:B------:R-:W1:Y:S07]  /*d850*/  LDSM.16.M88.4 R188, [R197] ;  /* 0x00000000c5bc783b */ /* 0x000e6e0000000200 */
[C---:B--2---:R-:W-:Y:S08]  /*d860*/  HMMA.16816.F32 R20, R180.reuse, R164, R20 ;  /* 0x000000a4b414723c */ /* 0x044ff00000001814 */
[C---:B------:R-:W-:Y:S01]  /*d870*/  HMMA.16816.F32 R24, R180.reuse, R166, R24 ;  /* 0x000000a6b418723c */ /* 0x040fe20000001818 */
[----:B------:R-:W2:Y:S07]  /*d880*/  LDSM.16.M88.4 R164, [R196] ;  /* 0x00000000c4a4783b */ /* 0x000eae0000000200 */
[C---:B---3--:R-:W-:Y:S08]  /*d890*/  HMMA.16816.F32 R28, R180.reuse, R168, R28 ;  /* 0x000000a8b41c723c */ /* 0x048ff0000000181c */
[----:B------:R-:W-:Y:S01]  /*d8a0*/  HMMA.16816.F32 R32, R180, R170, R32 ;  /* 0x000000aab420723c */ /* 0x000fe20000001820 */
[----:B------:R-:W-:Y:S04]  /*d8b0*/  LDSM.16.M88.4 R168, [R214+0x4000] ;  /* 0x00400000d6a8783b */ /* 0x000fe80000000200 */
[----:B------:R-:W-:Y:S03]  /*d8c0*/  LDSM.16.M88.4 R180, [R211+0xc800] ;  /* 0x00c80000d3b4783b */ /* 0x000fe60000000200 */
[C---:B------:R-:W-:Y:S08]  /*d8d0*/  HMMA.16816.F32 R4, R172.reuse, R176, R4 ;  /* 0x000000b0ac04723c */ /* 0x040ff00000001804 */
[C---:B------:R-:W-:Y:S01]  /*d8e0*/  HMMA.16816.F32 R8, R172.reuse, R178, R8 ;  /* 0x000000b2ac08723c */ /* 0x040fe20000001808 */
[----:B------:R-:W3:Y:S07]  /*d8f0*/  LDSM.16.M88.4 R176, [R211+0xc000] ;  /* 0x00c00000d3b0783b */ /* 0x000eee0000000200 */
[C---:B----4-:R-:W-:Y:S08]  /*d900*/  HMMA.16816.F32 R12, R172.reuse, R184, R12 ;  /* 0x000000b8ac0c723c */ /* 0x050ff0000000180c */
[C---:B------:R-:W-:Y:S01]  /*d910*/  HMMA.16816.F32 R16, R172.reuse, R186, R16 ;  /* 0x000000baac10723c */ /* 0x040fe20000001810 */
[----:B------:R-:W4:Y:S07]  /*d920*/  LDSM.16.M88.4 R184, [R211+0xd000] ;  /* 0x00d00000d3b8783b */ /* 0x000f2e0000000200 */
[C---:B-1----:R-:W-:Y:S08]  /*d930*/  HMMA.16816.F32 R20, R172.reuse, R188, R20 ;  /* 0x000000bcac14723c */ /* 0x042ff00000001814 */
[C---:B------:R-:W-:Y:S01]  /*d940*/  HMMA.16816.F32 R24, R172.reuse, R190, R24 ;  /* 0x000000beac18723c */ /* 0x040fe20000001818 */
[----:B------:R-:W1:Y:S07]  /*d950*/  LDSM.16.M88.4 R188, [R211+0xd800] ;  /* 0x00d80000d3bc783b */ /* 0x000e6e0000000200 */
        /* <DEDUP_REMOVED lines=25> */
[----:B------:R-:W5:Y:S07]  /*daf0*/  LDSM.16.M88.4 R180, [R217+0xf800] ;  /* 0x00f80000d9b4783b */ /* 0x000f6e0000000200 */
[C---:B----4-:R-:W-:Y:S08]  /*db00*/  HMMA.16816.F32 R28, R164.reuse, R184, R28 ;  /* 0x000000b8a41c723c */ /* 0x050ff0000000181c */
[----:B------:R-:W-:Y:S01]  /*db10*/  HMMA.16816.F32 R32, R164, R186, R32 ;  /* 0x000000baa420723c */ /* 0x000fe20000001820 */
[----:B------:R-:W-:Y:S04]  /*db20*/  LDSM.16.M88.4 R164, [R216+0x6000] ;  /* 0x00600000d8a4783b */ /* 0x000fe80000000200 */
[----:B------:R-:W4:Y:S03]  /*db30*/  LDSM.16.M88.4 R184, [R195] ;  /* 0x00000000c3b8783b */ /* 0x000f260000000200 */
[C---:B-1----:R-:W-:Y:S08]  /*db40*/  HMMA.16816.F32 R4, R168.reuse, R188, R4 ;  /* 0x000000bca804723c */ /* 0x042ff00000001804 */
[C---:B------:R-:W-:Y:S01]  /*db50*/  HMMA.16816.F32 R8, R168.reuse, R190, R8 ;  /* 0x000000bea808723c */ /* 0x040fe20000001808 */
[----:B------:R-:W1:Y:S07]  /*db60*/  LDSM.16.M88.4 R188, [R194] ;  /* 0x00000000c2bc783b */ /* 0x000e6e0000000200 */
[C---:B--2---:R-:W-:Y:S08]  /*db70*/  HMMA.16816.F32 R12, R168.reuse, R172, R12 ;  /* 0x000000aca80c723c */ /* 0x044ff0000000180c */
[C---:B------:R-:W-:Y:S01]  /*db80*/  HMMA.16816.F32 R16, R168.reuse, R174, R16 ;  /* 0x000000aea810723c */ /* 0x040fe20000001810 */
[----:B------:R-:W-:Y:S07]  /*db90*/  LDSM.16.M88.4 R172, [R192] ;  /* 0x00000000c0ac783b */ /* 0x000fee0000000200 */
[C---:B---3--:R-:W-:Y:S08]  /*dba0*/  HMMA.16816.F32 R20, R168.reuse, R176, R20 ;  /* 0x000000b0a814723c */ /* 0x048ff00000001814 */
[C---:B------:R-:W-:Y:S01]  /*dbb0*/  HMMA.16816.F32 R24, R168.reuse, R178, R24 ;  /* 0x000000b2a818723c */ /* 0x040fe20000001818 */
[----:B------:R-:W-:Y:S07]  /*dbc0*/  LDSM.16.M88.4 R176, [R214+0x6000] ;  /* 0x00600000d6b0783b */ /* 0x000fee0000000200 */
[C---:B-----5:R-:W-:Y:S08]  /*dbd0*/  HMMA.16816.F32 R28, R168.reuse, R180, R28 ;  /* 0x000000b4a81c723c */ /* 0x060ff0000000181c */
[----:B------:R-:W-:Y:S01]  /*dbe0*/  HMMA.16816.F32 R32, R168, R182, R32 ;  /* 0x000000b6a820723c */ /* 0x000fe20000001820 */
[----:B------:R-:W2:Y:S04]  /*dbf0*/  LDSM.16.M88.4 R168, [R193] ;  /* 0x00000000c1a8783b */ /* 0x000ea80000000200 */
[----:B------:R-:W3:Y:S03]  /*dc00*/  LDSM.16.M88.4 R180, [R211+0xe000] ;  /* 0x00e00000d3b4783b */ /* 0x000ee60000000200 */
        /* <DEDUP_REMOVED lines=8> */
[----:B------:R-:W-:Y:S07]  /*dc90*/  LDSM.16.M88.4 R168, [R213+0x6000] ;  /* 0x00600000d5a8783b */ /* 0x000fee0000000200 */
[C---:B------:R-:W-:Y:S08]  /*dca0*/  HMMA.16816.F32 R28, R164.reuse, R172, R28 ;  /* 0x000000aca41c723c */ /* 0x040ff0000000181c */
[----:B------:R-:W-:Y:S01]  /*dcb0*/  HMMA.16816.F32 R32, R164, R174, R32 ;  /* 0x000000aea420723c */ /* 0x000fe20000001820 */
[----:B------:R-:W2:Y:S04]  /*dcc0*/  LDSM.16.M88.4 R164, [R211+0xf800] ;  /* 0x00f80000d3a4783b */ /* 0x000ea80000000200 */
[----:B------:R-:W5:Y:S03]  /*dcd0*/  LDSM.16.M88.4 R172, [R204+0x6000] ;  /* 0x00600000ccac783b */ /* 0x000f660000000200 */
[C---:B---3--:R-:W-:Y:S08]  /*dce0*/  HMMA.16816.F32 R4, R176.reuse, R180, R4 ;  /* 0x000000b4b004723c */ /* 0x048ff00000001804 */
[C---:B------:R-:W-:Y:S01]  /*dcf0*/  HMMA.16816.F32 R8, R176.reuse, R182, R8 ;  /* 0x000000b6b008723c */ /* 0x040fe20000001808 */
[----:B------:R-:W3:Y:S07]  /*dd00*/  LDSM.16.M88.4 R180, [R204+0x6800] ;  /* 0x00680000ccb4783b */ /* 0x000eee0000000200 */
[C---:B----4-:R-:W-:Y:S08]  /*dd10*/  HMMA.16816.F32 R12, R176.reuse, R184, R12 ;  /* 0x000000b8b00c723c */ /* 0x050ff0000000180c */
[C---:B------:R-:W-:Y:S01]  /*dd20*/  HMMA.16816.F32 R16, R176.reuse, R186, R16 ;  /* 0x000000bab010723c */ /* 0x040fe20000001810 */
[----:B------:R-:W4:Y:S07]  /*dd30*/  LDSM.16.M88.4 R184, [R204+0x7000] ;  /* 0x00700000ccb8783b */ /* 0x000f2e0000000200 */
[C---:B-1----:R-:W-:Y:S08]  /*dd40*/  HMMA.16816.F32 R20, R176.reuse, R188, R20 ;  /* 0x000000bcb014723c */ /* 0x042ff00000001814 */
[C---:B------:R-:W-:Y:S01]  /*dd50*/  HMMA.16816.F32 R24, R176.reuse, R190, R24 ;  /* 0x000000beb018723c */ /* 0x040fe20000001818 */
[----:B------:R-:W1:Y:S01]  /*dd60*/  LDSM.16.M88.4 R188, [R204+0x7800] ;  /* 0x00780000ccbc783b */ /* 0x000e620000000200 */
[----:B------:R-:W-:Y:S04]  /*dd70*/  DEPBAR.LE SB0, 0x0 ;  /* 0x000080000000791a */ /* 0x000fe80000000000 */
[----:B------:R-:W-:Y:S02]  /*dd80*/  BAR.SYNC.DEFER_BLOCKING 0x0 ;  /* 0x0000000000007b1d */ /* 0x000fe40000010000 */
[C---:B--2---:R-:W-:Y:S07]  /*dd90*/  HMMA.16816.F32 R28, R176.reuse, R164, R28 ;  /* 0x000000a4b01c723c */ /* 0x044fee000000181c */
[----:B------:R-:W-:Y:S01]  /*dda0*/  IMAD.U32 R164, RZ, RZ, UR7 ;  /* 0x00000007ffa47e24 */ /* 0x000fe2000f8e00ff */
[----:B------:R-:W-:Y:S01]  /*ddb0*/  HMMA.16816.F32 R32, R176, R166, R32 ;  /* 0x000000a6b020723c */ /* 0x000fe20000001820 */
[----:B------:R-:W-:Y:S06]  /*ddc0*/  IMAD.U32 R165, RZ, RZ, UR7 ;  /* 0x00000007ffa57e24 */ /* 0x000fec000f8e00ff */
[----:B------:R-:W-:Y:S01]  /*ddd0*/  LEA R176, P2, R3, R250, 0x6 ;  /* 0x000000fa03b07211 */ /* 0x000fe200078430ff */
[C---:B-----5:R-:W-:Y:S01]  /*dde0*/  HMMA.16816.F32 R4, R168.reuse, R172, R4 ;  /* 0x000000aca804723c */ /* 0x060fe20000001804 */
[----:B------:R-:W-:Y:S03]  /*ddf0*/  IMAD.U32 R167, RZ, RZ, UR7 ;  /* 0x00000007ffa77e24 */ /* 0x000fe6000f8e00ff */
[----:B------:R-:W-:Y:S02]  /*de00*/  IMAD.U32 R166, RZ, RZ, UR7 ;  /* 0x00000007ffa67e24 */ /* 0x000fe4000f8e00ff */
[----:B------:R-:W-:Y:S01]  /*de10*/  LEA R178, P1, R167, R248, 0x6 ;  /* 0x000000f8a7b27211 */ /* 0x000fe200078230ff */
[----:B------:R-:W-:Y:S01]  /*de20*/  IMAD.U32 R172, RZ, RZ, UR7 ;  /* 0x00000007ffac7e24 */ /* 0x000fe2000f8e00ff */
[C---:B------:R-:W-:Y:S01]  /*de30*/  HMMA.16816.F32 R8, R168.reuse, R174, R8 ;  /* 0x000000aea808723c */ /* 0x040fe20000001808 */
[----:B------:R-:W-:Y:S03]  /*de40*/  IMAD.U32 R173, RZ, RZ, UR7 ;  /* 0x00000007ffad7e24 */ /* 0x000fe6000f8e00ff */
[----:B------:R-:W-:Y:S02]  /*de50*/  LEA.HI.X.SX32 R177, R172, R251, 0x6, P2 ;  /* 0x000000fbacb17211 */ /* 0x000fe400010f36ff */
[----:B------:R-:W-:Y:S02]  /*de60*/  LEA.HI.X.SX32 R179, R166, R249, 0x6, P1 ;  /* 0x000000f9a6b37211 */ /* 0x000fe400008f36ff */
[C---:B---3--:R-:W-:Y:S04]  /*de70*/  HMMA.16816.F32 R12, R168.reuse, R180, R12 ;  /* 0x000000b4a80c723c */ /* 0x048fe8000000180c */
[----:B------:R-:W-:Y:S01]  /*de80*/  LEA R174, P0, R164, R244, 0x6 ;  /* 0x000000f4a4ae7211 */ /* 0x000fe200078030ff */
[----:B------:R-:W-:Y:S03]  /*de90*/  IMAD R3, R179, c[0x0][0x198], RZ ;  /* 0x00006600b3037a24 */ /* 0x000fe600078e02ff */
[C---:B------:R-:W-:Y:S04]  /*dea0*/  HMMA.16816.F32 R16, R168.reuse, R182, R16 ;  /* 0x000000b6a810723c */ /* 0x040fe80000001810 */
[----:B------:R-:W-:Y:S01]  /*deb0*/  IMAD R3, R178, c[0x0][0x19c], R3 ;  /* 0x00006700b2037a24 */ /* 0x000fe200078e0203 */
[----:B------:R-:W-:Y:S01]  /*dec0*/  LEA.HI.X.SX32 R175, R173, R245, 0x6, P0 ;  /* 0x000000f5adaf7211 */ /* 0x000fe200000f36ff */
[----:B------:R-:W-:Y:S01]  /*ded0*/  IMAD.WIDE.U32 R172, R176, c[0x0][0x198], RZ ;  /* 0x00006600b0ac7a25 */ /* 0x000fe200078e00ff */
[----:B------:R-:W-:Y:S01]  /*dee0*/  LEA R180, P0, R165, R246, 0x6 ;  /* 0x000000f6a5b47211 */ /* 0x000fe200078030ff */
[C---:B----4-:R-:W-:Y:S04]  /*def0*/  HMMA.16816.F32 R20, R168.reuse, R184, R20 ;  /* 0x000000b8a814723c */ /* 0x050fe80000001814 */
[----:B------:R-:W-:Y:S01]  /*df00*/  IMAD R165, R175, c[0x0][0x198], RZ ;  /* 0x00006600afa57a24 */ /* 0x000fe200078e02ff */
[----:B------:R-:W-:Y:S01]  /*df10*/  LEA.HI.X.SX32 R181, R164, R247, 0x6, P0 ;  /* 0x000000f7a4b57211 */ /* 0x000fe200000f36ff */
[----:B------:R-:W-:Y:S02]  /*df20*/  IMAD R164, R177, c[0x0][0x198], RZ ;  /* 0x00006600b1a47a24 */ /* 0x000fe400078e02ff */
[----:B------:R-:W-:Y:S01]  /*df30*/  IMAD R165, R174, c[0x0][0x19c], R165 ;  /* 0x00006700aea57a24 */ /* 0x000fe200078e02a5 */
[C---:B------:R-:W-:Y:S03]  /*df40*/  HMMA.16816.F32 R24, R168.reuse, R186, R24 ;  /* 0x000000baa818723c */ /* 0x040fe60000001818 */
[----:B------:R-:W-:Y:S02]  /*df50*/  IMAD R164, R176, c[0x0][0x19c], R164 ;  /* 0x00006700b0a47a24 */ /* 0x000fe400078e02a4 */
[----:B------:R-:W-:Y:S03]  /*df60*/  IMAD.WIDE.U32 R174, R174, c[0x0][0x198], RZ ;  /* 0x00006600aeae7a25 */ /* 0x000fe600078e00ff */
[C---:B-1----:R-:W-:Y:S04]  /*df70*/  HMMA.16816.F32 R28, R168.reuse, R188, R28 ;  /* 0x000000bca81c723c */ /* 0x042fe8000000181c */
[----:B------:R-:W-:Y:S02]  /*df80*/  IMAD.IADD R164, R173, 0x1, R164 ;  /* 0x00000001ada47824 */ /* 0x000fe400078e02a4 */
[----:B------:R-:W-:Y:S02]  /*df90*/  IMAD R166, R181, c[0x0][0x198], RZ ;  /* 0x00006600b5a67a24 */ /* 0x000fe400078e02ff */
[----:B------:R-:W-:Y:S04]  /*dfa0*/  HMMA.16816.F32 R32, R168, R190, R32 ;  /* 0x000000bea820723c */ /* 0x000fe80000001820 */
[----:B------:R-:W-:Y:S03]  /*dfb0*/  IMAD.WIDE.U32 R178, R178, c[0x0][0x198], RZ ;  /* 0x00006600b2b27a25 */ /* 0x000fe600078e00ff */
[-C--:B------:R-:W-:Y:S01]  /*dfc0*/  LEA R168, P0, R172, R232.reuse, 0x1 ;  /* 0x000000e8aca87211 */ /* 0x080fe200078008ff */
[----:B------:R-:W-:Y:S01]  /*dfd0*/  IMAD.IADD R165, R175, 0x1, R165 ;  /* 0x00000001afa57824 */ /* 0x000fe200078e02a5 */
[-C--:B------:R-:W-:Y:S03]  /*dfe0*/  LEA R170, P1, R174, R232.reuse, 0x1 ;  /* 0x000000e8aeaa7211 */ /* 0x080fe600078208ff */
[-C--:B------:R-:W-:Y:S01]  /*dff0*/  LEA.HI.X R169, R172, R231.reuse, R164, 0x1, P0 ;  /* 0x000000e7aca97211 */ /* 0x080fe200000f0ca4 */
[----:B------:R-:W-:Y:S01]  /*e000*/  IMAD.WIDE.U32 R176, R180, c[0x0][0x198], RZ ;  /* 0x00006600b4b07a25 */ /* 0x000fe200078e00ff */
[----:B------:R-:W-:Y:S02]  /*e010*/  ISETP.LT.AND P0, PT, RZ, UR6, PT ;  /* 0x00000006ff007c0c */ /* 0x000fe4000bf01270 */
[-C--:B------:R-:W-:Y:S01]  /*e020*/  LEA.HI.X R171, R174, R231.reuse, R165, 0x1, P1 ;  /* 0x000000e7aeab7211 */ /* 0x080fe200008f0ca5 */
[----:B------:R-:W-:Y:S01]  /*e030*/  IMAD R166, R180, c[0x0][0x19c], R166 ;  /* 0x00006700b4a67a24 */ /* 0x000fe200078e02a6 */
[-C--:B------:R-:W-:Y:S01]  /*e040*/  LEA R174, P2, R178, R232.reuse, 0x1 ;  /* 0x000000e8b2ae7211 */ /* 0x080fe200078408ff */
[----:B------:R-:W-:Y:S01]  /*e050*/  IMAD.IADD R3, R179, 0x1, R3 ;  /* 0x00000001b3037824 */ /* 0x000fe200078e0203 */
[----:B------:R-:W-:Y:S01]  /*e060*/  LEA R172, P1, R176, R232, 0x1 ;  /* 0x000000e8b0ac7211 */ /* 0x000fe200078208ff */
[----:B------:R-:W-:Y:S03]  /*e070*/  IMAD.IADD R166, R177, 0x1, R166 ;  /* 0x00000001b1a67824 */ /* 0x000fe600078e02a6 */
[-C--:B------:R-:W-:Y:S02]  /*e080*/  LEA.HI.X R175, R178, R231.reuse, R3, 0x1, P2 ;  /* 0x000000e7b2af7211 */ /* 0x080fe400010f0c03 */
[----:B------:R-:W-:Y:S01]  /*e090*/  LEA.HI.X R173, R176, R231, R166, 0x1, P1 ;  /* 0x000000e7b0ad7211 */ /* 0x000fe200008f0ca6 */
[----:B------:R-:W-:-:S05]  /*e0a0*/  @P0 BRA `(.L_x_323) ;  /* 0xffffe0b000000947 */ /* 0x000fca000383ffff */
.L_x_322:
[----:B------:R-:W-:Y:S01]  /*e0b0*/  FMNMX.FTZ R164, R4, R2, !PT ;  /* 0x0000000204a47209 */ /* 0x000fe20007810000 */
[----:B------:R-:W-:Y:S01]  /*e0c0*/  STL.64 [R1+0x8], R192 ;  /* 0x000008c001007387 */ /* 0x000fe20000100a00 */
[----:B------:R-:W-:Y:S01]  /*e0d0*/  FMNMX.FTZ R3, R6, R0, !PT ;  /* 0x0000000006037209 */ /* 0x000fe20007810000 */
[----:B------:R-:W-:Y:S01]  /*e0e0*/  UIADD3 UR4, UR35, -0x4498517b, URZ ;  /* 0xbb67ae8523047890 */ /* 0x000fe2000fffe03f */
[----:B------:R-:W-:Y:S01]  /*e0f0*/  FMNMX.FTZ R164, R5, R164, !PT ;  /* 0x000000a405a47209 */ /* 0x000fe20007810000 */
[----:B------:R-:W-:Y:S01]  /*e100*/  USHF.L.U32 UR7, UR6, 0x1, URZ ;  /* 0x0000000106077899 */ /* 0x000fe2000800063f */
[----:B------:R-:W-:Y:S01]  /*e110*/  FMNMX.FTZ R3, R7, R3, !PT ;  /* 0x0000000307037209 */ /* 0x000fe20007810000 */
[----:B-1----:R-:W-:Y:S01]  /*e120*/  LDSM.16.MT88.4 R172, [R212+0x10000] ;  /* 0x01000000d4ac783b */ /* 0x002fe20000004200 */
[----:B------:R-:W-:Y:S01]  /*e130*/  FMNMX.FTZ R164, R8, R164, !PT ;  /* 0x000000a408a47209 */ /* 0x000fe20007810000 */
[----:B------:R-:W-:Y:S01]  /*e140*/  UIADD3 UR5, UR34, -0x4ab325aa, URZ ;  /* 0xb54cda5622057890 */ /* 0x000fe2000fffe03f */
[----:B------:R-:W-:Y:S01]  /*e150*/  FMNMX.FTZ R3, R10, R3, !PT ;  /* 0x000000030a037209 */ /* 0x000fe20007810000 */
[----:B------:R-:W-:Y:S01]  /*e160*/  UIADD3 UR6, UR35, 0x646e171e, URZ ;  /* 0x646e171e23067890 */ /* 0x000fe2000fffe03f */
[----:B------:R-:W-:Y:S01]  /*e170*/  FMNMX.FTZ R164, R9, R164, !PT ;  /* 0x000000a409a47209 */ /* 0x000fe20007810000 */
[----:B------:R-:W-:Y:S01]  /*e180*/  UIADD3 UR29, UR29, 0x1, URZ ;  /* 0x000000011d1d7890 */ /* 0x000fe2000fffe03f */
        /* <DEDUP_REMOVED lines=34> */
[----:B------:R-:W-:Y:S01]  /*e3b0*/  FADD.FTZ R0, -R3, R0 ;  /* 0x0000000003007221 */ /* 0x000fe20000010100 */
[----:B--2---:R-:W-:Y:S02]  /*e3c0*/  FMNMX.FTZ R164, R166, R164, !PT ;  /* 0x000000a4a6a47209 */ /* 0x004fe40007810000 */
[----:B------:R-:W-:Y:S01]  /*e3d0*/  MOV R166, UR35 ;  /* 0x0000002300a67c02 */ /* 0x000fe20008000f00 */
[----:B------:R-:W-:Y:S01]  /*e3e0*/  FMUL.FTZ R0, R0, c[0x0][0x23c] ;  /* 0x00008f0000007a20 */ /* 0x000fe20000410000 */
[C---:B------:R-:W-:Y:S01]  /*e3f0*/  FSETP.NEU.FTZ.AND P1, PT, R164.reuse, -INF , PT ;  /* 0xff800000a400780b */ /* 0x040fe20003f3d000 */
[C---:B------:R-:W-:Y:S01]  /*e400*/  FMUL.FTZ R189, R164.reuse, c[0x0][0x23c] ;  /* 0x00008f00a4bd7a20 */ /* 0x040fe20000410000 */
[----:B------:R-:W-:Y:S01]  /*e410*/  LOP3.LUT R166, R241, UR7, R166, 0x96, !PT ;  /* 0x00000007f1a67c12 */ /* 0x000fe2000f8e96a6 */
[----:B------:R-:W-:Y:S01]  /*e420*/  FADD.FTZ R2, -R164, R2 ;  /* 0x00000002a4027221 */ /* 0x000fe20000010100 */
[----:B------:R-:W-:Y:S01]  /*e430*/  UIADD3 UR7, UR7, 0x1, URZ ;  /* 0x0000000107077890 */ /* 0x000fe2000fffe03f */
[----:B------:R-:W1:Y:S01]  /*e440*/  MUFU.EX2 R0, R0 ;  /* 0x0000000000007308 */ /* 0x000e620000000800 */
[----:B------:R-:W-:Y:S01]  /*e450*/  FSEL R189, R189, RZ, P1 ;  /* 0x000000ffbdbd7208 */ /* 0x000fe20000800000 */
[----:B------:R-:W-:Y:S01]  /*e460*/  IMAD.WIDE.U32 R166, R166, -0x326172a9, RZ ;  /* 0xcd9e8d57a6a67825 */ /* 0x000fe200078e00ff */
[----:B------:R-:W-:Y:S03]  /*e470*/  FSETP.NEU.FTZ.AND P1, PT, R3, -INF , PT ;  /* 0xff8000000300780b */ /* 0x000fe60003f3d000 */
[--C-:B------:R-:W-:Y:S01]  /*e480*/  FFMA.FTZ R180, R8, c[0x0][0x23c], -R189.reuse ;  /* 0x00008f0008b47a23 */ /* 0x100fe200000108bd */
[----:B------:R-:W-:Y:S01]  /*e490*/  LOP3.LUT R8, R237, UR4, R240, 0x96, !PT ;  /* 0x00000004ed087c12 */ /* 0x000fe2000f8e96f0 */
[----:B------:R-:W-:Y:S01]  /*e4a0*/  UIADD3 UR4, UR34, -0x61c88647, URZ ;  /* 0x9e3779b922047890 */ /* 0x000fe2000fffe03f */
[----:B------:R-:W-:Y:S01]  /*e4b0*/  FSEL R188, R188, RZ, P1 ;  /* 0x000000ffbcbc7208 */ /* 0x000fe20000800000 */
[--C-:B------:R-:W-:Y:S02]  /*e4c0*/  FFMA.FTZ R181, R9, c[0x0][0x23c], -R189.reuse ;  /* 0x00008f0009b57a23 */ /* 0x100fe400000108bd */
[----:B------:R-:W-:Y:S01]  /*e4d0*/  IMAD.WIDE.U32 R192, R8, -0x326172a9, RZ ;  /* 0xcd9e8d5708c07825 */ /* 0x000fe200078e00ff */
[----:B------:R-:W-:Y:S01]  /*e4e0*/  MUFU.EX2 R180, R180 ;  /* 0x000000b400b47308 */ /* 0x000fe20000000800 */
[----:B------:R-:W-:Y:S02]  /*e4f0*/  LOP3.LUT R8, R167, UR4, R238, 0x96, !PT ;  /* 0x00000004a7087c12 */ /* 0x000fe4000f8e96ee */
[----:B------:R-:W-:Y:S01]  /*e500*/  FFMA.FTZ R182, R10, c[0x0][0x23c], -R188 ;  /* 0x00008f000ab67a23 */ /* 0x000fe200000108bc */
[----:B------:R-:W-:Y:S01]  /*e510*/  LOP3.LUT R168, R193, UR15, R166, 0x96, !PT ;  /* 0x0000000fc1a87c12 */ /* 0x000fe2000f8e96a6 */
[----:B------:R-:W-:Y:S02]  /*e520*/  FFMA.FTZ R183, R11, c[0x0][0x23c], -R188 ;  /* 0x00008f000bb77a23 */ /* 0x000fe400000108bc */
[----:B------:R-:W-:Y:S03]  /*e530*/  IMAD.WIDE.U32 R190, R8, -0x2daee0ad, RZ ;  /* 0xd2511f5308be7825 */ /* 0x000fe600078e00ff */
[----:B------:R-:W2:Y:S01]  /*e540*/  MUFU.EX2 R181, R181 ;  /* 0x000000b500b57308 */ /* 0x000ea20000000800 */
[----:B------:R-:W-:Y:S01]  /*e550*/  IMAD.WIDE.U32 R168, R168, -0x2daee0ad, RZ ;  /* 0xd2511f53a8a87825 */ /* 0x000fe200078e00ff */
[----:B------:R-:W-:Y:S03]  /*e560*/  LOP3.LUT R8, R191, UR14, R236, 0x96, !PT ;  /* 0x0000000ebf087c12 */ /* 0x000fe6000f8e96ec */
[--C-:B------:R-:W-:Y:S01]  /*e570*/  FFMA.FTZ R184, R4, c[0x0][0x23c], -R189.reuse ;  /* 0x00008f0004b87a23 */ /* 0x100fe200000108bd */
[----:B------:R-:W-:Y:S01]  /*e580*/  LOP3.LUT R190, R169, UR12, R190, 0x96, !PT ;  /* 0x0000000ca9be7c12 */ /* 0x000fe2000f8e96be */
[----:B------:R-:W-:Y:S03]  /*e590*/  IMAD.WIDE.U32 R166, R8, -0x326172a9, RZ ;  /* 0xcd9e8d5708a67825 */ /* 0x000fe600078e00ff */
[----:B------:R-:W-:Y:S01]  /*e5a0*/  MUFU.EX2 R182, R182 ;  /* 0x000000b600b67308 */ /* 0x000fe20000000800 */
[----:B------:R-:W-:Y:S01]  /*e5b0*/  IMAD.WIDE.U32 R190, R190, -0x326172a9, RZ ;  /* 0xcd9e8d57bebe7825 */ /* 0x000fe200078e00ff */
[----:B------:R-:W-:Y:S03]  /*e5c0*/  LOP3.LUT R8, R167, UR13, R192, 0x96, !PT ;  /* 0x0000000da7087c12 */ /* 0x000fe6000f8e96c0 */
[----:B------:R-:W-:Y:S01]  /*e5d0*/  FFMA.FTZ R185, R5, c[0x0][0x23c], -R189 ;  /* 0x00008f0005b97a23 */ /* 0x000fe200000108bd */
[----:B------:R-:W-:Y:S01]  /*e5e0*/  LOP3.LUT R166, R191, UR11, R166, 0x96, !PT ;  /* 0x0000000bbfa67c12 */ /* 0x000fe2000f8e96a6 */
[----:B------:R-:W-:Y:S03]  /*e5f0*/  IMAD.WIDE.U32 R8, R8, -0x2daee0ad, RZ ;  /* 0xd2511f5308087825 */ /* 0x000fe600078e00ff */
[----:B------:R-:W3:Y:S01]  /*e600*/  MUFU.EX2 R183, R183 ;  /* 0x000000b700b77308 */ /* 0x000ee20000000800 */
[----:B------:R-:W-:Y:S01]  /*e610*/  IMAD.WIDE.U32 R166, R166, -0x2daee0ad, RZ ;  /* 0xd2511f53a6a67825 */ /* 0x000fe200078e00ff */
[----:B------:R-:W-:Y:S03]  /*e620*/  LOP3.LUT R5, R9, UR10, R168, 0x96, !PT ;  /* 0x0000000a09057c12 */ /* 0x000fe6000f8e96a8 */
[----:B------:R-:W-:Y:S01]  /*e630*/  FFMA.FTZ R186, R6, c[0x0][0x23c], -R188 ;  /* 0x00008f0006ba7a23 */ /* 0x000fe200000108bc */
[----:B------:R-:W-:Y:S01]  /*e640*/  LOP3.LUT R4, R167, UR8, R8, 0x96, !PT ;  /* 0x00000008a7047c12 */ /* 0x000fe2000f8e9608 */
[----:B------:R-:W-:Y:S02]  /*e650*/  FFMA.FTZ R187, R7, c[0x0][0x23c], -R188 ;  /* 0x00008f0007bb7a23 */ /* 0x000fe400000108bc */
[----:B------:R-:W-:Y:S01]  /*e660*/  FMUL.FTZ R2, R2, c[0x0][0x23c] ;  /* 0x00008f0002027a20 */ /* 0x000fe20000410000 */
[----:B------:R-:W-:Y:S01]  /*e670*/  MUFU.EX2 R184, R184 ;  /* 0x000000b800b87308 */ /* 0x000fe20000000800 */
[----:B------:R-:W-:Y:S04]  /*e680*/  IMAD.WIDE.U32 R8, R4, -0x326172a9, RZ ;  /* 0xcd9e8d5704087825 */ /* 0x000fe800078e00ff */
[----:B------:R-:W-:Y:S01]  /*e690*/  IMAD.WIDE.U32 R10, R5, -0x326172a9, RZ ;  /* 0xcd9e8d57050a7825 */ /* 0x000fe200078e00ff */
[----:B------:R-:W-:Y:S02]  /*e6a0*/  LOP3.LUT R6, R8, 0xffff, RZ, 0xc0, !PT ;  /* 0x0000ffff08067812 */ /* 0x000fe400078ec0ff */
[----:B------:R-:W-:Y:S01]  /*e6b0*/  SHF.R.U32.HI R171, RZ, 0x10, R8 ;  /* 0x00000010ffab7819 */ /* 0x000fe20000011608 */
[C---:B-1----:R-:W-:Y:S01]  /*e6c0*/  FMUL.FTZ R38, R0.reuse, R38 ;  /* 0x0000002600267220 */ /* 0x042fe20000410000 */
[----:B------:R-:W1:Y:S01]  /*e6d0*/  MUFU.EX2 R185, R185 ;  /* 0x000000b900b97308 */ /* 0x000e620000000800 */
[----:B------:R-:W-:Y:S01]  /*e6e0*/  LOP3.LUT R5, R9, UR5, R10, 0x96, !PT ;  /* 0x0000000509057c12 */ /* 0x000fe2000f8e960a */
[----:B------:R-:W-:Y:S01]  /*e6f0*/  FMUL.FTZ R39, R0, R39 ;  /* 0x0000002700277220 */ /* 0x000fe20000410000 */
[----:B------:R-:W-:Y:S01]  /*e700*/  LOP3.LUT R170, R8, 0xff, RZ, 0xc0, !PT ;  /* 0x000000ff08aa7812 */ /* 0x000fe200078ec0ff */
[C---:B------:R-:W-:Y:S01]  /*e710*/  FMUL.FTZ R42, R0.reuse, R42 ;  /* 0x0000002a002a7220 */ /* 0x040fe20000410000 */
[----:B------:R-:W-:Y:S01]  /*e720*/  LOP3.LUT R7, R5, 0xffff, RZ, 0xc0, !PT ;  /* 0x0000ffff05077812 */ /* 0x000fe200078ec0ff */
[C---:B------:R-:W-:Y:S01]  /*e730*/  FMUL.FTZ R43, R0.reuse, R43 ;  /* 0x0000002b002b7220 */ /* 0x040fe20000410000 */
[----:B------:R-:W-:Y:S01]  /*e740*/  SHF.R.U32.HI R169, RZ, 0x10, R5 ;  /* 0x00000010ffa97819 */ /* 0x000fe20000011605 */
[C---:B------:R-:W-:Y:S01]  /*e750*/  FMUL.FTZ R46, R0.reuse, R46 ;  /* 0x0000002e002e7220 */ /* 0x040fe20000410000 */
[----:B------:R-:W-:Y:S01]  /*e760*/  SHF.R.U32.HI R4, RZ, 0x18, R8 ;  /* 0x00000018ff047819 */ /* 0x000fe20000011608 */
[----:B------:R-:W-:Y:S01]  /*e770*/  MUFU.EX2 R186, R186 ;  /* 0x000000ba00ba7308 */ /* 0x000fe20000000800 */
[----:B------:R-:W-:Y:S01]  /*e780*/  SHF.R.U32.HI R6, RZ, 0x8, R6 ;  /* 0x00000008ff067819 */ /* 0x000fe20000011606 */
[C---:B------:R-:W-:Y:S01]  /*e790*/  FMUL.FTZ R47, R0.reuse, R47 ;  /* 0x0000002f002f7220 */ /* 0x040fe20000410000 */
[----:B------:R-:W-:Y:S01]  /*e7a0*/  SHF.R.U32.HI R7, RZ, 0x8, R7 ;  /* 0x00000008ff077819 */ /* 0x000fe20000011607 */
[C---:B------:R-:W-:Y:S01]  /*e7b0*/  FMUL.FTZ R50, R0.reuse, R50 ;  /* 0x0000003200327220 */ /* 0x040fe20000410000 */
[----:B------:R-:W-:Y:S01]  /*e7c0*/  LOP3.LUT R171, R171, 0xff, RZ, 0xc0, !PT ;  /* 0x000000ffabab7812 */ /* 0x000fe200078ec0ff */
[C---:B------:R-:W-:Y:S01]  /*e7d0*/  FMUL.FTZ R51, R0.reuse, R51 ;  /* 0x0000003300337220 */ /* 0x040fe20000410000 */
[----:B------:R-:W-:Y:S01]  /*e7e0*/  LOP3.LUT R168, R5, 0xff, RZ, 0xc0, !PT ;  /* 0x000000ff05a87812 */ /* 0x000fe200078ec0ff */
[C---:B------:R-:W-:Y:S01]  /*e7f0*/  FMUL.FTZ R54, R0.reuse, R54 ;  /* 0x0000003600367220 */ /* 0x040fe20000410000 */
[----:B------:R-:W-:Y:S01]  /*e800*/  SHF.R.U32.HI R5, RZ, 0x18, R5 ;  /* 0x00000018ff057819 */ /* 0x000fe20000011605 */
[----:B------:R-:W4:Y:S01]  /*e810*/  MUFU.EX2 R187, R187 ;  /* 0x000000bb00bb7308 */ /* 0x000f220000000800 */
[----:B------:R-:W-:Y:S01]  /*e820*/  LOP3.LUT R169, R169, 0xff, RZ, 0xc0, !PT ;  /* 0x000000ffa9a97812 */ /* 0x000fe200078ec0ff */
[----:B------:R-:W-:Y:S01]  /*e830*/  FMUL.FTZ R55, R0, R55 ;  /* 0x0000003700377220 */ /* 0x000fe20000410000 */
[----:B------:R-:W-:Y:S01]  /*e840*/  PRMT R170, R170, 0x5410, R6 ;  /* 0x00005410aaaa7816 */ /* 0x000fe20000000006 */
[C---:B------:R-:W-:Y:S01]  /*e850*/  FMUL.FTZ R58, R0.reuse, R58 ;  /* 0x0000003a003a7220 */ /* 0x040fe20000410000 */
[----:B------:R-:W-:Y:S01]  /*e860*/  PRMT R171, R171, 0x5410, R4 ;  /* 0x00005410abab7816 */ /* 0x000fe20000000004 */
[----:B------:R-:W-:Y:S01]  /*e870*/  FMUL.FTZ R59, R0, R59 ;  /* 0x0000003b003b7220 */ /* 0x000fe20000410000 */
[----:B------:R-:W-:Y:S01]  /*e880*/  PRMT R168, R168, 0x5410, R7 ;  /* 0x00005410a8a87816 */ /* 0x000fe20000000007 */
[--C-:B------:R-:W-:Y:S01]  /*e890*/  HSET2.LE.AND R170, R170, R233.reuse, PT ;  /* 0x000000e9aaaa7233 */ /* 0x100fe20003803000 */
[----:B------:R-:W-:Y:S01]  /*e8a0*/  PRMT R169, R169, 0x5410, R5 ;  /* 0x00005410a9a97816 */ /* 0x000fe20000000005 */
[----:B------:R-:W4:Y:S01]  /*e8b0*/  MUFU.EX2 R2, R2 ;  /* 0x0000000200027308 */ /* 0x000f220000000800 */
[--C-:B------:R-:W-:Y:S01]  /*e8c0*/  HSET2.LE.AND R171, R171, R233.reuse, PT ;  /* 0x000000e9abab7233 */ /* 0x100fe20003803000 */
[----:B--2---:R-:W-:Y:S01]  /*e8d0*/  F2FP.PACK_AB R7, R181, R180 ;  /* 0x000000b4b507723e */ /* 0x004fe200000000ff */
[--C-:B------:R-:W-:Y:S01]  /*e8e0*/  HSET2.LE.AND R168, R168, R233.reuse, PT ;  /* 0x000000e9a8a87233 */ /* 0x100fe20003803000 */
[----:B---3--:R-:W-:Y:S01]  /*e8f0*/  F2FP.PACK_AB R6, R183, R182 ;  /* 0x000000b6b706723e */ /* 0x008fe200000000ff */
[--C-:B------:R-:W-:Y:S01]  /*e900*/  HSET2.LE.AND R169, R169, R233.reuse, PT ;  /* 0x000000e9a9a97233 */ /* 0x100fe20003803000 */
[----:B-1----:R-:W-:Y:S01]  /*e910*/  F2FP.PACK_AB R5, R185, R184 ;  /* 0x000000b8b905723e */ /* 0x002fe200000000ff */
[----:B------:R-:W-:Y:S01]  /*e920*/  FMUL.FTZ R62, R0, R62 ;  /* 0x0000003e003e7220 */ /* 0x000fe20000410000 */
[----:B------:R-:W-:Y:S01]  /*e930*/  LOP3.LUT R170, R170, R7, RZ, 0xc0, !PT ;  /* 0x00000007aaaa7212 */ /* 0x000fe200078ec0ff */
[----:B------:R-:W-:Y:S01]  /*e940*/  FMUL.FTZ R7, R0, R163 ;  /* 0x000000a300077220 */ /* 0x000fe20000410000 */
[----:B------:R-:W-:Y:S01]  /*e950*/  LOP3.LUT R168, R168, R5, RZ, 0xc0, !PT ;  /* 0x00000005a8a87212 */ /* 0x000fe200078ec0ff */
[C---:B------:R-:W-:Y:S01]  /*e960*/  FMUL.FTZ R63, R0.reuse, R63 ;  /* 0x0000003f003f7220 */ /* 0x040fe20000410000 */
[----:B------:R-:W-:Y:S01]  /*e970*/  LOP3.LUT R171, R171, R6, RZ, 0xc0, !PT ;  /* 0x00000006abab7212 */ /* 0x000fe200078ec0ff */
[C---:B------:R-:W-:Y:S01]  /*e980*/  FMUL.FTZ R6, R0.reuse, R162 ;  /* 0x000000a200067220 */ /* 0x040fe20000410000 */
[----:B----4-:R-:W-:Y:S01]  /*e990*/  F2FP.PACK_AB R4, R187, R186 ;  /* 0x000000babb04723e */ /* 0x010fe200000000ff */
[C---:B------:R-:W-:Y:S02]  /*e9a0*/  FMUL.FTZ R66, R0.reuse, R66 ;  /* 0x0000004200427220 */ /* 0x040fe40000410000 */
[C---:B------:R-:W-:Y:S01]  /*e9b0*/  FMUL.FTZ R67, R0.reuse, R67 ;  /* 0x0000004300437220 */ /* 0x040fe20000410000 */
[----:B------:R-:W-:Y:S01]  /*e9c0*/  LOP3.LUT R169, R169, R4, RZ, 0xc0, !PT ;  /* 0x00000004a9a97212 */ /* 0x000fe200078ec0ff */
[C---:B------:R-:W-:Y:S02]  /*e9d0*/  FMUL.FTZ R70, R0.reuse, R70 ;  /* 0x0000004600467220 */ /* 0x040fe40000410000 */
[----:B------:R-:W-:Y:S02]  /*e9e0*/  FMUL.FTZ R71, R0, R71 ;  /* 0x0000004700477220 */ /* 0x000fe40000410000 */
[--C-:B------:R-:W-:Y:S02]  /*e9f0*/  FFMA.FTZ R31, R31, c[0x0][0x23c], -R188.reuse ;  /* 0x00008f001f1f7a23 */ /* 0x100fe400000108bc */
[C---:B------:R-:W-:Y:S02]  /*ea00*/  FMUL.FTZ R4, R2.reuse, R160 ;  /* 0x000000a002047220 */ /* 0x040fe40000410000 */
[C---:B------:R-:W-:Y:S02]  /*ea10*/  FMUL.FTZ R5, R2.reuse, R161 ;  /* 0x000000a102057220 */ /* 0x040fe40000410000 */
[----:B------:R-:W1:Y:S01]  /*ea20*/  LDSM.16.MT88.4 R160, [R209+0x10000] ;  /* 0x01000000d1a0783b */ /* 0x000e620000004200 */
[C---:B------:R-:W-:Y:S02]  /*ea30*/  FMUL.FTZ R8, R2.reuse, R156 ;  /* 0x0000009c02087220 */ /* 0x040fe40000410000 */
[C---:B------:R-:W-:Y:S02]  /*ea40*/  FMUL.FTZ R9, R2.reuse, R157 ;  /* 0x0000009d02097220 */ /* 0x040fe40000410000 */
[C---:B------:R-:W-:Y:S05]  /*ea50*/  HMMA.16816.F32 R4, R168.reuse, R172, R4 ;  /* 0x000000aca804723c */ /* 0x040fea0000001804 */
[----:B------:R-:W-:Y:S02]  /*ea60*/  FMUL.FTZ R36, R2, R36 ;  /* 0x0000002402247220 */ /* 0x000fe40000410000 */
[----:B------:R-:W-:Y:S01]  /*ea70*/  MOV R172, R10 ;  /* 0x0000000a00ac7202 */ /* 0x000fe20000000f00 */
[C---:B------:R-:W-:Y:S01]  /*ea80*/  FMUL.FTZ R10, R0.reuse, R158 ;  /* 0x0000009e000a7220 */ /* 0x040fe20000410000 */
[----:B------:R-:W-:Y:S03]  /*ea90*/  MOV R173, R11 ;  /* 0x0000000b00ad7202 */ /* 0x000fe60000000f00 */
[----:B------:R-:W-:Y:S02]  /*eaa0*/  FMUL.FTZ R11, R0, R159 ;  /* 0x0000009f000b7220 */ /* 0x000fe40000410000 */
[----:B------:R-:W2:Y:S01]  /*eab0*/  LDSM.16.MT88.4 R156, [R208+0x10000] ;  /* 0x01000000d09c783b */ /* 0x000ea20000004200 */
[----:B------:R-:W-:Y:S02]  /*eac0*/  FFMA.FTZ R34, R34, c[0x0][0x23c], -R188 ;  /* 0x00008f0022227a23 */ /* 0x000fe400000108bc */
[C---:B------:R-:W-:Y:S02]  /*ead0*/  FMUL.FTZ R37, R2.reuse, R37 ;  /* 0x0000002502257220 */ /* 0x040fe40000410000 */
[C---:B------:R-:W-:Y:S03]  /*eae0*/  HMMA.16816.F32 R8, R168.reuse, R174, R8 ;  /* 0x000000aea808723c */ /* 0x040fe60000001808 */
[C---:B------:R-:W-:Y:S02]  /*eaf0*/  FMUL.FTZ R40, R2.reuse, R40 ;  /* 0x0000002802287220 */ /* 0x040fe40000410000 */
[C---:B------:R-:W-:Y:S02]  /*eb00*/  FMUL.FTZ R41, R2.reuse, R41 ;  /* 0x0000002902297220 */ /* 0x040fe40000410000 */
[C---:B------:R-:W-:Y:S01]  /*eb10*/  FMUL.FTZ R44, R2.reuse, R44 ;  /* 0x0000002c022c7220 */ /* 0x040fe20000410000 */
[C---:B------:R-:W-:Y:S04]  /*eb20*/  HMMA.16816.F32 R36, R168.reuse, R176, R36 ;  /* 0x000000b0a824723c */ /* 0x040fe80000001824 */
[C---:B------:R-:W-:Y:S02]  /*eb30*/  FMUL.FTZ R45, R2.reuse, R45 ;  /* 0x0000002d022d7220 */ /* 0x040fe40000410000 */
[C---:B------:R-:W-:Y:S01]  /*eb40*/  FMUL.FTZ R48, R2.reuse, R48 ;  /* 0x0000003002307220 */ /* 0x040fe20000410000 */
[----:B------:R-:W-:Y:S01]  /*eb50*/  MOV R176, R172 ;  /* 0x000000ac00b07202 */ /* 0x000fe20000000f00 */
[C---:B------:R-:W-:Y:S04]  /*eb60*/  HMMA.16816.F32 R40, R168.reuse, R178, R40 ;  /* 0x000000b2a828723c */ /* 0x040fe80000001828 */
[----:B------:R-:W-:Y:S01]  /*eb70*/  MOV R177, R173 ;  /* 0x000000ad00b17202 */ /* 0x000fe20000000f00 */
[C---:B------:R-:W-:Y:S01]  /*eb80*/  FMUL.FTZ R49, R2.reuse, R49 ;  /* 0x0000003102317220 */ /* 0x040fe20000410000 */
[----:B------:R-:W3:Y:S01]  /*eb90*/  LDSM.16.MT88.4 R172, [R212+0x12000] ;  /* 0x01200000d4ac783b */ /* 0x000ee20000004200 */
[C---:B------:R-:W-:Y:S01]  /*eba0*/  FMUL.FTZ R52, R2.reuse, R52 ;  /* 0x0000003402347220 */ /* 0x040fe20000410000 */
[C---:B-1----:R-:W-:Y:S04]  /*ebb0*/  HMMA.16816.F32 R44, R168.reuse, R160, R44 ;  /* 0x000000a0a82c723c */ /* 0x042fe8000000182c */
[C---:B------:R-:W-:Y:S02]  /*ebc0*/  FMUL.FTZ R53, R2.reuse, R53 ;  /* 0x0000003502357220 */ /* 0x040fe40000410000 */
[C---:B------:R-:W-:Y:S02]  /*ebd0*/  FMUL.FTZ R56, R2.reuse, R56 ;  /* 0x0000003802387220 */ /* 0x040fe40000410000 */
[C---:B------:R-:W-:Y:S01]  /*ebe0*/  HMMA.16816.F32 R48, R168.reuse, R162, R48 ;  /* 0x000000a2a830723c */ /* 0x040fe20000001830 */
[----:B------:R-:W1:Y:S03]  /*ebf0*/  LDSM.16.MT88.4 R160, [R210+0x12000] ;  /* 0x01200000d2a0783b */ /* 0x000e660000004200 */
[C---:B------:R-:W-:Y:S02]  /*ec00*/  FMUL.FTZ R57, R2.reuse, R57 ;  /* 0x0000003902397220 */ /* 0x040fe40000410000 */
[C---:B------:R-:W-:Y:S02]  /*ec10*/  FMUL.FTZ R60, R2.reuse, R60 ;  /* 0x0000003c023c7220 */ /* 0x040fe40000410000 */
[C---:B--2---:R-:W-:Y:S04]  /*ec20*/  HMMA.16816.F32 R52, R168.reuse, R156, R52 ;  /* 0x0000009ca834723c */ /* 0x044fe80000001834 */
[C---:B------:R-:W-:Y:S02]  /*ec30*/  FMUL.FTZ R61, R2.reuse, R61 ;  /* 0x0000003d023d7220 */ /* 0x040fe40000410000 */
[C---:B------:R-:W-:Y:S02]  /*ec40*/  FMUL.FTZ R64, R2.reuse, R64 ;  /* 0x0000004002407220 */ /* 0x040fe40000410000 */
[C---:B------:R-:W-:Y:S01]  /*ec50*/  HMMA.16816.F32 R56, R168.reuse, R158, R56 ;  /* 0x0000009ea838723c */ /* 0x040fe20000001838 */
[----:B------:R-:W2:Y:S03]  /*ec60*/  LDSM.16.MT88.4 R156, [R209+0x12000] ;  /* 0x01200000d19c783b */ /* 0x000ea60000004200 */
[C---:B------:R-:W-:Y:S02]  /*ec70*/  FMUL.FTZ R65, R2.reuse, R65 ;  /* 0x0000004102417220 */ /* 0x040fe40000410000 */
[C---:B------:R-:W-:Y:S02]  /*ec80*/  FMUL.FTZ R68, R2.reuse, R68 ;  /* 0x0000004402447220 */ /* 0x040fe40000410000 */
[C---:B------:R-:W-:Y:S04]  /*ec90*/  FMUL.FTZ R69, R2.reuse, R69 ;  /* 0x0000004502457220 */ /* 0x040fe80000410000 */
        /* <DEDUP_REMOVED lines=47> */
[C---:B------:R-:W-:Y:S02]  /*ef90*/  FMUL.FTZ R104, R2.reuse, R104 ;  /* 0x0000006802687220 */ /* 0x040fe40000410000 */
[----:B------:R-:W-:Y:S03]  /*efa0*/  FMUL.FTZ R105, R2, R105 ;  /* 0x0000006902697220 */ /* 0x000fe60000410000 */
[C---:B--2---:R-:W-:Y:S03]  /*efb0*/  HMMA.16816.F32 R100, R168.reuse, R156, R100 ;  /* 0x0000009ca864723c */ /* 0x044fe60000001864 */
[C---:B------:R-:W-:Y:S02]  /*efc0*/  FMUL.FTZ R106, R0.reuse, R106 ;  /* 0x0000006a006a7220 */ /* 0x040fe40000410000 */
[----:B------:R-:W-:Y:S02]  /*efd0*/  FMUL.FTZ R107, R0, R107 ;  /* 0x0000006b006b7220 */ /* 0x000fe40000410000 */
[C---:B------:R-:W-:Y:S02]  /*efe0*/  FMUL.FTZ R108, R2.reuse, R108 ;  /* 0x0000006c026c7220 */ /* 0x040fe40000410000 */
[----:B------:R-:W-:Y:S03]  /*eff0*/  FMUL.FTZ R109, R2, R109 ;  /* 0x0000006d026d7220 */ /* 0x000fe60000410000 */
        /* <DEDUP_REMOVED lines=31> */
[----:B------:R-:W-:Y:S01]  /*f1f0*/  MOV R156, R176 ;  /* 0x000000b0009c7202 */ /* 0x000fe20000000f00 */
[C---:B------:R-:W-:Y:S01]  /*f200*/  FMUL.FTZ R132, R2.reuse, R132 ;  /* 0x0000008402847220 */ /* 0x040fe20000410000 */
[----:B------:R-:W-:Y:S03]  /*f210*/  MOV R157, R177 ;  /* 0x000000b1009d7202 */ /* 0x000fe60000000f00 */
[C---:B------:R-:W-:Y:S03]  /*f220*/  HMMA.16816.F32 R128, R168.reuse, R158, R128 ;  /* 0x0000009ea880723c */ /* 0x040fe60000001880 */
[----:B------:R-:W-:Y:S01]  /*f230*/  FMUL.FTZ R133, R2, R133 ;  /* 0x0000008502857220 */ /* 0x000fe20000410000 */
[----:B------:R-:W-:Y:S01]  /*f240*/  LOP3.LUT R190, R157, UR9, R190, 0x96, !PT ;  /* 0x000000099dbe7c12 */ /* 0x000fe2000f8e96be */
[C---:B------:R-:W-:Y:S01]  /*f250*/  FMUL.FTZ R134, R0.reuse, R134 ;  /* 0x0000008600867220 */ /* 0x040fe20000410000 */
[----:B------:R-:W2:Y:S01]  /*f260*/  LDSM.16.MT88.4 R156, [R208+0x16000] ;  /* 0x01600000d09c783b */ /* 0x000ea20000004200 */
[----:B------:R-:W-:Y:S02]  /*f270*/  FMUL.FTZ R135, R0, R135 ;  /* 0x0000008700877220 */ /* 0x000fe40000410000 */
[C---:B------:R-:W-:Y:S03]  /*f280*/  FMUL.FTZ R136, R2.reuse, R136 ;  /* 0x0000008802887220 */ /* 0x040fe60000410000 */
[----:B------:R-:W-:Y:S02]  /*f290*/  FMUL.FTZ R137, R2, R137 ;  /* 0x0000008902897220 */ /* 0x000fe40000410000 */
[C---:B---3--:R-:W-:Y:S03]  /*f2a0*/  HMMA.16816.F32 R132, R168.reuse, R172, R132 ;  /* 0x000000aca884723c */ /* 0x048fe60000001884 */
[C---:B------:R-:W-:Y:S02]  /*f2b0*/  FMUL.FTZ R138, R0.reuse, R138 ;  /* 0x0000008a008a7220 */ /* 0x040fe40000410000 */
[----:B------:R-:W-:Y:S02]  /*f2c0*/  FMUL.FTZ R139, R0, R139 ;  /* 0x0000008b008b7220 */ /* 0x000fe40000410000 */
[--C-:B------:R-:W-:Y:S02]  /*f2d0*/  FFMA.FTZ R176, R16, c[0x0][0x23c], -R189.reuse ;  /* 0x00008f0010b07a23 */ /* 0x100fe400000108bd */
[C---:B------:R-:W-:Y:S03]  /*f2e0*/  FMUL.FTZ R16, R2.reuse, R152 ;  /* 0x0000009802107220 */ /* 0x040fe60000410000 */
[C---:B------:R-:W-:Y:S01]  /*f2f0*/  HMMA.16816.F32 R136, R168.reuse, R174, R136 ;  /* 0x000000aea888723c */ /* 0x040fe20000001888 */
[----:B------:R-:W-:Y:S02]  /*f300*/  MUFU.EX2 R176, R176 ;  /* 0x000000b000b07308 */ /* 0x000fe40000000800 */
[--C-:B------:R-:W-:Y:S02]  /*f310*/  FFMA.FTZ R177, R17, c[0x0][0x23c], -R189.reuse ;  /* 0x00008f0011b17a23 */ /* 0x100fe400000108bd */
[----:B------:R-:W-:Y:S02]  /*f320*/  FMUL.FTZ R17, R2, R153 ;  /* 0x0000009902117220 */ /* 0x000fe40000410000 */
[--C-:B------:R-:W-:Y:S01]  /*f330*/  FFMA.FTZ R178, R18, c[0x0][0x23c], -R188.reuse ;  /* 0x00008f0012b27a23 */ /* 0x100fe200000108bc */
[----:B------:R-:W-:Y:S01]  /*f340*/  MOV R174, R192 ;  /* 0x000000c000ae7202 */ /* 0x000fe20000000f00 */
[C---:B------:R-:W-:Y:S02]  /*f350*/  FMUL.FTZ R18, R0.reuse, R154 ;  /* 0x0000009a00127220 */ /* 0x040fe40000410000 */
[----:B------:R-:W3:Y:S01]  /*f360*/  MUFU.EX2 R177, R177 ;  /* 0x000000b100b17308 */ /* 0x000ee20000000800 */
[--C-:B------:R-:W-:Y:S01]  /*f370*/  FFMA.FTZ R179, R19, c[0x0][0x23c], -R188.reuse ;  /* 0x00008f0013b37a23 */ /* 0x100fe200000108bc */
[----:B------:R-:W-:Y:S01]  /*f380*/  MOV R175, R193 ;  /* 0x000000c100af7202 */ /* 0x000fe20000000f00 */
[----:B------:R-:W-:Y:S02]  /*f390*/  FMUL.FTZ R19, R0, R155 ;  /* 0x0000009b00137220 */ /* 0x000fe40000410000 */
[----:B------:R-:W-:Y:S01]  /*f3a0*/  FFMA.FTZ R165, R15, c[0x0][0x23c], -R188 ;  /* 0x00008f000fa57a23 */ /* 0x000fe200000108bc */
[----:B------:R-:W4:Y:S01]  /*f3b0*/  LDSM.16.MT88.4 R152, [R212+0x10800] ;  /* 0x01080000d498783b */ /* 0x000f220000004200 */
[C---:B------:R-:W-:Y:S02]  /*f3c0*/  FMUL.FTZ R140, R2.reuse, R140 ;  /* 0x0000008c028c7220 */ /* 0x040fe40000410000 */
[----:B------:R-:W-:Y:S01]  /*f3d0*/  FMUL.FTZ R141, R2, R141 ;  /* 0x0000008d028d7220 */ /* 0x000fe20000410000 */
[C---:B-1----:R-:W-:Y:S01]  /*f3e0*/  HMMA.16816.F32 R16, R168.reuse, R160, R16 ;  /* 0x000000a0a810723c */ /* 0x042fe20000001810 */
[----:B------:R1:W-:Y:S02]  /*f3f0*/  MUFU.EX2 R192, R165 ;  /* 0x000000a500c07308 */ /* 0x0003e40000000800 */
[C---:B------:R-:W-:Y:S02]  /*f400*/  FMUL.FTZ R142, R0.reuse, R142 ;  /* 0x0000008e008e7220 */ /* 0x040fe40000410000 */
[----:B------:R-:W-:Y:S02]  /*f410*/  FMUL.FTZ R143, R0, R143 ;  /* 0x0000008f008f7220 */ /* 0x000fe40000410000 */
[----:B------:R-:W-:Y:S04]  /*f420*/  IMAD.WIDE.U32 R172, R190, -0x2daee0ad, RZ ;  /* 0xd2511f53beac7825 */ /* 0x000fe800078e00ff */
[----:B------:R-:W-:Y:S01]  /*f430*/  MUFU.EX2 R178, R178 ;  /* 0x000000b200b27308 */ /* 0x000fe20000000800 */
[C---:B------:R-:W-:Y:S03]  /*f440*/  HMMA.16816.F32 R140, R168.reuse, R162, R140 ;  /* 0x000000a2a88c723c */ /* 0x040fe6000000188c */
[--C-:B------:R-:W-:Y:S01]  /*f450*/  FFMA.FTZ R190, R12, c[0x0][0x23c], -R189.reuse ;  /* 0x00008f000cbe7a23 */ /* 0x100fe200000108bd */
[----:B------:R-:W-:Y:S01]  /*f460*/  LOP3.LUT R166, R173, UR6, R166, 0x96, !PT ;  /* 0x00000006ada67c12 */ /* 0x000fe2000f8e96a6 */
[----:B------:R-:W-:Y:S01]  /*f470*/  FFMA.FTZ R191, R13, c[0x0][0x23c], -R189 ;  /* 0x00008f000dbf7a23 */ /* 0x000fe200000108bd */
[----:B------:R-:W-:Y:S01]  /*f480*/  LOP3.LUT R12, R172, 0xffff, RZ, 0xc0, !PT ;  /* 0x0000ffffac0c7812 */ /* 0x000fe200078ec0ff */
[----:B------:R-:W-:Y:S01]  /*f490*/  FFMA.FTZ R252, R14, c[0x0][0x23c], -R188 ;  /* 0x00008f000efc7a23 */ /* 0x000fe200000108bc */
[--C-:B------:R-:W-:Y:S01]  /*f4a0*/  SHF.R.U32.HI R13, RZ, 0x10, R172.reuse ;  /* 0x00000010ff0d7819 */ /* 0x100fe200000116ac */
[----:B------:R-:W1:Y:S03]  /*f4b0*/  MUFU.EX2 R179, R179 ;  /* 0x000000b300b37308 */ /* 0x000e660000000800 */
[----:B------:R-:W-:Y:S01]  /*f4c0*/  LOP3.LUT R167, R166, 0xffff, RZ, 0xc0, !PT ;  /* 0x0000ffffa6a77812 */ /* 0x000fe200078ec0ff */
[----:B------:R-:W-:Y:S01]  /*f4d0*/  FMUL.FTZ R14, R0, R150 ;  /* 0x00000096000e7220 */ /* 0x000fe20000410000 */
[----:B------:R-:W-:Y:S01]  /*f4e0*/  LOP3.LUT R161, R172, 0xff, RZ, 0xc0, !PT ;  /* 0x000000ffaca17812 */ /* 0x000fe200078ec0ff */
[----:B------:R-:W-:Y:S01]  /*f4f0*/  FMUL.FTZ R15, R0, R151 ;  /* 0x00000097000f7220 */ /* 0x000fe20000410000 */
[----:B------:R-:W-:Y:S01]  /*f500*/  SHF.R.U32.HI R160, RZ, 0x18, R172 ;  /* 0x00000018ffa07819 */ /* 0x000fe200000116ac */
[C---:B------:R-:W-:Y:S01]  /*f510*/  FMUL.FTZ R144, R2.reuse, R144 ;  /* 0x0000009002907220 */ /* 0x040fe20000410000 */
[----:B------:R-:W-:Y:S01]  /*f520*/  SHF.R.U32.HI R172, RZ, 0x8, R12 ;  /* 0x00000008ffac7819 */ /* 0x000fe2000001160c */
[----:B------:R-:W-:Y:S01]  /*f530*/  MUFU.EX2 R190, R190 ;  /* 0x000000be00be7308 */ /* 0x000fe20000000800 */
[----:B------:R-:W-:Y:S01]  /*f540*/  LOP3.LUT R163, R13, 0xff, RZ, 0xc0, !PT ;  /* 0x000000ff0da37812 */ /* 0x000fe200078ec0ff */
[----:B------:R-:W-:Y:S01]  /*f550*/  FMUL.FTZ R12, R2, R148 ;  /* 0x00000094020c7220 */ /* 0x000fe20000410000 */
[----:B------:R-:W-:Y:S01]  /*f560*/  LOP3.LUT R162, R166, 0xff, RZ, 0xc0, !PT ;  /* 0x000000ffa6a27812 */ /* 0x000fe200078ec0ff */
[C---:B------:R-:W-:Y:S01]  /*f570*/  FMUL.FTZ R13, R2.reuse, R149 ;  /* 0x00000095020d7220 */ /* 0x040fe20000410000 */
[----:B------:R-:W-:Y:S01]  /*f580*/  SHF.R.U32.HI R167, RZ, 0x8, R167 ;  /* 0x00000008ffa77819 */ /* 0x000fe200000116a7 */
[----:B------:R-:W-:Y:S01]  /*f590*/  FMUL.FTZ R145, R2, R145 ;  /* 0x0000009102917220 */ /* 0x000fe20000410000 */
[----:B------:R-:W-:Y:S01]  /*f5a0*/  PRMT R150, R161, 0x5410, R172 ;  /* 0x00005410a1967816 */ /* 0x000fe200000000ac */
[----:B------:R-:W-:Y:S01]  /*f5b0*/  FMUL.FTZ R146, R0, R146 ;  /* 0x0000009200927220 */ /* 0x000fe20000410000 */
[----:B------:R-:W-:Y:S01]  /*f5c0*/  PRMT R151, R163, 0x5410, R160 ;  /* 0x00005410a3977816 */ /* 0x000fe200000000a0 */
[----:B------:R-:W4:Y:S01]  /*f5d0*/  MUFU.EX2 R191, R191 ;  /* 0x000000bf00bf7308 */ /* 0x000f220000000800 */
[C---:B--2---:R-:W-:Y:S03]  /*f5e0*/  HMMA.16816.F32 R12, R168.reuse, R156, R12 ;  /* 0x0000009ca80c723c */ /* 0x044fe6000000180c */
[----:B-1----:R-:W-:Y:S01]  /*f5f0*/  PRMT R165, R162, 0x5410, R167 ;  /* 0x00005410a2a57816 */ /* 0x002fe200000000a7 */
[----:B------:R-:W-:Y:S01]  /*f600*/  FMUL.FTZ R147, R0, R147 ;  /* 0x0000009300937220 */ /* 0x000fe20000410000 */
[--C-:B------:R-:W-:Y:S01]  /*f610*/  SHF.R.U32.HI R173, RZ, 0x10, R166.reuse ;  /* 0x00000010ffad7819 */ /* 0x100fe200000116a6 */
[----:B------:R-:W1:Y:S01]  /*f620*/  LDSM.16.MT88.4 R160, [R210+0x10800] ;  /* 0x01080000d2a0783b */ /* 0x000e620000004200 */
[----:B------:R-:W-:Y:S01]  /*f630*/  SHF.R.U32.HI R166, RZ, 0x18, R166 ;  /* 0x00000018ffa67819 */ /* 0x000fe200000116a6 */
[--C-:B------:R-:W-:Y:S01]  /*f640*/  FFMA.FTZ R21, R21, c[0x0][0x23c], -R189.reuse ;  /* 0x00008f0015157a23 */ /* 0x100fe200000108bd */
[----:B------:R-:W2:Y:S02]  /*f650*/  MUFU.EX2 R252, R252 ;  /* 0x000000fc00fc7308 */ /* 0x000ea40000000800 */
[----:B------:R-:W-:Y:S03]  /*f660*/  HMMA.16816.F32 R144, R168, R158, R144 ;  /* 0x0000009ea890723c */ /* 0x000fe60000001890 */
[----:B------:R-:W-:Y:S01]  /*f670*/  LOP3.LUT R149, R173, 0xff, RZ, 0xc0, !PT ;  /* 0x000000ffad957812 */ /* 0x000fe200078ec0ff */
[--C-:B------:R-:W-:Y:S01]  /*f680*/  HSET2.LE.AND R150, R150, R233.reuse, PT ;  /* 0x000000e996967233 */ /* 0x100fe20003803000 */
[----:B---3--:R-:W-:Y:S01]  /*f690*/  F2FP.PACK_AB R148, R177, R176 ;  /* 0x000000b0b194723e */ /* 0x008fe200000000ff */
[--C-:B------:R-:W-:Y:S01]  /*f6a0*/  HSET2.LE.AND R151, R151, R233.reuse, PT ;  /* 0x000000e997977233 */ /* 0x100fe20003803000 */
[----:B------:R-:W-:Y:S01]  /*f6b0*/  PRMT R149, R149, 0x5410, R166 ;  /* 0x0000541095957816 */ /* 0x000fe200000000a6 */
[----:B------:R-:W-:Y:S01]  /*f6c0*/  LDSM.16.MT88.4 R156, [R208+0x10800] ;  /* 0x01080000d09c783b */ /* 0x000fe20000004200 */
[----:B------:R-:W-:Y:S03]  /*f6d0*/  MOV R166, R174 ;  /* 0x000000ae00a67202 */ /* 0x000fe60000000f00 */
[----:B------:R-:W-:Y:S01]  /*f6e0*/  MOV R167, R175 ;  /* 0x000000af00a77202 */ /* 0x000fe20000000f00 */
[--C-:B------:R-:W-:Y:S01]  /*f6f0*/  HSET2.LE.AND R149, R149, R233.reuse, PT ;  /* 0x000000e995957233 */ /* 0x100fe20003803000 */
[----:B------:R-:W-:Y:S01]  /*f700*/  LOP3.LUT R150, R150, R148, RZ, 0xc0, !PT ;  /* 0x0000009496967212 */ /* 0x000fe200078ec0ff */
[--C-:B------:R-:W-:Y:S01]  /*f710*/  HSET2.LE.AND R148, R165, R233.reuse, PT ;  /* 0x000000e9a5947233 */ /* 0x100fe20003803000 */
[----:B------:R-:W-:Y:S01]  /*f720*/  MOV R170, R166 ;  /* 0x000000a600aa7202 */ /* 0x000fe20000000f00 */
[----:B------:R-:W3:Y:S01]  /*f730*/  LDSM.16.MT88.4 R172, [R209+0x10800] ;  /* 0x01080000d1ac783b */ /* 0x000ee20000004200 */
[----:B------:R-:W-:Y:S01]  /*f740*/  MOV R171, R167 ;  /* 0x000000a700ab7202 */ /* 0x000fe20000000f00 */
[--C-:B------:R-:W-:Y:S01]  /*f750*/  FFMA.FTZ R32, R32, c[0x0][0x23c], -R189.reuse ;  /* 0x00008f0020207a23 */ /* 0x100fe200000108bd */
[----:B------:R-:W-:Y:S01]  /*f760*/  F2FP.PACK_AB R167, R179, R178 ;  /* 0x000000b2b3a7723e */ /* 0x000fe200000000ff */
[----:B------:R-:W-:Y:S01]  /*f770*/  FFMA.FTZ R186, R0, R234, R186 ;  /* 0x000000ea00ba7223 */ /* 0x000fe200000100ba */
[----:B----4-:R-:W-:Y:S01]  /*f780*/  F2FP.PACK_AB R166, R191, R190 ;  /* 0x000000bebfa6723e */ /* 0x010fe200000000ff */
[----:B------:R-:W-:Y:S01]  /*f790*/  FFMA.FTZ R184, R2, R235, R184 ;  /* 0x000000eb02b87223 */ /* 0x000fe200000100b8 */
[----:B--2---:R-:W-:Y:S01]  /*f7a0*/  F2FP.PACK_AB R165, R192, R252 ;  /* 0x000000fcc0a5723e */ /* 0x004fe200000000ff */
[----:B------:R-:W-:Y:S01]  /*f7b0*/  FADD.FTZ R186, R187, R186 ;  /* 0x000000babbba7221 */ /* 0x000fe20000010000 */
[----:B------:R-:W-:Y:S01]  /*f7c0*/  LOP3.LUT R151, R151, R167, RZ, 0xc0, !PT ;  /* 0x000000a797977212 */ /* 0x000fe200078ec0ff */
[----:B------:R-:W-:Y:S01]  /*f7d0*/  FADD.FTZ R184, R185, R184 ;  /* 0x000000b8b9b87221 */ /* 0x000fe20000010000 */
[----:B------:R-:W-:Y:S01]  /*f7e0*/  LOP3.LUT R148, R148, R166, RZ, 0xc0, !PT ;  /* 0x000000a694947212 */ /* 0x000fe200078ec0ff */
[----:B------:R-:W-:Y:S01]  /*f7f0*/  FADD.FTZ R186, R182, R186 ;  /* 0x000000bab6ba7221 */ /* 0x000fe20000010000 */
[----:B------:R-:W-:Y:S01]  /*f800*/  LOP3.LUT R149, R149, R165, RZ, 0xc0, !PT ;  /* 0x000000a595957212 */ /* 0x000fe200078ec0ff */
[----:B------:R-:W-:Y:S01]  /*f810*/  FFMA.FTZ R165, R24, c[0x0][0x23c], -R189 ;  /* 0x00008f0018a57a23 */ /* 0x000fe200000108bd */
[----:B------:R-:W-:Y:S01]  /*f820*/  MOV R166, R170 ;  /* 0x000000aa00a67202 */ /* 0x000fe20000000f00 */
[----:B------:R-:W-:Y:S01]  /*f830*/  FADD.FTZ R184, R180, R184 ;  /* 0x000000b8b4b87221 */ /* 0x000fe20000010000 */
[----:B------:R-:W-:Y:S01]  /*f840*/  MOV R167, R171 ;  /* 0x000000ab00a77202 */ /* 0x000fe20000000f00 */
[----:B------:R-:W-:Y:S01]  /*f850*/  FADD.FTZ R183, R183, R186 ;  /* 0x000000bab7b77221 */ /* 0x000fe20000010000 */
[----:B------:R-:W2:Y:S01]  /*f860*/  LDSM.16.MT88.4 R168, [R212+0x12800] ;  /* 0x01280000d4a8783b */ /* 0x000ea20000004200 */
[C---:B------:R-:W-:Y:S01]  /*f870*/  HMMA.16816.F32 R4, R148.reuse, R152, R4 ;  /* 0x000000989404723c */ /* 0x040fe20000001804 */
[----:B------:R-:W-:Y:S04]  /*f880*/  MUFU.EX2 R165, R165 ;  /* 0x000000a500a57308 */ /* 0x000fe80000000800 */
[----:B------:R-:W-:Y:S01]  /*f890*/  MOV R2, R164 ;  /* 0x000000a400027202 */ /* 0x000fe20000000f00 */
[----:B------:R-:W-:Y:S02]  /*f8a0*/  FADD.FTZ R181, R181, R184 ;  /* 0x000000b8b5b57221 */ /* 0x000fe40000010000 */
[C---:B------:R-:W-:Y:S01]  /*f8b0*/  HMMA.16816.F32 R8, R148.reuse, R154, R8 ;  /* 0x0000009a9408723c */ /* 0x040fe20000001808 */
[----:B------:R-:W4:Y:S03]  /*f8c0*/  LDSM.16.MT88.4 R152, [R210+0x12800] ;  /* 0x01280000d298783b */ /* 0x000f260000004200 */
[----:B------:R-:W-:Y:S02]  /*f8d0*/  FADD.FTZ R0, R252, R183 ;  /* 0x000000b7fc007221 */ /* 0x000fe40000010000 */
[----:B------:R-:W-:Y:S02]  /*f8e0*/  FADD.FTZ R181, R190, R181 ;  /* 0x000000b5beb57221 */ /* 0x000fe40000010000 */
[C---:B-1----:R-:W-:Y:S04]  /*f8f0*/  HMMA.16816.F32 R36, R148.reuse, R160, R36 ;  /* 0x000000a09424723c */ /* 0x042fe80000001824 */
[----:B------:R-:W-:Y:S04]  /*f900*/  FADD.FTZ R191, R191, R181 ;  /* 0x000000b5bfbf7221 */ /* 0x000fe80000010000 */
[C---:B------:R-:W-:Y:S01]  /*f910*/  HMMA.16816.F32 R40, R148.reuse, R162, R40 ;  /* 0x000000a29428723c */ /* 0x040fe20000001828 */
[----:B------:R-:W1:Y:S03]  /*f920*/  LDSM.16.MT88.4 R160, [R209+0x12800] ;  /* 0x01280000d1a0783b */ /* 0x000e660000004200 */
[----:B------:R-:W-:Y:S04]  /*f930*/  FADD.FTZ R191, R176, R191 ;  /* 0x000000bfb0bf7221 */ /* 0x000fe80000010000 */
[C---:B---3--:R-:W-:Y:S04]  /*f940*/  HMMA.16816.F32 R44, R148.reuse, R172, R44 ;  /* 0x000000ac942c723c */ /* 0x048fe8000000182c */
[----:B------:R-:W-:Y:S04]  /*f950*/  FADD.FTZ R177, R177, R191 ;  /* 0x000000bfb1b17221 */ /* 0x000fe80000010000 */
[C---:B------:R-:W-:Y:S01]  /*f960*/  HMMA.16816.F32 R48, R148.reuse, R174, R48 ;  /* 0x000000ae9430723c */ /* 0x040fe20000001830 */
[----:B------:R-:W3:Y:S07]  /*f970*/  LDSM.16.MT88.4 R172, [R208+0x12800] ;  /* 0x01280000d0ac783b */ /* 0x000eee0000004200 */
[C---:B------:R-:W-:Y:S08]  /*f980*/  HMMA.16816.F32 R52, R148.reuse, R156, R52 ;  /* 0x0000009c9434723c */ /* 0x040ff00000001834 */
[C---:B------:R-:W-:Y:S01]  /*f990*/  HMMA.16816.F32 R56, R148.reuse, R158, R56 ;  /* 0x0000009e9438723c */ /* 0x040fe20000001838 */
[----:B------:R-:W3:Y:S07]  /*f9a0*/  LDSM.16.MT88.4 R156, [R212+0x14800] ;  /* 0x01480000d49c783b */ /* 0x000eee0000004200 */
[C---:B--2---:R-:W-:Y:S08]  /*f9b0*/  HMMA.16816.F32 R60, R148.reuse, R168, R60 ;  /* 0x000000a8943c723c */ /* 0x044ff0000000183c */
[C---:B------:R-:W-:Y:S01]  /*f9c0*/  HMMA.16816.F32 R64, R148.reuse, R170, R64 ;  /* 0x000000aa9440723c */ /* 0x040fe20000001840 */
[----:B------:R-:W-:Y:S07]  /*f9d0*/  LDSM.16.MT88.4 R168, [R209+0x14800] ;  /* 0x01480000d1a8783b */ /* 0x000fee0000004200 */
[C---:B----4-:R-:W-:Y:S08]  /*f9e0*/  HMMA.16816.F32 R68, R148.reuse, R152, R68 ;  /* 0x000000989444723c */ /* 0x050ff00000001844 */
        /* <DEDUP_REMOVED lines=8> */
[C---:B------:R-:W-:Y:S07]  /*fa70*/  HMMA.16816.F32 R92, R148.reuse, R156, R92 ;  /* 0x0000009c945c723c */ /* 0x040fee000000185c */
[----:B------:R-:W-:Y:S01]  /*fa80*/  MOV R156, UR7 ;  /* 0x00000007009c7c02 */ /* 0x000fe20008000f00 */
[C---:B------:R-:W-:Y:S04]  /*fa90*/  HMMA.16816.F32 R96, R148.reuse, R158, R96 ;  /* 0x0000009e9460723c */ /* 0x040fe80000001860 */
[----:B------:R-:W-:Y:S04]  /*faa0*/  LOP3.LUT R156, R241, UR35, R156, 0x96, !PT ;  /* 0x00000023f19c7c12 */ /* 0x000fe8000f8e969c */
[C---:B--2---:R-:W-:Y:S04]  /*fab0*/  HMMA.16816.F32 R100, R148.reuse, R152, R100 ;  /* 0x000000989464723c */ /* 0x044fe80000001864 */
[----:B------:R-:W-:Y:S04]  /*fac0*/  IMAD.WIDE.U32 R156, R156, -0x326172a9, RZ ;  /* 0xcd9e8d579c9c7825 */ /* 0x000fe800078e00ff */
[C---:B------:R-:W-:Y:S01]  /*fad0*/  HMMA.16816.F32 R104, R148.reuse, R154, R104 ;  /* 0x0000009a9468723c */ /* 0x040fe20000001868 */
[----:B------:R-:W2:Y:S03]  /*fae0*/  LDSM.16.MT88.4 R152, [R210+0x16800] ;  /* 0x01680000d298783b */ /* 0x000ea60000004200 */
[----:B------:R-:W-:Y:S04]  /*faf0*/  LOP3.LUT R24, R157, UR4, R238, 0x96, !PT ;  /* 0x000000049d187c12 */ /* 0x000fe8000f8e96ee */
[C---:B------:R-:W-:Y:S07]  /*fb00*/  HMMA.16816.F32 R108, R148.reuse, R168, R108 ;  /* 0x000000a8946c723c */ /* 0x040fee000000186c */
[----:B------:R-:W-:Y:S01]  /*fb10*/  FFMA.FTZ R168, R27, c[0x0][0x23c], -R188 ;  /* 0x00008f001ba87a23 */ /* 0x000fe200000108bc */
[C---:B------:R-:W-:Y:S04]  /*fb20*/  HMMA.16816.F32 R112, R148.reuse, R170, R112 ;  /* 0x000000aa9470723c */ /* 0x040fe80000001870 */
[--C-:B------:R-:W-:Y:S01]  /*fb30*/  FFMA.FTZ R169, R20, c[0x0][0x23c], -R189.reuse ;  /* 0x00008f0014a97a23 */ /* 0x100fe200000108bd */
[----:B------:R-:W-:Y:S03]  /*fb40*/  MUFU.EX2 R168, R168 ;  /* 0x000000a800a87308 */ /* 0x000fe60000000800 */
[C---:B-1----:R-:W-:Y:S07]  /*fb50*/  HMMA.16816.F32 R116, R148.reuse, R160, R116 ;  /* 0x000000a09474723c */ /* 0x042fee0000001874 */
[----:B------:R-:W-:Y:S01]  /*fb60*/  MOV R161, R167 ;  /* 0x000000a700a17202 */ /* 0x000fe20000000f00 */
[C---:B------:R-:W-:Y:S01]  /*fb70*/  HMMA.16816.F32 R120, R148.reuse, R162, R120 ;  /* 0x000000a29478723c */ /* 0x040fe20000001878 */
[----:B------:R-:W1:Y:S03]  /*fb80*/  MUFU.EX2 R169, R169 ;  /* 0x000000a900a97308 */ /* 0x000e660000000800 */
[----:B------:R-:W-:Y:S01]  /*fb90*/  LOP3.LUT R170, R161, UR15, R156, 0x96, !PT ;  /* 0x0000000fa1aa7c12 */ /* 0x000fe2000f8e969c */
[----:B------:R-:W-:Y:S01]  /*fba0*/  FFMA.FTZ R167, R26, c[0x0][0x23c], -R188 ;  /* 0x00008f001aa77a23 */ /* 0x000fe200000108bc */
[----:B------:R-:W4:Y:S01]  /*fbb0*/  LDSM.16.MT88.4 R156, [R209+0x16800] ;  /* 0x01680000d19c783b */ /* 0x000f220000004200 */
[----:B------:R-:W-:Y:S01]  /*fbc0*/  MOV R160, R166 ;  /* 0x000000a600a07202 */ /* 0x000fe20000000f00 */
[C---:B---3--:R-:W-:Y:S03]  /*fbd0*/  HMMA.16816.F32 R124, R148.reuse, R172, R124 ;  /* 0x000000ac947c723c */ /* 0x048fe6000000187c */
[----:B------:R-:W-:Y:S01]  /*fbe0*/  MUFU.EX2 R167, R167 ;  /* 0x000000a700a77308 */ /* 0x000fe20000000800 */
[----:B------:R-:W-:Y:S04]  /*fbf0*/  IMAD.WIDE.U32 R162, R24, -0x2daee0ad, RZ ;  /* 0xd2511f5318a27825 */ /* 0x000fe800078e00ff */
[C---:B------:R-:W-:Y:S04]  /*fc00*/  HMMA.16816.F32 R128, R148.reuse, R174, R128 ;  /* 0x000000ae9480723c */ /* 0x040fe80000001880 */
[----:B------:R-:W-:Y:S01]  /*fc10*/  LOP3.LUT R24, R163, UR14, R236, 0x96, !PT ;  /* 0x0000000ea3187c12 */ /* 0x000fe2000f8e96ec */
[----:B------:R-:W-:Y:S02]  /*fc20*/  IMAD.WIDE.U32 R170, R170, -0x2daee0ad, RZ ;  /* 0xd2511f53aaaa7825 */ /* 0x000fe400078e00ff */
[----:B------:R-:W-:Y:S01]  /*fc30*/  MOV R175, R192 ;  /* 0x000000c000af7202 */ /* 0x000fe20000000f00 */
[C---:B--2---:R-:W-:Y:S04]  /*fc40*/  HMMA.16816.F32 R132, R148.reuse, R152, R132 ;  /* 0x000000989484723c */ /* 0x044fe80000001884 */
[--C-:B------:R-:W-:Y:S01]  /*fc50*/  FFMA.FTZ R166, R25, c[0x0][0x23c], -R189.reuse ;  /* 0x00008f0019a67a23 */ /* 0x100fe200000108bd */
[----:B------:R-:W-:Y:S01]  /*fc60*/  LOP3.LUT R162, R171, UR12, R162, 0x96, !PT ;  /* 0x0000000caba27c12 */ /* 0x000fe2000f8e96a2 */
[----:B------:R-:W-:Y:S02]  /*fc70*/  IMAD.WIDE.U32 R24, R24, -0x326172a9, RZ ;  /* 0xcd9e8d5718187825 */ /* 0x000fe400078e00ff */
[C---:B------:R-:W-:Y:S02]  /*fc80*/  HMMA.16816.F32 R136, R148.reuse, R154, R136 ;  /* 0x0000009a9488723c */ /* 0x040fe40000001888 */
[----:B------:R-:W-:Y:S02]  /*fc90*/  MUFU.EX2 R166, R166 ;  /* 0x000000a600a67308 */ /* 0x000fe40000000800 */
[----:B------:R-:W-:Y:S01]  /*fca0*/  LOP3.LUT R161, R25, UR13, R160, 0x96, !PT ;  /* 0x0000000d19a17c12 */ /* 0x000fe2000f8e96a0 */
[----:B------:R-:W-:Y:S04]  /*fcb0*/  IMAD.WIDE.U32 R162, R162, -0x326172a9, RZ ;  /* 0xcd9e8d57a2a27825 */ /* 0x000fe800078e00ff */
[----:B------:R-:W-:Y:S03]  /*fcc0*/  IMAD.WIDE.U32 R152, R161, -0x2daee0ad, RZ ;  /* 0xd2511f53a1987825 */ /* 0x000fe600078e00ff */
[----:B------:R-:W-:Y:S01]  /*fcd0*/  LOP3.LUT R160, R163, UR11, R24, 0x96, !PT ;  /* 0x0000000ba3a07c12 */ /* 0x000fe2000f8e9618 */
[----:B------:R-:W-:Y:S01]  /*fce0*/  FFMA.FTZ R172, R23, c[0x0][0x23c], -R188 ;  /* 0x00008f0017ac7a23 */ /* 0x000fe200000108bc */
[C---:B----4-:R-:W-:Y:S01]  /*fcf0*/  HMMA.16816.F32 R16, R148.reuse, R156, R16 ;  /* 0x0000009c9410723c */ /* 0x050fe20000001810 */
[----:B------:R-:W2:Y:S02]  /*fd00*/  LDSM.16.MT88.4 R24, [R208+0x16800] ;  /* 0x01680000d018783b */ /* 0x000ea40000004200 */
[----:B------:R-:W-:Y:S01]  /*fd10*/  LOP3.LUT R171, R153, UR10, R170, 0x96, !PT ;  /* 0x0000000a99ab7c12 */ /* 0x000fe2000f8e96aa */
[----:B------:R-:W-:Y:S01]  /*fd20*/  IMAD.WIDE.U32 R160, R160, -0x2daee0ad, RZ ;  /* 0xd2511f53a0a07825 */ /* 0x000fe200078e00ff */
[----:B------:R3:W4:Y:S03]  /*fd30*/  MUFU.EX2 R170, R21 ;  /* 0x0000001500aa7308 */ /* 0x0007260000000800 */
[C---:B------:R-:W-:Y:S04]  /*fd40*/  HMMA.16816.F32 R140, R148.reuse, R158, R140 ;  /* 0x0000009e948c723c */ /* 0x040fe8000000188c */
[----:B------:R-:W-:Y:S01]  /*fd50*/  LOP3.LUT R20, R161, UR8, R152, 0x96, !PT ;  /* 0x00000008a1147c12 */ /* 0x000fe2000f8e9698 */
[----:B------:R-:W-:Y:S02]  /*fd60*/  IMAD.WIDE.U32 R192, R171, -0x326172a9, RZ ;  /* 0xcd9e8d57abc07825 */ /* 0x000fe400078e00ff */
[----:B------:R-:W-:Y:S02]  /*fd70*/  MUFU.EX2 R172, R172 ;  /* 0x000000ac00ac7308 */ /* 0x000fe40000000800 */
[----:B------:R-:W-:Y:S04]  /*fd80*/  IMAD.WIDE.U32 R154, R20, -0x326172a9, RZ ;  /* 0xcd9e8d57149a7825 */ /* 0x000fe800078e00ff */
[----:B------:R-:W-:Y:S01]  /*fd90*/  FFMA.FTZ R171, R22, c[0x0][0x23c], -R188 ;  /* 0x00008f0016ab7a23 */ /* 0x000fe200000108bc */
[----:B------:R-:W-:Y:S01]  /*fda0*/  LOP3.LUT R152, R154, 0xffff, RZ, 0xc0, !PT ;  /* 0x0000ffff9a987812 */ /* 0x000fe200078ec0ff */
[--C-:B------:R-:W-:Y:S01]  /*fdb0*/  FFMA.FTZ R173, R28, c[0x0][0x23c], -R189.reuse ;  /* 0x00008f001cad7a23 */ /* 0x100fe200000108bd */
[----:B------:R-:W-:Y:S01]  /*fdc0*/  LOP3.LUT R22, R154, 0xff, RZ, 0xc0, !PT ;  /* 0x000000ff9a167812 */ /* 0x000fe200078ec0ff */
[--C-:B------:R-:W-:Y:S01]  /*fdd0*/  FFMA.FTZ R174, R29, c[0x0][0x23c], -R189.reuse ;  /* 0x00008f001dae7a23 */ /* 0x100fe200000108bd */
[----:B------:R-:W-:Y:S01]  /*fde0*/  SHF.R.U32.HI R152, RZ, 0x8, R152 ;  /* 0x00000008ff987819 */ /* 0x000fe20000011698 */
[----:B------:R-:W4:Y:S01]  /*fdf0*/  MUFU.EX2 R171, R171 ;  /* 0x000000ab00ab7308 */ /* 0x000f220000000800 */
[----:B------:R-:W-:Y:S01]  /*fe00*/  SHF.R.U32.HI R156, RZ, 0x10, R154 ;  /* 0x00000010ff9c7819 */ /* 0x000fe2000001169a */
[----:B------:R-:W-:Y:S01]  /*fe10*/  FFMA.FTZ R189, R33, c[0x0][0x23c], -R189 ;  /* 0x00008f0021bd7a23 */ /* 0x000fe200000108bd */
[----:B------:R-:W-:Y:S01]  /*fe20*/  LOP3.LUT R20, R155, UR5, R192, 0x96, !PT ;  /* 0x000000059b147c12 */ /* 0x000fe2000f8e96c0 */
[----:B-1----:R-:W-:Y:S01]  /*fe30*/  FADD.FTZ R177, R169, R177 ;  /* 0x000000b1a9b17221 */ /* 0x002fe20000010000 */
[----:B---3--:R-:W-:Y:S02]  /*fe40*/  SHF.R.U32.HI R21, RZ, 0x18, R154 ;  /* 0x00000018ff157819 */ /* 0x008fe4000001169a */
[----:B------:R-:W-:Y:S02]  /*fe50*/  PRMT R22, R22, 0x5410, R152 ;  /* 0x0000541016167816 */ /* 0x000fe40000000098 */
[----:B------:R-:W1:Y:S01]  /*fe60*/  LDSM.16.MT88.4 R152, [R212+0x11000] ;  /* 0x01100000d498783b */ /* 0x000e620000004200 */
[----:B------:R-:W-:Y:S01]  /*fe70*/  LOP3.LUT R157, R20, 0xffff, RZ, 0xc0, !PT ;  /* 0x0000ffff149d7812 */ /* 0x000fe200078ec0ff */
[----:B------:R-:W-:Y:S01]  /*fe80*/  MUFU.EX2 R189, R189 ;  /* 0x000000bd00bd7308 */ /* 0x000fe20000000800 */
[----:B------:R-:W-:Y:S01]  /*fe90*/  LOP3.LUT R23, R156, 0xff, RZ, 0xc0, !PT ;  /* 0x000000ff9c177812 */ /* 0x000fe200078ec0ff */
[--C-:B------:R-:W-:Y:S01]  /*fea0*/  HSET2.LE.AND R22, R22, R233.reuse, PT ;  /* 0x000000e916167233 */ /* 0x100fe20003803000 */
[C---:B--2---:R-:W-:Y:S03]  /*feb0*/  HMMA.16816.F32 R12, R148.reuse, R24, R12 ;  /* 0x00000018940c723c */ /* 0x044fe6000000180c */
[----:B------:R-:W-:Y:S02]  /*fec0*/  LOP3.LUT R156, R20, 0xff, RZ, 0xc0, !PT ;  /* 0x000000ff149c7812 */ /* 0x000fe400078ec0ff */
[----:B------:R-:W-:Y:S02]  /*fed0*/  SHF.R.U32.HI R157, RZ, 0x8, R157 ;  /* 0x00000008ff9d7819 */ /* 0x000fe4000001169d */
[----:B------:R-:W-:Y:S01]  /*fee0*/  PRMT R23, R23, 0x5410, R21 ;  /* 0x0000541017177816 */ /* 0x000fe20000000015 */
[----:B------:R-:W-:Y:S01]  /*fef0*/  HMMA.16816.F32 R144, R148, R26, R144 ;  /* 0x0000001a9490723c */ /* 0x000fe20000001890 */
[----:B------:R-:W-:Y:S01]  /*ff00*/  LDSM.16.MT88.4 R24, [R209+0x11000] ;  /* 0x01100000d118783b */ /* 0x000fe20000004200 */
[----:B------:R-:W2:Y:S02]  /*ff10*/  MUFU.EX2 R173, R173 ;  /* 0x000000ad00ad7308 */ /* 0x000ea40000000800 */
[----:B------:R-:W-:Y:S01]  /*ff20*/  PRMT R21, R156, 0x5410, R157 ;  /* 0x000054109c157816 */ /* 0x000fe2000000009d */
[--C-:B------:R-:W-:Y:S01]  /*ff30*/  HSET2.LE.AND R23, R23, R233.reuse, PT ;  /* 0x000000e917177233 */ /* 0x100fe20003803000 */
[--C-:B------:R-:W-:Y:S01]  /*ff40*/  SHF.R.U32.HI R161, RZ, 0x10, R20.reuse ;  /* 0x00000010ffa17819 */ /* 0x100fe20000011614 */
[----:B------:R-:W-:Y:S01]  /*ff50*/  IMAD.MOV.U32 R151, RZ, RZ, R193 ;  /* 0x000000ffff977224 */ /* 0x000fe200078e00c1 */
[----:B------:R-:W-:Y:S01]  /*ff60*/  SHF.R.U32.HI R20, RZ, 0x18, R20 ;  /* 0x00000018ff147819 */ /* 0x000fe20000011614 */
[----:B------:R-:W3:Y:S03]  /*ff70*/  LDSM.16.MT88.4 R156, [R210+0x11000] ;  /* 0x01100000d29c783b */ /* 0x000ee60000004200 */
[----:B------:R-:W-:Y:S01]  /*ff80*/  LOP3.LUT R161, R161, 0xff, RZ, 0xc0, !PT ;  /* 0x000000ffa1a17812 */ /* 0x000fe200078ec0ff */
[----:B------:R-:W1:Y:S01]  /*ff90*/  MUFU.EX2 R174, R174 ;  /* 0x000000ae00ae7308 */ /* 0x000e620000000800 */
[C---:B----4-:R-:W-:Y:S01]  /*ffa0*/  F2FP.PACK_AB R149, R170.reuse, R169 ;  /* 0x000000a9aa95723e */ /* 0x050fe200000000ff */
[----:B------:R-:W-:Y:S01]  /*ffb0*/  FADD.FTZ R170, R170, R177 ;  /* 0x000000b1aaaa7221 */ /* 0x000fe20000010000 */
[----:B------:R-:W-:Y:S02]  /*ffc0*/  PRMT R161, R161, 0x5410, R20 ;  /* 0x00005410a1a17816 */ /* 0x000fe40000000014 */
[----:B------:R-:W-:Y:S01]  /*ffd0*/  F2FP.PACK_AB R20, R166, R165 ;  /* 0x000000a5a614723e */ /* 0x000fe200000000ff */
[----:B------:R-:W-:Y:S01]  /*ffe0*/  FADD.FTZ R170, R165, R170 ;  /* 0x000000aaa5aa7221 */ /* 0x000fe20000010000 */
[----:B------:R-:W-:Y:S02]  /*fff0*/  F2FP.PACK_AB R148, R172, R171 ;  /* 0x000000abac94723e */ /* 0x000fe400000000ff */
[----:B------:R-:W-:Y:S01]  /*10000*/  LOP3.LUT R22, R22, R20, RZ, 0xc0, !PT ;  /* 0x0000001416167212 */ /* 0x000fe200078ec0ff */
[--C-:B------:R-:W-:Y:S01]  /*10010*/  HSET2.LE.AND R20, R21, R233.reuse, PT ;  /* 0x000000e915147233 */ /* 0x100fe20003803000 */
[----:B------:R-:W-:Y:S01]  /*10020*/  F2FP.PACK_AB R150, R168, R167 ;  /* 0x000000a7a896723e */ /* 0x000fe200000000ff */
[--C-:B------:R-:W-:Y:S01]  /*10030*/  HSET2.LE.AND R21, R161, R233.reuse, PT ;  /* 0x000000e9a1157233 */ /* 0x100fe20003803000 */
[----:B------:R-:W-:Y:S01]  /*10040*/  FADD.FTZ R166, R166, R170 ;  /* 0x000000aaa6a67221 */ /* 0x000fe20000010000 */
[----:B------:R-:W-:Y:S01]  /*10050*/  MUFU.EX2 R161, R34 ;  /* 0x0000002200a17308 */ /* 0x000fe20000000800 */
[----:B------:R-:W-:Y:S02]  /*10060*/  LOP3.LUT R20, R20, R149, RZ, 0xc0, !PT ;  /* 0x0000009514147212 */ /* 0x000fe400078ec0ff */
[----:B------:R-:W-:Y:S01]  /*10070*/  LOP3.LUT R21, R21, R148, RZ, 0xc0, !PT ;  /* 0x0000009415157212 */ /* 0x000fe200078ec0ff */
[----:B--2---:R-:W-:Y:S01]  /*10080*/  FADD.FTZ R166, R173, R166 ;  /* 0x000000a6ada67221 */ /* 0x004fe20000010000 */
[----:B------:R-:W-:Y:S02]  /*10090*/  LOP3.LUT R23, R23, R150, RZ, 0xc0, !PT ;  /* 0x0000009617177212 */ /* 0x000fe400078ec0ff */
[----:B------:R-:W-:Y:S02]  /*100a0*/  MOV R150, R192 ;  /* 0x000000c000967202 */ /* 0x000fe40000000f00 */
[----:B------:R2:W5:Y:S01]  /*100b0*/  LDL.LU.64 R192, [R1+0x8] ;  /* 0x0000080001c07983 */ /* 0x0005620000300a00 */
[----:B-1----:R-:W-:Y:S02]  /*100c0*/  FADD.FTZ R166, R174, R166 ;  /* 0x000000a6aea67221 */ /* 0x002fe40000010000 */
[C---:B------:R-:W-:Y:S07]  /*100d0*/  HMMA.16816.F32 R4, R20.reuse, R152, R4 ;  /* 0x000000981404723c */ /* 0x040fee0000001804 */
[----:B------:R-:W-:Y:S01]  /*100e0*/  MOV R152, R150 ;  /* 0x0000009600987202 */ /* 0x000fe20000000f00 */
[C---:B------:R-:W-:Y:S04]  /*100f0*/  HMMA.16816.F32 R8, R20.reuse, R154, R8 ;  /* 0x0000009a1408723c */ /* 0x040fe80000001808 */
[----:B------:R-:W-:Y:S02]  /*10100*/  MOV R153, R151 ;  /* 0x0000009700997202 */ /* 0x000fe40000000f00 */
[----:B------:R-:W1:Y:S02]  /*10110*/  LDSM.16.MT88.4 R148, [R208+0x11000] ;  /* 0x01100000d094783b */ /* 0x000e640000004200 */
[C---:B---3--:R-:W-:Y:S07]  /*10120*/  HMMA.16816.F32 R36, R20.reuse, R156, R36 ;  /* 0x0000009c1424723c */ /* 0x048fee0000001824 */
[----:B------:R-:W-:Y:S01]  /*10130*/  MOV R156, R152 ;  /* 0x00000098009c7202 */ /* 0x000fe20000000f00 */
[C---:B------:R-:W-:Y:S04]  /*10140*/  HMMA.16816.F32 R40, R20.reuse, R158, R40 ;  /* 0x0000009e1428723c */ /* 0x040fe80000001828 */
[----:B------:R-:W-:Y:S02]  /*10150*/  MOV R157, R153 ;  /* 0x00000099009d7202 */ /* 0x000fe40000000f00 */
[----:B------:R-:W3:Y:S02]  /*10160*/  LDSM.16.MT88.4 R152, [R212+0x13000] ;  /* 0x01300000d498783b */ /* 0x000ee40000004200 */
[C---:B------:R-:W-:Y:S07]  /*10170*/  HMMA.16816.F32 R44, R20.reuse, R24, R44 ;  /* 0x00000018142c723c */ /* 0x040fee000000182c */
[----:B------:R-:W-:Y:S01]  /*10180*/  MOV R24, R156 ;  /* 0x0000009c00187202 */ /* 0x000fe20000000f00 */
[C---:B------:R-:W-:Y:S04]  /*10190*/  HMMA.16816.F32 R48, R20.reuse, R26, R48 ;  /* 0x0000001a1430723c */ /* 0x040fe80000001830 */
[----:B------:R-:W-:Y:S02]  /*101a0*/  MOV R25, R157 ;  /* 0x0000009d00197202 */ /* 0x000fe40000000f00 */
[----:B------:R-:W4:Y:S02]  /*101b0*/  LDSM.16.MT88.4 R156, [R210+0x13000] ;  /* 0x01300000d29c783b */ /* 0x000f240000004200 */
[C---:B-1----:R-:W-:Y:S07]  /*101c0*/  HMMA.16816.F32 R52, R20.reuse, R148, R52 ;  /* 0x000000941434723c */ /* 0x042fee0000001834 */
        /* <DEDUP_REMOVED lines=9> */
[C---:B----4-:R-:W-:Y:S07]  /*10260*/  HMMA.16816.F32 R68, R20.reuse, R156, R68 ;  /* 0x0000009c1444723c */ /* 0x050fee0000001844 */
        /* <DEDUP_REMOVED lines=10> */
[----:B------:R-:W-:Y:S01]  /*10310*/  IMAD.MOV.U32 R148, RZ, RZ, R24 ;  /* 0x000000ffff947224 */ /* 0x000fe200078e0018 */
        /* <DEDUP_REMOVED lines=17> */
[----:B------:R-:W3:Y:S01]  /*10430*/  LDSM.16.MT88.4 R156, [R210+0x17000] ;  /* 0x01700000d29c783b */ /* 0x000ee20000004200 */
[----:B------:R-:W-:Y:S01]  /*10440*/  MOV R28, R24 ;  /* 0x00000018001c7202 */ /* 0x000fe20000000f00 */
[C---:B----4-:R-:W-:Y:S04]  /*10450*/  HMMA.16816.F32 R116, R20.reuse, R148, R116 ;  /* 0x000000941474723c */ /* 0x050fe80000001874 */
[----:B------:R-:W-:Y:S02]  /*10460*/  MOV R29, R25 ;  /* 0x00000019001d7202 */ /* 0x000fe40000000f00 */
[----:B------:R-:W4:Y:S01]  /*10470*/  LDSM.16.MT88.4 R24, [R209+0x17000] ;  /* 0x01700000d118783b */ /* 0x000f220000004200 */
[----:B------:R-:W-:Y:S01]  /*10480*/  MOV R149, R175 ;  /* 0x000000af00957202 */ /* 0x000fe20000000f00 */
[C---:B------:R-:W-:Y:S01]  /*10490*/  HMMA.16816.F32 R120, R20.reuse, R150, R120 ;  /* 0x000000961478723c */ /* 0x040fe20000001878 */
[----:B------:R2:W2:Y:S03]  /*104a0*/  MUFU.EX2 R151, R31 ;  /* 0x0000001f00977308 */ /* 0x0004a60000000800 */
[----:B------:R-:W-:Y:S01]  /*104b0*/  FFMA.FTZ R175, R30, c[0x0][0x23c], -R188 ;  /* 0x00008f001eaf7a23 */ /* 0x000fe200000108bc */
[----:B------:R-:W-:Y:S01]  /*104c0*/  LOP3.LUT R162, R29, UR9, R162, 0x96, !PT ;  /* 0x000000091da27c12 */ /* 0x000fe2000f8e96a2 */
[----:B------:R-:W-:Y:S05]  /*104d0*/  FFMA.FTZ R188, R35, c[0x0][0x23c], -R188 ;  /* 0x00008f0023bc7a23 */ /* 0x000fea00000108bc */
[----:B------:R-:W-:Y:S01]  /*104e0*/  MUFU.EX2 R175, R175 ;  /* 0x000000af00af7308 */ /* 0x000fe20000000800 */
[----:B------:R-:W-:Y:S01]  /*104f0*/  IMAD.WIDE.U32 R162, R162, -0x2daee0ad, RZ ;  /* 0xd2511f53a2a27825 */ /* 0x000fe200078e00ff */
[C---:B-1----:R-:W-:Y:S04]  /*10500*/  HMMA.16816.F32 R124, R20.reuse, R152, R124 ;  /* 0x00000098147c723c */ /* 0x042fe8000000187c */
[----:B------:R-:W-:Y:S02]  /*10510*/  LOP3.LUT R148, R163, UR6, R160, 0x96, !PT ;  /* 0x00000006a3947c12 */ /* 0x000fe4000f8e96a0 */
[--C-:B------:R-:W-:Y:S02]  /*10520*/  SHF.R.U32.HI R150, RZ, 0x10, R162.reuse ;  /* 0x00000010ff967819 */ /* 0x100fe400000116a2 */
[----:B------:R-:W-:Y:S01]  /*10530*/  F2FP.PACK_AB R153, R174, R173 ;  /* 0x000000adae99723e */ /* 0x000fe200000000ff */
[C---:B------:R-:W-:Y:S01]  /*10540*/  HMMA.16816.F32 R128, R20.reuse, R154, R128 ;  /* 0x0000009a1480723c */ /* 0x040fe20000001880 */
[----:B------:R1:W1:Y:S01]  /*10550*/  MUFU.EX2 R155, R32 ;  /* 0x00000020009b7308 */ /* 0x0002620000000800 */
[----:B--2---:R-:W2:Y:S01]  /*10560*/  LDSM.16.MT88.4 R28, [R208+0x17000] ;  /* 0x01700000d01c783b */ /* 0x004ea20000004200 */
[----:B------:R-:W-:Y:S02]  /*10570*/  LOP3.LUT R150, R150, 0xff, RZ, 0xc0, !PT ;  /* 0x000000ff96967812 */ /* 0x000fe400078ec0ff */
[----:B------:R-:W-:Y:S03]  /*10580*/  LOP3.LUT R152, R162, 0xff, RZ, 0xc0, !PT ;  /* 0x000000ffa2987812 */ /* 0x000fe600078ec0ff */
[C---:B---3--:R-:W-:Y:S03]  /*10590*/  HMMA.16816.F32 R132, R20.reuse, R156, R132 ;  /* 0x0000009c1484723c */ /* 0x048fe60000001884 */
[----:B------:R-:W3:Y:S01]  /*105a0*/  MUFU.EX2 R188, R188 ;  /* 0x000000bc00bc7308 */ /* 0x000ee20000000800 */
[----:B------:R-:W-:Y:S04]  /*105b0*/  SHF.R.U32.HI R160, RZ, 0x18, R162 ;  /* 0x00000018ffa07819 */ /* 0x000fe800000116a2 */
[C---:B------:R-:W-:Y:S01]  /*105c0*/  HMMA.16816.F32 R136, R20.reuse, R158, R136 ;  /* 0x0000009e1488723c */ /* 0x040fe20000001888 */
[----:B------:R-:W3:Y:S03]  /*105d0*/  LDSM.16.MT88.4 R156, [R212+0x11800] ;  /* 0x01180000d49c783b */ /* 0x000ee60000004200 */
[----:B------:R-:W-:Y:S04]  /*105e0*/  PRMT R160, R150, 0x5410, R160 ;  /* 0x0000541096a07816 */ /* 0x000fe800000000a0 */
[C---:B----4-:R-:W-:Y:S04]  /*105f0*/  HMMA.16816.F32 R16, R20.reuse, R24, R16 ;  /* 0x000000181410723c */ /* 0x050fe80000001810 */
[----:B-1----:R-:W-:Y:S02]  /*10600*/  LOP3.LUT R32, R162, 0xffff, RZ, 0xc0, !PT ;  /* 0x0000ffffa2207812 */ /* 0x002fe400078ec0ff */
[----:B------:R-:W-:Y:S02]  /*10610*/  MOV R162, R151 ;  /* 0x0000009700a27202 */ /* 0x000fe40000000f00 */
[C---:B------:R-:W-:Y:S04]  /*10620*/  HMMA.16816.F32 R140, R20.reuse, R26, R140 ;  /* 0x0000001a148c723c */ /* 0x040fe8000000188c */
[----:B------:R-:W-:Y:S02]  /*10630*/  SHF.R.U32.HI R32, RZ, 0x8, R32 ;  /* 0x00000008ff207819 */ /* 0x000fe40000011620 */
[----:B------:R-:W-:Y:S02]  /*10640*/  MOV R163, R149 ;  /* 0x0000009500a37202 */ /* 0x000fe40000000f00 */
[----:B------:R-:W-:Y:S02]  /*10650*/  PRMT R152, R152, 0x5410, R32 ;  /* 0x0000541098987816 */ /* 0x000fe40000000020 */
[----:B------:R-:W1:Y:S01]  /*10660*/  LDSM.16.MT88.4 R32, [R210+0x11800] ;  /* 0x01180000d220783b */ /* 0x000e620000004200 */
[C---:B--2---:R-:W-:Y:S03]  /*10670*/  HMMA.16816.F32 R12, R20.reuse, R28, R12 ;  /* 0x0000001c140c723c */ /* 0x044fe6000000180c */
[C---:B------:R-:W-:Y:S01]  /*10680*/  LOP3.LUT R149, R148.reuse, 0xffff, RZ, 0xc0, !PT ;  /* 0x0000ffff94957812 */ /* 0x040fe200078ec0ff */
[--C-:B------:R-:W-:Y:S01]  /*10690*/  HSET2.LE.AND R26, R152, R233.reuse, PT ;  /* 0x000000e9981a7233 */ /* 0x100fe20003803000 */
[--C-:B------:R-:W-:Y:S02]  /*106a0*/  SHF.R.U32.HI R25, RZ, 0x10, R148.reuse ;  /* 0x00000010ff197819 */ /* 0x100fe40000011694 */
[----:B------:R-:W-:Y:S01]  /*106b0*/  SHF.R.U32.HI R149, RZ, 0x8, R149 ;  /* 0x00000008ff957819 */ /* 0x000fe20000011695 */
[----:B------:R-:W-:Y:S04]  /*106c0*/  HMMA.16816.F32 R144, R20, R30, R144 ;  /* 0x0000001e1490723c */ /* 0x000fe80000001890 */
[----:B------:R-:W-:Y:S02]  /*106d0*/  LOP3.LUT R24, R148, 0xff, RZ, 0xc0, !PT ;  /* 0x000000ff94187812 */ /* 0x000fe400078ec0ff */
[----:B------:R-:W-:Y:S01]  /*106e0*/  SHF.R.U32.HI R148, RZ, 0x18, R148 ;  /* 0x00000018ff947819 */ /* 0x000fe20000011694 */
[----:B------:R-:W-:Y:S01]  /*106f0*/  IMAD.MOV.U32 R30, RZ, RZ, R163 ;  /* 0x000000ffff1e7224 */ /* 0x000fe200078e00a3 */
[----:B------:R-:W-:Y:S04]  /*10700*/  LOP3.LUT R25, R25, 0xff, RZ, 0xc0, !PT ;  /* 0x000000ff19197812 */ /* 0x000fe800078ec0ff */
[----:B------:R-:W-:Y:S02]  /*10710*/  PRMT R24, R24, 0x5410, R149 ;  /* 0x0000541018187816 */ /* 0x000fe40000000095 */
[----:B------:R-:W-:Y:S02]  /*10720*/  PRMT R25, R25, 0x5410, R148 ;  /* 0x0000541019197816 */ /* 0x000fe40000000094 */
[----:B------:R-:W-:Y:S01]  /*10730*/  F2FP.PACK_AB R27, R189, R155 ;  /* 0x0000009bbd1b723e */ /* 0x000fe200000000ff */
[--C-:B------:R-:W-:Y:S01]  /*10740*/  HSET2.LE.AND R24, R24, R233.reuse, PT ;  /* 0x000000e918187233 */ /* 0x100fe20003803000 */
[----:B------:R-:W-:Y:S01]  /*10750*/  F2FP.PACK_AB R152, R162, R175 ;  /* 0x000000afa298723e */ /* 0x000fe200000000ff */
[--C-:B------:R-:W-:Y:S01]  /*10760*/  HSET2.LE.AND R25, R25, R233.reuse, PT ;  /* 0x000000e919197233 */ /* 0x100fe20003803000 */
[----:B------:R-:W-:Y:S01]  /*10770*/  LOP3.LUT R26, R26, R27, RZ, 0xc0, !PT ;  /* 0x0000001b1a1a7212 */ /* 0x000fe200078ec0ff */
[----:B------:R-:W-:Y:S01]  /*10780*/  HSET2.LE.AND R27, R160, R233, PT ;  /* 0x000000e9a01b7233 */ /* 0x000fe20003803000 */
[----:B---3--:R-:W-:Y:S01]  /*10790*/  F2FP.PACK_AB R28, R188, R161 ;  /* 0x000000a1bc1c723e */ /* 0x008fe200000000ff */
[----:B------:R-:W2:Y:S01]  /*107a0*/  LDSM.16.MT88.4 R148, [R209+0x11800] ;  /* 0x01180000d194783b */ /* 0x000ea20000004200 */
[----:B------:R-:W-:Y:S02]  /*107b0*/  LOP3.LUT R24, R24, R153, RZ, 0xc0, !PT ;  /* 0x0000009918187212 */ /* 0x000fe400078ec0ff */
[----:B------:R-:W-:Y:S02]  /*107c0*/  LOP3.LUT R25, R25, R152, RZ, 0xc0, !PT ;  /* 0x0000009819197212 */ /* 0x000fe400078ec0ff */
[----:B------:R-:W-:Y:S02]  /*107d0*/  LOP3.LUT R27, R27, R28, RZ, 0xc0, !PT ;  /* 0x0000001c1b1b7212 */ /* 0x000fe400078ec0ff */
[----:B------:R-:W-:Y:S02]  /*107e0*/  MOV R23, R162 ;  /* 0x000000a200177202 */ /* 0x000fe40000000f00 */
[----:B------:R-:W-:Y:S02]  /*107f0*/  MOV R31, R161 ;  /* 0x000000a1001f7202 */ /* 0x000fe40000000f00 */
[----:B------:R-:W-:Y:S01]  /*10800*/  MOV R29, R155 ;  /* 0x0000009b001d7202 */ /* 0x000fe20000000f00 */
[C---:B------:R-:W-:Y:S01]  /*10810*/  HMMA.16816.F32 R160, R24.reuse, R156, R4 ;  /* 0x0000009c18a0723c */ /* 0x040fe20000001804 */
[----:B------:R-:W3:Y:S07]  /*10820*/  LDSM.16.MT88.4 R152, [R208+0x11800] ;  /* 0x01180000d098783b */ /* 0x000eee0000004200 */
[C---:B------:R-:W-:Y:S01]  /*10830*/  HMMA.16816.F32 R156, R24.reuse, R158, R8 ;  /* 0x0000009e189c723c */ /* 0x040fe20000001808 */
[----:B------:R-:W4:Y:S07]  /*10840*/  LDSM.16.MT88.4 R4, [R212+0x13800] ;  /* 0x01380000d404783b */ /* 0x000f2e0000004200 */
[C---:B-1----:R-:W-:Y:S01]  /*10850*/  HMMA.16816.F32 R36, R24.reuse, R32, R36 ;  /* 0x000000201824723c */ /* 0x042fe20000001824 */
[----:B------:R-:W1:Y:S06]  /*10860*/  LDSM.16.MT88.4 R8, [R210+0x13800] ;  /* 0x01380000d208783b */ /* 0x000e6c0000004200 */
[----:B------:R-:W-:Y:S01]  /*10870*/  MOV R32, R23 ;  /* 0x0000001700207202 */ /* 0x000fe20000000f00 */
[C---:B------:R-:W-:Y:S01]  /*10880*/  HMMA.16816.F32 R40, R24.reuse, R34, R40 ;  /* 0x000000221828723c */ /* 0x040fe20000001828 */
[----:B------:R-:W1:Y:S03]  /*10890*/  LDSM.16.MT88.4 R20, [R209+0x13800] ;  /* 0x01380000d114783b */ /* 0x000e660000004200 */
[----:B------:R-:W-:Y:S04]  /*108a0*/  MOV R33, R30 ;  /* 0x0000001e00217202 */ /* 0x000fe80000000f00 */
[C---:B--2---:R-:W-:Y:S07]  /*108b0*/  HMMA.16816.F32 R44, R24.reuse, R148, R44 ;  /* 0x00000094182c723c */ /* 0x044fee000000182c */
[----:B------:R-:W-:Y:S01]  /*108c0*/  MOV R148, R31 ;  /* 0x0000001f00947202 */ /* 0x000fe20000000f00 */
[C---:B------:R-:W-:Y:S04]  /*108d0*/  HMMA.16816.F32 R48, R24.reuse, R150, R48 ;  /* 0x000000961830723c */ /* 0x040fe80000001830 */
[----:B------:R-:W-:Y:S02]  /*108e0*/  MOV R149, R29 ;  /* 0x0000001d00957202 */ /* 0x000fe40000000f00 */
[----:B------:R-:W2:Y:S02]  /*108f0*/  LDSM.16.MT88.4 R28, [R208+0x13800] ;  /* 0x01380000d01c783b */ /* 0x000ea40000004200 */
[C---:B---3--:R-:W-:Y:S07]  /*10900*/  HMMA.16816.F32 R52, R24.reuse, R152, R52 ;  /* 0x000000981834723c */ /* 0x048fee0000001834 */
[----:B------:R-:W-:Y:S01]  /*10910*/  MOV R152, R32 ;  /* 0x0000002000987202 */ /* 0x000fe20000000f00 */
[C---:B------:R-:W-:Y:S04]  /*10920*/  HMMA.16816.F32 R56, R24.reuse, R154, R56 ;  /* 0x0000009a1838723c */ /* 0x040fe80000001838 */
[----:B------:R-:W-:Y:S02]  /*10930*/  MOV R153, R33 ;  /* 0x0000002100997202 */ /* 0x000fe40000000f00 */
[----:B------:R-:W3:Y:S01]  /*10940*/  LDSM.16.MT88.4 R32, [R212+0x15800] ;  /* 0x01580000d420783b */ /* 0x000ee20000004200 */
[----:B------:R-:W-:Y:S01]  /*10950*/  MOV R154, R148 ;  /* 0x00000094009a7202 */ /* 0x000fe20000000f00 */
[C---:B----4-:R-:W-:Y:S04]  /*10960*/  HMMA.16816.F32 R60, R24.reuse, R4, R60 ;  /* 0x00000004183c723c */ /* 0x050fe8000000183c */
[----:B------:R-:W-:Y:S01]  /*10970*/  MOV R155, R149 ;  /* 0x00000095009b7202 */ /* 0x000fe20000000f00 */
[----:B------:R-:W-:Y:S01]  /*10980*/  FADD.FTZ R0, R153, R0 ;  /* 0x0000000099007221 */ /* 0x000fe20000010000 */
[----:B------:R-:W-:Y:S02]  /*10990*/  LDSM.16.MT88.4 R148, [R212+0x17800] ;  /* 0x01780000d494783b */ /* 0x000fe40000004200 */
[C---:B------:R-:W-:Y:S04]  /*109a0*/  HMMA.16816.F32 R64, R24.reuse, R6, R64 ;  /* 0x000000061840723c */ /* 0x040fe80000001840 */
[----:B------:R-:W-:Y:S02]  /*109b0*/  FADD.FTZ R0, R178, R0 ;  /* 0x00000000b2007221 */ /* 0x000fe40000010000 */
[----:B------:R-:W4:Y:S02]  /*109c0*/  LDSM.16.MT88.4 R4, [R210+0x15800] ;  /* 0x01580000d204783b */ /* 0x000f240000004200 */
[C---:B-1----:R-:W-:Y:S04]  /*109d0*/  HMMA.16816.F32 R68, R24.reuse, R8, R68 ;  /* 0x000000081844723c */ /* 0x042fe80000001844 */
[----:B------:R-:W-:Y:S01]  /*109e0*/  FADD.FTZ R179, R179, R0 ;  /* 0x00000000b3b37221 */ /* 0x000fe20000010000 */
[----:B------:R-:W-:Y:S03]  /*109f0*/  MOV R0, R3 ;  /* 0x0000000300007202 */ /* 0x000fe60000000f00 */
[C---:B------:R-:W-:Y:S01]  /*10a00*/  HMMA.16816.F32 R72, R24.reuse, R10, R72 ;  /* 0x0000000a1848723c */ /* 0x040fe20000001848 */
[----:B------:R-:W1:Y:S03]  /*10a10*/  LDSM.16.MT88.4 R8, [R209+0x15800] ;  /* 0x01580000d108783b */ /* 0x000e660000004200 */
[----:B------:R-:W-:Y:S04]  /*10a20*/  FADD.FTZ R179, R171, R179 ;  /* 0x000000b3abb37221 */ /* 0x000fe80000010000 */
[C---:B------:R-:W-:Y:S04]  /*10a30*/  HMMA.16816.F32 R76, R24.reuse, R20, R76 ;  /* 0x00000014184c723c */ /* 0x040fe8000000184c */
[----:B------:R-:W-:Y:S04]  /*10a40*/  FADD.FTZ R172, R172, R179 ;  /* 0x000000b3acac7221 */ /* 0x000fe80000010000 */
[C---:B------:R-:W-:Y:S01]  /*10a50*/  HMMA.16816.F32 R80, R24.reuse, R22, R80 ;  /* 0x000000161850723c */ /* 0x040fe20000001850 */
[----:B------:R-:W1:Y:S03]  /*10a60*/  LDSM.16.MT88.4 R20, [R208+0x15800] ;  /* 0x01580000d014783b */ /* 0x000e660000004200 */
[----:B------:R-:W-:Y:S04]  /*10a70*/  FADD.FTZ R172, R167, R172 ;  /* 0x000000aca7ac7221 */ /* 0x000fe80000010000 */
[C---:B--2---:R-:W-:Y:S04]  /*10a80*/  HMMA.16816.F32 R84, R24.reuse, R28, R84 ;  /* 0x0000001c1854723c */ /* 0x044fe80000001854 */
[----:B------:R-:W-:Y:S04]  /*10a90*/  FADD.FTZ R168, R168, R172 ;  /* 0x000000aca8a87221 */ /* 0x000fe80000010000 */
[C---:B------:R-:W-:Y:S01]  /*10aa0*/  HMMA.16816.F32 R88, R24.reuse, R30, R88 ;  /* 0x0000001e1858723c */ /* 0x040fe20000001858 */
[----:B------:R-:W2:Y:S03]  /*10ab0*/  LDSM.16.MT88.4 R28, [R210+0x17800] ;  /* 0x01780000d21c783b */ /* 0x000ea60000004200 */
[----:B------:R-:W-:Y:S04]  /*10ac0*/  FADD.FTZ R168, R175, R168 ;  /* 0x000000a8afa87221 */ /* 0x000fe80000010000 */
[C---:B---3--:R-:W-:Y:S08]  /*10ad0*/  HMMA.16816.F32 R92, R24.reuse, R32, R92 ;  /* 0x00000020185c723c */ /* 0x048ff0000000185c */
[C---:B------:R-:W-:Y:S01]  /*10ae0*/  HMMA.16816.F32 R96, R24.reuse, R34, R96 ;  /* 0x000000221860723c */ /* 0x040fe20000001860 */
[----:B------:R-:W3:Y:S07]  /*10af0*/  LDSM.16.MT88.4 R32, [R209+0x17800] ;  /* 0x01780000d120783b */ /* 0x000eee0000004200 */
[C---:B----4-:R-:W-:Y:S08]  /*10b00*/  HMMA.16816.F32 R100, R24.reuse, R4, R100 ;  /* 0x000000041864723c */ /* 0x050ff00000001864 */
[C---:B------:R-:W-:Y:S01]  /*10b10*/  HMMA.16816.F32 R104, R24.reuse, R6, R104 ;  /* 0x000000061868723c */ /* 0x040fe20000001868 */
[----:B------:R-:W4:Y:S07]  /*10b20*/  LDSM.16.MT88.4 R4, [R208+0x17800] ;  /* 0x01780000d004783b */ /* 0x000f2e0000004200 */
[C---:B-1----:R-:W-:Y:S07]  /*10b30*/  HMMA.16816.F32 R108, R24.reuse, R8, R108 ;  /* 0x00000008186c723c */ /* 0x042fee000000186c */
[----:B------:R-:W-:Y:S01]  /*10b40*/  MOV R9, R154 ;  /* 0x0000009a00097202 */ /* 0x000fe20000000f00 */
[C---:B------:R-:W-:Y:S04]  /*10b50*/  HMMA.16816.F32 R112, R24.reuse, R10, R112 ;  /* 0x0000000a1870723c */ /* 0x040fe80000001870 */
[----:B------:R-:W-:Y:S03]  /*10b60*/  MOV R8, R155 ;  /* 0x0000009b00087202 */ /* 0x000fe60000000f00 */
[----:B------:R-:W-:Y:S01]  /*10b70*/  MOV R11, R152 ;  /* 0x00000098000b7202 */ /* 0x000fe20000000f00 */
[C---:B------:R-:W-:Y:S04]  /*10b80*/  HMMA.16816.F32 R116, R24.reuse, R20, R116 ;  /* 0x000000141874723c */ /* 0x040fe80000001874 */
[----:B------:R-:W-:Y:S02]  /*10b90*/  FADD.FTZ R168, R11, R168 ;  /* 0x000000a80ba87221 */ /* 0x000fe40000010000 */
[----:B------:R-:W-:Y:S02]  /*10ba0*/  FADD.FTZ R166, R8, R166 ;  /* 0x000000a608a67221 */ /* 0x000fe40000010000 */
[C---:B------:R-:W-:Y:S04]  /*10bb0*/  HMMA.16816.F32 R120, R24.reuse, R22, R120 ;  /* 0x000000161878723c */ /* 0x040fe80000001878 */
[----:B------:R-:W-:Y:S02]  /*10bc0*/  FADD.FTZ R168, R9, R168 ;  /* 0x000000a809a87221 */ /* 0x000fe40000010000 */
[----:B------:R-:W-:Y:S02]  /*10bd0*/  FADD.FTZ R235, R189, R166 ;  /* 0x000000a6bdeb7221 */ /* 0x000fe40000010000 */
[C---:B------:R-:W-:Y:S04]  /*10be0*/  HMMA.16816.F32 R124, R24.reuse, R148, R124 ;  /* 0x00000094187c723c */ /* 0x040fe8000000187c */
[----:B------:R-:W-:Y:S04]  /*10bf0*/  FADD.FTZ R234, R188, R168 ;  /* 0x000000a8bcea7221 */ /* 0x000fe80000010000 */
[C---:B------:R-:W-:Y:S08]  /*10c00*/  HMMA.16816.F32 R128, R24.reuse, R150, R128 ;  /* 0x000000961880723c */ /* 0x040ff00000001880 */
[C---:B--2---:R-:W-:Y:S08]  /*10c10*/  HMMA.16816.F32 R132, R24.reuse, R28, R132 ;  /* 0x0000001c1884723c */ /* 0x044ff00000001884 */
[C---:B------:R-:W-:Y:S08]  /*10c20*/  HMMA.16816.F32 R136, R24.reuse, R30, R136 ;  /* 0x0000001e1888723c */ /* 0x040ff00000001888 */
[C---:B---3--:R-:W-:Y:S08]  /*10c30*/  HMMA.16816.F32 R152, R24.reuse, R32, R16 ;  /* 0x000000201898723c */ /* 0x048ff00000001810 */
[C---:B------:R-:W-:Y:S08]  /*10c40*/  HMMA.16816.F32 R140, R24.reuse, R34, R140 ;  /* 0x00000022188c723c */ /* 0x040ff0000000188c */
[C---:B----4-:R-:W-:Y:S08]  /*10c50*/  HMMA.16816.F32 R148, R24.reuse, R4, R12 ;  /* 0x000000041894723c */ /* 0x050ff0000000180c */
[----:B------:R-:W-:Y:S01]  /*10c60*/  HMMA.16816.F32 R144, R24, R6, R144 ;  /* 0x000000061890723c */ /* 0x000fe20000001890 */
[----:B-----5:R-:W-:-:S07]  /*10c70*/  @P0 BRA `(.L_x_321) ;  /* 0xffffbb9000000947 */ /* 0x020fce000383ffff */
.L_x_320:
[----:B------:R-:W1:Y:S01]  /*10c80*/  SHFL.BFLY PT, R2, R235, 0x2, 0x1f ;  /* 0x0c401f00eb027f89 */ /* 0x000e6200000e0000 */
[----:B------:R-:W-:Y:S01]  /*10c90*/  MOV R9, 0x3f800000 ;  /* 0x3f80000000097802 */ /* 0x000fe20000000f00 */
[----:B------:R-:W2:Y:S01]  /*10ca0*/  S2UR UR6, SR_CTAID.Y ;  /* 0x00000000000679c3 */ /* 0x000ea20000002600 */
[----:B------:R-:W-:Y:S01]  /*10cb0*/  MOV R10, 0x3f800000 ;  /* 0x3f800000000a7802 */ /* 0x000fe20000000f00 */
[----:B------:R-:W3:Y:S01]  /*10cc0*/  SHFL.BFLY PT, R0, R234, 0x2, 0x1f ;  /* 0x0c401f00ea007f89 */ /* 0x000ee200000e0000 */
[----:B------:R-:W-:Y:S01]  /*10cd0*/  MOV R13, 0x40 ;  /* 0x00000040000d7802 */ /* 0x000fe20000000f00 */
[----:B------:R-:W-:Y:S01]  /*10ce0*/  UISETP.NE.AND UP0, UPT, UR22, -0x1, UPT ;  /* 0xffffffff1600788c */ /* 0x000fe2000bf05270 */
[----:B------:R-:W-:Y:S01]  /*10cf0*/  BSSY B0, `(.L_x_324) ;  /* 0x0000192000007945 */ /* 0x000fe20003800000 */
[----:B------:R-:W-:-:S02]  /*10d00*/  ULDC.64 UR4, c[0x0][0x1e8] ;  /* 0x00007a0000047ab9 */ /* 0x000fc40000000a00 */
[----:B------:R-:W-:Y:S01]  /*10d10*/  ULDC.U8 UR9, c[0x0][0x328] ;  /* 0x0000ca0000097ab9 */ /* 0x000fe20000000000 */
[----:B------:R-:W4:Y:S01]  /*10d20*/  S2UR UR10, SR_CTAID.Z ;  /* 0x00000000000a79c3 */ /* 0x000f220000002700 */
[----:B------:R-:W-:Y:S02]  /*10d30*/  UISETP.NE.AND UP3, UPT, UR9, URZ, UPT ;  /* 0x0000003f0900728c */ /* 0x000fe4000bf65270 */
[----:B------:R-:W-:-:S03]  /*10d40*/  ULDC UR8, c[0x0][0x214] ;  /* 0x0000850000087ab9 */ /* 0x000fc60000000800 */
[----:B------:R-:W-:-:S04]  /*10d50*/  @UP0 UIMAD.WIDE.U32 UR14, UR22, UR4, URZ ;  /* 0x00000004160e02a5 */ /* 0x000fc8000f8e003f */
[----:B------:R-:W-:Y:S01]  /*10d60*/  @UP0 UIMAD UR7, UR22, UR5, UR15 ;  /* 0x00000005160702a4 */ /* 0x000fe2000f8e020f */
[----:B-1----:R-:W-:Y:S02]  /*10d70*/  FADD.FTZ R235, R2, R235 ;  /* 0x000000eb02eb7221 */ /* 0x002fe40000010000 */
[----:B------:R-:W-:Y:S01]  /*10d80*/  ULDC.64 UR4, c[0x0][0x1e0] ;  /* 0x0000780000047ab9 */ /* 0x000fe20000000a00 */
[----:B------:R-:W1:Y:S01]  /*10d90*/  S2R R2, SR_TID.X ;  /* 0x0000000000027919 */ /* 0x000e620000002100 */
[----:B--2---:R-:W-:Y:S01]  /*10da0*/  @!UP0 USHF.R.S32.HI UR12, URZ, 0x1f, UR6 ;  /* 0x0000001f3f0c8899 */ /* 0x004fe20008011406 */
[----:B---3--:R-:W-:Y:S01]  /*10db0*/  FADD.FTZ R234, R0, R234 ;  /* 0x000000ea00ea7221 */ /* 0x008fe20000010000 */
[----:B------:R-:W-:Y:S01]  /*10dc0*/  @!UP0 UIMAD.WIDE.U32 UR18, UR6, UR4, URZ ;  /* 0x00000004061282a5 */ /* 0x000fe2000f8e003f */
[----:B------:R-:W2:Y:S01]  /*10dd0*/  SHFL.BFLY PT, R5, R235, 0x1, 0x1f ;  /* 0x0c201f00eb057f89 */ /* 0x000ea200000e0000 */
[----:B------:R-:W-:-:S03]  /*10de0*/  @!UP0 UIMAD UR12, UR12, UR4, URZ ;  /* 0x000000040c0c82a4 */ /* 0x000fc6000f8e023f */
[----:B------:R-:W3:Y:S01]  /*10df0*/  SHFL.BFLY PT, R4, R234, 0x1, 0x1f ;  /* 0x0c201f00ea047f89 */ /* 0x000ee200000e0000 */
[----:B------:R-:W-:Y:S02]  /*10e00*/  ULDC.U8 UR4, c[0x0][0x329] ;  /* 0x0000ca4000047ab9 */ /* 0x000fe40000000000 */
[----:B------:R-:W-:Y:S02]  /*10e10*/  UISETP.NE.AND UP2, UPT, UR4, URZ, UPT ;  /* 0x0000003f0400728c */ /* 0x000fe4000bf45270 */
[----:B------:R-:W-:Y:S02]  /*10e20*/  UISETP.EQ.AND UP3, UPT, UR4, URZ, UP3 ;  /* 0x0000003f0400728c */ /* 0x000fe40009f62270 */
[----:B------:R-:W-:Y:S02]  /*10e30*/  @!UP0 UIMAD UR12, UR6, UR5, UR12 ;  /* 0x00000005060c82a4 */ /* 0x000fe4000f8e020c */
[----:B------:R-:W-:Y:S02]  /*10e40*/  ULDC UR4, c[0x0][0x1c0] ;  /* 0x0000700000047ab9 */ /* 0x000fe40000000800 */
[----:B------:R-:W-:-:S02]  /*10e50*/  ULDC UR5, c[0x0][0x234] ;  /* 0x00008d0000057ab9 */ /* 0x000fc40000000800 */
[----:B------:R-:W-:Y:S02]  /*10e60*/  @!UP0 UIADD3 UR7, UR19, UR12, URZ ;  /* 0x0000000c13078290 */ /* 0x000fe4000fffe03f */
[----:B------:R-:W-:Y:S01]  /*10e70*/  @!UP2 UISETP.NE.AND UP1, UPT, UR9, URZ, UPT ;  /* 0x0000003f0900a28c */ /* 0x000fe2000bf25270 */
[----:B-1----:R-:W-:Y:S01]  /*10e80*/  SHF.R.S32.HI R0, RZ, 0x1f, R2 ;  /* 0x0000001fff007819 */ /* 0x002fe20000011402 */
[----:B------:R-:W1:Y:S01]  /*10e90*/  S2UR UR9, SR_CTAID.X ;  /* 0x00000000000979c3 */ /* 0x000e620000002500 */
[----:B------:R-:W-:Y:S01]  /*10ea0*/  @UP2 ULDC UR11, c[0x0][0x210] ;  /* 0x00008400000b2ab9 */ /* 0x000fe20000000800 */
[----:B--2---:R-:W-:Y:S01]  /*10eb0*/  FADD.FTZ R5, R235, R5 ;  /* 0x00000005eb057221 */ /* 0x004fe20000010000 */
[----:B------:R-:W-:Y:S01]  /*10ec0*/  LEA.HI R8, R0, R2, RZ, 0x2 ;  /* 0x0000000200087211 */ /* 0x000fe200078f10ff */
[----:B------:R-:W-:Y:S01]  /*10ed0*/  @UP2 UIMAD UR11, UR11, UR8, URZ ;  /* 0x000000080b0b22a4 */ /* 0x000fe2000f8e023f */
[----:B---3--:R-:W-:Y:S02]  /*10ee0*/  FADD.FTZ R4, R234, R4 ;  /* 0x00000004ea047221 */ /* 0x008fe40000010000 */
[----:B------:R-:W-:Y:S01]  /*10ef0*/  FSETP.NE.FTZ.AND P4, PT, R5, RZ, PT ;  /* 0x000000ff0500720b */ /* 0x000fe20003f95000 */
[----:B------:R-:W-:Y:S01]  /*10f00*/  @!UP2 USEL UR11, UR8, UR5, !UP1 ;  /* 0x00000005080ba287 */ /* 0x000fe2000c800000 */
[----:B------:R-:W-:Y:S01]  /*10f10*/  SHF.R.S32.HI R7, RZ, 0x2, R8 ;  /* 0x00000002ff077819 */ /* 0x000fe20000011408 */
[----:B------:R-:W-:Y:S01]  /*10f20*/  @UP2 UMOV UR13, 0x1 ;  /* 0x00000001000d2882 */ /* 0x000fe20000000000 */
[----:B------:R-:W-:Y:S01]  /*10f30*/  FSETP.NE.FTZ.AND P3, PT, R4, RZ, PT ;  /* 0x000000ff0400720b */ /* 0x000fe20003f75000 */
[----:B------:R-:W-:Y:S01]  /*10f40*/  @!UP2 UIMAD UR13, UR11, UR4, URZ ;  /* 0x000000040b0da2a4 */ /* 0x000fe2000f8e023f */
[----:B------:R-:W-:Y:S01]  /*10f50*/  SHF.R.S32.HI R6, RZ, 0x1f, R8 ;  /* 0x0000001fff067819 */ /* 0x000fe20000011408 */
[----:B------:R-:W-:Y:S01]  /*10f60*/  @UP3 UIMAD UR16, UR6, UR8, URZ ;  /* 0x00000008061032a4 */ /* 0x000fe2000f8e023f */
[----:B------:R-:W-:Y:S01]  /*10f70*/  LOP3.LUT R8, R8, 0x3ffffffc, RZ, 0xc0, !PT ;  /* 0x3ffffffc08087812 */ /* 0x000fe200078ec0ff */
[----:B------:R-:W-:Y:S01]  /*10f80*/  @UP2 ULDC UR15, c[0x0][0x210] ;  /* 0x00008400000f2ab9 */ /* 0x000fe20000000800 */
[----:B------:R-:W-:Y:S01]  /*10f90*/  LEA.HI R6, R6, R7, RZ, 0x3 ;  /* 0x0000000706067211 */ /* 0x000fe200078f18ff */
[----:B------:R-:W-:Y:S01]  /*10fa0*/  UIMAD UR4, UR6, UR13, URZ ;  /* 0x0000000d060472a4 */ /* 0x000fe2000f8e023f */
[----:B------:R-:W-:Y:S01]  /*10fb0*/  IADD3 R8, -R8, R2, RZ ;  /* 0x0000000208087210 */ /* 0x000fe20007ffe1ff */
[----:B------:R-:W2:Y:S01]  /*10fc0*/  @P4 MUFU.RCP R9, R5 ;  /* 0x0000000500094308 */ /* 0x000ea20000001000 */
[----:B------:R-:W-:Y:S01]  /*10fd0*/  LOP3.LUT R6, R6, 0xfffffff8, RZ, 0xc0, !PT ;  /* 0xfffffff806067812 */ /* 0x000fe200078ec0ff */
[----:B------:R-:W-:-:S02]  /*10fe0*/  @!UP2 UMOV UR15, 0x1 ;  /* 0x00000001000fa882 */ /* 0x000fc40000000000 */
[----:B------:R-:W-:Y:S01]  /*10ff0*/  @UP3 USEL UR16, UR16, UR22, !UP0 ;  /* 0x0000001610103287 */ /* 0x000fe2000c000000 */
[----:B------:R-:W-:Y:S01]  /*11000*/  IADD3 R6, R7, -R6, RZ ;  /* 0x8000000607067210 */ /* 0x000fe20007ffe0ff */
[----:B-1----:R-:W-:Y:S01]  /*11010*/  UIMAD UR5, UR9, UR15, URZ ;  /* 0x0000000f090572a4 */ /* 0x002fe2000f8e023f */
[----:B------:R-:W-:Y:S01]  /*11020*/  LEA.HI R7, R0, R2, RZ, 0x5 ;  /* 0x0000000200077211 */ /* 0x000fe200078f28ff */
[----:B------:R-:W1:Y:S01]  /*11030*/  @P3 MUFU.RCP R10, R4 ;  /* 0x00000004000a3308 */ /* 0x000e620000001000 */
[C---:B------:R-:W-:Y:S01]  /*11040*/  SHF.L.U32 R12, R6.reuse, 0x6, RZ ;  /* 0x00000006060c7819 */ /* 0x040fe200000006ff */
[----:B------:R-:W-:Y:S01]  /*11050*/  USEL UR4, UR4, URZ, !UP3 ;  /* 0x0000003f04047287 */ /* 0x000fe2000d800000 */
[----:B------:R-:W-:Y:S01]  /*11060*/  R2P PR, R6, 0x6 ;  /* 0x0000000606007804 */ /* 0x000fe20000000000 */
[----:B------:R-:W-:Y:S01]  /*11070*/  USHF.L.U32 UR5, UR5, 0x6, URZ ;  /* 0x0000000605057899 */ /* 0x000fe2000800063f */
[----:B------:R-:W-:Y:S01]  /*11080*/  SHF.R.S32.HI R11, RZ, 0x5, R7 ;  /* 0x00000005ff0b7819 */ /* 0x000fe20000011407 */
[----:B----4-:R-:W-:Y:S01]  /*11090*/  UIMAD UR11, UR10, UR11, UR4 ;  /* 0x0000000b0a0b72a4 */ /* 0x010fe2000f8e0204 */
[----:B------:R-:W-:Y:S01]  /*110a0*/  LOP3.LUT R12, R12, 0x1c0, RZ, 0xc0, !PT ;  /* 0x000001c00c0c7812 */ /* 0x000fe200078ec0ff */
[----:B--2---:R-:W-:Y:S01]  /*110b0*/  FMUL.FTZ R9, R9, c[0x0][0x2dc] ;  /* 0x0000b70009097a20 */ /* 0x004fe20000410000 */
[----:B------:R-:W-:Y:S01]  /*110c0*/  LOP3.LUT R6, R6, 0x1, RZ, 0xc0, !PT ;  /* 0x0000000106067812 */ /* 0x000fe200078ec0ff */
[----:B------:R-:W2:Y:S01]  /*110d0*/  @P4 MUFU.LG2 R5, R5 ;  /* 0x0000000500054308 */ /* 0x000ea20000000c00 */
[----:B------:R-:W-:Y:S01]  /*110e0*/  LEA R8, R11, R8, 0x9 ;  /* 0x000000080b087211 */ /* 0x000fe200078e48ff */
[C---:B------:R-:W-:Y:S01]  /*110f0*/  FMUL.FTZ R160, R9.reuse, R160 ;  /* 0x000000a009a07220 */ /* 0x040fe20000410000 */
[----:B------:R-:W-:Y:S01]  /*11100*/  LEA.HI R12, R12, R12, RZ, 0x1d ;  /* 0x0000000c0c0c7211 */ /* 0x000fe200078fe8ff */
[C---:B------:R-:W-:Y:S01]  /*11110*/  FMUL.FTZ R161, R9.reuse, R161 ;  /* 0x000000a109a17220 */ /* 0x040fe20000410000 */
[----:B------:R-:W-:Y:S01]  /*11120*/  ISETP.NE.U32.AND P0, PT, R6, 0x1, PT ;  /* 0x000000010600780c */ /* 0x000fe20003f05070 */
[----:B-1----:R-:W-:Y:S01]  /*11130*/  FMUL.FTZ R10, R10, c[0x0][0x2dc] ;  /* 0x0000b7000a0a7a20 */ /* 0x002fe20000410000 */
[----:B------:R-:W-:Y:S01]  /*11140*/  LEA R8, R8, R12, 0x1 ;  /* 0x0000000c08087211 */ /* 0x000fe200078e08ff */
[C---:B------:R-:W-:Y:S01]  /*11150*/  FMUL.FTZ R156, R9.reuse, R156 ;  /* 0x0000009c099c7220 */ /* 0x040fe20000410000 */
[----:B------:R-:W-:Y:S01]  /*11160*/  MOV R6, 0x20 ;  /* 0x0000002000067802 */ /* 0x000fe20000000f00 */
[----:B------:R-:W-:Y:S01]  /*11170*/  FMUL.FTZ R162, R10, R162 ;  /* 0x000000a20aa27220 */ /* 0x000fe20000410000 */
[----:B------:R-:W-:Y:S01]  /*11180*/  SHF.L.U32 R8, R8, 0x1, RZ ;  /* 0x0000000108087819 */ /* 0x000fe200000006ff */
[----:B------:R-:W-:Y:S01]  /*11190*/  FMUL.FTZ R163, R10, R163 ;  /* 0x000000a30aa37220 */ /* 0x000fe20000410000 */
[----:B------:R-:W-:Y:S01]  /*111a0*/  SEL R6, R6, 0xffffffe0, !P1 ;  /* 0xffffffe006067807 */ /* 0x000fe20004800000 */
[----:B------:R-:W-:Y:S01]  /*111b0*/  FMUL.FTZ R157, R9, R157 ;  /* 0x0000009d099d7220 */ /* 0x000fe20000410000 */
[----:B------:R-:W-:Y:S01]  /*111c0*/  IADD3 R12, R8, -0x10, RZ ;  /* 0xfffffff0080c7810 */ /* 0x000fe20007ffe0ff */
[C---:B------:R-:W-:Y:S01]  /*111d0*/  FMUL.FTZ R158, R10.reuse, R158 ;  /* 0x0000009e0a9e7220 */ /* 0x040fe20000410000 */
[----:B------:R-:W-:Y:S01]  /*111e0*/  F2FP.PACK_AB R160, R161, R160 ;  /* 0x000000a0a1a0723e */ /* 0x000fe200000000ff */
[----:B------:R-:W-:Y:S01]  /*111f0*/  FMUL.FTZ R159, R10, R159 ;  /* 0x0000009f0a9f7220 */ /* 0x000fe20000410000 */
[----:B------:R-:W-:Y:S01]  /*11200*/  @P0 IADD3 R12, R8, 0x10, RZ ;  /* 0x00000010080c0810 */ /* 0x000fe20007ffe0ff */
[----:B------:R-:W-:Y:S01]  /*11210*/  FMUL.FTZ R36, R9, R36 ;  /* 0x0000002409247220 */ /* 0x000fe20000410000 */
[----:B------:R-:W-:Y:S01]  /*11220*/  F2FP.PACK_AB R162, R163, R162 ;  /* 0x000000a2a3a2723e */ /* 0x000fe200000000ff */
[----:B------:R-:W-:Y:S01]  /*11230*/  FMUL.FTZ R37, R9, R37 ;  /* 0x0000002509257220 */ /* 0x000fe20000410000 */
[----:B------:R-:W-:Y:S01]  /*11240*/  SEL R13, R13, 0xffffffc0, !P2 ;  /* 0xffffffc00d0d7807 */ /* 0x000fe20005000000 */
[C---:B------:R-:W-:Y:S01]  /*11250*/  FMUL.FTZ R38, R10.reuse, R38 ;  /* 0x000000260a267220 */ /* 0x040fe20000410000 */
[----:B------:R-:W-:Y:S01]  /*11260*/  F2FP.PACK_AB R156, R157, R156 ;  /* 0x0000009c9d9c723e */ /* 0x000fe200000000ff */
[C---:B------:R-:W-:Y:S01]  /*11270*/  FMUL.FTZ R39, R10.reuse, R39 ;  /* 0x000000270a277220 */ /* 0x040fe20000410000 */
[----:B------:R-:W-:Y:S01]  /*11280*/  F2FP.PACK_AB R158, R159, R158 ;  /* 0x0000009e9f9e723e */ /* 0x000fe200000000ff */
[----:B------:R-:W-:Y:S01]  /*11290*/  FMUL.FTZ R40, R9, R40 ;  /* 0x0000002809287220 */ /* 0x000fe20000410000 */
[----:B------:R-:W-:Y:S01]  /*112a0*/  F2FP.PACK_AB R36, R37, R36 ;  /* 0x000000242524723e */ /* 0x000fe200000000ff */
[----:B------:R-:W-:Y:S01]  /*112b0*/  FMUL.FTZ R41, R9, R41 ;  /* 0x0000002909297220 */ /* 0x000fe20000410000 */
[----:B------:R-:W-:Y:S01]  /*112c0*/  F2FP.PACK_AB R38, R39, R38 ;  /* 0x000000262726723e */ /* 0x000fe200000000ff */
[----:B------:R-:W-:Y:S01]  /*112d0*/  FMUL.FTZ R42, R10, R42 ;  /* 0x0000002a0a2a7220 */ /* 0x000fe20000410000 */
[----:B------:R-:W-:Y:S01]  /*112e0*/  IADD3 R14, R8, R6, RZ ;  /* 0x00000006080e7210 */ /* 0x000fe20007ffe0ff */
[----:B------:R-:W-:Y:S01]  /*112f0*/  FMUL.FTZ R43, R10, R43 ;  /* 0x0000002b0a2b7220 */ /* 0x000fe20000410000 */
[----:B------:R-:W-:Y:S01]  /*11300*/  F2FP.PACK_AB R40, R41, R40 ;  /* 0x000000282928723e */ /* 0x000fe200000000ff */
[C---:B------:R-:W-:Y:S01]  /*11310*/  FMUL.FTZ R44, R9.reuse, R44 ;  /* 0x0000002c092c7220 */ /* 0x040fe20000410000 */
[----:B------:R-:W-:Y:S01]  /*11320*/  IADD3 R15, R6, R12, RZ ;  /* 0x0000000c060f7210 */ /* 0x000fe20007ffe0ff */
[----:B------:R-:W-:Y:S01]  /*11330*/  FMUL.FTZ R45, R9, R45 ;  /* 0x0000002d092d7220 */ /* 0x000fe20000410000 */
[----:B------:R-:W-:Y:S01]  /*11340*/  F2FP.PACK_AB R42, R43, R42 ;  /* 0x0000002a2b2a723e */ /* 0x000fe200000000ff */
[----:B------:R-:W-:Y:S01]  /*11350*/  FMUL.FTZ R46, R10, R46 ;  /* 0x0000002e0a2e7220 */ /* 0x000fe20000410000 */
[----:B------:R-:W-:Y:S01]  /*11360*/  IADD3 R16, R8, R13, RZ ;  /* 0x0000000d08107210 */ /* 0x000fe20007ffe0ff */
[C---:B------:R-:W-:Y:S01]  /*11370*/  FMUL.FTZ R47, R10.reuse, R47 ;  /* 0x0000002f0a2f7220 */ /* 0x040fe20000410000 */
[----:B------:R-:W-:Y:S01]  /*11380*/  F2FP.PACK_AB R44, R45, R44 ;  /* 0x0000002c2d2c723e */ /* 0x000fe200000000ff */
[C---:B------:R-:W-:Y:S01]  /*11390*/  FMUL.FTZ R48, R9.reuse, R48 ;  /* 0x0000003009307220 */ /* 0x040fe20000410000 */
[----:B------:R-:W-:Y:S01]  /*113a0*/  STS [R8], R160 ;  /* 0x000000a008007388 */ /* 0x000fe20000000800 */
[----:B------:R-:W-:Y:S01]  /*113b0*/  FMUL.FTZ R49, R9, R49 ;  /* 0x0000003109317220 */ /* 0x000fe20000410000 */
[----:B------:R-:W-:Y:S01]  /*113c0*/  F2FP.PACK_AB R46, R47, R46 ;  /* 0x0000002e2f2e723e */ /* 0x000fe200000000ff */
[C---:B------:R-:W-:Y:S01]  /*113d0*/  FMUL.FTZ R50, R10.reuse, R50 ;  /* 0x000000320a327220 */ /* 0x040fe20000410000 */
[----:B------:R-:W-:Y:S01]  /*113e0*/  STS [R8+0x400], R162 ;  /* 0x000400a208007388 */ /* 0x000fe20000000800 */
[C---:B------:R-:W-:Y:S01]  /*113f0*/  FMUL.FTZ R51, R10.reuse, R51 ;  /* 0x000000330a337220 */ /* 0x040fe20000410000 */
[----:B------:R-:W-:Y:S01]  /*11400*/  F2FP.PACK_AB R48, R49, R48 ;  /* 0x000000303130723e */ /* 0x000fe200000000ff */
[----:B------:R-:W-:Y:S01]  /*11410*/  FMUL.FTZ R52, R9, R52 ;  /* 0x0000003409347220 */ /* 0x000fe20000410000 */
[----:B------:R-:W-:Y:S01]  /*11420*/  IADD3 R17, R13, R12, RZ ;  /* 0x0000000c0d117210 */ /* 0x000fe20007ffe0ff */
[----:B------:R-:W-:Y:S01]  /*11430*/  FMUL.FTZ R53, R9, R53 ;  /* 0x0000003509357220 */ /* 0x000fe20000410000 */
[----:B------:R-:W-:Y:S01]  /*11440*/  F2FP.PACK_AB R50, R51, R50 ;  /* 0x000000323332723e */ /* 0x000fe200000000ff */
[C---:B------:R-:W-:Y:S01]  /*11450*/  FMUL.FTZ R54, R10.reuse, R54 ;  /* 0x000000360a367220 */ /* 0x040fe20000410000 */
[----:B------:R-:W-:Y:S01]  /*11460*/  STS [R12], R156 ;  /* 0x0000009c0c007388 */ /* 0x000fe20000000800 */
[C---:B------:R-:W-:Y:S01]  /*11470*/  FMUL.FTZ R55, R10.reuse, R55 ;  /* 0x000000370a377220 */ /* 0x040fe20000410000 */
[----:B------:R-:W-:Y:S01]  /*11480*/  F2FP.PACK_AB R52, R53, R52 ;  /* 0x000000343534723e */ /* 0x000fe200000000ff */
[C---:B------:R-:W-:Y:S01]  /*11490*/  FMUL.FTZ R56, R9.reuse, R56 ;  /* 0x0000003809387220 */ /* 0x040fe20000410000 */
[----:B------:R-:W-:Y:S01]  /*114a0*/  STS [R12+0x400], R158 ;  /* 0x0004009e0c007388 */ /* 0x000fe20000000800 */
        /* <DEDUP_REMOVED lines=13> */
[----:B------:R-:W-:Y:S01]  /*11580*/  IADD3 R13, R15, R13, RZ ;  /* 0x0000000d0f0d7210 */ /* 0x000fe20007ffe0ff */
[----:B------:R-:W-:Y:S01]  /*11590*/  FMUL.FTZ R64, R9, R64 ;  /* 0x0000004009407220 */ /* 0x000fe20000410000 */
[----:B------:R-:W-:Y:S01]  /*115a0*/  F2FP.PACK_AB R60, R61, R60 ;  /* 0x0000003c3d3c723e */ /* 0x000fe200000000ff */
        /* <DEDUP_REMOVED lines=43> */
[----:B------:R-:W-:Y:S01]  /*11860*/  STS [R8+0x2000], R60 ;  /* 0x0020003c08007388 */ /* 0x000fe20000000800 */
        /* <DEDUP_REMOVED lines=126> */
[----:B------:R-:W-:Y:S01]  /*12050*/  FMUL.FTZ R144, R9, R144 ;  /* 0x0000009009907220 */ /* 0x000fe20000410000 */
[----:B------:R-:W-:Y:S01]  /*12060*/  STS [R8+0x6000], R124 ;  /* 0x0060007c08007388 */ /* 0x000fe20000000800 */
[C---:B------:R-:W-:Y:S01]  /*12070*/  FMUL.FTZ R150, R10.reuse, R150 ;  /* 0x000000960a967220 */ /* 0x040fe20000410000 */
[----:B------:R-:W-:Y:S01]  /*12080*/  F2FP.PACK_AB R148, R149, R148 ;  /* 0x000000949594723e */ /* 0x000fe200000000ff */
[C---:B------:R-:W-:Y:S01]  /*12090*/  FMUL.FTZ R151, R10.reuse, R151 ;  /* 0x000000970a977220 */ /* 0x040fe20000410000 */
[----:B------:R-:W-:Y:S01]  /*120a0*/  STS [R8+0x6400], R126 ;  /* 0x0064007e08007388 */ /* 0x000fe20000000800 */
[C---:B------:R-:W-:Y:S01]  /*120b0*/  FMUL.FTZ R146, R10.reuse, R146 ;  /* 0x000000920a927220 */ /* 0x040fe20000410000 */
[----:B------:R-:W-:Y:S01]  /*120c0*/  @!UP3 UMOV UR20, URZ ;  /* 0x0000003f0014bc82 */ /* 0x000fe20008000000 */
[----:B------:R-:W-:Y:S01]  /*120d0*/  FMUL.FTZ R9, R9, R145 ;  /* 0x0000009109097220 */ /* 0x000fe20000410000 */
[----:B------:R-:W-:Y:S01]  /*120e0*/  F2FP.PACK_AB R150, R151, R150 ;  /* 0x000000969796723e */ /* 0x000fe200000000ff */
[----:B------:R-:W-:Y:S01]  /*120f0*/  FMUL.FTZ R10, R10, R147 ;  /* 0x000000930a0a7220 */ /* 0x000fe20000410000 */
[----:B------:R-:W-:Y:S01]  /*12100*/  STS [R12+0x6000], R128 ;  /* 0x006000800c007388 */ /* 0x000fe20000000800 */
[----:B------:R-:W-:Y:S01]  /*12110*/  @UP3 UMOV UR20, UR16 ;  /* 0x0000001000143c82 */ /* 0x000fe20008000000 */
[----:B------:R-:W-:Y:S01]  /*12120*/  F2FP.PACK_AB R9, R9, R144 ;  /* 0x000000900909723e */ /* 0x000fe200000000ff */
[----:B------:R-:W-:Y:S01]  /*12130*/  @!UP3 UMOV UR21, URZ ;  /* 0x0000003f0015bc82 */ /* 0x000fe20008000000 */
[----:B------:R-:W-:Y:S01]  /*12140*/  STS [R12+0x6400], R130 ;  /* 0x006400820c007388 */ /* 0x000fe20000000800 */
[----:B------:R-:W-:Y:S01]  /*12150*/  F2FP.PACK_AB R10, R10, R146 ;  /* 0x000000920a0a723e */ /* 0x000fe200000000ff */
[----:B------:R-:W-:Y:S01]  /*12160*/  USHF.R.S32.HI UR4, URZ, 0x1f, UR5 ;  /* 0x0000001f3f047899 */ /* 0x000fe20008011405 */
[----:B--2---:R-:W-:Y:S01]  /*12170*/  @P4 FMUL.FTZ R5, R5, 0.69314718246459960938 ;  /* 0x3f31721805054820 */ /* 0x004fe20000410000 */
[----:B------:R-:W-:Y:S01]  /*12180*/  STS [R14+0x6000], R132 ;  /* 0x006000840e007388 */ /* 0x000fe20000000800 */
[----:B------:R-:W-:-:S02]  /*12190*/  @UP3 USHF.R.S32.HI UR21, URZ, 0x1f, UR16 ;  /* 0x0000001f3f153899 */ /* 0x000fc40008011410 */
[----:B------:R-:W-:Y:S01]  /*121a0*/  USHF.R.S32.HI UR6, URZ, 0x1f, UR11 ;  /* 0x0000001f3f067899 */ /* 0x000fe2000801140b */
[----:B------:R-:W-:Y:S01]  /*121b0*/  STS [R14+0x6400], R134 ;  /* 0x006400860e007388 */ /* 0x000fe20000000800 */
[----:B------:R-:W-:Y:S02]  /*121c0*/  UIADD3 UR5, UP2, UP1, UR5, UR20, UR11 ;  /* 0x0000001405057290 */ /* 0x000fe4000f95e00b */
[----:B------:R-:W-:Y:S01]  /*121d0*/  @!UP0 UMOV UR14, UR18 ;  /* 0x00000012000e8c82 */ /* 0x000fe20008000000 */
[----:B------:R-:W-:Y:S01]  /*121e0*/  STS [R15+0x6000], R136 ;  /* 0x006000880f007388 */ /* 0x000fe20000000800 */
[----:B------:R-:W-:-:S03]  /*121f0*/  UIADD3.X UR4, UR4, UR21, UR6, UP2, UP1 ;  /* 0x0000001504047290 */ /* 0x000fc600097e2406 */
        /* <DEDUP_REMOVED lines=9> */
[----:B------:R-:W-:Y:S06]  /*12290*/  BAR.SYNC.DEFER_BLOCKING 0x0 ;  /* 0x0000000000007b1d */ /* 0x000fec0000010000 */
[----:B------:R-:W3:Y:S01]  /*122a0*/  S2R R6, SR_TID.X ;  /* 0x0000000000067919 */ /* 0x000ee20000002100 */
[----:B-1----:R-:W-:-:S04]  /*122b0*/  LOP3.LUT R9, R7, 0xffffffe0, RZ, 0xc0, !PT ;  /* 0xffffffe007097812 */ /* 0x002fc800078ec0ff */
[----:B------:R-:W-:Y:S02]  /*122c0*/  IADD3 R9, -R9, R2, RZ ;  /* 0x0000000209097210 */ /* 0x000fe40007ffe1ff */
[----:B--2---:R-:W-:Y:S01]  /*122d0*/  SHF.R.S32.HI R10, RZ, 0x1f, R11 ;  /* 0x0000001fff0a7819 */ /* 0x004fe2000001140b */
[----:B------:R1:W2:Y:S01]  /*122e0*/  LDS.128 R68, [R219] ;  /* 0x00000000db447984 */ /* 0x0002a20000000c00 */
[----:B------:R-:W-:Y:S02]  /*122f0*/  LOP3.LUT P0, RZ, R9, 0x3, RZ, 0xc0, !PT ;  /* 0x0000000309ff7812 */ /* 0x000fe4000780c0ff */
[----:B------:R-:W-:Y:S01]  /*12300*/  LEA.HI R10, R10, R11, RZ, 0x2 ;  /* 0x0000000b0a0a7211 */ /* 0x000fe200078f10ff */
[----:B------:R1:W4:Y:S01]  /*12310*/  LDS.128 R64, [R219+0x800] ;  /* 0x00080000db407984 */ /* 0x0003220000000c00 */
[----:B---3--:R-:W-:-:S03]  /*12320*/  SHF.R.S32.HI R8, RZ, 0x1f, R6 ;  /* 0x0000001fff087819 */ /* 0x008fc60000011406 */
[----:B------:R1:W3:Y:S01]  /*12330*/  LDS.128 R60, [R219+0x1000] ;  /* 0x00100000db3c7984 */ /* 0x0002e20000000c00 */
[----:B------:R-:W-:Y:S02]  /*12340*/  LOP3.LUT R10, R10, 0xffffffc, RZ, 0xc0, !PT ;  /* 0x0ffffffc0a0a7812 */ /* 0x000fe400078ec0ff */
[----:B------:R-:W-:Y:S01]  /*12350*/  LEA.HI R7, R8, R6, RZ, 0x5 ;  /* 0x0000000608077211 */ /* 0x000fe200078f28ff */
[----:B------:R1:W1:Y:S01]  /*12360*/  LDS.128 R56, [R219+0x1800] ;  /* 0x00180000db387984 */ /* 0x0002620000000c00 */
[----:B------:R-:W-:Y:S02]  /*12370*/  IADD3 R11, R11, -R10, RZ ;  /* 0x8000000a0b0b7210 */ /* 0x000fe40007ffe0ff */
[----:B------:R-:W-:Y:S01]  /*12380*/  LOP3.LUT R7, R7, 0xffffffe0, RZ, 0xc0, !PT ;  /* 0xffffffe007077812 */ /* 0x000fe200078ec0ff */
[----:B------:R1:W1:Y:S01]  /*12390*/  LDS.128 R52, [R219+0x2000] ;  /* 0x00200000db347984 */ /* 0x0002620000000c00 */
[----:B------:R-:W-:Y:S02]  /*123a0*/  MOV R10, 0x7f800000 ;  /* 0x7f800000000a7802 */ /* 0x000fe40000000f00 */
[----:B------:R-:W-:Y:S01]  /*123b0*/  IADD3 R9, -R7, R6, RZ ;  /* 0x0000000607097210 */ /* 0x000fe20007ffe1ff */
        /* <DEDUP_REMOVED lines=21> */
[----:B--234-:R-:W-:Y:S01]  /*12510*/  UIMAD UR6, UR9, -0x40, UR24 ;  /* 0xffffffc0090678a4 */ /* 0x01cfe2000f8e0218 */
        /* <DEDUP_REMOVED lines=15> */
.L_x_325:
[----:B--234-:R-:W-:Y:S05]  /*12610*/  BSYNC B0 ;  /* 0x0000000000007941 */ /* 0x01cfea0003800000 */
.L_x_324:
[----:B------:R-:W2:Y:S01]  /*12620*/  S2R R3, SR_CTAID.Z ;  /* 0x0000000000037919 */ /* 0x000ea20000002700 */
        /* <DEDUP_REMOVED lines=16> */
[----:B--2---:R-:W-:-:S04]  /*12730*/  IMAD.WIDE.U32 R6, R3, c[0x0][0x1f0], R10 ;  /* 0x00007c0003067a25 */ /* 0x004fc800078e000a */
        /* <DEDUP_REMOVED lines=18> */
.L_x_327:
[----:B------:R-:W-:Y:S05]  /*12860*/  BSYNC B0 ;  /* 0x0000000000007941 */ /* 0x000fea0003800000 */
.L_x_326:
[----:B------:R-:W-:Y:S01]  /*12870*/  LEA.HI.SX32 R0, R4, 0x10, 0x1d ;  /* 0x0000001004007811 */ /* 0x000fe200078feaff */
[----:B------:R-:W-:Y:S03]  /*12880*/  BSSY B0, `(.L_x_328) ;  /* 0x0000015000007945 */ /* 0x000fe60003800000 */
[----:B------:R-:W-:-:S13]  /*12890*/  ISETP.GE.AND P0, PT, R0, UR9, PT ;  /* 0x0000000900007c0c */ /* 0x000fda000bf06270 */
[----:B------:R-:W-:Y:S05]  /*128a0*/  @P0 BRA `(.L_x_329) ;  /* 0x0000012000000947 */ /* 0x000fea0003800000 */
[----:B------:R-:W-:Y:S01]  /*128b0*/  IADD3 R2, P0, R8, 0x10, RZ ;  /* 0x0000001008027810 */ /* 0x000fe20007f1e0ff */
[----:B-12---:R-:W-:Y:S01]  /*128c0*/  IMAD.MOV.U32 R20, RZ, RZ, R6 ;  /* 0x000000ffff147224 */ /* 0x006fe200078e0006 */
        /* <DEDUP_REMOVED lines=16> */
.L_x_329:
[----:B------:R-:W-:Y:S05]  /*129d0*/  BSYNC B0 ;  /* 0x0000000000007941 */ /* 0x000fea0003800000 */
.L_x_328:
        /* <DEDUP_REMOVED lines=22> */
.L_x_331:
[----:B------:R-:W-:Y:S05]  /*12b40*/  BSYNC B0 ;  /* 0x0000000000007941 */ /* 0x000fea0003800000 */
.L_x_330:
        /* <DEDUP_REMOVED lines=23> */
.L_x_285:
[----:B------:R-:W-:Y:S01]  /*12cc0*/  UISETP.NE.AND UP4, UPT, UR22, -0x1, UPT ;  /* 0xffffffff1600788c */ /* 0x000fe2000bf85270 */
[----:B------:R-:W-:Y:S01]  /*12cd0*/  LEA.HI R6, R6, R7, RZ, 0x3 ;  /* 0x0000000706067211 */ /* 0x000fe200078f18ff */
[----:B------:R-:W-:Y:S01]  /*12ce0*/  ULDC.U8 UR15, c[0x0][0x329] ;  /* 0x0000ca40000f7ab9 */ /* 0x000fe20000000000 */
[----:B------:R-:W1:Y:S01]  /*12cf0*/  S2R R12, SR_CTAID.Z ;  /* 0x00000000000c7919 */ /* 0x000e620000002700 */
[----:B------:R-:W-:Y:S01]  /*12d00*/  UISETP.NE.AND UP3, UPT, UR15, URZ, UPT ;  /* 0x0000003f0f00728c */ /* 0x000fe2000bf65270 */
[----:B------:R-:W-:Y:S01]  /*12d10*/  LOP3.LUT R8, R6, 0xfffffff8, RZ, 0xc0, !PT ;  /* 0xfffffff806087812 */ /* 0x000fe200078ec0ff */
[----:B------:R-:W-:Y:S01]  /*12d20*/  ULDC.64 UR4, c[0x0][0x1e0] ;  /* 0x0000780000047ab9 */ /* 0x000fe20000000a00 */
[----:B------:R-:W-:Y:S01]  /*12d30*/  SHF.R.S32.HI R14, RZ, 0x3, R6 ;  /* 0x00000003ff0e7819 */ /* 0x000fe20000011406 */
[----:B------:R-:W-:Y:S01]  /*12d40*/  ULDC.64 UR6, c[0x0][0x1e8] ;  /* 0x00007a0000067ab9 */ /* 0x000fe20000000a00 */
[----:B------:R-:W-:Y:S01]  /*12d50*/  IMAD.U32 R16, RZ, RZ, UR23 ;  /* 0x00000017ff107e24 */ /* 0x000fe2000f8e00ff */
[----:B------:R-:W-:Y:S01]  /*12d60*/  USHF.R.S32.HI UR13, URZ, 0x1f, UR12 ;  /* 0x0000001f3f0d7899 */ /* 0x000fe2000801140c */
[----:B------:R-:W-:Y:S01]  /*12d70*/  IMAD.IADD R8, R7, 0x1, -R8 ;  /* 0x0000000107087824 */ /* 0x000fe200078e0a08 */
[----:B------:R-:W-:Y:S01]  /*12d80*/  @!UP4 USHF.R.S32.HI UR17, URZ, 0x1f, UR14 ;  /* 0x0000001f3f11c899 */ /* 0x000fe2000801140e */
[--C-:B------:R-:W-:Y:S01]  /*12d90*/  SHF.R.S32.HI R15, RZ, 0x1f, R14.reuse ;  /* 0x0000001fff0f7819 */ /* 0x100fe2000001140e */
[----:B------:R-:W-:Y:S01]  /*12da0*/  @UP4 UIMAD.WIDE.U32 UR8, UR22, UR6, URZ ;  /* 0x00000006160842a5 */ /* 0x000fe2000f8e003f */
[----:B------:R-:W-:Y:S01]  /*12db0*/  IMAD.SHL.U32 R7, R8, 0x8, RZ ;  /* 0x0000000808077824 */ /* 0x000fe200078e00ff */
[----:B------:R-:W-:Y:S01]  /*12dc0*/  @!UP4 UIMAD UR17, UR17, UR4, URZ ;  /* 0x000000041111c2a4 */ /* 0x000fe2000f8e023f */
[----:B------:R-:W-:Y:S01]  /*12dd0*/  BSSY B0, `(.L_x_332) ;  /* 0x0000040000007945 */ /* 0x000fe20003800000 */
[----:B------:R-:W-:Y:S01]  /*12de0*/  ULDC.U8 UR16, c[0x0][0x328] ;  /* 0x0000ca0000107ab9 */ /* 0x000fe20000000000 */
[----:B------:R-:W-:Y:S01]  /*12df0*/  IMAD.WIDE R16, R16, 0x40, R14 ;  /* 0x0000004010107825 */ /* 0x000fe200078e020e */
[----:B------:R-:W-:Y:S01]  /*12e00*/  @!UP4 UIMAD.WIDE.U32 UR18, UR14, UR4, URZ ;  /* 0x000000040e12c2a5 */ /* 0x000fe2000f8e003f */
[C---:B------:R-:W-:Y:S01]  /*12e10*/  IADD3 R6, R7.reuse, 0x40, RZ ;  /* 0x0000004007067810 */ /* 0x040fe20007ffe0ff */
[----:B------:R-:W-:Y:S01]  /*12e20*/  @!UP4 UIMAD UR17, UR14, UR5, UR17 ;  /* 0x000000050e11c2a4 */ /* 0x000fe2000f8e0211 */
[C---:B------:R-:W-:Y:S01]  /*12e30*/  IADD3 R5, R7.reuse, 0x80, RZ ;  /* 0x0000008007057810 */ /* 0x040fe20007ffe0ff */
[----:B------:R-:W-:Y:S01]  /*12e40*/  UISETP.NE.AND UP2, UPT, UR16, URZ, UPT ;  /* 0x0000003f1000728c */ /* 0x000fe2000bf45270 */
[----:B------:R-:W-:Y:S01]  /*12e50*/  IADD3 R4, R7, 0xc0, RZ ;  /* 0x000000c007047810 */ /* 0x000fe20007ffe0ff */
[----:B------:R-:W-:-:S02]  /*12e60*/  ULDC.64 UR4, c[0x0][0x1f0] ;  /* 0x00007c0000047ab9 */ /* 0x000fc40000000a00 */
[----:B------:R-:W-:Y:S02]  /*12e70*/  UIMAD UR4, UR13, UR4, URZ ;  /* 0x000000040d0472a4 */ /* 0x000fe4000f8e023f */
[----:B------:R-:W-:Y:S02]  /*12e80*/  @!UP3 UISETP.NE.AND UP1, UPT, UR16, URZ, UPT ;  /* 0x0000003f1000b28c */ /* 0x000fe4000bf25270 */
[----:B------:R-:W-:Y:S02]  /*12e90*/  @UP4 UMOV UR13, UR8 ;  /* 0x00000008000d4c82 */ /* 0x000fe40008000000 */
[----:B------:R-:W-:Y:S02]  /*12ea0*/  @UP4 UIMAD UR7, UR22, UR7, UR9 ;  /* 0x00000007160742a4 */ /* 0x000fe4000f8e0209 */
[----:B------:R-:W-:Y:S02]  /*12eb0*/  ULDC UR10, c[0x0][0x214] ;  /* 0x00008500000a7ab9 */ /* 0x000fe40000000800 */
[----:B------:R-:W-:-:S02]  /*12ec0*/  @UP3 ULDC UR8, c[0x0][0x210] ;  /* 0x0000840000083ab9 */ /* 0x000fc40000000800 */
[----:B------:R-:W-:Y:S02]  /*12ed0*/  UISETP.EQ.AND UP2, UPT, UR15, URZ, UP2 ;  /* 0x0000003f0f00728c */ /* 0x000fe40009742270 */
[----:B------:R-:W-:Y:S02]  /*12ee0*/  ULDC UR9, c[0x0][0x234] ;  /* 0x00008d0000097ab9 */ /* 0x000fe40000000800 */
[----:B------:R-:W-:Y:S02]  /*12ef0*/  @UP3 UIMAD UR8, UR8, UR10, URZ ;  /* 0x0000000a080832a4 */ /* 0x000fe4000f8e023f */
[----:B------:R-:W-:Y:S02]  /*12f00*/  @!UP3 USEL UR8, UR10, UR9, !UP1 ;  /* 0x000000090a08b287 */ /* 0x000fe4000c800000 */
[----:B------:R-:W-:Y:S02]  /*12f10*/  UISETP.NE.OR UP0, UPT, UR22, -0x1, !UP2 ;  /* 0xffffffff1600788c */ /* 0x000fe4000d705670 */
[----:B------:R-:W-:-:S02]  /*12f20*/  ULDC UR6, c[0x0][0x1c0] ;  /* 0x0000700000067ab9 */ /* 0x000fc40000000800 */
[----:B------:R-:W-:Y:S02]  /*12f30*/  @UP3 UMOV UR20, 0x1 ;  /* 0x0000000100143882 */ /* 0x000fe40000000000 */
[----:B------:R-:W-:Y:S02]  /*12f40*/  @!UP3 UIMAD UR20, UR8, UR6, URZ ;  /* 0x000000060814b2a4 */ /* 0x000fe4000f8e023f */
[----:B------:R-:W-:Y:S02]  /*12f50*/  @!UP4 UMOV UR13, UR18 ;  /* 0x00000012000dcc82 */ /* 0x000fe40008000000 */
[----:B------:R-:W-:Y:S01]  /*12f60*/  @!UP4 UIADD3 UR7, UR19, UR17, URZ ;  /* 0x000000111307c290 */ /* 0x000fe2000fffe03f */
[----:B------:R-:W-:Y:S01]  /*12f70*/  IADD3 R2, P0, R7, UR13, RZ ;  /* 0x0000000d07027c10 */ /* 0x000fe2000ff1e0ff */
[----:B------:R-:W-:Y:S02]  /*12f80*/  UIADD3 UR24, -UR11, UR24, URZ ;  /* 0x000000180b187290 */ /* 0x000fe4000fffe13f */
[----:B------:R-:W-:-:S02]  /*12f90*/  UIMAD UR20, UR14, UR20, URZ ;  /* 0x000000140e1472a4 */ /* 0x000fc4000f8e023f */
[----:B------:R-:W-:Y:S01]  /*12fa0*/  @!UP0 UIMAD UR22, UR14, UR10, URZ ;  /* 0x0000000a0e1682a4 */ /* 0x000fe2000f8e023f */
[----:B------:R-:W-:Y:S01]  /*12fb0*/  LEA.HI.X.SX32 R3, R7, UR7, 0x1, P0 ;  /* 0x0000000707037c11 */ /* 0x000fe200080f0eff */
[----:B------:R-:W-:Y:S01]  /*12fc0*/  USEL UR20, UR20, URZ, !UP2 ;  /* 0x0000003f14147287 */ /* 0x000fe2000d000000 */
[----:B------:R-:W-:Y:S01]  /*12fd0*/  ISETP.GE.AND P0, PT, R14, UR24, PT ;  /* 0x000000180e007c0c */ /* 0x000fe2000bf06270 */
[----:B------:R-:W-:Y:S02]  /*12fe0*/  @UP3 ULDC UR21, c[0x0][0x210] ;  /* 0x0000840000153ab9 */ /* 0x000fe40000000800 */
[----:B------:R-:W-:Y:S01]  /*12ff0*/  @!UP3 UMOV UR21, 0x1 ;  /* 0x000000010015b882 */ /* 0x000fe20000000000 */
[----:B-1----:R-:W-:Y:S01]  /*13000*/  IMAD.WIDE.U32 R12, R12, c[0x0][0x1f0], R2 ;  /* 0x00007c000c0c7a25 */ /* 0x002fe200078e0002 */
[----:B------:R-:W-:Y:S02]  /*13010*/  UIMAD UR8, UR12, UR8, UR20 ;  /* 0x000000080c0872a4 */ /* 0x000fe4000f8e0214 */
[----:B------:R-:W-:-:S02]  /*13020*/  UIMAD UR11, UR11, UR21, URZ ;  /* 0x000000150b0b72a4 */ /* 0x000fc4000f8e023f */
[----:B------:R-:W-:Y:S02]  /*13030*/  @!UP2 UMOV UR28, URZ ;  /* 0x0000003f001cac82 */ /* 0x000fe40008000000 */
[----:B------:R-:W-:Y:S02]  /*13040*/  @UP2 UMOV UR28, UR22 ;  /* 0x00000016001c2c82 */ /* 0x000fe40008000000 */
[----:B------:R-:W-:Y:S02]  /*13050*/  UIMAD UR4, UR12, UR5, UR4 ;  /* 0x000000050c0472a4 */ /* 0x000fe4000f8e0204 */
[----:B------:R-:W-:Y:S02]  /*13060*/  @!UP2 UMOV UR29, URZ ;  /* 0x0000003f001dac82 */ /* 0x000fe40008000000 */
[----:B------:R-:W-:Y:S02]  /*13070*/  USHF.R.S32.HI UR7, URZ, 0x1f, UR8 ;  /* 0x0000001f3f077899 */ /* 0x000fe40008011408 */
[----:B------:R-:W-:Y:S01]  /*13080*/  @UP2 USHF.R.S32.HI UR29, URZ, 0x1f, UR22 ;  /* 0x0000001f3f1d2899 */ /* 0x000fe20008011416 */
[----:B------:R-:W-:Y:S01]  /*13090*/  IADD3 R11, R13, UR4, RZ ;  /* 0x000000040d0b7c10 */ /* 0x000fe2000fffe0ff */
[----:B------:R-:W-:-:S02]  /*130a0*/  USHF.R.S32.HI UR6, URZ, 0x1f, UR11 ;  /* 0x0000001f3f067899 */ /* 0x000fc4000801140b */
        /* <DEDUP_REMOVED lines=18> */
.L_x_333:
[----:B------:R-:W-:Y:S05]  /*131d0*/  BSYNC B0 ;  /* 0x0000000000007941 */ /* 0x000fea0003800000 */
.L_x_332:
        /* <DEDUP_REMOVED lines=22> */
.L_x_335:
[----:B------:R-:W-:Y:S05]  /*13340*/  BSYNC B0 ;  /* 0x0000000000007941 */ /* 0x000fea0003800000 */
.L_x_334:
        /* <DEDUP_REMOVED lines=22> */
.L_x_337:
[----:B------:R-:W-:Y:S05]  /*134b0*/  BSYNC B0 ;  /* 0x0000000000007941 */ /* 0x000fea0003800000 */
.L_x_336:
        /* <DEDUP_REMOVED lines=21> */
.L_x_339:
[----:B------:R-:W-:Y:S05]  /*13610*/  BSYNC B0 ;  /* 0x0000000000007941 */ /* 0x000fea0003800000 */
.L_x_338:
        /* <DEDUP_REMOVED lines=35> */
.L_x_340:
        /* <DEDUP_REMOVED lines=11> */
.L_x_1077:


//--------------------- .text._ZN5flash16flash_fwd_kernelI23Flash_fwd_kernel_traitsILi256ELi64ELi64ELi4ELb0ELb0EN7cutlass6half_tE19Flash_kernel_traitsILi256ELi64ELi64ELi4ES3_EELb1ELb1ELb0ELb0ELb0ELb1ELb0ELb0EEEvNS_16Flash_fwd_paramsE --------------------------
	.section	.text._ZN5flash16flash_fwd_kernelI23Flash_fwd_kernel_traitsILi256ELi64ELi64ELi4ELb0ELb0EN7cutlass6half_tE19Flash_kernel_traitsILi256ELi64ELi64ELi4ES3_EELb1ELb1ELb0ELb0ELb0ELb1ELb0ELb0EEEvNS_16Flash_fwd_paramsE,"ax",@progbits
	.sectioninfo	@"SHI_REGISTERS=255"
	.align	128
        .global         _ZN5flash16flash_fwd_kernelI23Flash_fwd_kernel_traitsILi256ELi64ELi64ELi4ELb0ELb0EN7cutlass6half_tE19Flash_kernel_traitsILi256ELi64ELi64ELi4ES3_EELb1ELb1ELb0ELb0ELb0ELb1ELb0ELb0EEEvNS_16Flash_fwd_paramsE
        .type           _ZN5flash16flash_fwd_kernelI23Flash_fwd_kernel_traitsILi256ELi64ELi64ELi4ELb0ELb0EN7cutlass6half_tE19Flash_kernel_traitsILi256ELi64ELi64ELi4ES3_EELb1ELb1ELb0ELb0ELb0ELb1ELb0ELb0EEEvNS_16Flash_fwd_paramsE,@function
        .size           _ZN5flash16flash_fwd_kernelI23Flash_fwd_kernel_traitsILi256ELi64ELi64ELi4ELb0ELb0EN7cutlass6half_tE19Flash_kernel_traitsILi256ELi64ELi64ELi4ES3_EELb1ELb1ELb0ELb0ELb0ELb1ELb0ELb0EEEvNS_16Flash_fwd_paramsE,(.L_x_1078 - _ZN5flash16flash_fwd_kernelI23Flash_fwd_kernel_traitsILi256ELi64ELi64ELi4ELb0ELb0EN7cutlass6half_tE19Flash_kernel_traitsILi256ELi64ELi64ELi4ES3_EELb1ELb1ELb0ELb0ELb0ELb1ELb0ELb0EEEvNS_16Flash_fwd_paramsE)
        .other          _ZN5flash16flash_fwd_kernelI23Flash_fwd_kernel_traitsILi256ELi64ELi64ELi4ELb0ELb0EN7cutlass6half_tE19Flash_kernel_traitsILi256ELi64ELi64ELi4ES3_EELb1ELb1ELb0ELb0ELb0ELb1ELb0ELb0EEEvNS_16Flash_fwd_paramsE,@"STO_CUDA_ENTRY STV_DEFAULT"
_ZN5flash16flash_fwd_kernelI23Flash_fwd_kernel_traitsILi256ELi64ELi64ELi4ELb0ELb0EN7cutlass6half_tE19Flash_kernel_traitsILi256ELi64ELi64ELi4ES3_EELb1ELb1ELb0ELb0ELb0ELb1ELb0ELb0EEEvNS_16Flash_fwd_paramsE:
.text._ZN5flash16flash_fwd_kernelI23Flash_fwd_kernel_traitsILi256ELi64ELi64ELi4ELb0ELb0EN7cutlass6half_tE19Flash_kernel_traitsILi256ELi64ELi64ELi4ES3_EELb1ELb1ELb0ELb0ELb0ELb1ELb0ELb0EEEvNS_16Flash_fwd_paramsE:
        /* <DEDUP_REMOVED lines=14> */
[----:B------:R3:W4:Y:S02]  /*00e0*/  @P2 LDG.E.64 R4, [R2.64] ;  /* 0x0000001602042981 */ /* 0x000724000c1e1b00 */
[----:B---3--:R-:W-:Y:S01]  /*00f0*/  @P2 IMAD.MOV.U32 R2, RZ, RZ, R7 ;  /* 0x000000ffff022224 */ /* 0x008fe200078e0007 */
[----:B------:R-:W-:-:S06]  /*0100*/  @P2 MOV R3, R8 ;  /* 0x0000000800032202 */ /* 0x000fcc0000000f00 */
[----:B------:R-:W3:Y:S01]  /*0110*/  @P2 LDG.E.64 R2, [R2.64] ;  /* 0x0000001602022981 */ /* 0x000ee2000c1e1b00 */
[----:B------:R-:W5:Y:S01]  /*0120*/  S2UR UR12, SR_CTAID.Y ;  /* 0x00000000000c79c3 */ /* 0x000f620000002600 */
[----:B------:R-:W-:Y:S02]  /*0130*/  UISETP.NE.U32.AND UP1, UPT, URZ, UR4, UPT ;  /* 0x000000043f00728c */ /* 0x000fe4000bf25070 */
[----:B------:R-:W-:Y:S02]  /*0140*/  UISETP.NE.U32.AND UP2, UPT, URZ, UR6, UPT ;  /* 0x000000063f00728c */ /* 0x000fe4000bf45070 */
[----:B------:R-:W-:Y:S02]  /*0150*/  UISETP.NE.AND.EX UP1, UPT, URZ, UR5, UPT, UP1 ;  /* 0x000000053f00728c */ /* 0x000fe4000bf25310 */
[----:B------:R-:W-:Y:S01]  /*0160*/  UISETP.NE.AND.EX UP2, UPT, URZ, UR7, UPT, UP2 ;  /* 0x000000073f00728c */ /* 0x000fe2000bf45320 */
[----:B------:R-:W1:Y:S01]  /*0170*/  S2UR UR9, SR_CTAID.Z ;  /* 0x00000000000979c3 */ /* 0x000e620000002700 */
[----:B------:R-:W-:-:S02]  /*0180*/  ULDC.U8 UR6, c[0x0][0x312] ;  /* 0x0000c48000067ab9 */ /* 0x000fc40000000000 */
[----:B------:R-:W-:Y:S02]  /*0190*/  ULDC.64 UR4, c[0x0][0x248] ;  /* 0x0000920000047ab9 */ /* 0x000fe40000000a00 */
[----:B------:R-:W-:Y:S01]  /*01a0*/  UISETP.NE.AND UP3, UPT, UR6, URZ, UPT ;  /* 0x0000003f0600728c */ /* 0x000fe2000bf65270 */
[----:B------:R-:W-:Y:S01]  /*01b0*/  PLOP3.LUT P0, PT, PT, PT, UP2, 0x80, 0x0 ;  /* 0x000000000000781c */ /* 0x000fe20003f0f028 */
[----:B------:R-:W-:Y:S02]  /*01c0*/  UISETP.EQ.U32.AND UP0, UPT, URZ, UR4, UPT ;  /* 0x000000043f00728c */ /* 0x000fe4000bf02070 */
[----:B------:R-:W-:Y:S02]  /*01d0*/  UMOV UR7, 0x4 ;  /* 0x0000000400077882 */ /* 0x000fe40000000000 */
[----:B------:R-:W-:Y:S02]  /*01e0*/  ULDC.64 UR14, c[0x0][0x240] ;  /* 0x00009000000e7ab9 */ /* 0x000fe40000000a00 */
[----:B------:R-:W-:-:S02]  /*01f0*/  UISETP.EQ.OR.EX UP0, UPT, URZ, UR5, !UP3, UP0 ;  /* 0x000000053f00728c */ /* 0x000fc4000df02700 */
[----:B-----5:R-:W-:Y:S02]  /*0200*/  UIMAD.WIDE UR14, UR12, UR7, UR14 ;  /* 0x000000070c0e72a5 */ /* 0x020fe4000f8e020e */
[----:B-1----:R-:W-:-:S06]  /*0210*/  ULOP3.LUT UR8, UR9, UR10, UR12, 0xfe, !UPT ;  /* 0x0000000a09087292 */ /* 0x002fcc000f8efe0c */
[----:B--2---:R-:W-:Y:S01]  /*0220*/  LOP3.LUT P3, RZ, R112, UR8, RZ, 0xfc, !PT ;  /* 0x0000000870ff7c12 */ /* 0x004fe2000f86fcff */
[----:B------:R-:W-:Y:S02]  /*0230*/  ULDC.64 UR4, c[0x0][0x248] ;  /* 0x0000920000047ab9 */ /* 0x000fe40000000a00 */
[----:B------:R-:W-:-:S10]  /*0240*/  UIMAD.WIDE UR4, UR12, UR7, UR4 ;  /* 0x000000070c0472a5 */ /* 0x000fd4000f8e0204 */
[----:B------:R-:W-:Y:S02]  /*0250*/  @!P3 IMAD.MOV.U32 R10, RZ, RZ, c[0x0][0x308] ;  /* 0x0000c200ff0ab624 */ /* 0x000fe400078e00ff */
[----:B------:R-:W-:Y:S01]  /*0260*/  @!P3 IMAD.MOV.U32 R11, RZ, RZ, c[0x0][0x30c] ;  /* 0x0000c300ff0bb624 */ /* 0x000fe200078e00ff */
[----:B----4-:R-:W1:Y:S08]  /*0270*/  @P2 R2UR UR24, R4 ;  /* 0x00000000041823c2 */ /* 0x010e7000000e0000 */
[----:B------:R-:W2:Y:S01]  /*0280*/  @P2 R2UR UR25, R5 ;  /* 0x00000000051923c2 */ /* 0x000ea200000e0000 */
[----:B-1----:R-:W-:Y:S01]  /*0290*/  IMAD.U32 R4, RZ, RZ, UR24 ;  /* 0x00000018ff047e24 */ /* 0x002fe2000f8e00ff */
[----:B---3--:R-:W-:Y:S01]  /*02a0*/  @P2 IADD3 R7, P1, R2, c[0x0][0x300], RZ ;  /* 0x0000c00002072a10 */ /* 0x008fe20007f3e0ff */
[----:B------:R-:W-:Y:S01]  /*02b0*/  IMAD.U32 R2, RZ, RZ, UR14 ;  /* 0x0000000eff027e24 */ /* 0x000fe2000f8e00ff */
[----:B--2---:R-:W-:-:S03]  /*02c0*/  MOV R5, UR25 ;  /* 0x0000001900057c02 */ /* 0x004fc60008000f00 */
[----:B------:R-:W-:Y:S01]  /*02d0*/  @P2 IMAD.X R8, RZ, RZ, R3, P1 ;  /* 0x000000ffff082224 */ /* 0x000fe200008e0603 */
[----:B------:R-:W-:Y:S01]  /*02e0*/  PLOP3.LUT P2, PT, PT, PT, UP0, 0x80, 0x0 ;  /* 0x000000000000781c */ /* 0x000fe20003f4f008 */
[----:B------:R1:W-:Y:S01]  /*02f0*/  @!P3 STG.E.64 [R10.64], R4 ;  /* 0x000000040a00b986 */ /* 0x0003e2000c101b16 */
[----:B------:R-:W-:Y:S01]  /*0300*/  IMAD.U32 R3, RZ, RZ, UR15 ;  /* 0x0000000fff037e24 */ /* 0x000fe2000f8e00ff */
[----:B------:R-:W-:Y:S01]  /*0310*/  ULDC.64 UR14, c[0x0][0x250] ;  /* 0x00009400000e7ab9 */ /* 0x000fe20000000a00 */
[----:B------:R-:W-:Y:S01]  /*0320*/  PLOP3.LUT P1, PT, PT, PT, UP1, 0x80, 0x0 ;  /* 0x000000000000781c */ /* 0x000fe20003f2f018 */
[----:B------:R-:W-:Y:S01]  /*0330*/  @UP1 UIMAD.WIDE UR14, UR12, UR7, UR14 ;  /* 0x000000070c0e12a5 */ /* 0x000fe2000f8e020e */
[----:B-1----:R-:W-:Y:S01]  /*0340*/  @!P3 MOV R4, R7 ;  /* 0x000000070004b202 */ /* 0x002fe20000000f00 */
[----:B------:R-:W-:-:S05]  /*0350*/  @!P3 IMAD.MOV.U32 R5, RZ, RZ, R8 ;  /* 0x000000ffff05b224 */ /* 0x000fca00078e0008 */
[----:B------:R1:W-:Y:S04]  /*0360*/  @!P3 STG.E.64 [R10.64+0x8], R4 ;  /* 0x000008040a00b986 */ /* 0x0003e8000c101b16 */
[----:B------:R2:W3:Y:S04]  /*0370*/  @P0 LDG.E R9, [R2.64] ;  /* 0x0000001602090981 */ /* 0x0004e8000c1e1900 */
[----:B------:R2:W4:Y:S01]  /*0380*/  @P0 LDG.E R6, [R2.64+0x4] ;  /* 0x0000041602060981 */ /* 0x000522000c1e1900 */
[----:B-1----:R-:W-:Y:S02]  /*0390*/  IMAD.U32 R4, RZ, RZ, UR14 ;  /* 0x0000000eff047e24 */ /* 0x002fe4000f8e00ff */
[----:B------:R-:W-:Y:S01]  /*03a0*/  IMAD.U32 R5, RZ, RZ, UR15 ;  /* 0x0000000fff057e24 */ /* 0x000fe2000f8e00ff */
[----:B--2---:R-:W-:Y:S01]  /*03b0*/  MOV R2, UR4 ;  /* 0x0000000400027c02 */ /* 0x004fe20008000f00 */
[----:B------:R-:W-:-:S03]  /*03c0*/  IMAD.U32 R3, RZ, RZ, UR5 ;  /* 0x00000005ff037e24 */ /* 0x000fc6000f8e00ff */
[----:B------:R-:W2:Y:S04]  /*03d0*/  @P1 LDG.E R4, [R4.64] ;  /* 0x0000001604041981 */ /* 0x000ea8000c1e1900 */
[----:B------:R-:W5:Y:S01]  /*03e0*/  @!P2 LDG.E R0, [R2.64] ;  /* 0x000000160200a981 */ /* 0x000f62000c1e1900 */
[----:B------:R-:W-:Y:S01]  /*03f0*/  SHF.R.S32.HI R26, RZ, 0x1f, R112 ;  /* 0x0000001fff1a7819 */ /* 0x000fe20000011470 */
[----:B------:R-:W-:Y:S02]  /*0400*/  UMOV UR14, 0xffffffff ;  /* 0xffffffff000e7882 */ /* 0x000fe40000000000 */
[----:B------:R-:W-:Y:S01]  /*0410*/  UMOV UR19, 0xffffffff ;  /* 0xffffffff00137882 */ /* 0x000fe20000000000 */
[----:B------:R-:W-:Y:S01]  /*0420*/  LEA.HI R27, R26, R112, RZ, 0x5 ;  /* 0x000000701a1b7211 */ /* 0x000fe200078f28ff */
[----:B------:R-:W-:-:S02]  /*0430*/  ULDC UR4, c[0x0][0x1c0] ;  /* 0x0000700000047ab9 */ /* 0x000fc40000000800 */
[----:B------:R-:W-:Y:S02]  /*0440*/  UIMAD UR4, UR12, UR4, UR9 ;  /* 0x000000040c0472a4 */ /* 0x000fe4000f8e0209 */
[----:B------:R-:W-:Y:S02]  /*0450*/  UMOV UR13, URZ ;  /* 0x0000003f000d7c82 */ /* 0x000fe40008000000 */
[----:B------:R-:W-:-:S04]  /*0460*/  USHF.L.U32 UR5, UR4, 0x5, URZ ;  /* 0x0000000504057899 */ /* 0x000fc8000800063f */
[----:B------:R-:W-:Y:S01]  /*0470*/  USHF.R.S32.HI UR4, URZ, 0x1f, UR5 ;  /* 0x0000001f3f047899 */ /* 0x000fe20008011405 */
[----:B---3--:R-:W1:Y:S08]  /*0480*/  @P0 R2UR UR19, R9 ;  /* 0x00000000091303c2 */ /* 0x008e7000000e0000 */
[----:B----4-:R-:W1:Y:S08]  /*0490*/  @P0 R2UR UR20, R6 ;  /* 0x00000000061403c2 */ /* 0x010e7000000e0000 */
[----:B--2---:R2:W3:Y:S01]  /*04a0*/  @P1 R2UR UR13, R4 ;  /* 0x00000000040d13c2 */ /* 0x0044e200000e0000 */
[----:B-1----:R-:W-:-:S07]  /*04b0*/  @UP2 UIADD3 UR20, UR20, -UR19, URZ ;  /* 0x8000001314142290 */ /* 0x002fce000fffe03f */
[----:B-----5:R1:W4:Y:S01]  /*04c0*/  @!P2 R2UR UR14, R0 ;  /* 0x00000000000ea3c2 */ /* 0x02032200000e0000 */
[----:B------:R-:W-:Y:S01]  /*04d0*/  ISETP.NE.U32.AND P2, PT, RZ, c[0x0][0x248], PT ;  /* 0x00009200ff007a0c */ /* 0x000fe20003f45070 */
[----:B------:R-:W-:-:S03]  /*04e0*/  @!UP2 ULDC UR20, c[0x0][0x214] ;  /* 0x000085000014aab9 */ /* 0x000fc60000000800 */
[----:B------:R-:W-:Y:S02]  /*04f0*/  ISETP.NE.AND.EX P2, PT, RZ, c[0x0][0x24c], PT, P2 ;  /* 0x00009300ff007a0c */ /* 0x000fe40003f45320 */
[----:B-1----:R-:W-:-:S05]  /*0500*/  LOP3.LUT R0, R27, 0xffffffe0, RZ, 0xc0, !PT ;  /* 0xffffffe01b007812 */ /* 0x002fca00078ec0ff */
[----:B------:R-:W-:-:S05]  /*0510*/  IMAD.IADD R108, R112, 0x1, -R0 ;  /* 0x00000001706c7824 */ /* 0x000fca00078e0a00 */
[--C-:B------:R-:W-:Y:S02]  /*0520*/  IADD3 R121, P1, P0, R7, UR5, R108.reuse ;  /* 0x0000000507797c10 */ /* 0x100fe4000f83e06c */
[----:B------:R-:W-:-:S03]  /*0530*/  SHF.R.S32.HI R0, RZ, 0x1f, R108 ;  /* 0x0000001fff007819 */ /* 0x000fc6000001146c */
[----:B------:R2:W-:Y:S01]  /*0540*/  STL [R1+0x8], R121 ;  /* 0x0000087901007387 */ /* 0x0005e20000100800 */
[----:B------:R-:W-:Y:S01]  /*0550*/  IADD3.X R116, R8, UR4, R0, P1, P0 ;  /* 0x0000000408747c10 */ /* 0x000fe20008fe0400 */
[----:B--234-:R-:W-:Y:S05]  /*0560*/  @!P2 BRA `(.L_x_341) ;  /* 0x000000700000a947 */ /* 0x01cfea0003800000 */
[----:B------:R-:W-:-:S13]  /*0570*/  PLOP3.LUT P0, PT, PT, PT, UP3, 0x80, 0x0 ;  /* 0x000000000000781c */ /* 0x000fda0003f0f038 */
[----:B------:R-:W2:Y:S04]  /*0580*/  @P0 LDG.E R0, [R2.64+0x4] ;  /* 0x0000041602000981 */ /* 0x000ea8000c1e1900 */
[----:B------:R-:W3:Y:S01]  /*0590*/  @!P0 LDG.E R2, [R2.64] ;  /* 0x0000001602028981 */ /* 0x000ee2000c1e1900 */
[----:B--2---:R-:W1:Y:S02]  /*05a0*/  @P0 R2UR UR6, R0 ;  /* 0x00000000000603c2 */ /* 0x004e6400000e0000 */
[----:B-1----:R-:W-:-:S11]  /*05b0*/  @UP3 UIADD3 UR6, UR6, -UR14, URZ ;  /* 0x8000000e06063290 */ /* 0x002fd6000fffe03f */
[----:B---3--:R1:W2:Y:S02]  /*05c0*/  @!P0 R2UR UR6, R2 ;  /* 0x00000000020683c2 */ /* 0x0082a400000e0000 */
[----:B-12---:R-:W-:Y:S05]  /*05d0*/  BRA `(.L_x_342) ;  /* 0x0000001000007947 */ /* 0x006fea0003800000 */
.L_x_341:
[----:B------:R-:W-:Y:S02]  /*05e0*/  ULDC UR6, c[0x0][0x218] ;  /* 0x0000860000067ab9 */ /* 0x000fe40000000800 */
.L_x_342:
        /* <DEDUP_REMOVED lines=36> */
[----:B------:R-:W-:Y:S01]  /*0830*/  UISETP.NE.AND UP1, UPT, UR19, -0x1, UPT ;  /* 0xffffffff1300788c */ /* 0x000fe2000bf25270 */
[----:B------:R-:W1:Y:S01]  /*0840*/  LDC.U8 R111, c[0x0][0x2d8] ;  /* 0x0000b600ff6f7b82 */ /* 0x000e620000000000 */
        /* <DEDUP_REMOVED lines=19> */
[----:B-1----:R-:W-:Y:S02]  /*0980*/  USHF.R.S32.HI UR15, URZ, 0x1f, UR13 ;  /* 0x0000001f3f0f7899 */ /* 0x002fe4000801140d */
        /* <DEDUP_REMOVED lines=11> */
.L_x_344:
[----:B-1----:R-:W-:Y:S01]  /*0a40*/  IABS R0, c[0x0][0x1c8] ;  /* 0x0000720000007a13 */ /* 0x002fe20000000000 */
[----:B------:R-:W1:Y:S01]  /*0a50*/  S2R R5, SR_CTAID.Z ;  /* 0x0000000000057919 */ /* 0x000e620000002700 */
[----:B------:R-:W-:Y:S02]  /*0a60*/  ULDC UR4, c[0x0][0x1c8] ;  /* 0x0000720000047ab9 */ /* 0x000fe40000000800 */
[----:B------:R-:W-:Y:S01]  /*0a70*/  ULOP3.LUT UR4, UR9, UR4, URZ, 0x3c, !UPT ;  /* 0x0000000409047292 */ /* 0x000fe2000f8e3c3f */
[----:B------:R-:W-:Y:S01]  /*0a80*/  IMAD.MOV.U32 R4, RZ, RZ, R0 ;  /* 0x000000ffff047224 */ /* 0x000fe200078e0000 */
[----:B------:R-:W-:-:S03]  /*0a90*/  @UP0 UIADD3 UR14, UR13, UR14, URZ ;  /* 0x0000000e0d0e0290 */ /* 0x000fc6000fffe03f */
[----:B------:R-:W2:Y:S01]  /*0aa0*/  I2F.RP R2, R4 ;  /* 0x0000000400027306 */ /* 0x000ea20000209400 */
[----:B------:R-:W-:Y:S01]  /*0ab0*/  ISETP.LE.AND P1, PT, RZ, UR4, PT ;  /* 0x00000004ff007c0c */ /* 0x000fe2000bf23270 */
[----:B------:R-:W-:Y:S02]  /*0ac0*/  ULDC.64 UR4, c[0x0][0x1a0] ;  /* 0x0000680000047ab9 */ /* 0x000fe40000000a00 */
[----:B------:R-:W-:-:S04]  /*0ad0*/  @UP0 UIMAD.WIDE.U32 UR26, UR14, UR4, URZ ;  /* 0x000000040e1a02a5 */ /* 0x000fc8000f8e003f */
[----:B------:R-:W-:Y:S02]  /*0ae0*/  @UP0 UIMAD UR15, UR14, UR5, UR27 ;  /* 0x000000050e0f02a4 */ /* 0x000fe4000f8e021b */
[----:B------:R-:W-:Y:S01]  /*0af0*/  USHF.R.S32.HI UR14, URZ, 0x1f, UR9 ;  /* 0x0000001f3f0e7899 */ /* 0x000fe20008011409 */
[----:B--2---:R-:W2:Y:S01]  /*0b00*/  MUFU.RCP R2, R2 ;  /* 0x0000000200027308 */ /* 0x004ea20000001000 */
[----:B-1----:R-:W-:Y:S02]  /*0b10*/  IABS R5, R5 ;  /* 0x0000000500057213 */ /* 0x002fe40000000000 */
[----:B--2---:R-:W-:-:S05]  /*0b20*/  IADD3 R2, R2, 0xffffffe, RZ ;  /* 0x0ffffffe02027810 */ /* 0x004fca0007ffe0ff */
[----:B------:R-:W1:Y:S02]  /*0b30*/  F2I.FTZ.U32.TRUNC.NTZ R3, R2 ;  /* 0x0000000200037305 */ /* 0x000e64000021f000 */
[----:B-1----:R-:W-:Y:S02]  /*0b40*/  IMAD.MOV R0, RZ, RZ, -R3 ;  /* 0x000000ffff007224 */ /* 0x002fe400078e0a03 */
[----:B------:R-:W-:Y:S02]  /*0b50*/  IMAD.MOV.U32 R2, RZ, RZ, RZ ;  /* 0x000000ffff027224 */ /* 0x000fe400078e00ff */
[----:B------:R-:W-:-:S04]  /*0b60*/  IMAD R0, R0, R4, RZ ;  /* 0x0000000400007224 */ /* 0x000fc800078e02ff */
[----:B------:R-:W-:-:S04]  /*0b70*/  IMAD.HI.U32 R0, R3, R0, R2 ;  /* 0x0000000003007227 */ /* 0x000fc800078e0002 */
[----:B------:R-:W-:-:S04]  /*0b80*/  IMAD.MOV.U32 R3, RZ, RZ, R5 ;  /* 0x000000ffff037224 */ /* 0x000fc800078e0005 */
[----:B------:R-:W-:-:S05]  /*0b90*/  IMAD.HI.U32 R0, R0, R3, RZ ;  /* 0x0000000300007227 */ /* 0x000fca00078e00ff */
[----:B------:R-:W-:-:S05]  /*0ba0*/  IADD3 R2, -R0, RZ, RZ ;  /* 0x000000ff00027210 */ /* 0x000fca0007ffe1ff */
[----:B------:R-:W-:-:S05]  /*0bb0*/  IMAD R2, R4, R2, R3 ;  /* 0x0000000204027224 */ /* 0x000fca00078e0203 */
[----:B------:R-:W-:-:S13]  /*0bc0*/  ISETP.GT.U32.AND P2, PT, R4, R2, PT ;  /* 0x000000020400720c */ /* 0x000fda0003f44070 */
[----:B------:R-:W-:Y:S01]  /*0bd0*/  @!P2 IMAD.IADD R2, R2, 0x1, -R4 ;  /* 0x000000010202a824 */ /* 0x000fe200078e0a04 */
[----:B------:R-:W-:Y:S02]  /*0be0*/  @!P2 IADD3 R0, R0, 0x1, RZ ;  /* 0x000000010000a810 */ /* 0x000fe40007ffe0ff */
[----:B------:R-:W-:Y:S02]  /*0bf0*/  ISETP.NE.AND P2, PT, RZ, c[0x0][0x1c8], PT ;  /* 0x00007200ff007a0c */ /* 0x000fe40003f45270 */
[----:B------:R-:W-:-:S13]  /*0c00*/  ISETP.GE.U32.AND P3, PT, R2, R4, PT ;  /* 0x000000040200720c */ /* 0x000fda0003f66070 */
[----:B------:R-:W-:-:S05]  /*0c10*/  @P3 IADD3 R0, R0, 0x1, RZ ;  /* 0x0000000100003810 */ /* 0x000fca0007ffe0ff */
[----:B------:R-:W-:-:S05]  /*0c20*/  IMAD.MOV.U32 R20, RZ, RZ, R0 ;  /* 0x000000ffff147224 */ /* 0x000fca00078e0000 */
[----:B------:R-:W-:Y:S02]  /*0c30*/  @!P1 IADD3 R20, -R20, RZ, RZ ;  /* 0x000000ff14149210 */ /* 0x000fe40007ffe1ff */
        /* <DEDUP_REMOVED lines=14> */
.L_x_345:
[-C--:B------:R-:W-:Y:S01]  /*0d20*/  LEA.HI R2, R26, R112.reuse, RZ, 0x3 ;  /* 0x000000701a027211 */ /* 0x080fe200078f18ff */
[----:B------:R-:W1:Y:S01]  /*0d30*/  S2R R114, SR_CTAID.X ;  /* 0x0000000000727919 */ /* 0x000e620000002500 */
[----:B------:R-:W-:Y:S01]  /*0d40*/  UIADD3 UR18, -UR10, UR20, URZ ;  /* 0x000000140a127290 */ /* 0x000fe2000fffe13f */
[----:B------:R-:W-:Y:S01]  /*0d50*/  IMAD.MOV.U32 R118, RZ, RZ, c[0x0][0x198] ;  /* 0x00006600ff767624 */ /* 0x000fe200078e00ff */
[----:B------:R-:W-:Y:S01]  /*0d60*/  LOP3.LUT R0, R2, 0xfffffff8, RZ, 0xc0, !PT ;  /* 0xfffffff802007812 */ /* 0x000fe200078ec0ff */
[----:B------:R-:W2:Y:S01]  /*0d70*/  S2R R6, SR_CTAID.Z ;  /* 0x0000000000067919 */ /* 0x000ea20000002700 */
[----:B------:R-:W-:Y:S01]  /*0d80*/  SHF.R.S32.HI R2, RZ, 0x3, R2 ;  /* 0x00000003ff027819 */ /* 0x000fe20000011402 */
[----:B------:R-:W-:Y:S01]  /*0d90*/  ULDC.64 UR4, c[0x0][0x1a8] ;  /* 0x00006a0000047ab9 */ /* 0x000fe20000000a00 */
[----:B------:R-:W-:Y:S01]  /*0da0*/  IMAD.SHL.U32 R120, R118, 0x40, RZ ;  /* 0x0000004076787824 */ /* 0x000fe200078e00ff */
[----:B------:R-:W-:Y:S01]  /*0db0*/  UIMAD UR4, UR14, UR4, URZ ;  /* 0x000000040e0472a4 */ /* 0x000fe2000f8e023f */
[----:B------:R-:W-:Y:S01]  /*0dc0*/  IMAD.IADD R25, R112, 0x1, -R0 ;  /* 0x0000000170197824 */ /* 0x000fe200078e0a00 */
[C---:B------:R-:W-:Y:S01]  /*0dd0*/  IADD3 R22, R2.reuse, 0x10, RZ ;  /* 0x0000001002167810 */ /* 0x040fe20007ffe0ff */
[----:B------:R-:W-:Y:S01]  /*0de0*/  IMAD.MOV.U32 R119, RZ, RZ, c[0x0][0x19c] ;  /* 0x00006700ff777624 */ /* 0x000fe200078e00ff */
[----:B------:R-:W-:Y:S01]  /*0df0*/  IADD3 R24, R2, 0x20, RZ ;  /* 0x0000002002187810 */ /* 0x000fe20007ffe0ff */
[----:B------:R-:W-:Y:S01]  /*0e00*/  IMAD.SHL.U32 R32, R25, 0x8, RZ ;  /* 0x0000000819207824 */ /* 0x000fe200078e00ff */
[----:B------:R-:W-:Y:S01]  /*0e10*/  ISETP.GE.AND P2, PT, R22, UR18, PT ;  /* 0x0000001216007c0c */ /* 0x000fe2000bf46270 */
[----:B------:R-:W-:Y:S01]  /*0e20*/  UIMAD UR4, UR9, UR5, UR4 ;  /* 0x00000005090472a4 */ /* 0x000fe2000f8e0204 */
[----:B------:R-:W-:Y:S01]  /*0e30*/  IADD3 R28, R2, 0x30, RZ ;  /* 0x00000030021c7810 */ /* 0x000fe20007ffe0ff */
[----:B------:R-:W-:Y:S01]  /*0e40*/  UISETP.GE.AND UP0, UPT, UR21, 0x2, UPT ;  /* 0x000000021500788c */ /* 0x000fe2000bf06270 */
[----:B------:R-:W-:Y:S01]  /*0e50*/  SHF.R.S32.HI R33, RZ, 0x1f, R32 ;  /* 0x0000001fff217819 */ /* 0x000fe20000011420 */
[----:B------:R-:W-:Y:S01]  /*0e60*/  UIADD3 UR17, UR25, 0x646e171e, URZ ;  /* 0x646e171e19117890 */ /* 0x000fe2000fffe03f */
[----:B------:R-:W-:Y:S01]  /*0e70*/  IADD3 R4, P0, R32, UR6, RZ ;  /* 0x0000000620047c10 */ /* 0x000fe2000ff1e0ff */
[----:B------:R-:W-:Y:S01]  /*0e80*/  UIADD3 UR6, UR21, -0x1, URZ ;  /* 0xffffffff15067890 */ /* 0x000fe2000fffe03f */
[--C-:B------:R-:W-:Y:S01]  /*0e90*/  SHF.R.S32.HI R3, RZ, 0x1f, R2.reuse ;  /* 0x0000001fff037819 */ /* 0x100fe20000011402 */
[----:B------:R-:W-:Y:S01]  /*0ea0*/  STL.64 [R1+0x38], R32 ;  /* 0x0000382001007387 */ /* 0x000fe20000100a00 */
[----:B------:R-:W-:Y:S01]  /*0eb0*/  IADD3.X R5, R33, UR8, RZ, P0, !PT ;  /* 0x0000000821057c10 */ /* 0x000fe200087fe4ff */
[----:B------:R-:W-:Y:S01]  /*0ec0*/  USHF.R.S32.HI UR8, URZ, 0x1f, UR6 ;  /* 0x0000001f3f087899 */ /* 0x000fe20008011406 */
[----:B------:R-:W-:Y:S01]  /*0ed0*/  ISETP.GE.AND P1, PT, R24, UR18, PT ;  /* 0x0000001218007c0c */ /* 0x000fe2000bf26270 */
[----:B-1----:R-:W-:Y:S01]  /*0ee0*/  IMAD.WIDE R34, R114, 0x40, R2 ;  /* 0x0000004072227825 */ /* 0x002fe200078e0202 */
[----:B------:R-:W-:Y:S01]  /*0ef0*/  ISETP.GE.AND P0, PT, R28, UR18, PT ;  /* 0x000000121c007c0c */ /* 0x000fe2000bf06270 */
[----:B------:R-:W-:Y:S01]  /*0f00*/  STL [R1+0x4c], R28 ;  /* 0x00004c1c01007387 */ /* 0x000fe20000100800 */
[----:B------:R-:W-:Y:S01]  /*0f10*/  ISETP.GE.AND P3, PT, R2, UR18, PT ;  /* 0x0000001202007c0c */ /* 0x000fe2000bf66270 */
[----:B--2---:R-:W-:Y:S01]  /*0f20*/  IMAD.WIDE.U32 R4, R6, c[0x0][0x1a8], R4 ;  /* 0x00006a0006047a25 */ /* 0x004fe200078e0004 */
[----:B------:R-:W-:Y:S01]  /*0f30*/  @!P2 IADD3 R16, P5, R34, 0x10, RZ ;  /* 0x000000102210a810 */ /* 0x000fe20007fbe0ff */
[----:B------:R-:W-:Y:S01]  /*0f40*/  STL.64 [R1+0x20], R34 ;  /* 0x0000202201007387 */ /* 0x000fe20000100a00 */
[----:B------:R-:W-:Y:S01]  /*0f50*/  LEA.HI R235, R26, R112, RZ, 0x6 ;  /* 0x000000701aeb7211 */ /* 0x000fe200078f30ff */
[----:B------:R-:W-:Y:S01]  /*0f60*/  IMAD R0, R3, c[0x0][0x198], RZ ;  /* 0x0000660003007a24 */ /* 0x000fe200078e02ff */
[----:B------:R-:W-:Y:S01]  /*0f70*/  IADD3 R5, R5, UR4, RZ ;  /* 0x0000000405057c10 */ /* 0x000fe2000fffe0ff */
[----:B------:R-:W-:Y:S01]  /*0f80*/  IMAD.WIDE.U32 R6, R2, c[0x0][0x198], R32 ;  /* 0x0000660002067a25 */ /* 0x000fe200078e0020 */
[----:B------:R-:W-:Y:S01]  /*0f90*/  ULDC.64 UR4, c[0x0][0x1a0] ;  /* 0x0000680000047ab9 */ /* 0x000fe20000000a00 */
[----:B------:R-:W-:Y:S01]  /*0fa0*/  @!P1 IADD3 R12, P6, R34, 0x20, RZ ;  /* 0x00000020220c9810 */ /* 0x000fe20007fde0ff */
[----:B------:R-:W-:Y:S01]  /*0fb0*/  UIMAD.WIDE.U32 UR12, UR6, UR4, URZ ;  /* 0x00000004060c72a5 */ /* 0x000fe2000f8e003f */
[----:B------:R-:W-:Y:S01]  /*0fc0*/  IMAD R0, R2, c[0x0][0x19c], R0 ;  /* 0x0000670002007a24 */ /* 0x000fe200078e0200 */
[----:B------:R-:W-:Y:S01]  /*0fd0*/  IADD3 R18, P4, R6, UR16, RZ ;  /* 0x0000001006127c10 */ /* 0x000fe2000ff9e0ff */
[--C-:B------:R-:W-:Y:S01]  /*0fe0*/  @!P2 IMAD.X R13, RZ, RZ, R35.reuse, P5 ;  /* 0x000000ffff0da224 */ /* 0x100fe200028e0623 */
[----:B------:R-:W-:Y:S01]  /*0ff0*/  @!P0 IADD3 R21, P5, R34, 0x30, RZ ;  /* 0x0000003022158810 */ /* 0x000fe20007fbe0ff */
[--C-:B------:R-:W-:Y:S01]  /*1000*/  @!P1 IMAD.X R10, RZ, RZ, R35.reuse, P6 ;  /* 0x000000ffff0a9224 */ /* 0x100fe200030e0623 */
[----:B------:R-:W-:Y:S01]  /*1010*/  IADD3.X R19, R7, UR7, R0, P4, !PT ;  /* 0x0000000707137c10 */ /* 0x000fe2000a7fe400 */
[----:B------:R-:W-:Y:S01]  /*1020*/  @!P3 IMAD R0, R35, c[0x0][0x190], RZ ;  /* 0x000064002300ba24 */ /* 0x000fe200078e02ff */
[----:B------:R-:W-:Y:S01]  /*1030*/  UIMAD UR7, UR6, -0x40, UR11 ;  /* 0xffffffc0060778a4 */ /* 0x000fe2000f8e020b */
[----:B------:R-:W-:Y:S01]  /*1040*/  @!P0 IMAD.X R11, RZ, RZ, R35, P5 ;  /* 0x000000ffff0b8224 */ /* 0x000fe200028e0623 */
[----:B------:R-:W-:Y:S01]  /*1050*/  UIMAD UR4, UR8, UR4, URZ ;  /* 0x00000004080472a4 */ /* 0x000fe2000f8e023f */
[----:B------:R-:W-:Y:S01]  /*1060*/  @!P2 IMAD R13, R13, c[0x0][0x190], RZ ;  /* 0x000064000d0daa24 */ /* 0x000fe200078e02ff */
[----:B------:R-:W-:Y:S01]  /*1070*/  SHF.R.S32.HI R113, RZ, 0x5, R27 ;  /* 0x00000005ff717819 */ /* 0x000fe2000001141b */
[----:B------:R-:W-:Y:S01]  /*1080*/  @!P2 IMAD.MOV.U32 R8, RZ, RZ, R4 ;  /* 0x000000ffff08a224 */ /* 0x000fe200078e0004 */
[----:B------:R-:W-:Y:S01]  /*1090*/  UIMAD UR4, UR6, UR5, UR4 ;  /* 0x00000005060472a4 */ /* 0x000fe2000f8e0204 */
[----:B------:R-:W-:-:S02]  /*10a0*/  @!P2 IMAD.MOV.U32 R9, RZ, RZ, R5 ;  /* 0x000000ffff09a224 */ /* 0x000fc400078e0005 */
[--C-:B------:R-:W-:Y:S01]  /*10b0*/  @!P1 IMAD.MOV.U32 R6, RZ, RZ, R4.reuse ;  /* 0x000000ffff069224 */ /* 0x100fe200078e0004 */
[----:B------:R-:W-:Y:S01]  /*10c0*/  UIADD3 UR4, UR13, UR4, URZ ;  /* 0x000000040d047290 */ /* 0x000fe2000fffe03f */
[--C-:B------:R-:W-:Y:S02]  /*10d0*/  @!P1 IMAD.MOV.U32 R7, RZ, RZ, R5.reuse ;  /* 0x000000ffff079224 */ /* 0x100fe400078e0005 */
[----:B------:R-:W-:Y:S02]  /*10e0*/  @!P0 IMAD.MOV.U32 R14, RZ, RZ, R4 ;  /* 0x000000ffff0e8224 */ /* 0x000fe400078e0004 */
[----:B------:R-:W-:Y:S02]  /*10f0*/  @!P0 IMAD.MOV.U32 R15, RZ, RZ, R5 ;  /* 0x000000ffff0f8224 */ /* 0x000fe400078e0005 */
[----:B------:R-:W-:Y:S02]  /*1100*/  @!P3 IMAD R0, R34, c[0x0][0x194], R0 ;  /* 0x000065002200ba24 */ /* 0x000fe400078e0200 */
[----:B------:R-:W-:-:S02]  /*1110*/  @!P1 IMAD R10, R10, c[0x0][0x190], RZ ;  /* 0x000064000a0a9a24 */ /* 0x000fc400078e02ff */
[----:B------:R-:W-:-:S04]  /*1120*/  @!P3 IMAD.WIDE.U32 R4, R34, c[0x0][0x190], R4 ;  /* 0x000064002204ba25 */ /* 0x000fc800078e0004 */
[----:B------:R-:W-:Y:S02]  /*1130*/  @!P0 IMAD R23, R11, c[0x0][0x190], RZ ;  /* 0x000064000b178a24 */ /* 0x000fe400078e02ff */
[C---:B------:R-:W-:Y:S02]  /*1140*/  @!P2 IMAD R11, R16.reuse, c[0x0][0x194], R13 ;  /* 0x00006500100baa24 */ /* 0x040fe400078e020d */
[----:B------:R-:W-:-:S04]  /*1150*/  @!P2 IMAD.WIDE.U32 R16, R16, c[0x0][0x190], R8 ;  /* 0x000064001010aa25 */ /* 0x000fc800078e0008 */
[----:B------:R-:W-:Y:S01]  /*1160*/  @!P1 IMAD R9, R12, c[0x0][0x194], R10 ;  /* 0x000065000c099a24 */ /* 0x000fe200078e020a */
[----:B------:R-:W-:Y:S01]  /*1170*/  @!P3 LEA R10, P4, R4, c[0x0][0x160], 0x1 ;  /* 0x00005800040aba11 */ /* 0x000fe200078808ff */
[----:B------:R-:W-:Y:S01]  /*1180*/  @!P3 IMAD.IADD R0, R5, 0x1, R0 ;  /* 0x000000010500b824 */ /* 0x000fe200078e0200 */
[----:B------:R-:W-:Y:S01]  /*1190*/  @!P2 LEA R8, P5, R16, c[0x0][0x160], 0x1 ;  /* 0x000058001008aa11 */ /* 0x000fe200078a08ff */
[----:B------:R-:W-:-:S04]  /*11a0*/  @!P1 IMAD.WIDE.U32 R12, R12, c[0x0][0x190], R6 ;  /* 0x000064000c0c9a25 */ /* 0x000fc800078e0006 */
[----:B------:R-:W-:Y:S01]  /*11b0*/  @!P2 IMAD.IADD R5, R17, 0x1, R11 ;  /* 0x000000011105a824 */ /* 0x000fe200078e020b */
[----:B------:R-:W-:Y:S01]  /*11c0*/  @!P3 LEA.HI.X R11, R4, c[0x0][0x164], R0, 0x1, P4 ;  /* 0x00005900040bba11 */ /* 0x000fe200020f0c00 */
[C---:B------:R-:W-:Y:S01]  /*11d0*/  @!P0 IMAD R23, R21.reuse, c[0x0][0x194], R23 ;  /* 0x0000650015178a24 */ /* 0x040fe200078e0217 */
[----:B------:R-:W-:Y:S01]  /*11e0*/  @!P1 LEA R6, P4, R12, c[0x0][0x160], 0x1 ;  /* 0x000058000c069a11 */ /* 0x000fe200078808ff */
[----:B------:R-:W-:Y:S01]  /*11f0*/  @!P0 IMAD.WIDE.U32 R14, R21, c[0x0][0x190], R14 ;  /* 0x00006400150e8a25 */ /* 0x000fe200078e000e */
[----:B------:R-:W-:-:S03]  /*1200*/  SHF.R.S32.HI R21, RZ, 0x1f, R20 ;  /* 0x0000001fff157819 */ /* 0x000fc60000011414 */
[----:B------:R-:W-:Y:S01]  /*1210*/  @!P1 IMAD.IADD R0, R13, 0x1, R9 ;  /* 0x000000010d009824 */ /* 0x000fe200078e0209 */
[----:B------:R-:W-:Y:S01]  /*1220*/  @!P2 LEA.HI.X R9, R16, c[0x0][0x164], R5, 0x1, P5 ;  /* 0x000059001009aa11 */ /* 0x000fe200028f0c05 */
[----:B------:R-:W-:Y:S01]  /*1230*/  IMAD.MOV.U32 R4, RZ, RZ, 0x6 ;  /* 0x00000006ff047424 */ /* 0x000fe200078e00ff */
[----:B------:R-:W-:Y:S01]  /*1240*/  ISETP.GE.AND P5, PT, R22, UR7, PT ;  /* 0x0000000716007c0c */ /* 0x000fe2000bfa6270 */
[----:B------:R-:W-:Y:S01]  /*1250*/  IMAD.WIDE.U32 R18, R20, c[0x0][0x1b0], R18 ;  /* 0x00006c0014127a25 */ /* 0x000fe200078e0012 */
[----:B------:R-:W-:Y:S02]  /*1260*/  @!P1 LEA.HI.X R7, R12, c[0x0][0x164], R0, 0x1, P4 ;  /* 0x000059000c079a11 */ /* 0x000fe400020f0c00 */
[----:B------:R-:W-:Y:S01]  /*1270*/  SHF.L.U64.HI R117, R118, R4, c[0x0][0x19c] ;  /* 0x0000670076757619 */ /* 0x000fe20000010204 */
[----:B------:R-:W-:Y:S01]  /*1280*/  IMAD R0, R21, c[0x0][0x1b0], RZ ;  /* 0x00006c0015007a24 */ /* 0x000fe200078e02ff */
[----:B------:R-:W-:Y:S01]  /*1290*/  @!P0 LEA R12, P4, R14, c[0x0][0x160], 0x1 ;  /* 0x000058000e0c8a11 */ /* 0x000fe200078808ff */
[----:B------:R-:W-:Y:S01]  /*12a0*/  IMAD.SHL.U32 R5, R2, 0x40, RZ ;  /* 0x0000004002057824 */ /* 0x000fe200078e00ff */
[----:B------:R1:W-:Y:S01]  /*12b0*/  STL.64 [R1+0x18], R18 ;  /* 0x0000181201007387 */ /* 0x0003e20000100a00 */
[----:B------:R-:W-:-:S02]  /*12c0*/  IMAD R4, R20, c[0x0][0x1b4], R0 ;  /* 0x00006d0014047a24 */ /* 0x000fc400078e0200 */
[----:B------:R-:W-:Y:S02]  /*12d0*/  @!P0 IMAD.IADD R0, R15, 0x1, R23 ;  /* 0x000000010f008824 */ /* 0x000fe400078e0217 */
[----:B------:R-:W-:Y:S02]  /*12e0*/  IMAD R15, R117, UR6, RZ ;  /* 0x00000006750f7c24 */ /* 0x000fe4000f8e02ff */
[----:B------:R-:W-:Y:S01]  /*12f0*/  IMAD.IADD R123, R19, 0x1, R4 ;  /* 0x00000001137b7824 */ /* 0x000fe200078e0204 */
[----:B------:R-:W-:Y:S01]  /*1300*/  @!P0 LEA.HI.X R13, R14, c[0x0][0x164], R0, 0x1, P4 ;  /* 0x000059000e0d8a11 */ /* 0x000fe200020f0c00 */
[----:B------:R-:W-:Y:S01]  /*1310*/  IMAD.MOV.U32 R122, RZ, RZ, R18 ;  /* 0x000000ffff7a7224 */ /* 0x000fe200078e0012 */
[----:B------:R-:W-:Y:S01]  /*1320*/  LOP3.LUT R0, R5, 0x1c0, RZ, 0xc0, !PT ;  /* 0x000001c005007812 */ /* 0x000fe200078ec0ff */
[----:B------:R-:W-:Y:S01]  /*1330*/  IMAD R14, R120, UR8, R15 ;  /* 0x00000008780e7c24 */ /* 0x000fe2000f8e020f */
[----:B------:R-:W-:Y:S01]  /*1340*/  ISETP.GE.AND P4, PT, R24, UR7, PT ;  /* 0x0000000718007c0c */ /* 0x000fe2000bf86270 */
[----:B------:R-:W-:Y:S01]  /*1350*/  IMAD.WIDE.U32 R4, R120, UR6, R122 ;  /* 0x0000000678047c25 */ /* 0x000fe2000f8e007a */
[----:B------:R-:W-:Y:S01]  /*1360*/  SHF.R.U32.HI R16, RZ, 0x3, R0 ;  /* 0x00000003ff107819 */ /* 0x000fe20000011600 */
[----:B------:R-:W-:Y:S01]  /*1370*/  STL.64 [R1], R122 ;  /* 0x0000007a01007387 */ /* 0x000fe20000100a00 */
[----:B------:R-:W-:Y:S01]  /*1380*/  LOP3.LUT R15, R0, 0x38, R32, 0xf8, !PT ;  /* 0x00000038000f7812 */ /* 0x000fe200078ef820 */
[----:B------:R-:W-:Y:S01]  /*1390*/  IMAD.IADD R5, R5, 0x1, R14 ;  /* 0x0000000105057824 */ /* 0x000fe200078e020e */
[----:B------:R-:W-:Y:S01]  /*13a0*/  @!P5 LEA R0, P6, R118, R4, 0x4 ;  /* 0x000000047600d211 */ /* 0x000fe200078c20ff */
[----:B------:R-:W-:Y:S01]  /*13b0*/  IMAD.SHL.U32 R235, R235, 0x8, RZ ;  /* 0x00000008ebeb7824 */ /* 0x000fe200078e00ff */
[----:B------:R-:W-:-:S02]  /*13c0*/  LOP3.LUT R15, R15, R16, RZ, 0x3c, !PT ;  /* 0x000000100f0f7212 */ /* 0x000fc400078e3cff */
[----:B------:R-:W-:Y:S02]  /*13d0*/  @!P5 LEA.HI.X R14, R118, R5, R119, 0x4, P6 ;  /* 0x00000005760ed211 */ /* 0x000fe400030f2477 */
[----:B------:R-:W-:Y:S02]  /*13e0*/  @!P5 LEA R16, P6, R0, c[0x0][0x168], 0x1 ;  /* 0x00005a000010da11 */ /* 0x000fe400078c08ff */
[----:B------:R-:W-:Y:S01]  /*13f0*/  LOP3.LUT R235, R15, 0xfffffe00, R235, 0xf8, !PT ;  /* 0xfffffe000feb7812 */ /* 0x000fe200078ef8eb */
[----:B-1----:R-:W-:Y:S01]  /*1400*/  IMAD.WIDE.U32 R18, R118, 0x20, RZ ;  /* 0x0000002076127825 */ /* 0x002fe200078e00ff */
[----:B------:R-:W-:-:S03]  /*1410*/  @!P5 LEA.HI.X R17, R0, c[0x0][0x16c], R14, 0x1, P6 ;  /* 0x00005b000011da11 */ /* 0x000fc600030f0c0e */
[----:B------:R-:W-:Y:S01]  /*1420*/  IMAD.SHL.U32 R15, R119, 0x20, RZ ;  /* 0x00000020770f7824 */ /* 0x000fe200078e00ff */
[----:B------:R-:W-:Y:S01]  /*1430*/  @!P4 IADD3 R14, P6, R4, R18, RZ ;  /* 0x00000012040ec210 */ /* 0x000fe20007fde0ff */
[----:B------:R-:W-:Y:S02]  /*1440*/  IMAD.SHL.U32 R235, R235, 0x2, RZ ;  /* 0x00000002ebeb7824 */ /* 0x000fe400078e00ff */
[----:B------:R-:W-:Y:S01]  /*1450*/  IMAD R0, R3, c[0x0][0x1a0], RZ ;  /* 0x0000680003007a24 */ /* 0x000fe200078e02ff */
[----:B------:R-:W-:Y:S02]  /*1460*/  @!P4 IADD3.X R15, R5, R19, R15, P6, !PT ;  /* 0x00000013050fc210 */ /* 0x000fe400037fe40f */
[C---:B------:R-:W-:Y:S01]  /*1470*/  ISETP.GE.AND P6, PT, R2.reuse, UR7, PT ;  /* 0x0000000702007c0c */ /* 0x040fe2000bfc6270 */
[----:B------:R-:W-:Y:S01]  /*1480*/  @!PT LDS RZ, [RZ] ;  /* 0x00000000fffff984 */ /* 0x000fe20000000800 */
[----:B------:R-:W-:Y:S01]  /*1490*/  @!PT LDS RZ, [RZ] ;  /* 0x00000000fffff984 */ /* 0x000fe20000000800 */
[----:B------:R-:W-:Y:S01]  /*14a0*/  @!PT LDS RZ, [RZ] ;  /* 0x00000000fffff984 */ /* 0x000fe20000000800 */
[----:B------:R1:W-:Y:S01]  /*14b0*/  @!P3 LDGSTS.E.BYPASS.LTC128B.128 [R235], [R10.64] ;  /* 0x000000000aebbfae */ /* 0x0003e2000b901d56 */
[----:B------:R-:W-:-:S03]  /*14c0*/  IMAD R0, R2, c[0x0][0x1a4], R0 ;  /* 0x0000690002007a24 */ /* 0x000fc600078e0200 */
[----:B------:R1:W-:Y:S04]  /*14d0*/  @!P3 LDGSTS.E.BYPASS.LTC128B.128 [R235+0x2000], [R10.64+0x80] ;  /* 0x020000800aebbfae */ /* 0x0003e8000b901d56 */
[----:B------:R1:W-:Y:S04]  /*14e0*/  @!P3 LDGSTS.E.BYPASS.LTC128B.128 [R235+0x4000], [R10.64+0x100] ;  /* 0x040001000aebbfae */ /* 0x0003e8000b901d56 */
[----:B------:R1:W-:Y:S01]  /*14f0*/  @!P3 LDGSTS.E.BYPASS.LTC128B.128 [R235+0x6000], [R10.64+0x180] ;  /* 0x060001800aebbfae */ /* 0x0003e2000b901d56 */
[----:B------:R-:W-:-:S03]  /*1500*/  ISETP.GE.AND P3, PT, R28, UR7, PT ;  /* 0x000000071c007c0c */ /* 0x000fc6000bf66270 */
[----:B------:R2:W-:Y:S04]  /*1510*/  @!P2 LDGSTS.E.BYPASS.LTC128B.128 [R235+0x800], [R8.64] ;  /* 0x0080000008ebafae */ /* 0x0005e8000b901d56 */
[----:B------:R2:W-:Y:S04]  /*1520*/  @!P2 LDGSTS.E.BYPASS.LTC128B.128 [R235+0x2800], [R8.64+0x80] ;  /* 0x0280008008ebafae */ /* 0x0005e8000b901d56 */
[----:B------:R2:W-:Y:S02]  /*1530*/  @!P2 LDGSTS.E.BYPASS.LTC128B.128 [R235+0x4800], [R8.64+0x100] ;  /* 0x0480010008ebafae */ /* 0x0005e4000b901d56 */
[----:B------:R-:W-:-:S02]  /*1540*/  @!P3 IMAD R3, R119, 0x30, RZ ;  /* 0x000000307703b824 */ /* 0x000fc400078e02ff */
[----:B------:R2:W-:Y:S04]  /*1550*/  @!P2 LDGSTS.E.BYPASS.LTC128B.128 [R235+0x6800], [R8.64+0x180] ;  /* 0x0680018008ebafae */ /* 0x0005e8000b901d56 */
[----:B------:R3:W-:Y:S04]  /*1560*/  @!P1 LDGSTS.E.BYPASS.LTC128B.128 [R235+0x1000], [R6.64] ;  /* 0x0100000006eb9fae */ /* 0x0007e8000b901d56 */
[----:B------:R3:W-:Y:S04]  /*1570*/  @!P1 LDGSTS.E.BYPASS.LTC128B.128 [R235+0x3000], [R6.64+0x80] ;  /* 0x0300008006eb9fae */ /* 0x0007e8000b901d56 */
[----:B------:R3:W-:Y:S04]  /*1580*/  @!P1 LDGSTS.E.BYPASS.LTC128B.128 [R235+0x5000], [R6.64+0x100] ;  /* 0x0500010006eb9fae */ /* 0x0007e8000b901d56 */
[----:B------:R3:W-:Y:S01]  /*1590*/  @!P1 LDGSTS.E.BYPASS.LTC128B.128 [R235+0x7000], [R6.64+0x180] ;  /* 0x0700018006eb9fae */ /* 0x0007e2000b901d56 */
[----:B-1----:R-:W-:-:S03]  /*15a0*/  @!P6 LEA R10, P1, R4, c[0x0][0x168], 0x1 ;  /* 0x00005a00040aea11 */ /* 0x002fc600078208ff */
[----:B------:R1:W-:Y:S01]  /*15b0*/  @!P0 LDGSTS.E.BYPASS.LTC128B.128 [R235+0x1800], [R12.64] ;  /* 0x018000000ceb8fae */ /* 0x0003e2000b901d56 */
[----:B------:R-:W-:-:S03]  /*15c0*/  @!P6 LEA.HI.X R11, R4, c[0x0][0x16c], R5, 0x1, P1 ;  /* 0x00005b00040bea11 */ /* 0x000fc600008f0c05 */
[----:B------:R1:W-:Y:S01]  /*15d0*/  @!P0 LDGSTS.E.BYPASS.LTC128B.128 [R235+0x3800], [R12.64+0x80] ;  /* 0x038000800ceb8fae */ /* 0x0003e2000b901d56 */
[----:B--2---:R-:W-:-:S03]  /*15e0*/  IMAD.WIDE.U32 R8, R2, c[0x0][0x1a0], R32 ;  /* 0x0000680002087a25 */ /* 0x004fc600078e0020 */
[----:B------:R1:W-:Y:S04]  /*15f0*/  @!P0 LDGSTS.E.BYPASS.LTC128B.128 [R235+0x5800], [R12.64+0x100] ;  /* 0x058001000ceb8fae */ /* 0x0003e8000b901d56 */
[----:B------:R1:W-:Y:S04]  /*1600*/  @!P0 LDGSTS.E.BYPASS.LTC128B.128 [R235+0x7800], [R12.64+0x180] ;  /* 0x078001800ceb8fae */ /* 0x0003e8000b901d56 */
[----:B------:R2:W-:Y:S04]  /*1610*/  @!P6 LDGSTS.E.BYPASS.LTC128B.128 [R235+0x8000], [R10.64] ;  /* 0x080000000aebefae */ /* 0x0005e8000b901d56 */
[----:B------:R2:W-:Y:S01]  /*1620*/  @!P6 LDGSTS.E.BYPASS.LTC128B.128 [R235+0xa000], [R10.64+0x80] ;  /* 0x0a0000800aebefae */ /* 0x0005e2000b901d56 */
[----:B---3--:R-:W-:-:S03]  /*1630*/  IADD3 R6, P2, R8, UR26, RZ ;  /* 0x0000001a08067c10 */ /* 0x008fc6000ff5e0ff */
[----:B------:R2:W-:Y:S01]  /*1640*/  @!P6 LDGSTS.E.BYPASS.LTC128B.128 [R235+0xc000], [R10.64+0x100] ;  /* 0x0c0001000aebefae */ /* 0x0005e2000b901d56 */
[C---:B------:R-:W-:Y:S01]  /*1650*/  @!P4 LEA R8, P1, R14.reuse, c[0x0][0x168], 0x1 ;  /* 0x00005a000e08ca11 */ /* 0x040fe200078208ff */
[----:B------:R-:W-:Y:S01]  /*1660*/  UMOV UR26, UR6 ;  /* 0x00000006001a7c82 */ /* 0x000fe20008000000 */
[----:B------:R-:W-:Y:S01]  /*1670*/  IADD3.X R7, R9, UR15, R0, P2, !PT ;  /* 0x0000000f09077c10 */ /* 0x000fe200097fe400 */
[----:B------:R2:W-:Y:S01]  /*1680*/  @!P6 LDGSTS.E.BYPASS.LTC128B.128 [R235+0xe000], [R10.64+0x180] ;  /* 0x0e0001800aebefae */ /* 0x0005e2000b901d56 */
[----:B------:R-:W-:Y:S01]  /*1690*/  @!P4 LEA.HI.X R9, R14, c[0x0][0x16c], R15, 0x1, P1 ;  /* 0x00005b000e09ca11 */ /* 0x000fe200008f0c0f */
[----:B------:R-:W-:Y:S01]  /*16a0*/  @!P3 IMAD.WIDE.U32 R14, R118, 0x30, R4 ;  /* 0x00000030760eb825 */ /* 0x000fe200078e0004 */
[----:B------:R-:W-:Y:S01]  /*16b0*/  ISETP.GE.AND P2, PT, R22, UR7, PT ;  /* 0x0000000716007c0c */ /* 0x000fe2000bf46270 */
[----:B------:R3:W-:Y:S01]  /*16c0*/  @!P5 LDGSTS.E.BYPASS.LTC128B.128 [R235+0x8800], [R16.64] ;  /* 0x0880000010ebdfae */ /* 0x0007e2000b901d56 */
[----:B------:R-:W-:Y:S01]  /*16d0*/  ISETP.GE.AND P6, PT, R2, UR7, PT ;  /* 0x0000000702007c0c */ /* 0x000fe2000bfc6270 */
[----:B------:R-:W-:Y:S01]  /*16e0*/  IMAD.WIDE.U32 R32, R20, c[0x0][0x1b8], R6 ;  /* 0x00006e0014207a25 */ /* 0x000fe200078e0006 */
[----:B------:R-:W-:Y:S01]  /*16f0*/  @!P3 LEA R6, P1, R14, c[0x0][0x168], 0x1 ;  /* 0x00005a000e06ba11 */ /* 0x000fe200078208ff */
[----:B------:R3:W-:Y:S02]  /*1700*/  @!P5 LDGSTS.E.BYPASS.LTC128B.128 [R235+0xa800], [R16.64+0x80] ;  /* 0x0a80008010ebdfae */ /* 0x0007e4000b901d56 */
[----:B------:R-:W-:-:S02]  /*1710*/  @!P3 IMAD.IADD R3, R15, 0x1, R3 ;  /* 0x000000010f03b824 */ /* 0x000fc400078e0203 */
[----:B------:R-:W-:Y:S01]  /*1720*/  IMAD R0, R21, c[0x0][0x1b8], RZ ;  /* 0x00006e0015007a24 */ /* 0x000fe200078e02ff */
[----:B------:R3:W-:Y:S01]  /*1730*/  @!P5 LDGSTS.E.BYPASS.LTC128B.128 [R235+0xc800], [R16.64+0x100] ;  /* 0x0c80010010ebdfae */ /* 0x0007e2000b901d56 */
[----:B-1----:R-:W-:Y:S01]  /*1740*/  IMAD.U32 R12, RZ, RZ, UR12 ;  /* 0x0000000cff0c7e24 */ /* 0x002fe2000f8e00ff */
[----:B------:R-:W-:Y:S01]  /*1750*/  @!P3 LEA.HI.X R7, R14, c[0x0][0x16c], R3, 0x1, P1 ;  /* 0x00005b000e07ba11 */ /* 0x000fe200008f0c03 */
[----:B------:R-:W-:Y:S01]  /*1760*/  IMAD R18, R20, c[0x0][0x1bc], R0 ;  /* 0x00006f0014127a24 */ /* 0x000fe200078e0200 */
[----:B------:R3:W-:Y:S01]  /*1770*/  @!P5 LDGSTS.E.BYPASS.LTC128B.128 [R235+0xe800], [R16.64+0x180] ;  /* 0x0e80018010ebdfae */ /* 0x0007e2000b901d56 */
[----:B------:R-:W-:Y:S01]  /*1780*/  IMAD.U32 R0, RZ, RZ, UR4 ;  /* 0x00000004ff007e24 */ /* 0x000fe2000f8e00ff */
[----:B------:R-:W-:Y:S01]  /*1790*/  LEA R4, P0, R12, R32, 0x6 ;  /* 0x000000200c047211 */ /* 0x000fe200078030ff */
[----:B------:R-:W-:Y:S01]  /*17a0*/  IMAD.IADD R31, R33, 0x1, R18 ;  /* 0x00000001211f7824 */ /* 0x000fe200078e0212 */
[----:B------:R1:W-:Y:S01]  /*17b0*/  @!P4 LDGSTS.E.BYPASS.LTC128B.128 [R235+0x9000], [R8.64] ;  /* 0x0900000008ebcfae */ /* 0x0003e2000b901d56 */
[----:B------:R-:W-:Y:S01]  /*17c0*/  IMAD.U32 R13, RZ, RZ, UR13 ;  /* 0x0000000dff0d7e24 */ /* 0x000fe2000f8e00ff */
[----:B------:R-:W-:Y:S01]  /*17d0*/  LEA.HI R13, R26, R112, RZ, 0x4 ;  /* 0x000000701a0d7211 */ /* 0x000fe200078f20ff */
[----:B------:R-:W-:Y:S01]  /*17e0*/  IMAD.MOV.U32 R21, RZ, RZ, c[0x0][0x1a0] ;  /* 0x00006800ff157624 */ /* 0x000fe200078e00ff */
[----:B------:R1:W-:Y:S01]  /*17f0*/  @!P4 LDGSTS.E.BYPASS.LTC128B.128 [R235+0xb000], [R8.64+0x80] ;  /* 0x0b00008008ebcfae */ /* 0x0003e2000b901d56 */
[----:B------:R-:W-:Y:S01]  /*1800*/  LEA.HI.X R5, R12, R31, R0, 0x6, P0 ;  /* 0x0000001f0c057211 */ /* 0x000fe200000f3400 */
[----:B------:R-:W-:Y:S01]  /*1810*/  IMAD.SHL.U32 R12, R25, 0x40, RZ ;  /* 0x00000040190c7824 */ /* 0x000fe200078e00ff */
[----:B------:R-:W-:Y:S01]  /*1820*/  LOP3.LUT R0, R13, 0xfffffff0, RZ, 0xc0, !PT ;  /* 0xfffffff00d007812 */ /* 0x000fe200078ec0ff */
[----:B------:R1:W-:Y:S01]  /*1830*/  @!P4 LDGSTS.E.BYPASS.LTC128B.128 [R235+0xd000], [R8.64+0x100] ;  /* 0x0d00010008ebcfae */ /* 0x0003e2000b901d56 */
[----:B------:R-:W-:Y:S01]  /*1840*/  ISETP.GE.AND P1, PT, R24, UR7, PT ;  /* 0x0000000718007c0c */ /* 0x000fe2000bf26270 */
[----:B------:R-:W-:Y:S01]  /*1850*/  IMAD.MOV.U32 R22, RZ, RZ, c[0x0][0x1a4] ;  /* 0x00006900ff167624 */ /* 0x000fe200078e00ff */
[----:B------:R-:W-:Y:S01]  /*1860*/  SHF.R.S32.HI R3, RZ, 0x4, R13 ;  /* 0x00000004ff037819 */ /* 0x000fe2000001140d */
[----:B------:R1:W-:Y:S01]  /*1870*/  @!P4 LDGSTS.E.BYPASS.LTC128B.128 [R235+0xf000], [R8.64+0x180] ;  /* 0x0f00018008ebcfae */ /* 0x0003e2000b901d56 */
[----:B------:R-:W-:-:S02]  /*1880*/  IMAD.IADD R0, R112, 0x1, -R0 ;  /* 0x0000000170007824 */ /* 0x000fc400078e0a00 */
[----:B--2---:R-:W-:Y:S01]  /*1890*/  IMAD.SHL.U32 R10, R2, 0x8, RZ ;  /* 0x00000008020a7824 */ /* 0x004fe200078e00ff */
[----:B------:R2:W-:Y:S01]  /*18a0*/  @!P3 LDGSTS.E.BYPASS.LTC128B.128 [R235+0x9800], [R6.64] ;  /* 0x0980000006ebbfae */ /* 0x0005e2000b901d56 */
[----:B------:R-:W-:Y:S01]  /*18b0*/  IMAD.WIDE.U32 R18, R21, 0x20, RZ ;  /* 0x0000002015127825 */ /* 0x000fe200078e00ff */
[----:B------:R-:W-:Y:S02]  /*18c0*/  SHF.R.S32.HI R15, RZ, 0x1f, R0 ;  /* 0x0000001fff0f7819 */ /* 0x000fe40000011400 */
[----:B------:R2:W-:Y:S01]  /*18d0*/  @!P3 LDGSTS.E.BYPASS.LTC128B.128 [R235+0xb800], [R6.64+0x80] ;  /* 0x0b80008006ebbfae */ /* 0x0005e2000b901d56 */
[----:B------:R-:W-:Y:S01]  /*18e0*/  LOP3.LUT R2, R12, 0x1c0, RZ, 0xc0, !PT ;  /* 0x000001c00c027812 */ /* 0x000fe200078ec0ff */
[----:B------:R-:W-:Y:S01]  /*18f0*/  IMAD.SHL.U32 R23, R22, 0x20, RZ ;  /* 0x0000002016177824 */ /* 0x000fe200078e00ff */
[----:B------:R-:W-:Y:S01]  /*1900*/  LEA.HI R15, R15, R0, RZ, 0x3 ;  /* 0x000000000f0f7211 */ /* 0x000fe200078f18ff */
[----:B------:R2:W-:Y:S01]  /*1910*/  @!P3 LDGSTS.E.BYPASS.LTC128B.128 [R235+0xd800], [R6.64+0x100] ;  /* 0x0d80010006ebbfae */ /* 0x0005e2000b901d56 */
[----:B------:R-:W-:Y:S01]  /*1920*/  LEA.HI R11, R13, R3, RZ, 0x1 ;  /* 0x000000030d0b7211 */ /* 0x000fe200078f08ff */
[----:B------:R-:W-:Y:S01]  /*1930*/  IMAD.SHL.U32 R112, R112, 0x2, RZ ;  /* 0x0000000270707824 */ /* 0x000fe200078e00ff */
[----:B------:R-:W-:Y:S01]  /*1940*/  LOP3.LUT R12, R15, 0xfffffff8, RZ, 0xc0, !PT ;  /* 0xfffffff80f0c7812 */ /* 0x000fe200078ec0ff */
[----:B------:R2:W-:Y:S01]  /*1950*/  @!P3 LDGSTS.E.BYPASS.LTC128B.128 [R235+0xf800], [R6.64+0x180] ;  /* 0x0f80018006ebbfae */ /* 0x0005e2000b901d56 */
[----:B------:R-:W-:-:S02]  /*1960*/  LOP3.LUT R13, R2, 0x8, R10, 0xf8, !PT ;  /* 0x00000008020d7812 */ /* 0x000fc400078ef80a */
[----:B------:R-:W-:Y:S01]  /*1970*/  @!P1 IADD3 R14, P0, R4, R18, RZ ;  /* 0x00000012040e9210 */ /* 0x000fe20007f1e0ff */
[----:B------:R-:W0:Y:S01]  /*1980*/  LDGDEPBAR ;  /* 0x00000000000079af */ /* 0x000e220000000000 */
[----:B------:R-:W-:Y:S01]  /*1990*/  LOP3.LUT R11, R11, 0xfffffffe, RZ, 0xc0, !PT ;  /* 0xfffffffe0b0b7812 */ /* 0x000fe200078ec0ff */
[----:B------:R-:W-:Y:S01]  /*19a0*/  IMAD.IADD R20, R0, 0x1, -R12 ;  /* 0x0000000100147824 */ /* 0x000fe200078e0a0c */
[----:B------:R-:W-:Y:S01]  /*19b0*/  SHF.R.U32.HI R10, RZ, 0x3, R2 ;  /* 0x00000003ff0a7819 */ /* 0x000fe20000011602 */
[----:B------:R-:W-:Y:S01]  /*19c0*/  STL.64 [R1+0x40], R32 ;  /* 0x0000402001007387 */ /* 0x000fe20000100a00 */
[----:B------:R-:W-:Y:S01]  /*19d0*/  @!P1 IADD3.X R18, R5, R19, R23, P0, !PT ;  /* 0x0000001305129210 */ /* 0x000fe200007fe417 */
[----:B------:R-:W-:Y:S01]  /*19e0*/  IMAD.IADD R2, R3, 0x1, -R11 ;  /* 0x0000000103027824 */ /* 0x000fe200078e0a0b */
[----:B------:R-:W-:Y:S01]  /*19f0*/  LOP3.LUT R0, R13, R10, RZ, 0x3c, !PT ;  /* 0x0000000a0d007212 */ /* 0x000fe200078e3cff */
[----:B------:R-:W-:Y:S01]  /*1a00*/  STL [R1+0xc], R31 ;  /* 0x00000c1f01007387 */ /* 0x000fe20000100800 */
[----:B------:R-:W-:Y:S01]  /*1a10*/  ISETP.GE.AND P0, PT, R28, UR7, PT ;  /* 0x000000071c007c0c */ /* 0x000fe2000bf06270 */
[C---:B------:R-:W-:Y:S01]  /*1a20*/  IMAD.SHL.U32 R12, R2.reuse, 0x8, RZ ;  /* 0x00000008020c7824 */ /* 0x040fe200078e00ff */
[----:B------:R-:W-:Y:S01]  /*1a30*/  @!P2 LEA R3, P3, R21, R4, 0x4 ;  /* 0x000000041503a211 */ /* 0x000fe200078620ff */
[----:B------:R-:W-:-:S02]  /*1a40*/  IMAD R0, R2, 0x200, R0 ;  /* 0x0000020002007824 */ /* 0x000fc400078e0200 */
[----:B------:R-:W-:Y:S01]  /*1a50*/  IMAD.SHL.U32 R2, R20, 0x40, RZ ;  /* 0x0000004014027824 */ /* 0x000fe200078e00ff */
[----:B------:R-:W-:Y:S01]  /*1a60*/  @!P2 LEA.HI.X R11, R21, R5, R22, 0x4, P3 ;  /* 0x00000005150ba211 */ /* 0x000fe200018f2416 */
[----:B------:R-:W-:Y:S02]  /*1a70*/  IMAD.SHL.U32 R208, R0, 0x2, RZ ;  /* 0x0000000200d07824 */ /* 0x000fe400078e00ff */
[----:B------:R-:W-:Y:S01]  /*1a80*/  IMAD.MOV.U32 R0, RZ, RZ, 0x20 ;  /* 0x00000020ff007424 */ /* 0x000fe200078e00ff */
[----:B------:R-:W-:Y:S02]  /*1a90*/  LOP3.LUT R10, R2, 0x1c0, RZ, 0xc0, !PT ;  /* 0x000001c0020a7812 */ /* 0x000fe400078ec0ff */
[----:B------:R-:W-:Y:S01]  /*1aa0*/  @!P2 LEA R2, P3, R3, c[0x0][0x170], 0x1 ;  /* 0x00005c000302aa11 */ /* 0x000fe200078608ff */
[----:B-1----:R-:W-:Y:S01]  /*1ab0*/  @!P0 IMAD.WIDE.U32 R8, R21, 0x30, R4 ;  /* 0x0000003015088825 */ /* 0x002fe200078e0004 */
[----:B--2---:R-:W-:Y:S01]  /*1ac0*/  @!P6 LEA R6, P4, R4, c[0x0][0x170], 0x1 ;  /* 0x00005c000406ea11 */ /* 0x004fe200078808ff */
[----:B------:R-:W-:-:S04]  /*1ad0*/  DEPBAR.LE SB0, 0x0 ;  /* 0x000080000000791a */ /* 0x000fc80000000000 */
[----:B------:R-:W-:Y:S01]  /*1ae0*/  BAR.SYNC.DEFER_BLOCKING 0x0 ;  /* 0x0000000000007b1d */ /* 0x000fe20000010000 */
[----:B------:R-:W-:Y:S01]  /*1af0*/  @!P0 IMAD R13, R22, 0x30, RZ ;  /* 0x00000030160d8824 */ /* 0x000fe200078e02ff */
[----:B------:R-:W-:Y:S02]  /*1b00*/  @!P2 LEA.HI.X R3, R3, c[0x0][0x174], R11, 0x1, P3 ;  /* 0x00005d000303aa11 */ /* 0x000fe400018f0c0b */
[----:B------:R-:W-:Y:S01]  /*1b10*/  @!P6 LEA.HI.X R7, R4, c[0x0][0x174], R5, 0x1, P4 ;  /* 0x00005d000407ea11 */ /* 0x000fe200020f0c05 */
[----:B------:R-:W-:Y:S01]  /*1b20*/  @!P0 IMAD.IADD R11, R9, 0x1, R13 ;  /* 0x00000001090b8824 */ /* 0x000fe200078e020d */
[----:B------:R-:W-:Y:S01]  /*1b30*/  LOP3.LUT R12, R10, 0x8, R12, 0xf8, !PT ;  /* 0x000000080a0c7812 */ /* 0x000fe200078ef80c */
[----:B------:R-:W-:Y:S01]  /*1b40*/  IMAD.SHL.U32 R9, R15, 0x40, RZ ;  /* 0x000000400f097824 */ /* 0x000fe200078e00ff */
[----:B------:R-:W-:Y:S02]  /*1b50*/  SHF.R.U32.HI R5, RZ, 0x3, R10 ;  /* 0x00000003ff057819 */ /* 0x000fe4000001160a */
[----:B------:R-:W-:-:S02]  /*1b60*/  @!P1 LEA R4, P4, R14, c[0x0][0x170], 0x1 ;  /* 0x00005c000e049a11 */ /* 0x000fc400078808ff */
[----:B------:R-:W-:Y:S02]  /*1b70*/  LOP3.LUT R109, R9, 0xfffffe00, RZ, 0xc0, !PT ;  /* 0xfffffe00096d7812 */ /* 0x000fe400078ec0ff */
[----:B------:R-:W-:Y:S02]  /*1b80*/  LOP3.LUT R110, R12, R5, RZ, 0x3c, !PT ;  /* 0x000000050c6e7212 */ /* 0x000fe400078e3cff */
[----:B------:R-:W-:Y:S02]  /*1b90*/  @!P1 LEA.HI.X R5, R14, c[0x0][0x174], R18, 0x1, P4 ;  /* 0x00005d000e059a11 */ /* 0x000fe400020f0c12 */
[----:B------:R-:W-:Y:S02]  /*1ba0*/  @!P0 LEA R10, P3, R8, c[0x0][0x170], 0x1 ;  /* 0x00005c00080a8a11 */ /* 0x000fe400078608ff */
[----:B------:R-:W-:Y:S02]  /*1bb0*/  IADD3 R219, R208, 0x8020, RZ ;  /* 0x00008020d0db7810 */ /* 0x000fe40007ffe0ff */
[----:B------:R-:W-:Y:S01]  /*1bc0*/  @!P0 LEA.HI.X R11, R8, c[0x0][0x174], R11, 0x1, P3 ;  /* 0x00005d00080b8a11 */ /* 0x000fe200018f0c0b */
        /* <DEDUP_REMOVED lines=19> */
[----:B------:R2:W-:Y:S01]  /*1d00*/  @!P2 LDGSTS.E.BYPASS.LTC128B.128 [R235+0x12800], [R2.64+0x80] ;  /* 0x1280008002ebafae */ /* 0x0005e2000b901d56 */
[----:B-1----:R-:W-:-:S03]  /*1d10*/  IMAD R6, R113, 0x400, R109 ;  /* 0x0000040071067824 */ /* 0x002fc600078e026d */
        /* <DEDUP_REMOVED lines=11> */
[----:B--2---:R-:W-:-:S03]  /*1dd0*/  IMAD.IADD R2, R110, 0x1, R6 ;  /* 0x000000016e027824 */ /* 0x004fc600078e0206 */
[----:B------:R1:W-:Y:S01]  /*1de0*/  @!P1 LDGSTS.E.BYPASS.LTC128B.128 [R235+0x15000], [R4.64+0x100] ;  /* 0x1500010004eb9fae */ /* 0x0003e2000b901d56 */
[----:B------:R-:W-:Y:S01]  /*1df0*/  LEA R3, R113, UR10, 0x4 ;  /* 0x0000000a71037c11 */ /* 0x000fe2000f8e20ff */
[----:B------:R-:W-:Y:S02]  /*1e00*/  IMAD.SHL.U32 R215, R2, 0x2, RZ ;  /* 0x0000000202d77824 */ /* 0x000fe400078e00ff */
[----:B------:R1:W-:Y:S01]  /*1e10*/  @!P1 LDGSTS.E.BYPASS.LTC128B.128 [R235+0x17000], [R4.64+0x180] ;  /* 0x1700018004eb9fae */ /* 0x0003e2000b901d56 */
[----:B------:R-:W-:Y:S02]  /*1e20*/  R2P PR, R20, 0x6 ;  /* 0x0000000614007804 */ /* 0x000fe40000000000 */
[----:B------:R-:W-:Y:S01]  /*1e30*/  IADD3 R2, R208, 0x8000, RZ ;  /* 0x00008000d0027810 */ /* 0x000fe20007ffe0ff */
[----:B------:R-:W-:Y:S01]  /*1e40*/  @P0 STS.128 [R235+0x11800], RZ ;  /* 0x011800ffeb000388 */ /* 0x000fe20000000c00 */
[----:B------:R-:W-:Y:S02]  /*1e50*/  LOP3.LUT R6, R112, 0x6, RZ, 0xc0, !PT ;  /* 0x0000000670067812 */ /* 0x000fe400078ec0ff */
[----:B------:R-:W-:Y:S01]  /*1e60*/  SEL R0, R0, 0xffffffe0, !P2 ;  /* 0xffffffe000007807 */ /* 0x000fe20005000000 */
[----:B------:R-:W-:Y:S04]  /*1e70*/  @P0 STS.128 [R235+0x13800], RZ ;  /* 0x013800ffeb000388 */ /* 0x000fe80000000c00 */
[----:B------:R-:W-:Y:S01]  /*1e80*/  @P0 STS.128 [R235+0x15800], RZ ;  /* 0x015800ffeb000388 */ /* 0x000fe20000000c00 */
[----:B------:R-:W-:-:S03]  /*1e90*/  IMAD R218, R0, 0x2, R215 ;  /* 0x0000000200da7824 */ /* 0x000fc600078e02d7 */
[----:B------:R-:W-:Y:S04]  /*1ea0*/  @P0 STS.128 [R235+0x17800], RZ ;  /* 0x017800ffeb000388 */ /* 0x000fe80000000c00 */
[----:B------:R-:W-:Y:S01]  /*1eb0*/  @!PT LDS RZ, [RZ] ;  /* 0x00000000fffff984 */ /* 0x000fe20000000800 */
[----:B------:R-:W-:Y:S01]  /*1ec0*/  @!PT LDS RZ, [RZ] ;  /* 0x00000000fffff984 */ /* 0x000fe20000000800 */
[----:B------:R-:W-:Y:S01]  /*1ed0*/  @!PT LDS RZ, [RZ] ;  /* 0x00000000fffff984 */ /* 0x000fe20000000800 */
[----:B------:R2:W-:Y:S04]  /*1ee0*/  @!P0 LDGSTS.E.BYPASS.LTC128B.128 [R235+0x11800], [R10.64] ;  /* 0x118000000aeb8fae */ /* 0x0005e8000b901d56 */
[----:B------:R2:W-:Y:S01]  /*1ef0*/  @!P0 LDGSTS.E.BYPASS.LTC128B.128 [R235+0x13800], [R10.64+0x80] ;  /* 0x138000800aeb8fae */ /* 0x0005e2000b901d56 */
[----:B-1----:R-:W-:-:S03]  /*1f00*/  IMAD.MOV.U32 R4, RZ, RZ, 0x10 ;  /* 0x00000010ff047424 */ /* 0x002fc600078e00ff */
[----:B------:R2:W-:Y:S01]  /*1f10*/  @!P0 LDGSTS.E.BYPASS.LTC128B.128 [R235+0x15800], [R10.64+0x100] ;  /* 0x158001000aeb8fae */ /* 0x0005e2000b901d56 */
[----:B------:R-:W-:-:S03]  /*1f20*/  IMAD.U32 R5, RZ, RZ, UR6 ;  /* 0x00000006ff057e24 */ /* 0x000fc6000f8e00ff */
[----:B------:R2:W-:Y:S01]  /*1f30*/  @!P0 LDGSTS.E.BYPASS.LTC128B.128 [R235+0x17800], [R10.64+0x180] ;  /* 0x178001800aeb8fae */ /* 0x0005e2000b901d56 */
[----:B------:R-:W-:Y:S02]  /*1f40*/  SEL R4, R4, 0xfffffff0, !P1 ;  /* 0xfffffff004047807 */ /* 0x000fe40004800000 */
[----:B------:R-:W-:Y:S01]  /*1f50*/  R2P PR, R25, 0x6 ;  /* 0x0000000619007804 */ /* 0x000fe20000000000 */
[----:B------:R-:W-:Y:S02]  /*1f60*/  LDSM.16.M88.4 R32, [R208+0x8800] ;  /* 0x00880000d020783b */ /* 0x000fe40000000200 */
[----:B------:R-:W-:Y:S02]  /*1f70*/  IMAD R216, R4, 0x2, R215 ;  /* 0x0000000204d87824 */ /* 0x000fe400078e02d7 */
[----:B---3--:R-:W-:Y:S02]  /*1f80*/  LDSM.16.M88.4 R16, [R208+0x8000] ;  /* 0x00800000d010783b */ /* 0x008fe40000000200 */
[----:B------:R-:W-:-:S02]  /*1f90*/  IMAD R217, R0, 0x2, R216 ;  /* 0x0000000200d97824 */ /* 0x000fc400078e02d8 */
[----:B------:R-:W-:Y:S04]  /*1fa0*/  LDSM.16.M88.4 R28, [R208+0x9000] ;  /* 0x00900000d01c783b */ /* 0x000fe80000000200 */
[----:B------:R-:W-:Y:S01]  /*1fb0*/  LDSM.16.M88.4 R24, [R208+0x9800] ;  /* 0x00980000d018783b */ /* 0x000fe20000000200 */
[----:B------:R-:W-:Y:S01]  /*1fc0*/  @P1 IADD3 R219, R2, -0x20, RZ ;  /* 0xffffffe002db1810 */ /* 0x000fe20007ffe0ff */
[----:B------:R-:W-:Y:S02]  /*1fd0*/  IMAD.MOV.U32 R2, RZ, RZ, 0x40 ;  /* 0x00000040ff027424 */ /* 0x000fe400078e00ff */
[----:B------:R-:W-:Y:S01]  /*1fe0*/  LDSM.16.M88.4 R12, [R216] ;  /* 0x00000000d80c783b */ /* 0x000fe20000000200 */
[C---:B------:R-:W-:Y:S02]  /*1ff0*/  IADD3 R234, R219.reuse, 0x800, RZ ;  /* 0x00000800dbea7810 */ /* 0x040fe40007ffe0ff */
[----:B------:R-:W-:Y:S01]  /*2000*/  SEL R2, R2, 0xffffffc0, !P2 ;  /* 0xffffffc002027807 */ /* 0x000fe20005000000 */
[----:B------:R-:W-:Y:S01]  /*2010*/  LDSM.16.M88.4 R40, [R219] ;  /* 0x00000000db28783b */ /* 0x000fe20000000200 */
[----:B------:R-:W-:-:S02]  /*2020*/  IADD3 R233, R219, 0x1000, RZ ;  /* 0x00001000dbe97810 */ /* 0x000fc40007ffe0ff */
[C---:B------:R-:W-:Y:S01]  /*2030*/  IADD3 R232, R219.reuse, 0x1800, RZ ;  /* 0x00001800dbe87810 */ /* 0x040fe20007ffe0ff */
[----:B--2---:R-:W1:Y:S01]  /*2040*/  LDSM.16.M88.4 R8, [R215] ;  /* 0x00000000d708783b */ /* 0x004e620000000200 */
[----:B------:R-:W-:Y:S01]  /*2050*/  IMAD.IADD R214, R208, 0x1, R2 ;  /* 0x00000001d0d67824 */ /* 0x000fe200078e0202 */
[C---:B------:R-:W-:Y:S01]  /*2060*/  IADD3 R231, R219.reuse, 0x2000, RZ ;  /* 0x00002000dbe77810 */ /* 0x040fe20007ffe0ff */
[----:B------:R-:W-:Y:S01]  /*2070*/  IMAD.IADD R213, R2, 0x1, R219 ;  /* 0x0000000102d57824 */ /* 0x000fe200078e02db */
[----:B------:R-:W-:Y:S01]  /*2080*/  LDSM.16.M88.4 R56, [R219+0x1000] ;  /* 0x00100000db38783b */ /* 0x000fe20000000200 */
[----:B------:R-:W-:Y:S02]  /*2090*/  SHF.R.S32.HI R2, RZ, 0x1f, R108 ;  /* 0x0000001fff027819 */ /* 0x000fe4000001146c */
[----:B------:R-:W-:Y:S01]  /*20a0*/  IADD3 R230, R219, 0x2800, RZ ;  /* 0x00002800dbe67810 */ /* 0x000fe20007ffe0ff */
[----:B------:R-:W-:Y:S01]  /*20b0*/  LDSM.16.M88.4 R76, [R219+0x1800] ;  /* 0x00180000db4c783b */ /* 0x000fe20000000200 */
[----:B------:R-:W-:-:S02]  /*20c0*/  LEA.HI R2, R2, R108, RZ, 0x2 ;  /* 0x0000006c02027211 */ /* 0x000fc400078f10ff */
[C---:B------:R-:W-:Y:S01]  /*20d0*/  IADD3 R229, R219.reuse, 0x3000, RZ ;  /* 0x00003000dbe57810 */ /* 0x040fe20007ffe0ff */
[----:B------:R-:W-:Y:S01]  /*20e0*/  LDSM.16.M88.4 R68, [R214+0x8000] ;  /* 0x00800000d644783b */ /* 0x000fe20000000200 */
[----:B------:R-:W-:Y:S01]  /*20f0*/  SHF.R.S32.HI R115, RZ, 0x2, R2 ;  /* 0x00000002ff737819 */ /* 0x000fe20000011402 */
[----:B------:R-:W-:Y:S01]  /*2100*/  IMAD.U32 R2, RZ, RZ, UR11 ;  /* 0x0000000bff027e24 */ /* 0x000fe2000f8e00ff */
[----:B------:R-:W-:Y:S01]  /*2110*/  IADD3 R228, R219, 0x3800, RZ ;  /* 0x00003800dbe47810 */ /* 0x000fe20007ffe0ff */
[----:B------:R-:W-:Y:S01]  /*2120*/  LDSM.16.M88.4 R80, [R214+0x8800] ;  /* 0x00880000d650783b */ /* 0x000fe20000000200 */
[----:B------:R-:W-:Y:S02]  /*2130*/  IADD3 R3, R3, 0x1, R115 ;  /* 0x0000000103037810 */ /* 0x000fe40007ffe073 */
[----:B------:R-:W-:Y:S01]  /*2140*/  IADD3 R227, R219, 0x4000, RZ ;  /* 0x00004000dbe37810 */ /* 0x000fe20007ffe0ff */
[----:B------:R-:W-:Y:S01]  /*2150*/  LDSM.16.M88.4 R88, [R214+0x9000] ;  /* 0x00900000d658783b */ /* 0x000fe20000000200 */
[----:B------:R-:W-:-:S02]  /*2160*/  IADD3 R2, R2, -UR20, R3 ;  /* 0x8000001402027c10 */ /* 0x000fc4000fffe003 */
[----:B------:R-:W-:Y:S01]  /*2170*/  IADD3 R226, R219, 0x4800, RZ ;  /* 0x00004800dbe27810 */ /* 0x000fe20007ffe0ff */
[----:B------:R-:W-:Y:S01]  /*2180*/  LDSM.16.M88.4 R92, [R214+0x9800] ;  /* 0x00980000d65c783b */ /* 0x000fe20000000200 */
[----:B------:R-:W-:Y:S01]  /*2190*/  IADD3 R3, R2, c[0x0][0x2e8], RZ ;  /* 0x0000ba0002037a10 */ /* 0x000fe20007ffe0ff */
[----:B------:R-:W-:Y:S01]  /*21a0*/  IMAD R2, R5, 0x40, R6 ;  /* 0x0000004005027824 */ /* 0x000fe200078e0206 */
[----:B------:R-:W-:Y:S01]  /*21b0*/  IADD3 R225, R219, 0x5000, RZ ;  /* 0x00005000dbe17810 */ /* 0x000fe20007ffe0ff */
[----:B------:R-:W-:Y:S01]  /*21c0*/  LDSM.16.M88.4 R84, [R213+0x800] ;  /* 0x00080000d554783b */ /* 0x000fe20000000200 */
[----:B------:R-:W-:Y:S02]  /*21d0*/  IADD3 R5, R3, 0x8, RZ ;  /* 0x0000000803057810 */ /* 0x000fe40007ffe0ff */
[----:B------:R-:W-:Y:S01]  /*21e0*/  IADD3 R6, R2, 0x1, RZ ;  /* 0x0000000102067810 */ /* 0x000fe20007ffe0ff */
[----:B------:R-:W-:Y:S01]  /*21f0*/  LDSM.16.M88.4 R96, [R213+0x1000] ;  /* 0x00100000d560783b */ /* 0x000fe20000000200 */
[----:B------:R-:W-:-:S02]  /*2200*/  IADD3 R224, R219, 0x5800, RZ ;  /* 0x00005800dbe07810 */ /* 0x000fc40007ffe0ff */
[C---:B------:R-:W-:Y:S01]  /*2210*/  IADD3 R223, R219.reuse, 0x6000, RZ ;  /* 0x00006000dbdf7810 */ /* 0x040fe20007ffe0ff */
[----:B------:R-:W-:Y:S01]  /*2220*/  LDSM.16.M88.4 R104, [R213+0x1800] ;  /* 0x00180000d568783b */ /* 0x000fe20000000200 */
[C---:B------:R-:W-:Y:S02]  /*2230*/  IADD3 R222, R219.reuse, 0x6800, RZ ;  /* 0x00006800dbde7810 */ /* 0x040fe40007ffe0ff */
[C---:B------:R-:W-:Y:S01]  /*2240*/  IADD3 R221, R219.reuse, 0x7000, RZ ;  /* 0x00007000dbdd7810 */ /* 0x040fe20007ffe0ff */
[----:B-1----:R-:W-:Y:S01]  /*2250*/  HMMA.16816.F32 R36, R8, R32, RZ ;  /* 0x000000200824723c */ /* 0x002fe200000018ff */
[----:B------:R-:W-:Y:S01]  /*2260*/  LDSM.16.M88.4 R100, [R208+0xb800] ;  /* 0x00b80000d064783b */ /* 0x000fe20000000200 */
[----:B------:R-:W-:-:S03]  /*2270*/  IADD3 R220, R219, 0x7800, RZ ;  /* 0x00007800dbdc7810 */ /* 0x000fc60007ffe0ff */
[----:B------:R-:W-:Y:S03]  /*2280*/  STL [R1+0x50], R115 ;  /* 0x0000507301007387 */ /* 0x000fe60000100800 */
[C---:B------:R-:W-:Y:S01]  /*2290*/  HMMA.16816.F32 R44, R8.reuse, R34, RZ ;  /* 0x00000022082c723c */ /* 0x040fe200000018ff */
[----:B------:R-:W1:Y:S04]  /*22a0*/  LDSM.16.M88.4 R32, [R219+0x800] ;  /* 0x00080000db20783b */ /* 0x000e680000000200 */
[----:B------:R-:W0:Y:S03]  /*22b0*/  LDGDEPBAR ;  /* 0x00000000000079af */ /* 0x000e260000000000 */
[C---:B------:R-:W-:Y:S08]  /*22c0*/  HMMA.16816.F32 R20, R8.reuse, R16, RZ ;  /* 0x000000100814723c */ /* 0x040ff000000018ff */
[C---:B------:R-:W-:Y:S08]  /*22d0*/  HMMA.16816.F32 R16, R8.reuse, R18, RZ ;  /* 0x000000120810723c */ /* 0x040ff000000018ff */
[C---:B------:R-:W-:Y:S08]  /*22e0*/  HMMA.16816.F32 R48, R8.reuse, R28, RZ ;  /* 0x0000001c0830723c */ /* 0x040ff000000018ff */
[C---:B------:R-:W-:Y:S08]  /*22f0*/  HMMA.16816.F32 R52, R8.reuse, R30, RZ ;  /* 0x0000001e0834723c */ /* 0x040ff000000018ff */
[C---:B------:R-:W-:Y:S08]  /*2300*/  HMMA.16816.F32 R64, R8.reuse, R24, RZ ;  /* 0x000000180840723c */ /* 0x040ff000000018ff */
[----:B------:R-:W-:Y:S01]  /*2310*/  HMMA.16816.F32 R72, R8, R26, RZ ;  /* 0x0000001a0848723c */ /* 0x000fe200000018ff */
[----:B------:R-:W2:Y:S07]  /*2320*/  LDSM.16.M88.4 R8, [R218] ;  /* 0x00000000da08783b */ /* 0x000eae0000000200 */
[C---:B------:R-:W-:Y:S01]  /*2330*/  HMMA.16816.F32 R60, R12.reuse, R40, R20 ;  /* 0x000000280c3c723c */ /* 0x040fe20000001814 */
[----:B------:R-:W-:Y:S07]  /*2340*/  LDSM.16.M88.4 R20, [R217] ;  /* 0x00000000d914783b */ /* 0x000fee0000000200 */
[C---:B------:R-:W-:Y:S08]  /*2350*/  HMMA.16816.F32 R24, R12.reuse, R42, R16 ;  /* 0x0000002a0c18723c */ /* 0x040ff00000001810 */
[C---:B-1----:R-:W-:Y:S08]  /*2360*/  HMMA.16816.F32 R16, R12.reuse, R32, R36 ;  /* 0x000000200c10723c */ /* 0x042ff00000001824 */
[C---:B------:R-:W-:Y:S08]  /*2370*/  HMMA.16816.F32 R28, R12.reuse, R34, R44 ;  /* 0x000000220c1c723c */ /* 0x040ff0000000182c */
[C---:B------:R-:W-:Y:S08]  /*2380*/  HMMA.16816.F32 R36, R12.reuse, R56, R48 ;  /* 0x000000380c24723c */ /* 0x040ff00000001830 */
[C---:B------:R-:W-:Y:S01]  /*2390*/  HMMA.16816.F32 R44, R12.reuse, R76, R64 ;  /* 0x0000004c0c2c723c */ /* 0x040fe20000001840 */
[----:B------:R-:W1:Y:S07]  /*23a0*/  LDSM.16.M88.4 R64, [R213] ;  /* 0x00000000d540783b */ /* 0x000e6e0000000200 */
[----:B------:R-:W-:Y:S01]  /*23b0*/  HMMA.16816.F32 R40, R12, R58, R52 ;  /* 0x0000003a0c28723c */ /* 0x000fe20000001834 */
[----:B------:R-:W-:Y:S07]  /*23c0*/  LDSM.16.M88.4 R56, [R208+0xa000] ;  /* 0x00a00000d038783b */ /* 0x000fee0000000200 */
[C---:B--2---:R-:W-:Y:S01]  /*23d0*/  HMMA.16816.F32 R52, R8.reuse, R68, R60 ;  /* 0x000000440834723c */ /* 0x044fe2000000183c */
[----:B------:R-:W-:Y:S07]  /*23e0*/  LDSM.16.M88.4 R60, [R208+0xa800] ;  /* 0x00a80000d03c783b */ /* 0x000fee0000000200 */
[----:B------:R-:W-:Y:S01]  /*23f0*/  HMMA.16816.F32 R32, R8, R70, R24 ;  /* 0x000000460820723c */ /* 0x000fe20000001818 */
[----:B------:R-:W-:Y:S07]  /*2400*/  LDSM.16.M88.4 R68, [R208+0xb000] ;  /* 0x00b00000d044783b */ /* 0x000fee0000000200 */
[----:B------:R-:W-:Y:S01]  /*2410*/  HMMA.16816.F32 R48, R12, R78, R72 ;  /* 0x0000004e0c30723c */ /* 0x000fe20000001848 */
[----:B------:R-:W-:Y:S04]  /*2420*/  LDSM.16.M88.4 R72, [R219+0x2800] ;  /* 0x00280000db48783b */ /* 0x000fe80000000200 */
[----:B------:R-:W-:Y:S03]  /*2430*/  LDSM.16.M88.4 R76, [R214+0xb000] ;  /* 0x00b00000d64c783b */ /* 0x000fe60000000200 */
[C---:B------:R-:W-:Y:S01]  /*2440*/  HMMA.16816.F32 R24, R8.reuse, R80, R16 ;  /* 0x000000500818723c */ /* 0x040fe20000001810 */
[----:B------:R-:W2:Y:S07]  /*2450*/  LDSM.16.M88.4 R16, [R215+0x2000] ;  /* 0x00200000d710783b */ /* 0x000eae0000000200 */
[C---:B------:R-:W-:Y:S01]  /*2460*/  HMMA.16816.F32 R12, R8.reuse, R82, R28 ;  /* 0x00000052080c723c */ /* 0x040fe2000000181c */
[----:B------:R-:W-:Y:S07]  /*2470*/  LDSM.16.M88.4 R80, [R219+0x3000] ;  /* 0x00300000db50783b */ /* 0x000fee0000000200 */
[C---:B------:R-:W-:Y:S08]  /*2480*/  HMMA.16816.F32 R28, R8.reuse, R88, R36 ;  /* 0x00000058081c723c */ /* 0x040ff00000001824 */
[C---:B------:R-:W-:Y:S01]  /*2490*/  HMMA.16816.F32 R40, R8.reuse, R90, R40 ;  /* 0x0000005a0828723c */ /* 0x040fe20000001828 */
[----:B------:R-:W-:Y:S07]  /*24a0*/  LDSM.16.M88.4 R88, [R219+0x3800] ;  /* 0x00380000db58783b */ /* 0x000fee0000000200 */
[----:B------:R-:W-:Y:S08]  /*24b0*/  HMMA.16816.F32 R44, R8, R92, R44 ;  /* 0x0000005c082c723c */ /* 0x000ff0000000182c */
[C---:B-1----:R-:W-:Y:S08]  /*24c0*/  HMMA.16816.F32 R52, R20.reuse, R64, R52 ;  /* 0x000000401434723c */ /* 0x042ff00000001834 */
[C---:B------:R-:W-:Y:S01]  /*24d0*/  HMMA.16816.F32 R36, R20.reuse, R66, R32 ;  /* 0x000000421424723c */ /* 0x040fe20000001820 */
[----:B------:R-:W-:Y:S07]  /*24e0*/  LDSM.16.M88.4 R64, [R219+0x2000] ;  /* 0x00200000db40783b */ /* 0x000fee0000000200 */
[----:B------:R-:W-:Y:S08]  /*24f0*/  HMMA.16816.F32 R32, R20, R84, R24 ;  /* 0x000000541420723c */ /* 0x000ff00000001818 */
[----:B------:R-:W-:Y:S08]  /*2500*/  HMMA.16816.F32 R48, R8, R94, R48 ;  /* 0x0000005e0830723c */ /* 0x000ff00000001830 */
[C---:B------:R-:W-:Y:S01]  /*2510*/  HMMA.16816.F32 R24, R20.reuse, R86, R12 ;  /* 0x000000561418723c */ /* 0x040fe2000000180c */
[----:B------:R-:W1:Y:S04]  /*2520*/  LDSM.16.M88.4 R12, [R216+0x2000] ;  /* 0x00200000d80c783b */ /* 0x000e680000000200 */
[----:B------:R-:W-:Y:S03]  /*2530*/  LDSM.16.M88.4 R84, [R214+0xb800] ;  /* 0x00b80000d654783b */ /* 0x000fe60000000200 */
[C---:B------:R-:W-:Y:S08]  /*2540*/  HMMA.16816.F32 R8, R20.reuse, R96, R28 ;  /* 0x000000601408723c */ /* 0x040ff0000000181c */
[C---:B------:R-:W-:Y:S08]  /*2550*/  HMMA.16816.F32 R28, R20.reuse, R98, R40 ;  /* 0x00000062141c723c */ /* 0x040ff00000001828 */
[----:B------:R-:W-:Y:S08]  /*2560*/  HMMA.16816.F32 R44, R20, R104, R44 ;  /* 0x00000068142c723c */ /* 0x000ff0000000182c */
[C---:B--2---:R-:W-:Y:S08]  /*2570*/  HMMA.16816.F32 R52, R16.reuse, R56, R52 ;  /* 0x000000381034723c */ /* 0x044ff00000001834 */
[C---:B------:R-:W-:Y:S01]  /*2580*/  HMMA.16816.F32 R40, R16.reuse, R58, R36 ;  /* 0x0000003a1028723c */ /* 0x040fe20000001824 */
[----:B------:R-:W-:Y:S07]  /*2590*/  LDSM.16.M88.4 R56, [R213+0x2000] ;  /* 0x00200000d538783b */ /* 0x000fee0000000200 */
[----:B------:R-:W-:Y:S08]  /*25a0*/  HMMA.16816.F32 R36, R16, R60, R32 ;  /* 0x0000003c1024723c */ /* 0x000ff00000001820 */
[----:B------:R-:W-:Y:S08]  /*25b0*/  HMMA.16816.F32 R48, R20, R106, R48 ;  /* 0x0000006a1430723c */ /* 0x000ff00000001830 */
[C---:B------:R-:W-:Y:S01]  /*25c0*/  HMMA.16816.F32 R32, R16.reuse, R62, R24 ;  /* 0x0000003e1020723c */ /* 0x040fe20000001818 */
[----:B------:R-:W-:Y:S07]  /*25d0*/  LDSM.16.M88.4 R60, [R214+0xa000] ;  /* 0x00a00000d63c783b */ /* 0x000fee0000000200 */
[C---:B------:R-:W-:Y:S01]  /*25e0*/  HMMA.16816.F32 R24, R16.reuse, R68, R8 ;  /* 0x000000441018723c */ /* 0x040fe20000001808 */
[----:B------:R-:W2:Y:S07]  /*25f0*/  LDSM.16.M88.4 R8, [R218+0x2000] ;  /* 0x00200000da08783b */ /* 0x000eae0000000200 */
[C---:B------:R-:W-:Y:S01]  /*2600*/  HMMA.16816.F32 R20, R16.reuse, R70, R28 ;  /* 0x000000461014723c */ /* 0x040fe2000000181c */
[----:B------:R-:W3:Y:S07]  /*2610*/  LDSM.16.M88.4 R68, [R214+0xa800] ;  /* 0x00a80000d644783b */ /* 0x000eee0000000200 */
[----:B------:R-:W-:Y:S08]  /*2620*/  HMMA.16816.F32 R28, R16, R100, R44 ;  /* 0x00000064101c723c */ /* 0x000ff0000000182c */
[C---:B-1----:R-:W-:Y:S08]  /*2630*/  HMMA.16816.F32 R52, R12.reuse, R64, R52 ;  /* 0x000000400c34723c */ /* 0x042ff00000001834 */
[C---:B------:R-:W-:Y:S01]  /*2640*/  HMMA.16816.F32 R44, R12.reuse, R66, R40 ;  /* 0x000000420c2c723c */ /* 0x040fe20000001828 */
[----:B------:R-:W-:Y:S07]  /*2650*/  LDSM.16.M88.4 R64, [R213+0x2800] ;  /* 0x00280000d540783b */ /* 0x000fee0000000200 */
[----:B------:R-:W-:Y:S08]  /*2660*/  HMMA.16816.F32 R40, R12, R72, R36 ;  /* 0x000000480c28723c */ /* 0x000ff00000001824 */
[----:B------:R-:W-:Y:S08]  /*2670*/  HMMA.16816.F32 R48, R16, R102, R48 ;  /* 0x000000661030723c */ /* 0x000ff00000001830 */
[C---:B------:R-:W-:Y:S01]  /*2680*/  HMMA.16816.F32 R36, R12.reuse, R74, R32 ;  /* 0x0000004a0c24723c */ /* 0x040fe20000001820 */
[----:B------:R-:W-:Y:S07]  /*2690*/  LDSM.16.M88.4 R72, [R208+0xc000] ;  /* 0x00c00000d048783b */ /* 0x000fee0000000200 */
[C---:B------:R-:W-:Y:S08]  /*26a0*/  HMMA.16816.F32 R32, R12.reuse, R80, R24 ;  /* 0x000000500c20723c */ /* 0x040ff00000001818 */
[C---:B------:R-:W-:Y:S01]  /*26b0*/  HMMA.16816.F32 R24, R12.reuse, R82, R20 ;  /* 0x000000520c18723c */ /* 0x040fe20000001814 */
[----:B------:R-:W1:Y:S04]  /*26c0*/  LDSM.16.M88.4 R20, [R217+0x2000] ;  /* 0x00200000d914783b */ /* 0x000e680000000200 */
[----:B------:R-:W-:Y:S03]  /*26d0*/  LDSM.16.M88.4 R80, [R208+0xd800] ;  /* 0x00d80000d050783b */ /* 0x000fe60000000200 */
[----:B------:R-:W-:Y:S01]  /*26e0*/  HMMA.16816.F32 R16, R12, R88, R28 ;  /* 0x000000580c10723c */ /* 0x000fe2000000181c */
[----:B------:R-:W-:Y:S07]  /*26f0*/  LDSM.16.M88.4 R28, [R213+0x3800] ;  /* 0x00380000d51c783b */ /* 0x000fee0000000200 */
[C---:B--2---:R-:W-:Y:S08]  /*2700*/  HMMA.16816.F32 R52, R8.reuse, R60, R52 ;  /* 0x0000003c0834723c */ /* 0x044ff00000001834 */
[----:B------:R-:W-:Y:S08]  /*2710*/  HMMA.16816.F32 R60, R8, R62, R44 ;  /* 0x0000003e083c723c */ /* 0x000ff0000000182c */
[----:B------:R-:W-:Y:S01]  /*2720*/  HMMA.16816.F32 R12, R12, R90, R48 ;  /* 0x0000005a0c0c723c */ /* 0x000fe20000001830 */
[----:B------:R-:W-:Y:S07]  /*2730*/  LDSM.16.M88.4 R88, [R213+0x4000] ;  /* 0x00400000d558783b */ /* 0x000fee0000000200 */
[C---:B---3--:R-:W-:Y:S01]  /*2740*/  HMMA.16816.F32 R44, R8.reuse, R70, R36 ;  /* 0x00000046082c723c */ /* 0x048fe20000001824 */
[----:B------:R-:W2:Y:S07]  /*2750*/  LDSM.16.M88.4 R36, [R213+0x3000] ;  /* 0x00300000d524783b */ /* 0x000eae0000000200 */
[C---:B------:R-:W-:Y:S01]  /*2760*/  HMMA.16816.F32 R48, R8.reuse, R68, R40 ;  /* 0x000000440830723c */ /* 0x040fe20000001828 */
[----:B------:R-:W-:Y:S07]  /*2770*/  LDSM.16.M88.4 R68, [R208+0xc800] ;  /* 0x00c80000d044783b */ /* 0x000fee0000000200 */
[C---:B------:R-:W-:Y:S08]  /*2780*/  HMMA.16816.F32 R40, R8.reuse, R76, R32 ;  /* 0x0000004c0828723c */ /* 0x040ff00000001820 */
[C---:B------:R-:W-:Y:S08]  /*2790*/  HMMA.16816.F32 R32, R8.reuse, R78, R24 ;  /* 0x0000004e0820723c */ /* 0x040ff00000001818 */
[C---:B------:R-:W-:Y:S01]  /*27a0*/  HMMA.16816.F32 R24, R8.reuse, R84, R16 ;  /* 0x000000540818723c */ /* 0x040fe20000001810 */
[----:B------:R-:W3:Y:S07]  /*27b0*/  LDSM.16.M88.4 R16, [R215+0x4000] ;  /* 0x00400000d710783b */ /* 0x000eee0000000200 */
[----:B------:R-:W-:Y:S01]  /*27c0*/  HMMA.16816.F32 R12, R8, R86, R12 ;  /* 0x00000056080c723c */ /* 0x000fe2000000180c */
[----:B------:R-:W4:Y:S07]  /*27d0*/  LDSM.16.M88.4 R84, [R208+0xd000] ;  /* 0x00d00000d054783b */ /* 0x000f2e0000000200 */
[C---:B-1----:R-:W-:Y:S08]  /*27e0*/  HMMA.16816.F32 R8, R20.reuse, R56, R52 ;  /* 0x000000381408723c */ /* 0x042ff00000001834 */
[C---:B------:R-:W-:Y:S08]  /*27f0*/  HMMA.16816.F32 R60, R20.reuse, R58, R60 ;  /* 0x0000003a143c723c */ /* 0x040ff0000000183c */
[C---:B------:R-:W-:Y:S08]  /*2800*/  HMMA.16816.F32 R56, R20.reuse, R64, R48 ;  /* 0x000000401438723c */ /* 0x040ff00000001830 */
[C---:B------:R-:W-:Y:S08]  /*2810*/  HMMA.16816.F32 R52, R20.reuse, R66, R44 ;  /* 0x000000421434723c */ /* 0x040ff0000000182c */
[C---:B--2---:R-:W-:Y:S01]  /*2820*/  HMMA.16816.F32 R64, R20.reuse, R36, R40 ;  /* 0x000000241440723c */ /* 0x044fe20000001828 */
[----:B------:R-:W-:Y:S07]  /*2830*/  LDSM.16.M88.4 R40, [R219+0x4000] ;  /* 0x00400000db28783b */ /* 0x000fee0000000200 */
[C---:B------:R-:W-:Y:S01]  /*2840*/  HMMA.16816.F32 R76, R20.reuse, R38, R32 ;  /* 0x00000026144c723c */ /* 0x040fe20000001820 */
[----:B------:R-:W-:Y:S07]  /*2850*/  LDSM.16.M88.4 R36, [R219+0x4800] ;  /* 0x00480000db24783b */ /* 0x000fee0000000200 */
[C---:B------:R-:W-:Y:S08]  /*2860*/  HMMA.16816.F32 R48, R20.reuse, R28, R24 ;  /* 0x0000001c1430723c */ /* 0x040ff00000001818 */
[----:B------:R-:W-:Y:S01]  /*2870*/  HMMA.16816.F32 R44, R20, R30, R12 ;  /* 0x0000001e142c723c */ /* 0x000fe2000000180c */
[----:B------:R-:W1:Y:S07]  /*2880*/  LDSM.16.M88.4 R12, [R216+0x4000] ;  /* 0x00400000d80c783b */ /* 0x000e6e0000000200 */
[C---:B---3--:R-:W-:Y:S01]  /*2890*/  HMMA.16816.F32 R24, R16.reuse, R68, R56 ;  /* 0x000000441018723c */ /* 0x048fe20000001838 */
[----:B------:R-:W2:Y:S07]  /*28a0*/  LDSM.16.M88.4 R56, [R219+0x5000] ;  /* 0x00500000db38783b */ /* 0x000eae0000000200 */
[C---:B------:R-:W-:Y:S01]  /*28b0*/  HMMA.16816.F32 R20, R16.reuse, R70, R52 ;  /* 0x000000461014723c */ /* 0x040fe20000001834 */
[----:B------:R-:W-:Y:S07]  /*28c0*/  LDSM.16.M88.4 R68, [R214+0xc800] ;  /* 0x00c80000d644783b */ /* 0x000fee0000000200 */
[C---:B----4-:R-:W-:Y:S08]  /*28d0*/  HMMA.16816.F32 R52, R16.reuse, R84, R64 ;  /* 0x000000541034723c */ /* 0x050ff00000001840 */
[C---:B------:R-:W-:Y:S01]  /*28e0*/  HMMA.16816.F32 R64, R16.reuse, R86, R76 ;  /* 0x000000561040723c */ /* 0x040fe2000000184c */
[----:B------:R-:W3:Y:S04]  /*28f0*/  LDSM.16.M88.4 R76, [R219+0x5800] ;  /* 0x00580000db4c783b */ /* 0x000ee80000000200 */
[----:B------:R-:W-:Y:S03]  /*2900*/  LDSM.16.M88.4 R84, [R214+0xc000] ;  /* 0x00c00000d654783b */ /* 0x000fe60000000200 */
[C---:B------:R-:W-:Y:S01]  /*2910*/  HMMA.16816.F32 R32, R16.reuse, R72, R8 ;  /* 0x000000481020723c */ /* 0x040fe20000001808 */
[----:B------:R-:W4:Y:S07]  /*2920*/  LDSM.16.M88.4 R8, [R218+0x4000] ;  /* 0x00400000da08783b */ /* 0x000f2e0000000200 */
[C---:B------:R-:W-:Y:S01]  /*2930*/  HMMA.16816.F32 R28, R16.reuse, R74, R60 ;  /* 0x0000004a101c723c */ /* 0x040fe2000000183c */
[----:B------:R-:W-:Y:S07]  /*2940*/  LDSM.16.M88.4 R72, [R214+0xd800] ;  /* 0x00d80000d648783b */ /* 0x000fee0000000200 */
[C---:B------:R-:W-:Y:S08]  /*2950*/  HMMA.16816.F32 R60, R16.reuse, R80, R48 ;  /* 0x00000050103c723c */ /* 0x040ff00000001830 */
[----:B------:R-:W-:Y:S01]  /*2960*/  HMMA.16816.F32 R16, R16, R82, R44 ;  /* 0x000000521010723c */ /* 0x000fe2000000182c */
[----:B------:R-:W5:Y:S07]  /*2970*/  LDSM.16.M88.4 R80, [R214+0xd000] ;  /* 0x00d00000d650783b */ /* 0x000f6e0000000200 */
[C---:B-1----:R-:W-:Y:S08]  /*2980*/  HMMA.16816.F32 R48, R12.reuse, R40, R32 ;  /* 0x000000280c30723c */ /* 0x042ff00000001820 */
[C---:B------:R-:W-:Y:S08]  /*2990*/  HMMA.16816.F32 R44, R12.reuse, R42, R28 ;  /* 0x0000002a0c2c723c */ /* 0x040ff0000000181c */
[C---:B------:R-:W-:Y:S08]  /*29a0*/  HMMA.16816.F32 R40, R12.reuse, R36, R24 ;  /* 0x000000240c28723c */ /* 0x040ff00000001818 */
[C---:B--2---:R-:W-:Y:S08]  /*29b0*/  HMMA.16816.F32 R32, R12.reuse, R56, R52 ;  /* 0x000000380c20723c */ /* 0x044ff00000001834 */
[C---:B------:R-:W-:Y:S01]  /*29c0*/  HMMA.16816.F32 R36, R12.reuse, R38, R20 ;  /* 0x000000260c24723c */ /* 0x040fe20000001814 */
[----:B------:R-:W1:Y:S07]  /*29d0*/  LDSM.16.M88.4 R20, [R217+0x4000] ;  /* 0x00400000d914783b */ /* 0x000e6e0000000200 */
[C---:B---3--:R-:W-:Y:S01]  /*29e0*/  HMMA.16816.F32 R24, R12.reuse, R76, R60 ;  /* 0x0000004c0c18723c */ /* 0x048fe2000000183c */
[----:B------:R-:W-:Y:S07]  /*29f0*/  LDSM.16.M88.4 R60, [R213+0x5000] ;  /* 0x00500000d53c783b */ /* 0x000fee0000000200 */
[C---:B------:R-:W-:Y:S01]  /*2a00*/  HMMA.16816.F32 R16, R12.reuse, R78, R16 ;  /* 0x0000004e0c10723c */ /* 0x040fe20000001810 */
[----:B------:R-:W2:Y:S07]  /*2a10*/  LDSM.16.M88.4 R76, [R213+0x4800] ;  /* 0x00480000d54c783b */ /* 0x000eae0000000200 */
[----:B------:R-:W-:Y:S01]  /*2a20*/  HMMA.16816.F32 R28, R12, R58, R64 ;  /* 0x0000003a0c1c723c */ /* 0x000fe20000001840 */
[----:B------:R-:W-:Y:S07]  /*2a30*/  LDSM.16.M88.4 R64, [R208+0xe000] ;  /* 0x00e00000d040783b */ /* 0x000fee0000000200 */
[C---:B----4-:R-:W-:Y:S08]  /*2a40*/  HMMA.16816.F32 R12, R8.reuse, R84, R48 ;  /* 0x00000054080c723c */ /* 0x050ff00000001830 */
[C---:B------:R-:W-:Y:S08]  /*2a50*/  HMMA.16816.F32 R40, R8.reuse, R68, R40 ;  /* 0x000000440828723c */ /* 0x040ff00000001828 */
[C---:B-----5:R-:W-:Y:S01]  /*2a60*/  HMMA.16816.F32 R48, R8.reuse, R80, R32 ;  /* 0x000000500830723c */ /* 0x060fe20000001820 */
[----:B------:R-:W3:Y:S07]  /*2a70*/  LDSM.16.M88.4 R32, [R213+0x5800] ;  /* 0x00580000d520783b */ /* 0x000eee0000000200 */
[C---:B------:R-:W-:Y:S01]  /*2a80*/  HMMA.16816.F32 R44, R8.reuse, R86, R44 ;  /* 0x00000056082c723c */ /* 0x040fe2000000182c */
[----:B------:R-:W-:Y:S07]  /*2a90*/  LDSM.16.M88.4 R84, [R219+0x6000] ;  /* 0x00600000db54783b */ /* 0x000fee0000000200 */
[C---:B------:R-:W-:Y:S08]  /*2aa0*/  HMMA.16816.F32 R56, R8.reuse, R70, R36 ;  /* 0x000000460838723c */ /* 0x040ff00000001824 */
[C---:B------:R-:W-:Y:S01]  /*2ab0*/  HMMA.16816.F32 R52, R8.reuse, R82, R28 ;  /* 0x000000520834723c */ /* 0x040fe2000000181c */
[----:B------:R-:W-:Y:S07]  /*2ac0*/  LDSM.16.M88.4 R80, [R208+0xf000] ;  /* 0x00f00000d050783b */ /* 0x000fee0000000200 */
[C---:B------:R-:W-:Y:S08]  /*2ad0*/  HMMA.16816.F32 R68, R8.reuse, R72, R24 ;  /* 0x000000480844723c */ /* 0x040ff00000001818 */
[----:B------:R-:W-:Y:S01]  /*2ae0*/  HMMA.16816.F32 R36, R8, R74, R16 ;  /* 0x0000004a0824723c */ /* 0x000fe20000001810 */
[----:B------:R-:W4:Y:S04]  /*2af0*/  LDSM.16.M88.4 R8, [R215+0x6000] ;  /* 0x00600000d708783b */ /* 0x000f280000000200 */
[----:B------:R-:W-:Y:S03]  /*2b00*/  LDSM.16.M88.4 R72, [R208+0xf800] ;  /* 0x00f80000d048783b */ /* 0x000fe60000000200 */
[C---:B-1----:R-:W-:Y:S01]  /*2b10*/  HMMA.16816.F32 R28, R20.reuse, R88, R12 ;  /* 0x00000058141c723c */ /* 0x042fe2000000180c */
[----:B------:R-:W-:Y:S07]  /*2b20*/  LDSM.16.M88.4 R16, [R216+0x6000] ;  /* 0x00600000d810783b */ /* 0x000fee0000000200 */
[C---:B--2---:R-:W-:Y:S01]  /*2b30*/  HMMA.16816.F32 R12, R20.reuse, R76, R40 ;  /* 0x0000004c140c723c */ /* 0x044fe20000001828 */
[----:B------:R-:W1:Y:S07]  /*2b40*/  LDSM.16.M88.4 R40, [R208+0xe800] ;  /* 0x00e80000d028783b */ /* 0x000e6e0000000200 */
[C---:B------:R-:W-:Y:S01]  /*2b50*/  HMMA.16816.F32 R24, R20.reuse, R90, R44 ;  /* 0x0000005a1418723c */ /* 0x040fe2000000182c */
[----:B------:R-:W-:Y:S07]  /*2b60*/  LDSM.16.M88.4 R88, [R219+0x7800] ;  /* 0x00780000db58783b */ /* 0x000fee0000000200 */
[C---:B------:R-:W-:Y:S08]  /*2b70*/  HMMA.16816.F32 R48, R20.reuse, R60, R48 ;  /* 0x0000003c1430723c */ /* 0x040ff00000001830 */
[C---:B------:R-:W-:Y:S01]  /*2b80*/  HMMA.16816.F32 R44, R20.reuse, R78, R56 ;  /* 0x0000004e142c723c */ /* 0x040fe20000001838 */
[----:B------:R-:W-:Y:S07]  /*2b90*/  LDSM.16.M88.4 R76, [R219+0x6800] ;  /* 0x00680000db4c783b */ /* 0x000fee0000000200 */
[C---:B------:R-:W-:Y:S08]  /*2ba0*/  HMMA.16816.F32 R52, R20.reuse, R62, R52 ;  /* 0x0000003e1434723c */ /* 0x040ff00000001834 */
[C---:B---3--:R-:W-:Y:S01]  /*2bb0*/  HMMA.16816.F32 R56, R20.reuse, R32, R68 ;  /* 0x000000201438723c */ /* 0x048fe20000001844 */
[----:B------:R-:W2:Y:S07]  /*2bc0*/  LDSM.16.M88.4 R68, [R219+0x7000] ;  /* 0x00700000db44783b */ /* 0x000eae0000000200 */
[----:B------:R-:W-:Y:S08]  /*2bd0*/  HMMA.16816.F32 R36, R20, R34, R36 ;  /* 0x000000221424723c */ /* 0x000ff00000001824 */
[C---:B----4-:R-:W-:Y:S08]  /*2be0*/  HMMA.16816.F32 R32, R8.reuse, R64, R28 ;  /* 0x000000400820723c */ /* 0x050ff0000000181c */
[C---:B------:R-:W-:Y:S08]  /*2bf0*/  HMMA.16816.F32 R64, R8.reuse, R66, R24 ;  /* 0x000000420840723c */ /* 0x040ff00000001818 */
[C---:B------:R-:W-:Y:S01]  /*2c00*/  HMMA.16816.F32 R20, R8.reuse, R80, R48 ;  /* 0x000000500814723c */ /* 0x040fe20000001830 */
[----:B------:R-:W-:Y:S07]  /*2c10*/  LDSM.16.M88.4 R48, [R214+0xe000] ;  /* 0x00e00000d630783b */ /* 0x000fee0000000200 */
[C---:B-1----:R-:W-:Y:S08]  /*2c20*/  HMMA.16816.F32 R28, R8.reuse, R40, R12 ;  /* 0x00000028081c723c */ /* 0x042ff0000000180c */
[C---:B------:R-:W-:Y:S08]  /*2c30*/  HMMA.16816.F32 R24, R8.reuse, R42, R44 ;  /* 0x0000002a0818723c */ /* 0x040ff0000000182c */
[C---:B------:R-:W-:Y:S01]  /*2c40*/  HMMA.16816.F32 R12, R8.reuse, R82, R52 ;  /* 0x00000052080c723c */ /* 0x040fe20000001834 */
[----:B------:R-:W-:Y:S07]  /*2c50*/  LDSM.16.M88.4 R80, [R214+0xf800] ;  /* 0x00f80000d650783b */ /* 0x000fee0000000200 */
[C---:B------:R-:W-:Y:S08]  /*2c60*/  HMMA.16816.F32 R60, R8.reuse, R72, R56 ;  /* 0x00000048083c723c */ /* 0x040ff00000001838 */
[----:B------:R-:W-:Y:S01]  /*2c70*/  HMMA.16816.F32 R44, R8, R74, R36 ;  /* 0x0000004a082c723c */ /* 0x000fe20000001824 */
[----:B------:R-:W1:Y:S04]  /*2c80*/  LDSM.16.M88.4 R8, [R218+0x6000] ;  /* 0x00600000da08783b */ /* 0x000e680000000200 */
[----:B------:R-:W3:Y:S03]  /*2c90*/  LDSM.16.M88.4 R72, [R214+0xf000] ;  /* 0x00f00000d648783b */ /* 0x000ee60000000200 */
[C---:B------:R-:W-:Y:S01]  /*2ca0*/  HMMA.16816.F32 R56, R16.reuse, R86, R64 ;  /* 0x000000561038723c */ /* 0x040fe20000001840 */
[----:B------:R-:W4:Y:S07]  /*2cb0*/  LDSM.16.M88.4 R64, [R214+0xe800] ;  /* 0x00e80000d640783b */ /* 0x000f2e0000000200 */
[C---:B------:R-:W-:Y:S08]  /*2cc0*/  HMMA.16816.F32 R36, R16.reuse, R84, R32 ;  /* 0x000000541024723c */ /* 0x040ff00000001820 */
[C---:B--2---:R-:W-:Y:S08]  /*2cd0*/  HMMA.16816.F32 R32, R16.reuse, R68, R20 ;  /* 0x000000441020723c */ /* 0x044ff00000001814 */
[C---:B------:R-:W-:Y:S08]  /*2ce0*/  HMMA.16816.F32 R52, R16.reuse, R76, R28 ;  /* 0x0000004c1034723c */ /* 0x040ff0000000181c */
[C---:B------:R-:W-:Y:S01]  /*2cf0*/  HMMA.16816.F32 R28, R16.reuse, R70, R12 ;  /* 0x00000046101c723c */ /* 0x040fe2000000180c */
[----:B------:R-:W-:Y:S04]  /*2d00*/  LDSM.16.M88.4 R12, [R217+0x6000] ;  /* 0x00600000d90c783b */ /* 0x000fe80000000200 */
[----:B------:R-:W2:Y:S03]  /*2d10*/  LDSM.16.M88.4 R68, [R213+0x6000] ;  /* 0x00600000d544783b */ /* 0x000ea60000000200 */
[C---:B------:R-:W-:Y:S08]  /*2d20*/  HMMA.16816.F32 R40, R16.reuse, R78, R24 ;  /* 0x0000004e1028723c */ /* 0x040ff00000001818 */
[----:B------:R-:W-:Y:S08]  /*2d30*/  HMMA.16816.F32 R24, R16, R88, R60 ;  /* 0x000000581018723c */ /* 0x000ff0000000183c */
[C---:B-1----:R-:W-:Y:S08]  /*2d40*/  HMMA.16816.F32 R20, R8.reuse, R48, R36 ;  /* 0x000000300814723c */ /* 0x042ff00000001824 */
[C---:B------:R-:W-:Y:S08]  /*2d50*/  HMMA.16816.F32 R36, R8.reuse, R50, R56 ;  /* 0x000000320824723c */ /* 0x040ff00000001838 */
[----:B---3--:R-:W-:Y:S01]  /*2d60*/  HMMA.16816.F32 R48, R8, R72, R32 ;  /* 0x000000480830723c */ /* 0x008fe20000001820 */
[----:B------:R-:W1:Y:S07]  /*2d70*/  LDSM.16.M88.4 R32, [R213+0x6800] ;  /* 0x00680000d520783b */ /* 0x000e6e0000000200 */
[----:B------:R-:W-:Y:S08]  /*2d80*/  HMMA.16816.F32 R16, R16, R90, R44 ;  /* 0x0000005a1010723c */ /* 0x000ff0000000182c */
[C---:B----4-:R-:W-:Y:S08]  /*2d90*/  HMMA.16816.F32 R52, R8.reuse, R64, R52 ;  /* 0x000000400834723c */ /* 0x050ff00000001834 */
[C---:B------:R-:W-:Y:S08]  /*2da0*/  HMMA.16816.F32 R44, R8.reuse, R66, R40 ;  /* 0x00000042082c723c */ /* 0x040ff00000001828 */
[----:B------:R-:W-:Y:S01]  /*2db0*/  HMMA.16816.F32 R64, R8, R80, R24 ;  /* 0x000000500840723c */ /* 0x000fe20000001818 */
[----:B------:R-:W3:Y:S07]  /*2dc0*/  LDSM.16.M88.4 R24, [R213+0x7000] ;  /* 0x00700000d518783b */ /* 0x000eee0000000200 */
[C---:B--2---:R-:W-:Y:S07]  /*2dd0*/  HMMA.16816.F32 R40, R12.reuse, R68, R20 ;  /* 0x000000440c28723c */ /* 0x044fee0000001814 */
[----:B------:R-:W-:Y:S01]  /*2de0*/  IMAD R68, R114, 0x4, R113 ;  /* 0x0000000472447824 */ /* 0x000fe200078e0271 */
[----:B------:R-:W-:Y:S01]  /*2df0*/  HMMA.16816.F32 R20, R12, R70, R36 ;  /* 0x000000460c14723c */ /* 0x000fe20000001824 */
[----:B------:R-:W2:Y:S01]  /*2e00*/  LDSM.16.M88.4 R36, [R213+0x7800] ;  /* 0x00780000d524783b */ /* 0x000ea20000000200 */
[----:B------:R-:W-:-:S04]  /*2e10*/  DEPBAR.LE SB0, 0x0 ;  /* 0x000080000000791a */ /* 0x000fc80000000000 */
[----:B------:R4:W-:Y:S02]  /*2e20*/  STL [R1+0x30], R68 ;  /* 0x0000304401007387 */ /* 0x0009e40000100800 */
[C---:B------:R-:W-:Y:S08]  /*2e30*/  HMMA.16816.F32 R60, R8.reuse, R74, R28 ;  /* 0x0000004a083c723c */ /* 0x040ff0000000181c */
[----:B------:R-:W-:Y:S07]  /*2e40*/  HMMA.16816.F32 R56, R8, R82, R16 ;  /* 0x000000520838723c */ /* 0x000fee0000001810 */
[----:B------:R-:W-:Y:S01]  /*2e50*/  IMNMX R17, R3, UR11, PT ;  /* 0x0000000b03117c17 */ /* 0x000fe2000b800200 */
[----:B-1----:R-:W-:Y:S01]  /*2e60*/  HMMA.16816.F32 R8, R12, R32, R52 ;  /* 0x000000200c08723c */ /* 0x002fe20000001834 */
[----:B------:R-:W-:-:S02]  /*2e70*/  IMNMX R16, R5, UR11, PT ;  /* 0x0000000b05107c17 */ /* 0x000fc4000b800200 */
[C---:B------:R-:W-:Y:S02]  /*2e80*/  IADD3 R3, R2.reuse, 0x8, RZ ;  /* 0x0000000802037810 */ /* 0x040fe40007ffe0ff */
[----:B------:R-:W-:Y:S02]  /*2e90*/  IADD3 R5, R2, 0x9, RZ ;  /* 0x0000000902057810 */ /* 0x000fe40007ffe0ff */
[CC--:B------:R-:W-:Y:S01]  /*2ea0*/  ISETP.GE.AND P0, PT, R6.reuse, R17.reuse, PT ;  /* 0x000000110600720c */ /* 0x0c0fe20003f06270 */
[----:B------:R-:W-:Y:S01]  /*2eb0*/  HMMA.16816.F32 R32, R12, R34, R44 ;  /* 0x000000220c20723c */ /* 0x000fe2000000182c */
[----:B------:R-:W-:Y:S01]  /*2ec0*/  BAR.SYNC.DEFER_BLOCKING 0x0 ;  /* 0x0000000000007b1d */ /* 0x000fe20000010000 */
[-C--:B------:R-:W-:Y:S02]  /*2ed0*/  ISETP.GE.AND P3, PT, R6, R16.reuse, PT ;  /* 0x000000100600720c */ /* 0x080fe40003f66270 */
[C---:B------:R-:W-:Y:S02]  /*2ee0*/  ISETP.GE.AND P4, PT, R3.reuse, R17, PT ;  /* 0x000000110300720c */ /* 0x040fe40003f86270 */
[----:B------:R-:W-:-:S02]  /*2ef0*/  ISETP.GE.AND P6, PT, R3, R16, PT ;  /* 0x000000100300720c */ /* 0x000fc40003fc6270 */
[C---:B------:R-:W-:Y:S01]  /*2f00*/  ISETP.GE.AND P2, PT, R5.reuse, R17, PT ;  /* 0x000000110500720c */ /* 0x040fe20003f46270 */
[----:B---3--:R-:W-:Y:S01]  /*2f10*/  HMMA.16816.F32 R28, R12, R24, R48 ;  /* 0x000000180c1c723c */ /* 0x008fe20000001830 */
[----:B------:R-:W-:Y:S02]  /*2f20*/  ISETP.GE.AND P5, PT, R5, R16, PT ;  /* 0x000000100500720c */ /* 0x000fe40003fa6270 */
[----:B------:R-:W-:Y:S02]  /*2f30*/  IADD3 R3, R2, 0x10, RZ ;  /* 0x0000001002037810 */ /* 0x000fe40007ffe0ff */
[----:B------:R-:W-:Y:S02]  /*2f40*/  FSEL R52, R41, -INF , !P0 ;  /* 0xff80000029347808 */ /* 0x000fe40004000000 */
[----:B------:R-:W-:Y:S02]  /*2f50*/  FSEL R45, R43, -INF , !P3 ;  /* 0xff8000002b2d7808 */ /* 0x000fe40005800000 */
[----:B------:R-:W-:-:S02]  /*2f60*/  FSEL R41, R20, -INF , !P4 ;  /* 0xff80000014297808 */ /* 0x000fc40006000000 */
[----:B------:R-:W-:Y:S02]  /*2f70*/  FSEL R44, R22, -INF , !P6 ;  /* 0xff800000162c7808 */ /* 0x000fe40007000000 */
[----:B------:R-:W-:Y:S02]  /*2f80*/  FSEL R43, R21, -INF , !P2 ;  /* 0xff800000152b7808 */ /* 0x000fe40005000000 */
[----:B------:R-:W-:Y:S02]  /*2f90*/  FSEL R24, R23, -INF , !P5 ;  /* 0xff80000017187808 */ /* 0x000fe40006800000 */
[C---:B------:R-:W-:Y:S01]  /*2fa0*/  ISETP.GE.AND P1, PT, R3.reuse, R17, PT ;  /* 0x000000110300720c */ /* 0x040fe20003f26270 */
[----:B------:R-:W-:Y:S01]  /*2fb0*/  HMMA.16816.F32 R20, R12, R26, R60 ;  /* 0x0000001a0c14723c */ /* 0x000fe2000000183c */
[----:B------:R-:W-:Y:S02]  /*2fc0*/  ISETP.GE.AND P0, PT, R3, R16, PT ;  /* 0x000000100300720c */ /* 0x000fe40003f06270 */
[----:B------:R-:W-:-:S02]  /*2fd0*/  IADD3 R5, R2, 0x11, RZ ;  /* 0x0000001102057810 */ /* 0x000fc40007ffe0ff */
[C---:B------:R-:W-:Y:S02]  /*2fe0*/  IADD3 R3, R2.reuse, 0x18, RZ ;  /* 0x0000001802037810 */ /* 0x040fe40007ffe0ff */
[CC--:B------:R-:W-:Y:S02]  /*2ff0*/  ISETP.GE.AND P3, PT, R5.reuse, R17.reuse, PT ;  /* 0x000000110500720c */ /* 0x0c0fe40003f66270 */
[-C--:B------:R-:W-:Y:S02]  /*3000*/  ISETP.GE.AND P4, PT, R5, R16.reuse, PT ;  /* 0x000000100500720c */ /* 0x080fe40003f86270 */
[C---:B------:R-:W-:Y:S02]  /*3010*/  ISETP.GE.AND P6, PT, R3.reuse, R17, PT ;  /* 0x000000110300720c */ /* 0x040fe40003fc6270 */
[----:B------:R-:W-:Y:S02]  /*3020*/  ISETP.GE.AND P2, PT, R3, R16, PT ;  /* 0x000000100300720c */ /* 0x000fe40003f46270 */
[----:B------:R-:W-:-:S02]  /*3030*/  IADD3 R5, R2, 0x19, RZ ;  /* 0x0000001902057810 */ /* 0x000fc40007ffe0ff */
[----:B------:R-:W-:Y:S02]  /*3040*/  IADD3 R3, R2, 0x20, RZ ;  /* 0x0000002002037810 */ /* 0x000fe40007ffe0ff */
[----:B------:R-:W-:Y:S02]  /*3050*/  FSEL R114, R8, -INF , !P1 ;  /* 0xff80000008727808 */ /* 0x000fe40004800000 */
[----:B------:R-:W-:Y:S02]  /*3060*/  FSEL R130, R10, -INF , !P0 ;  /* 0xff8000000a827808 */ /* 0x000fe40004000000 */
[----:B------:R-:W-:Y:S02]  /*3070*/  FSEL R115, R9, -INF , !P3 ;  /* 0xff80000009737808 */ /* 0x000fe40005800000 */
[----:B------:R-:W-:Y:S02]  /*3080*/  FSEL R131, R11, -INF , !P4 ;  /* 0xff8000000b837808 */ /* 0x000fe40006000000 */
[----:B--2---:R-:W-:Y:S01]  /*3090*/  HMMA.16816.F32 R8, R12, R36, R64 ;  /* 0x000000240c08723c */ /* 0x004fe20000001840 */
[----:B------:R-:W-:-:S02]  /*30a0*/  ISETP.GE.AND P5, PT, R5, R17, PT ;  /* 0x000000110500720c */ /* 0x000fc40003fa6270 */
[-C--:B------:R-:W-:Y:S02]  /*30b0*/  ISETP.GE.AND P1, PT, R5, R16.reuse, PT ;  /* 0x000000100500720c */ /* 0x080fe40003f26270 */
[C---:B------:R-:W-:Y:S02]  /*30c0*/  ISETP.GE.AND P0, PT, R3.reuse, R17, PT ;  /* 0x000000110300720c */ /* 0x040fe40003f06270 */
[----:B------:R-:W-:Y:S01]  /*30d0*/  ISETP.GE.AND P3, PT, R3, R16, PT ;  /* 0x000000100300720c */ /* 0x000fe20003f66270 */
[----:B------:R-:W-:Y:S01]  /*30e0*/  HMMA.16816.F32 R12, R12, R38, R56 ;  /* 0x000000260c0c723c */ /* 0x000fe20000001838 */
[C---:B------:R-:W-:Y:S02]  /*30f0*/  IADD3 R5, R2.reuse, 0x21, RZ ;  /* 0x0000002102057810 */ /* 0x040fe40007ffe0ff */
[----:B------:R-:W-:Y:S02]  /*3100*/  IADD3 R3, R2, 0x28, RZ ;  /* 0x0000002802037810 */ /* 0x000fe40007ffe0ff */
[----:B------:R-:W-:-:S02]  /*3110*/  FSEL R113, R32, -INF , !P6 ;  /* 0xff80000020717808 */ /* 0x000fc40007000000 */
[----:B------:R-:W-:Y:S02]  /*3120*/  FSEL R129, R34, -INF , !P2 ;  /* 0xff80000022817808 */ /* 0x000fe40005000000 */
[----:B------:R-:W-:Y:S02]  /*3130*/  FSEL R112, R33, -INF , !P5 ;  /* 0xff80000021707808 */ /* 0x000fe40006800000 */
[CC--:B------:R-:W-:Y:S02]  /*3140*/  ISETP.GE.AND P4, PT, R5.reuse, R17.reuse, PT ;  /* 0x000000110500720c */ /* 0x0c0fe40003f86270 */
        /* <DEDUP_REMOVED lines=8> */
[----:B------:R-:W-:-:S02]  /*31d0*/  FSEL R205, R29, -INF , !P4 ;  /* 0xff8000001dcd7808 */ /* 0x000fc40006000000 */
[CC--:B------:R-:W-:Y:S02]  /*31e0*/  ISETP.GE.AND P1, PT, R5.reuse, R17.reuse, PT ;  /* 0x000000110500720c */ /* 0x0c0fe40003f26270 */
[-C--:B------:R-:W-:Y:S02]  /*31f0*/  ISETP.GE.AND P0, PT, R5, R16.reuse, PT ;  /* 0x000000100500720c */ /* 0x080fe40003f06270 */
[C---:B------:R-:W-:Y:S02]  /*3200*/  ISETP.GE.AND P3, PT, R3.reuse, R17, PT ;  /* 0x000000110300720c */ /* 0x040fe40003f66270 */
[----:B------:R-:W-:Y:S02]  /*3210*/  ISETP.GE.AND P4, PT, R3, R16, PT ;  /* 0x000000100300720c */ /* 0x000fe40003f86270 */
[----:B------:R-:W-:Y:S02]  /*3220*/  IADD3 R3, R2, 0x38, RZ ;  /* 0x0000003802037810 */ /* 0x000fe40007ffe0ff */
[----:B------:R-:W-:-:S02]  /*3230*/  FSEL R207, R22, -INF , !P5 ;  /* 0xff80000016cf7808 */ /* 0x000fc40006800000 */
[----:B------:R-:W-:Y:S02]  /*3240*/  FSEL R204, R21, -INF , !P1 ;  /* 0xff80000015cc7808 */ /* 0x000fe40004800000 */
[----:B------:R-:W-:Y:S02]  /*3250*/  FSEL R244, R23, -INF , !P0 ;  /* 0xff80000017f47808 */ /* 0x000fe40004000000 */
[CC--:B------:R-:W-:Y:S02]  /*3260*/  ISETP.GE.AND P5, PT, R3.reuse, R17.reuse, PT ;  /* 0x000000110300720c */ /* 0x0c0fe40003fa6270 */
[----:B------:R-:W-:Y:S02]  /*3270*/  ISETP.GE.AND P1, PT, R3, R16, PT ;  /* 0x000000100300720c */ /* 0x000fe40003f26270 */
[C---:B------:R-:W-:Y:S02]  /*3280*/  ISETP.GE.AND P0, PT, R2.reuse, R17, PT ;  /* 0x000000110200720c */ /* 0x040fe40003f06270 */
[----:B------:R-:W-:-:S02]  /*3290*/  IADD3 R3, R2, 0x39, RZ ;  /* 0x0000003902037810 */ /* 0x000fc40007ffe0ff */
[----:B------:R-:W-:Y:S02]  /*32a0*/  FSEL R18, R40, -INF , !P0 ;  /* 0xff80000028127808 */ /* 0x000fe40004000000 */
[----:B------:R-:W-:Y:S02]  /*32b0*/  ISETP.GE.AND P0, PT, R3, R16, PT ;  /* 0x000000100300720c */ /* 0x000fe40003f06270 */
[----:B------:R-:W-:Y:S02]  /*32c0*/  IADD3 R5, R2, 0x31, RZ ;  /* 0x0000003102057810 */ /* 0x000fe40007ffe0ff */
[----:B------:R-:W-:Y:S02]  /*32d0*/  FSEL R190, R15, -INF , !P0 ;  /* 0xff8000000fbe7808 */ /* 0x000fe40004000000 */
[----:B------:R-:W-:Y:S02]  /*32e0*/  PLOP3.LUT P0, PT, PT, PT, UP0, 0x80, 0x0 ;  /* 0x000000000000781c */ /* 0x000fe40003f0f008 */
[----:B------:R-:W-:-:S02]  /*32f0*/  FSEL R245, R31, -INF , !P6 ;  /* 0xff8000001ff57808 */ /* 0x000fc40007000000 */
[----:B------:R-:W-:Y:S02]  /*3300*/  FSEL R149, R20, -INF , !P2 ;  /* 0xff80000014957808 */ /* 0x000fe40005000000 */
[----:B------:R-:W-:Y:S02]  /*3310*/  FSEL R171, R8, -INF , !P3 ;  /* 0xff80000008ab7808 */ /* 0x000fe40005800000 */
[----:B------:R-:W-:Y:S02]  /*3320*/  FSEL R251, R10, -INF , !P4 ;  /* 0xff8000000afb7808 */ /* 0x000fe40006000000 */
[CC--:B------:R-:W-:Y:S02]  /*3330*/  ISETP.GE.AND P6, PT, R5.reuse, R17.reuse, PT ;  /* 0x000000110500720c */ /* 0x0c0fe40003fc6270 */
[-C--:B------:R-:W-:Y:S02]  /*3340*/  ISETP.GE.AND P2, PT, R5, R16.reuse, PT ;  /* 0x000000100500720c */ /* 0x080fe40003f46270 */
[----:B------:R-:W-:Y:S01]  /*3350*/  ISETP.GE.AND P3, PT, R2, R16, PT ;  /* 0x000000100200720c */ /* 0x000fe20003f66270 */
[----:B------:R-:W-:Y:S01]  /*3360*/  IMAD.IADD R2, R109, 0x1, R110 ;  /* 0x000000016d027824 */ /* 0x000fe200078e026e */
[----:B------:R-:W-:-:S02]  /*3370*/  ISETP.GE.AND P4, PT, R3, R17, PT ;  /* 0x000000110300720c */ /* 0x000fc40003f86270 */
[----:B------:R-:W-:Y:S02]  /*3380*/  FSEL R19, R42, -INF , !P3 ;  /* 0xff8000002a137808 */ /* 0x000fe40005800000 */
[----:B------:R-:W-:Y:S02]  /*3390*/  FSEL R252, R9, -INF , !P6 ;  /* 0xff80000009fc7808 */ /* 0x000fe40007000000 */
[----:B------:R-:W-:Y:S02]  /*33a0*/  FSEL R179, R11, -INF , !P2 ;  /* 0xff8000000bb37808 */ /* 0x000fe40005000000 */
[----:B------:R-:W-:Y:S02]  /*33b0*/  FSEL R247, R12, -INF , !P5 ;  /* 0xff8000000cf77808 */ /* 0x000fe40006800000 */
[----:B------:R-:W-:Y:S02]  /*33c0*/  FSEL R175, R14, -INF , !P1 ;  /* 0xff8000000eaf7808 */ /* 0x000fe40004800000 */
[----:B------:R-:W-:Y:S01]  /*33d0*/  FSEL R188, R13, -INF , !P4 ;  /* 0xff8000000dbc7808 */ /* 0x000fe20006000000 */
[----:B------:R-:W-:Y:S05]  /*33e0*/  @!P0 BRA `(.L_x_346) ;  /* 0x0000024000008947 */ /* 0x000fea0003800000 */
[----:B----4-:R-:W-:Y:S01]  /*33f0*/  UIADD3 UR5, UR21, -0x2, URZ ;  /* 0xfffffffe15057890 */ /* 0x010fe2000fffe03f */
[C---:B------:R-:W-:Y:S01]  /*3400*/  IMAD.SHL.U32 R12, R118.reuse, 0x20, RZ ;  /* 0x00000020760c7824 */ /* 0x040fe200078e00ff */
[----:B------:R-:W-:-:S02]  /*3410*/  SHF.L.U64.HI R5, R118, 0x5, R119 ;  /* 0x0000000576057819 */ /* 0x000fc40000010277 */
[----:B------:R-:W-:Y:S02]  /*3420*/  USHF.R.S32.HI UR4, URZ, 0x1f, UR5 ;  /* 0x0000001f3f047899 */ /* 0x000fe40008011405 */
[----:B------:R-:W-:Y:S02]  /*3430*/  IMAD R3, R117, UR5, RZ ;  /* 0x0000000575037c24 */ /* 0x000fe4000f8e02ff */
[----:B------:R-:W-:-:S04]  /*3440*/  IMAD.WIDE.U32 R6, R120, UR5, R122 ;  /* 0x0000000578067c25 */ /* 0x000fc8000f8e007a */
[----:B------:R-:W-:Y:S01]  /*3450*/  IMAD R3, R120, UR4, R3 ;  /* 0x0000000478037c24 */ /* 0x000fe2000f8e0203 */
[----:B------:R-:W-:-:S03]  /*3460*/  LEA R10, P2, R6, c[0x0][0x168], 0x1 ;  /* 0x00005a00060a7a11 */ /* 0x000fc600078408ff */
[----:B------:R-:W-:Y:S01]  /*3470*/  IMAD.IADD R3, R7, 0x1, R3 ;  /* 0x0000000107037824 */ /* 0x000fe200078e0203 */
[----:B------:R-:W-:-:S04]  /*3480*/  IADD3 R8, P1, R12, R10, RZ ;  /* 0x0000000a0c087210 */ /* 0x000fc80007f3e0ff */
[----:B------:R-:W-:Y:S02]  /*3490*/  LEA.HI.X R11, R6, c[0x0][0x16c], R3, 0x1, P2 ;  /* 0x00005b00060b7a11 */ /* 0x000fe400010f0c03 */
[C---:B------:R-:W-:Y:S02]  /*34a0*/  IADD3 R6, P2, R12.reuse, R8, RZ ;  /* 0x000000080c067210 */ /* 0x040fe40007f5e0ff */
[----:B------:R-:W-:Y:S01]  /*34b0*/  IADD3.X R9, R5, R11, RZ, P1, !PT ;  /* 0x0000000b05097210 */ /* 0x000fe20000ffe4ff */
[----:B------:R-:W-:Y:S01]  /*34c0*/  @!PT LDS RZ, [RZ] ;  /* 0x00000000fffff984 */ /* 0x000fe20000000800 */
[----:B------:R-:W-:Y:S01]  /*34d0*/  @!PT LDS RZ, [RZ] ;  /* 0x00000000fffff984 */ /* 0x000fe20000000800 */
[----:B------:R-:W-:Y:S01]  /*34e0*/  @!PT LDS RZ, [RZ] ;  /* 0x00000000fffff984 */ /* 0x000fe20000000800 */
[----:B------:R1:W-:Y:S01]  /*34f0*/  LDGSTS.E.BYPASS.LTC128B.128 [R235+0x8000], [R10.64] ;  /* 0x080000000aeb7fae */ /* 0x0003e2000b901d56 */
[----:B------:R-:W-:-:S03]  /*3500*/  IADD3 R12, P1, R12, R6, RZ ;  /* 0x000000060c0c7210 */ /* 0x000fc60007f3e0ff */
[----:B------:R1:W-:Y:S01]  /*3510*/  LDGSTS.E.BYPASS.LTC128B.128 [R235+0xa000], [R10.64+0x80] ;  /* 0x0a0000800aeb7fae */ /* 0x0003e2000b901d56 */
[----:B------:R-:W-:-:S03]  /*3520*/  IMAD.X R7, R5, 0x1, R9, P2 ;  /* 0x0000000105077824 */ /* 0x000fc600010e0609 */
[----:B------:R1:W-:Y:S02]  /*3530*/  LDGSTS.E.BYPASS.LTC128B.128 [R235+0xc000], [R10.64+0x100] ;  /* 0x0c0001000aeb7fae */ /* 0x0003e4000b901d56 */
[----:B------:R-:W-:Y:S02]  /*3540*/  IADD3.X R13, R5, R7, RZ, P1, !PT ;  /* 0x00000007050d7210 */ /* 0x000fe40000ffe4ff */
        /* <DEDUP_REMOVED lines=14> */
.L_x_346:
[----:B----4-:R-:W-:Y:S01]  /*3630*/  FMNMX.FTZ R3, R18, R52, !PT ;  /* 0x0000003412037209 */ /* 0x010fe20007810000 */
[----:B------:R-:W-:Y:S01]  /*3640*/  IMAD.WIDE.U32 R176, R68, -0x326172a9, RZ ;  /* 0xcd9e8d5744b07825 */ /* 0x000fe200078e00ff */
[----:B------:R-:W-:-:S02]  /*3650*/  USHF.L.U32 UR4, UR26, 0x1, URZ ;  /* 0x000000011a047899 */ /* 0x000fc4000800063f */
[----:B------:R-:W-:Y:S01]  /*3660*/  FMNMX.FTZ R3, R41, R3, !PT ;  /* 0x0000000329037209 */ /* 0x000fe20007810000 */
[----:B------:R-:W-:Y:S01]  /*3670*/  UIADD3 UR14, UR25, -0x4498517b, URZ ;  /* 0xbb67ae85190e7890 */ /* 0x000fe2000fffe03f */
[----:B------:R-:W-:Y:S01]  /*3680*/  IMAD.WIDE.U32 R150, R121, -0x2daee0ad, RZ ;  /* 0xd2511f5379967825 */ /* 0x000fe200078e00ff */
[----:B------:R-:W-:Y:S01]  /*3690*/  UIADD3 UR15, UR24, -0x61c88647, URZ ;  /* 0x9e3779b9180f7890 */ /* 0x000fe2000fffe03f */
[----:B------:R-:W-:Y:S01]  /*36a0*/  FMNMX.FTZ R3, R43, R3, !PT ;  /* 0x000000032b037209 */ /* 0x000fe20007810000 */
[----:B------:R-:W-:Y:S01]  /*36b0*/  UIADD3 UR13, UR24, 0x3c6ef372, URZ ;  /* 0x3c6ef372180d7890 */ /* 0x000fe2000fffe03f */
[----:B------:R-:W-:Y:S01]  /*36c0*/  IMAD.SHL.U32 R209, R2, 0x2, RZ ;  /* 0x0000000202d17824 */ /* 0x000fe200078e00ff */
[----:B------:R-:W-:Y:S01]  /*36d0*/  UIADD3 UR12, UR25, 0x76cf5d0a, URZ ;  /* 0x76cf5d0a190c7890 */ /* 0x000fe2000fffe03f */
[----:B------:R-:W-:Y:S01]  /*36e0*/  FMNMX.FTZ R3, R114, R3, !PT ;  /* 0x0000000372037209 */ /* 0x000fe20007810000 */
[----:B------:R-:W-:Y:S01]  /*36f0*/  UIADD3 UR10, UR25, 0x32370b8f, URZ ;  /* 0x32370b8f190a7890 */ /* 0x000fe2000fffe03f */
[----:B------:R-:W-:Y:S01]  /*3700*/  IMAD R210, R4, 0x2, R209 ;  /* 0x0000000204d27824 */ /* 0x000fe200078e02d1 */
[----:B------:R-:W-:Y:S01]  /*3710*/  UIADD3 UR9, UR24, 0x78dde6e4, URZ ;  /* 0x78dde6e418097890 */ /* 0x000fe2000fffe03f */
[----:B------:R-:W-:Y:S01]  /*3720*/  FMNMX.FTZ R3, R115, R3, !PT ;  /* 0x0000000373037209 */ /* 0x000fe20007810000 */
[----:B------:R-:W-:Y:S01]  /*3730*/  UIADD3 UR11, UR24, -0x255992d5, URZ ;  /* 0xdaa66d2b180b7890 */ /* 0x000fe2000fffe03f */
[----:B------:R-:W-:Y:S01]  /*3740*/  LEA R212, R0, R209, 0x1 ;  /* 0x000000d100d47211 */ /* 0x000fe200078e08ff */
[----:B------:R-:W-:Y:S01]  /*3750*/  UIADD3 UR6, UR25, -0x56f99767, URZ ;  /* 0xa906689919067890 */ /* 0x000fe2000fffe03f */
[----:B------:R-:W-:Y:S01]  /*3760*/  FMNMX.FTZ R3, R113, R3, !PT ;  /* 0x0000000371037209 */ /* 0x000fe20007810000 */
[----:B------:R-:W-:Y:S01]  /*3770*/  UIADD3 UR8, UR25, -0x126145ec, URZ ;  /* 0xed9eba1419087890 */ /* 0x000fe2000fffe03f */
[----:B------:R-:W-:Y:S01]  /*3780*/  IMAD R170, R111, 0x10000, R111 ;  /* 0x000100006faa7824 */ /* 0x000fe200078e026f */
[----:B------:R-:W-:Y:S01]  /*3790*/  UIADD3 UR16, UR24, -0x4ab325aa, URZ ;  /* 0xb54cda5618107890 */ /* 0x000fe2000fffe03f */
[----:B------:R-:W-:Y:S01]  /*37a0*/  FMNMX.FTZ R3, R112, R3, !PT ;  /* 0x0000000370037209 */ /* 0x000fe20007810000 */
[----:B------:R-:W-:Y:S01]  /*37b0*/  IMAD R211, R0, 0x2, R210 ;  /* 0x0000000200d37824 */ /* 0x000fe200078e02d2 */
[----:B------:R-:W-:Y:S01]  /*37c0*/  LDSM.16.MT88.4 R36, [R209+0x12000] ;  /* 0x01200000d124783b */ /* 0x000fe20000004200 */
[----:B------:R-:W-:Y:S01]  /*37d0*/  UIADD3 UR7, UR24, 0x1715609d, URZ ;  /* 0x1715609d18077890 */ /* 0x000fe2000fffe03f */
[----:B------:R-:W-:-:S02]  /*37e0*/  FMNMX.FTZ R5, R206, R3, !PT ;  /* 0x00000003ce057209 */ /* 0x000fc40007810000 */
[----:B------:R-:W-:Y:S01]  /*37f0*/  FMNMX.FTZ R3, R19, R45, !PT ;  /* 0x0000002d13037209 */ /* 0x000fe20007810000 */
[----:B------:R-:W-:Y:S01]  /*3800*/  LDSM.16.MT88.4 R48, [R210+0x10000] ;  /* 0x01000000d230783b */ /* 0x000fe20000004200 */
        /* <DEDUP_REMOVED lines=17> */
[----:B------:R-:W-:-:S03]  /*3920*/  FMNMX.FTZ R3, R246, R3, !PT ;  /* 0x00000003f6037209 */ /* 0x000fc60007810000 */
[----:B------:R-:W2:Y:S01]  /*3930*/  SHFL.BFLY PT, R5, R148, 0x2, 0x1f ;  /* 0x0c401f0094057f89 */ /* 0x000ea200000e0000 */
[----:B------:R-:W-:-:S04]  /*3940*/  FMNMX.FTZ R3, R245, R3, !PT ;  /* 0x00000003f5037209 */ /* 0x000fc80007810000 */
[----:B------:R-:W-:-:S04]  /*3950*/  FMNMX.FTZ R3, R207, R3, !PT ;  /* 0x00000003cf037209 */ /* 0x000fc80007810000 */
[----:B------:R-:W-:-:S04]  /*3960*/  FMNMX.FTZ R3, R244, R3, !PT ;  /* 0x00000003f4037209 */ /* 0x000fc80007810000 */
[----:B------:R-:W-:-:S04]  /*3970*/  FMNMX.FTZ R3, R251, R3, !PT ;  /* 0x00000003fb037209 */ /* 0x000fc80007810000 */
[----:B------:R-:W-:-:S04]  /*3980*/  FMNMX.FTZ R3, R179, R3, !PT ;  /* 0x00000003b3037209 */ /* 0x000fc80007810000 */
[----:B------:R-:W-:Y:S02]  /*3990*/  FMNMX.FTZ R3, R175, R3, !PT ;  /* 0x00000003af037209 */ /* 0x000fe40007810000 */
[----:B--2---:R-:W-:Y:S02]  /*39a0*/  FMNMX.FTZ R148, R148, R5, !PT ;  /* 0x0000000594947209 */ /* 0x004fe40007810000 */
[----:B------:R-:W-:Y:S02]  /*39b0*/  FMNMX.FTZ R3, R190, R3, !PT ;  /* 0x00000003be037209 */ /* 0x000fe40007810000 */
[----:B------:R-:W-:Y:S01]  /*39c0*/  LOP3.LUT R5, R116, UR24, RZ, 0x3c, !PT ;  /* 0x0000001874057c12 */ /* 0x000fe2000f8e3cff */
[----:B-1----:R-:W1:Y:S03]  /*39d0*/  SHFL.BFLY PT, R9, R148, 0x1, 0x1f ;  /* 0x0c201f0094097f89 */ /* 0x002e6600000e0000 */
[----:B------:R-:W-:Y:S01]  /*39e0*/  LOP3.LUT R6, R177, R5, RZ, 0x3c, !PT ;  /* 0x00000005b1067212 */ /* 0x000fe200078e3cff */
[----:B------:R-:W2:Y:S04]  /*39f0*/  SHFL.BFLY PT, R10, R3, 0x2, 0x1f ;  /* 0x0c401f00030a7f89 */ /* 0x000ea800000e0000 */
[----:B------:R3:W-:Y:S01]  /*3a00*/  STL [R1+0x48], R5 ;  /* 0x0000480501007387 */ /* 0x0007e20000100800 */
[----:B------:R-:W-:-:S05]  /*3a10*/  IMAD.WIDE.U32 R168, R6, -0x2daee0ad, RZ ;  /* 0xd2511f5306a87825 */ /* 0x000fca00078e00ff */
[----:B------:R-:W-:Y:S01]  /*3a20*/  LOP3.LUT R8, R169, UR14, R150, 0x96, !PT ;  /* 0x0000000ea9087c12 */ /* 0x000fe2000f8e9696 */
[----:B------:R-:W-:Y:S04]  /*3a30*/  STL.64 [R1+0x28], R168 ;  /* 0x000028a801007387 */ /* 0x000fe80000100a00 */
[----:B------:R-:W-:Y:S01]  /*3a40*/  IMAD.WIDE.U32 R236, R8, -0x326172a9, RZ ;  /* 0xcd9e8d5708ec7825 */ /* 0x000fe200078e00ff */
[----:B-1----:R-:W-:-:S04]  /*3a50*/  FMNMX.FTZ R148, R148, R9, !PT ;  /* 0x0000000994947209 */ /* 0x002fc80007810000 */
[----:B------:R-:W-:Y:S01]  /*3a60*/  STL.64 [R1+0x10], R236 ;  /* 0x000010ec01007387 */ /* 0x000fe20000100a00 */
[----:B--2---:R-:W-:Y:S01]  /*3a70*/  FMNMX.FTZ R3, R3, R10, !PT ;  /* 0x0000000a03037209 */ /* 0x004fe20007810000 */
[C---:B------:R-:W-:Y:S01]  /*3a80*/  FMUL.FTZ R13, R148.reuse, c[0x0][0x23c] ;  /* 0x00008f00940d7a20 */ /* 0x040fe20000410000 */
[----:B------:R-:W-:Y:S01]  /*3a90*/  FSETP.NEU.FTZ.AND P1, PT, R148, -INF , PT ;  /* 0xff8000009400780b */ /* 0x000fe20003f3d000 */
[----:B---3--:R-:W-:Y:S02]  /*3aa0*/  IMAD.U32 R5, RZ, RZ, UR4 ;  /* 0x00000004ff057e24 */ /* 0x008fe4000f8e00ff */
[----:B------:R-:W1:Y:S01]  /*3ab0*/  SHFL.BFLY PT, R9, R3, 0x1, 0x1f ;  /* 0x0c201f0003097f89 */ /* 0x000e6200000e0000 */
[----:B------:R-:W-:Y:S01]  /*3ac0*/  FSEL R13, R13, RZ, P1 ;  /* 0x000000ff0d0d7208 */ /* 0x000fe20000800000 */
[----:B------:R-:W-:Y:S01]  /*3ad0*/  UIADD3 UR4, UR4, 0x1, URZ ;  /* 0x0000000104047890 */ /* 0x000fe2000fffe03f */
[----:B------:R-:W-:-:S03]  /*3ae0*/  LOP3.LUT R5, R151, UR25, R5, 0x96, !PT ;  /* 0x0000001997057c12 */ /* 0x000fc6000f8e9605 */
[----:B------:R-:W-:Y:S02]  /*3af0*/  FFMA.FTZ R8, R18, c[0x0][0x23c], -R13 ;  /* 0x00008f0012087a23 */ /* 0x000fe4000001080d */
[----:B------:R-:W-:Y:S02]  /*3b00*/  IMAD.WIDE.U32 R6, R5, -0x326172a9, RZ ;  /* 0xcd9e8d5705067825 */ /* 0x000fe400078e00ff */
[----:B------:R2:W-:Y:S03]  /*3b10*/  MUFU.EX2 R189, R8 ;  /* 0x0000000800bd7308 */ /* 0x0005e60000000800 */
[----:B------:R-:W-:Y:S02]  /*3b20*/  LOP3.LUT R7, R7, UR15, R176, 0x96, !PT ;  /* 0x0000000f07077c12 */ /* 0x000fe4000f8e96b0 */
[----:B------:R-:W-:-:S03]  /*3b30*/  LOP3.LUT R5, R237, UR13, R6, 0x96, !PT ;  /* 0x0000000ded057c12 */ /* 0x000fc6000f8e9606 */
[----:B------:R-:W-:-:S04]  /*3b40*/  IMAD.WIDE.U32 R6, R7, -0x2daee0ad, RZ ;  /* 0xd2511f5307067825 */ /* 0x000fc800078e00ff */
[----:B------:R-:W-:Y:S01]  /*3b50*/  IMAD.WIDE.U32 R10, R5, -0x2daee0ad, RZ ;  /* 0xd2511f53050a7825 */ /* 0x000fe200078e00ff */
[----:B------:R-:W-:Y:S02]  /*3b60*/  LOP3.LUT R7, R7, UR12, R168, 0x96, !PT ;  /* 0x0000000c07077c12 */ /* 0x000fe4000f8e96a8 */
[----:B-1----:R-:W-:Y:S01]  /*3b70*/  FMNMX.FTZ R3, R3, R9, !PT ;  /* 0x0000000903037209 */ /* 0x002fe20007810000 */
[----:B--2---:R-:W-:Y:S01]  /*3b80*/  FFMA.FTZ R8, R52, c[0x0][0x23c], -R13 ;  /* 0x00008f0034087a23 */ /* 0x004fe2000001080d */
[----:B------:R-:W-:Y:S01]  /*3b90*/  LOP3.LUT R5, R11, UR10, R6, 0x96, !PT ;  /* 0x0000000a0b057c12 */ /* 0x000fe2000f8e9606 */
[----:B------:R-:W-:Y:S01]  /*3ba0*/  IMAD.WIDE.U32 R6, R7, -0x326172a9, RZ ;  /* 0xcd9e8d5707067825 */ /* 0x000fe200078e00ff */
[----:B------:R-:W-:Y:S01]  /*3bb0*/  FSETP.NEU.FTZ.AND P1, PT, R3, -INF , PT ;  /* 0xff8000000300780b */ /* 0x000fe20003f3d000 */
[----:B------:R1:W-:Y:S01]  /*3bc0*/  MUFU.EX2 R197, R8 ;  /* 0x0000000800c57308 */ /* 0x0003e20000000800 */
[----:B------:R-:W-:Y:S01]  /*3bd0*/  LDSM.16.MT88.4 R52, [R209+0x16000] ;  /* 0x01600000d134783b */ /* 0x000fe20000004200 */
[----:B------:R-:W-:Y:S01]  /*3be0*/  IMAD.WIDE.U32 R152, R5, -0x326172a9, RZ ;  /* 0xcd9e8d5705987825 */ /* 0x000fe200078e00ff */
[----:B------:R-:W-:-:S03]  /*3bf0*/  LOP3.LUT R7, R7, UR11, R236, 0x96, !PT ;  /* 0x0000000b07077c12 */ /* 0x000fc6000f8e96ec */
[----:B------:R-:W-:Y:S01]  /*3c00*/  FMUL.FTZ R12, R3, c[0x0][0x23c] ;  /* 0x00008f00030c7a20 */ /* 0x000fe20000410000 */
[----:B------:R-:W-:Y:S01]  /*3c10*/  LOP3.LUT R5, R153, UR9, R6, 0x96, !PT ;  /* 0x0000000999057c12 */ /* 0x000fe2000f8e9606 */
[----:B------:R-:W-:-:S03]  /*3c20*/  IMAD.WIDE.U32 R6, R7, -0x2daee0ad, RZ ;  /* 0xd2511f5307067825 */ /* 0x000fc600078e00ff */
[----:B------:R-:W-:Y:S01]  /*3c30*/  FSEL R12, R12, RZ, P1 ;  /* 0x000000ff0c0c7208 */ /* 0x000fe20000800000 */
[----:B------:R-:W-:-:S04]  /*3c40*/  IMAD.WIDE.U32 R156, R5, -0x2daee0ad, RZ ;  /* 0xd2511f53059c7825 */ /* 0x000fc800078e00ff */
[----:B------:R-:W-:Y:S01]  /*3c50*/  FFMA.FTZ R5, R41, c[0x0][0x23c], -R13 ;  /* 0x00008f0029057a23 */ /* 0x000fe2000001080d */
[----:B------:R-:W-:Y:S02]  /*3c60*/  LOP3.LUT R6, R157, UR6, R6, 0x96, !PT ;  /* 0x000000069d067c12 */ /* 0x000fe4000f8e9606 */
[----:B-1----:R-:W-:Y:S01]  /*3c70*/  LOP3.LUT R8, R7, UR8, R10, 0x96, !PT ;  /* 0x0000000807087c12 */ /* 0x002fe2000f8e960a */
[----:B------:R1:W-:Y:S02]  /*3c80*/  MUFU.EX2 R191, R5 ;  /* 0x0000000500bf7308 */ /* 0x0003e40000000800 */
[----:B------:R-:W-:-:S04]  /*3c90*/  IMAD.WIDE.U32 R6, R6, -0x326172a9, RZ ;  /* 0xcd9e8d5706067825 */ /* 0x000fc800078e00ff */
[----:B------:R-:W-:Y:S01]  /*3ca0*/  IMAD.WIDE.U32 R14, R8, -0x326172a9, RZ ;  /* 0xcd9e8d57080e7825 */ /* 0x000fe200078e00ff */
[----:B------:R-:W-:Y:S02]  /*3cb0*/  SHF.R.U32.HI R9, RZ, 0x10, R6 ;  /* 0x00000010ff097819 */ /* 0x000fe40000011606 */
[C---:B------:R-:W-:Y:S02]  /*3cc0*/  LOP3.LUT R8, R6.reuse, 0xffff, RZ, 0xc0, !PT ;  /* 0x0000ffff06087812 */ /* 0x040fe400078ec0ff */
[----:B------:R-:W-:Y:S02]  /*3cd0*/  LOP3.LUT R2, R7, UR16, R14, 0x96, !PT ;  /* 0x0000001007027c12 */ /* 0x000fe4000f8e960e */
[----:B------:R-:W-:Y:S02]  /*3ce0*/  SHF.R.U32.HI R10, RZ, 0x18, R6 ;  /* 0x00000018ff0a7819 */ /* 0x000fe40000011606 */
[----:B------:R-:W-:Y:S01]  /*3cf0*/  LOP3.LUT R9, R9, 0xff, RZ, 0xc0, !PT ;  /* 0x000000ff09097812 */ /* 0x000fe200078ec0ff */
[----:B-1----:R-:W-:Y:S01]  /*3d00*/  FFMA.FTZ R5, R43, c[0x0][0x23c], -R13 ;  /* 0x00008f002b057a23 */ /* 0x002fe2000001080d */
[----:B------:R-:W-:Y:S01]  /*3d10*/  SHF.R.U32.HI R4, RZ, 0x10, R2 ;  /* 0x00000010ff047819 */ /* 0x000fe20000011602 */
[----:B------:R-:W1:Y:S01]  /*3d20*/  LDSM.16.MT88.4 R40, [R209+0x10000] ;  /* 0x01000000d128783b */ /* 0x000e620000004200 */
[----:B------:R-:W-:Y:S01]  /*3d30*/  LOP3.LUT R11, R6, 0xff, RZ, 0xc0, !PT ;  /* 0x000000ff060b7812 */ /* 0x000fe200078ec0ff */
[----:B------:R2:W3:Y:S01]  /*3d40*/  MUFU.EX2 R248, R5 ;  /* 0x0000000500f87308 */ /* 0x0004e20000000800 */
[----:B------:R-:W-:-:S02]  /*3d50*/  SHF.R.U32.HI R8, RZ, 0x8, R8 ;  /* 0x00000008ff087819 */ /* 0x000fc40000011608 */
[----:B------:R-:W-:Y:S02]  /*3d60*/  PRMT R10, R9, 0x5410, R10 ;  /* 0x00005410090a7816 */ /* 0x000fe4000000000a */
[----:B------:R-:W-:Y:S02]  /*3d70*/  LOP3.LUT R0, R2, 0xffff, RZ, 0xc0, !PT ;  /* 0x0000ffff02007812 */ /* 0x000fe400078ec0ff */
[----:B------:R-:W-:Y:S02]  /*3d80*/  SHF.R.U32.HI R9, RZ, 0x18, R2 ;  /* 0x00000018ff097819 */ /* 0x000fe40000011602 */
[----:B------:R-:W-:Y:S01]  /*3d90*/  LOP3.LUT R6, R4, 0xff, RZ, 0xc0, !PT ;  /* 0x000000ff04067812 */ /* 0x000fe200078ec0ff */
[----:B------:R-:W-:Y:S01]  /*3da0*/  HSET2.LE.AND R4, R10, R170, PT ;  /* 0x000000aa0a047233 */ /* 0x000fe20003803000 */
[----:B------:R-:W-:Y:S02]  /*3db0*/  PRMT R8, R11, 0x5410, R8 ;  /* 0x000054100b087816 */ /* 0x000fe40000000008 */
[----:B------:R-:W-:-:S02]  /*3dc0*/  LOP3.LUT R11, R2, 0xff, RZ, 0xc0, !PT ;  /* 0x000000ff020b7812 */ /* 0x000fc400078ec0ff */
[----:B------:R-:W-:Y:S01]  /*3dd0*/  SHF.R.U32.HI R7, RZ, 0x8, R0 ;  /* 0x00000008ff077819 */ /* 0x000fe20000011600 */
[----:B--2---:R-:W-:Y:S01]  /*3de0*/  FFMA.FTZ R5, R44, c[0x0][0x23c], -R12 ;  /* 0x00008f002c057a23 */ /* 0x004fe2000001080c */
[----:B------:R-:W-:Y:S01]  /*3df0*/  PRMT R6, R6, 0x5410, R9 ;  /* 0x0000541006067816 */ /* 0x000fe20000000009 */
[----:B------:R-:W-:Y:S01]  /*3e00*/  HSET2.LE.AND R0, R8, R170, PT ;  /* 0x000000aa08007233 */ /* 0x000fe20003803000 */
[----:B------:R-:W-:Y:S01]  /*3e10*/  PRMT R7, R11, 0x5410, R7 ;  /* 0x000054100b077816 */ /* 0x000fe20000000007 */
[----:B------:R2:W-:Y:S01]  /*3e20*/  MUFU.EX2 R199, R5 ;  /* 0x0000000500c77308 */ /* 0x0005e20000000800 */
[----:B---3--:R-:W-:-:S04]  /*3e30*/  F2FP.PACK_AB R2, R248, R191 ;  /* 0x000000bff802723e */ /* 0x008fc800000000ff */
[----:B------:R-:W-:Y:S01]  /*3e40*/  LOP3.LUT R10, R0, R2, RZ, 0xc0, !PT ;  /* 0x00000002000a7212 */ /* 0x000fe200078ec0ff */
[----:B------:R-:W-:Y:S01]  /*3e50*/  HSET2.LE.AND R0, R7, R170, PT ;  /* 0x000000aa07007233 */ /* 0x000fe20003803000 */
[----:B------:R-:W-:-:S04]  /*3e60*/  F2FP.PACK_AB R2, R197, R189 ;  /* 0x000000bdc502723e */ /* 0x000fc800000000ff */
[----:B------:R-:W-:Y:S01]  /*3e70*/  LOP3.LUT R8, R0, R2, RZ, 0xc0, !PT ;  /* 0x0000000200087212 */ /* 0x000fe200078ec0ff */
[--C-:B------:R-:W-:Y:S02]  /*3e80*/  FFMA.FTZ R0, R114, c[0x0][0x23c], -R13.reuse ;  /* 0x00008f0072007a23 */ /* 0x100fe4000001080d */
[----:B------:R-:W-:Y:S02]  /*3e90*/  FFMA.FTZ R2, R115, c[0x0][0x23c], -R13 ;  /* 0x00008f0073027a23 */ /* 0x000fe4000001080d */
[----:B--2---:R-:W-:Y:S01]  /*3ea0*/  FFMA.FTZ R5, R24, c[0x0][0x23c], -R12 ;  /* 0x00008f0018057a23 */ /* 0x004fe2000001080c */
[----:B------:R2:W-:Y:S01]  /*3eb0*/  MUFU.EX2 R250, R0 ;  /* 0x0000000000fa7308 */ /* 0x0005e20000000800 */
[----:B------:R-:W-:Y:S07]  /*3ec0*/  LDSM.16.MT88.4 R24, [R211+0x12000] ;  /* 0x01200000d318783b */ /* 0x000fee0000004200 */
[----:B------:R3:W4:Y:S01]  /*3ed0*/  MUFU.EX2 R249, R5 ;  /* 0x0000000500f97308 */ /* 0x0007220000000800 */
[----:B--2---:R-:W-:-:S07]  /*3ee0*/  LOP3.LUT R0, R15, UR7, R152, 0x96, !PT ;  /* 0x000000070f007c12 */ /* 0x004fce000f8e9698 */
[----:B------:R2:W-:Y:S01]  /*3ef0*/  MUFU.EX2 R180, R2 ;  /* 0x0000000200b47308 */ /* 0x0005e20000000800 */
[----:B---3--:R-:W-:Y:S02]  /*3f00*/  FFMA.FTZ R5, R19, c[0x0][0x23c], -R12 ;  /* 0x00008f0013057a23 */ /* 0x008fe4000001080c */
[----:B------:R-:W-:-:S05]  /*3f10*/  IMAD.MOV.U32 R19, RZ, RZ, R179 ;  /* 0x000000ffff137224 */ /* 0x000fca00078e00b3 */
[----:B------:R3:W-:Y:S01]  /*3f20*/  MUFU.EX2 R178, R5 ;  /* 0x0000000500b27308 */ /* 0x0007e20000000800 */
[----:B--2---:R-:W-:-:S07]  /*3f30*/  FFMA.FTZ R2, R113, c[0x0][0x23c], -R13 ;  /* 0x00008f0071027a23 */ /* 0x004fce000001080d */
[----:B------:R-:W-:Y:S01]  /*3f40*/  MUFU.EX2 R196, R2 ;  /* 0x0000000200c47308 */ /* 0x000fe20000000800 */
[----:B---3--:R-:W-:Y:S02]  /*3f50*/  FFMA.FTZ R5, R45, c[0x0][0x23c], -R12 ;  /* 0x00008f002d057a23 */ /* 0x008fe4000001080c */
[----:B------:R-:W-:Y:S05]  /*3f60*/  LDSM.16.MT88.4 R44, [R211+0x10000] ;  /* 0x01000000d32c783b */ /* 0x000fea0000004200 */
[----:B------:R4:W2:Y:S02]  /*3f70*/  MUFU.EX2 R198, R5 ;  /* 0x0000000500c67308 */ /* 0x0008a40000000800 */
[----:B----4-:R-:W-:-:S04]  /*3f80*/  F2FP.PACK_AB R5, R249, R199 ;  /* 0x000000c7f905723e */ /* 0x010fc800000000ff */
[----:B------:R-:W-:Y:S01]  /*3f90*/  LOP3.LUT R11, R4, R5, RZ, 0xc0, !PT ;  /* 0x00000005040b7212 */ /* 0x000fe200078ec0ff */
[----:B------:R-:W-:Y:S01]  /*3fa0*/  HSET2.LE.AND R4, R6, R170, PT ;  /* 0x000000aa06047233 */ /* 0x000fe20003803000 */
[----:B--2---:R-:W-:-:S04]  /*3fb0*/  F2FP.PACK_AB R5, R198, R178 ;  /* 0x000000b2c605723e */ /* 0x004fc800000000ff */
[----:B------:R-:W-:Y:S02]  /*3fc0*/  LOP3.LUT R9, R4, R5, RZ, 0xc0, !PT ;  /* 0x0000000504097212 */ /* 0x000fe400078ec0ff */
[----:B------:R-:W2:Y:S05]  /*3fd0*/  LDSM.16.MT88.4 R4, [R210+0x14000] ;  /* 0x01400000d204783b */ /* 0x000eaa0000004200 */
[C---:B------:R-:W-:Y:S08]  /*3fe0*/  HMMA.16816.F32 R140, R8.reuse, R36, RZ ;  /* 0x00000024088c723c */ /* 0x040ff000000018ff */
[C---:B------:R-:W-:Y:S08]  /*3ff0*/  HMMA.16816.F32 R136, R8.reuse, R38, RZ ;  /* 0x000000260888723c */ /* 0x040ff000000018ff */
[C---:B-1----:R-:W-:Y:S08]  /*4000*/  HMMA.16816.F32 R132, R8.reuse, R40, RZ ;  /* 0x000000280884723c */ /* 0x042ff000000018ff */
[C---:B------:R-:W-:Y:S01]  /*4010*/  HMMA.16816.F32 R120, R8.reuse, R42, RZ ;  /* 0x0000002a0878723c */ /* 0x040fe200000018ff */
[----:B------:R-:W1:Y:S07]  /*4020*/  LDSM.16.MT88.4 R40, [R212+0x14000] ;  /* 0x01400000d428783b */ /* 0x000e6e0000004200 */
[C---:B------:R-:W-:Y:S08]  /*4030*/  HMMA.16816.F32 R104, R8.reuse, R48, RZ ;  /* 0x000000300868723c */ /* 0x040ff000000018ff */
[C---:B------:R-:W-:Y:S01]  /*4040*/  HMMA.16816.F32 R80, R8.reuse, R50, RZ ;  /* 0x000000320850723c */ /* 0x040fe200000018ff */
[----:B------:R-:W3:Y:S07]  /*4050*/  LDSM.16.MT88.4 R48, [R211+0x14000] ;  /* 0x01400000d330783b */ /* 0x000eee0000004200 */
[C---:B------:R-:W-:Y:S08]  /*4060*/  HMMA.16816.F32 R36, R8.reuse, R20, RZ ;  /* 0x000000140824723c */ /* 0x040ff000000018ff */
[C---:B------:R-:W-:Y:S01]  /*4070*/  HMMA.16816.F32 R68, R8.reuse, R22, RZ ;  /* 0x000000160844723c */ /* 0x040fe200000018ff */
[----:B------:R-:W4:Y:S07]  /*4080*/  LDSM.16.MT88.4 R20, [R212+0x16000] ;  /* 0x01600000d414783b */ /* 0x000f2e0000004200 */
[C---:B------:R-:W-:Y:S08]  /*4090*/  HMMA.16816.F32 R124, R8.reuse, R32, RZ ;  /* 0x00000020087c723c */ /* 0x040ff000000018ff */
[C---:B------:R-:W-:Y:S01]  /*40a0*/  HMMA.16816.F32 R108, R8.reuse, R34, RZ ;  /* 0x00000022086c723c */ /* 0x040fe200000018ff */
[----:B------:R-:W5:Y:S07]  /*40b0*/  LDSM.16.MT88.4 R32, [R210+0x16000] ;  /* 0x01600000d220783b */ /* 0x000f6e0000004200 */
[C---:B------:R-:W-:Y:S08]  /*40c0*/  HMMA.16816.F32 R100, R8.reuse, R28, RZ ;  /* 0x0000001c0864723c */ /* 0x040ff000000018ff */
[C---:B------:R-:W-:Y:S01]  /*40d0*/  HMMA.16816.F32 R76, R8.reuse, R30, RZ ;  /* 0x0000001e084c723c */ /* 0x040fe200000018ff */
[----:B------:R-:W1:Y:S07]  /*40e0*/  LDSM.16.MT88.4 R28, [R211+0x16000] ;  /* 0x01600000d31c783b */ /* 0x000e6e0000004200 */
[C---:B--2---:R-:W-:Y:S07]  /*40f0*/  HMMA.16816.F32 R92, R8.reuse, R4, RZ ;  /* 0x00000004085c723c */ /* 0x044fee00000018ff */
[----:B------:R-:W-:Y:S01]  /*4100*/  IMAD.WIDE.U32 R4, R0, -0x2daee0ad, RZ ;  /* 0xd2511f5300047825 */ /* 0x000fe200078e00ff */
[----:B------:R-:W-:Y:S03]  /*4110*/  HMMA.16816.F32 R60, R8, R44, RZ ;  /* 0x0000002c083c723c */ /* 0x000fe600000018ff */
[----:B------:R-:W-:Y:S01]  /*4120*/  FFMA.FTZ R0, R112, c[0x0][0x23c], -R13 ;  /* 0x00008f0070007a23 */ /* 0x000fe2000001080d */
[----:B------:R-:W-:-:S02]  /*4130*/  LOP3.LUT R2, R4, 0xffff, RZ, 0xc0, !PT ;  /* 0x0000ffff04027812 */ /* 0x000fc400078ec0ff */
[----:B------:R-:W-:Y:S01]  /*4140*/  LOP3.LUT R14, R4, 0xff, RZ, 0xc0, !PT ;  /* 0x000000ff040e7812 */ /* 0x000fe200078ec0ff */
[----:B------:R2:W1:Y:S01]  /*4150*/  MUFU.EX2 R173, R0 ;  /* 0x0000000000ad7308 */ /* 0x0004620000000800 */
[C---:B------:R-:W-:Y:S08]  /*4160*/  HMMA.16816.F32 R116, R8.reuse, R46, RZ ;  /* 0x0000002e0874723c */ /* 0x040ff000000018ff */
[----:B------:R-:W-:Y:S01]  /*4170*/  HMMA.16816.F32 R44, R8, R6, RZ ;  /* 0x00000006082c723c */ /* 0x000fe200000018ff */
[----:B--2---:R-:W-:-:S06]  /*4180*/  SHF.R.U32.HI R0, RZ, 0x10, R4 ;  /* 0x00000010ff007819 */ /* 0x004fcc0000011604 */
[----:B------:R-:W-:Y:S01]  /*4190*/  FFMA.FTZ R6, R130, c[0x0][0x23c], -R12 ;  /* 0x00008f0082067a23 */ /* 0x000fe2000001080c */
[----:B------:R-:W-:Y:S01]  /*41a0*/  SHF.R.U32.HI R7, RZ, 0x18, R4 ;  /* 0x00000018ff077819 */ /* 0x000fe20000011604 */
[C---:B------:R-:W-:Y:S01]  /*41b0*/  HMMA.16816.F32 R64, R8.reuse, R56, RZ ;  /* 0x000000380840723c */ /* 0x040fe200000018ff */
[----:B------:R-:W-:Y:S01]  /*41c0*/  SHF.R.U32.HI R4, RZ, 0x8, R2 ;  /* 0x00000008ff047819 */ /* 0x000fe20000011602 */
[----:B------:R2:W1:Y:S01]  /*41d0*/  MUFU.EX2 R181, R6 ;  /* 0x0000000600b57308 */ /* 0x0004620000000800 */
[----:B------:R-:W-:Y:S02]  /*41e0*/  LOP3.LUT R2, R0, 0xff, RZ, 0xc0, !PT ;  /* 0x000000ff00027812 */ /* 0x000fe400078ec0ff */
[----:B------:R-:W-:Y:S01]  /*41f0*/  LOP3.LUT R0, R5, UR17, R156, 0x96, !PT ;  /* 0x0000001105007c12 */ /* 0x000fe2000f8e969c */
[----:B------:R-:W-:Y:S01]  /*4200*/  FFMA.FTZ R5, R129, c[0x0][0x23c], -R12 ;  /* 0x00008f0081057a23 */ /* 0x000fe2000001080c */
[----:B------:R-:W-:Y:S01]  /*4210*/  PRMT R14, R14, 0x5410, R4 ;  /* 0x000054100e0e7816 */ /* 0x000fe20000000004 */
[----:B------:R-:W-:Y:S01]  /*4220*/  HMMA.16816.F32 R96, R8, R24, RZ ;  /* 0x000000180860723c */ /* 0x000fe200000018ff */
[----:B------:R-:W-:Y:S01]  /*4230*/  PRMT R18, R2, 0x5410, R7 ;  /* 0x0000541002127816 */ /* 0x000fe20000000007 */
[----:B------:R3:W-:Y:S01]  /*4240*/  MUFU.EX2 R172, R5 ;  /* 0x0000000500ac7308 */ /* 0x0007e20000000800 */
[----:B------:R-:W-:-:S02]  /*4250*/  LOP3.LUT R2, R0, 0xffff, RZ, 0xc0, !PT ;  /* 0x0000ffff00027812 */ /* 0x000fc400078ec0ff */
[----:B------:R-:W-:Y:S02]  /*4260*/  LOP3.LUT R15, R0, 0xff, RZ, 0xc0, !PT ;  /* 0x000000ff000f7812 */ /* 0x000fe400078ec0ff */
[--C-:B------:R-:W-:Y:S01]  /*4270*/  SHF.R.U32.HI R4, RZ, 0x10, R0.reuse ;  /* 0x00000010ff047819 */ /* 0x100fe20000011600 */
[C---:B------:R-:W-:Y:S01]  /*4280*/  HMMA.16816.F32 R72, R8.reuse, R26, RZ ;  /* 0x0000001a0848723c */ /* 0x040fe200000018ff */
[----:B------:R-:W-:Y:S01]  /*4290*/  SHF.R.U32.HI R7, RZ, 0x18, R0 ;  /* 0x00000018ff077819 */ /* 0x000fe20000011600 */
[----:B------:R-:W-:Y:S01]  /*42a0*/  HSET2.LE.AND R0, R14, R170, PT ;  /* 0x000000aa0e007233 */ /* 0x000fe20003803000 */
[----:B--2---:R-:W-:Y:S01]  /*42b0*/  SHF.R.U32.HI R6, RZ, 0x8, R2 ;  /* 0x00000008ff067819 */ /* 0x004fe20000011602 */
[----:B------:R-:W2:Y:S01]  /*42c0*/  LDSM.16.MT88.4 R24, [R209+0x10800] ;  /* 0x01080000d118783b */ /* 0x000ea20000004200 */
[----:B-1----:R-:W-:Y:S02]  /*42d0*/  F2FP.PACK_AB R2, R173, R196 ;  /* 0x000000c4ad02723e */ /* 0x002fe400000000ff */
[----:B------:R-:W-:Y:S01]  /*42e0*/  LOP3.LUT R4, R4, 0xff, RZ, 0xc0, !PT ;  /* 0x000000ff04047812 */ /* 0x000fe200078ec0ff */
[----:B------:R-:W-:Y:S01]  /*42f0*/  HMMA.16816.F32 R88, R8, R40, RZ ;  /* 0x000000280858723c */ /* 0x000fe200000018ff */
[----:B---3--:R-:W-:-:S02]  /*4300*/  FFMA.FTZ R5, R128, c[0x0][0x23c], -R12 ;  /* 0x00008f0080057a23 */ /* 0x008fc4000001080c */
[----:B------:R-:W-:Y:S02]  /*4310*/  PRMT R14, R4, 0x5410, R7 ;  /* 0x00005410040e7816 */ /* 0x000fe40000000007 */
[----:B------:R1:W3:Y:S03]  /*4320*/  MUFU.EX2 R174, R5 ;  /* 0x0000000500ae7308 */ /* 0x0002e60000000800 */
[C---:B------:R-:W-:Y:S08]  /*4330*/  HMMA.16816.F32 R84, R8.reuse, R48, RZ ;  /* 0x000000300854723c */ /* 0x040ff000000018ff */
[----:B------:R-:W-:Y:S01]  /*4340*/  HMMA.16816.F32 R144, R8, R52, RZ ;  /* 0x000000340890723c */ /* 0x000fe200000018ff */
[----:B-1----:R-:W-:Y:S01]  /*4350*/  PRMT R5, R15, 0x5410, R6 ;  /* 0x000054100f057816 */ /* 0x002fe20000000006 */
[----:B------:R-:W-:Y:S01]  /*4360*/  IMAD.MOV.U32 R15, RZ, RZ, R181 ;  /* 0x000000ffff0f7224 */ /* 0x000fe200078e00b5 */
[----:B------:R-:W-:-:S05]  /*4370*/  LOP3.LUT R6, R0, R2, RZ, 0xc0, !PT ;  /* 0x0000000200067212 */ /* 0x000fca00078ec0ff */
[----:B----4-:R-:W-:Y:S01]  /*4380*/  HMMA.16816.F32 R164, R8, R20, RZ ;  /* 0x0000001408a4723c */ /* 0x010fe200000018ff */
[----:B------:R-:W-:Y:S01]  /*4390*/  FFMA.FTZ R0, R131, c[0x0][0x23c], -R12 ;  /* 0x00008f0083007a23 */ /* 0x000fe2000001080c */
[----:B---3--:R-:W-:-:S06]  /*43a0*/  F2FP.PACK_AB R2, R174, R172 ;  /* 0x000000acae02723e */ /* 0x008fcc00000000ff */
[C---:B------:R-:W-:Y:S01]  /*43b0*/  HMMA.16816.F32 R156, R8.reuse, R22, RZ ;  /* 0x00000016089c723c */ /* 0x040fe200000018ff */
[----:B------:R-:W1:Y:S07]  /*43c0*/  LDSM.16.MT88.4 R20, [R210+0x10800] ;  /* 0x01080000d214783b */ /* 0x000e6e0000004200 */
[C---:B------:R-:W-:Y:S08]  /*43d0*/  HMMA.16816.F32 R56, R8.reuse, R58, RZ ;  /* 0x0000003a0838723c */ /* 0x040ff000000018ff */
[C---:B------:R-:W-:Y:S08]  /*43e0*/  HMMA.16816.F32 R40, R8.reuse, R42, RZ ;  /* 0x0000002a0828723c */ /* 0x040ff000000018ff */
[C---:B------:R-:W-:Y:S08]  /*43f0*/  HMMA.16816.F32 R48, R8.reuse, R50, RZ ;  /* 0x000000320830723c */ /* 0x040ff000000018ff */
[C---:B------:R-:W-:Y:S08]  /*4400*/  HMMA.16816.F32 R52, R8.reuse, R54, RZ ;  /* 0x000000360834723c */ /* 0x040ff000000018ff */
[C---:B-----5:R-:W-:Y:S01]  /*4410*/  HMMA.16816.F32 R152, R8.reuse, R32, RZ ;  /* 0x000000200898723c */ /* 0x060fe200000018ff */
[----:B------:R3:W4:Y:S07]  /*4420*/  MUFU.EX2 R32, R0 ;  /* 0x0000000000207308 */ /* 0x00072e0000000800 */
[C---:B------:R-:W-:Y:S08]  /*4430*/  HMMA.16816.F32 R112, R8.reuse, R34, RZ ;  /* 0x000000220870723c */ /* 0x040ff000000018ff */
[----:B------:R-:W-:Y:S01]  /*4440*/  HMMA.16816.F32 R160, R8, R28, RZ ;  /* 0x0000001c08a0723c */ /* 0x000fe200000018ff */
[----:B---3--:R-:W-:Y:S01]  /*4450*/  HSET2.LE.AND R0, R18, R170, PT ;  /* 0x000000aa12007233 */ /* 0x008fe20003803000 */
[----:B------:R-:W-:-:S04]  /*4460*/  MOV R18, R180 ;  /* 0x000000b400127202 */ /* 0x000fc80000000f00 */
[----:B------:R-:W-:Y:S01]  /*4470*/  LOP3.LUT R7, R0, R2, RZ, 0xc0, !PT ;  /* 0x0000000200077212 */ /* 0x000fe200078ec0ff */
[----:B------:R-:W-:Y:S01]  /*4480*/  HSET2.LE.AND R0, R5, R170, PT ;  /* 0x000000aa05007233 */ /* 0x000fe20003803000 */
[----:B------:R-:W-:Y:S01]  /*4490*/  HMMA.16816.F32 R128, R8, R30, RZ ;  /* 0x0000001e0880723c */ /* 0x000fe200000018ff */
[----:B------:R-:W3:Y:S01]  /*44a0*/  LDSM.16.MT88.4 R8, [R212+0x10800] ;  /* 0x01080000d408783b */ /* 0x000ee20000004200 */
[----:B------:R-:W-:-:S03]  /*44b0*/  F2FP.PACK_AB R2, R18, R250 ;  /* 0x000000fa1202723e */ /* 0x000fc600000000ff */
[----:B------:R-:W5:Y:S01]  /*44c0*/  LDSM.16.MT88.4 R28, [R211+0x10800] ;  /* 0x01080000d31c783b */ /* 0x000f620000004200 */
[----:B------:R-:W-:Y:S01]  /*44d0*/  LOP3.LUT R4, R0, R2, RZ, 0xc0, !PT ;  /* 0x0000000200047212 */ /* 0x000fe200078ec0ff */
[----:B------:R-:W-:Y:S01]  /*44e0*/  HSET2.LE.AND R0, R14, R170, PT ;  /* 0x000000aa0e007233 */ /* 0x000fe20003803000 */
[----:B----4-:R-:W-:Y:S01]  /*44f0*/  F2FP.PACK_AB R2, R32, R15 ;  /* 0x0000000f2002723e */ /* 0x010fe200000000ff */
[----:B------:R-:W-:-:S03]  /*4500*/  IMAD.MOV.U32 R14, RZ, RZ, R191 ;  /* 0x000000ffff0e7224 */ /* 0x000fc600078e00bf */
[----:B------:R-:W-:Y:S01]  /*4510*/  LOP3.LUT R5, R0, R2, RZ, 0xc0, !PT ;  /* 0x0000000200057212 */ /* 0x000fe200078ec0ff */
[----:B------:R-:W-:Y:S02]  /*4520*/  IMAD.MOV.U32 R2, RZ, RZ, R190 ;  /* 0x000000ffff027224 */ /* 0x000fe400078e00be */
[----:B------:R-:W-:-:S04]  /*4530*/  IMAD.MOV.U32 R0, RZ, RZ, R170 ;  /* 0x000000ffff007224 */ /* 0x000fc800078e00aa */
[C---:B--2---:R-:W-:Y:S08]  /*4540*/  HMMA.16816.F32 R192, R4.reuse, R24, R132 ;  /* 0x0000001804c0723c */ /* 0x044ff00000001884 */
[C---:B------:R-:W-:Y:S01]  /*4550*/  HMMA.16816.F32 R184, R4.reuse, R26, R120 ;  /* 0x0000001a04b8723c */ /* 0x040fe20000001878 */
[----:B------:R-:W2:Y:S07]  /*4560*/  LDSM.16.MT88.4 R24, [R209+0x12800] ;  /* 0x01280000d118783b */ /* 0x000eae0000004200 */
[C---:B-1----:R-:W-:Y:S08]  /*4570*/  HMMA.16816.F32 R180, R4.reuse, R20, R104 ;  /* 0x0000001404b4723c */ /* 0x042ff00000001868 */
[C---:B---3--:R-:W-:Y:S07]  /*4580*/  HMMA.16816.F32 R104, R4.reuse, R8, R64 ;  /* 0x000000080468723c */ /* 0x048fee0000001840 */
[----:B------:R-:W-:Y:S01]  /*4590*/  IMAD.MOV.U32 R67, RZ, RZ, R189 ;  /* 0x000000ffff437224 */ /* 0x000fe200078e00bd */
[----:B------:R-:W-:Y:S01]  /*45a0*/  HMMA.16816.F32 R120, R4, R10, R56 ;  /* 0x0000000a0478723c */ /* 0x000fe20000001838 */
[----:B------:R-:W1:Y:S01]  /*45b0*/  LDSM.16.MT88.4 R8, [R212+0x12800] ;  /* 0x01280000d408783b */ /* 0x000e620000004200 */
[----:B------:R-:W-:-:S05]  /*45c0*/  MOV R66, R188 ;  /* 0x000000bc00427202 */ /* 0x000fca0000000f00 */
[----:B------:R-:W-:Y:S01]  /*45d0*/  IMAD.MOV.U32 R59, RZ, RZ, R178 ;  /* 0x000000ffff3b7224 */ /* 0x000fe200078e00b2 */
[----:B-----5:R-:W-:Y:S01]  /*45e0*/  HMMA.16816.F32 R200, R4, R28, R60 ;  /* 0x0000001c04c8723c */ /* 0x020fe2000000183c */
[----:B------:R-:W-:Y:S02]  /*45f0*/  IMAD.MOV.U32 R58, RZ, RZ, R0 ;  /* 0x000000ffff3a7224 */ /* 0x000fe400078e0000 */
[----:B------:R-:W-:-:S05]  /*4600*/  IMAD.U32 R0, RZ, RZ, UR4 ;  /* 0x00000004ff007e24 */ /* 0x000fca000f8e00ff */
[----:B------:R-:W-:Y:S01]  /*4610*/  HMMA.16816.F32 R28, R4, R30, R116 ;  /* 0x0000001e041c723c */ /* 0x000fe20000001874 */
[----:B------:R-:W-:-:S07]  /*4620*/  LOP3.LUT R0, R151, UR25, R0, 0x96, !PT ;  /* 0x0000001997007c12 */ /* 0x000fce000f8e9600 */
[C---:B------:R-:W-:Y:S01]  /*4630*/  HMMA.16816.F32 R132, R4.reuse, R22, R80 ;  /* 0x000000160484723c */ /* 0x040fe20000001850 */
[----:B------:R-:W3:Y:S06]  /*4640*/  LDSM.16.MT88.4 R20, [R210+0x12800] ;  /* 0x01280000d214783b */ /* 0x000eec0000004200 */
[----:B------:R-:W-:Y:S01]  /*4650*/  IMAD.MOV.U32 R83, RZ, RZ, R32 ;  /* 0x000000ffff537224 */ /* 0x000fe200078e0020 */
[----:B--2---:R-:W-:Y:S01]  /*4660*/  HMMA.16816.F32 R240, R4, R26, R136 ;  /* 0x0000001a04f0723c */ /* 0x004fe20000001888 */
[----:B------:R-:W2:Y:S01]  /*4670*/  LDSM.16.MT88.4 R32, [R209+0x14800] ;  /* 0x01480000d120783b */ /* 0x000ea20000004200 */
[----:B------:R-:W-:Y:S01]  /*4680*/  IMAD.MOV.U32 R82, RZ, RZ, R171 ;  /* 0x000000ffff527224 */ /* 0x000fe200078e00ab */
[----:B------:R-:W-:Y:S01]  /*4690*/  MOV R80, R176 ;  /* 0x000000b000507202 */ /* 0x000fe20000000f00 */
[----:B------:R-:W-:Y:S01]  /*46a0*/  IMAD.MOV.U32 R81, RZ, RZ, R177 ;  /* 0x000000ffff517224 */ /* 0x000fe200078e00b1 */
[----:B------:R-:W-:Y:S01]  /*46b0*/  MOV R60, R203 ;  /* 0x000000cb003c7202 */ /* 0x000fe20000000f00 */
[----:B------:R-:W-:-:S02]  /*46c0*/  IMAD.MOV.U32 R63, RZ, RZ, R200 ;  /* 0x000000ffff3f7224 */ /* 0x000fc400078e00c8 */
[----:B------:R-:W-:Y:S01]  /*46d0*/  MOV R57, R28 ;  /* 0x0000001c00397202 */ /* 0x000fe20000000f00 */
[----:B------:R-:W-:Y:S01]  /*46e0*/  IMAD.MOV.U32 R56, RZ, RZ, R29 ;  /* 0x000000ffff387224 */ /* 0x000fe200078e001d */
[C---:B-1----:R-:W-:Y:S01]  /*46f0*/  HMMA.16816.F32 R188, R4.reuse, R8, R100 ;  /* 0x0000000804bc723c */ /* 0x042fe20000001864 */
[----:B------:R-:W-:Y:S02]  /*4700*/  IMAD.MOV.U32 R65, RZ, RZ, R30 ;  /* 0x000000ffff417224 */ /* 0x000fe400078e001e */
[----:B------:R-:W-:Y:S02]  /*4710*/  IMAD.MOV.U32 R64, RZ, RZ, R31 ;  /* 0x000000ffff407224 */ /* 0x000fe400078e001f */
[----:B------:R-:W1:Y:S01]  /*4720*/  LDSM.16.MT88.4 R28, [R211+0x12800] ;  /* 0x01280000d31c783b */ /* 0x000e620000004200 */
[----:B------:R-:W-:Y:S01]  /*4730*/  IMAD.MOV.U32 R62, RZ, RZ, R201 ;  /* 0x000000ffff3e7224 */ /* 0x000fe200078e00c9 */
[----:B------:R-:W-:Y:S01]  /*4740*/  MOV R103, R2 ;  /* 0x0000000200677202 */ /* 0x000fe20000000f00 */
[----:B------:R-:W-:Y:S01]  /*4750*/  HMMA.16816.F32 R136, R4, R10, R76 ;  /* 0x0000000a0488723c */ /* 0x000fe2000000184c */
[----:B------:R-:W4:Y:S01]  /*4760*/  LDSM.16.MT88.4 R8, [R210+0x14800] ;  /* 0x01480000d208783b */ /* 0x000f220000004200 */
[----:B------:R-:W-:-:S02]  /*4770*/  IMAD.MOV.U32 R61, RZ, RZ, R202 ;  /* 0x000000ffff3d7224 */ /* 0x000fc400078e00ca */
[----:B------:R-:W-:Y:S02]  /*4780*/  IMAD.MOV.U32 R100, RZ, RZ, R172 ;  /* 0x000000ffff647224 */ /* 0x000fe400078e00ac */
[----:B------:R-:W-:Y:S01]  /*4790*/  IMAD.MOV.U32 R102, RZ, RZ, R59 ;  /* 0x000000ffff667224 */ /* 0x000fe200078e003b */
[----:B------:R-:W-:Y:S01]  /*47a0*/  MOV R79, R173 ;  /* 0x000000ad004f7202 */ /* 0x000fe20000000f00 */
[----:B------:R-:W-:Y:S01]  /*47b0*/  HMMA.16816.F32 R116, R4, R24, R140 ;  /* 0x000000180474723c */ /* 0x000fe2000000188c */
[----:B------:R-:W5:Y:S01]  /*47c0*/  LDSM.16.MT88.4 R24, [R212+0x14800] ;  /* 0x01480000d418783b */ /* 0x000f620000004200 */
[----:B------:R-:W-:Y:S02]  /*47d0*/  IMAD.MOV.U32 R76, RZ, RZ, R251 ;  /* 0x000000ffff4c7224 */ /* 0x000fe400078e00fb */
[----:B------:R-:W-:Y:S02]  /*47e0*/  IMAD.MOV.U32 R77, RZ, RZ, R175 ;  /* 0x000000ffff4d7224 */ /* 0x000fe400078e00af */
[----:B------:R-:W-:-:S02]  /*47f0*/  IMAD.MOV.U32 R78, RZ, RZ, R174 ;  /* 0x000000ffff4e7224 */ /* 0x000fc400078e00ae */
[----:B---3--:R-:W-:Y:S01]  /*4800*/  HMMA.16816.F32 R124, R4, R20, R124 ;  /* 0x00000014047c723c */ /* 0x008fe2000000187c */
[----:B------:R-:W-:Y:S02]  /*4810*/  IMAD.MOV.U32 R101, RZ, RZ, R82 ;  /* 0x000000ffff657224 */ /* 0x000fe400078e0052 */
[----:B------:R-:W-:-:S04]  /*4820*/  IMAD.MOV.U32 R59, RZ, RZ, R83 ;  /* 0x000000ffff3b7224 */ /* 0x000fc800078e0053 */
[----:B------:R-:W-:Y:S01]  /*4830*/  MOV R20, R168 ;  /* 0x000000a800147202 */ /* 0x000fe20000000f00 */
[----:B------:R-:W-:Y:S01]  /*4840*/  IMAD.MOV.U32 R21, RZ, RZ, R169 ;  /* 0x000000ffff157224 */ /* 0x000fe200078e00a9 */
[C---:B--2---:R-:W-:Y:S07]  /*4850*/  HMMA.16816.F32 R176, R4.reuse, R32, R36 ;  /* 0x0000002004b0723c */ /* 0x044fee0000001824 */
[----:B------:R-:W-:Y:S01]  /*4860*/  IMAD.MOV.U32 R32, RZ, RZ, R236 ;  /* 0x000000ffff207224 */ /* 0x000fe200078e00ec */
[----:B------:R-:W-:Y:S01]  /*4870*/  HMMA.16816.F32 R200, R4, R22, R108 ;  /* 0x0000001604c8723c */ /* 0x000fe2000000186c */
[----:B------:R-:W-:Y:S01]  /*4880*/  IMAD.MOV.U32 R33, RZ, RZ, R237 ;  /* 0x000000ffff217224 */ /* 0x000fe200078e00ed */
[----:B------:R-:W-:Y:S01]  /*4890*/  MOV R38, R80 ;  /* 0x0000005000267202 */ /* 0x000fe20000000f00 */
[----:B------:R-:W-:-:S02]  /*48a0*/  IMAD.MOV.U32 R39, RZ, RZ, R81 ;  /* 0x000000ffff277224 */ /* 0x000fc400078e0051 */
[----:B------:R-:W-:Y:S02]  /*48b0*/  IMAD.MOV.U32 R36, RZ, RZ, R77 ;  /* 0x000000ffff247224 */ /* 0x000fe400078e004d */
[----:B------:R-:W-:Y:S01]  /*48c0*/  IMAD.MOV.U32 R77, RZ, RZ, R103 ;  /* 0x000000ffff4d7224 */ /* 0x000fe200078e0067 */
[----:B-1----:R-:W-:Y:S01]  /*48d0*/  HMMA.16816.F32 R140, R4, R28, R96 ;  /* 0x0000001c048c723c */ /* 0x002fe20000001860 */
[----:B------:R-:W-:-:S06]  /*48e0*/  IMAD.MOV.U32 R103, RZ, RZ, R56 ;  /* 0x000000ffff677224 */ /* 0x000fcc00078e0038 */
[----:B------:R-:W-:Y:S01]  /*48f0*/  IMAD.MOV.U32 R29, RZ, RZ, R250 ;  /* 0x000000ffff1d7224 */ /* 0x000fe200078e00fa */
[----:B------:R-:W-:Y:S01]  /*4900*/  HMMA.16816.F32 R168, R4, R30, R72 ;  /* 0x0000001e04a8723c */ /* 0x000fe20000001848 */
[----:B------:R-:W-:-:S06]  /*4910*/  IMAD.MOV.U32 R28, RZ, RZ, R249 ;  /* 0x000000ffff1c7224 */ /* 0x000fcc00078e00f9 */
[----:B------:R-:W-:Y:S01]  /*4920*/  MOV R31, R248 ;  /* 0x000000f8001f7202 */ /* 0x000fe20000000f00 */
[----:B------:R-:W-:Y:S01]  /*4930*/  IMAD.MOV.U32 R72, RZ, RZ, R199 ;  /* 0x000000ffff487224 */ /* 0x000fe200078e00c7 */
[----:B------:R-:W-:Y:S01]  /*4940*/  MOV R75, R196 ;  /* 0x000000c4004b7202 */ /* 0x000fe20000000f00 */
[----:B------:R-:W-:Y:S01]  /*4950*/  IMAD.MOV.U32 R73, RZ, RZ, R198 ;  /* 0x000000ffff497224 */ /* 0x000fe200078e00c6 */
[----:B----4-:R-:W-:Y:S01]  /*4960*/  HMMA.16816.F32 R248, R4, R8, R92 ;  /* 0x0000000804f8723c */ /* 0x010fe2000000185c */
[----:B------:R-:W-:Y:S01]  /*4970*/  IMAD.MOV.U32 R74, RZ, RZ, R197 ;  /* 0x000000ffff4a7224 */ /* 0x000fe200078e00c5 */
[----:B------:R-:W-:Y:S01]  /*4980*/  MOV R30, R72 ;  /* 0x00000048001e7202 */ /* 0x000fe20000000f00 */
[----:B------:R-:W-:Y:S01]  /*4990*/  IMAD.MOV.U32 R39, RZ, RZ, R73 ;  /* 0x000000ffff277224 */ /* 0x000fe200078e0049 */
[----:B------:R-:W-:-:S03]  /*49a0*/  MOV R37, R75 ;  /* 0x0000004b00257202 */ /* 0x000fc60000000f00 */
[----:B------:R-:W-:Y:S01]  /*49b0*/  IMAD.MOV.U32 R95, RZ, RZ, R58 ;  /* 0x000000ffff5f7224 */ /* 0x000fe200078e003a */
[C---:B------:R-:W-:Y:S01]  /*49c0*/  HMMA.16816.F32 R196, R4.reuse, R10, R44 ;  /* 0x0000000a04c4723c */ /* 0x040fe2000000182c */
[----:B------:R-:W1:Y:S07]  /*49d0*/  LDSM.16.MT88.4 R8, [R209+0x16800] ;  /* 0x01680000d108783b */ /* 0x000e6e0000004200 */
[C---:B------:R-:W-:Y:S07]  /*49e0*/  HMMA.16816.F32 R236, R4.reuse, R34, R68 ;  /* 0x0000002204ec723c */ /* 0x040fee0000001844 */
[----:B------:R-:W-:Y:S01]  /*49f0*/  MOV R70, R20 ;  /* 0x0000001400467202 */ /* 0x000fe20000000f00 */
[----:B------:R-:W-:Y:S01]  /*4a00*/  IMAD.MOV.U32 R71, RZ, RZ, R21 ;  /* 0x000000ffff477224 */ /* 0x000fe200078e0015 */
[----:B-----5:R-:W-:Y:S01]  /*4a10*/  HMMA.16816.F32 R172, R4, R24, R88 ;  /* 0x0000001804ac723c */ /* 0x020fe20000001858 */
[----:B------:R-:W2:Y:S01]  /*4a20*/  LDSM.16.MT88.4 R20, [R211+0x14800] ;  /* 0x01480000d314783b */ /* 0x000ea20000004200 */
[----:B------:R-:W-:Y:S01]  /*4a30*/  IMAD.MOV.U32 R34, RZ, RZ, R101 ;  /* 0x000000ffff227224 */ /* 0x000fe200078e0065 */
[----:B------:R-:W-:Y:S01]  /*4a40*/  MOV R101, R102 ;  /* 0x0000006600657202 */ /* 0x000fe20000000f00 */
[----:B------:R-:W-:Y:S01]  /*4a50*/  IMAD.MOV.U32 R35, RZ, RZ, R100 ;  /* 0x000000ffff237224 */ /* 0x000fe200078e0064 */
[----:B------:R-:W-:Y:S01]  /*4a60*/  MOV R102, R57 ;  /* 0x0000003900667202 */ /* 0x000fe20000000f00 */
[----:B------:R-:W-:-:S02]  /*4a70*/  IMAD.MOV.U32 R100, RZ, RZ, R59 ;  /* 0x000000ffff647224 */ /* 0x000fc400078e003b */
[C---:B------:R-:W-:Y:S01]  /*4a80*/  HMMA.16816.F32 R108, R4.reuse, R26, R40 ;  /* 0x0000001a046c723c */ /* 0x040fe20000001828 */
[----:B------:R-:W3:Y:S07]  /*4a90*/  LDSM.16.MT88.4 R24, [R210+0x16800] ;  /* 0x01680000d218783b */ /* 0x000eee0000004200 */
[----:B-1----:R-:W-:Y:S07]  /*4aa0*/  HMMA.16816.F32 R80, R4, R8, R144 ;  /* 0x000000080450723c */ /* 0x002fee0000001890 */
[----:B------:R-:W-:-:S05]  /*4ab0*/  IMAD.WIDE.U32 R8, R0, -0x326172a9, RZ ;  /* 0xcd9e8d5700087825 */ /* 0x000fca00078e00ff */
[----:B------:R-:W-:Y:S01]  /*4ac0*/  LOP3.LUT R2, R9, UR15, R38, 0x96, !PT ;  /* 0x0000000f09027c12 */ /* 0x000fe2000f8e9626 */
[----:B------:R-:W-:Y:S01]  /*4ad0*/  IMAD.MOV.U32 R38, RZ, RZ, R74 ;  /* 0x000000ffff267224 */ /* 0x000fe200078e004a */
[----:B------:R-:W-:Y:S01]  /*4ae0*/  LOP3.LUT R0, R33, UR13, R8, 0x96, !PT ;  /* 0x0000000d21007c12 */ /* 0x000fe2000f8e9608 */
[----:B------:R-:W-:Y:S02]  /*4af0*/  IMAD.MOV.U32 R33, RZ, RZ, R78 ;  /* 0x000000ffff217224 */ /* 0x000fe400078e004e */
[----:B------:R-:W-:Y:S01]  /*4b00*/  IMAD.WIDE.U32 R8, R2, -0x2daee0ad, RZ ;  /* 0xd2511f5302087825 */ /* 0x000fe200078e00ff */
[----:B--2---:R-:W-:Y:S03]  /*4b10*/  HMMA.16816.F32 R96, R4, R20, R84 ;  /* 0x000000140460723c */ /* 0x004fe60000001854 */
[----:B------:R-:W-:Y:S01]  /*4b20*/  IMAD.MOV.U32 R78, RZ, RZ, R15 ;  /* 0x000000ffff4e7224 */ /* 0x000fe200078e000f */
[----:B------:R-:W-:-:S04]  /*4b30*/  LOP3.LUT R2, R9, UR12, R70, 0x96, !PT ;  /* 0x0000000c09027c12 */ /* 0x000fc8000f8e9646 */
[C---:B------:R-:W-:Y:S07]  /*4b40*/  HMMA.16816.F32 R84, R4.reuse, R10, R52 ;  /* 0x0000000a0454723c */ /* 0x040fee0000001834 */
[----:B------:R-:W-:Y:S01]  /*4b50*/  IMAD.WIDE.U32 R10, R0, -0x2daee0ad, RZ ;  /* 0xd2511f53000a7825 */ /* 0x000fe200078e00ff */
[----:B---3--:R-:W-:Y:S04]  /*4b60*/  HMMA.16816.F32 R72, R4, R24, R152 ;  /* 0x000000180448723c */ /* 0x008fe80000001898 */
[----:B------:R-:W-:Y:S01]  /*4b70*/  LOP3.LUT R0, R11, UR10, R8, 0x96, !PT ;  /* 0x0000000a0b007c12 */ /* 0x000fe2000f8e9608 */
[----:B------:R-:W-:-:S03]  /*4b80*/  IMAD.WIDE.U32 R8, R2, -0x326172a9, RZ ;  /* 0xcd9e8d5702087825 */ /* 0x000fc600078e00ff */
[C---:B------:R-:W-:Y:S01]  /*4b90*/  HMMA.16816.F32 R68, R4.reuse, R26, R112 ;  /* 0x0000001a0444723c */ /* 0x040fe20000001870 */
[----:B------:R-:W1:Y:S01]  /*4ba0*/  LDSM.16.MT88.4 R24, [R211+0x16800] ;  /* 0x01680000d318783b */ /* 0x000e620000004200 */
[----:B------:R-:W-:Y:S01]  /*4bb0*/  IMAD.WIDE.U32 R144, R0, -0x326172a9, RZ ;  /* 0xcd9e8d5700907825 */ /* 0x000fe200078e00ff */
[----:B------:R-:W-:Y:S02]  /*4bc0*/  LOP3.LUT R2, R9, UR11, R32, 0x96, !PT ;  /* 0x0000000b09027c12 */ /* 0x000fe4000f8e9620 */
[----:B------:R-:W-:Y:S02]  /*4bd0*/  MOV R32, R79 ;  /* 0x0000004f00207202 */ /* 0x000fe40000000f00 */
[----:B------:R-:W-:Y:S01]  /*4be0*/  LOP3.LUT R0, R145, UR9, R8, 0x96, !PT ;  /* 0x0000000991007c12 */ /* 0x000fe2000f8e9608 */
[----:B------:R-:W-:Y:S01]  /*4bf0*/  HMMA.16816.F32 R88, R4, R22, R48 ;  /* 0x000000160458723c */ /* 0x000fe20000001830 */
[----:B------:R-:W2:Y:S01]  /*4c00*/  LDSM.16.MT88.4 R20, [R212+0x16800] ;  /* 0x01680000d414783b */ /* 0x000ea20000004200 */
[----:B------:R-:W-:Y:S01]  /*4c10*/  IMAD.WIDE.U32 R8, R2, -0x2daee0ad, RZ ;  /* 0xd2511f5302087825 */ /* 0x000fe200078e00ff */
[----:B------:R-:W-:-:S02]  /*4c20*/  MOV R79, R18 ;  /* 0x00000012004f7202 */ /* 0x000fc40000000f00 */
[----:B------:R-:W-:Y:S01]  /*4c30*/  MOV R114, R65 ;  /* 0x0000004100727202 */ /* 0x000fe20000000f00 */
[----:B------:R-:W-:Y:S01]  /*4c40*/  IMAD.WIDE.U32 R42, R0, -0x2daee0ad, RZ ;  /* 0xd2511f53002a7825 */ /* 0x000fe200078e00ff */
[----:B------:R-:W-:-:S03]  /*4c50*/  LOP3.LUT R10, R9, UR8, R10, 0x96, !PT ;  /* 0x00000008090a7c12 */ /* 0x000fc6000f8e960a */
[----:B------:R-:W-:Y:S01]  /*4c60*/  FFMA.FTZ R2, R206, c[0x0][0x23c], -R13 ;  /* 0x00008f00ce027a23 */ /* 0x000fe2000001080d */
[----:B------:R-:W-:Y:S01]  /*4c70*/  LOP3.LUT R0, R43, UR6, R8, 0x96, !PT ;  /* 0x000000062b007c12 */ /* 0x000fe2000f8e9608 */
[----:B------:R-:W-:Y:S02]  /*4c80*/  IMAD.WIDE.U32 R40, R10, -0x326172a9, RZ ;  /* 0xcd9e8d570a287825 */ /* 0x000fe400078e00ff */
[----:B------:R3:W-:Y:S02]  /*4c90*/  MUFU.EX2 R44, R2 ;  /* 0x00000002002c7308 */ /* 0x0007e40000000800 */
[----:B------:R-:W-:-:S04]  /*4ca0*/  IMAD.WIDE.U32 R8, R0, -0x326172a9, RZ ;  /* 0xcd9e8d5700087825 */ /* 0x000fc800078e00ff */
[----:B------:R-:W-:Y:S01]  /*4cb0*/  FFMA.FTZ R0, R149, c[0x0][0x23c], -R13 ;  /* 0x00008f0095007a23 */ /* 0x000fe2000001080d */
[----:B------:R-:W-:Y:S01]  /*4cc0*/  LOP3.LUT R11, R8, 0xff, RZ, 0xc0, !PT ;  /* 0x000000ff080b7812 */ /* 0x000fe200078ec0ff */
[----:B------:R-:W-:Y:S01]  /*4cd0*/  IMAD.MOV.U32 R112, RZ, RZ, R102 ;  /* 0x000000ffff707224 */ /* 0x000fe200078e0066 */
[----:B------:R-:W-:Y:S01]  /*4ce0*/  SHF.R.U32.HI R18, RZ, 0x18, R8 ;  /* 0x00000018ff127819 */ /* 0x000fe20000011608 */
[----:B------:R4:W-:Y:S01]  /*4cf0*/  MUFU.EX2 R150, R0 ;  /* 0x0000000000967308 */ /* 0x0009e20000000800 */
[----:B------:R-:W-:Y:S02]  /*4d00*/  IMAD.MOV.U32 R113, RZ, RZ, R103 ;  /* 0x000000ffff717224 */ /* 0x000fe400078e0067 */
[----:B------:R-:W-:Y:S02]  /*4d10*/  IMAD.MOV.U32 R115, RZ, RZ, R64 ;  /* 0x000000ffff737224 */ /* 0x000fe400078e0040 */
[----:B---3--:R-:W-:Y:S01]  /*4d20*/  FFMA.FTZ R2, R205, c[0x0][0x23c], -R13 ;  /* 0x00008f00cd027a23 */ /* 0x008fe2000001080d */
[C---:B-1----:R-:W-:Y:S03]  /*4d30*/  HMMA.16816.F32 R48, R4.reuse, R24, R160 ;  /* 0x000000180430723c */ /* 0x042fe600000018a0 */
[----:B------:R1:W3:Y:S04]  /*4d40*/  MUFU.EX2 R45, R2 ;  /* 0x00000002002d7308 */ /* 0x0002e80000000800 */
[----:B------:R-:W-:Y:S01]  /*4d50*/  IMAD.MOV.U32 R161, RZ, RZ, R95 ;  /* 0x000000ffffa17224 */ /* 0x000fe200078e005f */
[----:B------:R-:W-:Y:S01]  /*4d60*/  MOV R95, R34 ;  /* 0x00000022005f7202 */ /* 0x000fe20000000f00 */
[----:B------:R-:W-:Y:S01]  /*4d70*/  IMAD.MOV.U32 R34, RZ, RZ, R35 ;  /* 0x000000ffff227224 */ /* 0x000fe200078e0023 */
[C---:B--2---:R-:W-:Y:S01]  /*4d80*/  HMMA.16816.F32 R52, R4.reuse, R22, R156 ;  /* 0x000000160434723c */ /* 0x044fe2000000189c */
[----:B------:R-:W-:Y:S01]  /*4d90*/  IMAD.MOV.U32 R35, RZ, RZ, R32 ;  /* 0x000000ffff237224 */ /* 0x000fe200078e0020 */
[----:B------:R-:W-:Y:S01]  /*4da0*/  MOV R32, R33 ;  /* 0x0000002100207202 */ /* 0x000fe20000000f00 */
[----:B----4-:R-:W-:Y:S01]  /*4db0*/  FFMA.FTZ R0, R204, c[0x0][0x23c], -R13 ;  /* 0x00008f00cc007a23 */ /* 0x010fe2000001080d */
[----:B------:R-:W-:Y:S01]  /*4dc0*/  MOV R160, R78 ;  /* 0x0000004e00a07202 */ /* 0x000fe20000000f00 */
[----:B------:R-:W-:Y:S01]  /*4dd0*/  IMAD.MOV.U32 R33, RZ, RZ, R36 ;  /* 0x000000ffff217224 */ /* 0x000fe200078e0024 */
[----:B-1----:R-:W-:Y:S01]  /*4de0*/  LOP3.LUT R2, R8, 0xffff, RZ, 0xc0, !PT ;  /* 0x0000ffff08027812 */ /* 0x002fe200078ec0ff */
[----:B------:R-:W-:Y:S01]  /*4df0*/  IMAD.MOV.U32 R36, RZ, RZ, R37 ;  /* 0x000000ffff247224 */ /* 0x000fe200078e0025 */
[----:B------:R-:W-:Y:S01]  /*4e00*/  MOV R37, R38 ;  /* 0x0000002600257202 */ /* 0x000fe20000000f00 */
[----:B------:R-:W-:Y:S01]  /*4e10*/  IMAD.MOV.U32 R38, RZ, RZ, R39 ;  /* 0x000000ffff267224 */ /* 0x000fe200078e0027 */
[----:B------:R-:W-:Y:S01]  /*4e20*/  SHF.R.U32.HI R2, RZ, 0x8, R2 ;  /* 0x00000008ff027819 */ /* 0x000fe20000011602 */
[----:B------:R1:W2:Y:S01]  /*4e30*/  MUFU.EX2 R92, R0 ;  /* 0x00000000005c7308 */ /* 0x0002a20000000800 */
[----:B------:R-:W-:Y:S01]  /*4e40*/  IMAD.MOV.U32 R39, RZ, RZ, R30 ;  /* 0x000000ffff277224 */ /* 0x000fe200078e001e */
[----:B------:R-:W-:Y:S01]  /*4e50*/  MOV R30, R31 ;  /* 0x0000001f001e7202 */ /* 0x000fe20000000f00 */
[----:B------:R-:W-:Y:S01]  /*4e60*/  IMAD.MOV.U32 R31, RZ, RZ, R28 ;  /* 0x000000ffff1f7224 */ /* 0x000fe200078e001c */
[----:B------:R-:W-:Y:S01]  /*4e70*/  PRMT R15, R11, 0x5410, R2 ;  /* 0x000054100b0f7816 */ /* 0x000fe20000000002 */
[----:B------:R-:W-:Y:S01]  /*4e80*/  IMAD.MOV.U32 R28, RZ, RZ, R29 ;  /* 0x000000ffff1c7224 */ /* 0x000fe200078e001d */
[----:B------:R-:W-:Y:S01]  /*4e90*/  SHF.R.U32.HI R2, RZ, 0x10, R8 ;  /* 0x00000010ff027819 */ /* 0x000fe20000011608 */
[----:B------:R-:W-:Y:S01]  /*4ea0*/  FFMA.FTZ R8, R207, c[0x0][0x23c], -R12 ;  /* 0x00008f00cf087a23 */ /* 0x000fe2000001080c */
[----:B------:R-:W-:Y:S01]  /*4eb0*/  MOV R29, R76 ;  /* 0x0000004c001d7202 */ /* 0x000fe20000000f00 */
[----:B------:R-:W-:Y:S01]  /*4ec0*/  IMAD.MOV.U32 R76, RZ, RZ, R14 ;  /* 0x000000ffff4c7224 */ /* 0x000fe200078e000e */
[----:B------:R-:W-:Y:S01]  /*4ed0*/  LOP3.LUT R14, R2, 0xff, RZ, 0xc0, !PT ;  /* 0x000000ff020e7812 */ /* 0x000fe200078ec0ff */
[----:B------:R4:W-:Y:S01]  /*4ee0*/  MUFU.EX2 R149, R8 ;  /* 0x0000000800957308 */ /* 0x0009e20000000800 */
[----:B------:R-:W-:Y:S01]  /*4ef0*/  MOV R156, R30 ;  /* 0x0000001e009c7202 */ /* 0x000fe20000000f00 */
[----:B------:R-:W-:Y:S01]  /*4f00*/  IMAD.MOV.U32 R163, RZ, RZ, R31 ;  /* 0x000000ffffa37224 */ /* 0x000fe200078e001f */
[----:B------:R-:W-:Y:S01]  /*4f10*/  MOV R206, R29 ;  /* 0x0000001d00ce7202 */ /* 0x000fe20000000f00 */
[----:B------:R-:W-:Y:S01]  /*4f20*/  IMAD.MOV.U32 R162, RZ, RZ, R28 ;  /* 0x000000ffffa27224 */ /* 0x000fe200078e001c */
[----:B-1----:R-:W-:Y:S01]  /*4f30*/  LOP3.LUT R0, R9, UR16, R40, 0x96, !PT ;  /* 0x0000001009007c12 */ /* 0x002fe2000f8e9628 */
[----:B------:R-:W1:Y:S01]  /*4f40*/  LDSM.16.MT88.4 R28, [R212+0x11000] ;  /* 0x01100000d41c783b */ /* 0x000e620000004200 */
[C---:B------:R-:W-:Y:S01]  /*4f50*/  HMMA.16816.F32 R56, R4.reuse, R20, R164 ;  /* 0x000000140438723c */ /* 0x040fe200000018a4 */
[----:B------:R-:W-:Y:S01]  /*4f60*/  MOV R207, R101 ;  /* 0x0000006500cf7202 */ /* 0x000fe20000000f00 */
[----:B------:R-:W-:Y:S01]  /*4f70*/  IMAD.MOV.U32 R158, RZ, RZ, R33 ;  /* 0x000000ffff9e7224 */ /* 0x000fe200078e0021 */
[C---:B------:R-:W-:Y:S01]  /*4f80*/  LOP3.LUT R2, R0.reuse, 0xffff, RZ, 0xc0, !PT ;  /* 0x0000ffff00027812 */ /* 0x040fe200078ec0ff */
[----:B------:R-:W-:Y:S01]  /*4f90*/  LDSM.16.MT88.4 R20, [R210+0x11000] ;  /* 0x01100000d214783b */ /* 0x000fe20000004200 */
[----:B------:R-:W-:Y:S01]  /*4fa0*/  SHF.R.U32.HI R10, RZ, 0x10, R0 ;  /* 0x00000010ff0a7819 */ /* 0x000fe20000011600 */
[----:B------:R-:W-:Y:S01]  /*4fb0*/  IMAD.MOV.U32 R205, RZ, RZ, R76 ;  /* 0x000000ffffcd7224 */ /* 0x000fe200078e004c */
[----:B------:R-:W-:Y:S01]  /*4fc0*/  LOP3.LUT R11, R0, 0xff, RZ, 0xc0, !PT ;  /* 0x000000ff000b7812 */ /* 0x000fe200078ec0ff */
[----:B------:R-:W-:Y:S01]  /*4fd0*/  IMAD.MOV.U32 R166, RZ, RZ, R34 ;  /* 0x000000ffffa67224 */ /* 0x000fe200078e0022 */
[----:B------:R-:W-:Y:S01]  /*4fe0*/  SHF.R.U32.HI R9, RZ, 0x18, R0 ;  /* 0x00000018ff097819 */ /* 0x000fe20000011600 */
[----:B----4-:R-:W-:Y:S01]  /*4ff0*/  FFMA.FTZ R8, R244, c[0x0][0x23c], -R12 ;  /* 0x00008f00f4087a23 */ /* 0x010fe2000001080c */
[----:B------:R-:W-:Y:S01]  /*5000*/  SHF.R.U32.HI R2, RZ, 0x8, R2 ;  /* 0x00000008ff027819 */ /* 0x000fe20000011602 */
[----:B------:R-:W-:Y:S01]  /*5010*/  IMAD.MOV.U32 R165, RZ, RZ, R35 ;  /* 0x000000ffffa57224 */ /* 0x000fe200078e0023 */
[----:B------:R-:W-:Y:S01]  /*5020*/  LOP3.LUT R0, R10, 0xff, RZ, 0xc0, !PT ;  /* 0x000000ff0a007812 */ /* 0x000fe200078ec0ff */
[----:B------:R-:W-:Y:S01]  /*5030*/  IMAD.MOV.U32 R204, RZ, RZ, R77 ;  /* 0x000000ffffcc7224 */ /* 0x000fe200078e004d */
[----:B------:R-:W-:Y:S01]  /*5040*/  PRMT R10, R14, 0x5410, R18 ;  /* 0x000054100e0a7816 */ /* 0x000fe20000000012 */
[----:B------:R-:W4:Y:S01]  /*5050*/  MUFU.EX2 R8, R8 ;  /* 0x0000000800087308 */ /* 0x000f220000000800 */
[----:B---3--:R-:W-:Y:S01]  /*5060*/  IMAD.MOV.U32 R14, RZ, RZ, R45 ;  /* 0x000000ffff0e7224 */ /* 0x008fe200078e002d */
[----:B------:R-:W-:Y:S01]  /*5070*/  MOV R18, R44 ;  /* 0x0000002c00127202 */ /* 0x000fe20000000f00 */
[----:B------:R-:W-:Y:S01]  /*5080*/  IMAD.MOV.U32 R159, RZ, RZ, R36 ;  /* 0x000000ffff9f7224 */ /* 0x000fe200078e0024 */
[----:B------:R-:W-:Y:S01]  /*5090*/  HMMA.16816.F32 R44, R4, R26, R128 ;  /* 0x0000001a042c723c */ /* 0x000fe20000001880 */
[----:B------:R-:W-:Y:S01]  /*50a0*/  PRMT R11, R11, 0x5410, R2 ;  /* 0x000054100b0b7816 */ /* 0x000fe20000000002 */
[--C-:B------:R-:W-:Y:S01]  /*50b0*/  FFMA.FTZ R2, R246, c[0x0][0x23c], -R12.reuse ;  /* 0x00008f00f6027a23 */ /* 0x100fe2000001080c */
[----:B------:R-:W-:Y:S01]  /*50c0*/  PRMT R9, R0, 0x5410, R9 ;  /* 0x0000541000097816 */ /* 0x000fe20000000009 */
[----:B------:R-:W3:Y:S01]  /*50d0*/  LDSM.16.MT88.4 R24, [R209+0x11000] ;  /* 0x01100000d118783b */ /* 0x000ee20000004200 */
[----:B------:R-:W-:Y:S01]  /*50e0*/  HSET2.LE.AND R0, R15, R161, PT ;  /* 0x000000a10f007233 */ /* 0x000fe20003803000 */
[----:B------:R5:W-:Y:S01]  /*50f0*/  MUFU.EX2 R151, R2 ;  /* 0x0000000200977308 */ /* 0x000be20000000800 */
[----:B------:R-:W-:Y:S01]  /*5100*/  FFMA.FTZ R4, R245, c[0x0][0x23c], -R12 ;  /* 0x00008f00f5047a23 */ /* 0x000fe2000001080c */
[----:B------:R-:W-:Y:S01]  /*5110*/  MOV R167, R95 ;  /* 0x0000005f00a77202 */ /* 0x000fe20000000f00 */
[----:B--2---:R-:W-:Y:S01]  /*5120*/  IMAD.MOV.U32 R245, RZ, RZ, R92 ;  /* 0x000000fffff57224 */ /* 0x004fe200078e005c */
[----:B------:R-:W-:Y:S01]  /*5130*/  MOV R164, R32 ;  /* 0x0000002000a47202 */ /* 0x000fe20000000f00 */
[----:B------:R-:W-:Y:S01]  /*5140*/  IMAD.MOV.U32 R130, RZ, RZ, R100 ;  /* 0x000000ffff827224 */ /* 0x000fe200078e0064 */
[----:B------:R-:W-:Y:S01]  /*5150*/  LDSM.16.MT88.4 R32, [R211+0x11000] ;  /* 0x01100000d320783b */ /* 0x000fe20000004200 */
[----:B----4-:R-:W-:Y:S01]  /*5160*/  IMAD.MOV.U32 R246, RZ, RZ, R8 ;  /* 0x000000fffff67224 */ /* 0x010fe200078e0008 */
[----:B------:R2:W4:Y:S01]  /*5170*/  MUFU.EX2 R244, R4 ;  /* 0x0000000400f47308 */ /* 0x0005220000000800 */
[----:B------:R-:W-:Y:S01]  /*5180*/  IMAD.MOV.U32 R131, RZ, RZ, R79 ;  /* 0x000000ffff837224 */ /* 0x000fe200078e004f */
[----:B------:R-:W-:Y:S01]  /*5190*/  MOV R129, R67 ;  /* 0x0000004300817202 */ /* 0x000fe20000000f00 */
[----:B------:R-:W-:Y:S01]  /*51a0*/  IMAD.MOV.U32 R128, RZ, RZ, R66 ;  /* 0x000000ffff807224 */ /* 0x000fe200078e0042 */
[----:B------:R-:W-:Y:S01]  /*51b0*/  MOV R147, R37 ;  /* 0x0000002500937202 */ /* 0x000fe20000000f00 */
[----:B------:R-:W-:Y:S01]  /*51c0*/  IMAD.MOV.U32 R146, RZ, RZ, R38 ;  /* 0x000000ffff927224 */ /* 0x000fe200078e0026 */
[----:B------:R-:W-:Y:S01]  /*51d0*/  MOV R15, R158 ;  /* 0x0000009e000f7202 */ /* 0x000fe20000000f00 */
[----:B------:R-:W-:Y:S01]  /*51e0*/  IMAD.MOV.U32 R157, RZ, RZ, R39 ;  /* 0x000000ffff9d7224 */ /* 0x000fe200078e0027 */
[----:B-----5:R-:W-:Y:S01]  /*51f0*/  F2FP.PACK_AB R2, R245, R150 ;  /* 0x00000096f502723e */ /* 0x020fe200000000ff */
[----:B------:R-:W-:Y:S01]  /*5200*/  LDSM.16.MT88.4 R36, [R209+0x15000] ;  /* 0x01500000d124783b */ /* 0x000fe20000004200 */
[----:B------:R-:W-:-:S02]  /*5210*/  MOV R158, R166 ;  /* 0x000000a6009e7202 */ /* 0x000fc40000000f00 */
[----:B------:R-:W-:Y:S01]  /*5220*/  LOP3.LUT R6, R0, R2, RZ, 0xc0, !PT ;  /* 0x0000000200067212 */ /* 0x000fe200078ec0ff */
[----:B------:R-:W-:Y:S01]  /*5230*/  HSET2.LE.AND R0, R10, R161, PT ;  /* 0x000000a10a007233 */ /* 0x000fe20003803000 */
[----:B------:R-:W-:-:S04]  /*5240*/  F2FP.PACK_AB R2, R246, R149 ;  /* 0x00000095f602723e */ /* 0x000fc800000000ff */
[----:B------:R-:W-:Y:S01]  /*5250*/  LOP3.LUT R7, R0, R2, RZ, 0xc0, !PT ;  /* 0x0000000200077212 */ /* 0x000fe200078ec0ff */
[----:B------:R-:W-:Y:S01]  /*5260*/  HSET2.LE.AND R0, R11, R161, PT ;  /* 0x000000a10b007233 */ /* 0x000fe20003803000 */
[----:B------:R-:W-:-:S04]  /*5270*/  F2FP.PACK_AB R2, R14, R18 ;  /* 0x000000120e02723e */ /* 0x000fc800000000ff */
[----:B--2---:R-:W-:Y:S01]  /*5280*/  LOP3.LUT R4, R0, R2, RZ, 0xc0, !PT ;  /* 0x0000000200047212 */ /* 0x004fe200078ec0ff */
[----:B------:R-:W-:Y:S01]  /*5290*/  HSET2.LE.AND R0, R9, R161, PT ;  /* 0x000000a109007233 */ /* 0x000fe20003803000 */
[----:B----4-:R-:W-:Y:S01]  /*52a0*/  F2FP.PACK_AB R2, R244, R151 ;  /* 0x00000097f402723e */ /* 0x010fe200000000ff */
[----:B------:R-:W-:Y:S03]  /*52b0*/  LDSM.16.MT88.4 R8, [R211+0x13000] ;  /* 0x01300000d308783b */ /* 0x000fe60000004200 */
[----:B------:R-:W-:Y:S01]  /*52c0*/  LOP3.LUT R5, R0, R2, RZ, 0xc0, !PT ;  /* 0x0000000200057212 */ /* 0x000fe200078ec0ff */
[----:B------:R-:W-:Y:S02]  /*52d0*/  IMAD.MOV.U32 R2, RZ, RZ, R128 ;  /* 0x000000ffff027224 */ /* 0x000fe400078e0080 */
[----:B------:R-:W-:Y:S02]  /*52e0*/  IMAD.MOV.U32 R0, RZ, RZ, R167 ;  /* 0x000000ffff007224 */ /* 0x000fe400078e00a7 */
[----:B------:R-:W-:-:S02]  /*52f0*/  FFMA.FTZ R2, R2, c[0x0][0x23c], -R13 ;  /* 0x00008f0002027a23 */ /* 0x000fc4000001080d */
[----:B-1----:R-:W-:Y:S01]  /*5300*/  HMMA.16816.F32 R92, R4, R28, R104 ;  /* 0x0000001c045c723c */ /* 0x002fe20000001868 */
[----:B------:R-:W-:-:S07]  /*5310*/  FFMA.FTZ R0, R0, c[0x0][0x23c], -R13 ;  /* 0x00008f0000007a23 */ /* 0x000fce000001080d */
[C---:B------:R-:W-:Y:S01]  /*5320*/  HMMA.16816.F32 R100, R4.reuse, R30, R120 ;  /* 0x0000001e0464723c */ /* 0x040fe20000001878 */
[----:B------:R-:W1:Y:S07]  /*5330*/  LDSM.16.MT88.4 R28, [R209+0x13000] ;  /* 0x01300000d11c783b */ /* 0x000e6e0000004200 */
[C---:B---3--:R-:W-:Y:S07]  /*5340*/  HMMA.16816.F32 R152, R4.reuse, R24, R192 ;  /* 0x000000180498723c */ /* 0x048fee00000018c0 */
[----:B------:R-:W-:Y:S01]  /*5350*/  IMAD.MOV.U32 R192, RZ, RZ, R63 ;  /* 0x000000ffffc07224 */ /* 0x000fe200078e003f */
[----:B------:R-:W-:Y:S01]  /*5360*/  MOV R194, R61 ;  /* 0x0000003d00c27202 */ /* 0x000fe20000000f00 */
[----:B------:R-:W-:Y:S01]  /*5370*/  IMAD.MOV.U32 R193, RZ, RZ, R62 ;  /* 0x000000ffffc17224 */ /* 0x000fe200078e003e */
[----:B------:R-:W-:Y:S01]  /*5380*/  HMMA.16816.F32 R64, R4, R20, R180 ;  /* 0x000000140440723c */ /* 0x000fe200000018b4 */
[----:B------:R-:W-:-:S06]  /*5390*/  IMAD.MOV.U32 R195, RZ, RZ, R60 ;  /* 0x000000ffffc37224 */ /* 0x000fcc00078e003c */
[----:B------:R-:W-:Y:S01]  /*53a0*/  MOV R181, R160 ;  /* 0x000000a000b57202 */ /* 0x000fe20000000f00 */
[C---:B------:R-:W-:Y:S01]  /*53b0*/  HMMA.16816.F32 R60, R4.reuse, R26, R184 ;  /* 0x0000001a043c723c */ /* 0x040fe200000018b8 */
[----:B------:R-:W2:Y:S01]  /*53c0*/  LDSM.16.MT88.4 R24, [R210+0x13000] ;  /* 0x01300000d218783b */ /* 0x000ea20000004200 */
[----:B------:R-:W-:Y:S02]  /*53d0*/  IMAD.MOV.U32 R180, RZ, RZ, R161 ;  /* 0x000000ffffb47224 */ /* 0x000fe400078e00a1 */
[----:B------:R-:W-:Y:S02]  /*53e0*/  IMAD.MOV.U32 R183, RZ, RZ, R130 ;  /* 0x000000ffffb77224 */ /* 0x000fe400078e0082 */
[----:B------:R-:W-:Y:S02]  /*53f0*/  IMAD.MOV.U32 R182, RZ, RZ, R131 ;  /* 0x000000ffffb67224 */ /* 0x000fe400078e0083 */
[C---:B------:R-:W-:Y:S01]  /*5400*/  HMMA.16816.F32 R76, R4.reuse, R22, R132 ;  /* 0x00000016044c723c */ /* 0x040fe20000001884 */
[----:B------:R-:W3:Y:S07]  /*5410*/  LDSM.16.MT88.4 R20, [R212+0x13000] ;  /* 0x01300000d414783b */ /* 0x000eee0000004200 */
[C---:B-1----:R-:W-:Y:S07]  /*5420*/  HMMA.16816.F32 R120, R4.reuse, R30, R240 ;  /* 0x0000001e0478723c */ /* 0x042fee00000018f0 */
[----:B------:R-:W-:Y:S01]  /*5430*/  IMAD.MOV.U32 R243, RZ, RZ, R162 ;  /* 0x000000fffff37224 */ /* 0x000fe200078e00a2 */
[----:B------:R-:W-:Y:S01]  /*5440*/  MOV R242, R163 ;  /* 0x000000a300f27202 */ /* 0x000fe20000000f00 */
[----:B------:R-:W-:Y:S01]  /*5450*/  HMMA.16816.F32 R140, R4, R8, R140 ;  /* 0x00000008048c723c */ /* 0x000fe2000000188c */
[----:B------:R-:W-:-:S02]  /*5460*/  IMAD.MOV.U32 R241, RZ, RZ, R156 ;  /* 0x000000fffff17224 */ /* 0x000fc400078e009c */
[----:B------:R-:W-:Y:S02]  /*5470*/  IMAD.MOV.U32 R240, RZ, RZ, R157 ;  /* 0x000000fffff07224 */ /* 0x000fe400078e009d */
[----:B------:R-:W-:Y:S02]  /*5480*/  IMAD.MOV.U32 R156, RZ, RZ, R164 ;  /* 0x000000ffff9c7224 */ /* 0x000fe400078e00a4 */
[----:B------:R-:W-:Y:S01]  /*5490*/  IMAD.MOV.U32 R157, RZ, RZ, R165 ;  /* 0x000000ffff9d7224 */ /* 0x000fe200078e00a5 */
[C---:B------:R-:W-:Y:S01]  /*54a0*/  HMMA.16816.F32 R160, R4.reuse, R10, R168 ;  /* 0x0000000a04a0723c */ /* 0x040fe200000018a8 */
[----:B------:R-:W1:Y:S07]  /*54b0*/  LDSM.16.MT88.4 R8, [R211+0x15000] ;  /* 0x01500000d308783b */ /* 0x000e6e0000004200 */
[C---:B------:R-:W-:Y:S07]  /*54c0*/  HMMA.16816.F32 R104, R4.reuse, R32, R192 ;  /* 0x000000200468723c */ /* 0x040fee00000018c0 */
[----:B------:R-:W-:Y:S01]  /*54d0*/  MOV R195, R129 ;  /* 0x0000008100c37202 */ /* 0x000fe20000000f00 */
[C---:B--2---:R-:W-:Y:S08]  /*54e0*/  HMMA.16816.F32 R124, R4.reuse, R24, R124 ;  /* 0x00000018047c723c */ /* 0x044ff0000000187c */
[C---:B------:R-:W-:Y:S01]  /*54f0*/  HMMA.16816.F32 R128, R4.reuse, R26, R200 ;  /* 0x0000001a0480723c */ /* 0x040fe200000018c8 */
[----:B------:R-:W2:Y:S07]  /*5500*/  LDSM.16.MT88.4 R24, [R210+0x15000] ;  /* 0x01500000d218783b */ /* 0x000eae0000004200 */
[C---:B---3--:R-:W-:Y:S08]  /*5510*/  HMMA.16816.F32 R132, R4.reuse, R20, R188 ;  /* 0x000000140484723c */ /* 0x048ff000000018bc */
[C---:B------:R-:W-:Y:S01]  /*5520*/  HMMA.16816.F32 R136, R4.reuse, R22, R136 ;  /* 0x000000160488723c */ /* 0x040fe20000001888 */
[----:B------:R-:W3:Y:S07]  /*5530*/  LDSM.16.MT88.4 R20, [R212+0x15000] ;  /* 0x01500000d414783b */ /* 0x000eee0000004200 */
[C---:B------:R-:W-:Y:S07]  /*5540*/  HMMA.16816.F32 R164, R4.reuse, R36, R176 ;  /* 0x0000002404a4723c */ /* 0x040fee00000018b0 */
[----:B------:R-:W-:Y:S01]  /*5550*/  IMAD.MOV.U32 R37, RZ, RZ, R195 ;  /* 0x000000ffff257224 */ /* 0x000fe200078e00c3 */
[C---:B-1----:R-:W-:Y:S01]  /*5560*/  HMMA.16816.F32 R188, R4.reuse, R10, R88 ;  /* 0x0000000a04bc723c */ /* 0x042fe20000001858 */
[----:B------:R-:W-:Y:S01]  /*5570*/  MOV R36, R207 ;  /* 0x000000cf00247202 */ /* 0x000fe20000000f00 */
[----:B------:R-:W-:Y:S06]  /*5580*/  LDSM.16.MT88.4 R88, [R211+0x13800] ;  /* 0x01380000d358783b */ /* 0x000fec0000004200 */
[C---:B------:R-:W-:Y:S01]  /*5590*/  HMMA.16816.F32 R192, R4.reuse, R8, R96 ;  /* 0x0000000804c0723c */ /* 0x040fe20000001860 */
[----:B------:R-:W1:Y:S06]  /*55a0*/  LDSM.16.MT88.4 R8, [R212+0x17000] ;  /* 0x01700000d408783b */ /* 0x000e6c0000004200 */
[----:B------:R-:W-:Y:S01]  /*55b0*/  IMAD.MOV.U32 R98, RZ, RZ, R19 ;  /* 0x000000ffff627224 */ /* 0x000fe200078e0013 */
[----:B------:R-:W-:Y:S01]  /*55c0*/  HMMA.16816.F32 R168, R4, R38, R236 ;  /* 0x0000002604a8723c */ /* 0x000fe200000018ec */
[----:B------:R-:W-:Y:S01]  /*55d0*/  MUFU.EX2 R19, R2 ;  /* 0x0000000200137308 */ /* 0x000fe20000000800 */
[----:B------:R-:W-:-:S05]  /*55e0*/  IMAD.MOV.U32 R97, RZ, RZ, R159 ;  /* 0x000000ffff617224 */ /* 0x000fca00078e009f */
[----:B------:R-:W-:Y:S01]  /*55f0*/  IMAD.MOV.U32 R38, RZ, RZ, R204 ;  /* 0x000000ffff267224 */ /* 0x000fe200078e00cc */
[----:B--2---:R-:W-:Y:S01]  /*5600*/  HMMA.16816.F32 R236, R4, R24, R248 ;  /* 0x0000001804ec723c */ /* 0x004fe200000018f8 */
[----:B------:R-:W-:-:S06]  /*5610*/  IMAD.MOV.U32 R39, RZ, RZ, R205 ;  /* 0x000000ffff277224 */ /* 0x000fcc00078e00cd */
[----:B------:R-:W-:Y:S01]  /*5620*/  MOV R251, R206 ;  /* 0x000000ce00fb7202 */ /* 0x000fe20000000f00 */
[C---:B------:R-:W-:Y:S01]  /*5630*/  HMMA.16816.F32 R112, R4.reuse, R34, R112 ;  /* 0x000000220470723c */ /* 0x040fe20000001870 */
[----:B------:R-:W2:Y:S01]  /*5640*/  LDSM.16.MT88.4 R32, [R210+0x17000] ;  /* 0x01700000d220783b */ /* 0x000ea20000004200 */
[----:B------:R-:W-:Y:S01]  /*5650*/  IMAD.MOV.U32 R25, RZ, RZ, R242 ;  /* 0x000000ffff197224 */ /* 0x000fe200078e00f2 */
[----:B------:R-:W-:Y:S01]  /*5660*/  MOV R242, R150 ;  /* 0x0000009600f27202 */ /* 0x000fe20000000f00 */
[----:B------:R-:W-:Y:S01]  /*5670*/  IMAD.MOV.U32 R24, RZ, RZ, R241 ;  /* 0x000000ffff187224 */ /* 0x000fe200078e00f1 */
[----:B------:R4:W-:Y:S01]  /*5680*/  MUFU.EX2 R150, R0 ;  /* 0x0000000000967308 */ /* 0x0009e20000000800 */
[----:B------:R-:W-:Y:S01]  /*5690*/  MOV R248, R243 ;  /* 0x000000f300f87202 */ /* 0x000fe20000000f00 */
[----:B------:R-:W-:Y:S01]  /*56a0*/  IMAD.MOV.U32 R243, RZ, RZ, R149 ;  /* 0x000000fffff37224 */ /* 0x000fe200078e0095 */
[----:B------:R-:W-:Y:S01]  /*56b0*/  HMMA.16816.F32 R204, R4, R26, R196 ;  /* 0x0000001a04cc723c */ /* 0x000fe200000018c4 */
[----:B------:R-:W-:-:S02]  /*56c0*/  IMAD.MOV.U32 R249, RZ, RZ, R180 ;  /* 0x000000fffff97224 */ /* 0x000fc400078e00b4 */
[----:B------:R-:W-:-:S04]  /*56d0*/  IMAD.MOV.U32 R250, RZ, RZ, R181 ;  /* 0x000000fffffa7224 */ /* 0x000fc800078e00b5 */
[----:B------:R-:W-:Y:S01]  /*56e0*/  IMAD.MOV.U32 R27, RZ, RZ, R38 ;  /* 0x000000ffff1b7224 */ /* 0x000fe200078e0026 */
[C---:B------:R-:W-:Y:S01]  /*56f0*/  HMMA.16816.F32 R116, R4.reuse, R28, R116 ;  /* 0x0000001c0474723c */ /* 0x040fe20000001874 */
[----:B------:R-:W5:Y:S01]  /*5700*/  LDSM.16.MT88.4 R28, [R209+0x17000] ;  /* 0x01700000d11c783b */ /* 0x000f620000004200 */
[----:B------:R-:W-:Y:S01]  /*5710*/  IMAD.MOV.U32 R26, RZ, RZ, R251 ;  /* 0x000000ffff1a7224 */ /* 0x000fe200078e00fb */
[----:B------:R-:W-:Y:S01]  /*5720*/  MOV R38, R240 ;  /* 0x000000f000267202 */ /* 0x000fe20000000f00 */
[----:B------:R-:W-:Y:S01]  /*5730*/  IMAD.MOV.U32 R240, RZ, RZ, R183 ;  /* 0x000000fffff07224 */ /* 0x000fe200078e00b7 */
[----:B------:R-:W-:Y:S01]  /*5740*/  MOV R251, R182 ;  /* 0x000000b600fb7202 */ /* 0x000fe20000000f00 */
[----:B----4-:R-:W-:Y:S02]  /*5750*/  FFMA.FTZ R0, R252, c[0x0][0x23c], -R13 ;  /* 0x00008f00fc007a23 */ /* 0x010fe4000001080d */
[----:B---3--:R-:W-:Y:S01]  /*5760*/  HMMA.16816.F32 R196, R4, R20, R172 ;  /* 0x0000001404c4723c */ /* 0x008fe200000018ac */
[----:B------:R-:W-:Y:S01]  /*5770*/  FFMA.FTZ R2, R26, c[0x0][0x23c], -R12 ;  /* 0x00008f001a027a23 */ /* 0x000fe2000001080c */
[----:B------:R3:W-:Y:S01]  /*5780*/  MUFU.EX2 R241, R0 ;  /* 0x0000000000f17308 */ /* 0x0007e20000000800 */
[----:B------:R-:W-:-:S02]  /*5790*/  IMAD.MOV.U32 R99, RZ, RZ, R27 ;  /* 0x000000ffff637224 */ /* 0x000fc400078e001b */
[----:B------:R-:W-:-:S03]  /*57a0*/  IMAD.MOV.U32 R252, RZ, RZ, R97 ;  /* 0x000000fffffc7224 */ /* 0x000fc600078e0061 */
[C---:B------:R-:W-:Y:S01]  /*57b0*/  HMMA.16816.F32 R200, R4.reuse, R22, R108 ;  /* 0x0000001604c8723c */ /* 0x040fe2000000186c */
[----:B------:R-:W4:Y:S06]  /*57c0*/  LDSM.16.MT88.4 R20, [R211+0x17000] ;  /* 0x01700000d314783b */ /* 0x000f2c0000004200 */
[----:B------:R-:W-:Y:S01]  /*57d0*/  MOV R108, R249 ;  /* 0x000000f9006c7202 */ /* 0x000fe20000000f00 */
[C---:B-1----:R-:W-:Y:S01]  /*57e0*/  HMMA.16816.F32 R180, R4.reuse, R8, R56 ;  /* 0x0000000804b4723c */ /* 0x042fe20000001838 */
[----:B------:R-:W-:Y:S01]  /*57f0*/  IMAD.MOV.U32 R249, RZ, RZ, R251 ;  /* 0x000000fffff97224 */ /* 0x000fe200078e00fb */
[----:B------:R-:W-:Y:S01]  /*5800*/  MOV R111, R24 ;  /* 0x00000018006f7202 */ /* 0x000fe20000000f00 */
[----:B---3--:R-:W-:Y:S01]  /*5810*/  FFMA.FTZ R0, R247, c[0x0][0x23c], -R13 ;  /* 0x00008f00f7007a23 */ /* 0x008fe2000001080d */
[----:B------:R-:W-:Y:S01]  /*5820*/  MOV R96, R108 ;  /* 0x0000006c00607202 */ /* 0x000fe20000000f00 */
[----:B------:R-:W-:Y:S01]  /*5830*/  IMAD.MOV.U32 R251, RZ, RZ, R18 ;  /* 0x000000fffffb7224 */ /* 0x000fe200078e0012 */
[----:B------:R-:W-:Y:S01]  /*5840*/  LDSM.16.MT88.4 R56, [R211+0x11800] ;  /* 0x01180000d338783b */ /* 0x000fe20000004200 */
[----:B------:R1:W-:Y:S01]  /*5850*/  MUFU.EX2 R149, R0 ;  /* 0x0000000000957308 */ /* 0x0003e20000000800 */
[----:B------:R-:W-:Y:S01]  /*5860*/  IMAD.MOV.U32 R109, RZ, RZ, R248 ;  /* 0x000000ffff6d7224 */ /* 0x000fe200078e00f8 */
[C---:B--2---:R-:W-:Y:S01]  /*5870*/  HMMA.16816.F32 R172, R4.reuse, R32, R72 ;  /* 0x0000002004ac723c */ /* 0x044fe20000001848 */
[----:B------:R-:W-:Y:S01]  /*5880*/  IMAD.MOV.U32 R110, RZ, RZ, R25 ;  /* 0x000000ffff6e7224 */ /* 0x000fe200078e0019 */
[----:B------:R-:W-:Y:S01]  /*5890*/  LDSM.16.MT88.4 R72, [R210+0x13800] ;  /* 0x01380000d248783b */ /* 0x000fe20000004200 */
[----:B------:R-:W-:Y:S01]  /*58a0*/  IMAD.MOV.U32 R248, RZ, RZ, R250 ;  /* 0x000000fffff87224 */ /* 0x000fe200078e00fa */
[----:B------:R-:W-:Y:S01]  /*58b0*/  MOV R250, R240 ;  /* 0x000000f000fa7202 */ /* 0x000fe20000000f00 */
[----:B------:R-:W-:Y:S01]  /*58c0*/  IMAD.MOV.U32 R240, RZ, RZ, R14 ;  /* 0x000000fffff07224 */ /* 0x000fe200078e000e */
[----:B------:R2:W-:Y:S01]  /*58d0*/  MUFU.EX2 R18, R2 ;  /* 0x0000000200127308 */ /* 0x0005e20000000800 */
[----:B------:R-:W-:Y:S01]  /*58e0*/  IMAD.MOV.U32 R108, RZ, RZ, R248 ;  /* 0x000000ffff6c7224 */ /* 0x000fe200078e00f8 */
[----:B------:R-:W-:Y:S01]  /*58f0*/  HMMA.16816.F32 R184, R4, R34, R68 ;  /* 0x0000002204b8723c */ /* 0x000fe20000001844 */
[----:B------:R-:W-:-:S02]  /*5900*/  MOV R248, R158 ;  /* 0x0000009e00f87202 */ /* 0x000fc40000000f00 */
[----:B-1----:R-:W-:-:S05]  /*5910*/  LOP3.LUT R0, R41, UR7, R144, 0x96, !PT ;  /* 0x0000000729007c12 */ /* 0x002fca000f8e9690 */
[----:B-----5:R-:W-:Y:S01]  /*5920*/  HMMA.16816.F32 R176, R4, R28, R80 ;  /* 0x0000001c04b0723c */ /* 0x020fe20000001850 */
[----:B------:R-:W-:Y:S01]  /*5930*/  LDSM.16.MT88.4 R80, [R212+0x13800] ;  /* 0x01380000d450783b */ /* 0x000fe20000004200 */
[----:B------:R-:W-:-:S05]  /*5940*/  IMAD.WIDE.U32 R8, R0, -0x2daee0ad, RZ ;  /* 0xd2511f5300087825 */ /* 0x000fca00078e00ff */
[----:B------:R-:W-:Y:S01]  /*5950*/  LOP3.LUT R0, R9, UR17, R42, 0x96, !PT ;  /* 0x0000001109007c12 */ /* 0x000fe2000f8e962a */
[C---:B------:R-:W-:Y:S01]  /*5960*/  HMMA.16816.F32 R32, R4.reuse, R10, R52 ;  /* 0x0000000a0420723c */ /* 0x040fe20000001834 */
[----:B------:R-:W1:Y:S01]  /*5970*/  LDSM.16.MT88.4 R40, [R210+0x11800] ;  /* 0x01180000d228783b */ /* 0x000e620000004200 */
[----:B--2---:R-:W-:Y:S01]  /*5980*/  LOP3.LUT R2, R8, 0xffff, RZ, 0xc0, !PT ;  /* 0x0000ffff08027812 */ /* 0x004fe200078ec0ff */
[----:B------:R-:W-:Y:S01]  /*5990*/  FFMA.FTZ R9, R98, c[0x0][0x23c], -R12 ;  /* 0x00008f0062097a23 */ /* 0x000fe2000001080c */
[----:B------:R-:W-:Y:S02]  /*59a0*/  LOP3.LUT R14, R8, 0xff, RZ, 0xc0, !PT ;  /* 0x000000ff080e7812 */ /* 0x000fe400078ec0ff */
[----:B------:R-:W-:Y:S01]  /*59b0*/  SHF.R.U32.HI R13, RZ, 0x18, R8 ;  /* 0x00000018ff0d7819 */ /* 0x000fe20000011608 */
[----:B------:R-:W-:Y:S01]  /*59c0*/  FFMA.FTZ R11, R99, c[0x0][0x23c], -R12 ;  /* 0x00008f00630b7a23 */ /* 0x000fe2000001080c */
[C---:B----4-:R-:W-:Y:S01]  /*59d0*/  HMMA.16816.F32 R24, R4.reuse, R20, R48 ;  /* 0x000000140418723c */ /* 0x050fe20000001830 */
[----:B------:R-:W-:Y:S01]  /*59e0*/  SHF.R.U32.HI R10, RZ, 0x10, R8 ;  /* 0x00000010ff0a7819 */ /* 0x000fe20000011608 */
[----:B------:R-:W-:Y:S01]  /*59f0*/  FFMA.FTZ R8, R15, c[0x0][0x23c], -R12 ;  /* 0x00008f000f087a23 */ /* 0x000fe2000001080c */
[----:B------:R-:W-:Y:S01]  /*5a00*/  MOV R98, R250 ;  /* 0x000000fa00627202 */ /* 0x000fe20000000f00 */
[----:B------:R2:W3:Y:S01]  /*5a10*/  MUFU.EX2 R15, R9 ;  /* 0x00000009000f7308 */ /* 0x0004e20000000800 */
[----:B------:R-:W-:Y:S01]  /*5a20*/  IMAD.MOV.U32 R99, RZ, RZ, R249 ;  /* 0x000000ffff637224 */ /* 0x000fe200078e00f9 */
[----:B------:R-:W4:Y:S01]  /*5a30*/  LDSM.16.MT88.4 R48, [R212+0x11800] ;  /* 0x01180000d430783b */ /* 0x000f220000004200 */
[----:B------:R-:W-:Y:S01]  /*5a40*/  MOV R247, R98 ;  /* 0x0000006200f77202 */ /* 0x000fe20000000f00 */
[----:B------:R-:W-:Y:S01]  /*5a50*/  HMMA.16816.F32 R28, R4, R30, R84 ;  /* 0x0000001e041c723c */ /* 0x000fe20000001854 */
[----:B------:R-:W-:-:S02]  /*5a60*/  IMAD.MOV.U32 R250, RZ, RZ, R156 ;  /* 0x000000fffffa7224 */ /* 0x000fc400078e009c */
[----:B------:R-:W-:Y:S01]  /*5a70*/  IMAD.MOV.U32 R249, RZ, RZ, R157 ;  /* 0x000000fffff97224 */ /* 0x000fe200078e009d */
[----:B------:R5:W-:Y:S01]  /*5a80*/  MUFU.EX2 R12, R8 ;  /* 0x00000008000c7308 */ /* 0x000be20000000800 */
[----:B------:R-:W-:Y:S03]  /*5a90*/  LDSM.16.MT88.4 R156, [R209+0x11800] ;  /* 0x01180000d19c783b */ /* 0x000fe60000004200 */
[----:B------:R-:W-:Y:S01]  /*5aa0*/  HMMA.16816.F32 R20, R4, R22, R44 ;  /* 0x000000160414723c */ /* 0x000fe2000000182c */
[----:B--2---:R-:W-:-:S03]  /*5ab0*/  LOP3.LUT R9, R0, 0xff, RZ, 0xc0, !PT ;  /* 0x000000ff00097812 */ /* 0x004fc600078ec0ff */
[----:B------:R-:W2:Y:S03]  /*5ac0*/  MUFU.EX2 R11, R11 ;  /* 0x0000000b000b7308 */ /* 0x000ea60000000800 */
[----:B------:R-:W-:Y:S02]  /*5ad0*/  SHF.R.U32.HI R5, RZ, 0x8, R2 ;  /* 0x00000008ff057819 */ /* 0x000fe40000011602 */
[----:B------:R-:W-:Y:S02]  /*5ae0*/  LOP3.LUT R2, R0, 0xffff, RZ, 0xc0, !PT ;  /* 0x0000ffff00027812 */ /* 0x000fe400078ec0ff */
[----:B------:R-:W-:Y:S02]  /*5af0*/  SHF.R.U32.HI R4, RZ, 0x10, R0 ;  /* 0x00000010ff047819 */ /* 0x000fe40000011600 */
[----:B------:R-:W-:Y:S02]  /*5b00*/  SHF.R.U32.HI R6, RZ, 0x8, R2 ;  /* 0x00000008ff067819 */ /* 0x000fe40000011602 */
[----:B-----5:R-:W-:-:S02]  /*5b10*/  SHF.R.U32.HI R8, RZ, 0x18, R0 ;  /* 0x00000018ff087819 */ /* 0x020fc40000011600 */
[----:B------:R-:W-:Y:S02]  /*5b20*/  LOP3.LUT R2, R4, 0xff, RZ, 0xc0, !PT ;  /* 0x000000ff04027812 */ /* 0x000fe400078ec0ff */
[----:B------:R-:W-:Y:S01]  /*5b30*/  PRMT R0, R14, 0x5410, R5 ;  /* 0x000054100e007816 */ /* 0x000fe20000000005 */
[----:B------:R-:W-:Y:S01]  /*5b40*/  IMAD.MOV.U32 R14, RZ, RZ, R108 ;  /* 0x000000ffff0e7224 */ /* 0x000fe200078e006c */
[----:B------:R-:W-:Y:S01]  /*5b50*/  LOP3.LUT R7, R10, 0xff, RZ, 0xc0, !PT ;  /* 0x000000ff0a077812 */ /* 0x000fe200078ec0ff */
[----:B------:R-:W-:Y:S01]  /*5b60*/  IMAD.MOV.U32 R10, RZ, RZ, R99 ;  /* 0x000000ffff0a7224 */ /* 0x000fe200078e0063 */
[----:B------:R-:W-:Y:S01]  /*5b70*/  PRMT R4, R9, 0x5410, R6 ;  /* 0x0000541009047816 */ /* 0x000fe20000000006 */
[--C-:B------:R-:W-:Y:S01]  /*5b80*/  HSET2.LE.AND R6, R0, R96.reuse, PT ;  /* 0x0000006000067233 */ /* 0x100fe20003803000 */
[----:B------:R-:W-:Y:S01]  /*5b90*/  PRMT R2, R2, 0x5410, R8 ;  /* 0x0000541002027816 */ /* 0x000fe20000000008 */
[----:B------:R-:W-:Y:S01]  /*5ba0*/  IMAD.MOV.U32 R8, RZ, RZ, R110 ;  /* 0x000000ffff087224 */ /* 0x000fe200078e006e */
[----:B------:R-:W-:Y:S01]  /*5bb0*/  PRMT R7, R7, 0x5410, R13 ;  /* 0x0000541007077816 */ /* 0x000fe2000000000d */
[--C-:B------:R-:W-:Y:S01]  /*5bc0*/  HSET2.LE.AND R0, R4, R96.reuse, PT ;  /* 0x0000006004007233 */ /* 0x100fe20003803000 */
[----:B---3--:R-:W-:Y:S01]  /*5bd0*/  F2FP.PACK_AB R5, R15, R18 ;  /* 0x000000120f05723e */ /* 0x008fe200000000ff */
[--C-:B------:R-:W-:Y:S01]  /*5be0*/  HSET2.LE.AND R4, R2, R96.reuse, PT ;  /* 0x0000006002047233 */ /* 0x100fe20003803000 */
[----:B------:R-:W-:Y:S01]  /*5bf0*/  F2FP.PACK_AB R2, R241, R150 ;  /* 0x00000096f102723e */ /* 0x000fe200000000ff */
[----:B------:R-:W-:Y:S01]  /*5c00*/  HSET2.LE.AND R7, R7, R96, PT ;  /* 0x0000006007077233 */ /* 0x000fe20003803000 */
[----:B------:R-:W-:Y:S01]  /*5c10*/  IMAD.MOV.U32 R110, RZ, RZ, R111 ;  /* 0x000000ffff6e7224 */ /* 0x000fe200078e006f */
[----:B------:R-:W3:Y:S01]  /*5c20*/  LDSM.16.MT88.4 R96, [R209+0x15800] ;  /* 0x01580000d160783b */ /* 0x000ee20000004200 */
[----:B------:R-:W-:Y:S01]  /*5c30*/  LOP3.LUT R144, R0, R2, RZ, 0xc0, !PT ;  /* 0x0000000200907212 */ /* 0x000fe200078ec0ff */
[----:B------:R-:W-:Y:S01]  /*5c40*/  IMAD.MOV.U32 R111, RZ, RZ, R147 ;  /* 0x000000ffff6f7224 */ /* 0x000fe200078e0093 */
[----:B------:R-:W-:Y:S01]  /*5c50*/  F2FP.PACK_AB R0, R19, R149 ;  /* 0x000000951300723e */ /* 0x000fe200000000ff */
[----:B------:R-:W-:Y:S01]  /*5c60*/  IMAD.MOV.U32 R108, RZ, RZ, R39 ;  /* 0x000000ffff6c7224 */ /* 0x000fe200078e0027 */
[----:B--2---:R-:W-:-:S02]  /*5c70*/  F2FP.PACK_AB R2, R11, R12 ;  /* 0x0000000c0b02723e */ /* 0x004fc400000000ff */
[----:B------:R-:W-:Y:S01]  /*5c80*/  LOP3.LUT R145, R4, R5, RZ, 0xc0, !PT ;  /* 0x0000000504917212 */ /* 0x000fe200078ec0ff */
[----:B------:R-:W-:Y:S01]  /*5c90*/  IMAD.MOV.U32 R5, RZ, RZ, R146 ;  /* 0x000000ffff057224 */ /* 0x000fe200078e0092 */
[----:B------:R-:W-:Y:S02]  /*5ca0*/  LOP3.LUT R146, R6, R0, RZ, 0xc0, !PT ;  /* 0x0000000006927212 */ /* 0x000fe400078ec0ff */
[----:B------:R-:W-:Y:S01]  /*5cb0*/  LOP3.LUT R147, R7, R2, RZ, 0xc0, !PT ;  /* 0x0000000207937212 */ /* 0x000fe200078ec0ff */
[----:B------:R-:W-:Y:S01]  /*5cc0*/  IMAD.MOV.U32 R2, RZ, RZ, R37 ;  /* 0x000000ffff027224 */ /* 0x000fe200078e0025 */
[----:B------:R-:W-:Y:S02]  /*5cd0*/  MOV R13, R109 ;  /* 0x0000006d000d7202 */ /* 0x000fe40000000f00 */
[----:B------:R-:W-:Y:S02]  /*5ce0*/  MOV R109, R38 ;  /* 0x00000026006d7202 */ /* 0x000fe40000000f00 */
[----:B------:R-:W-:Y:S01]  /*5cf0*/  MOV R0, R36 ;  /* 0x0000002400007202 */ /* 0x000fe20000000f00 */
[C---:B------:R-:W-:Y:S01]  /*5d00*/  HMMA.16816.F32 R84, R144.reuse, R88, R140 ;  /* 0x000000589054723c */ /* 0x040fe2000000188c */
[----:B------:R-:W-:Y:S07]  /*5d10*/  LDSM.16.MT88.4 R140, [R212+0x17800] ;  /* 0x01780000d48c783b */ /* 0x000fee0000004200 */
[C---:B-1----:R-:W-:Y:S01]  /*5d20*/  HMMA.16816.F32 R36, R144.reuse, R40, R64 ;  /* 0x000000289024723c */ /* 0x042fe20000001840 */
[----:B------:R-:W1:Y:S07]  /*5d30*/  LDSM.16.MT88.4 R64, [R209+0x13800] ;  /* 0x01380000d140783b */ /* 0x000e6e0000004200 */
[C---:B----4-:R-:W-:Y:S08]  /*5d40*/  HMMA.16816.F32 R44, R144.reuse, R48, R92 ;  /* 0x00000030902c723c */ /* 0x050ff0000000185c */
[C---:B------:R-:W-:Y:S07]  /*5d50*/  HMMA.16816.F32 R88, R144.reuse, R90, R160 ;  /* 0x0000005a9058723c */ /* 0x040fee00000018a0 */
[----:B------:R-:W-:Y:S01]  /*5d60*/  MOV R160, R5 ;  /* 0x0000000500a07202 */ /* 0x000fe20000000f00 */
[----:B---3--:R-:W-:Y:S01]  /*5d70*/  HMMA.16816.F32 R92, R144, R96, R164 ;  /* 0x00000060905c723c */ /* 0x008fe200000018a4 */
[----:B------:R-:W-:Y:S01]  /*5d80*/  IMAD.MOV.U32 R161, RZ, RZ, R108 ;  /* 0x000000ffffa17224 */ /* 0x000fe200078e006c */
[----:B------:R-:W-:Y:S01]  /*5d90*/  MOV R163, R110 ;  /* 0x0000006e00a37202 */ /* 0x000fe20000000f00 */
[----:B------:R-:W-:Y:S01]  /*5da0*/  IMAD.MOV.U32 R162, RZ, RZ, R109 ;  /* 0x000000ffffa27224 */ /* 0x000fe200078e006d */
[----:B------:R-:W-:Y:S01]  /*5db0*/  LDSM.16.MT88.4 R4, [R211+0x17800] ;  /* 0x01780000d304783b */ /* 0x000fe20000004200 */
[----:B------:R-:W-:-:S02]  /*5dc0*/  FADD.FTZ R0, R0, R160 ;  /* 0x000000a000007221 */ /* 0x000fc40000010000 */
[----:B------:R-:W-:Y:S01]  /*5dd0*/  IMAD.MOV.U32 R167, RZ, RZ, R111 ;  /* 0x000000ffffa77224 */ /* 0x000fe200078e006f */
[C---:B------:R-:W-:Y:S01]  /*5de0*/  HMMA.16816.F32 R152, R144.reuse, R156, R152 ;  /* 0x0000009c9098723c */ /* 0x040fe20000001898 */
[----:B------:R-:W-:Y:S02]  /*5df0*/  FADD.FTZ R0, R162, R0 ;  /* 0x00000000a2007221 */ /* 0x000fe40000010000 */
[----:B------:R-:W-:Y:S02]  /*5e00*/  FADD.FTZ R2, R2, R167 ;  /* 0x000000a702027221 */ /* 0x000fe40000010000 */
[----:B------:R-:W-:Y:S02]  /*5e10*/  FADD.FTZ R0, R8, R0 ;  /* 0x0000000008007221 */ /* 0x000fe40000010000 */
[----:B------:R-:W-:Y:S01]  /*5e20*/  FADD.FTZ R2, R161, R2 ;  /* 0x00000002a1027221 */ /* 0x000fe20000010000 */
[----:B------:R-:W-:Y:S01]  /*5e30*/  HMMA.16816.F32 R156, R144, R158, R60 ;  /* 0x0000009e909c723c */ /* 0x000fe2000000183c */
[----:B------:R-:W-:-:S02]  /*5e40*/  FADD.FTZ R0, R14, R0 ;  /* 0x000000000e007221 */ /* 0x000fc40000010000 */
[----:B------:R-:W-:Y:S02]  /*5e50*/  FADD.FTZ R2, R163, R2 ;  /* 0x00000002a3027221 */ /* 0x000fe40000010000 */
[----:B------:R-:W-:Y:S02]  /*5e60*/  FADD.FTZ R0, R247, R0 ;  /* 0x00000000f7007221 */ /* 0x000fe40000010000 */
[----:B------:R-:W-:Y:S01]  /*5e70*/  FADD.FTZ R2, R13, R2 ;  /* 0x000000020d027221 */ /* 0x000fe20000010000 */
[----:B------:R-:W-:Y:S01]  /*5e80*/  HMMA.16816.F32 R40, R144, R42, R76 ;  /* 0x0000002a9028723c */ /* 0x000fe2000000184c */
[----:B------:R-:W-:Y:S02]  /*5e90*/  FADD.FTZ R0, R248, R0 ;  /* 0x00000000f8007221 */ /* 0x000fe40000010000 */
[----:B------:R-:W-:Y:S02]  /*5ea0*/  FADD.FTZ R2, R10, R2 ;  /* 0x000000020a027221 */ /* 0x000fe40000010000 */
[----:B------:R-:W-:-:S02]  /*5eb0*/  FADD.FTZ R0, R250, R0 ;  /* 0x00000000fa007221 */ /* 0x000fc40000010000 */
[----:B------:R-:W-:Y:S01]  /*5ec0*/  FADD.FTZ R2, R252, R2 ;  /* 0x00000002fc027221 */ /* 0x000fe20000010000 */
[C---:B------:R-:W-:Y:S01]  /*5ed0*/  HMMA.16816.F32 R52, R144.reuse, R56, R104 ;  /* 0x000000389034723c */ /* 0x040fe20000001868 */
[----:B------:R-:W2:Y:S01]  /*5ee0*/  LDSM.16.MT88.4 R104, [R210+0x15800] ;  /* 0x01580000d268783b */ /* 0x000ea20000004200 */
[----:B------:R-:W-:Y:S02]  /*5ef0*/  FADD.FTZ R0, R151, R0 ;  /* 0x0000000097007221 */ /* 0x000fe40000010000 */
[----:B------:R-:W-:Y:S02]  /*5f00*/  FADD.FTZ R2, R249, R2 ;  /* 0x00000002f9027221 */ /* 0x000fe40000010000 */
[----:B------:R-:W-:Y:S02]  /*5f10*/  FADD.FTZ R0, R244, R0 ;  /* 0x00000000f4007221 */ /* 0x000fe40000010000 */
[----:B-1----:R-:W-:Y:S01]  /*5f20*/  HMMA.16816.F32 R60, R144, R64, R116 ;  /* 0x00000040903c723c */ /* 0x002fe20000001874 */
        /* <DEDUP_REMOVED lines=16> */
[----:B------:R-:W-:-:S04]  /*6030*/  FADD.FTZ R241, R149, R241 ;  /* 0x000000f195f17221 */ /* 0x000fc80000010000 */
[----:B------:R-:W-:Y:S02]  /*6040*/  FADD.FTZ R241, R19, R241 ;  /* 0x000000f113f17221 */ /* 0x000fe40000010000 */
[C---:B------:R-:W-:Y:S01]  /*6050*/  HMMA.16816.F32 R64, R144.reuse, R66, R120 ;  /* 0x000000429040723c */ /* 0x040fe20000001878 */
[----:B------:R-:W3:Y:S07]  /*6060*/  LDSM.16.MT88.4 R120, [R211+0x15800] ;  /* 0x01580000d378783b */ /* 0x000eee0000004200 */
[C---:B------:R-:W-:Y:S01]  /*6070*/  HMMA.16816.F32 R72, R144.reuse, R74, R128 ;  /* 0x0000004a9048723c */ /* 0x040fe20000001880 */
[----:B------:R-:W4:Y:S07]  /*6080*/  LDSM.16.MT88.4 R128, [R209+0x17800] ;  /* 0x01780000d180783b */ /* 0x000f2e0000004200 */
[C---:B------:R-:W-:Y:S01]  /*6090*/  HMMA.16816.F32 R80, R144.reuse, R82, R136 ;  /* 0x000000529050723c */ /* 0x040fe20000001888 */
[----:B------:R-:W5:Y:S07]  /*60a0*/  LDSM.16.MT88.4 R136, [R210+0x17800] ;  /* 0x01780000d288783b */ /* 0x000f6e0000004200 */
[C---:B------:R-:W-:Y:S08]  /*60b0*/  HMMA.16816.F32 R48, R144.reuse, R50, R100 ;  /* 0x000000329030723c */ /* 0x040ff00000001864 */
[C---:B--2---:R-:W-:Y:S08]  /*60c0*/  HMMA.16816.F32 R100, R144.reuse, R104, R236 ;  /* 0x000000689064723c */ /* 0x044ff000000018ec */
[C---:B-1----:R-:W-:Y:S08]  /*60d0*/  HMMA.16816.F32 R108, R144.reuse, R112, R196 ;  /* 0x00000070906c723c */ /* 0x042ff000000018c4 */
[C---:B---3--:R-:W-:Y:S08]  /*60e0*/  HMMA.16816.F32 R116, R144.reuse, R120, R192 ;  /* 0x000000789074723c */ /* 0x048ff000000018c0 */
[C---:B----4-:R-:W-:Y:S08]  /*60f0*/  HMMA.16816.F32 R124, R144.reuse, R128, R176 ;  /* 0x00000080907c723c */ /* 0x050ff000000018b0 */
        /* <DEDUP_REMOVED lines=10> */
[----:B------:R-:W-:Y:S01]  /*61a0*/  HMMA.16816.F32 R144, R144, R6, R20 ;  /* 0x000000069090723c */ /* 0x000fe20000001814 */
[----:B------:R-:W-:Y:S11]  /*61b0*/  @!P0 BRA `(.L_x_347) ;  /* 0x00004a9000008947 */ /* 0x000ff60003800000 */
[----:B------:R-:W2:Y:S04]  /*61c0*/  LDL.64 R250, [R1+0x40] ;  /* 0x0000400001fa7983 */ /* 0x000ea80000100a00 */
[----:B------:R-:W3:Y:S01]  /*61d0*/  LDL.64 R242, [R1+0x8] ;  /* 0x0000080001f27983 */ /* 0x000ee20000100a00 */
[----:B------:R-:W-:Y:S01]  /*61e0*/  UIADD3 UR26, UR21, -0x2, URZ ;  /* 0xfffffffe151a7890 */ /* 0x000fe2000fffe03f */
[----:B------:R-:W-:-:S04]  /*61f0*/  DEPBAR.LE SB0, 0x0 ;  /* 0x000080000000791a */ /* 0x000fc80000000000 */
[----:B------:R-:W-:Y:S01]  /*6200*/  USHF.R.S32.HI UR27, URZ, 0x1f, UR26 ;  /* 0x0000001f3f1b7899 */ /* 0x000fe2000801141a */
[----:B------:R-:W1:Y:S01]  /*6210*/  S2R R246, SR_TID.X ;  /* 0x0000000000f67919 */ /* 0x000e620000002100 */
[----:B------:R-:W-:Y:S02]  /*6220*/  ULDC.64 UR4, c[0x0][0x1a0] ;  /* 0x0000680000047ab9 */ /* 0x000fe40000000a00 */
        /* <DEDUP_REMOVED lines=8> */
[----:B------:R-:W-:Y:S02]  /*62b0*/  USHF.L.U32 UR27, UR4, 0x5, URZ ;  /* 0x00000005041b7899 */ /* 0x000fe4000800063f */
[----:B------:R-:W-:Y:S01]  /*62c0*/  USHF.L.U64.HI UR4, UR4, 0x5, UR5 ;  /* 0x0000000504047899 */ /* 0x000fe20008010205 */
[----:B-1----:R-:W-:-:S05]  /*62d0*/  IMAD.SHL.U32 R246, R246, 0x2, RZ ;  /* 0x00000002f6f67824 */ /* 0x002fca00078e00ff */
[----:B------:R-:W-:Y:S01]  /*62e0*/  LOP3.LUT R246, R246, 0x6, RZ, 0xc0, !PT ;  /* 0x00000006f6f67812 */ /* 0x000fe200078ec0ff */
[----:B------:R-:W-:Y:S01]  /*62f0*/  BAR.SYNC.DEFER_BLOCKING 0x0 ;  /* 0x0000000000007b1d */ /* 0x000fe20000010000 */
[----:B--2---:R-:W-:-:S04]  /*6300*/  LEA R0, P0, R4, R250, 0x6 ;  /* 0x000000fa04007211 */ /* 0x004fc800078030ff */
[----:B------:R-:W-:Y:S02]  /*6310*/  LEA R8, P1, R0, c[0x0][0x170], 0x1 ;  /* 0x00005c0000087a11 */ /* 0x000fe400078208ff */
[----:B---3--:R-:W-:Y:S02]  /*6320*/  LEA.HI.X R2, R4, R243, R2, 0x6, P0 ;  /* 0x000000f304027211 */ /* 0x008fe400000f3402 */
[----:B------:R-:W-:Y:S02]  /*6330*/  IADD3 R6, P0, R8, UR27, RZ ;  /* 0x0000001b08067c10 */ /* 0x000fe4000ff1e0ff */
[----:B------:R-:W-:Y:S01]  /*6340*/  LEA.HI.X R9, R0, c[0x0][0x174], R2, 0x1, P1 ;  /* 0x00005d0000097a11 */ /* 0x000fe200008f0c02 */
[----:B------:R-:W-:Y:S01]  /*6350*/  IMAD.U32 R0, RZ, RZ, UR26 ;  /* 0x0000001aff007e24 */ /* 0x000fe2000f8e00ff */
[----:B------:R-:W-:Y:S02]  /*6360*/  IADD3 R4, P1, R6, UR27, RZ ;  /* 0x0000001b06047c10 */ /* 0x000fe4000ff3e0ff */
[----:B------:R-:W-:Y:S01]  /*6370*/  IADD3.X R7, R9, UR4, RZ, P0, !PT ;  /* 0x0000000409077c10 */ /* 0x000fe200087fe4ff */
[----:B------:R-:W-:Y:S01]  /*6380*/  @!PT LDS RZ, [RZ] ;  /* 0x00000000fffff984 */ /* 0x000fe20000000800 */
[----:B------:R-:W-:Y:S01]  /*6390*/  @!PT LDS RZ, [RZ] ;  /* 0x00000000fffff984 */ /* 0x000fe20000000800 */
[----:B------:R-:W-:Y:S01]  /*63a0*/  @!PT LDS RZ, [RZ] ;  /* 0x00000000fffff984 */ /* 0x000fe20000000800 */
[----:B------:R1:W-:Y:S01]  /*63b0*/  LDGSTS.E.BYPASS.LTC128B.128 [R235+0x10000], [R8.64] ;  /* 0x1000000008eb7fae */ /* 0x0003e2000b901d56 */
[----:B------:R-:W-:Y:S01]  /*63c0*/  IADD3 R10, P0, R4, UR27, RZ ;  /* 0x0000001b040a7c10 */ /* 0x000fe2000ff1e0ff */
[----:B------:R-:W-:Y:S01]  /*63d0*/  IMAD R0, R0, 0x40, R246 ;  /* 0x0000004000007824 */ /* 0x000fe200078e02f6 */
[----:B------:R-:W-:Y:S01]  /*63e0*/  IADD3.X R5, R7, UR4, RZ, P1, !PT ;  /* 0x0000000407057c10 */ /* 0x000fe20008ffe4ff */
[----:B------:R1:W-:Y:S03]  /*63f0*/  LDGSTS.E.BYPASS.LTC128B.128 [R235+0x12000], [R8.64+0x80] ;  /* 0x1200008008eb7fae */ /* 0x0003e6000b901d56 */
[----:B------:R-:W-:Y:S01]  /*6400*/  IADD3.X R11, R5, UR4, RZ, P0, !PT ;  /* 0x00000004050b7c10 */ /* 0x000fe200087fe4ff */
[----:B------:R1:W-:Y:S01]  /*6410*/  LDGSTS.E.BYPASS.LTC128B.128 [R235+0x14000], [R8.64+0x100] ;  /* 0x1400010008eb7fae */ /* 0x0003e2000b901d56 */
[----:B------:R-:W-:-:S03]  /*6420*/  IADD3 R2, R0, 0x1, RZ ;  /* 0x0000000100027810 */ /* 0x000fc60007ffe0ff */
[----:B------:R1:W-:Y:S01]  /*6430*/  LDGSTS.E.BYPASS.LTC128B.128 [R235+0x16000], [R8.64+0x180] ;  /* 0x1600018008eb7fae */ /* 0x0003e2000b901d56 */
[C---:B------:R-:W-:Y:S02]  /*6440*/  ISETP.GE.AND P6, PT, R2.reuse, R17, PT ;  /* 0x000000110200720c */ /* 0x040fe40003fc6270 */
[----:B------:R-:W-:Y:S01]  /*6450*/  ISETP.GE.AND P4, PT, R2, R16, PT ;  /* 0x000000100200720c */ /* 0x000fe20003f86270 */
[----:B------:R2:W-:Y:S01]  /*6460*/  LDGSTS.E.BYPASS.LTC128B.128 [R235+0x10800], [R6.64] ;  /* 0x1080000006eb7fae */ /* 0x0005e2000b901d56 */
[----:B------:R-:W-:-:S03]  /*6470*/  IADD3 R2, R0, 0x9, RZ ;  /* 0x0000000900027810 */ /* 0x000fc60007ffe0ff */
[----:B------:R2:W-:Y:S01]  /*6480*/  LDGSTS.E.BYPASS.LTC128B.128 [R235+0x12800], [R6.64+0x80] ;  /* 0x1280008006eb7fae */ /* 0x0005e2000b901d56 */
[C---:B------:R-:W-:Y:S02]  /*6490*/  ISETP.GE.AND P1, PT, R2.reuse, R17, PT ;  /* 0x000000110200720c */ /* 0x040fe40003f26270 */
[----:B------:R-:W-:Y:S01]  /*64a0*/  ISETP.GE.AND P3, PT, R2, R16, PT ;  /* 0x000000100200720c */ /* 0x000fe20003f66270 */
[----:B------:R2:W-:Y:S01]  /*64b0*/  LDGSTS.E.BYPASS.LTC128B.128 [R235+0x14800], [R6.64+0x100] ;  /* 0x1480010006eb7fae */ /* 0x0005e2000b901d56 */
[----:B------:R-:W-:-:S03]  /*64c0*/  IADD3 R2, R0, 0x11, RZ ;  /* 0x0000001100027810 */ /* 0x000fc60007ffe0ff */
        /* <DEDUP_REMOVED lines=9> */
[----:B------:R-:W-:Y:S04]  /*6560*/  LDSM.16.M88.4 R20, [R208+0x8000] ;  /* 0x00800000d014783b */ /* 0x000fe80000000200 */
[----:B------:R-:W-:Y:S04]  /*6570*/  LDSM.16.M88.4 R12, [R208+0x8800] ;  /* 0x00880000d00c783b */ /* 0x000fe80000000200 */
[----:B--2---:R-:W2:Y:S04]  /*6580*/  LDSM.16.M88.4 R4, [R215] ;  /* 0x00000000d704783b */ /* 0x004ea80000000200 */
[----:B------:R-:W3:Y:S04]  /*6590*/  LDSM.16.M88.4 R24, [R208+0x9000] ;  /* 0x00900000d018783b */ /* 0x000ee80000000200 */
[----:B------:R-:W4:Y:S04]  /*65a0*/  LDSM.16.M88.4 R184, [R208+0x9800] ;  /* 0x00980000d0b8783b */ /* 0x000f280000000200 */
[----:B------:R-:W-:Y:S04]  /*65b0*/  LDSM.16.M88.4 R180, [R219] ;  /* 0x00000000dbb4783b */ /* 0x000fe80000000200 */
[----:B-1----:R-:W1:Y:S04]  /*65c0*/  LDSM.16.M88.4 R8, [R216] ;  /* 0x00000000d808783b */ /* 0x002e680000000200 */
[----:B------:R-:W5:Y:S04]  /*65d0*/  LDSM.16.M88.4 R176, [R234] ;  /* 0x00000000eab0783b */ /* 0x000f680000000200 */
[----:B------:R-:W1:Y:S04]  /*65e0*/  LDSM.16.M88.4 R204, [R232] ;  /* 0x00000000e8cc783b */ /* 0x000e680000000200 */
[----:B------:R-:W1:Y:S04]  /*65f0*/  LDSM.16.M88.4 R192, [R233] ;  /* 0x00000000e9c0783b */ /* 0x000e680000000200 */
[----:B------:R-:W0:Y:S01]  /*6600*/  LDGDEPBAR ;  /* 0x00000000000079af */ /* 0x000e220000000000 */
[C---:B--2---:R-:W-:Y:S08]  /*6610*/  HMMA.16816.F32 R172, R4.reuse, R20, RZ ;  /* 0x0000001404ac723c */ /* 0x044ff000000018ff */
[C---:B------:R-:W-:Y:S08]  /*6620*/  HMMA.16816.F32 R32, R4.reuse, R22, RZ ;  /* 0x000000160420723c */ /* 0x040ff000000018ff */
[C---:B------:R-:W-:Y:S08]  /*6630*/  HMMA.16816.F32 R168, R4.reuse, R12, RZ ;  /* 0x0000000c04a8723c */ /* 0x040ff000000018ff */
[C---:B------:R-:W-:Y:S08]  /*6640*/  HMMA.16816.F32 R28, R4.reuse, R14, RZ ;  /* 0x0000000e041c723c */ /* 0x040ff000000018ff */
[C---:B---3--:R-:W-:Y:S08]  /*6650*/  HMMA.16816.F32 R20, R4.reuse, R24, RZ ;  /* 0x000000180414723c */ /* 0x048ff000000018ff */
[C---:B------:R-:W-:Y:S08]  /*6660*/  HMMA.16816.F32 R12, R4.reuse, R26, RZ ;  /* 0x0000001a040c723c */ /* 0x040ff000000018ff */
[C---:B----4-:R-:W-:Y:S08]  /*6670*/  HMMA.16816.F32 R24, R4.reuse, R184, RZ ;  /* 0x000000b80418723c */ /* 0x050ff000000018ff */
[----:B------:R-:W-:Y:S01]  /*6680*/  HMMA.16816.F32 R188, R4, R186, RZ ;  /* 0x000000ba04bc723c */ /* 0x000fe200000018ff */
[----:B------:R-:W-:Y:S04]  /*6690*/  LDSM.16.M88.4 R4, [R218] ;  /* 0x00000000da04783b */ /* 0x000fe80000000200 */
[----:B------:R-:W2:Y:S03]  /*66a0*/  LDSM.16.M88.4 R184, [R214+0x8000] ;  /* 0x00800000d6b8783b */ /* 0x000ea60000000200 */
[C---:B-1----:R-:W-:Y:S08]  /*66b0*/  HMMA.16816.F32 R196, R8.reuse, R180, R172 ;  /* 0x000000b408c4723c */ /* 0x042ff000000018ac */
[C---:B------:R-:W-:Y:S08]  /*66c0*/  HMMA.16816.F32 R180, R8.reuse, R182, R32 ;  /* 0x000000b608b4723c */ /* 0x040ff00000001820 */
[C---:B-----5:R-:W-:Y:S01]  /*66d0*/  HMMA.16816.F32 R200, R8.reuse, R176, R168 ;  /* 0x000000b008c8723c */ /* 0x060fe200000018a8 */
[----:B------:R-:W1:Y:S07]  /*66e0*/  LDSM.16.M88.4 R168, [R214+0x8800] ;  /* 0x00880000d6a8783b */ /* 0x000e6e0000000200 */
[C---:B------:R-:W-:Y:S08]  /*66f0*/  HMMA.16816.F32 R176, R8.reuse, R178, R28 ;  /* 0x000000b208b0723c */ /* 0x040ff0000000181c */
[C---:B------:R-:W-:Y:S01]  /*6700*/  HMMA.16816.F32 R28, R8.reuse, R204, R24 ;  /* 0x000000cc081c723c */ /* 0x040fe20000001818 */
[----:B------:R-:W3:Y:S07]  /*6710*/  LDSM.16.M88.4 R24, [R214+0x9000] ;  /* 0x00900000d618783b */ /* 0x000eee0000000200 */
[C---:B------:R-:W-:Y:S01]  /*6720*/  HMMA.16816.F32 R172, R8.reuse, R192, R20 ;  /* 0x000000c008ac723c */ /* 0x040fe20000001814 */
[----:B------:R-:W4:Y:S07]  /*6730*/  LDSM.16.M88.4 R20, [R214+0x9800] ;  /* 0x00980000d614783b */ /* 0x000f2e0000000200 */
[----:B------:R-:W-:Y:S08]  /*6740*/  HMMA.16816.F32 R32, R8, R194, R12 ;  /* 0x000000c20820723c */ /* 0x000ff0000000180c */
[----:B--2---:R-:W-:Y:S08]  /*6750*/  HMMA.16816.F32 R192, R4, R184, R196 ;  /* 0x000000b804c0723c */ /* 0x004ff000000018c4 */
[----:B------:R-:W-:Y:S01]  /*6760*/  HMMA.16816.F32 R12, R8, R206, R188 ;  /* 0x000000ce080c723c */ /* 0x000fe200000018bc */
[----:B------:R-:W-:Y:S07]  /*6770*/  LDSM.16.M88.4 R8, [R217] ;  /* 0x00000000d908783b */ /* 0x000fee0000000200 */
[C---:B------:R-:W-:Y:S01]  /*6780*/  HMMA.16816.F32 R184, R4.reuse, R186, R180 ;  /* 0x000000ba04b8723c */ /* 0x040fe200000018b4 */
[----:B------:R-:W2:Y:S07]  /*6790*/  LDSM.16.M88.4 R180, [R213] ;  /* 0x00000000d5b4783b */ /* 0x000eae0000000200 */
        /* <DEDUP_REMOVED lines=8> */
[----:B------:R-:W4:Y:S04]  /*6820*/  LDSM.16.M88.4 R20, [R213+0x1800] ;  /* 0x00180000d514783b */ /* 0x000f280000000200 */
[----:B------:R-:W-:Y:S03]  /*6830*/  LDSM.16.M88.4 R4, [R215+0x2000] ;  /* 0x00200000d704783b */ /* 0x000fe60000000200 */
[C---:B--2---:R-:W-:Y:S01]  /*6840*/  HMMA.16816.F32 R200, R8.reuse, R182, R184 ;  /* 0x000000b608c8723c */ /* 0x044fe200000018b8 */
[----:B------:R-:W2:Y:S07]  /*6850*/  LDSM.16.M88.4 R184, [R208+0xa000] ;  /* 0x00a00000d0b8783b */ /* 0x000eae0000000200 */
[C---:B------:R-:W-:Y:S01]  /*6860*/  HMMA.16816.F32 R28, R8.reuse, R180, R192 ;  /* 0x000000b4081c723c */ /* 0x040fe200000018c0 */
[----:B------:R-:W5:Y:S07]  /*6870*/  LDSM.16.M88.4 R180, [R208+0xa800] ;  /* 0x00a80000d0b4783b */ /* 0x000f6e0000000200 */
[C---:B-1----:R-:W-:Y:S08]  /*6880*/  HMMA.16816.F32 R192, R8.reuse, R170, R188 ;  /* 0x000000aa08c0723c */ /* 0x042ff000000018bc */
[C---:B---3--:R-:W-:Y:S08]  /*6890*/  HMMA.16816.F32 R188, R8.reuse, R24, R176 ;  /* 0x0000001808bc723c */ /* 0x048ff000000018b0 */
[C---:B------:R-:W-:Y:S01]  /*68a0*/  HMMA.16816.F32 R176, R8.reuse, R26, R172 ;  /* 0x0000001a08b0723c */ /* 0x040fe200000018ac */
[----:B------:R-:W1:Y:S04]  /*68b0*/  LDSM.16.M88.4 R172, [R208+0xb000] ;  /* 0x00b00000d0ac783b */ /* 0x000e680000000200 */
[----:B------:R-:W3:Y:S03]  /*68c0*/  LDSM.16.M88.4 R24, [R208+0xb800] ;  /* 0x00b80000d018783b */ /* 0x000ee60000000200 */
[C---:B----4-:R-:W-:Y:S08]  /*68d0*/  HMMA.16816.F32 R32, R8.reuse, R20, R32 ;  /* 0x000000140820723c */ /* 0x050ff00000001820 */
[C---:B------:R-:W-:Y:S08]  /*68e0*/  HMMA.16816.F32 R20, R8.reuse, R22, R12 ;  /* 0x000000160814723c */ /* 0x040ff0000000180c */
[----:B------:R-:W-:Y:S01]  /*68f0*/  HMMA.16816.F32 R196, R8, R168, R196 ;  /* 0x000000a808c4723c */ /* 0x000fe200000018c4 */
[----:B------:R-:W-:Y:S07]  /*6900*/  LDSM.16.M88.4 R8, [R216+0x2000] ;  /* 0x00200000d808783b */ /* 0x000fee0000000200 */
[C---:B--2---:R-:W-:Y:S01]  /*6910*/  HMMA.16816.F32 R12, R4.reuse, R184, R28 ;  /* 0x000000b8040c723c */ /* 0x044fe2000000181c */
[----:B------:R-:W2:Y:S07]  /*6920*/  LDSM.16.M88.4 R28, [R231] ;  /* 0x00000000e71c783b */ /* 0x000eae0000000200 */
[C---:B------:R-:W-:Y:S01]  /*6930*/  HMMA.16816.F32 R168, R4.reuse, R186, R200 ;  /* 0x000000ba04a8723c */ /* 0x040fe200000018c8 */
[----:B------:R-:W-:Y:S07]  /*6940*/  LDSM.16.M88.4 R184, [R214+0xa800] ;  /* 0x00a80000d6b8783b */ /* 0x000fee0000000200 */
[C---:B-----5:R-:W-:Y:S08]  /*6950*/  HMMA.16816.F32 R204, R4.reuse, R180, R196 ;  /* 0x000000b404cc723c */ /* 0x060ff000000018c4 */
[C---:B-1----:R-:W-:Y:S08]  /*6960*/  HMMA.16816.F32 R196, R4.reuse, R172, R188 ;  /* 0x000000ac04c4723c */ /* 0x042ff000000018bc */
[C---:B------:R-:W-:Y:S08]  /*6970*/  HMMA.16816.F32 R188, R4.reuse, R174, R176 ;  /* 0x000000ae04bc723c */ /* 0x040ff000000018b0 */
[C---:B------:R-:W-:Y:S01]  /*6980*/  HMMA.16816.F32 R200, R4.reuse, R182, R192 ;  /* 0x000000b604c8723c */ /* 0x040fe200000018c0 */
[----:B------:R-:W1:Y:S07]  /*6990*/  LDSM.16.M88.4 R192, [R230] ;  /* 0x00000000e6c0783b */ /* 0x000e6e0000000200 */
[C---:B---3--:R-:W-:Y:S08]  /*69a0*/  HMMA.16816.F32 R172, R4.reuse, R26, R20 ;  /* 0x0000001a04ac723c */ /* 0x048ff00000001814 */
[----:B------:R-:W-:Y:S01]  /*69b0*/  HMMA.16816.F32 R180, R4, R24, R32 ;  /* 0x0000001804b4723c */ /* 0x000fe20000001820 */
[----:B------:R-:W3:Y:S04]  /*69c0*/  LDSM.16.M88.4 R32, [R229] ;  /* 0x00000000e520783b */ /* 0x000ee80000000200 */
[----:B------:R-:W-:Y:S03]  /*69d0*/  LDSM.16.M88.4 R4, [R218+0x2000] ;  /* 0x00200000da04783b */ /* 0x000fe60000000200 */
[C---:B--2---:R-:W-:Y:S01]  /*69e0*/  HMMA.16816.F32 R20, R8.reuse, R28, R12 ;  /* 0x0000001c0814723c */ /* 0x044fe2000000180c */
[----:B------:R-:W-:Y:S07]  /*69f0*/  LDSM.16.M88.4 R24, [R214+0xa000] ;  /* 0x00a00000d618783b */ /* 0x000fee0000000200 */
[C---:B------:R-:W-:Y:S01]  /*6a00*/  HMMA.16816.F32 R12, R8.reuse, R30, R168 ;  /* 0x0000001e080c723c */ /* 0x040fe200000018a8 */
[----:B------:R-:W2:Y:S07]  /*6a10*/  LDSM.16.M88.4 R28, [R228] ;  /* 0x00000000e41c783b */ /* 0x000eae0000000200 */
[C---:B-1----:R-:W-:Y:S01]  /*6a20*/  HMMA.16816.F32 R176, R8.reuse, R192, R204 ;  /* 0x000000c008b0723c */ /* 0x042fe200000018cc */
[----:B------:R-:W-:Y:S07]  /*6a30*/  LDSM.16.M88.4 R204, [R208+0xd000] ;  /* 0x00d00000d0cc783b */ /* 0x000fee0000000200 */
[C---:B------:R-:W-:Y:S08]  /*6a40*/  HMMA.16816.F32 R200, R8.reuse, R194, R200 ;  /* 0x000000c208c8723c */ /* 0x040ff000000018c8 */
[C---:B---3--:R-:W-:Y:S08]  /*6a50*/  HMMA.16816.F32 R192, R8.reuse, R34, R188 ;  /* 0x0000002208c0723c */ /* 0x048ff000000018bc */
[C---:B------:R-:W-:Y:S08]  /*6a60*/  HMMA.16816.F32 R196, R8.reuse, R32, R196 ;  /* 0x0000002008c4723c */ /* 0x040ff000000018c4 */
[C---:B--2---:R-:W-:Y:S01]  /*6a70*/  HMMA.16816.F32 R188, R8.reuse, R28, R180 ;  /* 0x0000001c08bc723c */ /* 0x044fe200000018b4 */
[----:B------:R-:W-:Y:S07]  /*6a80*/  LDSM.16.M88.4 R180, [R213+0x2800] ;  /* 0x00280000d5b4783b */ /* 0x000fee0000000200 */
[----:B------:R-:W-:Y:S01]  /*6a90*/  HMMA.16816.F32 R168, R8, R30, R172 ;  /* 0x0000001e08a8723c */ /* 0x000fe200000018ac */
[----:B------:R-:W1:Y:S04]  /*6aa0*/  LDSM.16.M88.4 R28, [R214+0xb000] ;  /* 0x00b00000d61c783b */ /* 0x000e680000000200 */
[----:B------:R-:W-:Y:S03]  /*6ab0*/  LDSM.16.M88.4 R8, [R217+0x2000] ;  /* 0x00200000d908783b */ /* 0x000fe60000000200 */
[C---:B------:R-:W-:Y:S01]  /*6ac0*/  HMMA.16816.F32 R32, R4.reuse, R24, R20 ;  /* 0x000000180420723c */ /* 0x040fe20000001814 */
[----:B------:R-:W-:Y:S04]  /*6ad0*/  LDSM.16.M88.4 R20, [R213+0x2000] ;  /* 0x00200000d514783b */ /* 0x000fe80000000200 */
[----:B------:R-:W-:Y:S03]  /*6ae0*/  LDSM.16.M88.4 R172, [R213+0x3000] ;  /* 0x00300000d5ac783b */ /* 0x000fe60000000200 */
[C---:B------:R-:W-:Y:S01]  /*6af0*/  HMMA.16816.F32 R12, R4.reuse, R26, R12 ;  /* 0x0000001a040c723c */ /* 0x040fe2000000180c */
[----:B------:R-:W2:Y:S07]  /*6b00*/  LDSM.16.M88.4 R24, [R214+0xb800] ;  /* 0x00b80000d618783b */ /* 0x000eae0000000200 */
[C---:B------:R-:W-:Y:S08]  /*6b10*/  HMMA.16816.F32 R176, R4.reuse, R184, R176 ;  /* 0x000000b804b0723c */ /* 0x040ff000000018b0 */
[C---:B------:R-:W-:Y:S08]  /*6b20*/  HMMA.16816.F32 R184, R4.reuse, R186, R200 ;  /* 0x000000ba04b8723c */ /* 0x040ff000000018c8 */
[C---:B-1----:R-:W-:Y:S08]  /*6b30*/  HMMA.16816.F32 R200, R4.reuse, R28, R196 ;  /* 0x0000001c04c8723c */ /* 0x042ff000000018c4 */
[C---:B------:R-:W-:Y:S01]  /*6b40*/  HMMA.16816.F32 R196, R4.reuse, R30, R192 ;  /* 0x0000001e04c4723c */ /* 0x040fe200000018c0 */
[----:B------:R-:W1:Y:S07]  /*6b50*/  LDSM.16.M88.4 R28, [R213+0x3800] ;  /* 0x00380000d51c783b */ /* 0x000e6e0000000200 */
[C---:B--2---:R-:W-:Y:S08]  /*6b60*/  HMMA.16816.F32 R192, R4.reuse, R24, R188 ;  /* 0x0000001804c0723c */ /* 0x044ff000000018bc */
[----:B------:R-:W-:Y:S01]  /*6b70*/  HMMA.16816.F32 R188, R4, R26, R168 ;  /* 0x0000001a04bc723c */ /* 0x000fe200000018a8 */
[----:B------:R-:W-:Y:S04]  /*6b80*/  LDSM.16.M88.4 R4, [R215+0x4000] ;  /* 0x00400000d704783b */ /* 0x000fe80000000200 */
[----:B------:R-:W2:Y:S03]  /*6b90*/  LDSM.16.M88.4 R24, [R208+0xc000] ;  /* 0x00c00000d018783b */ /* 0x000ea60000000200 */
[C---:B------:R-:W-:Y:S01]  /*6ba0*/  HMMA.16816.F32 R168, R8.reuse, R20, R32 ;  /* 0x0000001408a8723c */ /* 0x040fe20000001820 */
[----:B------:R-:W3:Y:S07]  /*6bb0*/  LDSM.16.M88.4 R32, [R208+0xc800] ;  /* 0x00c80000d020783b */ /* 0x000eee0000000200 */
[C---:B------:R-:W-:Y:S08]  /*6bc0*/  HMMA.16816.F32 R20, R8.reuse, R22, R12 ;  /* 0x000000160814723c */ /* 0x040ff0000000180c */
[C---:B------:R-:W-:Y:S08]  /*6bd0*/  HMMA.16816.F32 R12, R8.reuse, R180, R176 ;  /* 0x000000b4080c723c */ /* 0x040ff000000018b0 */
[C---:B------:R-:W-:Y:S08]  /*6be0*/  HMMA.16816.F32 R176, R8.reuse, R182, R184 ;  /* 0x000000b608b0723c */ /* 0x040ff000000018b8 */
[C---:B------:R-:W-:Y:S08]  /*6bf0*/  HMMA.16816.F32 R180, R8.reuse, R172, R200 ;  /* 0x000000ac08b4723c */ /* 0x040ff000000018c8 */
[C---:B------:R-:W-:Y:S08]  /*6c00*/  HMMA.16816.F32 R184, R8.reuse, R174, R196 ;  /* 0x000000ae08b8723c */ /* 0x040ff000000018c4 */
[----:B-1----:R-:W-:Y:S01]  /*6c10*/  HMMA.16816.F32 R196, R8, R28, R192 ;  /* 0x0000001c08c4723c */ /* 0x002fe200000018c0 */
[----:B------:R-:W1:Y:S07]  /*6c20*/  LDSM.16.M88.4 R192, [R208+0xd800] ;  /* 0x00d80000d0c0783b */ /* 0x000e6e0000000200 */
[C---:B--2---:R-:W-:Y:S08]  /*6c30*/  HMMA.16816.F32 R172, R4.reuse, R24, R168 ;  /* 0x0000001804ac723c */ /* 0x044ff000000018a8 */
[----:B------:R-:W-:Y:S08]  /*6c40*/  HMMA.16816.F32 R168, R4, R26, R20 ;  /* 0x0000001a04a8723c */ /* 0x000ff00000001814 */
[----:B------:R-:W-:Y:S01]  /*6c50*/  HMMA.16816.F32 R188, R8, R30, R188 ;  /* 0x0000001e08bc723c */ /* 0x000fe200000018bc */
[----:B------:R-:W-:Y:S04]  /*6c60*/  LDSM.16.M88.4 R8, [R216+0x4000] ;  /* 0x00400000d808783b */ /* 0x000fe80000000200 */
[----:B------:R-:W2:Y:S03]  /*6c70*/  LDSM.16.M88.4 R28, [R226] ;  /* 0x00000000e21c783b */ /* 0x000ea60000000200 */
[C---:B---3--:R-:W-:Y:S08]  /*6c80*/  HMMA.16816.F32 R24, R4.reuse, R32, R12 ;  /* 0x000000200418723c */ /* 0x048ff0000000180c */
[C---:B------:R-:W-:Y:S01]  /*6c90*/  HMMA.16816.F32 R20, R4.reuse, R34, R176 ;  /* 0x000000220414723c */ /* 0x040fe200000018b0 */
[----:B------:R-:W3:Y:S04]  /*6ca0*/  LDSM.16.M88.4 R32, [R227] ;  /* 0x00000000e320783b */ /* 0x000ee80000000200 */
[----:B------:R-:W4:Y:S03]  /*6cb0*/  LDSM.16.M88.4 R176, [R225] ;  /* 0x00000000e1b0783b */ /* 0x000f260000000200 */
[C---:B------:R-:W-:Y:S08]  /*6cc0*/  HMMA.16816.F32 R12, R4.reuse, R204, R180 ;  /* 0x000000cc040c723c */ /* 0x040ff000000018b4 */
[C---:B------:R-:W-:Y:S08]  /*6cd0*/  HMMA.16816.F32 R184, R4.reuse, R206, R184 ;  /* 0x000000ce04b8723c */ /* 0x040ff000000018b8 */
[C---:B-1----:R-:W-:Y:S01]  /*6ce0*/  HMMA.16816.F32 R200, R4.reuse, R194, R188 ;  /* 0x000000c204c8723c */ /* 0x042fe200000018bc */
[----:B------:R-:W1:Y:S07]  /*6cf0*/  LDSM.16.M88.4 R188, [R224] ;  /* 0x00000000e0bc783b */ /* 0x000e6e0000000200 */
[----:B------:R-:W-:Y:S01]  /*6d00*/  HMMA.16816.F32 R204, R4, R192, R196 ;  /* 0x000000c004cc723c */ /* 0x000fe200000018c4 */
[----:B------:R-:W-:Y:S07]  /*6d10*/  LDSM.16.M88.4 R4, [R218+0x4000] ;  /* 0x00400000da04783b */ /* 0x000fee0000000200 */
[C---:B--2---:R-:W-:Y:S08]  /*6d20*/  HMMA.16816.F32 R180, R8.reuse, R28, R24 ;  /* 0x0000001c08b4723c */ /* 0x044ff00000001818 */
[C---:B---3--:R-:W-:Y:S01]  /*6d30*/  HMMA.16816.F32 R192, R8.reuse, R34, R168 ;  /* 0x0000002208c0723c */ /* 0x048fe200000018a8 */
[----:B------:R-:W2:Y:S07]  /*6d40*/  LDSM.16.M88.4 R168, [R214+0xc000] ;  /* 0x00c00000d6a8783b */ /* 0x000eae0000000200 */
[C---:B------:R-:W-:Y:S01]  /*6d50*/  HMMA.16816.F32 R196, R8.reuse, R32, R172 ;  /* 0x0000002008c4723c */ /* 0x040fe200000018ac */
[----:B------:R-:W3:Y:S07]  /*6d60*/  LDSM.16.M88.4 R32, [R214+0xc800] ;  /* 0x00c80000d620783b */ /* 0x000eee0000000200 */
[C---:B------:R-:W-:Y:S01]  /*6d70*/  HMMA.16816.F32 R172, R8.reuse, R30, R20 ;  /* 0x0000001e08ac723c */ /* 0x040fe20000001814 */
[----:B------:R-:W5:Y:S07]  /*6d80*/  LDSM.16.M88.4 R28, [R214+0xd000] ;  /* 0x00d00000d61c783b */ /* 0x000f6e0000000200 */
[C---:B----4-:R-:W-:Y:S08]  /*6d90*/  HMMA.16816.F32 R24, R8.reuse, R176, R12 ;  /* 0x000000b00818723c */ /* 0x050ff0000000180c */
[C---:B------:R-:W-:Y:S01]  /*6da0*/  HMMA.16816.F32 R20, R8.reuse, R178, R184 ;  /* 0x000000b20814723c */ /* 0x040fe200000018b8 */
[----:B------:R-:W4:Y:S07]  /*6db0*/  LDSM.16.M88.4 R184, [R214+0xd800] ;  /* 0x00d80000d6b8783b */ /* 0x000f2e0000000200 */
[C---:B-1----:R-:W-:Y:S01]  /*6dc0*/  HMMA.16816.F32 R12, R8.reuse, R188, R204 ;  /* 0x000000bc080c723c */ /* 0x042fe200000018cc */
[----:B------:R-:W-:Y:S07]  /*6dd0*/  LDSM.16.M88.4 R204, [R208+0xe000] ;  /* 0x00e00000d0cc783b */ /* 0x000fee0000000200 */
[----:B------:R-:W-:Y:S01]  /*6de0*/  HMMA.16816.F32 R188, R8, R190, R200 ;  /* 0x000000be08bc723c */ /* 0x000fe200000018c8 */
[----:B------:R-:W-:Y:S07]  /*6df0*/  LDSM.16.M88.4 R8, [R217+0x4000] ;  /* 0x00400000d908783b */ /* 0x000fee0000000200 */
[C---:B--2---:R-:W-:Y:S08]  /*6e00*/  HMMA.16816.F32 R200, R4.reuse, R168, R196 ;  /* 0x000000a804c8723c */ /* 0x044ff000000018c4 */
[C---:B------:R-:W-:Y:S01]  /*6e10*/  HMMA.16816.F32 R196, R4.reuse, R170, R192 ;  /* 0x000000aa04c4723c */ /* 0x040fe200000018c0 */
[----:B------:R-:W1:Y:S07]  /*6e20*/  LDSM.16.M88.4 R168, [R213+0x4000] ;  /* 0x00400000d5a8783b */ /* 0x000e6e0000000200 */
[C---:B---3--:R-:W-:Y:S08]  /*6e30*/  HMMA.16816.F32 R192, R4.reuse, R32, R180 ;  /* 0x0000002004c0723c */ /* 0x048ff000000018b4 */
[C---:B------:R-:W-:Y:S01]  /*6e40*/  HMMA.16816.F32 R180, R4.reuse, R34, R172 ;  /* 0x0000002204b4723c */ /* 0x040fe200000018ac */
[----:B------:R-:W2:Y:S07]  /*6e50*/  LDSM.16.M88.4 R32, [R213+0x4800] ;  /* 0x00480000d520783b */ /* 0x000eae0000000200 */
[C---:B-----5:R-:W-:Y:S01]  /*6e60*/  HMMA.16816.F32 R176, R4.reuse, R28, R24 ;  /* 0x0000001c04b0723c */ /* 0x060fe20000001818 */
[----:B------:R-:W3:Y:S07]  /*6e70*/  LDSM.16.M88.4 R24, [R213+0x5000] ;  /* 0x00500000d518783b */ /* 0x000eee0000000200 */
[C---:B------:R-:W-:Y:S01]  /*6e80*/  HMMA.16816.F32 R172, R4.reuse, R30, R20 ;  /* 0x0000001e04ac723c */ /* 0x040fe20000001814 */
[----:B------:R-:W5:Y:S07]  /*6e90*/  LDSM.16.M88.4 R20, [R213+0x5800] ;  /* 0x00580000d514783b */ /* 0x000f6e0000000200 */
[C---:B----4-:R-:W-:Y:S08]  /*6ea0*/  HMMA.16816.F32 R28, R4.reuse, R184, R12 ;  /* 0x000000b8041c723c */ /* 0x050ff0000000180c */
[----:B------:R-:W-:Y:S01]  /*6eb0*/  HMMA.16816.F32 R12, R4, R186, R188 ;  /* 0x000000ba040c723c */ /* 0x000fe200000018bc */
[----:B------:R-:W4:Y:S07]  /*6ec0*/  LDSM.16.M88.4 R4, [R215+0x6000] ;  /* 0x00600000d704783b */ /* 0x000f2e0000000200 */
[C---:B-1----:R-:W-:Y:S08]  /*6ed0*/  HMMA.16816.F32 R184, R8.reuse, R168, R200 ;  /* 0x000000a808b8723c */ /* 0x042ff000000018c8 */
[C---:B------:R-:W-:Y:S01]  /*6ee0*/  HMMA.16816.F32 R200, R8.reuse, R170, R196 ;  /* 0x000000aa08c8723c */ /* 0x040fe200000018c4 */
[----:B------:R-:W1:Y:S07]  /*6ef0*/  LDSM.16.M88.4 R168, [R208+0xe800] ;  /* 0x00e80000d0a8783b */ /* 0x000e6e0000000200 */
[C---:B--2---:R-:W-:Y:S08]  /*6f00*/  HMMA.16816.F32 R196, R8.reuse, R32, R192 ;  /* 0x0000002008c4723c */ /* 0x044ff000000018c0 */
[C---:B------:R-:W-:Y:S08]  /*6f10*/  HMMA.16816.F32 R192, R8.reuse, R34, R180 ;  /* 0x0000002208c0723c */ /* 0x040ff000000018b4 */
[C---:B---3--:R-:W-:Y:S08]  /*6f20*/  HMMA.16816.F32 R188, R8.reuse, R24, R176 ;  /* 0x0000001808bc723c */ /* 0x048ff000000018b0 */
[C---:B------:R-:W-:Y:S01]  /*6f30*/  HMMA.16816.F32 R180, R8.reuse, R26, R172 ;  /* 0x0000001a08b4723c */ /* 0x040fe200000018ac */
[----:B------:R-:W2:Y:S04]  /*6f40*/  LDSM.16.M88.4 R24, [R208+0xf000] ;  /* 0x00f00000d018783b */ /* 0x000ea80000000200 */
[----:B------:R-:W-:Y:S03]  /*6f50*/  LDSM.16.M88.4 R172, [R223] ;  /* 0x00000000dfac783b */ /* 0x000fe60000000200 */
[C---:B-----5:R-:W-:Y:S08]  /*6f60*/  HMMA.16816.F32 R32, R8.reuse, R20, R28 ;  /* 0x000000140820723c */ /* 0x060ff0000000181c */
[----:B------:R-:W-:Y:S01]  /*6f70*/  HMMA.16816.F32 R12, R8, R22, R12 ;  /* 0x00000016080c723c */ /* 0x000fe2000000180c */
[----:B------:R-:W3:Y:S04]  /*6f80*/  LDSM.16.M88.4 R20, [R208+0xf800] ;  /* 0x00f80000d014783b */ /* 0x000ee80000000200 */
[----:B------:R-:W5:Y:S03]  /*6f90*/  LDSM.16.M88.4 R8, [R216+0x6000] ;  /* 0x00600000d808783b */ /* 0x000f660000000200 */
[C---:B----4-:R-:W-:Y:S01]  /*6fa0*/  HMMA.16816.F32 R28, R4.reuse, R204, R184 ;  /* 0x000000cc041c723c */ /* 0x050fe200000018b8 */
[----:B------:R-:W-:Y:S07]  /*6fb0*/  LDSM.16.M88.4 R184, [R214+0xe800] ;  /* 0x00e80000d6b8783b */ /* 0x000fee0000000200 */
[C---:B------:R-:W-:Y:S08]  /*6fc0*/  HMMA.16816.F32 R176, R4.reuse, R206, R200 ;  /* 0x000000ce04b0723c */ /* 0x040ff000000018c8 */
[C---:B-1----:R-:W-:Y:S08]  /*6fd0*/  HMMA.16816.F32 R200, R4.reuse, R170, R192 ;  /* 0x000000aa04c8723c */ /* 0x042ff000000018c0 */
[C---:B--2---:R-:W-:Y:S08]  /*6fe0*/  HMMA.16816.F32 R192, R4.reuse, R26, R180 ;  /* 0x0000001a04c0723c */ /* 0x044ff000000018b4 */
[C---:B------:R-:W-:Y:S01]  /*6ff0*/  HMMA.16816.F32 R204, R4.reuse, R168, R196 ;  /* 0x000000a804cc723c */ /* 0x040fe200000018c4 */
[----:B------:R-:W-:Y:S07]  /*7000*/  LDSM.16.M88.4 R168, [R214+0xe000] ;  /* 0x00e00000d6a8783b */ /* 0x000fee0000000200 */
[C---:B---3--:R-:W-:Y:S01]  /*7010*/  HMMA.16816.F32 R180, R4.reuse, R20, R32 ;  /* 0x0000001404b4723c */ /* 0x048fe20000001820 */
[----:B------:R-:W1:Y:S07]  /*7020*/  LDSM.16.M88.4 R32, [R222] ;  /* 0x00000000de20783b */ /* 0x000e6e0000000200 */
[C---:B------:R-:W-:Y:S01]  /*7030*/  HMMA.16816.F32 R196, R4.reuse, R24, R188 ;  /* 0x0000001804c4723c */ /* 0x040fe200000018bc */
[----:B------:R-:W2:Y:S07]  /*7040*/  LDSM.16.M88.4 R24, [R221] ;  /* 0x00000000dd18783b */ /* 0x000eae0000000200 */
[----:B------:R-:W-:Y:S01]  /*7050*/  HMMA.16816.F32 R12, R4, R22, R12 ;  /* 0x00000016040c723c */ /* 0x000fe2000000180c */
[----:B------:R-:W3:Y:S04]  /*7060*/  LDSM.16.M88.4 R4, [R218+0x6000] ;  /* 0x00600000da04783b */ /* 0x000ee80000000200 */
[----:B------:R-:W4:Y:S03]  /*7070*/  LDSM.16.M88.4 R20, [R220] ;  /* 0x00000000dc14783b */ /* 0x000f260000000200 */
[C---:B-----5:R-:W-:Y:S08]  /*7080*/  HMMA.16816.F32 R28, R8.reuse, R172, R28 ;  /* 0x000000ac081c723c */ /* 0x060ff0000000181c */
[C---:B------:R-:W-:Y:S08]  /*7090*/  HMMA.16816.F32 R172, R8.reuse, R174, R176 ;  /* 0x000000ae08ac723c */ /* 0x040ff000000018b0 */
[C---:B-1----:R-:W-:Y:S08]  /*70a0*/  HMMA.16816.F32 R176, R8.reuse, R32, R204 ;  /* 0x0000002008b0723c */ /* 0x042ff000000018cc */
[C---:B------:R-:W-:Y:S08]  /*70b0*/  HMMA.16816.F32 R188, R8.reuse, R34, R200 ;  /* 0x0000002208bc723c */ /* 0x040ff000000018c8 */
[----:B--2---:R-:W-:Y:S08]  /*70c0*/  HMMA.16816.F32 R200, R8, R24, R196 ;  /* 0x0000001808c8723c */ /* 0x004ff000000018c4 */
[----:B---3--:R-:W-:Y:S01]  /*70d0*/  HMMA.16816.F32 R204, R4, R168, R28 ;  /* 0x000000a804cc723c */ /* 0x008fe2000000181c */
[----:B------:R-:W1:Y:S07]  /*70e0*/  LDSM.16.M88.4 R28, [R214+0xf000] ;  /* 0x00f00000d61c783b */ /* 0x000e6e0000000200 */
[C---:B------:R-:W-:Y:S01]  /*70f0*/  HMMA.16816.F32 R196, R8.reuse, R26, R192 ;  /* 0x0000001a08c4723c */ /* 0x040fe200000018c0 */
[----:B------:R-:W2:Y:S07]  /*7100*/  LDSM.16.M88.4 R24, [R214+0xf800] ;  /* 0x00f80000d618783b */ /* 0x000eae0000000200 */
[C---:B----4-:R-:W-:Y:S01]  /*7110*/  HMMA.16816.F32 R192, R8.reuse, R20, R180 ;  /* 0x0000001408c0723c */ /* 0x050fe200000018b4 */
[----:B------:R-:W-:Y:S07]  /*7120*/  LDSM.16.M88.4 R180, [R213+0x6000] ;  /* 0x00600000d5b4783b */ /* 0x000fee0000000200 */
[----:B------:R-:W-:Y:S01]  /*7130*/  HMMA.16816.F32 R20, R8, R22, R12 ;  /* 0x000000160814723c */ /* 0x000fe2000000180c */
[----:B------:R-:W3:Y:S07]  /*7140*/  LDSM.16.M88.4 R8, [R217+0x6000] ;  /* 0x00600000d908783b */ /* 0x000eee0000000200 */
[C---:B------:R-:W-:Y:S01]  /*7150*/  HMMA.16816.F32 R12, R4.reuse, R170, R172 ;  /* 0x000000aa040c723c */ /* 0x040fe200000018ac */
[----:B------:R-:W4:Y:S07]  /*7160*/  LDSM.16.M88.4 R168, [R213+0x6800] ;  /* 0x00680000d5a8783b */ /* 0x000f2e0000000200 */
[C---:B------:R-:W-:Y:S01]  /*7170*/  HMMA.16816.F32 R32, R4.reuse, R184, R176 ;  /* 0x000000b80420723c */ /* 0x040fe200000018b0 */
[----:B------:R-:W5:Y:S07]  /*7180*/  LDSM.16.M88.4 R176, [R213+0x7000] ;  /* 0x00700000d5b0783b */ /* 0x000f6e0000000200 */
[C---:B------:R-:W-:Y:S08]  /*7190*/  HMMA.16816.F32 R172, R4.reuse, R186, R188 ;  /* 0x000000ba04ac723c */ /* 0x040ff000000018bc */
[C---:B-1----:R-:W-:Y:S08]  /*71a0*/  HMMA.16816.F32 R184, R4.reuse, R28, R200 ;  /* 0x0000001c04b8723c */ /* 0x042ff000000018c8 */
[C---:B------:R-:W-:Y:S08]  /*71b0*/  HMMA.16816.F32 R188, R4.reuse, R30, R196 ;  /* 0x0000001e04bc723c */ /* 0x040ff000000018c4 */
[C---:B--2---:R-:W-:Y:S08]  /*71c0*/  HMMA.16816.F32 R196, R4.reuse, R24, R192 ;  /* 0x0000001804c4723c */ /* 0x044ff000000018c0 */
[----:B------:R-:W-:Y:S07]  /*71d0*/  HMMA.16816.F32 R192, R4, R26, R20 ;  /* 0x0000001a04c0723c */ /* 0x000fee0000001814 */
[----:B------:R-:W-:Y:S01]  /*71e0*/  IADD3 R4, R0, 0x8, RZ ;  /* 0x0000000800047810 */ /* 0x000fe20007ffe0ff */
[----:B---3--:R-:W-:Y:S03]  /*71f0*/  HMMA.16816.F32 R12, R8, R182, R12 ;  /* 0x000000b6080c723c */ /* 0x008fe6000000180c */
[----:B------:R-:W-:-:S02]  /*7200*/  ISETP.GE.AND P2, PT, R4, R17, PT ;  /* 0x000000110400720c */ /* 0x000fc40003f46270 */
[----:B------:R-:W-:Y:S02]  /*7210*/  ISETP.GE.AND P5, PT, R4, R16, PT ;  /* 0x000000100400720c */ /* 0x000fe40003fa6270 */
[----:B------:R-:W-:Y:S01]  /*7220*/  IADD3 R4, R0, 0x10, RZ ;  /* 0x0000001000047810 */ /* 0x000fe20007ffe0ff */
[----:B----4-:R-:W-:Y:S03]  /*7230*/  HMMA.16816.F32 R28, R8, R168, R32 ;  /* 0x000000a8081c723c */ /* 0x010fe60000001820 */
[----:B------:R-:W-:-:S05]  /*7240*/  ISETP.GE.AND P0, PT, R4, R17, PT ;  /* 0x000000110400720c */ /* 0x000fca0003f06270 */
[----:B------:R-:W-:Y:S01]  /*7250*/  HMMA.16816.F32 R24, R8, R170, R172 ;  /* 0x000000aa0818723c */ /* 0x000fe200000018ac */
[----:B------:R-:W1:Y:S01]  /*7260*/  LDSM.16.M88.4 R168, [R213+0x7800] ;  /* 0x00780000d5a8783b */ /* 0x000e620000000200 */
[----:B------:R-:W-:-:S06]  /*7270*/  DEPBAR.LE SB0, 0x0 ;  /* 0x000080000000791a */ /* 0x000fcc0000000000 */
[C---:B-----5:R-:W-:Y:S01]  /*7280*/  HMMA.16816.F32 R32, R8.reuse, R176, R184 ;  /* 0x000000b00820723c */ /* 0x060fe200000018b8 */
[----:B------:R-:W-:Y:S02]  /*7290*/  FSEL R18, R12, -INF , !P2 ;  /* 0xff8000000c127808 */ /* 0x000fe40005000000 */
[----:B------:R-:W-:Y:S02]  /*72a0*/  FSEL R21, R14, -INF , !P5 ;  /* 0xff8000000e157808 */ /* 0x000fe40006800000 */
[----:B------:R-:W-:Y:S02]  /*72b0*/  FSEL R20, R13, -INF , !P1 ;  /* 0xff8000000d147808 */ /* 0x000fe40004800000 */
[----:B------:R-:W-:Y:S01]  /*72c0*/  FSEL R22, R15, -INF , !P3 ;  /* 0xff8000000f167808 */ /* 0x000fe20005800000 */
[----:B------:R-:W-:Y:S01]  /*72d0*/  BAR.SYNC.DEFER_BLOCKING 0x0 ;  /* 0x0000000000007b1d */ /* 0x000fe20000010000 */
[----:B------:R-:W-:Y:S01]  /*72e0*/  ISETP.GE.AND P2, PT, R4, R16, PT ;  /* 0x000000100400720c */ /* 0x000fe20003f46270 */
[----:B------:R-:W-:Y:S01]  /*72f0*/  HMMA.16816.F32 R12, R8, R178, R188 ;  /* 0x000000b2080c723c */ /* 0x000fe200000018bc */
[----:B------:R-:W-:-:S02]  /*7300*/  ISETP.GE.AND P5, PT, R2, R17, PT ;  /* 0x000000110200720c */ /* 0x000fc40003fa6270 */
[----:B------:R-:W-:Y:S02]  /*7310*/  ISETP.GE.AND P1, PT, R2, R16, PT ;  /* 0x000000100200720c */ /* 0x000fe40003f26270 */
[----:B------:R-:W-:Y:S02]  /*7320*/  FSEL R23, R28, -INF , !P0 ;  /* 0xff8000001c177808 */ /* 0x000fe40004000000 */
[----:B------:R-:W-:Y:S02]  /*7330*/  FSEL R174, R30, -INF , !P2 ;  /* 0xff8000001eae7808 */ /* 0x000fe40005000000 */
[----:B------:R-:W-:Y:S02]  /*7340*/  FSEL R151, R29, -INF , !P5 ;  /* 0xff8000001d977808 */ /* 0x000fe40006800000 */
[----:B------:R-:W-:Y:S02]  /*7350*/  FSEL R175, R31, -INF , !P1 ;  /* 0xff8000001faf7808 */ /* 0x000fe40004800000 */
[----:B------:R-:W-:Y:S01]  /*7360*/  HMMA.16816.F32 R28, R8, R180, R204 ;  /* 0x000000b4081c723c */ /* 0x000fe200000018cc */
[----:B------:R-:W-:-:S02]  /*7370*/  IADD3 R4, R0, 0x18, RZ ;  /* 0x0000001800047810 */ /* 0x000fc40007ffe0ff */
[----:B------:R-:W-:Y:S02]  /*7380*/  IADD3 R2, R0, 0x19, RZ ;  /* 0x0000001900027810 */ /* 0x000fe40007ffe0ff */
[-C--:B------:R-:W-:Y:S02]  /*7390*/  ISETP.GE.AND P0, PT, R4, R16.reuse, PT ;  /* 0x000000100400720c */ /* 0x080fe40003f06270 */
[CC--:B------:R-:W-:Y:S02]  /*73a0*/  ISETP.GE.AND P2, PT, R2.reuse, R17.reuse, PT ;  /* 0x000000110200720c */ /* 0x0c0fe40003f46270 */
[----:B------:R-:W-:Y:S02]  /*73b0*/  ISETP.GE.AND P5, PT, R2, R16, PT ;  /* 0x000000100200720c */ /* 0x000fe40003fa6270 */
[----:B------:R-:W-:Y:S02]  /*73c0*/  ISETP.GE.AND P3, PT, R4, R17, PT ;  /* 0x000000110400720c */ /* 0x000fe40003f66270 */
[----:B------:R-:W-:-:S02]  /*73d0*/  IADD3 R2, R0, 0x21, RZ ;  /* 0x0000002100027810 */ /* 0x000fc40007ffe0ff */
[----:B------:R-:W-:Y:S02]  /*73e0*/  FSEL R177, R26, -INF , !P0 ;  /* 0xff8000001ab17808 */ /* 0x000fe40004000000 */
[----:B------:R-:W-:Y:S02]  /*73f0*/  FSEL R173, R25, -INF , !P2 ;  /* 0xff80000019ad7808 */ /* 0x000fe40005000000 */
[----:B------:R-:W-:Y:S02]  /*7400*/  IADD3 R4, R0, 0x20, RZ ;  /* 0x0000002000047810 */ /* 0x000fe40007ffe0ff */
[----:B------:R-:W-:Y:S02]  /*7410*/  FSEL R172, R24, -INF , !P3 ;  /* 0xff80000018ac7808 */ /* 0x000fe40005800000 */
[C---:B------:R-:W-:Y:S02]  /*7420*/  ISETP.GE.AND P0, PT, R2.reuse, R17, PT ;  /* 0x000000110200720c */ /* 0x040fe40003f06270 */
[----:B------:R-:W-:-:S02]  /*7430*/  ISETP.GE.AND P2, PT, R2, R16, PT ;  /* 0x000000100200720c */ /* 0x000fc40003f46270 */
[----:B------:R-:W-:Y:S02]  /*7440*/  FSEL R176, R27, -INF , !P5 ;  /* 0xff8000001bb07808 */ /* 0x000fe40006800000 */
[----:B------:R-:W-:Y:S01]  /*7450*/  IADD3 R2, R0, 0x29, RZ ;  /* 0x0000002900027810 */ /* 0x000fe20007ffe0ff */
[C---:B-1----:R-:W-:Y:S01]  /*7460*/  HMMA.16816.F32 R24, R8.reuse, R168, R196 ;  /* 0x000000a80818723c */ /* 0x042fe200000018c4 */
[-C--:B------:R-:W-:Y:S02]  /*7470*/  ISETP.GE.AND P3, PT, R4, R16.reuse, PT ;  /* 0x000000100400720c */ /* 0x080fe40003f66270 */
[----:B------:R-:W-:Y:S02]  /*7480*/  FSEL R243, R33, -INF , !P0 ;  /* 0xff80000021f37808 */ /* 0x000fe40004000000 */
[----:B------:R-:W-:Y:S02]  /*7490*/  ISETP.GE.AND P0, PT, R2, R16, PT ;  /* 0x000000100200720c */ /* 0x000fe40003f06270 */
[----:B------:R-:W-:Y:S01]  /*74a0*/  FSEL R247, R34, -INF , !P3 ;  /* 0xff80000022f77808 */ /* 0x000fe20005800000 */
[----:B------:R-:W-:Y:S01]  /*74b0*/  HMMA.16816.F32 R8, R8, R170, R192 ;  /* 0x000000aa0808723c */ /* 0x000fe200000018c0 */
[----:B------:R-:W-:-:S02]  /*74c0*/  ISETP.GE.AND P3, PT, R2, R17, PT ;  /* 0x000000110200720c */ /* 0x000fc40003f66270 */
[----:B------:R-:W-:Y:S02]  /*74d0*/  FSEL R252, R15, -INF , !P0 ;  /* 0xff8000000ffc7808 */ /* 0x000fe40004000000 */
[-C--:B------:R-:W-:Y:S02]  /*74e0*/  ISETP.GE.AND P1, PT, R4, R17.reuse, PT ;  /* 0x000000110400720c */ /* 0x080fe40003f26270 */
[C---:B------:R-:W-:Y:S02]  /*74f0*/  ISETP.GE.AND P0, PT, R0.reuse, R17, PT ;  /* 0x000000110000720c */ /* 0x040fe40003f06270 */
[----:B------:R-:W-:Y:S02]  /*7500*/  IADD3 R4, R0, 0x28, RZ ;  /* 0x0000002800047810 */ /* 0x000fe40007ffe0ff */
[----:B------:R-:W-:Y:S02]  /*7510*/  FSEL R245, R13, -INF , !P3 ;  /* 0xff8000000df57808 */ /* 0x000fe40005800000 */
[----:B------:R-:W-:-:S02]  /*7520*/  FSEL R240, R32, -INF , !P1 ;  /* 0xff80000020f07808 */ /* 0x000fc40004800000 */
[----:B------:R-:W-:Y:S02]  /*7530*/  FSEL R13, R28, -INF , !P0 ;  /* 0xff8000001c0d7808 */ /* 0x000fe40004000000 */
[C---:B------:R-:W-:Y:S02]  /*7540*/  ISETP.GE.AND P1, PT, R4.reuse, R16, PT ;  /* 0x000000100400720c */ /* 0x040fe40003f26270 */
[----:B------:R-:W-:Y:S02]  /*7550*/  PLOP3.LUT P0, PT, PT, PT, UP0, 0x80, 0x0 ;  /* 0x000000000000781c */ /* 0x000fe40003f0f008 */
[----:B------:R-:W-:Y:S02]  /*7560*/  ISETP.GE.AND P5, PT, R4, R17, PT ;  /* 0x000000110400720c */ /* 0x000fe40003fa6270 */
[C---:B------:R-:W-:Y:S02]  /*7570*/  IADD3 R2, R0.reuse, 0x31, RZ ;  /* 0x0000003100027810 */ /* 0x040fe40007ffe0ff */
[----:B------:R-:W-:-:S02]  /*7580*/  IADD3 R4, R0, 0x30, RZ ;  /* 0x0000003000047810 */ /* 0x000fc40007ffe0ff */
[----:B------:R-:W-:Y:S02]  /*7590*/  FSEL R183, R14, -INF , !P1 ;  /* 0xff8000000eb77808 */ /* 0x000fe40004800000 */
[----:B------:R-:W-:Y:S02]  /*75a0*/  FSEL R246, R35, -INF , !P2 ;  /* 0xff80000023f67808 */ /* 0x000fe40005000000 */
[----:B------:R-:W-:Y:S02]  /*75b0*/  FSEL R242, R12, -INF , !P5 ;  /* 0xff8000000cf27808 */ /* 0x000fe40006800000 */
[C---:B------:R-:W-:Y:S02]  /*75c0*/  ISETP.GE.AND P1, PT, R2.reuse, R17, PT ;  /* 0x000000110200720c */ /* 0x040fe40003f26270 */
[----:B------:R-:W-:Y:S02]  /*75d0*/  ISETP.GE.AND P3, PT, R2, R16, PT ;  /* 0x000000100200720c */ /* 0x000fe40003f66270 */
[----:B------:R-:W-:-:S02]  /*75e0*/  FSEL R19, R31, -INF , !P4 ;  /* 0xff8000001f137808 */ /* 0x000fc40006000000 */
[C---:B------:R-:W-:Y:S02]  /*75f0*/  ISETP.GE.AND P2, PT, R4.reuse, R17, PT ;  /* 0x000000110400720c */ /* 0x040fe40003f46270 */
[-C--:B------:R-:W-:Y:S02]  /*7600*/  ISETP.GE.AND P5, PT, R4, R16.reuse, PT ;  /* 0x000000100400720c */ /* 0x080fe40003fa6270 */
[C---:B------:R-:W-:Y:S02]  /*7610*/  ISETP.GE.AND P4, PT, R0.reuse, R16, PT ;  /* 0x000000100000720c */ /* 0x040fe40003f86270 */
[C---:B------:R-:W-:Y:S02]  /*7620*/  IADD3 R2, R0.reuse, 0x38, RZ ;  /* 0x0000003800027810 */ /* 0x040fe40007ffe0ff */
[----:B------:R-:W-:Y:S02]  /*7630*/  IADD3 R0, R0, 0x39, RZ ;  /* 0x0000003900007810 */ /* 0x000fe40007ffe0ff */
[----:B------:R-:W-:-:S02]  /*7640*/  FSEL R15, R29, -INF , !P6 ;  /* 0xff8000001d0f7808 */ /* 0x000fc40007000000 */
[----:B------:R-:W-:Y:S02]  /*7650*/  FSEL R201, R24, -INF , !P2 ;  /* 0xff80000018c97808 */ /* 0x000fe40005000000 */
[----:B------:R-:W-:Y:S02]  /*7660*/  FSEL R187, R26, -INF , !P5 ;  /* 0xff8000001abb7808 */ /* 0x000fe40006800000 */
[----:B------:R-:W-:Y:S02]  /*7670*/  FSEL R182, R25, -INF , !P1 ;  /* 0xff80000019b67808 */ /* 0x000fe40004800000 */
        /* <DEDUP_REMOVED lines=11> */
[----:B------:R-:W2:Y:S04]  /*7730*/  LDL.64 R248, [R1+0x18] ;  /* 0x0000180001f87983 */ /* 0x000ea80000100a00 */
[----:B------:R-:W3:Y:S01]  /*7740*/  LDL.64 R250, [R1] ;  /* 0x0000000001fa7983 */ /* 0x000ee20000100a00 */
[----:B------:R-:W-:Y:S02]  /*7750*/  UIADD3 UR28, UR21, -0x3, URZ ;  /* 0xfffffffd151c7890 */ /* 0x000fe4000fffe03f */
[----:B------:R-:W-:Y:S02]  /*7760*/  ULDC.64 UR4, c[0x0][0x198] ;  /* 0x0000660000047ab9 */ /* 0x000fe40000000a00 */
[----:B------:R-:W-:-:S02]  /*7770*/  USHF.R.S32.HI UR27, URZ, 0x1f, UR28 ;  /* 0x0000001f3f1b7899 */ /* 0x000fc4000801141c */
[----:B------:R-:W-:Y:S02]  /*7780*/  UIMAD.WIDE.U32 UR30, UR28, UR4, URZ ;  /* 0x000000041c1e72a5 */ /* 0x000fe4000f8e003f */
[----:B------:R-:W-:-:S04]  /*7790*/  UIMAD UR27, UR27, UR4, URZ ;  /* 0x000000041b1b72a4 */ /* 0x000fc8000f8e023f */
[----:B------:R-:W-:Y:S01]  /*77a0*/  UIMAD UR27, UR28, UR5, UR27 ;  /* 0x000000051c1b72a4 */ /* 0x000fe2000f8e021b */
[----:B------:R-:W-:Y:S02]  /*77b0*/  IMAD.U32 R4, RZ, RZ, UR30 ;  /* 0x0000001eff047e24 */ /* 0x000fe4000f8e00ff */
[----:B------:R-:W-:Y:S01]  /*77c0*/  IMAD.U32 R5, RZ, RZ, UR31 ;  /* 0x0000001fff057e24 */ /* 0x000fe2000f8e00ff */
[----:B------:R-:W-:-:S06]  /*77d0*/  UIADD3 UR27, UR31, UR27, URZ ;  /* 0x0000001b1f1b7290 */ /* 0x000fcc000fffe03f */
[----:B------:R-:W-:Y:S01]  /*77e0*/  IMAD.U32 R2, RZ, RZ, UR27 ;  /* 0x0000001bff027e24 */ /* 0x000fe2000f8e00ff */
[----:B------:R-:W-:Y:S02]  /*77f0*/  USHF.L.U32 UR27, UR4, 0x5, URZ ;  /* 0x00000005041b7899 */ /* 0x000fe4000800063f */
[----:B------:R-:W-:Y:S01]  /*7800*/  USHF.L.U64.HI UR4, UR4, 0x5, UR5 ;  /* 0x0000000504047899 */ /* 0x000fe20008010205 */
[----:B--2---:R-:W-:-:S04]  /*7810*/  LEA R0, P0, R4, R248, 0x6 ;  /* 0x000000f804007211 */ /* 0x004fc800078030ff */
[----:B------:R-:W-:Y:S02]  /*7820*/  LEA R8, P1, R0, c[0x0][0x168], 0x1 ;  /* 0x00005a0000087a11 */ /* 0x000fe400078208ff */
[----:B---3--:R-:W-:Y:S02]  /*7830*/  LEA.HI.X R2, R4, R251, R2, 0x6, P0 ;  /* 0x000000fb04027211 */ /* 0x008fe400000f3402 */
        /* <DEDUP_REMOVED lines=27> */
.L_x_348:
[----:B------:R-:W2:Y:S04]  /*79f0*/  LDL.LU.64 R170, [R1+0x10] ;  /* 0x0000100001aa7983 */ /* 0x000ea80000300a00 */
[----:B------:R-:W3:Y:S04]  /*7a00*/  LDL.LU.64 R34, [R1+0x28] ;  /* 0x0000280001227983 */ /* 0x000ee80000300a00 */
[----:B-1----:R-:W4:Y:S04]  /*7a10*/  LDL R8, [R1+0x8] ;  /* 0x0000080001087983 */ /* 0x002f280000100800 */
[----:B------:R-:W5:Y:S01]  /*7a20*/  LDL R5, [R1+0x30] ;  /* 0x0000300001057983 */ /* 0x000f620000100800 */
[----:B------:R-:W-:-:S04]  /*7a30*/  FMNMX.FTZ R0, R148, R13, !PT ;  /* 0x0000000d94007209 */ /* 0x000fc80007810000 */
[----:B------:R-:W-:-:S04]  /*7a40*/  FMNMX.FTZ R0, R15, R0, !PT ;  /* 0x000000000f007209 */ /* 0x000fc80007810000 */
[----:B------:R-:W-:-:S04]  /*7a50*/  FMNMX.FTZ R0, R18, R0, !PT ;  /* 0x0000000012007209 */ /* 0x000fc80007810000 */
[----:B------:R-:W-:-:S04]  /*7a60*/  FMNMX.FTZ R0, R20, R0, !PT ;  /* 0x0000000014007209 */ /* 0x000fc80007810000 */
[----:B------:R-:W-:-:S04]  /*7a70*/  FMNMX.FTZ R0, R23, R0, !PT ;  /* 0x0000000017007209 */ /* 0x000fc80007810000 */
[----:B------:R-:W-:-:S04]  /*7a80*/  FMNMX.FTZ R0, R151, R0, !PT ;  /* 0x0000000097007209 */ /* 0x000fc80007810000 */
        /* <DEDUP_REMOVED lines=20> */
[----:B------:R-:W1:Y:S01]  /*7bd0*/  SHFL.BFLY PT, R4, R0, 0x2, 0x1f ;  /* 0x0c401f0000047f89 */ /* 0x000e6200000e0000 */
[----:B------:R-:W-:-:S04]  /*7be0*/  FMNMX.FTZ R2, R183, R2, !PT ;  /* 0x00000002b7027209 */ /* 0x000fc80007810000 */
[----:B------:R-:W-:-:S04]  /*7bf0*/  FMNMX.FTZ R2, R252, R2, !PT ;  /* 0x00000002fc027209 */ /* 0x000fc80007810000 */
[----:B------:R-:W-:-:S04]  /*7c00*/  FMNMX.FTZ R2, R187, R2, !PT ;  /* 0x00000002bb027209 */ /* 0x000fc80007810000 */
[----:B------:R-:W-:-:S04]  /*7c10*/  FMNMX.FTZ R2, R29, R2, !PT ;  /* 0x000000021d027209 */ /* 0x000fc80007810000 */
[----:B------:R-:W-:-:S04]  /*7c20*/  FMNMX.FTZ R2, R202, R2, !PT ;  /* 0x00000002ca027209 */ /* 0x000fc80007810000 */
[----:B------:R-:W-:Y:S02]  /*7c30*/  FMNMX.FTZ R2, R186, R2, !PT ;  /* 0x00000002ba027209 */ /* 0x000fe40007810000 */
[----:B-1----:R-:W-:-:S03]  /*7c40*/  FMNMX.FTZ R0, R0, R4, !PT ;  /* 0x0000000400007209 */ /* 0x002fc60007810000 */
[----:B------:R-:W1:Y:S04]  /*7c50*/  SHFL.BFLY PT, R6, R2, 0x2, 0x1f ;  /* 0x0c401f0002067f89 */ /* 0x000e6800000e0000 */
[----:B------:R-:W1:Y:S01]  /*7c60*/  SHFL.BFLY PT, R7, R0, 0x1, 0x1f ;  /* 0x0c201f0000077f89 */ /* 0x000e6200000e0000 */
[----:B------:R-:W-:-:S06]  /*7c70*/  USHF.L.U32 UR4, UR26, 0x1, URZ ;  /* 0x000000011a047899 */ /* 0x000fcc000800063f */
[----:B------:R-:W-:Y:S02]  /*7c80*/  MOV R4, UR4 ;  /* 0x0000000400047c02 */ /* 0x000fe40008000f00 */
[----:B-1----:R-:W-:Y:S02]  /*7c90*/  FMNMX.FTZ R2, R2, R6, !PT ;  /* 0x0000000602027209 */ /* 0x002fe40007810000 */
[----:B------:R-:W-:-:S03]  /*7ca0*/  FMNMX.FTZ R150, R0, R7, !PT ;  /* 0x0000000700967209 */ /* 0x000fc60007810000 */
[----:B------:R-:W1:Y:S01]  /*7cb0*/  SHFL.BFLY PT, R6, R2, 0x1, 0x1f ;  /* 0x0c201f0002067f89 */ /* 0x000e6200000e0000 */
[C---:B------:R-:W-:Y:S01]  /*7cc0*/  FSETP.NEU.FTZ.AND P1, PT, R150.reuse, -INF , PT ;  /* 0xff8000009600780b */ /* 0x040fe20003f3d000 */
[----:B------:R-:W-:-:S05]  /*7cd0*/  FMUL.FTZ R12, R150, c[0x0][0x23c] ;  /* 0x00008f00960c7a20 */ /* 0x000fca0000410000 */
[----:B------:R-:W-:-:S05]  /*7ce0*/  FSEL R12, R12, RZ, P1 ;  /* 0x000000ff0c0c7208 */ /* 0x000fca0000800000 */
[----:B------:R-:W-:-:S04]  /*7cf0*/  FFMA.FTZ R13, R13, c[0x0][0x23c], -R12 ;  /* 0x00008f000d0d7a23 */ /* 0x000fc8000001080c */
[----:B------:R1:W-:Y:S02]  /*7d00*/  MUFU.EX2 R184, R13 ;  /* 0x0000000d00b87308 */ /* 0x0003e40000000800 */
[----:B-1----:R-:W-:-:S04]  /*7d10*/  FMNMX.FTZ R149, R2, R6, !PT ;  /* 0x0000000602957209 */ /* 0x002fc80007810000 */
[C---:B------:R-:W-:Y:S01]  /*7d20*/  FSETP.NEU.FTZ.AND P0, PT, R149.reuse, -INF , PT ;  /* 0xff8000009500780b */ /* 0x040fe20003f1d000 */
[----:B------:R-:W-:Y:S01]  /*7d30*/  FMUL.FTZ R13, R149, c[0x0][0x23c] ;  /* 0x00008f00950d7a20 */ /* 0x000fe20000410000 */
[----:B------:R-:W1:Y:S04]  /*7d40*/  LDC.U8 R10, c[0x0][0x2d8] ;  /* 0x0000b600ff0a7b82 */ /* 0x000e680000000000 */
[----:B------:R-:W-:Y:S01]  /*7d50*/  FSEL R13, R13, RZ, P0 ;  /* 0x000000ff0d0d7208 */ /* 0x000fe20000000000 */
[----:B------:R-:W-:-:S04]  /*7d60*/  FFMA.FTZ R18, R18, c[0x0][0x23c], -R12 ;  /* 0x00008f0012127a23 */ /* 0x000fc8000001080c */
[----:B------:R-:W-:Y:S01]  /*7d70*/  FFMA.FTZ R19, R19, c[0x0][0x23c], -R13 ;  /* 0x00008f0013137a23 */ /* 0x000fe2000001080d */
[----:B------:R-:W-:Y:S01]  /*7d80*/  MUFU.EX2 R32, R18 ;  /* 0x0000001200207308 */ /* 0x000fe20000000800 */
[--C-:B------:R-:W-:Y:S02]  /*7d90*/  FFMA.FTZ R20, R20, c[0x0][0x23c], -R12.reuse ;  /* 0x00008f0014147a23 */ /* 0x100fe4000001080c */
[----:B------:R-:W-:-:S05]  /*7da0*/  FFMA.FTZ R15, R15, c[0x0][0x23c], -R12 ;  /* 0x00008f000f0f7a23 */ /* 0x000fca000001080c */
[----:B------:R1:W-:Y:S01]  /*7db0*/  MUFU.EX2 R185, R19 ;  /* 0x0000001300b97308 */ /* 0x0003e20000000800 */
[----:B------:R-:W-:-:S07]  /*7dc0*/  FFMA.FTZ R14, R14, c[0x0][0x23c], -R13 ;  /* 0x00008f000e0e7a23 */ /* 0x000fce000001080d */
[----:B------:R-:W-:Y:S01]  /*7dd0*/  MUFU.EX2 R169, R20 ;  /* 0x0000001400a97308 */ /* 0x000fe20000000800 */
[----:B-1----:R-:W1:Y:S07]  /*7de0*/  LDSM.16.MT88.4 R16, [R209+0x10000] ;  /* 0x01000000d110783b */ /* 0x002e6e0000004200 */
[----:B------:R-:W-:Y:S01]  /*7df0*/  MUFU.EX2 R11, R15 ;  /* 0x0000000f000b7308 */ /* 0x000fe20000000800 */
[----:B------:R-:W-:-:S07]  /*7e00*/  PRMT R181, R10, 0x7054, R10 ;  /* 0x000070540ab57816 */ /* 0x000fce000000000a */
[----:B------:R-:W-:Y:S01]  /*7e10*/  MUFU.EX2 R168, R14 ;  /* 0x0000000e00a87308 */ /* 0x000fe20000000800 */
[----:B----4-:R-:W-:-:S05]  /*7e20*/  IMAD.WIDE.U32 R30, R8, -0x2daee0ad, RZ ;  /* 0xd2511f53081e7825 */ /* 0x010fca00078e00ff */
[----:B------:R-:W-:Y:S01]  /*7e30*/  LOP3.LUT R4, R31, UR25, R4, 0x96, !PT ;  /* 0x000000191f047c12 */ /* 0x000fe2000f8e9604 */
[----:B-----5:R-:W-:-:S04]  /*7e40*/  IMAD R30, R5, -0x326172a9, RZ ;  /* 0xcd9e8d57051e7824 */ /* 0x020fc800078e02ff */
[----:B------:R-:W-:-:S05]  /*7e50*/  IMAD.WIDE.U32 R4, R4, -0x326172a9, RZ ;  /* 0xcd9e8d5704047825 */ /* 0x000fca00078e00ff */
[----:B------:R-:W-:Y:S02]  /*7e60*/  LOP3.LUT R5, R5, UR15, R30, 0x96, !PT ;  /* 0x0000000f05057c12 */ /* 0x000fe4000f8e961e */
[----:B--2---:R-:W-:-:S03]  /*7e70*/  LOP3.LUT R0, R171, UR13, R4, 0x96, !PT ;  /* 0x0000000dab007c12 */ /* 0x004fc6000f8e9604 */
[----:B------:R-:W-:-:S04]  /*7e80*/  IMAD.WIDE.U32 R4, R5, -0x2daee0ad, RZ ;  /* 0xd2511f5305047825 */ /* 0x000fc800078e00ff */
[----:B------:R-:W-:Y:S01]  /*7e90*/  IMAD.WIDE.U32 R8, R0, -0x2daee0ad, RZ ;  /* 0xd2511f5300087825 */ /* 0x000fe200078e00ff */
[----:B---3--:R-:W-:-:S04]  /*7ea0*/  LOP3.LUT R5, R5, UR12, R34, 0x96, !PT ;  /* 0x0000000c05057c12 */ /* 0x008fc8000f8e9622 */
[----:B------:R-:W-:Y:S01]  /*7eb0*/  LOP3.LUT R0, R9, UR10, R4, 0x96, !PT ;  /* 0x0000000a09007c12 */ /* 0x000fe2000f8e9604 */
[----:B------:R-:W-:-:S04]  /*7ec0*/  IMAD.WIDE.U32 R4, R5, -0x326172a9, RZ ;  /* 0xcd9e8d5705047825 */ /* 0x000fc800078e00ff */
[----:B------:R-:W-:Y:S01]  /*7ed0*/  IMAD.WIDE.U32 R26, R0, -0x326172a9, RZ ;  /* 0xcd9e8d57001a7825 */ /* 0x000fe200078e00ff */
[----:B------:R-:W-:-:S04]  /*7ee0*/  LOP3.LUT R5, R5, UR11, R170, 0x96, !PT ;  /* 0x0000000b05057c12 */ /* 0x000fc8000f8e96aa */
[----:B------:R-:W-:Y:S01]  /*7ef0*/  LOP3.LUT R0, R27, UR9, R4, 0x96, !PT ;  /* 0x000000091b007c12 */ /* 0x000fe2000f8e9604 */
[----:B------:R-:W-:-:S04]  /*7f00*/  IMAD.WIDE.U32 R4, R5, -0x2daee0ad, RZ ;  /* 0xd2511f5305047825 */ /* 0x000fc800078e00ff */
[----:B------:R-:W-:Y:S01]  /*7f10*/  IMAD.WIDE.U32 R178, R0, -0x2daee0ad, RZ ;  /* 0xd2511f5300b27825 */ /* 0x000fe200078e00ff */
[----:B------:R-:W-:-:S04]  /*7f20*/  LOP3.LUT R0, R5, UR8, R8, 0x96, !PT ;  /* 0x0000000805007c12 */ /* 0x000fc8000f8e9608 */
[----:B------:R-:W-:-:S05]  /*7f30*/  LOP3.LUT R4, R179, UR6, R4, 0x96, !PT ;  /* 0x00000006b3047c12 */ /* 0x000fca000f8e9604 */
[----:B------:R-:W-:-:S05]  /*7f40*/  IMAD.WIDE.U32 R4, R4, -0x326172a9, RZ ;  /* 0xcd9e8d5704047825 */ /* 0x000fca00078e00ff */
[--C-:B------:R-:W-:Y:S02]  /*7f50*/  SHF.R.U32.HI R8, RZ, 0x10, R4.reuse ;  /* 0x00000010ff087819 */ /* 0x100fe40000011604 */
[C---:B------:R-:W-:Y:S02]  /*7f60*/  LOP3.LUT R9, R4.reuse, 0xffff, RZ, 0xc0, !PT ;  /* 0x0000ffff04097812 */ /* 0x040fe400078ec0ff */
[----:B------:R-:W-:Y:S02]  /*7f70*/  LOP3.LUT R2, R4, 0xff, RZ, 0xc0, !PT ;  /* 0x000000ff04027812 */ /* 0x000fe400078ec0ff */
[----:B------:R-:W-:Y:S01]  /*7f80*/  SHF.R.U32.HI R7, RZ, 0x18, R4 ;  /* 0x00000018ff077819 */ /* 0x000fe20000011604 */
[----:B------:R-:W-:Y:S01]  /*7f90*/  FFMA.FTZ R4, R21, c[0x0][0x23c], -R13 ;  /* 0x00008f0015047a23 */ /* 0x000fe2000001080d */
[----:B------:R-:W-:Y:S01]  /*7fa0*/  LOP3.LUT R8, R8, 0xff, RZ, 0xc0, !PT ;  /* 0x000000ff08087812 */ /* 0x000fe200078ec0ff */
[----:B------:R-:W-:Y:S01]  /*7fb0*/  IMAD.WIDE.U32 R24, R0, -0x326172a9, RZ ;  /* 0xcd9e8d5700187825 */ /* 0x000fe200078e00ff */
[----:B------:R-:W-:Y:S01]  /*7fc0*/  SHF.R.U32.HI R9, RZ, 0x8, R9 ;  /* 0x00000008ff097819 */ /* 0x000fe20000011609 */
[----:B------:R2:W-:Y:S01]  /*7fd0*/  MUFU.EX2 R33, R4 ;  /* 0x0000000400217308 */ /* 0x0005e20000000800 */
[----:B------:R-:W-:-:S02]  /*7fe0*/  PRMT R8, R8, 0x5410, R7 ;  /* 0x0000541008087816 */ /* 0x000fc40000000007 */
[----:B------:R-:W-:Y:S02]  /*7ff0*/  FSEL R7, R149, RZ, P0 ;  /* 0x000000ff95077208 */ /* 0x000fe40000000000 */
[----:B------:R-:W-:Y:S02]  /*8000*/  LOP3.LUT R0, R5, UR16, R24, 0x96, !PT ;  /* 0x0000001005007c12 */ /* 0x000fe4000f8e9618 */
[----:B------:R-:W-:Y:S01]  /*8010*/  FSEL R5, R150, RZ, P1 ;  /* 0x000000ff96057208 */ /* 0x000fe20000800000 */
[----:B------:R-:W-:Y:S01]  /*8020*/  FADD.FTZ R3, R3, -R7 ;  /* 0x8000000703037221 */ /* 0x000fe20000010000 */
[----:B------:R-:W-:Y:S02]  /*8030*/  PRMT R9, R2, 0x5410, R9 ;  /* 0x0000541002097816 */ /* 0x000fe40000000009 */
[----:B------:R-:W-:Y:S01]  /*8040*/  LOP3.LUT R2, R0, 0xffff, RZ, 0xc0, !PT ;  /* 0x0000ffff00027812 */ /* 0x000fe200078ec0ff */
[----:B--2---:R-:W-:-:S04]  /*8050*/  FFMA.FTZ R4, R22, c[0x0][0x23c], -R13 ;  /* 0x00008f0016047a23 */ /* 0x004fc8000001080d */
[----:B------:R2:W3:Y:S01]  /*8060*/  MUFU.EX2 R180, R4 ;  /* 0x0000000400b47308 */ /* 0x0004e20000000800 */
[----:B------:R-:W-:Y:S01]  /*8070*/  FADD.FTZ R5, R148, -R5 ;  /* 0x8000000594057221 */ /* 0x000fe20000010000 */
[----:B------:R-:W-:Y:S01]  /*8080*/  LOP3.LUT R6, R0, 0xff, RZ, 0xc0, !PT ;  /* 0x000000ff00067812 */ /* 0x000fe200078ec0ff */
[----:B------:R-:W-:Y:S01]  /*8090*/  FMUL.FTZ R15, R3, c[0x0][0x23c] ;  /* 0x00008f00030f7a20 */ /* 0x000fe20000410000 */
[----:B------:R-:W-:Y:S01]  /*80a0*/  SHF.R.U32.HI R2, RZ, 0x8, R2 ;  /* 0x00000008ff027819 */ /* 0x000fe20000011602 */
[----:B------:R-:W-:-:S03]  /*80b0*/  FMUL.FTZ R5, R5, c[0x0][0x23c] ;  /* 0x00008f0005057a20 */ /* 0x000fc60000410000 */
[----:B------:R-:W-:Y:S01]  /*80c0*/  PRMT R6, R6, 0x5410, R2 ;  /* 0x0000541006067816 */ /* 0x000fe20000000002 */
[----:B------:R4:W5:Y:S01]  /*80d0*/  MUFU.EX2 R28, R5 ;  /* 0x00000005001c7308 */ /* 0x0009620000000800 */
[--C-:B------:R-:W-:Y:S02]  /*80e0*/  SHF.R.U32.HI R2, RZ, 0x18, R0.reuse ;  /* 0x00000018ff027819 */ /* 0x100fe40000011600 */
[----:B--2---:R-:W-:-:S05]  /*80f0*/  SHF.R.U32.HI R4, RZ, 0x10, R0 ;  /* 0x00000010ff047819 */ /* 0x004fca0000011600 */
[----:B------:R-:W2:Y:S01]  /*8100*/  MUFU.EX2 R15, R15 ;  /* 0x0000000f000f7308 */ /* 0x000ea20000000800 */
[----:B------:R-:W-:Y:S01]  /*8110*/  LOP3.LUT R0, R4, 0xff, RZ, 0xc0, !PT ;  /* 0x000000ff04007812 */ /* 0x000fe200078ec0ff */
[--C-:B------:R-:W-:Y:S01]  /*8120*/  HSET2.LE.AND R3, R8, R181.reuse, PT ;  /* 0x000000b508037233 */ /* 0x100fe20003803000 */
[----:B---3--:R-:W-:Y:S02]  /*8130*/  F2FP.PACK_AB R4, R180, R33 ;  /* 0x00000021b404723e */ /* 0x008fe400000000ff */
[----:B----4-:R-:W-:Y:S01]  /*8140*/  PRMT R5, R0, 0x5410, R2 ;  /* 0x0000541000057816 */ /* 0x010fe20000000002 */
[--C-:B------:R-:W-:Y:S01]  /*8150*/  HSET2.LE.AND R0, R9, R181.reuse, PT ;  /* 0x000000b509007233 */ /* 0x100fe20003803000 */
[----:B------:R-:W-:Y:S01]  /*8160*/  F2FP.PACK_AB R2, R169, R32 ;  /* 0x00000020a902723e */ /* 0x000fe200000000ff */
[----:B------:R-:W-:Y:S01]  /*8170*/  IMAD.MOV.U32 R148, RZ, RZ, R11 ;  /* 0x000000ffff947224 */ /* 0x000fe200078e000b */
[----:B------:R-:W-:Y:S01]  /*8180*/  LOP3.LUT R11, R3, R4, RZ, 0xc0, !PT ;  /* 0x00000004030b7212 */ /* 0x000fe200078ec0ff */
[--C-:B------:R-:W-:Y:S01]  /*8190*/  HSET2.LE.AND R3, R5, R181.reuse, PT ;  /* 0x000000b505037233 */ /* 0x100fe20003803000 */
[----:B------:R-:W-:Y:S01]  /*81a0*/  LOP3.LUT R10, R0, R2, RZ, 0xc0, !PT ;  /* 0x00000002000a7212 */ /* 0x000fe200078ec0ff */
[----:B------:R-:W-:Y:S01]  /*81b0*/  HSET2.LE.AND R0, R6, R181, PT ;  /* 0x000000b506007233 */ /* 0x000fe20003803000 */
[----:B------:R-:W-:-:S02]  /*81c0*/  F2FP.PACK_AB R4, R185, R168 ;  /* 0x000000a8b904723e */ /* 0x000fc400000000ff */
[----:B------:R-:W-:Y:S01]  /*81d0*/  F2FP.PACK_AB R2, R148, R184 ;  /* 0x000000b89402723e */ /* 0x000fe200000000ff */
[----:B-----5:R-:W-:Y:S01]  /*81e0*/  FMUL.FTZ R152, R152, R28 ;  /* 0x0000001c98987220 */ /* 0x020fe20000410000 */
[----:B------:R-:W-:Y:S01]  /*81f0*/  LOP3.LUT R9, R3, R4, RZ, 0xc0, !PT ;  /* 0x0000000403097212 */ /* 0x000fe200078ec0ff */
[----:B------:R-:W-:Y:S01]  /*8200*/  FMUL.FTZ R153, R153, R28 ;  /* 0x0000001c99997220 */ /* 0x000fe20000410000 */
[----:B------:R-:W-:Y:S01]  /*8210*/  LOP3.LUT R8, R0, R2, RZ, 0xc0, !PT ;  /* 0x0000000200087212 */ /* 0x000fe200078ec0ff */
[-C--:B--2---:R-:W-:Y:S01]  /*8220*/  FMUL.FTZ R154, R154, R15.reuse ;  /* 0x0000000f9a9a7220 */ /* 0x084fe20000410000 */
[----:B------:R-:W2:Y:S01]  /*8230*/  LDSM.16.MT88.4 R4, [R210+0x10000] ;  /* 0x01000000d204783b */ /* 0x000ea20000004200 */
[----:B------:R-:W-:Y:S02]  /*8240*/  FMUL.FTZ R155, R155, R15 ;  /* 0x0000000f9b9b7220 */ /* 0x000fe40000410000 */
[-C--:B------:R-:W-:Y:S02]  /*8250*/  FMUL.FTZ R156, R156, R28.reuse ;  /* 0x0000001c9c9c7220 */ /* 0x080fe40000410000 */
[----:B------:R-:W-:-:S02]  /*8260*/  FMUL.FTZ R157, R157, R28 ;  /* 0x0000001c9d9d7220 */ /* 0x000fc40000410000 */
[-C--:B------:R-:W-:Y:S02]  /*8270*/  FMUL.FTZ R158, R158, R15.reuse ;  /* 0x0000000f9e9e7220 */ /* 0x080fe40000410000 */
[----:B------:R-:W-:Y:S01]  /*8280*/  FMUL.FTZ R159, R159, R15 ;  /* 0x0000000f9f9f7220 */ /* 0x000fe20000410000 */
[C---:B-1----:R-:W-:Y:S08]  /*8290*/  HMMA.16816.F32 R152, R8.reuse, R16, R152 ;  /* 0x000000100898723c */ /* 0x042ff00000001898 */
[----:B------:R-:W-:Y:S01]  /*82a0*/  HMMA.16816.F32 R188, R8, R18, R156 ;  /* 0x0000001208bc723c */ /* 0x000fe2000000189c */
[----:B------:R-:W1:Y:S01]  /*82b0*/  LDSM.16.MT88.4 R16, [R212+0x10000] ;  /* 0x01000000d410783b */ /* 0x000e620000004200 */
[----:B------:R-:W-:-:S02]  /*82c0*/  FMUL.FTZ R36, R36, R28 ;  /* 0x0000001c24247220 */ /* 0x000fc40000410000 */
[-C--:B------:R-:W-:Y:S02]  /*82d0*/  FMUL.FTZ R37, R37, R28.reuse ;  /* 0x0000001c25257220 */ /* 0x080fe40000410000 */
[-C--:B------:R-:W-:Y:S02]  /*82e0*/  FMUL.FTZ R38, R38, R15.reuse ;  /* 0x0000000f26267220 */ /* 0x080fe40000410000 */
[-C--:B------:R-:W-:Y:S02]  /*82f0*/  FMUL.FTZ R39, R39, R15.reuse ;  /* 0x0000000f27277220 */ /* 0x080fe40000410000 */
[-C--:B------:R-:W-:Y:S02]  /*8300*/  FMUL.FTZ R40, R40, R28.reuse ;  /* 0x0000001c28287220 */ /* 0x080fe40000410000 */
[----:B------:R-:W-:Y:S02]  /*8310*/  FMUL.FTZ R41, R41, R28 ;  /* 0x0000001c29297220 */ /* 0x000fe40000410000 */
[----:B------:R-:W-:-:S02]  /*8320*/  FMUL.FTZ R42, R42, R15 ;  /* 0x0000000f2a2a7220 */ /* 0x000fc40000410000 */
[-C--:B------:R-:W-:Y:S02]  /*8330*/  FMUL.FTZ R43, R43, R15.reuse ;  /* 0x0000000f2b2b7220 */ /* 0x080fe40000410000 */
[-C--:B------:R-:W-:Y:S02]  /*8340*/  FMUL.FTZ R44, R44, R28.reuse ;  /* 0x0000001c2c2c7220 */ /* 0x080fe40000410000 */
[----:B------:R-:W-:Y:S02]  /*8350*/  FMUL.FTZ R45, R45, R28 ;  /* 0x0000001c2d2d7220 */ /* 0x000fe40000410000 */
[----:B------:R-:W-:Y:S01]  /*8360*/  FMUL.FTZ R46, R46, R15 ;  /* 0x0000000f2e2e7220 */ /* 0x000fe20000410000 */
[----:B--2---:R-:W-:Y:S01]  /*8370*/  HMMA.16816.F32 R248, R8, R6, R40 ;  /* 0x0000000608f8723c */ /* 0x004fe20000001828 */
[----:B------:R-:W-:Y:S01]  /*8380*/  MOV R0, R188 ;  /* 0x000000bc00007202 */ /* 0x000fe20000000f00 */
[----:B------:R-:W-:Y:S01]  /*8390*/  IMAD.MOV.U32 R22, RZ, RZ, R189 ;  /* 0x000000ffff167224 */ /* 0x000fe200078e00bd */
[----:B------:R-:W-:-:S02]  /*83a0*/  MOV R21, R190 ;  /* 0x000000be00157202 */ /* 0x000fc40000000f00 */
[----:B------:R-:W-:Y:S01]  /*83b0*/  MOV R20, R191 ;  /* 0x000000bf00147202 */ /* 0x000fe20000000f00 */
[-C--:B------:R-:W-:Y:S02]  /*83c0*/  FMUL.FTZ R47, R47, R15.reuse ;  /* 0x0000000f2f2f7220 */ /* 0x080fe40000410000 */
[C---:B------:R-:W-:Y:S01]  /*83d0*/  HMMA.16816.F32 R188, R8.reuse, R4, R36 ;  /* 0x0000000408bc723c */ /* 0x040fe20000001824 */
[----:B------:R-:W2:Y:S01]  /*83e0*/  LDSM.16.MT88.4 R4, [R211+0x10000] ;  /* 0x01000000d304783b */ /* 0x000ea20000004200 */
[-C--:B------:R-:W-:Y:S02]  /*83f0*/  FMUL.FTZ R48, R48, R28.reuse ;  /* 0x0000001c30307220 */ /* 0x080fe40000410000 */
[-C--:B------:R-:W-:Y:S02]  /*8400*/  FMUL.FTZ R49, R49, R28.reuse ;  /* 0x0000001c31317220 */ /* 0x080fe40000410000 */
        /* <DEDUP_REMOVED lines=12> */
[----:B------:R-:W-:Y:S01]  /*84d0*/  FMUL.FTZ R59, R59, R15 ;  /* 0x0000000f3b3b7220 */ /* 0x000fe20000410000 */
[----:B------:R-:W-:Y:S01]  /*84e0*/  MOV R14, R203 ;  /* 0x000000cb000e7202 */ /* 0x000fe20000000f00 */
[----:B------:R-:W-:Y:S01]  /*84f0*/  IMAD.MOV.U32 R37, RZ, RZ, R202 ;  /* 0x000000ffff257224 */ /* 0x000fe200078e00ca */
[----:B------:R-:W-:Y:S01]  /*8500*/  MOV R159, R201 ;  /* 0x000000c9009f7202 */ /* 0x000fe20000000f00 */
[----:B------:R-:W-:Y:S02]  /*8510*/  IMAD.MOV.U32 R158, RZ, RZ, R200 ;  /* 0x000000ffff9e7224 */ /* 0x000fe400078e00c8 */
[-C--:B------:R-:W-:Y:S01]  /*8520*/  FMUL.FTZ R60, R60, R28.reuse ;  /* 0x0000001c3c3c7220 */ /* 0x080fe20000410000 */
[----:B--2---:R-:W-:Y:S01]  /*8530*/  HMMA.16816.F32 R200, R8, R4, R52 ;  /* 0x0000000408c8723c */ /* 0x004fe20000001834 */
[----:B------:R-:W-:Y:S02]  /*8540*/  FMUL.FTZ R61, R61, R28 ;  /* 0x0000001c3d3d7220 */ /* 0x000fe40000410000 */
[----:B------:R-:W-:-:S02]  /*8550*/  FMUL.FTZ R62, R62, R15 ;  /* 0x0000000f3e3e7220 */ /* 0x000fc40000410000 */
[-C--:B------:R-:W-:Y:S02]  /*8560*/  FMUL.FTZ R63, R63, R15.reuse ;  /* 0x0000000f3f3f7220 */ /* 0x080fe40000410000 */
[-C--:B------:R-:W-:Y:S01]  /*8570*/  FMUL.FTZ R64, R64, R28.reuse ;  /* 0x0000001c40407220 */ /* 0x080fe20000410000 */
[C---:B------:R-:W-:Y:S01]  /*8580*/  HMMA.16816.F32 R196, R8.reuse, R6, R56 ;  /* 0x0000000608c4723c */ /* 0x040fe20000001838 */
[----:B------:R-:W2:Y:S01]  /*8590*/  LDSM.16.MT88.4 R4, [R210+0x12000] ;  /* 0x01200000d204783b */ /* 0x000ea20000004200 */
[----:B------:R-:W-:Y:S02]  /*85a0*/  FMUL.FTZ R65, R65, R28 ;  /* 0x0000001c41417220 */ /* 0x000fe40000410000 */
[-C--:B------:R-:W-:Y:S02]  /*85b0*/  FMUL.FTZ R66, R66, R15.reuse ;  /* 0x0000000f42427220 */ /* 0x080fe40000410000 */
[----:B------:R-:W-:Y:S01]  /*85c0*/  FMUL.FTZ R67, R67, R15 ;  /* 0x0000000f43437220 */ /* 0x000fe20000410000 */
[----:B------:R-:W-:Y:S01]  /*85d0*/  MOV R156, R191 ;  /* 0x000000bf009c7202 */ /* 0x000fe20000000f00 */
[----:B------:R-:W-:Y:S01]  /*85e0*/  IMAD.MOV.U32 R157, RZ, RZ, R190 ;  /* 0x000000ffff9d7224 */ /* 0x000fe200078e00be */
[----:B------:R-:W-:Y:S01]  /*85f0*/  MOV R3, R188 ;  /* 0x000000bc00037202 */ /* 0x000fe20000000f00 */
[----:B------:R-:W-:Y:S01]  /*8600*/  IMAD.MOV.U32 R2, RZ, RZ, R189 ;  /* 0x000000ffff027224 */ /* 0x000fe200078e00bd */
        /* <DEDUP_REMOVED lines=11> */
[----:B------:R-:W-:Y:S02]  /*86c0*/  MOV R38, R34 ;  /* 0x0000002200267202 */ /* 0x000fe40000000f00 */
[----:B------:R-:W-:Y:S02]  /*86d0*/  MOV R39, R35 ;  /* 0x0000002300277202 */ /* 0x000fe40000000f00 */
[----:B------:R-:W-:Y:S02]  /*86e0*/  MOV R36, R33 ;  /* 0x0000002100247202 */ /* 0x000fe40000000f00 */
[----:B------:R-:W-:Y:S01]  /*86f0*/  MOV R43, R32 ;  /* 0x00000020002b7202 */ /* 0x000fe20000000f00 */
[----:B--2---:R-:W-:Y:S01]  /*8700*/  HMMA.16816.F32 R56, R8, R6, R72 ;  /* 0x000000060838723c */ /* 0x004fe20000001848 */
[-C--:B------:R-:W-:Y:S02]  /*8710*/  FMUL.FTZ R76, R76, R28.reuse ;  /* 0x0000001c4c4c7220 */ /* 0x080fe40000410000 */
[----:B------:R-:W-:-:S02]  /*8720*/  FMUL.FTZ R77, R77, R28 ;  /* 0x0000001c4d4d7220 */ /* 0x000fc40000410000 */
[-C--:B------:R-:W-:Y:S02]  /*8730*/  FMUL.FTZ R78, R78, R15.reuse ;  /* 0x0000000f4e4e7220 */ /* 0x080fe40000410000 */
[-C--:B------:R-:W-:Y:S01]  /*8740*/  FMUL.FTZ R79, R79, R15.reuse ;  /* 0x0000000f4f4f7220 */ /* 0x080fe20000410000 */
[C---:B------:R-:W-:Y:S01]  /*8750*/  HMMA.16816.F32 R32, R8.reuse, R4, R68 ;  /* 0x000000040820723c */ /* 0x040fe20000001844 */
[----:B------:R-:W2:Y:S01]  /*8760*/  LDSM.16.MT88.4 R4, [R211+0x12000] ;  /* 0x01200000d304783b */ /* 0x000ea20000004200 */
[-C--:B------:R-:W-:Y:S02]  /*8770*/  FMUL.FTZ R80, R80, R28.reuse ;  /* 0x0000001c50507220 */ /* 0x080fe40000410000 */
[----:B------:R-:W-:Y:S02]  /*8780*/  FMUL.FTZ R81, R81, R28 ;  /* 0x0000001c51517220 */ /* 0x000fe40000410000 */
[-C--:B------:R-:W-:Y:S02]  /*8790*/  FMUL.FTZ R82, R82, R15.reuse ;  /* 0x0000000f52527220 */ /* 0x080fe40000410000 */
[----:B------:R-:W-:Y:S01]  /*87a0*/  FMUL.FTZ R83, R83, R15 ;  /* 0x0000000f53537220 */ /* 0x000fe20000410000 */
[----:B-1----:R-:W-:Y:S01]  /*87b0*/  HMMA.16816.F32 R72, R8, R16, R76 ;  /* 0x000000100848723c */ /* 0x002fe2000000184c */
[----:B------:R-:W-:Y:S01]  /*87c0*/  MOV R61, R186 ;  /* 0x000000ba003d7202 */ /* 0x000fe20000000f00 */
[----:B------:R-:W-:Y:S01]  /*87d0*/  IMAD.MOV.U32 R62, RZ, RZ, R185 ;  /* 0x000000ffff3e7224 */ /* 0x000fe200078e00b9 */
[----:B------:R-:W-:-:S04]  /*87e0*/  MOV R63, R187 ;  /* 0x000000bb003f7202 */ /* 0x000fc80000000f00 */
[----:B------:R-:W-:Y:S02]  /*87f0*/  MOV R79, R184 ;  /* 0x000000b8004f7202 */ /* 0x000fe40000000f00 */
[----:B------:R-:W-:Y:S01]  /*8800*/  HMMA.16816.F32 R184, R8, R18, R80 ;  /* 0x0000001208b8723c */ /* 0x000fe20000001850 */
[----:B------:R-:W1:Y:S01]  /*8810*/  LDSM.16.MT88.4 R16, [R209+0x14000] ;  /* 0x01400000d110783b */ /* 0x000e620000004200 */
[-C--:B------:R-:W-:Y:S02]  /*8820*/  FMUL.FTZ R84, R84, R28.reuse ;  /* 0x0000001c54547220 */ /* 0x080fe40000410000 */
[----:B------:R-:W-:Y:S02]  /*8830*/  FMUL.FTZ R85, R85, R28 ;  /* 0x0000001c55557220 */ /* 0x000fe40000410000 */
[-C--:B------:R-:W-:Y:S02]  /*8840*/  FMUL.FTZ R86, R86, R15.reuse ;  /* 0x0000000f56567220 */ /* 0x080fe40000410000 */
[----:B------:R-:W-:-:S02]  /*8850*/  FMUL.FTZ R87, R87, R15 ;  /* 0x0000000f57577220 */ /* 0x000fc40000410000 */
[-C--:B------:R-:W-:Y:S02]  /*8860*/  FMUL.FTZ R88, R88, R28.reuse ;  /* 0x0000001c58587220 */ /* 0x080fe40000410000 */
[----:B------:R-:W-:Y:S02]  /*8870*/  FMUL.FTZ R89, R89, R28 ;  /* 0x0000001c59597220 */ /* 0x000fe40000410000 */
[-C--:B------:R-:W-:Y:S02]  /*8880*/  FMUL.FTZ R90, R90, R15.reuse ;  /* 0x0000000f5a5a7220 */ /* 0x080fe40000410000 */
[----:B------:R-:W-:Y:S01]  /*8890*/  FMUL.FTZ R91, R91, R15 ;  /* 0x0000000f5b5b7220 */ /* 0x000fe20000410000 */
[----:B------:R-:W-:Y:S01]  /*88a0*/  MOV R78, R183 ;  /* 0x000000b7004e7202 */ /* 0x000fe20000000f00 */
[----:B------:R-:W-:Y:S01]  /*88b0*/  IMAD.MOV.U32 R76, RZ, RZ, R181 ;  /* 0x000000ffff4c7224 */ /* 0x000fe200078e00b5 */
[----:B------:R-:W-:Y:S01]  /*88c0*/  MOV R68, R182 ;  /* 0x000000b600447202 */ /* 0x000fe20000000f00 */
[----:B------:R-:W-:Y:S01]  /*88d0*/  IMAD.MOV.U32 R69, RZ, RZ, R180 ;  /* 0x000000ffff457224 */ /* 0x000fe200078e00b4 */
[----:B------:R-:W-:Y:S01]  /*88e0*/  MOV R70, R169 ;  /* 0x000000a900467202 */ /* 0x000fe20000000f00 */
[----:B------:R-:W-:Y:S01]  /*88f0*/  IMAD.MOV.U32 R44, RZ, RZ, R170 ;  /* 0x000000ffff2c7224 */ /* 0x000fe200078e00aa */
[----:B------:R-:W-:Y:S01]  /*8900*/  MOV R45, R171 ;  /* 0x000000ab002d7202 */ /* 0x000fe20000000f00 */
[----:B--2---:R-:W-:Y:S01]  /*8910*/  HMMA.16816.F32 R180, R8, R4, R84 ;  /* 0x0000000408b4723c */ /* 0x004fe20000001854 */
[----:B------:R-:W-:Y:S01]  /*8920*/  MOV R46, R168 ;  /* 0x000000a8002e7202 */ /* 0x000fe20000000f00 */
[----:B------:R-:W-:-:S02]  /*8930*/  FMUL.FTZ R92, R92, R28 ;  /* 0x0000001c5c5c7220 */ /* 0x000fc40000410000 */
[----:B------:R-:W-:-:S04]  /*8940*/  FMUL.FTZ R93, R93, R28 ;  /* 0x0000001c5d5d7220 */ /* 0x000fc80000410000 */
[----:B------:R-:W-:Y:S01]  /*8950*/  HMMA.16816.F32 R168, R8, R6, R88 ;  /* 0x0000000608a8723c */ /* 0x000fe20000001858 */
[----:B------:R-:W2:Y:S01]  /*8960*/  LDSM.16.MT88.4 R4, [R210+0x14000] ;  /* 0x01400000d204783b */ /* 0x000ea20000004200 */
        /* <DEDUP_REMOVED lines=20> */
[-C--:B------:R-:W-:Y:S01]  /*8ab0*/  FMUL.FTZ R107, R107, R15.reuse ;  /* 0x0000000f6b6b7220 */ /* 0x080fe20000410000 */
[----:B--2---:R-:W-:Y:S01]  /*8ac0*/  HMMA.16816.F32 R80, R8, R4, R100 ;  /* 0x000000040850723c */ /* 0x004fe20000001864 */
[-C--:B------:R-:W-:Y:S02]  /*8ad0*/  FMUL.FTZ R108, R108, R28.reuse ;  /* 0x0000001c6c6c7220 */ /* 0x080fe40000410000 */
[----:B------:R-:W-:Y:S02]  /*8ae0*/  FMUL.FTZ R109, R109, R28 ;  /* 0x0000001c6d6d7220 */ /* 0x000fe40000410000 */
[----:B------:R-:W-:-:S03]  /*8af0*/  FMUL.FTZ R110, R110, R15 ;  /* 0x0000000f6e6e7220 */ /* 0x000fc60000410000 */
[C---:B------:R-:W-:Y:S01]  /*8b00*/  HMMA.16816.F32 R64, R8.reuse, R6, R104 ;  /* 0x000000060840723c */ /* 0x040fe20000001868 */
[----:B------:R-:W2:Y:S01]  /*8b10*/  LDSM.16.MT88.4 R4, [R211+0x14000] ;  /* 0x01400000d304783b */ /* 0x000ea20000004200 */
[-C--:B------:R-:W-:Y:S02]  /*8b20*/  FMUL.FTZ R111, R111, R15.reuse ;  /* 0x0000000f6f6f7220 */ /* 0x080fe40000410000 */
        /* <DEDUP_REMOVED lines=23> */
[----:B------:R-:W-:Y:S02]  /*8ca0*/  FMUL.FTZ R129, R129, R28 ;  /* 0x0000001c81817220 */ /* 0x000fe40000410000 */
[-C--:B------:R-:W-:Y:S02]  /*8cb0*/  FMUL.FTZ R130, R130, R15.reuse ;  /* 0x0000000f82827220 */ /* 0x080fe40000410000 */
[----:B------:R-:W-:Y:S01]  /*8cc0*/  FMUL.FTZ R131, R131, R15 ;  /* 0x0000000f83837220 */ /* 0x000fe20000410000 */
[C---:B-1----:R-:W-:Y:S08]  /*8cd0*/  HMMA.16816.F32 R124, R8.reuse, R16, R124 ;  /* 0x00000010087c723c */ /* 0x042ff0000000187c */
[----:B------:R-:W-:Y:S01]  /*8ce0*/  HMMA.16816.F32 R128, R8, R18, R128 ;  /* 0x000000120880723c */ /* 0x000fe20000001880 */
[----:B------:R-:W1:Y:S01]  /*8cf0*/  LDSM.16.MT88.4 R16, [R212+0x16000] ;  /* 0x01600000d410783b */ /* 0x000e620000004200 */
[----:B------:R-:W-:Y:S01]  /*8d00*/  MOV R53, R2 ;  /* 0x0000000200357202 */ /* 0x000fe20000000f00 */
[----:B------:R-:W-:Y:S01]  /*8d10*/  IMAD.MOV.U32 R47, RZ, RZ, R0 ;  /* 0x000000ffff2f7224 */ /* 0x000fe200078e0000 */
[----:B------:R-:W-:Y:S01]  /*8d20*/  LOP3.LUT R2, R25, UR7, R26, 0x96, !PT ;  /* 0x0000000719027c12 */ /* 0x000fe2000f8e961a */
[----:B------:R-:W-:-:S02]  /*8d30*/  FFMA.FTZ R0, R23, c[0x0][0x23c], -R12 ;  /* 0x00008f0017007a23 */ /* 0x000fc4000001080c */
[-C--:B------:R-:W-:Y:S02]  /*8d40*/  FMUL.FTZ R132, R132, R28.reuse ;  /* 0x0000001c84847220 */ /* 0x080fe40000410000 */
[----:B------:R-:W-:Y:S02]  /*8d50*/  FMUL.FTZ R133, R133, R28 ;  /* 0x0000001c85857220 */ /* 0x000fe40000410000 */
[-C--:B------:R-:W-:Y:S02]  /*8d60*/  FMUL.FTZ R134, R134, R15.reuse ;  /* 0x0000000f86867220 */ /* 0x080fe40000410000 */
[----:B------:R-:W-:Y:S01]  /*8d70*/  FMUL.FTZ R135, R135, R15 ;  /* 0x0000000f87877220 */ /* 0x000fe20000410000 */
[----:B------:R-:W-:Y:S01]  /*8d80*/  MOV R52, R3 ;  /* 0x0000000300347202 */ /* 0x000fe20000000f00 */
[----:B------:R3:W4:Y:S01]  /*8d90*/  MUFU.EX2 R87, R0 ;  /* 0x0000000000577308 */ /* 0x0007220000000800 */
[----:B------:R-:W-:Y:S01]  /*8da0*/  IMAD.WIDE.U32 R2, R2, -0x2daee0ad, RZ ;  /* 0xd2511f5302027825 */ /* 0x000fe200078e00ff */
[----:B------:R-:W5:Y:S01]  /*8db0*/  LDSM.16.MT88.4 R24, [R211+0x16000] ;  /* 0x01600000d318783b */ /* 0x000f620000004200 */
[----:B------:R-:W-:-:S02]  /*8dc0*/  MOV R71, R43 ;  /* 0x0000002b00477202 */ /* 0x000fc40000000f00 */
[----:B------:R-:W-:Y:S01]  /*8dd0*/  IMAD.MOV.U32 R86, RZ, RZ, R77 ;  /* 0x000000ffff567224 */ /* 0x000fe200078e004d */
[----:B--2---:R-:W-:Y:S01]  /*8de0*/  HMMA.16816.F32 R132, R8, R4, R132 ;  /* 0x000000040884723c */ /* 0x004fe20000001884 */
[-C--:B------:R-:W-:Y:S02]  /*8df0*/  FMUL.FTZ R160, R160, R28.reuse ;  /* 0x0000001ca0a07220 */ /* 0x080fe40000410000 */
[----:B------:R-:W-:Y:S02]  /*8e00*/  FMUL.FTZ R161, R161, R28 ;  /* 0x0000001ca1a17220 */ /* 0x000fe40000410000 */
[----:B---3--:R-:W-:Y:S02]  /*8e10*/  FFMA.FTZ R0, R151, c[0x0][0x23c], -R12 ;  /* 0x00008f0097007a23 */ /* 0x008fe4000001080c */
[----:B------:R-:W-:Y:S02]  /*8e20*/  LOP3.LUT R4, R2, 0xffff, RZ, 0xc0, !PT ;  /* 0x0000ffff02047812 */ /* 0x000fe400078ec0ff */
[----:B------:R2:W3:Y:S01]  /*8e30*/  MUFU.EX2 R77, R0 ;  /* 0x00000000004d7308 */ /* 0x0004e20000000800 */
[----:B------:R-:W-:-:S02]  /*8e40*/  FMUL.FTZ R162, R162, R15 ;  /* 0x0000000fa2a27220 */ /* 0x000fc40000410000 */
[----:B------:R-:W-:Y:S01]  /*8e50*/  FMUL.FTZ R163, R163, R15 ;  /* 0x0000000fa3a37220 */ /* 0x000fe20000410000 */
[----:B------:R-:W-:Y:S01]  /*8e60*/  MOV R91, R71 ;  /* 0x00000047005b7202 */ /* 0x000fe20000000f00 */
[----:B------:R-:W-:Y:S01]  /*8e70*/  FMUL.FTZ R140, R140, R28 ;  /* 0x0000001c8c8c7220 */ /* 0x000fe20000410000 */
[----:B------:R-:W-:Y:S01]  /*8e80*/  MOV R88, R76 ;  /* 0x0000004c00587202 */ /* 0x000fe20000000f00 */
[----:B------:R-:W-:Y:S02]  /*8e90*/  FMUL.FTZ R141, R141, R28 ;  /* 0x0000001c8d8d7220 */ /* 0x000fe40000410000 */
[-C--:B------:R-:W-:Y:S01]  /*8ea0*/  FMUL.FTZ R142, R142, R15.reuse ;  /* 0x0000000f8e8e7220 */ /* 0x080fe20000410000 */
[----:B--2---:R-:W-:Y:S01]  /*8eb0*/  LOP3.LUT R0, R3, UR17, R178, 0x96, !PT ;  /* 0x0000001103007c12 */ /* 0x004fe2000f8e96b2 */
[----:B------:R-:W-:Y:S02]  /*8ec0*/  FFMA.FTZ R3, R172, c[0x0][0x23c], -R12 ;  /* 0x00008f00ac037a23 */ /* 0x000fe4000001080c */
[----:B------:R-:W-:-:S02]  /*8ed0*/  FMUL.FTZ R143, R143, R15 ;  /* 0x0000000f8f8f7220 */ /* 0x000fc40000410000 */
[----:B------:R2:W-:Y:S01]  /*8ee0*/  MUFU.EX2 R71, R3 ;  /* 0x0000000300477308 */ /* 0x0005e20000000800 */
[----:B-1----:R-:W-:Y:S01]  /*8ef0*/  HMMA.16816.F32 R40, R8, R16, R160 ;  /* 0x000000100828723c */ /* 0x002fe200000018a0 */
[----:B------:R-:W-:Y:S02]  /*8f00*/  MOV R76, R14 ;  /* 0x0000000e004c7202 */ /* 0x000fe40000000f00 */
[----:B------:R-:W-:Y:S01]  /*8f10*/  MOV R102, R69 ;  /* 0x0000004500667202 */ /* 0x000fe20000000f00 */
[-C--:B------:R-:W-:Y:S01]  /*8f20*/  FMUL.FTZ R136, R136, R28.reuse ;  /* 0x0000001c88887220 */ /* 0x080fe20000410000 */
[----:B------:R-:W-:Y:S01]  /*8f30*/  LOP3.LUT R5, R2, 0xff, RZ, 0xc0, !PT ;  /* 0x000000ff02057812 */ /* 0x000fe200078ec0ff */
[----:B------:R-:W-:Y:S01]  /*8f40*/  FMUL.FTZ R137, R137, R28 ;  /* 0x0000001c89897220 */ /* 0x000fe20000410000 */
[--C-:B------:R-:W-:Y:S01]  /*8f50*/  SHF.R.U32.HI R14, RZ, 0x10, R2.reuse ;  /* 0x00000010ff0e7819 */ /* 0x100fe20000011602 */
[-C--:B------:R-:W-:Y:S01]  /*8f60*/  FMUL.FTZ R138, R138, R15.reuse ;  /* 0x0000000f8a8a7220 */ /* 0x080fe20000410000 */
[----:B------:R-:W-:Y:S01]  /*8f70*/  SHF.R.U32.HI R16, RZ, 0x18, R2 ;  /* 0x00000018ff107819 */ /* 0x000fe20000011602 */
[----:B------:R-:W-:-:S02]  /*8f80*/  FMUL.FTZ R139, R139, R15 ;  /* 0x0000000f8b8b7220 */ /* 0x000fc40000410000 */
[----:B--2---:R-:W-:Y:S01]  /*8f90*/  FFMA.FTZ R3, R173, c[0x0][0x23c], -R12 ;  /* 0x00008f00ad037a23 */ /* 0x004fe2000001080c */
[----:B----4-:R-:W-:Y:S01]  /*8fa0*/  MOV R162, R87 ;  /* 0x0000005700a27202 */ /* 0x010fe20000000f00 */
[----:B------:R-:W-:Y:S01]  /*8fb0*/  IMAD.MOV.U32 R85, RZ, RZ, R39 ;  /* 0x000000ffff557224 */ /* 0x000fe200078e0027 */
[----:B------:R-:W-:Y:S01]  /*8fc0*/  MOV R84, R38 ;  /* 0x0000002600547202 */ /* 0x000fe20000000f00 */
[----:B------:R1:W-:Y:S01]  /*8fd0*/  MUFU.EX2 R69, R3 ;  /* 0x0000000300457308 */ /* 0x0003e20000000800 */
[----:B------:R-:W-:Y:S01]  /*8fe0*/  SHF.R.U32.HI R2, RZ, 0x8, R4 ;  /* 0x00000008ff027819 */ /* 0x000fe20000011604 */
[----:B------:R-:W-:Y:S01]  /*8ff0*/  IMAD.MOV.U32 R89, RZ, RZ, R37 ;  /* 0x000000ffff597224 */ /* 0x000fe200078e0025 */
[----:B------:R-:W-:Y:S02]  /*9000*/  MOV R87, R148 ;  /* 0x0000009400577202 */ /* 0x000fe40000000f00 */
[----:B------:R-:W-:Y:S02]  /*9010*/  MOV R90, R36 ;  /* 0x00000024005a7202 */ /* 0x000fe40000000f00 */
[----:B------:R-:W-:Y:S01]  /*9020*/  MOV R148, R29 ;  /* 0x0000001d00947202 */ /* 0x000fe20000000f00 */
[----:B------:R-:W-:Y:S01]  /*9030*/  HMMA.16816.F32 R36, R8, R18, R140 ;  /* 0x000000120824723c */ /* 0x000fe2000000188c */
[----:B------:R-:W-:Y:S01]  /*9040*/  MOV R92, R78 ;  /* 0x0000004e005c7202 */ /* 0x000fe20000000f00 */
[----:B------:R-:W-:Y:S01]  /*9050*/  IMAD.MOV.U32 R95, RZ, RZ, R85 ;  /* 0x000000ffff5f7224 */ /* 0x000fe200078e0055 */
[----:B------:R-:W-:Y:S01]  /*9060*/  PRMT R29, R5, 0x5410, R2 ;  /* 0x00005410051d7816 */ /* 0x000fe20000000002 */
[----:B-1----:R-:W-:Y:S01]  /*9070*/  FFMA.FTZ R3, R174, c[0x0][0x23c], -R13 ;  /* 0x00008f00ae037a23 */ /* 0x002fe2000001080d */
[----:B------:R-:W-:-:S02]  /*9080*/  MOV R94, R84 ;  /* 0x00000054005e7202 */ /* 0x000fc40000000f00 */
[----:B------:R-:W-:Y:S01]  /*9090*/  IMAD.MOV.U32 R143, RZ, RZ, R88 ;  /* 0x000000ffff8f7224 */ /* 0x000fe200078e0058 */
[----:B------:R-:W-:Y:S01]  /*90a0*/  MOV R88, R87 ;  /* 0x0000005700587202 */ /* 0x000fe20000000f00 */
[----:B------:R1:W-:Y:S01]  /*90b0*/  MUFU.EX2 R78, R3 ;  /* 0x00000003004e7308 */ /* 0x0003e20000000800 */
[----:B------:R-:W-:Y:S01]  /*90c0*/  IMAD.MOV.U32 R84, RZ, RZ, R44 ;  /* 0x000000ffff547224 */ /* 0x000fe200078e002c */
[----:B------:R-:W-:Y:S01]  /*90d0*/  LOP3.LUT R2, R0, 0xffff, RZ, 0xc0, !PT ;  /* 0x0000ffff00027812 */ /* 0x000fe200078ec0ff */
[----:B------:R-:W-:Y:S01]  /*90e0*/  IMAD.MOV.U32 R44, RZ, RZ, R47 ;  /* 0x000000ffff2c7224 */ /* 0x000fe200078e002f */
[----:B------:R-:W-:Y:S01]  /*90f0*/  SHF.R.U32.HI R5, RZ, 0x10, R0 ;  /* 0x00000010ff057819 */ /* 0x000fe20000011600 */
[----:B------:R-:W-:Y:S01]  /*9100*/  HMMA.16816.F32 R136, R8, R6, R136 ;  /* 0x000000060888723c */ /* 0x000fe20000001888 */
[----:B------:R-:W-:Y:S01]  /*9110*/  MOV R85, R45 ;  /* 0x0000002d00557202 */ /* 0x000fe20000000f00 */
[----:B------:R-:W-:Y:S01]  /*9120*/  IMAD.MOV.U32 R47, RZ, RZ, R20 ;  /* 0x000000ffff2f7224 */ /* 0x000fe200078e0014 */
[----:B------:R-:W-:-:S02]  /*9130*/  MOV R87, R46 ;  /* 0x0000002e00577202 */ /* 0x000fc40000000f00 */
[----:B------:R-:W-:Y:S02]  /*9140*/  MOV R45, R22 ;  /* 0x00000016002d7202 */ /* 0x000fe40000000f00 */
[----:B------:R-:W-:Y:S01]  /*9150*/  MOV R46, R21 ;  /* 0x00000015002e7202 */ /* 0x000fe20000000f00 */
[----:B-1----:R-:W-:Y:S01]  /*9160*/  FFMA.FTZ R3, R175, c[0x0][0x23c], -R13 ;  /* 0x00008f00af037a23 */ /* 0x002fe2000001080d */
[----:B------:R-:W-:Y:S01]  /*9170*/  MOV R93, R76 ;  /* 0x0000004c005d7202 */ /* 0x000fe20000000f00 */
[----:B------:R-:W1:Y:S01]  /*9180*/  LDSM.16.MT88.4 R20, [R209+0x10800] ;  /* 0x01080000d114783b */ /* 0x000e620000004200 */
[----:B------:R-:W-:Y:S01]  /*9190*/  LOP3.LUT R7, R0, 0xff, RZ, 0xc0, !PT ;  /* 0x000000ff00077812 */ /* 0x000fe200078ec0ff */
[----:B------:R2:W4:Y:S01]  /*91a0*/  MUFU.EX2 R76, R3 ;  /* 0x00000003004c7308 */ /* 0x0005220000000800 */
[----:B------:R-:W-:Y:S02]  /*91b0*/  SHF.R.U32.HI R6, RZ, 0x18, R0 ;  /* 0x00000018ff067819 */ /* 0x000fe40000011600 */
[----:B------:R-:W-:-:S02]  /*91c0*/  SHF.R.U32.HI R2, RZ, 0x8, R2 ;  /* 0x00000008ff027819 */ /* 0x000fc40000011602 */
[----:B------:R-:W-:Y:S02]  /*91d0*/  LOP3.LUT R0, R5, 0xff, RZ, 0xc0, !PT ;  /* 0x000000ff05007812 */ /* 0x000fe400078ec0ff */
[----:B------:R-:W-:Y:S02]  /*91e0*/  PRMT R2, R7, 0x5410, R2 ;  /* 0x0000541007027816 */ /* 0x000fe40000000002 */
[----:B------:R-:W-:Y:S01]  /*91f0*/  PRMT R6, R0, 0x5410, R6 ;  /* 0x0000541000067816 */ /* 0x000fe20000000006 */
[--C-:B------:R-:W-:Y:S01]  /*9200*/  FFMA.FTZ R0, R177, c[0x0][0x23c], -R13.reuse ;  /* 0x00008f00b1007a23 */ /* 0x100fe2000001080d */
[----:B------:R-:W-:Y:S01]  /*9210*/  MOV R101, R70 ;  /* 0x0000004600657202 */ /* 0x000fe20000000f00 */
[----:B------:R-:W-:Y:S01]  /*9220*/  HSET2.LE.AND R2, R2, R143, PT ;  /* 0x0000008f02027233 */ /* 0x000fe20003803000 */
[----:B------:R-:W-:Y:S01]  /*9230*/  LOP3.LUT R4, R14, 0xff, RZ, 0xc0, !PT ;  /* 0x000000ff0e047812 */ /* 0x000fe200078ec0ff */
[----:B------:R3:W-:Y:S01]  /*9240*/  MUFU.EX2 R70, R0 ;  /* 0x0000000000467308 */ /* 0x0007e20000000800 */
[----:B--2---:R-:W-:-:S02]  /*9250*/  FFMA.FTZ R3, R176, c[0x0][0x23c], -R13 ;  /* 0x00008f00b0037a23 */ /* 0x004fc4000001080d */
[----:B------:R-:W-:Y:S02]  /*9260*/  IMAD.MOV.U32 R103, RZ, RZ, R68 ;  /* 0x000000ffff677224 */ /* 0x000fe400078e0044 */
[-C--:B------:R-:W-:Y:S02]  /*9270*/  FMUL.FTZ R164, R164, R28.reuse ;  /* 0x0000001ca4a47220 */ /* 0x080fe40000410000 */
[-C--:B------:R-:W-:Y:S01]  /*9280*/  FMUL.FTZ R165, R165, R28.reuse ;  /* 0x0000001ca5a57220 */ /* 0x080fe20000410000 */
[----:B------:R-:W2:Y:S01]  /*9290*/  MUFU.EX2 R68, R3 ;  /* 0x0000000300447308 */ /* 0x000ea20000000800 */
[-C--:B------:R-:W-:Y:S02]  /*92a0*/  FMUL.FTZ R166, R166, R15.reuse ;  /* 0x0000000fa6a67220 */ /* 0x080fe40000410000 */
[----:B------:R-:W-:Y:S02]  /*92b0*/  FMUL.FTZ R167, R167, R15 ;  /* 0x0000000fa7a77220 */ /* 0x000fe40000410000 */
[----:B------:R-:W-:Y:S01]  /*92c0*/  FMUL.FTZ R144, R144, R28 ;  /* 0x0000001c90907220 */ /* 0x000fe20000410000 */
[----:B---3--:R-:W-:Y:S01]  /*92d0*/  F2FP.PACK_AB R0, R77, R162 ;  /* 0x000000a24d00723e */ /* 0x008fe200000000ff */
[----:B------:R-:W-:-:S02]  /*92e0*/  FMUL.FTZ R145, R145, R28 ;  /* 0x0000001c91917220 */ /* 0x000fc40000410000 */
[-C--:B------:R-:W-:Y:S02]  /*92f0*/  FMUL.FTZ R146, R146, R15.reuse ;  /* 0x0000000f92927220 */ /* 0x080fe40000410000 */
[----:B------:R-:W-:Y:S01]  /*9300*/  FMUL.FTZ R147, R147, R15 ;  /* 0x0000000f93937220 */ /* 0x000fe20000410000 */
[----:B------:R-:W-:Y:S02]  /*9310*/  PRMT R14, R4, 0x5410, R16 ;  /* 0x00005410040e7816 */ /* 0x000fe40000000010 */
[----:B------:R-:W-:Y:S01]  /*9320*/  LOP3.LUT R4, R2, R0, RZ, 0xc0, !PT ;  /* 0x0000000002047212 */ /* 0x000fe200078ec0ff */
[--C-:B------:R-:W-:Y:S01]  /*9330*/  HSET2.LE.AND R0, R6, R143.reuse, PT ;  /* 0x0000008f06007233 */ /* 0x100fe20003803000 */
[----:B----4-:R-:W-:Y:S01]  /*9340*/  F2FP.PACK_AB R2, R76, R78 ;  /* 0x0000004e4c02723e */ /* 0x010fe200000000ff */
[----:B------:R-:W3:Y:S01]  /*9350*/  LDSM.16.MT88.4 R16, [R210+0x10800] ;  /* 0x01080000d210783b */ /* 0x000ee20000004200 */
[----:B-----5:R-:W-:Y:S02]  /*9360*/  HMMA.16816.F32 R164, R8, R24, R164 ;  /* 0x0000001808a4723c */ /* 0x020fe400000018a4 */
[----:B------:R-:W-:Y:S01]  /*9370*/  LOP3.LUT R5, R0, R2, RZ, 0xc0, !PT ;  /* 0x0000000200057212 */ /* 0x000fe200078ec0ff */
[----:B------:R-:W-:Y:S01]  /*9380*/  HSET2.LE.AND R0, R29, R143, PT ;  /* 0x0000008f1d007233 */ /* 0x000fe20003803000 */
[----:B------:R-:W-:-:S04]  /*9390*/  F2FP.PACK_AB R2, R69, R71 ;  /* 0x000000474502723e */ /* 0x000fc800000000ff */
[----:B------:R-:W-:Y:S01]  /*93a0*/  HMMA.16816.F32 R144, R8, R26, R144 ;  /* 0x0000001a0890723c */ /* 0x000fe20000001890 */
[----:B------:R-:W4:Y:S01]  /*93b0*/  LDSM.16.MT88.4 R24, [R212+0x10800] ;  /* 0x01080000d418783b */ /* 0x000f220000004200 */
[----:B------:R-:W-:-:S03]  /*93c0*/  LOP3.LUT R6, R0, R2, RZ, 0xc0, !PT ;  /* 0x0000000200067212 */ /* 0x000fc600078ec0ff */
[----:B------:R-:W5:Y:S01]  /*93d0*/  LDSM.16.MT88.4 R8, [R211+0x10800] ;  /* 0x01080000d308783b */ /* 0x000f620000004200 */
[----:B------:R-:W-:Y:S01]  /*93e0*/  HSET2.LE.AND R0, R14, R143, PT ;  /* 0x0000008f0e007233 */ /* 0x000fe20003803000 */
[----:B--2---:R-:W-:-:S04]  /*93f0*/  F2FP.PACK_AB R2, R68, R70 ;  /* 0x000000464402723e */ /* 0x004fc800000000ff */
[----:B------:R-:W-:-:S07]  /*9400*/  LOP3.LUT R7, R0, R2, RZ, 0xc0, !PT ;  /* 0x0000000200077212 */ /* 0x000fce00078ec0ff */
[C---:B-1----:R-:W-:Y:S08]  /*9410*/  HMMA.16816.F32 R152, R4.reuse, R20, R152 ;  /* 0x000000140498723c */ /* 0x042ff00000001898 */
[----:B------:R-:W-:Y:S01]  /*9420*/  HMMA.16816.F32 R44, R4, R22, R44 ;  /* 0x00000016042c723c */ /* 0x000fe2000000182c */
[----:B------:R-:W1:Y:S01]  /*9430*/  LDSM.16.MT88.4 R20, [R209+0x12800] ;  /* 0x01280000d114783b */ /* 0x000e620000004200 */
[----:B------:R-:W-:Y:S01]  /*9440*/  MOV R178, R60 ;  /* 0x0000003c00b27202 */ /* 0x000fe20000000f00 */
[----:B------:R-:W-:Y:S01]  /*9450*/  IMAD.MOV.U32 R2, RZ, RZ, R62 ;  /* 0x000000ffff027224 */ /* 0x000fe200078e003e */
[----:B------:R-:W-:-:S02]  /*9460*/  MOV R0, R61 ;  /* 0x0000003d00007202 */ /* 0x000fc40000000f00 */
[----:B------:R-:W-:Y:S02]  /*9470*/  MOV R179, R63 ;  /* 0x0000003f00b37202 */ /* 0x000fe40000000f00 */
[----:B---3--:R-:W-:Y:S01]  /*9480*/  HMMA.16816.F32 R60, R4, R18, R248 ;  /* 0x00000012043c723c */ /* 0x008fe200000018f8 */
[----:B------:R-:W-:Y:S01]  /*9490*/  MOV R160, R92 ;  /* 0x0000005c00a07202 */ /* 0x000fe20000000f00 */
[----:B------:R-:W-:Y:S01]  /*94a0*/  IMAD.MOV.U32 R140, RZ, RZ, R94 ;  /* 0x000000ffff8c7224 */ /* 0x000fe200078e005e */
[----:B------:R-:W-:-:S04]  /*94b0*/  MOV R142, R93 ;  /* 0x0000005d008e7202 */ /* 0x000fc80000000f00 */
[----:B------:R-:W-:Y:S01]  /*94c0*/  MOV R248, R71 ;  /* 0x0000004700f87202 */ /* 0x000fe20000000f00 */
[----:B------:R-:W-:Y:S01]  /*94d0*/  IMAD.MOV.U32 R249, RZ, RZ, R70 ;  /* 0x000000fffff97224 */ /* 0x000fe200078e0046 */
[----:B------:R-:W-:Y:S02]  /*94e0*/  MOV R250, R69 ;  /* 0x0000004500fa7202 */ /* 0x000fe40000000f00 */
[----:B------:R-:W-:Y:S02]  /*94f0*/  MOV R251, R68 ;  /* 0x0000004400fb7202 */ /* 0x000fe40000000f00 */
[----:B----4-:R-:W-:Y:S01]  /*9500*/  HMMA.16816.F32 R68, R4, R24, R236 ;  /* 0x000000180444723c */ /* 0x010fe200000018ec */
[----:B------:R-:W-:Y:S01]  /*9510*/  MOV R141, R95 ;  /* 0x0000005f008d7202 */ /* 0x000fe20000000f00 */
[----:B------:R-:W-:-:S05]  /*9520*/  IMAD.MOV.U32 R177, RZ, RZ, R86 ;  /* 0x000000ffffb17224 */ /* 0x000fca00078e0056 */
[----:B------:R-:W-:Y:S01]  /*9530*/  IMAD.MOV.U32 R238, RZ, RZ, R78 ;  /* 0x000000ffffee7224 */ /* 0x000fe200078e004e */
[----:B------:R-:W-:Y:S01]  /*9540*/  MOV R237, R77 ;  /* 0x0000004d00ed7202 */ /* 0x000fe20000000f00 */
[----:B------:R-:W-:Y:S01]  /*9550*/  IMAD.MOV.U32 R236, RZ, RZ, R79 ;  /* 0x000000ffffec7224 */ /* 0x000fe200078e004f */
[----:B------:R-:W-:Y:S02]  /*9560*/  MOV R239, R76 ;  /* 0x0000004c00ef7202 */ /* 0x000fe40000000f00 */
[C---:B------:R-:W-:Y:S01]  /*9570*/  HMMA.16816.F32 R76, R4.reuse, R26, R204 ;  /* 0x0000001a044c723c */ /* 0x040fe200000018cc */
[----:B------:R-:W2:Y:S06]  /*9580*/  LDSM.16.MT88.4 R24, [R210+0x12800] ;  /* 0x01280000d218783b */ /* 0x000eac0000004200 */
[----:B------:R-:W-:Y:S01]  /*9590*/  MOV R204, R84 ;  /* 0x0000005400cc7202 */ /* 0x000fe20000000f00 */
[----:B------:R-:W-:Y:S01]  /*95a0*/  IMAD.MOV.U32 R207, RZ, RZ, R87 ;  /* 0x000000ffffcf7224 */ /* 0x000fe200078e0057 */
[----:B------:R-:W-:Y:S01]  /*95b0*/  MOV R205, R85 ;  /* 0x0000005500cd7202 */ /* 0x000fe20000000f00 */
[C---:B-----5:R-:W-:Y:S08]  /*95c0*/  HMMA.16816.F32 R92, R4.reuse, R10, R196 ;  /* 0x0000000a045c723c */ /* 0x060ff000000018c4 */
[----:B------:R-:W-:Y:S01]  /*95d0*/  HMMA.16816.F32 R84, R4, R8, R200 ;  /* 0x000000080454723c */ /* 0x000fe200000018c8 */
[----:B------:R-:W3:Y:S01]  /*95e0*/  LDSM.16.MT88.4 R8, [R211+0x12800] ;  /* 0x01280000d308783b */ /* 0x000ee20000004200 */
[----:B------:R-:W-:Y:S01]  /*95f0*/  MOV R163, R101 ;  /* 0x0000006500a37202 */ /* 0x000fe20000000f00 */
[----:B------:R-:W-:Y:S01]  /*9600*/  IMAD.MOV.U32 R151, RZ, RZ, R103 ;  /* 0x000000ffff977224 */ /* 0x000fe200078e0067 */
[----:B------:R-:W-:-:S04]  /*9610*/  MOV R161, R102 ;  /* 0x0000006600a17202 */ /* 0x000fc80000000f00 */
[C---:B------:R-:W-:Y:S01]  /*9620*/  HMMA.16816.F32 R52, R4.reuse, R16, R52 ;  /* 0x000000100434723c */ /* 0x040fe20000001834 */
[----:B------:R-:W4:Y:S07]  /*9630*/  LDSM.16.MT88.4 R16, [R212+0x12800] ;  /* 0x01280000d410783b */ /* 0x000f2e0000004200 */
[C---:B-1----:R-:W-:Y:S08]  /*9640*/  HMMA.16816.F32 R100, R4.reuse, R20, R192 ;  /* 0x000000140464723c */ /* 0x042ff000000018c0 */
[C---:B------:R-:W-:Y:S01]  /*9650*/  HMMA.16816.F32 R104, R4.reuse, R22, R188 ;  /* 0x000000160468723c */ /* 0x040fe200000018bc */
[----:B------:R-:W1:Y:S07]  /*9660*/  LDSM.16.MT88.4 R20, [R210+0x14800] ;  /* 0x01480000d214783b */ /* 0x000e6e0000004200 */
[C---:B--2---:R-:W-:Y:S01]  /*9670*/  HMMA.16816.F32 R108, R4.reuse, R24, R32 ;  /* 0x00000018046c723c */ /* 0x044fe20000001820 */
[----:B------:R-:W2:Y:S07]  /*9680*/  LDSM.16.MT88.4 R32, [R209+0x14800] ;  /* 0x01480000d120783b */ /* 0x000eae0000004200 */
[C---:B---3--:R-:W-:Y:S08]  /*9690*/  HMMA.16816.F32 R172, R4.reuse, R8, R180 ;  /* 0x0000000804ac723c */ /* 0x048ff000000018b4 */
[C---:B------:R-:W-:Y:S01]  /*96a0*/  HMMA.16816.F32 R168, R4.reuse, R10, R168 ;  /* 0x0000000a04a8723c */ /* 0x040fe200000018a8 */
[----:B------:R-:W3:Y:S01]  /*96b0*/  LDSM.16.MT88.4 R8, [R212+0x14800] ;  /* 0x01480000d408783b */ /* 0x000ee20000004200 */
[----:B------:R-:W-:Y:S01]  /*96c0*/  MOV R14, R90 ;  /* 0x0000005a000e7202 */ /* 0x000fe20000000f00 */
[----:B------:R-:W-:Y:S01]  /*96d0*/  IMAD.MOV.U32 R29, RZ, RZ, R89 ;  /* 0x000000ffff1d7224 */ /* 0x000fe200078e0059 */
[----:B------:R-:W-:Y:S01]  /*96e0*/  MOV R3, R88 ;  /* 0x0000005800037202 */ /* 0x000fe20000000f00 */
[----:B------:R-:W-:Y:S01]  /*96f0*/  IMAD.MOV.U32 R203, RZ, RZ, R207 ;  /* 0x000000ffffcb7224 */ /* 0x000fe200078e00cf */
[----:B------:R-:W-:Y:S01]  /*9700*/  MOV R176, R91 ;  /* 0x0000005b00b07202 */ /* 0x000fe20000000f00 */
[----:B------:R-:W-:Y:S01]  /*9710*/  IMAD.MOV.U32 R206, RZ, RZ, R161 ;  /* 0x000000ffffce7224 */ /* 0x000fe200078e00a1 */
[----:B------:R-:W-:Y:S01]  /*9720*/  MOV R181, R205 ;  /* 0x000000cd00b57202 */ /* 0x000fe20000000f00 */
[----:B----4-:R-:W-:Y:S01]  /*9730*/  HMMA.16816.F32 R88, R4, R18, R184 ;  /* 0x000000120458723c */ /* 0x010fe200000018b8 */
[----:B------:R-:W-:-:S02]  /*9740*/  MOV R191, R14 ;  /* 0x0000000e00bf7202 */ /* 0x000fc40000000f00 */
[----:B------:R-:W-:Y:S02]  /*9750*/  MOV R207, R160 ;  /* 0x000000a000cf7202 */ /* 0x000fe40000000f00 */
[----:B------:R-:W-:Y:S02]  /*9760*/  MOV R205, R162 ;  /* 0x000000a200cd7202 */ /* 0x000fe40000000f00 */
[----:B------:R-:W-:Y:S01]  /*9770*/  MOV R14, R163 ;  /* 0x000000a3000e7202 */ /* 0x000fe20000000f00 */
[C---:B------:R-:W-:Y:S01]  /*9780*/  HMMA.16816.F32 R72, R4.reuse, R16, R72 ;  /* 0x000000100448723c */ /* 0x040fe20000001848 */
[----:B------:R-:W4:Y:S07]  /*9790*/  LDSM.16.MT88.4 R16, [R211+0x14800] ;  /* 0x01480000d310783b */ /* 0x000f2e0000004200 */
[C---:B-1----:R-:W-:Y:S08]  /*97a0*/  HMMA.16816.F32 R184, R4.reuse, R20, R80 ;  /* 0x0000001404b8723c */ /* 0x042ff00000001850 */
[----:B------:R-:W-:Y:S01]  /*97b0*/  HMMA.16816.F32 R160, R4, R22, R64 ;  /* 0x0000001604a0723c */ /* 0x000fe20000001840 */
[----:B------:R-:W1:Y:S01]  /*97c0*/  LDSM.16.MT88.4 R20, [R209+0x16800] ;  /* 0x01680000d114783b */ /* 0x000e620000004200 */
[----:B------:R-:W-:Y:S01]  /*97d0*/  UIADD3 UR4, UR4, 0x1, URZ ;  /* 0x0000000104047890 */ /* 0x000fe2000fffe03f */
[----:B------:R-:W-:-:S05]  /*97e0*/  MOV R201, R0 ;  /* 0x0000000000c97202 */ /* 0x000fca0000000f00 */
[----:B------:R-:W-:Y:S01]  /*97f0*/  IMAD.U32 R0, RZ, RZ, UR4 ;  /* 0x00000004ff007e24 */ /* 0x000fe2000f8e00ff */
[----:B------:R-:W-:Y:S02]  /*9800*/  MOV R202, R236 ;  /* 0x000000ec00ca7202 */ /* 0x000fe40000000f00 */
[----:B------:R-:W-:Y:S02]  /*9810*/  MOV R190, R29 ;  /* 0x0000001d00be7202 */ /* 0x000fe40000000f00 */
[----:B------:R-:W-:Y:S01]  /*9820*/  LOP3.LUT R0, R31, UR25, R0, 0x96, !PT ;  /* 0x000000191f007c12 */ /* 0x000fe2000f8e9600 */
[----:B------:R-:W-:Y:S01]  /*9830*/  IMAD.MOV.U32 R29, RZ, RZ, R142 ;  /* 0x000000ffff1d7224 */ /* 0x000fe200078e008e */
[----:B------:R-:W-:Y:S02]  /*9840*/  MOV R188, R140 ;  /* 0x0000008c00bc7202 */ /* 0x000fe40000000f00 */
[----:B------:R-:W-:Y:S02]  /*9850*/  MOV R189, R141 ;  /* 0x0000008d00bd7202 */ /* 0x000fe40000000f00 */
[----:B------:R-:W-:-:S02]  /*9860*/  MOV R236, R143 ;  /* 0x0000008f00ec7202 */ /* 0x000fc40000000f00 */
[----:B--2---:R-:W-:Y:S01]  /*9870*/  HMMA.16816.F32 R140, R4, R32, R156 ;  /* 0x00000020048c723c */ /* 0x004fe2000000189c */
[----:B------:R-:W-:-:S07]  /*9880*/  IMAD.MOV.U32 R200, RZ, RZ, R2 ;  /* 0x000000ffffc87224 */ /* 0x000fce00078e0002 */
[----:B---3--:R-:W-:Y:S07]  /*9890*/  HMMA.16816.F32 R156, R4, R8, R48 ;  /* 0x00000008049c723c */ /* 0x008fee0000001830 */
[----:B------:R-:W-:Y:S01]  /*98a0*/  IMAD.WIDE.U32 R8, R0, -0x326172a9, RZ ;  /* 0xcd9e8d5700087825 */ /* 0x000fe200078e00ff */
[----:B------:R-:W-:-:S04]  /*98b0*/  MOV R180, R204 ;  /* 0x000000cc00b47202 */ /* 0x000fc80000000f00 */
[----:B------:R-:W-:Y:S02]  /*98c0*/  LOP3.LUT R2, R9, UR15, R30, 0x96, !PT ;  /* 0x0000000f09027c12 */ /* 0x000fe4000f8e961e */
[----:B------:R-:W-:Y:S01]  /*98d0*/  LOP3.LUT R0, R181, UR13, R8, 0x96, !PT ;  /* 0x0000000db5007c12 */ /* 0x000fe2000f8e9608 */
[----:B------:R-:W-:Y:S01]  /*98e0*/  IMAD.MOV.U32 R204, RZ, RZ, R3 ;  /* 0x000000ffffcc7224 */ /* 0x000fe200078e0003 */
[----:B------:R-:W-:Y:S01]  /*98f0*/  HMMA.16816.F32 R192, R4, R10, R112 ;  /* 0x0000000a04c0723c */ /* 0x000fe20000001870 */
[----:B------:R-:W-:-:S06]  /*9900*/  IMAD.WIDE.U32 R2, R2, -0x2daee0ad, RZ ;  /* 0xd2511f5302027825 */ /* 0x000fcc00078e00ff */
[----:B------:R-:W-:Y:S01]  /*9910*/  IMAD.WIDE.U32 R10, R0, -0x2daee0ad, RZ ;  /* 0xd2511f53000a7825 */ /* 0x000fe200078e00ff */
[C---:B------:R-:W-:Y:S01]  /*9920*/  HMMA.16816.F32 R196, R4.reuse, R34, R96 ;  /* 0x0000002204c4723c */ /* 0x040fe20000001860 */
[----:B------:R-:W-:Y:S02]  /*9930*/  LOP3.LUT R3, R3, UR12, R188, 0x96, !PT ;  /* 0x0000000c03037c12 */ /* 0x000fe4000f8e96bc */
[----:B------:R-:W-:Y:S01]  /*9940*/  FFMA.FTZ R0, R240, c[0x0][0x23c], -R12 ;  /* 0x00008f00f0007a23 */ /* 0x000fe2000001080c */
[----:B------:R-:W-:Y:S02]  /*9950*/  LOP3.LUT R8, R11, UR10, R2, 0x96, !PT ;  /* 0x0000000a0b087c12 */ /* 0x000fe4000f8e9602 */
[----:B------:R-:W-:Y:S02]  /*9960*/  MOV R189, R201 ;  /* 0x000000c900bd7202 */ /* 0x000fe40000000f00 */
[----:B------:R-:W-:Y:S01]  /*9970*/  HMMA.16816.F32 R56, R4, R26, R56 ;  /* 0x0000001a0438723c */ /* 0x000fe20000001838 */
[----:B------:R-:W2:Y:S01]  /*9980*/  LDSM.16.MT88.4 R24, [R210+0x16800] ;  /* 0x01680000d218783b */ /* 0x000ea20000004200 */
[----:B------:R-:W-:-:S02]  /*9990*/  MOV R182, R190 ;  /* 0x000000be00b67202 */ /* 0x000fc40000000f00 */
[----:B------:R-:W-:Y:S01]  /*99a0*/  MOV R183, R191 ;  /* 0x000000bf00b77202 */ /* 0x000fe20000000f00 */
[----:B------:R-:W-:Y:S01]  /*99b0*/  IMAD.MOV.U32 R191, RZ, RZ, R203 ;  /* 0x000000ffffbf7224 */ /* 0x000fe200078e00cb */
[----:B------:R-:W-:Y:S02]  /*99c0*/  MOV R201, R238 ;  /* 0x000000ee00c97202 */ /* 0x000fe40000000f00 */
[----:B----4-:R-:W-:Y:S01]  /*99d0*/  HMMA.16816.F32 R96, R4, R16, R116 ;  /* 0x000000100460723c */ /* 0x010fe20000001874 */
[----:B------:R-:W-:Y:S01]  /*99e0*/  MOV R190, R202 ;  /* 0x000000ca00be7202 */ /* 0x000fe20000000f00 */
[----:B------:R3:W-:Y:S01]  /*99f0*/  MUFU.EX2 R238, R0 ;  /* 0x0000000000ee7308 */ /* 0x0007e20000000800 */
[----:B------:R-:W-:-:S05]  /*9a00*/  IMAD.WIDE.U32 R2, R3, -0x326172a9, RZ ;  /* 0xcd9e8d5703027825 */ /* 0x000fca00078e00ff */
[----:B------:R-:W-:Y:S01]  /*9a10*/  HMMA.16816.F32 R80, R4, R18, R120 ;  /* 0x000000120450723c */ /* 0x000fe20000001878 */
[----:B------:R-:W4:Y:S01]  /*9a20*/  LDSM.16.MT88.4 R16, [R212+0x16800] ;  /* 0x01680000d410783b */ /* 0x000f220000004200 */
[----:B------:R-:W-:-:S06]  /*9a30*/  IMAD.WIDE.U32 R202, R8, -0x326172a9, RZ ;  /* 0xcd9e8d5708ca7825 */ /* 0x000fcc00078e00ff */
[----:B-1----:R-:W-:Y:S01]  /*9a40*/  HMMA.16816.F32 R64, R4, R20, R124 ;  /* 0x000000140440723c */ /* 0x002fe2000000187c */
[----:B---3--:R-:W-:-:S07]  /*9a50*/  FFMA.FTZ R0, R243, c[0x0][0x23c], -R12 ;  /* 0x00008f00f3007a23 */ /* 0x008fce000001080c */
[----:B------:R-:W-:Y:S01]  /*9a60*/  HMMA.16816.F32 R48, R4, R22, R128 ;  /* 0x000000160430723c */ /* 0x000fe20000001880 */
[----:B------:R-:W1:Y:S01]  /*9a70*/  LDSM.16.MT88.4 R20, [R211+0x16800] ;  /* 0x01680000d314783b */ /* 0x000e620000004200 */
[----:B------:R-:W-:Y:S01]  /*9a80*/  IMAD.MOV.U32 R188, RZ, RZ, R200 ;  /* 0x000000ffffbc7224 */ /* 0x000fe200078e00c8 */
[----:B------:R-:W-:Y:S02]  /*9a90*/  MOV R200, R237 ;  /* 0x000000ed00c87202 */ /* 0x000fe40000000f00 */
[----:B------:R3:W-:Y:S01]  /*9aa0*/  MUFU.EX2 R237, R0 ;  /* 0x0000000000ed7308 */ /* 0x0007e20000000800 */
[----:B------:R-:W-:Y:S01]  /*9ab0*/  LOP3.LUT R3, R3, UR11, R180, 0x96, !PT ;  /* 0x0000000b03037c12 */ /* 0x000fe2000f8e96b4 */
[----:B------:R-:W-:Y:S01]  /*9ac0*/  IMAD.MOV.U32 R181, RZ, RZ, R188 ;  /* 0x000000ffffb57224 */ /* 0x000fe200078e00bc */
[----:B------:R-:W-:Y:S02]  /*9ad0*/  MOV R180, R189 ;  /* 0x000000bd00b47202 */ /* 0x000fe40000000f00 */
[----:B------:R-:W-:-:S02]  /*9ae0*/  MOV R188, R200 ;  /* 0x000000c800bc7202 */ /* 0x000fc40000000f00 */
[----:B------:R-:W-:Y:S02]  /*9af0*/  MOV R189, R201 ;  /* 0x000000c900bd7202 */ /* 0x000fe40000000f00 */
[----:B---3--:R-:W-:Y:S01]  /*9b00*/  LOP3.LUT R0, R203, UR9, R2, 0x96, !PT ;  /* 0x00000009cb007c12 */ /* 0x008fe2000f8e9602 */
[----:B------:R-:W-:-:S04]  /*9b10*/  IMAD.WIDE.U32 R2, R3, -0x2daee0ad, RZ ;  /* 0xd2511f5303027825 */ /* 0x000fc800078e00ff */
[----:B------:R-:W-:-:S04]  /*9b20*/  IMAD.WIDE.U32 R200, R0, -0x2daee0ad, RZ ;  /* 0xd2511f5300c87825 */ /* 0x000fc800078e00ff */
[----:B------:R-:W-:Y:S01]  /*9b30*/  FFMA.FTZ R8, R242, c[0x0][0x23c], -R12 ;  /* 0x00008f00f2087a23 */ /* 0x000fe2000001080c */
[----:B------:R-:W-:Y:S01]  /*9b40*/  LOP3.LUT R2, R201, UR6, R2, 0x96, !PT ;  /* 0x00000006c9027c12 */ /* 0x000fe2000f8e9602 */
[----:B------:R-:W-:Y:S01]  /*9b50*/  FFMA.FTZ R0, R245, c[0x0][0x23c], -R12 ;  /* 0x00008f00f5007a23 */ /* 0x000fe2000001080c */
[----:B------:R-:W-:Y:S01]  /*9b60*/  MOV R34, R207 ;  /* 0x000000cf00227202 */ /* 0x000fe20000000f00 */
[----:B------:R-:W-:Y:S02]  /*9b70*/  IMAD.MOV.U32 R35, RZ, RZ, R236 ;  /* 0x000000ffff237224 */ /* 0x000fe400078e00ec */
[----:B------:R3:W-:Y:S01]  /*9b80*/  MUFU.EX2 R236, R8 ;  /* 0x0000000800ec7308 */ /* 0x0007e20000000800 */
[----:B------:R-:W-:Y:S01]  /*9b90*/  IMAD.MOV.U32 R32, RZ, RZ, R191 ;  /* 0x000000ffff207224 */ /* 0x000fe200078e00bf */
[----:B------:R-:W-:-:S06]  /*9ba0*/  MOV R191, R206 ;  /* 0x000000ce00bf7202 */ /* 0x000fcc0000000f00 */
[----:B------:R5:W1:Y:S01]  /*9bb0*/  MUFU.EX2 R207, R0 ;  /* 0x0000000000cf7308 */ /* 0x000a620000000800 */
[----:B---3--:R-:W-:Y:S01]  /*9bc0*/  LOP3.LUT R8, R3, UR8, R10, 0x96, !PT ;  /* 0x0000000803087c12 */ /* 0x008fe2000f8e960a */
[----:B------:R-:W-:-:S04]  /*9bd0*/  IMAD.WIDE.U32 R2, R2, -0x326172a9, RZ ;  /* 0xcd9e8d5702027825 */ /* 0x000fc800078e00ff */
[--C-:B-----5:R-:W-:Y:S02]  /*9be0*/  FFMA.FTZ R0, R247, c[0x0][0x23c], -R13.reuse ;  /* 0x00008f00f7007a23 */ /* 0x120fe4000001080d */
[----:B------:R-:W-:Y:S02]  /*9bf0*/  IMAD.WIDE.U32 R30, R8, -0x326172a9, RZ ;  /* 0xcd9e8d57081e7825 */ /* 0x000fe400078e00ff */
[----:B------:R3:W-:Y:S02]  /*9c00*/  MUFU.EX2 R206, R0 ;  /* 0x0000000000ce7308 */ /* 0x0007e40000000800 */
[----:B------:R-:W-:Y:S01]  /*9c10*/  FFMA.FTZ R8, R246, c[0x0][0x23c], -R13 ;  /* 0x00008f00f6087a23 */ /* 0x000fe2000001080d */
[----:B------:R-:W-:Y:S01]  /*9c20*/  MOV R33, R190 ;  /* 0x000000be00217202 */ /* 0x000fe20000000f00 */
[----:B------:R-:W-:Y:S01]  /*9c30*/  IMAD.MOV.U32 R190, RZ, RZ, R205 ;  /* 0x000000ffffbe7224 */ /* 0x000fe200078e00cd */
[C---:B------:R-:W-:Y:S02]  /*9c40*/  LOP3.LUT R10, R2.reuse, 0xff, RZ, 0xc0, !PT ;  /* 0x000000ff020a7812 */ /* 0x040fe400078ec0ff */
[----:B------:R-:W-:Y:S01]  /*9c50*/  SHF.R.U32.HI R11, RZ, 0x10, R2 ;  /* 0x00000010ff0b7819 */ /* 0x000fe20000011602 */
[----:B------:R5:W1:Y:S01]  /*9c60*/  MUFU.EX2 R205, R8 ;  /* 0x0000000800cd7308 */ /* 0x000a620000000800 */
[----:B---3--:R-:W-:-:S04]  /*9c70*/  LOP3.LUT R0, R2, 0xffff, RZ, 0xc0, !PT ;  /* 0x0000ffff02007812 */ /* 0x008fc800078ec0ff */
[----:B------:R-:W-:Y:S02]  /*9c80*/  SHF.R.U32.HI R9, RZ, 0x8, R0 ;  /* 0x00000008ff097819 */ /* 0x000fe40000011600 */
[----:B------:R-:W-:Y:S02]  /*9c90*/  LOP3.LUT R0, R3, UR16, R30, 0x96, !PT ;  /* 0x0000001003007c12 */ /* 0x000fe4000f8e961e */
[----:B-----5:R-:W-:Y:S02]  /*9ca0*/  SHF.R.U32.HI R8, RZ, 0x18, R2 ;  /* 0x00000018ff087819 */ /* 0x020fe40000011602 */
[----:B------:R-:W-:Y:S01]  /*9cb0*/  LOP3.LUT R2, R0, 0xffff, RZ, 0xc0, !PT ;  /* 0x0000ffff00027812 */ /* 0x000fe200078ec0ff */
[----:B--2---:R-:W-:Y:S01]  /*9cc0*/  HMMA.16816.F32 R132, R4, R24, R132 ;  /* 0x000000180484723c */ /* 0x004fe20000001884 */
[----:B------:R-:W-:Y:S02]  /*9cd0*/  PRMT R9, R10, 0x5410, R9 ;  /* 0x000054100a097816 */ /* 0x000fe40000000009 */
[----:B------:R-:W-:-:S02]  /*9ce0*/  MOV R201, R35 ;  /* 0x0000002300c97202 */ /* 0x000fc40000000f00 */
[----:B------:R-:W-:-:S03]  /*9cf0*/  SHF.R.U32.HI R2, RZ, 0x8, R2 ;  /* 0x00000008ff027819 */ /* 0x000fc60000011602 */
[----:B------:R-:W-:Y:S01]  /*9d00*/  HMMA.16816.F32 R136, R4, R26, R136 ;  /* 0x0000001a0488723c */ /* 0x000fe20000001888 */
[----:B------:R-:W-:Y:S01]  /*9d10*/  MOV R242, R180 ;  /* 0x000000b400f27202 */ /* 0x000fe20000000f00 */
[----:B------:R-:W-:Y:S01]  /*9d20*/  IMAD.MOV.U32 R180, RZ, RZ, R182 ;  /* 0x000000ffffb47224 */ /* 0x000fe200078e00b6 */
[----:B------:R-:W-:-:S05]  /*9d30*/  MOV R182, R14 ;  /* 0x0000000e00b67202 */ /* 0x000fca0000000f00 */
[C---:B----4-:R-:W-:Y:S08]  /*9d40*/  HMMA.16816.F32 R40, R4.reuse, R16, R40 ;  /* 0x000000100428723c */ /* 0x050ff00000001828 */
[C---:B------:R-:W-:Y:S08]  /*9d50*/  HMMA.16816.F32 R36, R4.reuse, R18, R36 ;  /* 0x000000120424723c */ /* 0x040ff00000001824 */
[C---:B-1----:R-:W-:Y:S08]  /*9d60*/  HMMA.16816.F32 R164, R4.reuse, R20, R164 ;  /* 0x0000001404a4723c */ /* 0x042ff000000018a4 */
[----:B------:R-:W-:Y:S01]  /*9d70*/  HMMA.16816.F32 R144, R4, R22, R144 ;  /* 0x000000160490723c */ /* 0x000fe20000001890 */
[--C-:B------:R-:W-:Y:S01]  /*9d80*/  FFMA.FTZ R3, R34, c[0x0][0x23c], -R13.reuse ;  /* 0x00008f0022037a23 */ /* 0x100fe2000001080d */
[----:B------:R-:W-:Y:S01]  /*9d90*/  MOV R245, R181 ;  /* 0x000000b500f57202 */ /* 0x000fe20000000f00 */
[----:B------:R-:W-:Y:S04]  /*9da0*/  LDSM.16.MT88.4 R16, [R209+0x11000] ;  /* 0x01100000d110783b */ /* 0x000fe80000004200 */
[----:B------:R-:W-:Y:S01]  /*9db0*/  LOP3.LUT R6, R0, 0xff, RZ, 0xc0, !PT ;  /* 0x000000ff00067812 */ /* 0x000fe200078ec0ff */
[----:B------:R-:W-:Y:S01]  /*9dc0*/  FFMA.FTZ R4, R252, c[0x0][0x23c], -R13 ;  /* 0x00008f00fc047a23 */ /* 0x000fe2000001080d */
[----:B------:R-:W-:Y:S01]  /*9dd0*/  LOP3.LUT R7, R11, 0xff, RZ, 0xc0, !PT ;  /* 0x000000ff0b077812 */ /* 0x000fe200078ec0ff */
[----:B------:R-:W-:Y:S01]  /*9de0*/  LDSM.16.MT88.4 R20, [R210+0x11000] ;  /* 0x01100000d214783b */ /* 0x000fe20000004200 */
[----:B------:R-:W-:Y:S01]  /*9df0*/  PRMT R2, R6, 0x5410, R2 ;  /* 0x0000541006027816 */ /* 0x000fe20000000002 */
[----:B------:R-:W-:Y:S01]  /*9e00*/  HSET2.LE.AND R6, R9, R201, PT ;  /* 0x000000c909067233 */ /* 0x000fe20003803000 */
[----:B------:R-:W-:Y:S01]  /*9e10*/  PRMT R14, R7, 0x5410, R8 ;  /* 0x00005410070e7816 */ /* 0x000fe20000000008 */
[----:B------:R-:W-:Y:S04]  /*9e20*/  LDSM.16.MT88.4 R24, [R209+0x13000] ;  /* 0x01300000d118783b */ /* 0x000fe80000004200 */
[----:B------:R-:W1:Y:S01]  /*9e30*/  LDSM.16.MT88.4 R8, [R212+0x11000] ;  /* 0x01100000d408783b */ /* 0x000e620000004200 */
[----:B------:R-:W-:Y:S01]  /*9e40*/  MOV R181, R204 ;  /* 0x000000cc00b57202 */ /* 0x000fe20000000f00 */
[----:B------:R-:W-:Y:S01]  /*9e50*/  MUFU.EX2 R203, R4 ;  /* 0x0000000400cb7308 */ /* 0x000fe20000000800 */
[----:B------:R-:W-:-:S07]  /*9e60*/  SHF.R.U32.HI R5, RZ, 0x18, R0 ;  /* 0x00000018ff057819 */ /* 0x000fce0000011600 */
[----:B------:R2:W3:Y:S01]  /*9e70*/  MUFU.EX2 R204, R3 ;  /* 0x0000000300cc7308 */ /* 0x0004e20000000800 */
[----:B------:R-:W-:Y:S02]  /*9e80*/  F2FP.PACK_AB R7, R207, R236 ;  /* 0x000000eccf07723e */ /* 0x000fe400000000ff */
[----:B--2---:R-:W-:-:S04]  /*9e90*/  SHF.R.U32.HI R3, RZ, 0x10, R0 ;  /* 0x00000010ff037819 */ /* 0x004fc80000011600 */
[----:B------:R-:W-:-:S04]  /*9ea0*/  LOP3.LUT R0, R3, 0xff, RZ, 0xc0, !PT ;  /* 0x000000ff03007812 */ /* 0x000fc800078ec0ff */
[----:B------:R-:W-:Y:S01]  /*9eb0*/  PRMT R3, R0, 0x5410, R5 ;  /* 0x0000541000037816 */ /* 0x000fe20000000005 */
[--C-:B------:R-:W-:Y:S01]  /*9ec0*/  HSET2.LE.AND R0, R2, R201.reuse, PT ;  /* 0x000000c902007233 */ /* 0x100fe20003803000 */
[----:B------:R-:W-:Y:S02]  /*9ed0*/  F2FP.PACK_AB R2, R237, R238 ;  /* 0x000000eeed02723e */ /* 0x000fe400000000ff */
[----:B------:R-:W-:Y:S01]  /*9ee0*/  F2FP.PACK_AB R5, R205, R206 ;  /* 0x000000cecd05723e */ /* 0x000fe200000000ff */
[--C-:B------:R-:W-:Y:S01]  /*9ef0*/  HSET2.LE.AND R3, R3, R201.reuse, PT ;  /* 0x000000c903037233 */ /* 0x100fe20003803000 */
[----:B------:R-:W-:Y:S01]  /*9f00*/  LOP3.LUT R4, R0, R2, RZ, 0xc0, !PT ;  /* 0x0000000200047212 */ /* 0x000fe200078ec0ff */
[----:B------:R-:W-:Y:S01]  /*9f10*/  HSET2.LE.AND R0, R14, R201, PT ;  /* 0x000000c90e007233 */ /* 0x000fe20003803000 */
[----:B---3--:R-:W-:Y:S02]  /*9f20*/  F2FP.PACK_AB R2, R203, R204 ;  /* 0x000000cccb02723e */ /* 0x008fe400000000ff */
[----:B------:R-:W-:-:S02]  /*9f30*/  LOP3.LUT R6, R6, R7, RZ, 0xc0, !PT ;  /* 0x0000000706067212 */ /* 0x000fc400078ec0ff */
[----:B------:R-:W-:Y:S02]  /*9f40*/  LOP3.LUT R5, R3, R5, RZ, 0xc0, !PT ;  /* 0x0000000503057212 */ /* 0x000fe400078ec0ff */
[----:B------:R-:W-:-:S07]  /*9f50*/  LOP3.LUT R7, R0, R2, RZ, 0xc0, !PT ;  /* 0x0000000200077212 */ /* 0x000fce00078ec0ff */
[C---:B-1----:R-:W-:Y:S08]  /*9f60*/  HMMA.16816.F32 R68, R4.reuse, R8, R68 ;  /* 0x000000080444723c */ /* 0x042ff00000001844 */
[C---:B------:R-:W-:Y:S01]  /*9f70*/  HMMA.16816.F32 R76, R4.reuse, R10, R76 ;  /* 0x0000000a044c723c */ /* 0x040fe2000000184c */
[----:B------:R-:W1:Y:S07]  /*9f80*/  LDSM.16.MT88.4 R8, [R210+0x13000] ;  /* 0x01300000d208783b */ /* 0x000e6e0000004200 */
[C---:B------:R-:W-:Y:S08]  /*9f90*/  HMMA.16816.F32 R152, R4.reuse, R16, R152 ;  /* 0x000000100498723c */ /* 0x040ff00000001898 */
        /* <DEDUP_REMOVED lines=15> */
[----:B------:R-:W-:Y:S01]  /*a090*/  HMMA.16816.F32 R120, R4, R22, R88 ;  /* 0x000000160478723c */ /* 0x000fe20000001858 */
[----:B------:R-:W3:Y:S01]  /*a0a0*/  LDSM.16.MT88.4 R20, [R211+0x15000] ;  /* 0x01500000d314783b */ /* 0x000ee20000004200 */
[----:B------:R-:W-:Y:S01]  /*a0b0*/  MOV R240, R32 ;  /* 0x0000002000f07202 */ /* 0x000fe20000000f00 */
[----:B------:R-:W-:-:S02]  /*a0c0*/  IMAD.MOV.U32 R243, RZ, RZ, R33 ;  /* 0x000000fffff37224 */ /* 0x000fc400078e0021 */
[----:B------:R-:W-:Y:S03]  /*a0d0*/  LDSM.16.MT88.4 R32, [R212+0x15000] ;  /* 0x01500000d420783b */ /* 0x000fe60000004200 */
[C---:B-1----:R-:W-:Y:S08]  /*a0e0*/  HMMA.16816.F32 R184, R4.reuse, R8, R184 ;  /* 0x0000000804b8723c */ /* 0x042ff000000018b8 */
[----:B------:R-:W-:Y:S01]  /*a0f0*/  HMMA.16816.F32 R160, R4, R10, R160 ;  /* 0x0000000a04a0723c */ /* 0x000fe200000018a0 */
[----:B------:R-:W1:Y:S01]  /*a100*/  LDSM.16.MT88.4 R8, [R209+0x17000] ;  /* 0x01700000d108783b */ /* 0x000e620000004200 */
[----:B------:R-:W-:Y:S01]  /*a110*/  IMAD.MOV.U32 R0, RZ, RZ, R178 ;  /* 0x000000ffff007224 */ /* 0x000fe200078e00b2 */
[----:B------:R-:W-:-:S02]  /*a120*/  MOV R75, R201 ;  /* 0x000000c9004b7202 */ /* 0x000fc40000000f00 */
[----:B------:R-:W-:Y:S01]  /*a130*/  MOV R252, R176 ;  /* 0x000000b000fc7202 */ /* 0x000fe20000000f00 */
[----:B------:R-:W-:Y:S01]  /*a140*/  FFMA.FTZ R0, R0, c[0x0][0x23c], -R12 ;  /* 0x00008f0000007a23 */ /* 0x000fe2000001080c */
[----:B------:R-:W-:Y:S01]  /*a150*/  MOV R3, R177 ;  /* 0x000000b100037202 */ /* 0x000fe20000000f00 */
[C---:B--2---:R-:W-:Y:S01]  /*a160*/  HMMA.16816.F32 R140, R4.reuse, R16, R140 ;  /* 0x00000010048c723c */ /* 0x044fe2000000188c */
[----:B------:R-:W-:Y:S01]  /*a170*/  MOV R59, R179 ;  /* 0x000000b3003b7202 */ /* 0x000fe20000000f00 */
[----:B------:R2:W-:Y:S01]  /*a180*/  MUFU.EX2 R201, R0 ;  /* 0x0000000000c97308 */ /* 0x0005e20000000800 */
[----:B------:R-:W-:Y:S01]  /*a190*/  IMAD.MOV.U32 R2, RZ, RZ, R180 ;  /* 0x000000ffff027224 */ /* 0x000fe200078e00b4 */
[----:B------:R-:W-:Y:S01]  /*a1a0*/  MOV R14, R181 ;  /* 0x000000b5000e7202 */ /* 0x000fe20000000f00 */
[----:B------:R-:W-:Y:S01]  /*a1b0*/  IMAD.MOV.U32 R246, RZ, RZ, R183 ;  /* 0x000000fffff67224 */ /* 0x000fe200078e00b7 */
[----:B------:R-:W-:Y:S02]  /*a1c0*/  MOV R247, R182 ;  /* 0x000000b600f77202 */ /* 0x000fe40000000f00 */
[----:B------:R-:W-:Y:S01]  /*a1d0*/  HMMA.16816.F32 R196, R4, R18, R196 ;  /* 0x0000001204c4723c */ /* 0x000fe200000018c4 */
[----:B------:R-:W5:Y:S01]  /*a1e0*/  LDSM.16.MT88.4 R16, [R210+0x17000] ;  /* 0x01700000d210783b */ /* 0x000f620000004200 */
[----:B------:R-:W-:Y:S01]  /*a1f0*/  IMAD.MOV.U32 R56, RZ, RZ, R242 ;  /* 0x000000ffff387224 */ /* 0x000fe200078e00f2 */
[----:B------:R-:W-:-:S02]  /*a200*/  MOV R57, R245 ;  /* 0x000000f500397202 */ /* 0x000fc40000000f00 */
[----:B------:R-:W-:Y:S03]  /*a210*/  LDSM.16.MT88.4 R88, [R211+0x13800] ;  /* 0x01380000d358783b */ /* 0x000fe60000004200 */
[----:B----4-:R-:W-:Y:S01]  /*a220*/  HMMA.16816.F32 R124, R4, R24, R172 ;  /* 0x00000018047c723c */ /* 0x010fe200000018ac */
[----:B--2---:R-:W-:-:S07]  /*a230*/  FFMA.FTZ R0, R151, c[0x0][0x23c], -R12 ;  /* 0x00008f0097007a23 */ /* 0x004fce000001080c */
[C---:B------:R-:W-:Y:S01]  /*a240*/  HMMA.16816.F32 R128, R4.reuse, R26, R168 ;  /* 0x0000001a0480723c */ /* 0x040fe200000018a8 */
[----:B------:R-:W-:Y:S01]  /*a250*/  LDSM.16.MT88.4 R24, [R212+0x17000] ;  /* 0x01700000d418783b */ /* 0x000fe20000004200 */
[----:B------:R2:W-:Y:S06]  /*a260*/  MUFU.EX2 R151, R0 ;  /* 0x0000000000977308 */ /* 0x0005ec0000000800 */
[----:B---3--:R-:W-:Y:S01]  /*a270*/  HMMA.16816.F32 R176, R4, R20, R96 ;  /* 0x0000001404b0723c */ /* 0x008fe20000001860 */
[----:B------:R-:W-:-:S07]  /*a280*/  IMAD.MOV.U32 R74, RZ, RZ, R2 ;  /* 0x000000ffff4a7224 */ /* 0x000fce00078e0002 */
[C---:B------:R-:W-:Y:S01]  /*a290*/  HMMA.16816.F32 R172, R4.reuse, R22, R80 ;  /* 0x0000001604ac723c */ /* 0x040fe20000001850 */
[----:B------:R-:W3:Y:S01]  /*a2a0*/  LDSM.16.MT88.4 R20, [R211+0x17000] ;  /* 0x01700000d314783b */ /* 0x000ee20000004200 */
[----:B--2---:R-:W-:Y:S01]  /*a2b0*/  FFMA.FTZ R0, R29, c[0x0][0x23c], -R12 ;  /* 0x00008f001d007a23 */ /* 0x004fe2000001080c */
[----:B------:R-:W-:Y:S02]  /*a2c0*/  MOV R29, R148 ;  /* 0x00000094001d7202 */ /* 0x000fe40000000f00 */
[----:B------:R-:W-:Y:S01]  /*a2d0*/  LOP3.LUT R2, R31, UR7, R202, 0x96, !PT ;  /* 0x000000071f027c12 */ /* 0x000fe2000f8e96ca */
[----:B------:R2:W-:Y:S01]  /*a2e0*/  MUFU.EX2 R148, R0 ;  /* 0x0000000000947308 */ /* 0x0005e20000000800 */
[----:B------:R-:W-:Y:S01]  /*a2f0*/  MOV R73, R59 ;  /* 0x0000003b00497202 */ /* 0x000fe20000000f00 */
[C---:B-1----:R-:W-:Y:S08]  /*a300*/  HMMA.16816.F32 R168, R4.reuse, R8, R64 ;  /* 0x0000000804a8723c */ /* 0x042ff00000001840 */
[C---:B------:R-:W-:Y:S08]  /*a310*/  HMMA.16816.F32 R180, R4.reuse, R32, R156 ;  /* 0x0000002004b4723c */ /* 0x040ff0000000189c */
[C---:B------:R-:W-:Y:S01]  /*a320*/  HMMA.16816.F32 R192, R4.reuse, R34, R192 ;  /* 0x0000002204c0723c */ /* 0x040fe200000018c0 */
[----:B--2---:R-:W-:Y:S01]  /*a330*/  FFMA.FTZ R0, R3, c[0x0][0x23c], -R12 ;  /* 0x00008f0003007a23 */ /* 0x004fe2000001080c */
[----:B------:R-:W-:Y:S01]  /*a340*/  MOV R59, R243 ;  /* 0x000000f3003b7202 */ /* 0x000fe20000000f00 */
[----:B------:R-:W-:Y:S01]  /*a350*/  IMAD.WIDE.U32 R2, R2, -0x2daee0ad, RZ ;  /* 0xd2511f5302027825 */ /* 0x000fe200078e00ff */
[----:B------:R-:W-:Y:S01]  /*a360*/  MOV R58, R240 ;  /* 0x000000f0003a7202 */ /* 0x000fe20000000f00 */
[----:B------:R1:W2:Y:S01]  /*a370*/  MUFU.EX2 R31, R0 ;  /* 0x00000000001f7308 */ /* 0x0002a20000000800 */
[----:B------:R-:W-:Y:S01]  /*a380*/  MOV R242, R190 ;  /* 0x000000be00f27202 */ /* 0x000fe20000000f00 */
[----:B------:R-:W-:Y:S01]  /*a390*/  IMAD.MOV.U32 R245, RZ, RZ, R191 ;  /* 0x000000fffff57224 */ /* 0x000fe200078e00bf */
[C---:B------:R-:W-:Y:S01]  /*a3a0*/  LOP3.LUT R8, R2.reuse, 0xffff, RZ, 0xc0, !PT ;  /* 0x0000ffff02087812 */ /* 0x040fe200078ec0ff */
[C---:B------:R-:W-:Y:S01]  /*a3b0*/  HMMA.16816.F32 R32, R4.reuse, R10, R48 ;  /* 0x0000000a0420723c */ /* 0x040fe20000001830 */
[----:B------:R-:W-:Y:S01]  /*a3c0*/  LOP3.LUT R12, R2, 0xff, RZ, 0xc0, !PT ;  /* 0x000000ff020c7812 */ /* 0x000fe200078ec0ff */
[----:B------:R-:W-:Y:S01]  /*a3d0*/  IMAD.MOV.U32 R240, RZ, RZ, R188 ;  /* 0x000000fffff07224 */ /* 0x000fe200078e00bc */
[----:B------:R-:W-:Y:S01]  /*a3e0*/  SHF.R.U32.HI R9, RZ, 0x8, R8 ;  /* 0x00000008ff097819 */ /* 0x000fe20000011608 */
[----:B------:R-:W4:Y:S04]  /*a3f0*/  LDSM.16.MT88.4 R156, [R209+0x11800] ;  /* 0x01180000d19c783b */ /* 0x000f280000004200 */
[----:B-----5:R-:W-:Y:S01]  /*a400*/  HMMA.16816.F32 R132, R4, R16, R132 ;  /* 0x000000100484723c */ /* 0x020fe20000001884 */
[----:B------:R-:W-:Y:S01]  /*a410*/  LDSM.16.MT88.4 R64, [R209+0x13800] ;  /* 0x01380000d140783b */ /* 0x000fe20000004200 */
[----:B-1----:R-:W-:-:S03]  /*a420*/  FFMA.FTZ R0, R73, c[0x0][0x23c], -R13 ;  /* 0x00008f0049007a23 */ /* 0x002fc6000001080d */
[----:B------:R-:W-:Y:S01]  /*a430*/  LDSM.16.MT88.4 R80, [R212+0x13800] ;  /* 0x01380000d450783b */ /* 0x000fe20000004200 */
[----:B------:R-:W-:Y:S01]  /*a440*/  FFMA.FTZ R10, R29, c[0x0][0x23c], -R13 ;  /* 0x00008f001d0a7a23 */ /* 0x000fe2000001080d */
[----:B------:R1:W-:Y:S01]  /*a450*/  MUFU.EX2 R30, R0 ;  /* 0x00000000001e7308 */ /* 0x0003e20000000800 */
[--C-:B------:R-:W-:Y:S01]  /*a460*/  SHF.R.U32.HI R11, RZ, 0x18, R2.reuse ;  /* 0x00000018ff0b7819 */ /* 0x100fe20000011602 */
[----:B---3--:R-:W-:Y:S01]  /*a470*/  HMMA.16816.F32 R164, R4, R20, R164 ;  /* 0x0000001404a4723c */ /* 0x008fe200000018a4 */
[----:B------:R-:W-:Y:S01]  /*a480*/  MOV R243, R189 ;  /* 0x000000bd00f37202 */ /* 0x000fe20000000f00 */
[----:B------:R-:W-:Y:S04]  /*a490*/  LDSM.16.MT88.4 R48, [R212+0x11800] ;  /* 0x01180000d430783b */ /* 0x000fe80000004200 */
[----:B------:R3:W5:Y:S01]  /*a4a0*/  MUFU.EX2 R29, R10 ;  /* 0x0000000a001d7308 */ /* 0x0007620000000800 */
[----:B------:R-:W-:Y:S01]  /*a4b0*/  LDSM.16.MT88.4 R96, [R209+0x15800] ;  /* 0x01580000d160783b */ /* 0x000fe20000004200 */
[----:B-1----:R-:W-:-:S02]  /*a4c0*/  SHF.R.U32.HI R0, RZ, 0x10, R2 ;  /* 0x00000010ff007819 */ /* 0x002fc40000011602 */
[----:B------:R-:W-:Y:S02]  /*a4d0*/  LOP3.LUT R2, R3, UR17, R200, 0x96, !PT ;  /* 0x0000001103027c12 */ /* 0x000fe4000f8e96c8 */
[----:B------:R-:W-:Y:S01]  /*a4e0*/  LOP3.LUT R8, R0, 0xff, RZ, 0xc0, !PT ;  /* 0x000000ff00087812 */ /* 0x000fe200078ec0ff */
[--C-:B------:R-:W-:Y:S02]  /*a4f0*/  FFMA.FTZ R0, R74, c[0x0][0x23c], -R13.reuse ;  /* 0x00008f004a007a23 */ /* 0x100fe4000001080d */
[----:B---3--:R-:W-:Y:S01]  /*a500*/  FFMA.FTZ R10, R56, c[0x0][0x23c], -R13 ;  /* 0x00008f00380a7a23 */ /* 0x008fe2000001080d */
[----:B------:R-:W-:Y:S01]  /*a510*/  MOV R56, R57 ;  /* 0x0000003900387202 */ /* 0x000fe20000000f00 */
[----:B------:R-:W-:Y:S02]  /*a520*/  IMAD.MOV.U32 R57, RZ, RZ, R14 ;  /* 0x000000ffff397224 */ /* 0x000fe400078e000e */
[----:B------:R1:W-:Y:S01]  /*a530*/  MUFU.EX2 R14, R0 ;  /* 0x00000000000e7308 */ /* 0x0003e20000000800 */
[----:B------:R-:W-:-:S02]  /*a540*/  SHF.R.U32.HI R3, RZ, 0x10, R2 ;  /* 0x00000010ff037819 */ /* 0x000fc40000011602 */
[----:B------:R-:W-:Y:S02]  /*a550*/  PRMT R12, R12, 0x5410, R9 ;  /* 0x000054100c0c7816 */ /* 0x000fe40000000009 */
[----:B------:R-:W-:Y:S02]  /*a560*/  PRMT R11, R8, 0x5410, R11 ;  /* 0x00005410080b7816 */ /* 0x000fe4000000000b */
[C---:B------:R-:W-:Y:S02]  /*a570*/  LOP3.LUT R9, R2.reuse, 0xff, RZ, 0xc0, !PT ;  /* 0x000000ff02097812 */ /* 0x040fe400078ec0ff */
[----:B------:R-:W-:Y:S02]  /*a580*/  SHF.R.U32.HI R8, RZ, 0x18, R2 ;  /* 0x00000018ff087819 */ /* 0x000fe40000011602 */
[----:B-1----:R-:W-:-:S04]  /*a590*/  LOP3.LUT R0, R2, 0xffff, RZ, 0xc0, !PT ;  /* 0x0000ffff02007812 */ /* 0x002fc800078ec0ff */
[----:B------:R-:W-:Y:S02]  /*a5a0*/  SHF.R.U32.HI R2, RZ, 0x8, R0 ;  /* 0x00000008ff027819 */ /* 0x000fe40000011600 */
[----:B------:R-:W-:Y:S01]  /*a5b0*/  LOP3.LUT R0, R3, 0xff, RZ, 0xc0, !PT ;  /* 0x000000ff03007812 */ /* 0x000fe200078ec0ff */
[----:B------:R-:W-:Y:S01]  /*a5c0*/  HMMA.16816.F32 R188, R4, R18, R136 ;  /* 0x0000001204bc723c */ /* 0x000fe20000001888 */
[----:B------:R-:W-:Y:S01]  /*a5d0*/  PRMT R2, R9, 0x5410, R2 ;  /* 0x0000541009027816 */ /* 0x000fe20000000002 */
[----:B------:R1:W3:Y:S01]  /*a5e0*/  MUFU.EX2 R13, R10 ;  /* 0x0000000a000d7308 */ /* 0x0002e20000000800 */
[----:B------:R-:W-:Y:S01]  /*a5f0*/  PRMT R0, R0, 0x5410, R8 ;  /* 0x0000541000007816 */ /* 0x000fe20000000008 */
[----:B------:R-:W-:Y:S01]  /*a600*/  HSET2.LE.AND R11, R11, R75, PT ;  /* 0x0000004b0b0b7233 */ /* 0x000fe20003803000 */
[----:B------:R-:W-:-:S03]  /*a610*/  MOV R202, R56 ;  /* 0x0000003800ca7202 */ /* 0x000fc60000000f00 */
[----:B------:R-:W-:Y:S01]  /*a620*/  HMMA.16816.F32 R16, R4, R24, R40 ;  /* 0x000000180410723c */ /* 0x000fe20000001828 */
[----:B------:R-:W4:Y:S01]  /*a630*/  LDSM.16.MT88.4 R40, [R210+0x11800] ;  /* 0x01180000d228783b */ /* 0x000f220000004200 */
[----:B------:R-:W-:Y:S01]  /*a640*/  MOV R200, R57 ;  /* 0x0000003900c87202 */ /* 0x000fe20000000f00 */
[--C-:B------:R-:W-:Y:S02]  /*a650*/  HSET2.LE.AND R8, R2, R75.reuse, PT ;  /* 0x0000004b02087233 */ /* 0x100fe40003803000 */
[----:B------:R-:W-:-:S03]  /*a660*/  HSET2.LE.AND R9, R0, R75, PT ;  /* 0x0000004b00097233 */ /* 0x000fc60003803000 */
[C---:B------:R-:W-:Y:S01]  /*a670*/  HMMA.16816.F32 R20, R4.reuse, R22, R144 ;  /* 0x000000160414723c */ /* 0x040fe20000001890 */
[----:B--2---:R-:W-:Y:S01]  /*a680*/  F2FP.PACK_AB R3, R31, R148 ;  /* 0x000000941f03723e */ /* 0x004fe200000000ff */
[----:B-1----:R-:W-:Y:S01]  /*a690*/  HSET2.LE.AND R10, R12, R75, PT ;  /* 0x0000004b0c0a7233 */ /* 0x002fe20003803000 */
[----:B------:R-:W-:Y:S01]  /*a6a0*/  IMAD.MOV.U32 R12, RZ, RZ, R58 ;  /* 0x000000ffff0c7224 */ /* 0x000fe200078e003a */
[----:B------:R-:W-:Y:S04]  /*a6b0*/  LDSM.16.MT88.4 R72, [R210+0x13800] ;  /* 0x01380000d248783b */ /* 0x000fe80000004200 */
[----:B------:R-:W-:Y:S01]  /*a6c0*/  HMMA.16816.F32 R24, R4, R26, R36 ;  /* 0x0000001a0418723c */ /* 0x000fe20000001824 */
[----:B------:R-:W-:Y:S06]  /*a6d0*/  LDSM.16.MT88.4 R136, [R210+0x17800] ;  /* 0x01780000d288783b */ /* 0x000fec0000004200 */
[----:B------:R-:W-:-:S02]  /*a6e0*/  MOV R7, R59 ;  /* 0x0000003b00077202 */ /* 0x000fc40000000f00 */
[----:B------:R-:W1:Y:S01]  /*a6f0*/  LDSM.16.MT88.4 R56, [R211+0x11800] ;  /* 0x01180000d338783b */ /* 0x000e620000004200 */
[----:B-----5:R-:W-:Y:S02]  /*a700*/  F2FP.PACK_AB R2, R29, R30 ;  /* 0x0000001e1d02723e */ /* 0x020fe400000000ff */
[----:B------:R-:W-:Y:S02]  /*a710*/  F2FP.PACK_AB R0, R151, R201 ;  /* 0x000000c99700723e */ /* 0x000fe400000000ff */
[----:B---3--:R-:W-:Y:S02]  /*a720*/  F2FP.PACK_AB R4, R13, R14 ;  /* 0x0000000e0d04723e */ /* 0x008fe400000000ff */
[----:B------:R-:W-:Y:S01]  /*a730*/  LOP3.LUT R145, R9, R2, RZ, 0xc0, !PT ;  /* 0x0000000209917212 */ /* 0x000fe200078ec0ff */
[----:B------:R-:W-:Y:S01]  /*a740*/  FFMA.FTZ R2, R241, R28, R7 ;  /* 0x0000001cf1027223 */ /* 0x000fe20000010007 */
[----:B------:R-:W-:Y:S01]  /*a750*/  LOP3.LUT R144, R8, R0, RZ, 0xc0, !PT ;  /* 0x0000000008907212 */ /* 0x000fe200078ec0ff */
[----:B------:R-:W-:Y:S01]  /*a760*/  FFMA.FTZ R0, R244, R15, R12 ;  /* 0x0000000ff4007223 */ /* 0x000fe2000001000c */
[----:B------:R-:W-:Y:S01]  /*a770*/  LOP3.LUT R146, R10, R3, RZ, 0xc0, !PT ;  /* 0x000000030a927212 */ /* 0x000fe200078ec0ff */
[----:B------:R-:W-:Y:S01]  /*a780*/  FADD.FTZ R2, R200, R2 ;  /* 0x00000002c8027221 */ /* 0x000fe20000010000 */
[----:B------:R-:W-:Y:S01]  /*a790*/  LOP3.LUT R147, R11, R4, RZ, 0xc0, !PT ;  /* 0x000000040b937212 */ /* 0x000fe200078ec0ff */
[----:B------:R-:W-:Y:S01]  /*a7a0*/  FADD.FTZ R3, R202, R0 ;  /* 0x00000000ca037221 */ /* 0x000fe20000010000 */
[----:B------:R-:W-:Y:S01]  /*a7b0*/  LDSM.16.MT88.4 R4, [R211+0x17800] ;  /* 0x01780000d304783b */ /* 0x000fe20000004200 */
[----:B------:R-:W-:-:S02]  /*a7c0*/  FADD.FTZ R0, R252, R2 ;  /* 0x00000002fc007221 */ /* 0x000fc40000010000 */
[----:B------:R-:W-:Y:S02]  /*a7d0*/  FADD.FTZ R2, R246, R3 ;  /* 0x00000003f6027221 */ /* 0x000fe40000010000 */
[----:B----4-:R-:W-:Y:S01]  /*a7e0*/  HMMA.16816.F32 R152, R144, R156, R152 ;  /* 0x0000009c9098723c */ /* 0x010fe20000001898 */
[----:B------:R-:W-:Y:S02]  /*a7f0*/  FADD.FTZ R0, R247, R0 ;  /* 0x00000000f7007221 */ /* 0x000fe40000010000 */
[----:B------:R-:W-:-:S05]  /*a800*/  FADD.FTZ R2, R245, R2 ;  /* 0x00000002f5027221 */ /* 0x000fca0000010000 */
[----:B------:R-:W-:Y:S01]  /*a810*/  HMMA.16816.F32 R36, R144, R40, R52 ;  /* 0x000000289024723c */ /* 0x000fe20000001834 */
[----:B------:R-:W-:-:S07]  /*a820*/  FADD.FTZ R0, R242, R0 ;  /* 0x00000000f2007221 */ /* 0x000fce0000010000 */
[----:B------:R-:W-:Y:S01]  /*a830*/  HMMA.16816.F32 R156, R144, R158, R44 ;  /* 0x0000009e909c723c */ /* 0x000fe2000000182c */
[----:B------:R-:W-:-:S07]  /*a840*/  FADD.FTZ R2, R243, R2 ;  /* 0x00000002f3027221 */ /* 0x000fce0000010000 */
[C---:B------:R-:W-:Y:S08]  /*a850*/  HMMA.16816.F32 R40, R144.reuse, R42, R60 ;  /* 0x0000002a9028723c */ /* 0x040ff0000000183c */
[C---:B------:R-:W-:Y:S08]  /*a860*/  HMMA.16816.F32 R44, R144.reuse, R48, R68 ;  /* 0x00000030902c723c */ /* 0x040ff00000001844 */
[----:B------:R-:W-:Y:S01]  /*a870*/  HMMA.16816.F32 R60, R144, R64, R100 ;  /* 0x00000040903c723c */ /* 0x000fe20000001864 */
[----:B------:R-:W-:-:S07]  /*a880*/  FADD.FTZ R0, R240, R0 ;  /* 0x00000000f0007221 */ /* 0x000fce0000010000 */
[C---:B------:R-:W-:Y:S08]  /*a890*/  HMMA.16816.F32 R48, R144.reuse, R50, R76 ;  /* 0x000000329030723c */ /* 0x040ff0000000184c */
[C---:B-1----:R-:W-:Y:S08]  /*a8a0*/  HMMA.16816.F32 R52, R144.reuse, R56, R84 ;  /* 0x000000389034723c */ /* 0x042ff00000001854 */
[C---:B------:R-:W-:Y:S01]  /*a8b0*/  HMMA.16816.F32 R64, R144.reuse, R66, R104 ;  /* 0x000000429040723c */ /* 0x040fe20000001868 */
[----:B------:R-:W1:Y:S07]  /*a8c0*/  LDSM.16.MT88.4 R104, [R210+0x15800] ;  /* 0x01580000d268783b */ /* 0x000e6e0000004200 */
[----:B------:R-:W-:Y:S01]  /*a8d0*/  HMMA.16816.F32 R56, R144, R58, R92 ;  /* 0x0000003a9038723c */ /* 0x000fe2000000185c */
[----:B------:R-:W-:-:S07]  /*a8e0*/  FADD.FTZ R2, R239, R2 ;  /* 0x00000002ef027221 */ /* 0x000fce0000010000 */
[C---:B------:R-:W-:Y:S08]  /*a8f0*/  HMMA.16816.F32 R68, R144.reuse, R72, R108 ;  /* 0x000000489044723c */ /* 0x040ff0000000186c */
[C---:B------:R-:W-:Y:S08]  /*a900*/  HMMA.16816.F32 R76, R144.reuse, R80, R116 ;  /* 0x00000050904c723c */ /* 0x040ff00000001874 */
[C---:B------:R-:W-:Y:S08]  /*a910*/  HMMA.16816.F32 R84, R144.reuse, R88, R124 ;  /* 0x000000589054723c */ /* 0x040ff0000000187c */
[C---:B------:R-:W-:Y:S01]  /*a920*/  HMMA.16816.F32 R72, R144.reuse, R74, R112 ;  /* 0x0000004a9048723c */ /* 0x040fe20000001870 */
[----:B------:R-:W2:Y:S07]  /*a930*/  LDSM.16.MT88.4 R112, [R212+0x15800] ;  /* 0x01580000d470783b */ /* 0x000eae0000004200 */
[C---:B------:R-:W-:Y:S01]  /*a940*/  HMMA.16816.F32 R80, R144.reuse, R82, R120 ;  /* 0x000000529050723c */ /* 0x040fe20000001878 */
[----:B------:R-:W3:Y:S07]  /*a950*/  LDSM.16.MT88.4 R120, [R211+0x15800] ;  /* 0x01580000d378783b */ /* 0x000eee0000004200 */
[C---:B------:R-:W-:Y:S01]  /*a960*/  HMMA.16816.F32 R88, R144.reuse, R90, R128 ;  /* 0x0000005a9058723c */ /* 0x040fe20000001880 */
[----:B------:R-:W4:Y:S07]  /*a970*/  LDSM.16.MT88.4 R128, [R209+0x17800] ;  /* 0x01780000d180783b */ /* 0x000f2e0000004200 */
[----:B------:R-:W-:Y:S01]  /*a980*/  HMMA.16816.F32 R92, R144, R96, R140 ;  /* 0x00000060905c723c */ /* 0x000fe2000000188c */
[----:B------:R-:W5:Y:S01]  /*a990*/  LDSM.16.MT88.4 R140, [R212+0x17800] ;  /* 0x01780000d48c783b */ /* 0x000f620000004200 */
[----:B------:R-:W-:-:S02]  /*a9a0*/  FADD.FTZ R3, R248, R0 ;  /* 0x00000000f8037221 */ /* 0x000fc40000010000 */
[----:B------:R-:W-:Y:S02]  /*a9b0*/  FADD.FTZ R0, R249, R2 ;  /* 0x00000002f9007221 */ /* 0x000fe40000010000 */
[----:B------:R-:W-:Y:S02]  /*a9c0*/  FADD.FTZ R2, R250, R3 ;  /* 0x00000003fa027221 */ /* 0x000fe40000010000 */
[----:B------:R-:W-:Y:S02]  /*a9d0*/  FADD.FTZ R0, R251, R0 ;  /* 0x00000000fb007221 */ /* 0x000fe40000010000 */
[----:B------:R-:W-:Y:S02]  /*a9e0*/  FADD.FTZ R2, R238, R2 ;  /* 0x00000002ee027221 */ /* 0x000fe40000010000 */
[----:B------:R-:W-:Y:S02]  /*a9f0*/  FADD.FTZ R0, R206, R0 ;  /* 0x00000000ce007221 */ /* 0x000fe40000010000 */
[----:B------:R-:W-:-:S02]  /*aa00*/  FADD.FTZ R2, R237, R2 ;  /* 0x00000002ed027221 */ /* 0x000fc40000010000 */
[----:B------:R-:W-:Y:S01]  /*aa10*/  FADD.FTZ R0, R205, R0 ;  /* 0x00000000cd007221 */ /* 0x000fe20000010000 */
[----:B------:R-:W-:Y:S01]  /*aa20*/  UISETP.GE.AND UP0, UPT, UR21, 0x3, UPT ;  /* 0x000000031500788c */ /* 0x000fe2000bf06270 */
[----:B------:R-:W-:Y:S02]  /*aa30*/  FADD.FTZ R2, R236, R2 ;  /* 0x00000002ec027221 */ /* 0x000fe40000010000 */
[----:B------:R-:W-:Y:S02]  /*aa40*/  FADD.FTZ R0, R204, R0 ;  /* 0x00000000cc007221 */ /* 0x000fe40000010000 */
[----:B------:R-:W-:Y:S01]  /*aa50*/  FADD.FTZ R2, R207, R2 ;  /* 0x00000002cf027221 */ /* 0x000fe20000010000 */
[----:B------:R-:W-:Y:S01]  /*aa60*/  PLOP3.LUT P0, PT, PT, PT, UP0, 0x80, 0x0 ;  /* 0x000000000000781c */ /* 0x000fe20003f0f008 */
[----:B------:R-:W-:Y:S02]  /*aa70*/  FADD.FTZ R0, R203, R0 ;  /* 0x00000000cb007221 */ /* 0x000fe40000010000 */
[----:B------:R-:W-:-:S02]  /*aa80*/  FADD.FTZ R2, R201, R2 ;  /* 0x00000002c9027221 */ /* 0x000fc40000010000 */
[----:B------:R-:W-:Y:S01]  /*aa90*/  FADD.FTZ R0, R30, R0 ;  /* 0x000000001e007221 */ /* 0x000fe20000010000 */
[----:B-1----:R-:W-:Y:S01]  /*aaa0*/  HMMA.16816.F32 R100, R144, R104, R184 ;  /* 0x000000689064723c */ /* 0x002fe200000018b8 */
[----:B------:R-:W-:Y:S02]  /*aab0*/  FADD.FTZ R2, R151, R2 ;  /* 0x0000000297027221 */ /* 0x000fe40000010000 */
[----:B------:R-:W-:Y:S01]  /*aac0*/  FADD.FTZ R0, R29, R0 ;  /* 0x000000001d007221 */ /* 0x000fe20000010000 */
[----:B------:R-:W-:Y:S01]  /*aad0*/  @UP0 UIADD3 UR21, UR21, -0x3, URZ ;  /* 0xfffffffd15150890 */ /* 0x000fe2000fffe03f */
[----:B------:R-:W-:-:S03]  /*aae0*/  FADD.FTZ R2, R148, R2 ;  /* 0x0000000294027221 */ /* 0x000fc60000010000 */
[----:B------:R-:W-:Y:S01]  /*aaf0*/  HMMA.16816.F32 R104, R144, R106, R160 ;  /* 0x0000006a9068723c */ /* 0x000fe200000018a0 */
[----:B------:R-:W-:Y:S01]  /*ab00*/  FADD.FTZ R244, R14, R0 ;  /* 0x000000000ef47221 */ /* 0x000fe20000010000 */
[----:B------:R-:W-:Y:S01]  /*ab10*/  MOV R3, R149 ;  /* 0x0000009500037202 */ /* 0x000fe20000000f00 */
[----:B------:R-:W-:-:S05]  /*ab20*/  IMAD.MOV.U32 R148, RZ, RZ, R150 ;  /* 0x000000ffff947224 */ /* 0x000fca00078e0096 */
[----:B--2---:R-:W-:Y:S01]  /*ab30*/  HMMA.16816.F32 R108, R144, R112, R180 ;  /* 0x00000070906c723c */ /* 0x004fe200000018b4 */
[----:B------:R-:W-:Y:S01]  /*ab40*/  @P0 MOV R3, R149 ;  /* 0x0000009500030202 */ /* 0x000fe20000000f00 */
[----:B------:R-:W-:Y:S01]  /*ab50*/  FADD.FTZ R241, R31, R2 ;  /* 0x000000021ff17221 */ /* 0x000fe20000010000 */
[----:B------:R-:W-:-:S05]  /*ab60*/  @P0 MOV R148, R150 ;  /* 0x0000009600940202 */ /* 0x000fca0000000f00 */
[----:B---3--:R-:W-:Y:S01]  /*ab70*/  HMMA.16816.F32 R116, R144, R120, R176 ;  /* 0x000000789074723c */ /* 0x008fe200000018b0 */
[----:B------:R-:W-:-:S07]  /*ab80*/  FADD.FTZ R244, R13, R244 ;  /* 0x000000f40df47221 */ /* 0x000fce0000010000 */
[C---:B----4-:R-:W-:Y:S08]  /*ab90*/  HMMA.16816.F32 R124, R144.reuse, R128, R168 ;  /* 0x00000080907c723c */ /* 0x050ff000000018a8 */
[C---:B------:R-:W-:Y:S08]  /*aba0*/  HMMA.16816.F32 R132, R144.reuse, R136, R132 ;  /* 0x000000889084723c */ /* 0x040ff00000001884 */
        /* <DEDUP_REMOVED lines=9> */
[----:B------:R-:W-:Y:S11]  /*ac40*/  @P0 BRA `(.L_x_349) ;  /* 0x0000001000000947 */ /* 0x000ff60003800000 */
.L_x_347:
[----:B------:R-:W-:-:S12]  /*ac50*/  UIADD3 UR21, UR26, -0x1, URZ ;  /* 0xffffffff1a157890 */ /* 0x000fd8000fffe03f */
.L_x_349:
[----:B------:R-:W-:-:S13]  /*ac60*/  ISETP.LE.AND P0, PT, RZ, UR21, PT ;  /* 0x00000015ff007c0c */ /* 0x000fda000bf03270 */
[----:B------:R-:W-:Y:S05]  /*ac70*/  @!P0 BRA `(.L_x_350) ;  /* 0x00003b8000008947 */ /* 0x000fea0003800000 */
[----:B------:R-:W2:Y:S01]  /*ac80*/  LDL.LU R2, [R1+0x48] ;  /* 0x0000480001027983 */ /* 0x000ea20000300800 */
[----:B------:R-:W1:Y:S01]  /*ac90*/  LDC.U8 R245, c[0x0][0x2d8] ;  /* 0x0000b600fff57b82 */ /* 0x000e620000000000 */
[----:B------:R-:W-:Y:S01]  /*aca0*/  UMOV UR29, 0x5 ;  /* 0x00000005001d7882 */ /* 0x000fe20000000000 */
[----:B------:R-:W-:Y:S01]  /*acb0*/  MOV R150, R3 ;  /* 0x0000000300967202 */ /* 0x000fe20000000f00 */
[----:B------:R-:W3:Y:S01]  /*acc0*/  LDL R0, [R1+0x8] ;  /* 0x0000080001007983 */ /* 0x000ee20000100800 */
[----:B------:R-:W-:Y:S01]  /*acd0*/  ULDC.64 UR4, c[0x0][0x198] ;  /* 0x0000660000047ab9 */ /* 0x000fe20000000a00 */
[----:B------:R-:W-:Y:S01]  /*ace0*/  MOV R149, R148 ;  /* 0x0000009400957202 */ /* 0x000fe20000000f00 */
[----:B------:R-:W-:Y:S01]  /*acf0*/  USHF.L.U64.HI UR26, UR4, UR29, UR5 ;  /* 0x0000001d041a7299 */ /* 0x000fe20008010205 */
[----:B------:R-:W4:Y:S01]  /*ad00*/  LDL.LU.64 R6, [R1+0x40] ;  /* 0x0000400001067983 */ /* 0x000f220000300a00 */
[----:B------:R-:W-:Y:S02]  /*ad10*/  USHF.L.U32 UR27, UR4, 0x5, URZ ;  /* 0x00000005041b7899 */ /* 0x000fe4000800063f */
[----:B------:R-:W-:Y:S01]  /*ad20*/  UMOV UR30, 0x6 ;  /* 0x00000006001e7882 */ /* 0x000fe20000000000 */
[----:B------:R-:W4:Y:S01]  /*ad30*/  LDL.LU.64 R4, [R1+0x8] ;  /* 0x0000080001047983 */ /* 0x000f220000300a00 */
[----:B------:R-:W-:-:S02]  /*ad40*/  ULDC.64 UR4, c[0x0][0x1a0] ;  /* 0x0000680000047ab9 */ /* 0x000fc40000000a00 */
[----:B------:R-:W-:Y:S01]  /*ad50*/  USHF.L.U64.HI UR29, UR4, UR29, UR5 ;  /* 0x0000001d041d7299 */ /* 0x000fe20008010205 */
[----:B------:R-:W5:Y:S01]  /*ad60*/  LDL.LU R8, [R1+0x30] ;  /* 0x0000300001087983 */ /* 0x000f620000300800 */
[----:B------:R-:W-:Y:S02]  /*ad70*/  USHF.L.U32 UR28, UR4, 0x5, URZ ;  /* 0x00000005041c7899 */ /* 0x000fe4000800063f */
[----:B------:R-:W-:Y:S02]  /*ad80*/  USHF.L.U64.HI UR30, UR4, UR30, UR5 ;  /* 0x0000001e041e7299 */ /* 0x000fe40008010205 */
[----:B------:R-:W-:Y:S01]  /*ad90*/  USHF.L.U32 UR32, UR4, 0x6, URZ ;  /* 0x0000000604207899 */ /* 0x000fe2000800063f */
[----:B-1----:R-:W-:Y:S02]  /*ada0*/  PRMT R245, R245, 0x7054, R245 ;  /* 0x00007054f5f57816 */ /* 0x002fe400000000f5 */
[----:B----4-:R-:W-:-:S05]  /*adb0*/  MOV R4, R6 ;  /* 0x0000000600047202 */ /* 0x010fca0000000f00 */
[----:B------:R1:W-:Y:S01]  /*adc0*/  STL.64 [R1+0x8], R4 ;  /* 0x0000080401007387 */ /* 0x0003e20000100a00 */
[----:B-----5:R-:W-:-:S05]  /*add0*/  IMAD.WIDE.U32 R242, R8, -0x326172a9, RZ ;  /* 0xcd9e8d5708f27825 */ /* 0x020fca00078e00ff */
[----:B--2---:R-:W-:Y:S01]  /*ade0*/  LOP3.LUT R236, R243, R2, RZ, 0x3c, !PT ;  /* 0x00000002f3ec7212 */ /* 0x004fe200078e3cff */
[----:B---3--:R-:W-:-:S04]  /*adf0*/  IMAD.WIDE.U32 R238, R0, -0x2daee0ad, RZ ;  /* 0xd2511f5300ee7825 */ /* 0x008fc800078e00ff */
[----:B------:R-:W-:Y:S01]  /*ae00*/  IMAD.WIDE.U32 R236, R236, -0x2daee0ad, RZ ;  /* 0xd2511f53ecec7825 */ /* 0x000fe200078e00ff */
[----:B------:R-:W-:Y:S05]  /*ae10*/  BRA `(.L_x_351) ;  /* 0x000002b000007947 */ /* 0x000fea0003800000 */
.L_x_353:
[----:B------:R-:W2:Y:S01]  /*ae20*/  LDL.64 R248, [R1+0x18] ;  /* 0x0000180001f87983 */ /* 0x000ea20000100a00 */
[----:B------:R-:W-:Y:S02]  /*ae30*/  ULDC.64 UR4, c[0x0][0x198] ;  /* 0x0000660000047ab9 */ /* 0x000fe40000000a00 */
[----:B------:R-:W-:Y:S01]  /*ae40*/  UIADD3 UR33, UR21, -0x1, URZ ;  /* 0xffffffff15217890 */ /* 0x000fe2000fffe03f */
[----:B------:R-:W3:Y:S03]  /*ae50*/  LDL.64 R246, [R1] ;  /* 0x0000000001f67983 */ /* 0x000ee60000100a00 */
[----:B------:R-:W-:Y:S02]  /*ae60*/  USHF.R.S32.HI UR31, URZ, 0x1f, UR33 ;  /* 0x0000001f3f1f7899 */ /* 0x000fe40008011421 */
[----:B------:R-:W-:Y:S02]  /*ae70*/  UIMAD.WIDE.U32 UR34, UR33, UR4, URZ ;  /* 0x00000004212272a5 */ /* 0x000fe4000f8e003f */
[----:B------:R-:W-:Y:S04]  /*ae80*/  UIMAD UR31, UR31, UR4, URZ ;  /* 0x000000041f1f72a4 */ /* 0x000fe8000f8e023f */
[----:B------:R-:W-:Y:S01]  /*ae90*/  UIMAD UR31, UR33, UR5, UR31 ;  /* 0x00000005211f72a4 */ /* 0x000fe2000f8e021f */
[----:B------:R-:W-:Y:S02]  /*aea0*/  IMAD.U32 R2, RZ, RZ, UR34 ;  /* 0x00000022ff027e24 */ /* 0x000fe4000f8e00ff */
[----:B------:R-:W-:Y:S01]  /*aeb0*/  IMAD.U32 R3, RZ, RZ, UR35 ;  /* 0x00000023ff037e24 */ /* 0x000fe2000f8e00ff */
[----:B------:R-:W-:Y:S06]  /*aec0*/  UIADD3 UR31, UR35, UR31, URZ ;  /* 0x0000001f231f7290 */ /* 0x000fec000fffe03f */
[----:B------:R-:W-:Y:S01]  /*aed0*/  IMAD.U32 R3, RZ, RZ, UR31 ;  /* 0x0000001fff037e24 */ /* 0x000fe2000f8e00ff */
[----:B--2---:R-:W-:Y:S04]  /*aee0*/  LEA R0, P1, R2, R248, 0x6 ;  /* 0x000000f802007211 */ /* 0x004fe800078230ff */
        /* <DEDUP_REMOVED lines=30> */
.L_x_351:
[----:B-1----:R-:W2:Y:S01]  /*b0d0*/  LDL.64 R4, [R1+0x8] ;  /* 0x0000080001047983 */ /* 0x002ea20000100a00 */
[----:B------:R-:W-:Y:S04]  /*b0e0*/  DEPBAR.LE SB0, 0x0 ;  /* 0x000080000000791a */ /* 0x000fe80000000000 */
[----:B------:R-:W-:Y:S01]  /*b0f0*/  BAR.SYNC.DEFER_BLOCKING 0x0 ;  /* 0x0000000000007b1d */ /* 0x000fe20000010000 */
[----:B------:R-:W-:Y:S01]  /*b100*/  USHF.R.S32.HI UR5, URZ, 0x1f, UR21 ;  /* 0x0000001f3f057899 */ /* 0x000fe20008011415 */
[----:B------:R-:W-:Y:S01]  /*b110*/  IMAD.U32 R2, RZ, RZ, UR32 ;  /* 0x00000020ff027e24 */ /* 0x000fe2000f8e00ff */
[----:B------:R-:W-:Y:S04]  /*b120*/  UIMAD UR4, UR30, UR21, URZ ;  /* 0x000000151e0472a4 */ /* 0x000fe8000f8e023f */
[----:B------:R-:W-:Y:S01]  /*b130*/  UIMAD UR4, UR5, UR32, UR4 ;  /* 0x00000020050472a4 */ /* 0x000fe2000f8e0204 */
[----:B--2---:R-:W-:Y:S05]  /*b140*/  IMAD.WIDE.U32 R2, R2, UR21, R4 ;  /* 0x0000001502027c25 */ /* 0x004fea000f8e0004 */
[C---:B------:R-:W-:Y:S02]  /*b150*/  LEA R6, P0, R2.reuse, c[0x0][0x170], 0x1 ;  /* 0x00005c0002067a11 */ /* 0x040fe400078008ff */
[----:B------:R-:W-:Y:S04]  /*b160*/  IADD3 R0, R3, UR4, RZ ;  /* 0x0000000403007c10 */ /* 0x000fe8000fffe0ff */
[----:B------:R-:W-:Y:S02]  /*b170*/  LEA.HI.X R7, R2, c[0x0][0x174], R0, 0x1, P0 ;  /* 0x00005d0002077a11 */ /* 0x000fe400000f0c00 */
[----:B------:R-:W-:Y:S03]  /*b180*/  IADD3 R4, P0, R6, UR28, RZ ;  /* 0x0000001c06047c10 */ /* 0x000fe6000ff1e0ff */
[----:B------:R-:W-:Y:S01]  /*b190*/  @!PT LDS RZ, [RZ] ;  /* 0x00000000fffff984 */ /* 0x000fe20000000800 */
[----:B------:R-:W-:Y:S01]  /*b1a0*/  @!PT LDS RZ, [RZ] ;  /* 0x00000000fffff984 */ /* 0x000fe20000000800 */
[----:B------:R-:W-:Y:S01]  /*b1b0*/  @!PT LDS RZ, [RZ] ;  /* 0x00000000fffff984 */ /* 0x000fe20000000800 */
[----:B------:R1:W-:Y:S01]  /*b1c0*/  LDGSTS.E.BYPASS.LTC128B.128 [R235+0x10000], [R6.64] ;  /* 0x1000000006eb7fae */ /* 0x0003e2000b901d56 */
[----:B------:R-:W-:Y:S02]  /*b1d0*/  IADD3.X R5, R7, UR29, RZ, P0, !PT ;  /* 0x0000001d07057c10 */ /* 0x000fe400087fe4ff */
[----:B------:R-:W-:Y:S01]  /*b1e0*/  IADD3 R2, P0, R4, UR28, RZ ;  /* 0x0000001c04027c10 */ /* 0x000fe2000ff1e0ff */
[----:B------:R1:W-:Y:S03]  /*b1f0*/  LDGSTS.E.BYPASS.LTC128B.128 [R235+0x12000], [R6.64+0x80] ;  /* 0x1200008006eb7fae */ /* 0x0003e6000b901d56 */
[----:B------:R-:W-:Y:S01]  /*b200*/  IADD3.X R3, R5, UR29, RZ, P0, !PT ;  /* 0x0000001d05037c10 */ /* 0x000fe200087fe4ff */
[----:B------:R1:W-:Y:S01]  /*b210*/  LDGSTS.E.BYPASS.LTC128B.128 [R235+0x14000], [R6.64+0x100] ;  /* 0x1400010006eb7fae */ /* 0x0003e2000b901d56 */
[----:B------:R-:W-:Y:S03]  /*b220*/  IADD3 R8, P0, R2, UR28, RZ ;  /* 0x0000001c02087c10 */ /* 0x000fe6000ff1e0ff */
[----:B------:R1:W-:Y:S01]  /*b230*/  LDGSTS.E.BYPASS.LTC128B.128 [R235+0x16000], [R6.64+0x180] ;  /* 0x1600018006eb7fae */ /* 0x0003e2000b901d56 */
[----:B------:R-:W-:Y:S02]  /*b240*/  IADD3.X R9, R3, UR29, RZ, P0, !PT ;  /* 0x0000001d03097c10 */ /* 0x000fe400087fe4ff */
[----:B------:R-:W-:Y:S01]  /*b250*/  ISETP.LT.AND P0, PT, RZ, UR21, PT ;  /* 0x00000015ff007c0c */ /* 0x000fe2000bf01270 */
        /* <DEDUP_REMOVED lines=13> */
[----:B------:R-:W-:Y:S04]  /*b330*/  LDSM.16.M88.4 R16, [R208+0x8800] ;  /* 0x00880000d010783b */ /* 0x000fe80000000200 */
[----:B------:R-:W-:Y:S04]  /*b340*/  LDSM.16.M88.4 R24, [R208+0x9000] ;  /* 0x00900000d018783b */ /* 0x000fe80000000200 */
[----:B------:R-:W-:Y:S04]  /*b350*/  LDSM.16.M88.4 R168, [R208+0x9800] ;  /* 0x00980000d0a8783b */ /* 0x000fe80000000200 */
[----:B------:R-:W0:Y:S04]  /*b360*/  LDGDEPBAR ;  /* 0x00000000000079af */ /* 0x000e280000000000 */
[----:B------:R-:W-:Y:S04]  /*b370*/  LDSM.16.M88.4 R172, [R216] ;  /* 0x00000000d8ac783b */ /* 0x000fe80000000200 */
[----:B---3--:R-:W1:Y:S04]  /*b380*/  LDSM.16.M88.4 R8, [R208+0x8000] ;  /* 0x00800000d008783b */ /* 0x008e680000000200 */
[----:B------:R-:W3:Y:S04]  /*b390*/  LDSM.16.M88.4 R176, [R219] ;  /* 0x00000000dbb0783b */ /* 0x000ee80000000200 */
[----:B------:R-:W4:Y:S04]  /*b3a0*/  LDSM.16.M88.4 R180, [R234] ;  /* 0x00000000eab4783b */ /* 0x000f280000000200 */
[----:B------:R-:W5:Y:S04]  /*b3b0*/  LDSM.16.M88.4 R184, [R233] ;  /* 0x00000000e9b8783b */ /* 0x000f680000000200 */
[----:B------:R-:W2:Y:S04]  /*b3c0*/  LDSM.16.M88.4 R188, [R232] ;  /* 0x00000000e8bc783b */ /* 0x000ea80000000200 */
[----:B------:R-:W-:Y:S04]  /*b3d0*/  LDSM.16.M88.4 R192, [R218] ;  /* 0x00000000dac0783b */ /* 0x000fe80000000200 */
[----:B------:R-:W2:Y:S04]  /*b3e0*/  LDSM.16.M88.4 R196, [R214+0x8000] ;  /* 0x00800000d6c4783b */ /* 0x000ea80000000200 */
[----:B------:R-:W2:Y:S04]  /*b3f0*/  LDSM.16.M88.4 R200, [R214+0x8800] ;  /* 0x00880000d6c8783b */ /* 0x000ea80000000200 */
[----:B------:R-:W-:Y:S01]  /*b400*/  LDSM.16.M88.4 R204, [R214+0x9800] ;  /* 0x00980000d6cc783b */ /* 0x000fe20000000200 */
[C---:B-1----:R-:W-:Y:S08]  /*b410*/  HMMA.16816.F32 R4, R32.reuse, R8, RZ ;  /* 0x000000082004723c */ /* 0x042ff000000018ff */
[C---:B------:R-:W-:Y:S08]  /*b420*/  HMMA.16816.F32 R8, R32.reuse, R10, RZ ;  /* 0x0000000a2008723c */ /* 0x040ff000000018ff */
[C---:B------:R-:W-:Y:S08]  /*b430*/  HMMA.16816.F32 R12, R32.reuse, R16, RZ ;  /* 0x00000010200c723c */ /* 0x040ff000000018ff */
[C---:B------:R-:W-:Y:S08]  /*b440*/  HMMA.16816.F32 R16, R32.reuse, R18, RZ ;  /* 0x000000122010723c */ /* 0x040ff000000018ff */
[C---:B------:R-:W-:Y:S08]  /*b450*/  HMMA.16816.F32 R20, R32.reuse, R24, RZ ;  /* 0x000000182014723c */ /* 0x040ff000000018ff */
[C---:B------:R-:W-:Y:S08]  /*b460*/  HMMA.16816.F32 R24, R32.reuse, R26, RZ ;  /* 0x0000001a2018723c */ /* 0x040ff000000018ff */
[C---:B------:R-:W-:Y:S08]  /*b470*/  HMMA.16816.F32 R28, R32.reuse, R168, RZ ;  /* 0x000000a8201c723c */ /* 0x040ff000000018ff */
[----:B------:R-:W-:Y:S01]  /*b480*/  HMMA.16816.F32 R32, R32, R170, RZ ;  /* 0x000000aa2020723c */ /* 0x000fe200000018ff */
[----:B------:R-:W1:Y:S07]  /*b490*/  LDSM.16.M88.4 R168, [R214+0x9000] ;  /* 0x00900000d6a8783b */ /* 0x000e6e0000000200 */
[C---:B---3--:R-:W-:Y:S08]  /*b4a0*/  HMMA.16816.F32 R4, R172.reuse, R176, R4 ;  /* 0x000000b0ac04723c */ /* 0x048ff00000001804 */
[C---:B------:R-:W-:Y:S01]  /*b4b0*/  HMMA.16816.F32 R8, R172.reuse, R178, R8 ;  /* 0x000000b2ac08723c */ /* 0x040fe20000001808 */
[----:B------:R-:W-:Y:S07]  /*b4c0*/  LDSM.16.M88.4 R176, [R217] ;  /* 0x00000000d9b0783b */ /* 0x000fee0000000200 */
[C---:B----4-:R-:W-:Y:S08]  /*b4d0*/  HMMA.16816.F32 R12, R172.reuse, R180, R12 ;  /* 0x000000b4ac0c723c */ /* 0x050ff0000000180c */
[C---:B------:R-:W-:Y:S01]  /*b4e0*/  HMMA.16816.F32 R16, R172.reuse, R182, R16 ;  /* 0x000000b6ac10723c */ /* 0x040fe20000001810 */
[----:B------:R-:W3:Y:S07]  /*b4f0*/  LDSM.16.M88.4 R180, [R213] ;  /* 0x00000000d5b4783b */ /* 0x000eee0000000200 */
[C---:B-----5:R-:W-:Y:S08]  /*b500*/  HMMA.16816.F32 R20, R172.reuse, R184, R20 ;  /* 0x000000b8ac14723c */ /* 0x060ff00000001814 */
[C---:B------:R-:W-:Y:S01]  /*b510*/  HMMA.16816.F32 R24, R172.reuse, R186, R24 ;  /* 0x000000baac18723c */ /* 0x040fe20000001818 */
[----:B------:R-:W4:Y:S07]  /*b520*/  LDSM.16.M88.4 R184, [R213+0x800] ;  /* 0x00080000d5b8783b */ /* 0x000f2e0000000200 */
[C---:B--2---:R-:W-:Y:S08]  /*b530*/  HMMA.16816.F32 R28, R172.reuse, R188, R28 ;  /* 0x000000bcac1c723c */ /* 0x044ff0000000181c */
[----:B------:R-:W-:Y:S01]  /*b540*/  HMMA.16816.F32 R32, R172, R190, R32 ;  /* 0x000000beac20723c */ /* 0x000fe20000001820 */
[----:B------:R-:W2:Y:S04]  /*b550*/  LDSM.16.M88.4 R172, [R213+0x1000] ;  /* 0x00100000d5ac783b */ /* 0x000ea80000000200 */
[----:B------:R-:W5:Y:S03]  /*b560*/  LDSM.16.M88.4 R188, [R213+0x1800] ;  /* 0x00180000d5bc783b */ /* 0x000f660000000200 */
        /* <DEDUP_REMOVED lines=8> */
[----:B------:R-:W1:Y:S07]  /*b5f0*/  LDSM.16.M88.4 R168, [R215+0x2000] ;  /* 0x00200000d7a8783b */ /* 0x000e6e0000000200 */
[C---:B------:R-:W-:Y:S08]  /*b600*/  HMMA.16816.F32 R28, R192.reuse, R204, R28 ;  /* 0x000000ccc01c723c */ /* 0x040ff0000000181c */
[----:B------:R-:W-:Y:S01]  /*b610*/  HMMA.16816.F32 R32, R192, R206, R32 ;  /* 0x000000cec020723c */ /* 0x000fe20000001820 */
[----:B------:R-:W1:Y:S04]  /*b620*/  LDSM.16.M88.4 R192, [R208+0xb000] ;  /* 0x00b00000d0c0783b */ /* 0x000e680000000200 */
[----:B------:R-:W1:Y:S03]  /*b630*/  LDSM.16.M88.4 R204, [R208+0xb800] ;  /* 0x00b80000d0cc783b */ /* 0x000e660000000200 */
[C---:B---3--:R-:W-:Y:S08]  /*b640*/  HMMA.16816.F32 R4, R176.reuse, R180, R4 ;  /* 0x000000b4b004723c */ /* 0x048ff00000001804 */
[C---:B------:R-:W-:Y:S01]  /*b650*/  HMMA.16816.F32 R8, R176.reuse, R182, R8 ;  /* 0x000000b6b008723c */ /* 0x040fe20000001808 */
[----:B------:R-:W-:Y:S07]  /*b660*/  LDSM.16.M88.4 R180, [R231] ;  /* 0x00000000e7b4783b */ /* 0x000fee0000000200 */
[C---:B----4-:R-:W-:Y:S08]  /*b670*/  HMMA.16816.F32 R12, R176.reuse, R184, R12 ;  /* 0x000000b8b00c723c */ /* 0x050ff0000000180c */
[C---:B------:R-:W-:Y:S01]  /*b680*/  HMMA.16816.F32 R16, R176.reuse, R186, R16 ;  /* 0x000000bab010723c */ /* 0x040fe20000001810 */
[----:B------:R-:W-:Y:S07]  /*b690*/  LDSM.16.M88.4 R184, [R230] ;  /* 0x00000000e6b8783b */ /* 0x000fee0000000200 */
[C---:B--2---:R-:W-:Y:S08]  /*b6a0*/  HMMA.16816.F32 R20, R176.reuse, R172, R20 ;  /* 0x000000acb014723c */ /* 0x044ff00000001814 */
[C---:B------:R-:W-:Y:S01]  /*b6b0*/  HMMA.16816.F32 R24, R176.reuse, R174, R24 ;  /* 0x000000aeb018723c */ /* 0x040fe20000001818 */
[----:B------:R-:W2:Y:S07]  /*b6c0*/  LDSM.16.M88.4 R172, [R216+0x2000] ;  /* 0x00200000d8ac783b */ /* 0x000eae0000000200 */
[C---:B-----5:R-:W-:Y:S08]  /*b6d0*/  HMMA.16816.F32 R28, R176.reuse, R188, R28 ;  /* 0x000000bcb01c723c */ /* 0x060ff0000000181c */
[----:B------:R-:W-:Y:S01]  /*b6e0*/  HMMA.16816.F32 R32, R176, R190, R32 ;  /* 0x000000beb020723c */ /* 0x000fe20000001820 */
[----:B------:R-:W3:Y:S04]  /*b6f0*/  LDSM.16.M88.4 R176, [R229] ;  /* 0x00000000e5b0783b */ /* 0x000ee80000000200 */
[----:B------:R-:W4:Y:S03]  /*b700*/  LDSM.16.M88.4 R188, [R228] ;  /* 0x00000000e4bc783b */ /* 0x000f260000000200 */
        /* <DEDUP_REMOVED lines=8> */
[----:B------:R-:W1:Y:S07]  /*b790*/  LDSM.16.M88.4 R192, [R218+0x2000] ;  /* 0x00200000dac0783b */ /* 0x000e6e0000000200 */
[C---:B------:R-:W-:Y:S08]  /*b7a0*/  HMMA.16816.F32 R28, R168.reuse, R204, R28 ;  /* 0x000000cca81c723c */ /* 0x040ff0000000181c */
[----:B------:R-:W-:Y:S01]  /*b7b0*/  HMMA.16816.F32 R32, R168, R206, R32 ;  /* 0x000000cea820723c */ /* 0x000fe20000001820 */
[----:B------:R-:W5:Y:S04]  /*b7c0*/  LDSM.16.M88.4 R168, [R214+0xb000] ;  /* 0x00b00000d6a8783b */ /* 0x000f680000000200 */
[----:B------:R-:W1:Y:S03]  /*b7d0*/  LDSM.16.M88.4 R204, [R214+0xb800] ;  /* 0x00b80000d6cc783b */ /* 0x000e660000000200 */
        /* <DEDUP_REMOVED lines=19> */
[C---:B-----5:R-:W-:Y:S08]  /*b910*/  HMMA.16816.F32 R20, R192.reuse, R168, R20 ;  /* 0x000000a8c014723c */ /* 0x060ff00000001814 */
        /* <DEDUP_REMOVED lines=8> */
[----:B------:R-:W-:Y:S07]  /*b9a0*/  LDSM.16.M88.4 R180, [R227] ;  /* 0x00000000e3b4783b */ /* 0x000fee0000000200 */
[C---:B------:R-:W-:Y:S08]  /*b9b0*/  HMMA.16816.F32 R12, R176.reuse, R184, R12 ;  /* 0x000000b8b00c723c */ /* 0x040ff0000000180c */
[C---:B------:R-:W-:Y:S01]  /*b9c0*/  HMMA.16816.F32 R16, R176.reuse, R186, R16 ;  /* 0x000000bab010723c */ /* 0x040fe20000001810 */
[----:B------:R-:W-:Y:S07]  /*b9d0*/  LDSM.16.M88.4 R184, [R226] ;  /* 0x00000000e2b8783b */ /* 0x000fee0000000200 */
[C---:B---3--:R-:W-:Y:S08]  /*b9e0*/  HMMA.16816.F32 R20, R176.reuse, R172, R20 ;  /* 0x000000acb014723c */ /* 0x048ff00000001814 */
[C---:B------:R-:W-:Y:S01]  /*b9f0*/  HMMA.16816.F32 R24, R176.reuse, R174, R24 ;  /* 0x000000aeb018723c */ /* 0x040fe20000001818 */
[----:B------:R-:W2:Y:S07]  /*ba00*/  LDSM.16.M88.4 R172, [R216+0x4000] ;  /* 0x00400000d8ac783b */ /* 0x000eae0000000200 */
[C---:B----4-:R-:W-:Y:S08]  /*ba10*/  HMMA.16816.F32 R28, R176.reuse, R188, R28 ;  /* 0x000000bcb01c723c */ /* 0x050ff0000000181c */
        /* <DEDUP_REMOVED lines=81> */
[C---:B-1----:R-:W-:Y:S01]  /*bf30*/  HMMA.16816.F32 R4, R192.reuse, R196, R4 ;  /* 0x000000c4c004723c */ /* 0x042fe20000001804 */
[----:B------:R-:W-:Y:S04]  /*bf40*/  DEPBAR.LE SB0, 0x0 ;  /* 0x000080000000791a */ /* 0x000fe80000000000 */
[----:B------:R-:W-:Y:S03]  /*bf50*/  BAR.SYNC.DEFER_BLOCKING 0x0 ;  /* 0x0000000000007b1d */ /* 0x000fe60000010000 */
[C---:B------:R-:W-:Y:S08]  /*bf60*/  HMMA.16816.F32 R8, R192.reuse, R198, R8 ;  /* 0x000000c6c008723c */ /* 0x040ff00000001808 */
[C---:B------:R-:W-:Y:S08]  /*bf70*/  HMMA.16816.F32 R12, R192.reuse, R200, R12 ;  /* 0x000000c8c00c723c */ /* 0x040ff0000000180c */
[C---:B------:R-:W-:Y:S08]  /*bf80*/  HMMA.16816.F32 R16, R192.reuse, R202, R16 ;  /* 0x000000cac010723c */ /* 0x040ff00000001810 */
[C---:B-----5:R-:W-:Y:S08]  /*bf90*/  HMMA.16816.F32 R20, R192.reuse, R168, R20 ;  /* 0x000000a8c014723c */ /* 0x060ff00000001814 */
[C---:B------:R-:W-:Y:S08]  /*bfa0*/  HMMA.16816.F32 R24, R192.reuse, R170, R24 ;  /* 0x000000aac018723c */ /* 0x040ff00000001818 */
[C---:B------:R-:W-:Y:S08]  /*bfb0*/  HMMA.16816.F32 R28, R192.reuse, R204, R28 ;  /* 0x000000ccc01c723c */ /* 0x040ff0000000181c */
[----:B------:R-:W-:Y:S08]  /*bfc0*/  HMMA.16816.F32 R32, R192, R206, R32 ;  /* 0x000000cec020723c */ /* 0x000ff00000001820 */
[C---:B--2---:R-:W-:Y:S08]  /*bfd0*/  HMMA.16816.F32 R4, R176.reuse, R180, R4 ;  /* 0x000000b4b004723c */ /* 0x044ff00000001804 */
[C---:B------:R-:W-:Y:S08]  /*bfe0*/  HMMA.16816.F32 R8, R176.reuse, R182, R8 ;  /* 0x000000b6b008723c */ /* 0x040ff00000001808 */
[C---:B------:R-:W-:Y:S08]  /*bff0*/  HMMA.16816.F32 R12, R176.reuse, R184, R12 ;  /* 0x000000b8b00c723c */ /* 0x040ff0000000180c */
[C---:B------:R-:W-:Y:S08]  /*c000*/  HMMA.16816.F32 R16, R176.reuse, R186, R16 ;  /* 0x000000bab010723c */ /* 0x040ff00000001810 */
[C---:B---3--:R-:W-:Y:S08]  /*c010*/  HMMA.16816.F32 R20, R176.reuse, R172, R20 ;  /* 0x000000acb014723c */ /* 0x048ff00000001814 */
[C---:B------:R-:W-:Y:S08]  /*c020*/  HMMA.16816.F32 R24, R176.reuse, R174, R24 ;  /* 0x000000aeb018723c */ /* 0x040ff00000001818 */
[C---:B----4-:R-:W-:Y:S08]  /*c030*/  HMMA.16816.F32 R28, R176.reuse, R188, R28 ;  /* 0x000000bcb01c723c */ /* 0x050ff0000000181c */
[----:B------:R-:W-:Y:S01]  /*c040*/  HMMA.16816.F32 R32, R176, R190, R32 ;  /* 0x000000beb020723c */ /* 0x000fe20000001820 */
[----:B------:R-:W-:-:S07]  /*c050*/  @P0 BRA `(.L_x_353) ;  /* 0xffffedc000000947 */ /* 0x000fce000383ffff */
.L_x_352:
[----:B------:R-:W-:Y:S01]  /*c060*/  FMNMX.FTZ R0, R4, R149, !PT ;  /* 0x0000009504007209 */ /* 0x000fe20007810000 */
[----:B------:R-:W-:Y:S01]  /*c070*/  USHF.L.U32 UR4, UR21, 0x1, URZ ;  /* 0x0000000115047899 */ /* 0x000fe2000800063f */
[----:B-1----:R-:W-:Y:S01]  /*c080*/  LDSM.16.MT88.4 R172, [R209+0x10000] ;  /* 0x01000000d1ac783b */ /* 0x002fe20000004200 */
[----:B------:R-:W-:Y:S01]  /*c090*/  UIADD3 UR21, UR21, -0x1, URZ ;  /* 0xffffffff15157890 */ /* 0x000fe2000fffe03f */
[----:B------:R-:W-:Y:S04]  /*c0a0*/  FMNMX.FTZ R0, R5, R0, !PT ;  /* 0x0000000005007209 */ /* 0x000fe80007810000 */
[----:B------:R-:W-:Y:S02]  /*c0b0*/  FMNMX.FTZ R0, R8, R0, !PT ;  /* 0x0000000008007209 */ /* 0x000fe40007810000 */
[----:B------:R-:W-:Y:S02]  /*c0c0*/  LDSM.16.MT88.4 R176, [R210+0x10000] ;  /* 0x01000000d2b0783b */ /* 0x000fe40000004200 */
[----:B------:R-:W-:Y:S04]  /*c0d0*/  FMNMX.FTZ R0, R9, R0, !PT ;  /* 0x0000000009007209 */ /* 0x000fe80007810000 */
        /* <DEDUP_REMOVED lines=24> */
[----:B------:R-:W-:Y:S01]  /*c260*/  SHFL.BFLY PT, R3, R148, 0x2, 0x1f ;  /* 0x0c401f0094037f89 */ /* 0x000fe200000e0000 */
[----:B------:R-:W-:Y:S04]  /*c270*/  FMNMX.FTZ R0, R30, R0, !PT ;  /* 0x000000001e007209 */ /* 0x000fe80007810000 */
[----:B------:R-:W-:Y:S04]  /*c280*/  FMNMX.FTZ R0, R31, R0, !PT ;  /* 0x000000001f007209 */ /* 0x000fe80007810000 */
[----:B------:R-:W-:Y:S04]  /*c290*/  FMNMX.FTZ R0, R34, R0, !PT ;  /* 0x0000000022007209 */ /* 0x000fe80007810000 */
[----:B------:R-:W-:Y:S05]  /*c2a0*/  FMNMX.FTZ R0, R35, R0, !PT ;  /* 0x0000000023007209 */ /* 0x000fea0007810000 */
        /* <DEDUP_REMOVED lines=8> */
[----:B------:R-:W-:Y:S02]  /*c330*/  LOP3.LUT R151, R237, UR14, R238, 0x96, !PT ;  /* 0x0000000eed977c12 */ /* 0x000fe4000f8e96ee */
[C---:B------:R-:W-:Y:S01]  /*c340*/  FSETP.NEU.FTZ.AND P1, PT, R148.reuse, -INF , PT ;  /* 0xff8000009400780b */ /* 0x040fe20003f3d000 */
[C---:B------:R-:W-:Y:S02]  /*c350*/  FMUL.FTZ R184, R148.reuse, c[0x0][0x23c] ;  /* 0x00008f0094b87a20 */ /* 0x040fe40000410000 */
[----:B------:R-:W-:Y:S01]  /*c360*/  FADD.FTZ R2, -R148, R149 ;  /* 0x0000009594027221 */ /* 0x000fe20000010100 */
[----:B------:R-:W-:Y:S01]  /*c370*/  MOV R149, UR4 ;  /* 0x0000000400957c02 */ /* 0x000fe20008000f00 */
[----:B------:R-:W-:Y:S01]  /*c380*/  IMAD.WIDE.U32 R188, R151, -0x326172a9, RZ ;  /* 0xcd9e8d5797bc7825 */ /* 0x000fe200078e00ff */
[----:B------:R-:W-:Y:S01]  /*c390*/  FSEL R184, R184, RZ, P1 ;  /* 0x000000ffb8b87208 */ /* 0x000fe20000800000 */
[----:B------:R-:W-:Y:S01]  /*c3a0*/  UIADD3 UR4, UR4, 0x1, URZ ;  /* 0x0000000104047890 */ /* 0x000fe2000fffe03f */
[----:B------:R-:W-:Y:S01]  /*c3b0*/  FSETP.NEU.FTZ.AND P1, PT, R3, -INF , PT ;  /* 0xff8000000300780b */ /* 0x000fe20003f3d000 */
[----:B------:R-:W-:Y:S01]  /*c3c0*/  FMUL.FTZ R2, R2, c[0x0][0x23c] ;  /* 0x00008f0002027a20 */ /* 0x000fe20000410000 */
[----:B------:R-:W-:Y:S01]  /*c3d0*/  LOP3.LUT R149, R239, UR25, R149, 0x96, !PT ;  /* 0x00000019ef957c12 */ /* 0x000fe2000f8e9695 */
[--C-:B------:R-:W-:Y:S01]  /*c3e0*/  FFMA.FTZ R8, R8, c[0x0][0x23c], -R184.reuse ;  /* 0x00008f0008087a23 */ /* 0x100fe200000108b8 */
[----:B------:R-:W-:Y:S01]  /*c3f0*/  FSEL R185, R185, RZ, P1 ;  /* 0x000000ffb9b97208 */ /* 0x000fe20000800000 */
[----:B------:R-:W-:Y:S02]  /*c400*/  FFMA.FTZ R9, R9, c[0x0][0x23c], -R184 ;  /* 0x00008f0009097a23 */ /* 0x000fe400000108b8 */
[----:B------:R1:W-:Y:S01]  /*c410*/  MUFU.EX2 R240, R8 ;  /* 0x0000000800f07308 */ /* 0x0003e20000000800 */
[----:B------:R-:W-:Y:S04]  /*c420*/  IMAD.WIDE.U32 R168, R149, -0x326172a9, RZ ;  /* 0xcd9e8d5795a87825 */ /* 0x000fe800078e00ff */
[--C-:B------:R-:W-:Y:S01]  /*c430*/  FFMA.FTZ R10, R10, c[0x0][0x23c], -R185.reuse ;  /* 0x00008f000a0a7a23 */ /* 0x100fe200000108b9 */
[----:B------:R-:W-:Y:S01]  /*c440*/  LOP3.LUT R0, R169, UR15, R242, 0x96, !PT ;  /* 0x0000000fa9007c12 */ /* 0x000fe2000f8e96f2 */
[--C-:B------:R-:W-:Y:S02]  /*c450*/  FFMA.FTZ R11, R11, c[0x0][0x23c], -R185.reuse ;  /* 0x00008f000b0b7a23 */ /* 0x100fe400000108b9 */
[--C-:B------:R-:W-:Y:S01]  /*c460*/  FFMA.FTZ R4, R4, c[0x0][0x23c], -R184.reuse ;  /* 0x00008f0004047a23 */ /* 0x100fe200000108b8 */
[----:B------:R2:W-:Y:S01]  /*c470*/  MUFU.EX2 R207, R9 ;  /* 0x0000000900cf7308 */ /* 0x0005e20000000800 */
[--C-:B------:R-:W-:Y:S02]  /*c480*/  FFMA.FTZ R5, R5, c[0x0][0x23c], -R184.reuse ;  /* 0x00008f0005057a23 */ /* 0x100fe400000108b8 */
[--C-:B------:R-:W-:Y:S02]  /*c490*/  FFMA.FTZ R6, R6, c[0x0][0x23c], -R185.reuse ;  /* 0x00008f0006067a23 */ /* 0x100fe400000108b9 */
[--C-:B------:R-:W-:Y:S02]  /*c4a0*/  FFMA.FTZ R7, R7, c[0x0][0x23c], -R185.reuse ;  /* 0x00008f0007077a23 */ /* 0x100fe400000108b9 */
[--C-:B------:R-:W-:Y:S02]  /*c4b0*/  FFMA.FTZ R32, R32, c[0x0][0x23c], -R184.reuse ;  /* 0x00008f0020207a23 */ /* 0x100fe400000108b8 */
[--C-:B------:R-:W-:Y:S01]  /*c4c0*/  FFMA.FTZ R34, R34, c[0x0][0x23c], -R185.reuse ;  /* 0x00008f0022227a23 */ /* 0x100fe200000108b9 */
[----:B------:R3:W-:Y:S01]  /*c4d0*/  MUFU.EX2 R206, R10 ;  /* 0x0000000a00ce7308 */ /* 0x0007e20000000800 */
[--C-:B------:R-:W-:Y:S02]  /*c4e0*/  FFMA.FTZ R16, R16, c[0x0][0x23c], -R184.reuse ;  /* 0x00008f0010107a23 */ /* 0x100fe400000108b8 */
[----:B------:R-:W-:Y:S01]  /*c4f0*/  FFMA.FTZ R17, R17, c[0x0][0x23c], -R184 ;  /* 0x00008f0011117a23 */ /* 0x000fe200000108b8 */
[----:B-1----:R-:W-:Y:S01]  /*c500*/  LOP3.LUT R8, R189, UR13, R168, 0x96, !PT ;  /* 0x0000000dbd087c12 */ /* 0x002fe2000f8e96a8 */
[----:B------:R-:W-:Y:S04]  /*c510*/  IMAD.WIDE.U32 R168, R0, -0x2daee0ad, RZ ;  /* 0xd2511f5300a87825 */ /* 0x000fe800078e00ff */
[--C-:B------:R-:W-:Y:S01]  /*c520*/  FFMA.FTZ R18, R18, c[0x0][0x23c], -R185.reuse ;  /* 0x00008f0012127a23 */ /* 0x100fe200000108b9 */
[----:B------:R1:W-:Y:S01]  /*c530*/  MUFU.EX2 R205, R11 ;  /* 0x0000000b00cd7308 */ /* 0x0003e20000000800 */
[--C-:B------:R-:W-:Y:S02]  /*c540*/  FFMA.FTZ R19, R19, c[0x0][0x23c], -R185.reuse ;  /* 0x00008f0013137a23 */ /* 0x100fe400000108b9 */
[--C-:B------:R-:W-:Y:S02]  /*c550*/  FFMA.FTZ R12, R12, c[0x0][0x23c], -R184.reuse ;  /* 0x00008f000c0c7a23 */ /* 0x100fe400000108b8 */
[----:B--2---:R-:W-:Y:S04]  /*c560*/  IMAD.WIDE.U32 R8, R8, -0x2daee0ad, RZ ;  /* 0xd2511f5308087825 */ /* 0x004fe800078e00ff */
[----:B------:R-:W-:Y:S01]  /*c570*/  FFMA.FTZ R13, R13, c[0x0][0x23c], -R184 ;  /* 0x00008f000d0d7a23 */ /* 0x000fe200000108b8 */
[----:B------:R2:W-:Y:S01]  /*c580*/  MUFU.EX2 R204, R4 ;  /* 0x0000000400cc7308 */ /* 0x0005e20000000800 */
[----:B------:R-:W-:Y:S01]  /*c590*/  LOP3.LUT R0, R9, UR10, R168, 0x96, !PT ;  /* 0x0000000a09007c12 */ /* 0x000fe2000f8e96a8 */
[--C-:B------:R-:W-:Y:S01]  /*c5a0*/  FFMA.FTZ R14, R14, c[0x0][0x23c], -R185.reuse ;  /* 0x00008f000e0e7a23 */ /* 0x100fe200000108b9 */
[----:B---3--:R-:W-:Y:S01]  /*c5b0*/  LOP3.LUT R10, R169, UR12, R236, 0x96, !PT ;  /* 0x0000000ca90a7c12 */ /* 0x008fe2000f8e96ec */
[--C-:B------:R-:W-:Y:S02]  /*c5c0*/  FFMA.FTZ R15, R15, c[0x0][0x23c], -R185.reuse ;  /* 0x00008f000f0f7a23 */ /* 0x100fe400000108b9 */
[----:B------:R-:W-:Y:S04]  /*c5d0*/  IMAD.WIDE.U32 R180, R0, -0x326172a9, RZ ;  /* 0xcd9e8d5700b47825 */ /* 0x000fe800078e00ff */
[----:B------:R3:W-:Y:S01]  /*c5e0*/  MUFU.EX2 R203, R5 ;  /* 0x0000000500cb7308 */ /* 0x0007e20000000800 */
[----:B------:R-:W-:Y:S04]  /*c5f0*/  IMAD.WIDE.U32 R168, R10, -0x326172a9, RZ ;  /* 0xcd9e8d570aa87825 */ /* 0x000fe800078e00ff */
[----:B------:R-:W-:Y:S01]  /*c600*/  FFMA.FTZ R24, R24, c[0x0][0x23c], -R184 ;  /* 0x00008f0018187a23 */ /* 0x000fe200000108b8 */
[----:B------:R-:W-:Y:S01]  /*c610*/  LOP3.LUT R0, R181, UR9, R168, 0x96, !PT ;  /* 0x00000009b5007c12 */ /* 0x000fe2000f8e96a8 */
[----:B------:R-:W-:Y:S01]  /*c620*/  FFMA.FTZ R25, R25, c[0x0][0x23c], -R184 ;  /* 0x00008f0019197a23 */ /* 0x000fe200000108b8 */
[----:B------:R-:W-:Y:S01]  /*c630*/  LOP3.LUT R10, R169, UR11, R188, 0x96, !PT ;  /* 0x0000000ba90a7c12 */ /* 0x000fe2000f8e96bc */
[--C-:B------:R-:W-:Y:S01]  /*c640*/  FFMA.FTZ R26, R26, c[0x0][0x23c], -R185.reuse ;  /* 0x00008f001a1a7a23 */ /* 0x100fe200000108b9 */
[----:B------:R4:W-:Y:S01]  /*c650*/  MUFU.EX2 R202, R6 ;  /* 0x0000000600ca7308 */ /* 0x0009e20000000800 */
[----:B------:R-:W-:Y:S04]  /*c660*/  IMAD.WIDE.U32 R182, R0, -0x2daee0ad, RZ ;  /* 0xd2511f5300b67825 */ /* 0x000fe800078e00ff */
[----:B-1----:R-:W-:Y:S04]  /*c670*/  IMAD.WIDE.U32 R10, R10, -0x2daee0ad, RZ ;  /* 0xd2511f530a0a7825 */ /* 0x002fe800078e00ff */
[----:B------:R-:W-:Y:S01]  /*c680*/  FADD.FTZ R0, -R3, R150 ;  /* 0x0000009603007221 */ /* 0x000fe20000010100 */
[----:B------:R1:W-:Y:S01]  /*c690*/  MUFU.EX2 R201, R7 ;  /* 0x0000000700c97308 */ /* 0x0003e20000000800 */
[----:B--2---:R-:W-:Y:S01]  /*c6a0*/  LOP3.LUT R4, R183, UR6, R10, 0x96, !PT ;  /* 0x00000006b7047c12 */ /* 0x004fe2000f8e960a */
[--C-:B------:R-:W-:Y:S01]  /*c6b0*/  FFMA.FTZ R27, R27, c[0x0][0x23c], -R185.reuse ;  /* 0x00008f001b1b7a23 */ /* 0x100fe200000108b9 */
[----:B------:R-:W-:Y:S01]  /*c6c0*/  LOP3.LUT R8, R11, UR8, R8, 0x96, !PT ;  /* 0x000000080b087c12 */ /* 0x000fe2000f8e9608 */
[----:B------:R-:W-:Y:S02]  /*c6d0*/  FMUL.FTZ R0, R0, c[0x0][0x23c] ;  /* 0x00008f0000007a20 */ /* 0x000fe40000410000 */
[----:B---3--:R-:W-:Y:S04]  /*c6e0*/  IMAD.WIDE.U32 R4, R4, -0x326172a9, RZ ;  /* 0xcd9e8d5704047825 */ /* 0x008fe800078e00ff */
[----:B------:R-:W-:Y:S01]  /*c6f0*/  IMAD.WIDE.U32 R186, R8, -0x326172a9, RZ ;  /* 0xcd9e8d5708ba7825 */ /* 0x000fe200078e00ff */
[----:B------:R-:W2:Y:S01]  /*c700*/  MUFU.EX2 R2, R2 ;  /* 0x0000000200027308 */ /* 0x000ea20000000800 */
[----:B------:R-:W-:Y:S02]  /*c710*/  SHF.R.U32.HI R11, RZ, 0x18, R4 ;  /* 0x00000018ff0b7819 */ /* 0x000fe40000011604 */
[----:B----4-:R-:W-:Y:S01]  /*c720*/  LOP3.LUT R6, R4, 0xffff, RZ, 0xc0, !PT ;  /* 0x0000ffff04067812 */ /* 0x010fe200078ec0ff */
[----:B------:R-:W-:Y:S01]  /*c730*/  FFMA.FTZ R20, R20, c[0x0][0x23c], -R184 ;  /* 0x00008f0014147a23 */ /* 0x000fe200000108b8 */
[----:B------:R-:W-:Y:S01]  /*c740*/  LOP3.LUT R5, R5, UR16, R186, 0x96, !PT ;  /* 0x0000001005057c12 */ /* 0x000fe2000f8e96ba */
[----:B------:R-:W-:Y:S01]  /*c750*/  FFMA.FTZ R22, R22, c[0x0][0x23c], -R185 ;  /* 0x00008f0016167a23 */ /* 0x000fe200000108b9 */
[----:B------:R-:W-:Y:S01]  /*c760*/  SHF.R.U32.HI R8, RZ, 0x10, R4 ;  /* 0x00000010ff087819 */ /* 0x000fe20000011604 */
[--C-:B------:R-:W-:Y:S01]  /*c770*/  FFMA.FTZ R28, R28, c[0x0][0x23c], -R184.reuse ;  /* 0x00008f001c1c7a23 */ /* 0x100fe200000108b8 */
[----:B------:R-:W-:Y:S01]  /*c780*/  LOP3.LUT R149, R4, 0xff, RZ, 0xc0, !PT ;  /* 0x000000ff04957812 */ /* 0x000fe200078ec0ff */
[----:B------:R-:W3:Y:S01]  /*c790*/  MUFU.EX2 R0, R0 ;  /* 0x0000000000007308 */ /* 0x000ee20000000800 */
[----:B------:R-:W-:Y:S01]  /*c7a0*/  LOP3.LUT R4, R5, 0xffff, RZ, 0xc0, !PT ;  /* 0x0000ffff05047812 */ /* 0x000fe200078ec0ff */
[----:B------:R-:W-:Y:S01]  /*c7b0*/  FFMA.FTZ R29, R29, c[0x0][0x23c], -R184 ;  /* 0x00008f001d1d7a23 */ /* 0x000fe200000108b8 */
[----:B-1----:R-:W-:Y:S01]  /*c7c0*/  SHF.R.U32.HI R7, RZ, 0x10, R5 ;  /* 0x00000010ff077819 */ /* 0x002fe20000011605 */
[--C-:B------:R-:W-:Y:S01]  /*c7d0*/  FFMA.FTZ R30, R30, c[0x0][0x23c], -R185.reuse ;  /* 0x00008f001e1e7a23 */ /* 0x100fe200000108b9 */
[----:B------:R-:W-:Y:S01]  /*c7e0*/  SHF.R.U32.HI R10, RZ, 0x8, R6 ;  /* 0x00000008ff0a7819 */ /* 0x000fe20000011606 */
[----:B------:R-:W-:Y:S01]  /*c7f0*/  FFMA.FTZ R31, R31, c[0x0][0x23c], -R185 ;  /* 0x00008f001f1f7a23 */ /* 0x000fe200000108b9 */
[----:B------:R-:W-:Y:S02]  /*c800*/  LOP3.LUT R9, R8, 0xff, RZ, 0xc0, !PT ;  /* 0x000000ff08097812 */ /* 0x000fe400078ec0ff */
[----:B------:R-:W-:Y:S01]  /*c810*/  LOP3.LUT R8, R5, 0xff, RZ, 0xc0, !PT ;  /* 0x000000ff05087812 */ /* 0x000fe200078ec0ff */
[----:B------:R1:W-:Y:S01]  /*c820*/  MUFU.EX2 R200, R16 ;  /* 0x0000001000c87308 */ /* 0x0003e20000000800 */
[----:B------:R-:W-:Y:S02]  /*c830*/  SHF.R.U32.HI R6, RZ, 0x18, R5 ;  /* 0x00000018ff067819 */ /* 0x000fe40000011605 */
[----:B------:R-:W-:Y:S01]  /*c840*/  SHF.R.U32.HI R5, RZ, 0x8, R4 ;  /* 0x00000008ff057819 */ /* 0x000fe20000011604 */
[C---:B--2---:R-:W-:Y:S01]  /*c850*/  FMUL.FTZ R36, R2.reuse, R36 ;  /* 0x0000002402247220 */ /* 0x044fe20000410000 */
[----:B------:R-:W-:Y:S01]  /*c860*/  LOP3.LUT R4, R7, 0xff, RZ, 0xc0, !PT ;  /* 0x000000ff07047812 */ /* 0x000fe200078ec0ff */
[C---:B------:R-:W-:Y:S01]  /*c870*/  FMUL.FTZ R37, R2.reuse, R37 ;  /* 0x0000002502257220 */ /* 0x040fe20000410000 */
[----:B------:R-:W-:Y:S01]  /*c880*/  PRMT R10, R149, 0x5410, R10 ;  /* 0x00005410950a7816 */ /* 0x000fe2000000000a */
[C---:B------:R-:W-:Y:S01]  /*c890*/  FMUL.FTZ R40, R2.reuse, R40 ;  /* 0x0000002802287220 */ /* 0x040fe20000410000 */
[----:B------:R-:W-:Y:S01]  /*c8a0*/  PRMT R9, R9, 0x5410, R11 ;  /* 0x0000541009097816 */ /* 0x000fe2000000000b */
[----:B------:R-:W-:Y:S01]  /*c8b0*/  FMUL.FTZ R41, R2, R41 ;  /* 0x0000002902297220 */ /* 0x000fe20000410000 */
[----:B------:R-:W-:Y:S01]  /*c8c0*/  PRMT R5, R8, 0x5410, R5 ;  /* 0x0000541008057816 */ /* 0x000fe20000000005 */
[--C-:B------:R-:W-:Y:S01]  /*c8d0*/  HSET2.LE.AND R170, R10, R245.reuse, PT ;  /* 0x000000f50aaa7233 */ /* 0x100fe20003803000 */
[----:B------:R-:W-:Y:S01]  /*c8e0*/  PRMT R4, R4, 0x5410, R6 ;  /* 0x0000541004047816 */ /* 0x000fe20000000006 */
[--C-:B------:R-:W-:Y:S01]  /*c8f0*/  HSET2.LE.AND R171, R9, R245.reuse, PT ;  /* 0x000000f509ab7233 */ /* 0x100fe20003803000 */
[----:B------:R-:W-:Y:S01]  /*c900*/  F2FP.PACK_AB R6, R203, R204 ;  /* 0x000000cccb06723e */ /* 0x000fe200000000ff */
[--C-:B------:R-:W-:Y:S01]  /*c910*/  HSET2.LE.AND R168, R5, R245.reuse, PT ;  /* 0x000000f505a87233 */ /* 0x100fe20003803000 */
[----:B------:R-:W-:Y:S01]  /*c920*/  F2FP.PACK_AB R5, R205, R206 ;  /* 0x000000cecd05723e */ /* 0x000fe200000000ff */
[--C-:B------:R-:W-:Y:S01]  /*c930*/  HSET2.LE.AND R169, R4, R245.reuse, PT ;  /* 0x000000f504a97233 */ /* 0x100fe20003803000 */
[----:B------:R-:W-:Y:S01]  /*c940*/  F2FP.PACK_AB R4, R207, R240 ;  /* 0x000000f0cf04723e */ /* 0x000fe200000000ff */
[C---:B------:R-:W-:Y:S01]  /*c950*/  FMUL.FTZ R8, R2.reuse, R156 ;  /* 0x0000009c02087220 */ /* 0x040fe20000410000 */
[----:B------:R-:W-:Y:S01]  /*c960*/  F2FP.PACK_AB R7, R201, R202 ;  /* 0x000000cac907723e */ /* 0x000fe200000000ff */
[----:B------:R-:W-:Y:S01]  /*c970*/  FMUL.FTZ R9, R2, R157 ;  /* 0x0000009d02097220 */ /* 0x000fe20000410000 */
[----:B------:R-:W-:Y:S01]  /*c980*/  LOP3.LUT R170, R170, R4, RZ, 0xc0, !PT ;  /* 0x00000004aaaa7212 */ /* 0x000fe200078ec0ff */
[C---:B------:R-:W-:Y:S01]  /*c990*/  FMUL.FTZ R4, R2.reuse, R152 ;  /* 0x0000009802047220 */ /* 0x040fe20000410000 */
[----:B------:R-:W-:Y:S01]  /*c9a0*/  LOP3.LUT R171, R171, R5, RZ, 0xc0, !PT ;  /* 0x00000005abab7212 */ /* 0x000fe200078ec0ff */
[----:B------:R-:W-:Y:S01]  /*c9b0*/  FMUL.FTZ R5, R2, R153 ;  /* 0x0000009902057220 */ /* 0x000fe20000410000 */
[----:B------:R-:W-:Y:S01]  /*c9c0*/  LOP3.LUT R168, R168, R6, RZ, 0xc0, !PT ;  /* 0x00000006a8a87212 */ /* 0x000fe200078ec0ff */
[C---:B---3--:R-:W-:Y:S01]  /*c9d0*/  FMUL.FTZ R6, R0.reuse, R154 ;  /* 0x0000009a00067220 */ /* 0x048fe20000410000 */
[----:B------:R-:W-:Y:S01]  /*c9e0*/  LOP3.LUT R169, R169, R7, RZ, 0xc0, !PT ;  /* 0x00000007a9a97212 */ /* 0x000fe200078ec0ff */
[C---:B------:R-:W-:Y:S01]  /*c9f0*/  FMUL.FTZ R7, R0.reuse, R155 ;  /* 0x0000009b00077220 */ /* 0x040fe20000410000 */
[----:B------:R-:W-:Y:S01]  /*ca00*/  LOP3.LUT R150, R187, UR7, R180, 0x96, !PT ;  /* 0x00000007bb967c12 */ /* 0x000fe2000f8e96b4 */
[----:B------:R-:W2:Y:S01]  /*ca10*/  LDSM.16.MT88.4 R152, [R212+0x10000] ;  /* 0x01000000d498783b */ /* 0x000ea20000004200 */
[C---:B------:R-:W-:Y:S01]  /*ca20*/  FMUL.FTZ R10, R0.reuse, R158 ;  /* 0x0000009e000a7220 */ /* 0x040fe20000410000 */
[----:B------:R3:W4:Y:S01]  /*ca30*/  MUFU.EX2 R199, R17 ;  /* 0x0000001100c77308 */ /* 0x0007220000000800 */
[----:B------:R-:W-:Y:S02]  /*ca40*/  FMUL.FTZ R11, R0, R159 ;  /* 0x0000009f000b7220 */ /* 0x000fe40000410000 */
[C---:B------:R-:W-:Y:S03]  /*ca50*/  HMMA.16816.F32 R4, R168.reuse, R172, R4 ;  /* 0x000000aca804723c */ /* 0x040fe60000001804 */
[----:B------:R-:W5:Y:S02]  /*ca60*/  LDSM.16.MT88.4 R156, [R211+0x10000] ;  /* 0x01000000d39c783b */ /* 0x000f640000004200 */
[----:B-1----:R-:W-:Y:S02]  /*ca70*/  FMUL.FTZ R16, R2, R160 ;  /* 0x000000a002107220 */ /* 0x002fe40000410000 */
[C---:B------:R-:W-:Y:S01]  /*ca80*/  FMUL.FTZ R38, R0.reuse, R38 ;  /* 0x0000002600267220 */ /* 0x040fe20000410000 */
[C---:B------:R-:W-:Y:S01]  /*ca90*/  HMMA.16816.F32 R8, R168.reuse, R174, R8 ;  /* 0x000000aea808723c */ /* 0x040fe20000001808 */
[----:B------:R1:W-:Y:S02]  /*caa0*/  MUFU.EX2 R198, R18 ;  /* 0x0000001200c67308 */ /* 0x0003e40000000800 */
[----:B------:R-:W4:Y:S01]  /*cab0*/  LDSM.16.MT88.4 R172, [R209+0x12000] ;  /* 0x01200000d1ac783b */ /* 0x000f220000004200 */
[C---:B------:R-:W-:Y:S02]  /*cac0*/  FMUL.FTZ R39, R0.reuse, R39 ;  /* 0x0000002700277220 */ /* 0x040fe40000410000 */
[C---:B------:R-:W-:Y:S02]  /*cad0*/  FMUL.FTZ R42, R0.reuse, R42 ;  /* 0x0000002a002a7220 */ /* 0x040fe40000410000 */
[----:B------:R-:W-:Y:S03]  /*cae0*/  FMUL.FTZ R43, R0, R43 ;  /* 0x0000002b002b7220 */ /* 0x000fe60000410000 */
[C---:B------:R-:W-:Y:S01]  /*caf0*/  HMMA.16816.F32 R36, R168.reuse, R176, R36 ;  /* 0x000000b0a824723c */ /* 0x040fe20000001824 */
[----:B------:R5:W4:Y:S02]  /*cb00*/  MUFU.EX2 R197, R19 ;  /* 0x0000001300c57308 */ /* 0x000b240000000800 */
[C---:B---3--:R-:W-:Y:S02]  /*cb10*/  FMUL.FTZ R17, R2.reuse, R161 ;  /* 0x000000a102117220 */ /* 0x048fe40000410000 */
[C---:B------:R-:W-:Y:S02]  /*cb20*/  FMUL.FTZ R44, R2.reuse, R44 ;  /* 0x0000002c022c7220 */ /* 0x040fe40000410000 */
[----:B------:R-:W-:Y:S01]  /*cb30*/  FMUL.FTZ R45, R2, R45 ;  /* 0x0000002d022d7220 */ /* 0x000fe20000410000 */
[C---:B------:R-:W-:Y:S01]  /*cb40*/  HMMA.16816.F32 R40, R168.reuse, R178, R40 ;  /* 0x000000b2a828723c */ /* 0x040fe20000001828 */
[----:B------:R-:W-:Y:S02]  /*cb50*/  LDSM.16.MT88.4 R176, [R212+0x10800] ;  /* 0x01080000d4b0783b */ /* 0x000fe40000004200 */
[----:B------:R3:W-:Y:S01]  /*cb60*/  MUFU.EX2 R194, R14 ;  /* 0x0000000e00c27308 */ /* 0x0007e20000000800 */
[C---:B------:R-:W-:Y:S02]  /*cb70*/  FMUL.FTZ R46, R0.reuse, R46 ;  /* 0x0000002e002e7220 */ /* 0x040fe40000410000 */
[C---:B------:R-:W-:Y:S02]  /*cb80*/  FMUL.FTZ R47, R0.reuse, R47 ;  /* 0x0000002f002f7220 */ /* 0x040fe40000410000 */
[----:B-1----:R-:W-:Y:S04]  /*cb90*/  FMUL.FTZ R18, R0, R162 ;  /* 0x000000a200127220 */ /* 0x002fe80000410000 */
[C---:B------:R-:W-:Y:S01]  /*cba0*/  FMUL.FTZ R48, R2.reuse, R48 ;  /* 0x0000003002307220 */ /* 0x040fe20000410000 */
[C---:B--2---:R-:W-:Y:S01]  /*cbb0*/  HMMA.16816.F32 R44, R168.reuse, R152, R44 ;  /* 0x00000098a82c723c */ /* 0x044fe2000000182c */
[----:B------:R1:W-:Y:S02]  /*cbc0*/  MUFU.EX2 R193, R15 ;  /* 0x0000000f00c17308 */ /* 0x0003e40000000800 */
[----:B------:R-:W-:Y:S02]  /*cbd0*/  FMUL.FTZ R49, R2, R49 ;  /* 0x0000003102317220 */ /* 0x000fe40000410000 */
[C---:B------:R-:W-:Y:S02]  /*cbe0*/  FMUL.FTZ R50, R0.reuse, R50 ;  /* 0x0000003200327220 */ /* 0x040fe40000410000 */
[C---:B------:R-:W-:Y:S02]  /*cbf0*/  FMUL.FTZ R51, R0.reuse, R51 ;  /* 0x0000003300337220 */ /* 0x040fe40000410000 */
[----:B-----5:R-:W-:Y:S02]  /*cc00*/  FMUL.FTZ R19, R0, R163 ;  /* 0x000000a300137220 */ /* 0x020fe40000410000 */
[----:B------:R-:W-:Y:S01]  /*cc10*/  LDSM.16.MT88.4 R160, [R209+0x10800] ;  /* 0x01080000d1a0783b */ /* 0x000fe20000004200 */
[C---:B------:R-:W-:Y:S01]  /*cc20*/  FMUL.FTZ R52, R2.reuse, R52 ;  /* 0x0000003402347220 */ /* 0x040fe20000410000 */
[----:B------:R2:W-:Y:S01]  /*cc30*/  MUFU.EX2 R196, R12 ;  /* 0x0000000c00c47308 */ /* 0x0005e20000000800 */
[C---:B------:R-:W-:Y:S03]  /*cc40*/  HMMA.16816.F32 R48, R168.reuse, R154, R48 ;  /* 0x0000009aa830723c */ /* 0x040fe60000001830 */
[----:B------:R-:W-:Y:S02]  /*cc50*/  FMUL.FTZ R53, R2, R53 ;  /* 0x0000003502357220 */ /* 0x000fe40000410000 */
[----:B------:R-:W5:Y:S01]  /*cc60*/  LDSM.16.MT88.4 R152, [R210+0x12000] ;  /* 0x01200000d298783b */ /* 0x000f620000004200 */
[C---:B------:R-:W-:Y:S02]  /*cc70*/  FMUL.FTZ R54, R0.reuse, R54 ;  /* 0x0000003600367220 */ /* 0x040fe40000410000 */
[C---:B------:R-:W-:Y:S01]  /*cc80*/  FMUL.FTZ R55, R0.reuse, R55 ;  /* 0x0000003700377220 */ /* 0x040fe20000410000 */
[----:B------:R2:W2:Y:S03]  /*cc90*/  MUFU.EX2 R195, R13 ;  /* 0x0000000d00c37308 */ /* 0x0004a60000000800 */
[C---:B---3--:R-:W-:Y:S02]  /*cca0*/  FMUL.FTZ R14, R0.reuse, R166 ;  /* 0x000000a6000e7220 */ /* 0x048fe40000410000 */
[----:B-1----:R-:W-:Y:S01]  /*ccb0*/  FMUL.FTZ R15, R0, R167 ;  /* 0x000000a7000f7220 */ /* 0x002fe20000410000 */
[C---:B------:R-:W-:Y:S03]  /*ccc0*/  HMMA.16816.F32 R52, R168.reuse, R156, R52 ;  /* 0x0000009ca834723c */ /* 0x040fe60000001834 */
[C---:B------:R-:W-:Y:S01]  /*ccd0*/  FMUL.FTZ R56, R2.reuse, R56 ;  /* 0x0000003802387220 */ /* 0x040fe20000410000 */
[----:B------:R1:W-:Y:S01]  /*cce0*/  MUFU.EX2 R192, R24 ;  /* 0x0000001800c07308 */ /* 0x0003e20000000800 */
[----:B------:R-:W-:Y:S02]  /*ccf0*/  FMUL.FTZ R57, R2, R57 ;  /* 0x0000003902397220 */ /* 0x000fe40000410000 */
[C---:B------:R-:W-:Y:S02]  /*cd00*/  FMUL.FTZ R58, R0.reuse, R58 ;  /* 0x0000003a003a7220 */ /* 0x040fe40000410000 */
[----:B------:R-:W-:Y:S03]  /*cd10*/  FMUL.FTZ R59, R0, R59 ;  /* 0x0000003b003b7220 */ /* 0x000fe60000410000 */
[C---:B------:R-:W-:Y:S02]  /*cd20*/  FMUL.FTZ R60, R2.reuse, R60 ;  /* 0x0000003c023c7220 */ /* 0x040fe40000410000 */
[----:B------:R-:W-:Y:S01]  /*cd30*/  FMUL.FTZ R61, R2, R61 ;  /* 0x0000003d023d7220 */ /* 0x000fe20000410000 */
[----:B------:R3:W-:Y:S01]  /*cd40*/  MUFU.EX2 R191, R25 ;  /* 0x0000001900bf7308 */ /* 0x0007e20000000800 */
[C---:B------:R-:W-:Y:S01]  /*cd50*/  HMMA.16816.F32 R56, R168.reuse, R158, R56 ;  /* 0x0000009ea838723c */ /* 0x040fe20000001838 */
[----:B------:R-:W1:Y:S02]  /*cd60*/  LDSM.16.MT88.4 R156, [R212+0x12000] ;  /* 0x01200000d49c783b */ /* 0x000e640000004200 */
[C---:B------:R-:W-:Y:S02]  /*cd70*/  FMUL.FTZ R62, R0.reuse, R62 ;  /* 0x0000003e003e7220 */ /* 0x040fe40000410000 */
[----:B------:R-:W-:Y:S02]  /*cd80*/  FMUL.FTZ R63, R0, R63 ;  /* 0x0000003f003f7220 */ /* 0x000fe40000410000 */
[C---:B------:R-:W-:Y:S02]  /*cd90*/  FMUL.FTZ R64, R2.reuse, R64 ;  /* 0x0000004002407220 */ /* 0x040fe40000410000 */
[----:B------:R-:W-:Y:S01]  /*cda0*/  FMUL.FTZ R65, R2, R65 ;  /* 0x0000004102417220 */ /* 0x000fe20000410000 */
[----:B------:R1:W-:Y:S02]  /*cdb0*/  MUFU.EX2 R190, R26 ;  /* 0x0000001a00be7308 */ /* 0x0003e40000000800 */
        /* <DEDUP_REMOVED lines=11> */
[C---:B-----5:R-:W-:Y:S03]  /*ce70*/  HMMA.16816.F32 R68, R168.reuse, R152, R68 ;  /* 0x00000098a844723c */ /* 0x060fe60000001844 */
[C---:B------:R-:W-:Y:S02]  /*ce80*/  FMUL.FTZ R74, R0.reuse, R74 ;  /* 0x0000004a004a7220 */ /* 0x040fe40000410000 */
[----:B------:R-:W-:Y:S02]  /*ce90*/  FMUL.FTZ R75, R0, R75 ;  /* 0x0000004b004b7220 */ /* 0x000fe40000410000 */
[C---:B------:R-:W-:Y:S02]  /*cea0*/  FMUL.FTZ R76, R2.reuse, R76 ;  /* 0x0000004c024c7220 */ /* 0x040fe40000410000 */
[----:B------:R-:W-:Y:S03]  /*ceb0*/  FMUL.FTZ R77, R2, R77 ;  /* 0x0000004d024d7220 */ /* 0x000fe60000410000 */
[C---:B------:R-:W-:Y:S01]  /*cec0*/  HMMA.16816.F32 R72, R168.reuse, R154, R72 ;  /* 0x0000009aa848723c */ /* 0x040fe20000001848 */
[----:B------:R-:W5:Y:S02]  /*ced0*/  LDSM.16.MT88.4 R152, [R209+0x14000] ;  /* 0x01400000d198783b */ /* 0x000f640000004200 */
        /* <DEDUP_REMOVED lines=84> */
[----:B------:R-:W-:Y:S05]  /*d420*/  IMAD.WIDE.U32 R150, R150, -0x2daee0ad, RZ ;  /* 0xd2511f5396967825 */ /* 0x000fea00078e00ff */
[C---:B------:R-:W-:Y:S01]  /*d430*/  HMMA.16816.F32 R136, R168.reuse, R174, R136 ;  /* 0x000000aea888723c */ /* 0x040fe20000001888 */
[----:B------:R-:W4:Y:S02]  /*d440*/  LDSM.16.MT88.4 R172, [R210+0x10800] ;  /* 0x01080000d2ac783b */ /* 0x000f240000004200 */
[--C-:B--2---:R-:W-:Y:S01]  /*d450*/  SHF.R.U32.HI R12, RZ, 0x10, R150.reuse ;  /* 0x00000010ff0c7819 */ /* 0x104fe20000011696 */
[----:B------:R-:W-:Y:S01]  /*d460*/  FMUL.FTZ R140, R2, R140 ;  /* 0x0000008c028c7220 */ /* 0x000fe20000410000 */
[----:B------:R-:W-:Y:S01]  /*d470*/  LOP3.LUT R149, R150, 0xffff, RZ, 0xc0, !PT ;  /* 0x0000ffff96957812 */ /* 0x000fe200078ec0ff */
[----:B------:R-:W-:Y:S01]  /*d480*/  FMUL.FTZ R141, R2, R141 ;  /* 0x0000008d028d7220 */ /* 0x000fe20000410000 */
[----:B------:R-:W-:Y:S01]  /*d490*/  LOP3.LUT R12, R12, 0xff, RZ, 0xc0, !PT ;  /* 0x000000ff0c0c7812 */ /* 0x000fe200078ec0ff */
[C---:B-----5:R-:W-:Y:S04]  /*d4a0*/  HMMA.16816.F32 R16, R168.reuse, R152, R16 ;  /* 0x00000098a810723c */ /* 0x060fe80000001810 */
[C---:B------:R-:W-:Y:S01]  /*d4b0*/  FMUL.FTZ R142, R0.reuse, R142 ;  /* 0x0000008e008e7220 */ /* 0x040fe20000410000 */
[----:B------:R-:W-:Y:S01]  /*d4c0*/  SHF.R.U32.HI R149, RZ, 0x8, R149 ;  /* 0x00000008ff957819 */ /* 0x000fe20000011695 */
[----:B------:R-:W-:Y:S01]  /*d4d0*/  FMUL.FTZ R143, R0, R143 ;  /* 0x0000008f008f7220 */ /* 0x000fe20000410000 */
[----:B------:R-:W-:Y:S01]  /*d4e0*/  LOP3.LUT R153, R150, 0xff, RZ, 0xc0, !PT ;  /* 0x000000ff96997812 */ /* 0x000fe200078ec0ff */
[C---:B------:R-:W-:Y:S01]  /*d4f0*/  FMUL.FTZ R144, R2.reuse, R144 ;  /* 0x0000009002907220 */ /* 0x040fe20000410000 */
[----:B------:R-:W-:Y:S03]  /*d500*/  SHF.R.U32.HI R152, RZ, 0x18, R150 ;  /* 0x00000018ff987819 */ /* 0x000fe60000011696 */
[----:B------:R-:W-:Y:S01]  /*d510*/  LOP3.LUT R150, R151, UR17, R182, 0x96, !PT ;  /* 0x0000001197967c12 */ /* 0x000fe2000f8e96b6 */
[C---:B------:R-:W-:Y:S01]  /*d520*/  HMMA.16816.F32 R140, R168.reuse, R154, R140 ;  /* 0x0000009aa88c723c */ /* 0x040fe2000000188c */
[----:B------:R-:W-:Y:S02]  /*d530*/  LDSM.16.MT88.4 R180, [R209+0x12800] ;  /* 0x01280000d1b4783b */ /* 0x000fe40000004200 */
[----:B------:R-:W-:Y:S01]  /*d540*/  SHF.R.U32.HI R13, RZ, 0x10, R150 ;  /* 0x00000010ff0d7819 */ /* 0x000fe20000011696 */
[----:B------:R-:W-:Y:S01]  /*d550*/  FMUL.FTZ R145, R2, R145 ;  /* 0x0000009102917220 */ /* 0x000fe20000410000 */
[----:B------:R-:W-:Y:S01]  /*d560*/  PRMT R186, R12, 0x5410, R152 ;  /* 0x000054100cba7816 */ /* 0x000fe20000000098 */
[----:B------:R-:W-:Y:S01]  /*d570*/  FMUL.FTZ R146, R0, R146 ;  /* 0x0000009200927220 */ /* 0x000fe20000410000 */
[----:B------:R-:W-:Y:S01]  /*d580*/  LOP3.LUT R12, R150, 0xffff, RZ, 0xc0, !PT ;  /* 0x0000ffff960c7812 */ /* 0x000fe200078ec0ff */
[----:B------:R-:W-:Y:S01]  /*d590*/  FMUL.FTZ R147, R0, R147 ;  /* 0x0000009300937220 */ /* 0x000fe20000410000 */
[----:B------:R-:W-:Y:S03]  /*d5a0*/  LOP3.LUT R151, R13, 0xff, RZ, 0xc0, !PT ;  /* 0x000000ff0d977812 */ /* 0x000fe600078ec0ff */
[----:B------:R-:W-:Y:S01]  /*d5b0*/  FMUL.FTZ R13, R2, R165 ;  /* 0x000000a5020d7220 */ /* 0x000fe20000410000 */
[----:B------:R-:W-:Y:S01]  /*d5c0*/  PRMT R149, R153, 0x5410, R149 ;  /* 0x0000541099957816 */ /* 0x000fe20000000095 */
[----:B------:R-:W-:Y:S01]  /*d5d0*/  FFMA.FTZ R0, R0, R244, R202 ;  /* 0x000000f400007223 */ /* 0x000fe200000100ca */
[----:B------:R-:W-:Y:S02]  /*d5e0*/  LOP3.LUT R152, R150, 0xff, RZ, 0xc0, !PT ;  /* 0x000000ff96987812 */ /* 0x000fe400078ec0ff */
[----:B------:R-:W-:Y:S01]  /*d5f0*/  SHF.R.U32.HI R153, RZ, 0x18, R150 ;  /* 0x00000018ff997819 */ /* 0x000fe20000011696 */
[--C-:B------:R-:W-:Y:S01]  /*d600*/  HSET2.LE.AND R154, R149, R245.reuse, PT ;  /* 0x000000f5959a7233 */ /* 0x100fe20003803000 */
[----:B------:R-:W-:Y:S01]  /*d610*/  SHF.R.U32.HI R150, RZ, 0x8, R12 ;  /* 0x00000008ff967819 */ /* 0x000fe2000001160c */
[----:B------:R-:W-:Y:S01]  /*d620*/  FMUL.FTZ R12, R2, R164 ;  /* 0x000000a4020c7220 */ /* 0x000fe20000410000 */
[----:B------:R-:W-:Y:S01]  /*d630*/  PRMT R153, R151, 0x5410, R153 ;  /* 0x0000541097997816 */ /* 0x000fe20000000099 */
[----:B------:R-:W2:Y:S01]  /*d640*/  LDSM.16.MT88.4 R164, [R211+0x10800] ;  /* 0x01080000d3a4783b */ /* 0x000ea20000004200 */
[----:B------:R-:W-:Y:S01]  /*d650*/  PRMT R150, R152, 0x5410, R150 ;  /* 0x0000541098967816 */ /* 0x000fe20000000096 */
[----:B------:R-:W-:Y:S01]  /*d660*/  FFMA.FTZ R2, R2, R241, R204 ;  /* 0x000000f102027223 */ /* 0x000fe200000100cc */
[----:B------:R-:W-:Y:S01]  /*d670*/  F2FP.PACK_AB R149, R199, R200 ;  /* 0x000000c8c795723e */ /* 0x000fe200000000ff */
[--C-:B------:R-:W-:Y:S01]  /*d680*/  HSET2.LE.AND R153, R153, R245.reuse, PT ;  /* 0x000000f599997233 */ /* 0x100fe20003803000 */
[C---:B-1----:R-:W-:Y:S03]  /*d690*/  HMMA.16816.F32 R12, R168.reuse, R156, R12 ;  /* 0x0000009ca80c723c */ /* 0x042fe6000000180c */
[----:B------:R-:W-:Y:S01]  /*d6a0*/  LOP3.LUT R154, R154, R149, RZ, 0xc0, !PT ;  /* 0x000000959a9a7212 */ /* 0x000fe200078ec0ff */
[--C-:B------:R-:W-:Y:S01]  /*d6b0*/  HSET2.LE.AND R149, R186, R245.reuse, PT ;  /* 0x000000f5ba957233 */ /* 0x100fe20003803000 */
[----:B------:R-:W-:Y:S01]  /*d6c0*/  F2FP.PACK_AB R155, R197, R198 ;  /* 0x000000c6c59b723e */ /* 0x000fe200000000ff */
[--C-:B------:R-:W-:Y:S01]  /*d6d0*/  HSET2.LE.AND R150, R150, R245.reuse, PT ;  /* 0x000000f596967233 */ /* 0x100fe20003803000 */
[----:B------:R-:W-:Y:S01]  /*d6e0*/  F2FP.PACK_AB R152, R195, R196 ;  /* 0x000000c4c398723e */ /* 0x000fe200000000ff */
[----:B------:R-:W-:Y:S01]  /*d6f0*/  HMMA.16816.F32 R144, R168, R158, R144 ;  /* 0x0000009ea890723c */ /* 0x000fe20000001890 */
[----:B------:R-:W1:Y:S01]  /*d700*/  LDSM.16.MT88.4 R156, [R210+0x12800] ;  /* 0x01280000d29c783b */ /* 0x000e620000004200 */
[----:B------:R-:W-:Y:S02]  /*d710*/  MUFU.EX2 R186, R22 ;  /* 0x0000001600ba7308 */ /* 0x000fe40000000800 */
[----:B------:R-:W-:Y:S01]  /*d720*/  F2FP.PACK_AB R151, R193, R194 ;  /* 0x000000c2c197723e */ /* 0x000fe200000000ff */
[----:B------:R-:W-:Y:S01]  /*d730*/  FADD.FTZ R2, R203, R2 ;  /* 0x00000002cb027221 */ /* 0x000fe20000010000 */
[----:B------:R-:W-:Y:S01]  /*d740*/  LOP3.LUT R155, R149, R155, RZ, 0xc0, !PT ;  /* 0x0000009b959b7212 */ /* 0x000fe200078ec0ff */
[----:B------:R-:W-:Y:S01]  /*d750*/  FADD.FTZ R0, R201, R0 ;  /* 0x00000000c9007221 */ /* 0x000fe20000010000 */
[----:B------:R-:W-:Y:S01]  /*d760*/  LOP3.LUT R152, R150, R152, RZ, 0xc0, !PT ;  /* 0x0000009896987212 */ /* 0x000fe200078ec0ff */
[----:B------:R-:W-:Y:S03]  /*d770*/  LDSM.16.MT88.4 R168, [R209+0x14800] ;  /* 0x01480000d1a8783b */ /* 0x000fe60000004200 */
[----:B------:R-:W-:Y:S01]  /*d780*/  LOP3.LUT R153, R153, R151, RZ, 0xc0, !PT ;  /* 0x0000009799997212 */ /* 0x000fe200078ec0ff */
[----:B------:R-:W-:Y:S01]  /*d790*/  FADD.FTZ R2, R240, R2 ;  /* 0x00000002f0027221 */ /* 0x000fe20000010000 */
[----:B------:R-:W-:Y:S01]  /*d7a0*/  MOV R149, UR4 ;  /* 0x0000000400957c02 */ /* 0x000fe20008000f00 */
[----:B------:R-:W-:Y:S02]  /*d7b0*/  FADD.FTZ R0, R206, R0 ;  /* 0x00000000ce007221 */ /* 0x000fe40000010000 */
[----:B------:R-:W-:Y:S01]  /*d7c0*/  FADD.FTZ R2, R207, R2 ;  /* 0x00000002cf027221 */ /* 0x000fe20000010000 */
[----:B------:R-:W-:Y:S01]  /*d7d0*/  LOP3.LUT R149, R239, UR25, R149, 0x96, !PT ;  /* 0x00000019ef957c12 */ /* 0x000fe2000f8e9695 */
[C---:B------:R-:W-:Y:S05]  /*d7e0*/  HMMA.16816.F32 R4, R152.reuse, R160, R4 ;  /* 0x000000a09804723c */ /* 0x040fea0000001804 */
[----:B------:R-:W-:Y:S03]  /*d7f0*/  IMAD.WIDE.U32 R150, R149, -0x326172a9, RZ ;  /* 0xcd9e8d5795967825 */ /* 0x000fe600078e00ff */
[C---:B------:R-:W-:Y:S01]  /*d800*/  HMMA.16816.F32 R8, R152.reuse, R162, R8 ;  /* 0x000000a29808723c */ /* 0x040fe20000001808 */
[----:B------:R-:W5:Y:S03]  /*d810*/  LDSM.16.MT88.4 R160, [R212+0x12800] ;  /* 0x01280000d4a0783b */ /* 0x000f660000004200 */
[----:B------:R-:W-:Y:S01]  /*d820*/  LOP3.LUT R24, R189, UR13, R150, 0x96, !PT ;  /* 0x0000000dbd187c12 */ /* 0x000fe2000f8e9696 */
[----:B------:R-:W-:Y:S01]  /*d830*/  FADD.FTZ R0, R205, R0 ;  /* 0x00000000cd007221 */ /* 0x000fe20000010000 */
[----:B------:R1:W-:Y:S01]  /*d840*/  MUFU.EX2 R189, R27 ;  /* 0x0000001b00bd7308 */ /* 0x0003e20000000800 */
[----:B------:R-:W-:Y:S01]  /*d850*/  LOP3.LUT R149, R151, UR15, R242, 0x96, !PT ;  /* 0x0000000f97957c12 */ /* 0x000fe2000f8e96f2 */
[C---:B----4-:R-:W-:Y:S04]  /*d860*/  HMMA.16816.F32 R36, R152.reuse, R172, R36 ;  /* 0x000000ac9824723c */ /* 0x050fe80000001824 */
[----:B---3--:R-:W-:Y:S04]  /*d870*/  IMAD.WIDE.U32 R24, R24, -0x2daee0ad, RZ ;  /* 0xd2511f5318187825 */ /* 0x008fe800078e00ff */
[C---:B------:R-:W-:Y:S01]  /*d880*/  HMMA.16816.F32 R40, R152.reuse, R174, R40 ;  /* 0x000000ae9828723c */ /* 0x040fe20000001828 */
[----:B------:R-:W-:Y:S03]  /*d890*/  LDSM.16.MT88.4 R172, [R210+0x14800] ;  /* 0x01480000d2ac783b */ /* 0x000fe60000004200 */
[----:B------:R-:W-:Y:S04]  /*d8a0*/  IMAD.WIDE.U32 R150, R149, -0x2daee0ad, RZ ;  /* 0xd2511f5395967825 */ /* 0x000fe800078e00ff */
[C---:B------:R-:W-:Y:S04]  /*d8b0*/  HMMA.16816.F32 R44, R152.reuse, R176, R44 ;  /* 0x000000b0982c723c */ /* 0x040fe8000000182c */
[----:B------:R-:W-:Y:S01]  /*d8c0*/  LOP3.LUT R25, R25, UR10, R150, 0x96, !PT ;  /* 0x0000000a19197c12 */ /* 0x000fe2000f8e9696 */
[----:B------:R-:W-:Y:S01]  /*d8d0*/  FADD.FTZ R2, R196, R2 ;  /* 0x00000002c4027221 */ /* 0x000fe20000010000 */
[----:B------:R-:W-:Y:S01]  /*d8e0*/  LOP3.LUT R149, R151, UR12, R236, 0x96, !PT ;  /* 0x0000000c97957c12 */ /* 0x000fe2000f8e96ec */
[----:B------:R-:W-:Y:S01]  /*d8f0*/  FADD.FTZ R0, R194, R0 ;  /* 0x00000000c2007221 */ /* 0x000fe20000010000 */
[C---:B------:R-:W-:Y:S01]  /*d900*/  HMMA.16816.F32 R48, R152.reuse, R178, R48 ;  /* 0x000000b29830723c */ /* 0x040fe20000001830 */
[----:B------:R-:W-:Y:S03]  /*d910*/  LDSM.16.MT88.4 R176, [R212+0x14800] ;  /* 0x01480000d4b0783b */ /* 0x000fe60000004200 */
[----:B------:R-:W-:Y:S04]  /*d920*/  IMAD.WIDE.U32 R150, R149, -0x326172a9, RZ ;  /* 0xcd9e8d5795967825 */ /* 0x000fe800078e00ff */
[C---:B--2---:R-:W-:Y:S04]  /*d930*/  HMMA.16816.F32 R52, R152.reuse, R164, R52 ;  /* 0x000000a49834723c */ /* 0x044fe80000001834 */
[----:B------:R-:W-:Y:S01]  /*d940*/  LOP3.LUT R26, R151, UR11, R188, 0x96, !PT ;  /* 0x0000000b971a7c12 */ /* 0x000fe2000f8e96bc */
[----:B------:R-:W-:Y:S01]  /*d950*/  FADD.FTZ R2, R195, R2 ;  /* 0x00000002c3027221 */ /* 0x000fe20000010000 */
[----:B------:R-:W2:Y:S01]  /*d960*/  MUFU.EX2 R188, R20 ;  /* 0x0000001400bc7308 */ /* 0x000ea20000000800 */
[----:B------:R-:W-:Y:S01]  /*d970*/  FADD.FTZ R0, R193, R0 ;  /* 0x00000000c1007221 */ /* 0x000fe20000010000 */
[C---:B------:R-:W-:Y:S01]  /*d980*/  HMMA.16816.F32 R56, R152.reuse, R166, R56 ;  /* 0x000000a69838723c */ /* 0x040fe20000001838 */
[----:B------:R-:W3:Y:S03]  /*d990*/  LDSM.16.MT88.4 R164, [R211+0x12800] ;  /* 0x01280000d3a4783b */ /* 0x000ee60000004200 */
[----:B-1----:R-:W-:Y:S04]  /*d9a0*/  IMAD.WIDE.U32 R26, R26, -0x2daee0ad, RZ ;  /* 0xd2511f531a1a7825 */ /* 0x002fe800078e00ff */
[C---:B------:R-:W-:Y:S04]  /*d9b0*/  HMMA.16816.F32 R60, R152.reuse, R180, R60 ;  /* 0x000000b4983c723c */ /* 0x040fe8000000183c */
[----:B------:R-:W-:Y:S01]  /*d9c0*/  LOP3.LUT R24, R27, UR8, R24, 0x96, !PT ;  /* 0x000000081b187c12 */ /* 0x000fe2000f8e9618 */
[----:B------:R-:W-:Y:S02]  /*d9d0*/  FADD.FTZ R2, R200, R2 ;  /* 0x00000002c8027221 */ /* 0x000fe40000010000 */
[----:B------:R-:W-:Y:S01]  /*d9e0*/  FADD.FTZ R0, R198, R0 ;  /* 0x00000000c6007221 */ /* 0x000fe20000010000 */
[C---:B------:R-:W-:Y:S01]  /*d9f0*/  HMMA.16816.F32 R64, R152.reuse, R182, R64 ;  /* 0x000000b69840723c */ /* 0x040fe20000001840 */
[----:B------:R-:W1:Y:S03]  /*da00*/  LDSM.16.MT88.4 R180, [R211+0x14800] ;  /* 0x01480000d3b4783b */ /* 0x000e660000004200 */
[----:B------:R-:W-:Y:S02]  /*da10*/  FADD.FTZ R2, R199, R2 ;  /* 0x00000002c7027221 */ /* 0x000fe40000010000 */
[----:B------:R-:W-:Y:S02]  /*da20*/  FADD.FTZ R0, R197, R0 ;  /* 0x00000000c5007221 */ /* 0x000fe40000010000 */
[C---:B------:R-:W-:Y:S04]  /*da30*/  HMMA.16816.F32 R68, R152.reuse, R156, R68 ;  /* 0x0000009c9844723c */ /* 0x040fe80000001844 */
[----:B--2---:R-:W-:Y:S02]  /*da40*/  FADD.FTZ R2, R188, R2 ;  /* 0x00000002bc027221 */ /* 0x004fe40000010000 */
[----:B------:R-:W-:Y:S02]  /*da50*/  FADD.FTZ R0, R186, R0 ;  /* 0x00000000ba007221 */ /* 0x000fe40000010000 */
        /* <DEDUP_REMOVED lines=8> */
[C---:B------:R-:W-:Y:S08]  /*dae0*/  HMMA.16816.F32 R92, R152.reuse, R168, R92 ;  /* 0x000000a8985c723c */ /* 0x040ff0000000185c */
[C---:B------:R-:W-:Y:S08]  /*daf0*/  HMMA.16816.F32 R96, R152.reuse, R170, R96 ;  /* 0x000000aa9860723c */ /* 0x040ff00000001860 */
[C---:B------:R-:W-:Y:S08]  /*db00*/  HMMA.16816.F32 R100, R152.reuse, R172, R100 ;  /* 0x000000ac9864723c */ /* 0x040ff00000001864 */
[C---:B------:R-:W-:Y:S07]  /*db10*/  HMMA.16816.F32 R104, R152.reuse, R174, R104 ;  /* 0x000000ae9868723c */ /* 0x040fee0000001868 */
[----:B------:R-:W-:Y:S01]  /*db20*/  IMAD.WIDE.U32 R174, R25, -0x326172a9, RZ ;  /* 0xcd9e8d5719ae7825 */ /* 0x000fe200078e00ff */
[C---:B------:R-:W-:Y:S04]  /*db30*/  HMMA.16816.F32 R108, R152.reuse, R176, R108 ;  /* 0x000000b0986c723c */ /* 0x040fe8000000186c */
[----:B------:R-:W-:Y:S01]  /*db40*/  LOP3.LUT R25, R175, UR9, R150, 0x96, !PT ;  /* 0x00000009af197c12 */ /* 0x000fe2000f8e9696 */
[--C-:B------:R-:W-:Y:S02]  /*db50*/  FFMA.FTZ R150, R23, c[0x0][0x23c], -R185.reuse ;  /* 0x00008f0017967a23 */ /* 0x100fe400000108b9 */
[----:B------:R-:W-:Y:S01]  /*db60*/  FFMA.FTZ R185, R35, c[0x0][0x23c], -R185 ;  /* 0x00008f0023b97a23 */ /* 0x000fe200000108b9 */
[C---:B------:R-:W-:Y:S01]  /*db70*/  HMMA.16816.F32 R112, R152.reuse, R178, R112 ;  /* 0x000000b29870723c */ /* 0x040fe20000001870 */
[----:B------:R-:W-:Y:S03]  /*db80*/  MUFU.EX2 R178, R32 ;  /* 0x0000002000b27308 */ /* 0x000fe60000000800 */
[----:B------:R-:W-:Y:S04]  /*db90*/  IMAD.WIDE.U32 R172, R25, -0x2daee0ad, RZ ;  /* 0xd2511f5319ac7825 */ /* 0x000fe800078e00ff */
[C---:B-1----:R-:W-:Y:S03]  /*dba0*/  HMMA.16816.F32 R116, R152.reuse, R180, R116 ;  /* 0x000000b49874723c */ /* 0x042fe60000001874 */
[----:B------:R-:W-:Y:S01]  /*dbb0*/  MUFU.EX2 R180, R30 ;  /* 0x0000001e00b47308 */ /* 0x000fe20000000800 */
[----:B------:R-:W-:Y:S01]  /*dbc0*/  LOP3.LUT R20, R173, UR6, R26, 0x96, !PT ;  /* 0x00000006ad147c12 */ /* 0x000fe2000f8e961a */
[----:B------:R-:W-:Y:S03]  /*dbd0*/  IMAD.WIDE.U32 R176, R24, -0x326172a9, RZ ;  /* 0xcd9e8d5718b07825 */ /* 0x000fe600078e00ff */
[C---:B------:R-:W-:Y:S04]  /*dbe0*/  HMMA.16816.F32 R120, R152.reuse, R182, R120 ;  /* 0x000000b69878723c */ /* 0x040fe80000001878 */
[--C-:B------:R-:W-:Y:S01]  /*dbf0*/  FFMA.FTZ R24, R21, c[0x0][0x23c], -R184.reuse ;  /* 0x00008f0015187a23 */ /* 0x100fe200000108b8 */
[----:B------:R1:W-:Y:S01]  /*dc00*/  MUFU.EX2 R182, R28 ;  /* 0x0000001c00b67308 */ /* 0x0003e20000000800 */
[----:B------:R-:W-:Y:S02]  /*dc10*/  FFMA.FTZ R184, R33, c[0x0][0x23c], -R184 ;  /* 0x00008f0021b87a23 */ /* 0x000fe400000108b8 */
[C---:B--2---:R-:W-:Y:S04]  /*dc20*/  HMMA.16816.F32 R124, R152.reuse, R156, R124 ;  /* 0x0000009c987c723c */ /* 0x044fe8000000187c */
[----:B------:R-:W-:Y:S03]  /*dc30*/  IMAD.WIDE.U32 R20, R20, -0x326172a9, RZ ;  /* 0xcd9e8d5714147825 */ /* 0x000fe600078e00ff */
[----:B------:R-:W2:Y:S01]  /*dc40*/  MUFU.EX2 R187, R24 ;  /* 0x0000001800bb7308 */ /* 0x000ea20000000800 */
[C---:B------:R-:W-:Y:S01]  /*dc50*/  HMMA.16816.F32 R128, R152.reuse, R158, R128 ;  /* 0x0000009e9880723c */ /* 0x040fe20000001880 */
[----:B------:R-:W5:Y:S03]  /*dc60*/  LDSM.16.MT88.4 R156, [R211+0x16800] ;  /* 0x01680000d39c783b */ /* 0x000f660000004200 */
[C---:B------:R-:W-:Y:S02]  /*dc70*/  LOP3.LUT R169, R20.reuse, 0xff, RZ, 0xc0, !PT ;  /* 0x000000ff14a97812 */ /* 0x040fe400078ec0ff */
[----:B------:R-:W-:Y:S02]  /*dc80*/  LOP3.LUT R149, R21, UR16, R176, 0x96, !PT ;  /* 0x0000001015957c12 */ /* 0x000fe4000f8e96b0 */
[C---:B----4-:R-:W-:Y:S01]  /*dc90*/  HMMA.16816.F32 R132, R152.reuse, R160, R132 ;  /* 0x000000a09884723c */ /* 0x050fe20000001884 */
[----:B------:R-:W4:Y:S03]  /*dca0*/  MUFU.EX2 R183, R150 ;  /* 0x0000009600b77308 */ /* 0x000f260000000800 */
[----:B------:R-:W-:Y:S02]  /*dcb0*/  SHF.R.U32.HI R168, RZ, 0x10, R20 ;  /* 0x00000010ffa87819 */ /* 0x000fe40000011614 */
[----:B-1----:R-:W-:Y:S02]  /*dcc0*/  LOP3.LUT R28, R177, UR7, R174, 0x96, !PT ;  /* 0x00000007b11c7c12 */ /* 0x002fe4000f8e96ae */
[C---:B------:R-:W-:Y:S01]  /*dcd0*/  HMMA.16816.F32 R136, R152.reuse, R162, R136 ;  /* 0x000000a29888723c */ /* 0x040fe20000001888 */
[----:B------:R-:W-:Y:S02]  /*dce0*/  LDSM.16.MT88.4 R160, [R210+0x11000] ;  /* 0x01100000d2a0783b */ /* 0x000fe40000004200 */
[----:B------:R1:W-:Y:S01]  /*dcf0*/  MUFU.EX2 R176, R34 ;  /* 0x0000002200b07308 */ /* 0x0003e20000000800 */
[----:B------:R-:W-:Y:S02]  /*dd00*/  LOP3.LUT R21, R20, 0xffff, RZ, 0xc0, !PT ;  /* 0x0000ffff14157812 */ /* 0x000fe400078ec0ff */
[----:B------:R-:W-:Y:S01]  /*dd10*/  SHF.R.U32.HI R151, RZ, 0x18, R20 ;  /* 0x00000018ff977819 */ /* 0x000fe20000011614 */
[----:B--2---:R-:W-:Y:S01]  /*dd20*/  FADD.FTZ R2, R187, R2 ;  /* 0x00000002bb027221 */ /* 0x004fe20000010000 */
[C---:B---3--:R-:W-:Y:S01]  /*dd30*/  HMMA.16816.F32 R16, R152.reuse, R164, R16 ;  /* 0x000000a49810723c */ /* 0x048fe20000001810 */
[----:B------:R-:W2:Y:S03]  /*dd40*/  LDSM.16.MT88.4 R24, [R209+0x11000] ;  /* 0x01100000d118783b */ /* 0x000ea60000004200 */
[----:B------:R-:W-:Y:S01]  /*dd50*/  LOP3.LUT R20, R149, 0xffff, RZ, 0xc0, !PT ;  /* 0x0000ffff95147812 */ /* 0x000fe200078ec0ff */
[----:B------:R-:W3:Y:S01]  /*dd60*/  MUFU.EX2 R179, R31 ;  /* 0x0000001f00b37308 */ /* 0x000ee20000000800 */
[----:B------:R-:W-:Y:S01]  /*dd70*/  SHF.R.U32.HI R22, RZ, 0x8, R21 ;  /* 0x00000008ff167819 */ /* 0x000fe20000011615 */
[----:B------:R-:W-:Y:S01]  /*dd80*/  FADD.FTZ R2, R192, R2 ;  /* 0x00000002c0027221 */ /* 0x000fe20000010000 */
[C---:B------:R-:W-:Y:S01]  /*dd90*/  HMMA.16816.F32 R140, R152.reuse, R166, R140 ;  /* 0x000000a6988c723c */ /* 0x040fe2000000188c */
[----:B------:R-:W2:Y:S03]  /*dda0*/  LDSM.16.MT88.4 R164, [R212+0x11000] ;  /* 0x01100000d4a4783b */ /* 0x000ea60000004200 */
[----:B------:R-:W-:Y:S01]  /*ddb0*/  LOP3.LUT R21, R168, 0xff, RZ, 0xc0, !PT ;  /* 0x000000ffa8157812 */ /* 0x000fe200078ec0ff */
[----:B----4-:R-:W-:Y:S01]  /*ddc0*/  FADD.FTZ R0, R183, R0 ;  /* 0x00000000b7007221 */ /* 0x010fe20000010000 */
[----:B------:R-:W-:Y:S01]  /*ddd0*/  LOP3.LUT R23, R149, 0xff, RZ, 0xc0, !PT ;  /* 0x000000ff95177812 */ /* 0x000fe200078ec0ff */
[----:B------:R-:W-:Y:S01]  /*dde0*/  MUFU.EX2 R184, R184 ;  /* 0x000000b800b87308 */ /* 0x000fe20000000800 */
[----:B------:R-:W-:Y:S01]  /*ddf0*/  SHF.R.U32.HI R20, RZ, 0x8, R20 ;  /* 0x00000008ff147819 */ /* 0x000fe20000011614 */
[C---:B-----5:R-:W-:Y:S01]  /*de00*/  HMMA.16816.F32 R12, R152.reuse, R156, R12 ;  /* 0x0000009c980c723c */ /* 0x060fe2000000180c */
[----:B-1----:R-:W-:Y:S02]  /*de10*/  LDSM.16.MT88.4 R32, [R209+0x11800] ;  /* 0x01180000d120783b */ /* 0x002fe40000004200 */
[----:B------:R-:W-:Y:S01]  /*de20*/  PRMT R150, R21, 0x5410, R151 ;  /* 0x0000541015967816 */ /* 0x000fe20000000097 */
[----:B------:R-:W-:Y:S01]  /*de30*/  FADD.FTZ R0, R190, R0 ;  /* 0x00000000be007221 */ /* 0x000fe20000010000 */
[----:B------:R-:W-:Y:S01]  /*de40*/  PRMT R21, R23, 0x5410, R20 ;  /* 0x0000541017157816 */ /* 0x000fe20000000014 */
[----:B------:R-:W-:Y:S01]  /*de50*/  FADD.FTZ R2, R191, R2 ;  /* 0x00000002bf027221 */ /* 0x000fe20000010000 */
[--C-:B------:R-:W-:Y:S01]  /*de60*/  SHF.R.U32.HI R20, RZ, 0x10, R149.reuse ;  /* 0x00000010ff147819 */ /* 0x100fe20000011695 */
[----:B------:R-:W-:Y:S01]  /*de70*/  HMMA.16816.F32 R144, R152, R158, R144 ;  /* 0x0000009e9890723c */ /* 0x000fe20000001890 */
[----:B------:R1:W4:Y:S01]  /*de80*/  MUFU.EX2 R181, R29 ;  /* 0x0000001d00b57308 */ /* 0x0003220000000800 */
[----:B------:R-:W5:Y:S02]  /*de90*/  LDSM.16.MT88.4 R152, [R211+0x11000] ;  /* 0x01100000d398783b */ /* 0x000f640000004200 */
[----:B------:R-:W-:Y:S01]  /*dea0*/  PRMT R22, R169, 0x5410, R22 ;  /* 0x00005410a9167816 */ /* 0x000fe20000000016 */
[--C-:B------:R-:W-:Y:S01]  /*deb0*/  HSET2.LE.AND R23, R150, R245.reuse, PT ;  /* 0x000000f596177233 */ /* 0x100fe20003803000 */
[----:B------:R-:W-:Y:S01]  /*dec0*/  SHF.R.U32.HI R168, RZ, 0x18, R149 ;  /* 0x00000018ffa87819 */ /* 0x000fe20000011695 */
[--C-:B------:R-:W-:Y:S01]  /*ded0*/  HSET2.LE.AND R149, R21, R245.reuse, PT ;  /* 0x000000f515957233 */ /* 0x100fe20003803000 */
[----:B------:R-:W-:Y:S01]  /*dee0*/  LOP3.LUT R151, R20, 0xff, RZ, 0xc0, !PT ;  /* 0x000000ff14977812 */ /* 0x000fe200078ec0ff */
[--C-:B------:R-:W-:Y:S01]  /*def0*/  HSET2.LE.AND R22, R22, R245.reuse, PT ;  /* 0x000000f516167233 */ /* 0x100fe20003803000 */
[----:B------:R-:W5:Y:S01]  /*df00*/  LDSM.16.MT88.4 R156, [R209+0x13000] ;  /* 0x01300000d19c783b */ /* 0x000f620000004200 */
[----:B------:R-:W2:Y:S01]  /*df10*/  MUFU.EX2 R185, R185 ;  /* 0x000000b900b97308 */ /* 0x000ea20000000800 */
[----:B------:R-:W-:Y:S01]  /*df20*/  PRMT R151, R151, 0x5410, R168 ;  /* 0x0000541097977816 */ /* 0x000fe200000000a8 */
[C---:B------:R-:W-:Y:S01]  /*df30*/  FADD.FTZ R0, R189.reuse, R0 ;  /* 0x00000000bd007221 */ /* 0x040fe20000010000 */
[----:B------:R-:W-:Y:S01]  /*df40*/  F2FP.PACK_AB R21, R189, R190 ;  /* 0x000000bebd15723e */ /* 0x000fe200000000ff */
[----:B------:R-:W-:Y:S01]  /*df50*/  FADD.FTZ R2, R182, R2 ;  /* 0x00000002b6027221 */ /* 0x000fe20000010000 */
[----:B------:R-:W-:Y:S01]  /*df60*/  F2FP.PACK_AB R20, R191, R192 ;  /* 0x000000c0bf14723e */ /* 0x000fe200000000ff */
[----:B------:R-:W-:Y:S01]  /*df70*/  FADD.FTZ R0, R180, R0 ;  /* 0x00000000b4007221 */ /* 0x000fe20000010000 */
[----:B------:R-:W-:Y:S01]  /*df80*/  F2FP.PACK_AB R150, R187, R188 ;  /* 0x000000bcbb96723e */ /* 0x000fe200000000ff */
[----:B------:R-:W5:Y:S01]  /*df90*/  LDSM.16.MT88.4 R168, [R210+0x13000] ;  /* 0x01300000d2a8783b */ /* 0x000f620000004200 */
[----:B------:R-:W-:Y:S01]  /*dfa0*/  LOP3.LUT R23, R23, R21, RZ, 0xc0, !PT ;  /* 0x0000001517177212 */ /* 0x000fe200078ec0ff */
[--C-:B------:R-:W-:Y:S01]  /*dfb0*/  HSET2.LE.AND R21, R151, R245.reuse, PT ;  /* 0x000000f597157233 */ /* 0x100fe20003803000 */
[----:B------:R-:W-:Y:S01]  /*dfc0*/  LOP3.LUT R22, R22, R20, RZ, 0xc0, !PT ;  /* 0x0000001416167212 */ /* 0x000fe200078ec0ff */
[----:B---3--:R-:W-:Y:S01]  /*dfd0*/  FADD.FTZ R0, R179, R0 ;  /* 0x00000000b3007221 */ /* 0x008fe20000010000 */
[----:B------:R-:W-:Y:S01]  /*dfe0*/  LOP3.LUT R20, R149, R150, RZ, 0xc0, !PT ;  /* 0x0000009695147212 */ /* 0x000fe200078ec0ff */
[----:B-1----:R-:W-:Y:S01]  /*dff0*/  IMAD.WIDE.U32 R28, R28, -0x2daee0ad, RZ ;  /* 0xd2511f531c1c7825 */ /* 0x002fe200078e00ff */
[----:B------:R-:W-:Y:S03]  /*e000*/  F2FP.PACK_AB R149, R183, R186 ;  /* 0x000000bab795723e */ /* 0x000fe600000000ff */
[----:B----4-:R-:W-:Y:S01]  /*e010*/  FADD.FTZ R2, R181, R2 ;  /* 0x00000002b5027221 */ /* 0x010fe20000010000 */
[----:B------:R-:W-:Y:S01]  /*e020*/  LOP3.LUT R21, R21, R149, RZ, 0xc0, !PT ;  /* 0x0000009515157212 */ /* 0x000fe200078ec0ff */
[----:B------:R-:W-:Y:S01]  /*e030*/  FADD.FTZ R0, R176, R0 ;  /* 0x00000000b0007221 */ /* 0x000fe20000010000 */
[----:B------:R-:W-:Y:S01]  /*e040*/  LOP3.LUT R30, R29, UR17, R172, 0x96, !PT ;  /* 0x000000111d1e7c12 */ /* 0x000fe2000f8e96ac */
[----:B------:R-:W-:Y:S01]  /*e050*/  FADD.FTZ R2, R178, R2 ;  /* 0x00000002b2027221 */ /* 0x000fe20000010000 */
[----:B------:R-:W-:Y:S01]  /*e060*/  LDSM.16.MT88.4 R172, [R209+0x13800] ;  /* 0x01380000d1ac783b */ /* 0x000fe20000004200 */
[----:B------:R-:W-:Y:S01]  /*e070*/  LOP3.LUT R149, R28, 0xffff, RZ, 0xc0, !PT ;  /* 0x0000ffff1c957812 */ /* 0x000fe200078ec0ff */
[----:B--2---:R-:W-:Y:S01]  /*e080*/  FADD.FTZ R244, R185, R0 ;  /* 0x00000000b9f47221 */ /* 0x004fe20000010000 */
[C---:B------:R-:W-:Y:S05]  /*e090*/  HMMA.16816.F32 R4, R20.reuse, R24, R4 ;  /* 0x000000181404723c */ /* 0x040fea0000001804 */
[----:B------:R-:W-:Y:S01]  /*e0a0*/  SHF.R.U32.HI R149, RZ, 0x8, R149 ;  /* 0x00000008ff957819 */ /* 0x000fe20000011695 */
[----:B------:R-:W-:Y:S01]  /*e0b0*/  FADD.FTZ R241, R184, R2 ;  /* 0x00000002b8f17221 */ /* 0x000fe20000010000 */
[C---:B------:R-:W-:Y:S01]  /*e0c0*/  LOP3.LUT R31, R30.reuse, 0xffff, RZ, 0xc0, !PT ;  /* 0x0000ffff1e1f7812 */ /* 0x040fe200078ec0ff */
[C---:B------:R-:W-:Y:S01]  /*e0d0*/  HMMA.16816.F32 R8, R20.reuse, R26, R8 ;  /* 0x0000001a1408723c */ /* 0x040fe20000001808 */
[----:B------:R-:W1:Y:S03]  /*e0e0*/  LDSM.16.MT88.4 R24, [R212+0x13000] ;  /* 0x01300000d418783b */ /* 0x000e660000004200 */
[----:B------:R-:W-:Y:S02]  /*e0f0*/  LOP3.LUT R29, R30, 0xff, RZ, 0xc0, !PT ;  /* 0x000000ff1e1d7812 */ /* 0x000fe400078ec0ff */
[----:B------:R-:W-:Y:S02]  /*e100*/  SHF.R.U32.HI R31, RZ, 0x8, R31 ;  /* 0x00000008ff1f7819 */ /* 0x000fe4000001161f */
[C---:B------:R-:W-:Y:S04]  /*e110*/  HMMA.16816.F32 R36, R20.reuse, R160, R36 ;  /* 0x000000a01424723c */ /* 0x040fe80000001824 */
[----:B------:R-:W-:Y:S02]  /*e120*/  PRMT R29, R29, 0x5410, R31 ;  /* 0x000054101d1d7816 */ /* 0x000fe4000000001f */
[----:B------:R-:W-:Y:S02]  /*e130*/  SHF.R.U32.HI R31, RZ, 0x18, R30 ;  /* 0x00000018ff1f7819 */ /* 0x000fe4000001161e */
[C---:B------:R-:W-:Y:S01]  /*e140*/  HMMA.16816.F32 R40, R20.reuse, R162, R40 ;  /* 0x000000a21428723c */ /* 0x040fe20000001828 */
[----:B------:R-:W2:Y:S03]  /*e150*/  LDSM.16.MT88.4 R160, [R211+0x13000] ;  /* 0x01300000d3a0783b */ /* 0x000ea60000004200 */
[--C-:B------:R-:W-:Y:S02]  /*e160*/  SHF.R.U32.HI R150, RZ, 0x10, R28.reuse ;  /* 0x00000010ff967819 */ /* 0x100fe4000001161c */
[----:B------:R-:W-:Y:S02]  /*e170*/  SHF.R.U32.HI R151, RZ, 0x18, R28 ;  /* 0x00000018ff977819 */ /* 0x000fe4000001161c */
[C---:B------:R-:W-:Y:S04]  /*e180*/  HMMA.16816.F32 R44, R20.reuse, R164, R44 ;  /* 0x000000a4142c723c */ /* 0x040fe8000000182c */
[----:B------:R-:W-:Y:S04]  /*e190*/  LOP3.LUT R150, R150, 0xff, RZ, 0xc0, !PT ;  /* 0x000000ff96967812 */ /* 0x000fe800078ec0ff */
[C---:B------:R-:W-:Y:S01]  /*e1a0*/  HMMA.16816.F32 R48, R20.reuse, R166, R48 ;  /* 0x000000a61430723c */ /* 0x040fe20000001830 */
[----:B------:R-:W-:Y:S03]  /*e1b0*/  LDSM.16.MT88.4 R164, [R210+0x15000] ;  /* 0x01500000d2a4783b */ /* 0x000fe60000004200 */
[----:B------:R-:W-:Y:S04]  /*e1c0*/  PRMT R150, R150, 0x5410, R151 ;  /* 0x0000541096967816 */ /* 0x000fe80000000097 */
[C---:B-----5:R-:W-:Y:S08]  /*e1d0*/  HMMA.16816.F32 R52, R20.reuse, R152, R52 ;  /* 0x000000981434723c */ /* 0x060ff00000001834 */
        /* <DEDUP_REMOVED lines=13> */
[----:B------:R-:W-:Y:S07]  /*e2b0*/  LDSM.16.MT88.4 R160, [R210+0x11800] ;  /* 0x01180000d2a0783b */ /* 0x000fee0000004200 */
[C---:B---3--:R-:W-:Y:S08]  /*e2c0*/  HMMA.16816.F32 R92, R20.reuse, R152, R92 ;  /* 0x00000098145c723c */ /* 0x048ff0000000185c */
[C---:B------:R-:W-:Y:S01]  /*e2d0*/  HMMA.16816.F32 R96, R20.reuse, R154, R96 ;  /* 0x0000009a1460723c */ /* 0x040fe20000001860 */
[----:B------:R-:W2:Y:S07]  /*e2e0*/  LDSM.16.MT88.4 R152, [R210+0x17000] ;  /* 0x01700000d298783b */ /* 0x000eae0000004200 */
[C---:B------:R-:W-:Y:S08]  /*e2f0*/  HMMA.16816.F32 R100, R20.reuse, R164, R100 ;  /* 0x000000a41464723c */ /* 0x040ff00000001864 */
[C---:B------:R-:W-:Y:S01]  /*e300*/  HMMA.16816.F32 R104, R20.reuse, R166, R104 ;  /* 0x000000a61468723c */ /* 0x040fe20000001868 */
[----:B------:R-:W-:Y:S07]  /*e310*/  LDSM.16.MT88.4 R164, [R212+0x11800] ;  /* 0x01180000d4a4783b */ /* 0x000fee0000004200 */
[C---:B----4-:R-:W-:Y:S08]  /*e320*/  HMMA.16816.F32 R108, R20.reuse, R156, R108 ;  /* 0x0000009c146c723c */ /* 0x050ff0000000186c */
[C---:B------:R-:W-:Y:S01]  /*e330*/  HMMA.16816.F32 R112, R20.reuse, R158, R112 ;  /* 0x0000009e1470723c */ /* 0x040fe20000001870 */
[----:B------:R-:W3:Y:S07]  /*e340*/  LDSM.16.MT88.4 R156, [R212+0x17000] ;  /* 0x01700000d49c783b */ /* 0x000eee0000004200 */
[C---:B-----5:R-:W-:Y:S08]  /*e350*/  HMMA.16816.F32 R116, R20.reuse, R168, R116 ;  /* 0x000000a81474723c */ /* 0x060ff00000001874 */
[C---:B------:R-:W-:Y:S01]  /*e360*/  HMMA.16816.F32 R120, R20.reuse, R170, R120 ;  /* 0x000000aa1478723c */ /* 0x040fe20000001878 */
[----:B------:R-:W-:Y:S07]  /*e370*/  LDSM.16.MT88.4 R168, [R211+0x11800] ;  /* 0x01180000d3a8783b */ /* 0x000fee0000004200 */
[C---:B-1----:R-:W-:Y:S08]  /*e380*/  HMMA.16816.F32 R124, R20.reuse, R24, R124 ;  /* 0x00000018147c723c */ /* 0x042ff0000000187c */
[C---:B------:R-:W-:Y:S01]  /*e390*/  HMMA.16816.F32 R128, R20.reuse, R26, R128 ;  /* 0x0000001a1480723c */ /* 0x040fe20000001880 */
[----:B------:R-:W1:Y:S07]  /*e3a0*/  LDSM.16.MT88.4 R24, [R211+0x17000] ;  /* 0x01700000d318783b */ /* 0x000e6e0000004200 */
[C---:B--2---:R-:W-:Y:S07]  /*e3b0*/  HMMA.16816.F32 R132, R20.reuse, R152, R132 ;  /* 0x000000981484723c */ /* 0x044fee0000001884 */
[----:B------:R-:W-:Y:S01]  /*e3c0*/  LOP3.LUT R152, R28, 0xff, RZ, 0xc0, !PT ;  /* 0x000000ff1c987812 */ /* 0x000fe200078ec0ff */
[C---:B------:R-:W-:Y:S04]  /*e3d0*/  HMMA.16816.F32 R136, R20.reuse, R154, R136 ;  /* 0x0000009a1488723c */ /* 0x040fe80000001888 */
[----:B------:R-:W-:Y:S02]  /*e3e0*/  PRMT R149, R152, 0x5410, R149 ;  /* 0x0000541098957816 */ /* 0x000fe40000000095 */
[----:B------:R-:W-:Y:S02]  /*e3f0*/  SHF.R.U32.HI R28, RZ, 0x10, R30 ;  /* 0x00000010ff1c7819 */ /* 0x000fe4000001161e */
[C---:B---3--:R-:W-:Y:S04]  /*e400*/  HMMA.16816.F32 R16, R20.reuse, R156, R16 ;  /* 0x0000009c1410723c */ /* 0x048fe80000001810 */
[----:B------:R-:W-:Y:S01]  /*e410*/  LOP3.LUT R30, R28, 0xff, RZ, 0xc0, !PT ;  /* 0x000000ff1c1e7812 */ /* 0x000fe200078ec0ff */
[--C-:B------:R-:W-:Y:S01]  /*e420*/  HSET2.LE.AND R28, R29, R245.reuse, PT ;  /* 0x000000f51d1c7233 */ /* 0x100fe20003803000 */
[----:B------:R-:W-:Y:S02]  /*e430*/  F2FP.PACK_AB R29, R181, R182 ;  /* 0x000000b6b51d723e */ /* 0x000fe400000000ff */
[C---:B------:R-:W-:Y:S04]  /*e440*/  HMMA.16816.F32 R140, R20.reuse, R158, R140 ;  /* 0x0000009e148c723c */ /* 0x040fe8000000188c */
[----:B------:R-:W-:Y:S02]  /*e450*/  LOP3.LUT R28, R28, R29, RZ, 0xc0, !PT ;  /* 0x0000001d1c1c7212 */ /* 0x000fe400078ec0ff */
[----:B------:R-:W-:Y:S01]  /*e460*/  PRMT R31, R30, 0x5410, R31 ;  /* 0x000054101e1f7816 */ /* 0x000fe2000000001f */
[--C-:B------:R-:W-:Y:S01]  /*e470*/  HSET2.LE.AND R30, R149, R245.reuse, PT ;  /* 0x000000f5951e7233 */ /* 0x100fe20003803000 */
[----:B------:R-:W-:Y:S01]  /*e480*/  F2FP.PACK_AB R149, R185, R176 ;  /* 0x000000b0b995723e */ /* 0x000fe200000000ff */
[C---:B-1----:R-:W-:Y:S03]  /*e490*/  HMMA.16816.F32 R12, R20.reuse, R24, R12 ;  /* 0x00000018140c723c */ /* 0x042fe6000000180c */
[--C-:B------:R-:W-:Y:S02]  /*e4a0*/  HSET2.LE.AND R29, R31, R245.reuse, PT ;  /* 0x000000f51f1d7233 */ /* 0x100fe40003803000 */
[----:B------:R-:W-:Y:S01]  /*e4b0*/  HSET2.LE.AND R31, R150, R245, PT ;  /* 0x000000f5961f7233 */ /* 0x000fe20003803000 */
[----:B------:R-:W-:Y:S02]  /*e4c0*/  MOV R150, R3 ;  /* 0x0000000300967202 */ /* 0x000fe40000000f00 */
[----:B------:R-:W-:Y:S01]  /*e4d0*/  HMMA.16816.F32 R144, R20, R26, R144 ;  /* 0x0000001a1490723c */ /* 0x000fe20000001890 */
[----:B------:R-:W-:Y:S03]  /*e4e0*/  LDSM.16.MT88.4 R20, [R211+0x13800] ;  /* 0x01380000d314783b */ /* 0x000fe60000004200 */
[----:B------:R-:W-:Y:S02]  /*e4f0*/  F2FP.PACK_AB R24, R179, R180 ;  /* 0x000000b4b318723e */ /* 0x000fe400000000ff */
[----:B------:R-:W-:Y:S02]  /*e500*/  F2FP.PACK_AB R25, R184, R178 ;  /* 0x000000b2b819723e */ /* 0x000fe400000000ff */
[----:B------:R-:W-:Y:S04]  /*e510*/  LOP3.LUT R29, R29, R24, RZ, 0xc0, !PT ;  /* 0x000000181d1d7212 */ /* 0x000fe800078ec0ff */
[----:B------:R-:W-:Y:S02]  /*e520*/  LOP3.LUT R30, R30, R25, RZ, 0xc0, !PT ;  /* 0x000000191e1e7212 */ /* 0x000fe400078ec0ff */
[----:B------:R-:W-:Y:S01]  /*e530*/  LOP3.LUT R31, R31, R149, RZ, 0xc0, !PT ;  /* 0x000000951f1f7212 */ /* 0x000fe200078ec0ff */
[----:B------:R-:W-:Y:S01]  /*e540*/  LDSM.16.MT88.4 R24, [R209+0x15800] ;  /* 0x01580000d118783b */ /* 0x000fe20000004200 */
[----:B------:R-:W-:Y:S05]  /*e550*/  MOV R149, R148 ;  /* 0x0000009400957202 */ /* 0x000fea0000000f00 */
[C---:B------:R-:W-:Y:S02]  /*e560*/  HMMA.16816.F32 R152, R28.reuse, R32, R4 ;  /* 0x000000201c98723c */ /* 0x040fe40000001804 */
[----:B------:R-:W1:Y:S06]  /*e570*/  LDSM.16.MT88.4 R4, [R210+0x13800] ;  /* 0x01380000d204783b */ /* 0x000e6c0000004200 */
[C---:B------:R-:W-:Y:S02]  /*e580*/  HMMA.16816.F32 R156, R28.reuse, R34, R8 ;  /* 0x000000221c9c723c */ /* 0x040fe40000001808 */
[----:B------:R-:W2:Y:S06]  /*e590*/  LDSM.16.MT88.4 R8, [R212+0x13800] ;  /* 0x01380000d408783b */ /* 0x000eac0000004200 */
[C---:B------:R-:W-:Y:S02]  /*e5a0*/  HMMA.16816.F32 R36, R28.reuse, R160, R36 ;  /* 0x000000a01c24723c */ /* 0x040fe40000001824 */
[----:B------:R-:W3:Y:S06]  /*e5b0*/  LDSM.16.MT88.4 R32, [R210+0x15800] ;  /* 0x01580000d220783b */ /* 0x000eec0000004200 */
[C---:B------:R-:W-:Y:S02]  /*e5c0*/  HMMA.16816.F32 R40, R28.reuse, R162, R40 ;  /* 0x000000a21c28723c */ /* 0x040fe40000001828 */
[----:B------:R-:W4:Y:S06]  /*e5d0*/  LDSM.16.MT88.4 R160, [R212+0x15800] ;  /* 0x01580000d4a0783b */ /* 0x000f2c0000004200 */
[C---:B------:R-:W-:Y:S08]  /*e5e0*/  HMMA.16816.F32 R44, R28.reuse, R164, R44 ;  /* 0x000000a41c2c723c */ /* 0x040ff0000000182c */
[C---:B------:R-:W-:Y:S01]  /*e5f0*/  HMMA.16816.F32 R48, R28.reuse, R166, R48 ;  /* 0x000000a61c30723c */ /* 0x040fe20000001830 */
[----:B------:R-:W5:Y:S07]  /*e600*/  LDSM.16.MT88.4 R164, [R211+0x15800] ;  /* 0x01580000d3a4783b */ /* 0x000f6e0000004200 */
[C---:B------:R-:W-:Y:S08]  /*e610*/  HMMA.16816.F32 R52, R28.reuse, R168, R52 ;  /* 0x000000a81c34723c */ /* 0x040ff00000001834 */
[C---:B------:R-:W-:Y:S01]  /*e620*/  HMMA.16816.F32 R56, R28.reuse, R170, R56 ;  /* 0x000000aa1c38723c */ /* 0x040fe20000001838 */
[----:B------:R-:W3:Y:S07]  /*e630*/  LDSM.16.MT88.4 R168, [R209+0x17800] ;  /* 0x01780000d1a8783b */ /* 0x000eee0000004200 */
[C---:B------:R-:W-:Y:S08]  /*e640*/  HMMA.16816.F32 R60, R28.reuse, R172, R60 ;  /* 0x000000ac1c3c723c */ /* 0x040ff0000000183c */
        /* <DEDUP_REMOVED lines=11> */
[C---:B------:R-:W-:Y:S08]  /*e700*/  HMMA.16816.F32 R96, R28.reuse, R26, R96 ;  /* 0x0000001a1c60723c */ /* 0x040ff00000001860 */
[C---:B---3--:R-:W-:Y:S08]  /*e710*/  HMMA.16816.F32 R100, R28.reuse, R32, R100 ;  /* 0x000000201c64723c */ /* 0x048ff00000001864 */
[C---:B------:R-:W-:Y:S08]  /*e720*/  HMMA.16816.F32 R104, R28.reuse, R34, R104 ;  /* 0x000000221c68723c */ /* 0x040ff00000001868 */
        /* <DEDUP_REMOVED lines=10> */
[C---:B------:R-:W-:Y:S08]  /*e7d0*/  HMMA.16816.F32 R164, R28.reuse, R20, R12 ;  /* 0x000000141ca4723c */ /* 0x040ff0000000180c */
[----:B------:R-:W-:Y:S01]  /*e7e0*/  HMMA.16816.F32 R144, R28, R22, R144 ;  /* 0x000000161c90723c */ /* 0x000fe20000001890 */
[----:B------:R-:W-:-:S07]  /*e7f0*/  @P0 BRA `(.L_x_351) ;  /* 0xffffc8d000000947 */ /* 0x000fce000383ffff */
.L_x_350:
[----:B------:R-:W2:Y:S01]  /*e800*/  LDL.LU R175, [R1+0x50] ;  /* 0x0000500001af7983 */ /* 0x000ea20000300800 */
[----:B------:R-:W1:Y:S01]  /*e810*/  S2UR UR6, SR_CTAID.Y ;  /* 0x00000000000679c3 */ /* 0x000e620000002600 */
[----:B------:R-:W-:Y:S01]  /*e820*/  UISETP.NE.AND UP0, UPT, UR19, -0x1, UPT ;  /* 0xffffffff1300788c */ /* 0x000fe2000bf05270 */
[----:B------:R-:W-:Y:S01]  /*e830*/  BSSY B0, `(.L_x_354) ;  /* 0x000018f000007945 */ /* 0x000fe20003800000 */
[----:B------:R-:W3:Y:S01]  /*e840*/  SHFL.BFLY PT, R2, R241, 0x2, 0x1f ;  /* 0x0c401f00f1027f89 */ /* 0x000ee200000e0000 */
[----:B------:R-:W-:-:S02]  /*e850*/  ULDC.64 UR4, c[0x0][0x1e8] ;  /* 0x00007a0000047ab9 */ /* 0x000fc40000000a00 */
[----:B------:R-:W-:Y:S01]  /*e860*/  ULDC.U8 UR9, c[0x0][0x328] ;  /* 0x0000ca0000097ab9 */ /* 0x000fe20000000000 */
[----:B------:R-:W4:Y:S01]  /*e870*/  SHFL.BFLY PT, R0, R244, 0x2, 0x1f ;  /* 0x0c401f00f4007f89 */ /* 0x000f2200000e0000 */
[----:B------:R-:W-:Y:S01]  /*e880*/  UISETP.NE.AND UP3, UPT, UR9, URZ, UPT ;  /* 0x0000003f0900728c */ /* 0x000fe2000bf65270 */
[----:B------:R-:W5:Y:S01]  /*e890*/  S2UR UR10, SR_CTAID.Z ;  /* 0x00000000000a79c3 */ /* 0x000f620000002700 */
[----:B------:R-:W-:Y:S01]  /*e8a0*/  ULDC UR8, c[0x0][0x214] ;  /* 0x0000850000087ab9 */ /* 0x000fe20000000800 */
[----:B------:R-:W5:Y:S01]  /*e8b0*/  S2R R173, SR_TID.X ;  /* 0x0000000000ad7919 */ /* 0x000f620000002100 */
[----:B------:R-:W-:-:S04]  /*e8c0*/  @UP0 UIMAD.WIDE.U32 UR12, UR19, UR4, URZ ;  /* 0x00000004130c02a5 */ /* 0x000fc8000f8e003f */
[----:B------:R-:W-:-:S03]  /*e8d0*/  @UP0 UIMAD UR7, UR19, UR5, UR13 ;  /* 0x00000005130702a4 */ /* 0x000fc6000f8e020d */
[----:B------:R-:W-:Y:S02]  /*e8e0*/  ULDC.64 UR4, c[0x0][0x1e0] ;  /* 0x0000780000047ab9 */ /* 0x000fe40000000a00 */
[----:B-1----:R-:W-:Y:S02]  /*e8f0*/  @!UP0 USHF.R.S32.HI UR11, URZ, 0x1f, UR6 ;  /* 0x0000001f3f0b8899 */ /* 0x002fe40008011406 */
[----:B------:R-:W-:Y:S01]  /*e900*/  @!UP0 UIMAD.WIDE.U32 UR24, UR6, UR4, URZ ;  /* 0x00000004061882a5 */ /* 0x000fe2000f8e003f */
[----:B---3--:R-:W-:Y:S01]  /*e910*/  FADD.FTZ R2, R2, R241 ;  /* 0x000000f102027221 */ /* 0x008fe20000010000 */
[----:B------:R-:W-:Y:S01]  /*e920*/  @!UP0 UIMAD UR11, UR11, UR4, URZ ;  /* 0x000000040b0b82a4 */ /* 0x000fe2000f8e023f */
[----:B----4-:R-:W-:-:S03]  /*e930*/  FADD.FTZ R0, R0, R244 ;  /* 0x000000f400007221 */ /* 0x010fc60000010000 */
[----:B------:R-:W1:Y:S01]  /*e940*/  SHFL.BFLY PT, R5, R2, 0x1, 0x1f ;  /* 0x0c201f0002057f89 */ /* 0x000e6200000e0000 */
[----:B------:R-:W-:Y:S01]  /*e950*/  ULDC.U8 UR4, c[0x0][0x329] ;  /* 0x0000ca4000047ab9 */ /* 0x000fe20000000000 */
[----:B-----5:R-:W-:Y:S02]  /*e960*/  SHF.R.S32.HI R174, RZ, 0x1f, R173 ;  /* 0x0000001fffae7819 */ /* 0x020fe400000114ad */
[----:B------:R-:W3:Y:S01]  /*e970*/  SHFL.BFLY PT, R4, R0, 0x1, 0x1f ;  /* 0x0c201f0000047f89 */ /* 0x000ee200000e0000 */
[----:B------:R-:W-:Y:S01]  /*e980*/  UISETP.NE.AND UP2, UPT, UR4, URZ, UPT ;  /* 0x0000003f0400728c */ /* 0x000fe2000bf45270 */
[----:B------:R-:W-:Y:S01]  /*e990*/  LEA.HI R172, R174, R173, RZ, 0x2 ;  /* 0x000000adaeac7211 */ /* 0x000fe200078f10ff */
[----:B------:R-:W-:Y:S02]  /*e9a0*/  UISETP.EQ.AND UP3, UPT, UR4, URZ, UP3 ;  /* 0x0000003f0400728c */ /* 0x000fe40009f62270 */
[----:B------:R-:W-:Y:S01]  /*e9b0*/  @!UP0 UIMAD UR11, UR6, UR5, UR11 ;  /* 0x00000005060b82a4 */ /* 0x000fe2000f8e020b */
[----:B------:R-:W-:Y:S01]  /*e9c0*/  SHF.R.S32.HI R17, RZ, 0x2, R172 ;  /* 0x00000002ff117819 */ /* 0x000fe200000114ac */
[----:B------:R-:W-:-:S02]  /*e9d0*/  ULDC UR4, c[0x0][0x1c0] ;  /* 0x0000700000047ab9 */ /* 0x000fc40000000800 */
[----:B------:R-:W-:-:S03]  /*e9e0*/  ULDC UR5, c[0x0][0x234] ;  /* 0x00008d0000057ab9 */ /* 0x000fc60000000800 */
[----:B------:R-:W-:Y:S01]  /*e9f0*/  @!UP2 UISETP.NE.AND UP1, UPT, UR9, URZ, UPT ;  /* 0x0000003f0900a28c */ /* 0x000fe2000bf25270 */
[----:B------:R-:W4:Y:S01]  /*ea00*/  S2UR UR9, SR_CTAID.X ;  /* 0x00000000000979c3 */ /* 0x000f220000002500 */
[----:B------:R-:W-:Y:S02]  /*ea10*/  @UP2 ULDC UR14, c[0x0][0x210] ;  /* 0x00008400000e2ab9 */ /* 0x000fe40000000800 */
[----:B------:R-:W-:Y:S02]  /*ea20*/  @UP2 UIMAD UR14, UR14, UR8, URZ ;  /* 0x000000080e0e22a4 */ /* 0x000fe4000f8e023f */
[----:B------:R-:W-:Y:S01]  /*ea30*/  @!UP2 USEL UR14, UR8, UR5, !UP1 ;  /* 0x00000005080ea287 */ /* 0x000fe2000c800000 */
[----:B-1----:R-:W-:Y:S01]  /*ea40*/  FADD.FTZ R149, R2, R5 ;  /* 0x0000000502957221 */ /* 0x002fe20000010000 */
[----:B------:R-:W-:Y:S01]  /*ea50*/  MOV R2, 0x3f800000 ;  /* 0x3f80000000027802 */ /* 0x000fe20000000f00 */
[----:B------:R-:W-:Y:S01]  /*ea60*/  @UP2 UMOV UR13, 0x1 ;  /* 0x00000001000d2882 */ /* 0x000fe20000000000 */
[----:B---3--:R-:W-:-:S02]  /*ea70*/  FADD.FTZ R150, R0, R4 ;  /* 0x0000000400967221 */ /* 0x008fc40000010000 */
[----:B------:R-:W-:Y:S01]  /*ea80*/  FSETP.NE.FTZ.AND P4, PT, R149, RZ, PT ;  /* 0x000000ff9500720b */ /* 0x000fe20003f95000 */
[----:B------:R-:W-:Y:S01]  /*ea90*/  @!UP2 UIMAD UR13, UR14, UR4, URZ ;  /* 0x000000040e0da2a4 */ /* 0x000fe2000f8e023f */
[----:B------:R-:W-:Y:S01]  /*eaa0*/  MOV R0, 0x3f800000 ;  /* 0x3f80000000007802 */ /* 0x000fe20000000f00 */
[----:B------:R-:W-:Y:S01]  /*eab0*/  @UP3 UIMAD UR16, UR6, UR8, URZ ;  /* 0x00000008061032a4 */ /* 0x000fe2000f8e023f */
[----:B------:R-:W-:Y:S01]  /*eac0*/  FSETP.NE.FTZ.AND P3, PT, R150, RZ, PT ;  /* 0x000000ff9600720b */ /* 0x000fe20003f75000 */
[----:B------:R-:W-:Y:S01]  /*ead0*/  @UP2 ULDC UR15, c[0x0][0x210] ;  /* 0x00008400000f2ab9 */ /* 0x000fe20000000800 */
[----:B------:R-:W-:Y:S01]  /*eae0*/  SHF.R.S32.HI R4, RZ, 0x1f, R172 ;  /* 0x0000001fff047819 */ /* 0x000fe200000114ac */
[----:B------:R-:W-:Y:S02]  /*eaf0*/  UIMAD UR5, UR6, UR13, URZ ;  /* 0x0000000d060572a4 */ /* 0x000fe4000f8e023f */
[----:B------:R-:W-:Y:S01]  /*eb00*/  @!UP2 UMOV UR15, 0x1 ;  /* 0x00000001000fa882 */ /* 0x000fe20000000000 */
[----:B------:R-:W-:Y:S01]  /*eb10*/  LEA.HI R4, R4, R17, RZ, 0x3 ;  /* 0x0000001104047211 */ /* 0x000fe200078f18ff */
[----:B------:R-:W-:-:S02]  /*eb20*/  @UP3 USEL UR16, UR16, UR19, !UP0 ;  /* 0x0000001310103287 */ /* 0x000fc4000c000000 */
[----:B------:R-:W1:Y:S01]  /*eb30*/  @P4 MUFU.RCP R2, R149 ;  /* 0x0000009500024308 */ /* 0x000e620000001000 */
[----:B------:R-:W-:Y:S01]  /*eb40*/  LOP3.LUT R4, R4, 0xfffffff8, RZ, 0xc0, !PT ;  /* 0xfffffff804047812 */ /* 0x000fe200078ec0ff */
[----:B----4-:R-:W-:Y:S02]  /*eb50*/  UIMAD UR4, UR9, UR15, URZ ;  /* 0x0000000f090472a4 */ /* 0x010fe4000f8e023f */
[----:B------:R-:W-:Y:S01]  /*eb60*/  USEL UR5, UR5, URZ, !UP3 ;  /* 0x0000003f05057287 */ /* 0x000fe2000d800000 */
[----:B------:R-:W-:Y:S01]  /*eb70*/  IADD3 R17, R17, -R4, RZ ;  /* 0x8000000411117210 */ /* 0x000fe20007ffe0ff */
[----:B------:R-:W-:Y:S02]  /*eb80*/  USHF.L.U32 UR4, UR4, 0x6, URZ ;  /* 0x0000000604047899 */ /* 0x000fe4000800063f */
[----:B------:R-:W3:Y:S01]  /*eb90*/  @P3 MUFU.RCP R0, R150 ;  /* 0x0000009600003308 */ /* 0x000ee20000001000 */
[----:B------:R-:W-:Y:S01]  /*eba0*/  R2P PR, R17, 0x6 ;  /* 0x0000000611007804 */ /* 0x000fe20000000000 */
[----:B------:R-:W-:-:S02]  /*ebb0*/  UIMAD UR14, UR10, UR14, UR5 ;  /* 0x0000000e0a0e72a4 */ /* 0x000fc4000f8e0205 */
[----:B------:R-:W-:Y:S02]  /*ebc0*/  @!UP3 UMOV UR26, URZ ;  /* 0x0000003f001abc82 */ /* 0x000fe40008000000 */
[----:B------:R-:W-:Y:S01]  /*ebd0*/  @UP3 UMOV UR26, UR16 ;  /* 0x00000010001a3c82 */ /* 0x000fe20008000000 */
[----:B-1----:R-:W-:Y:S01]  /*ebe0*/  FMUL.FTZ R2, R2, c[0x0][0x2dc] ;  /* 0x0000b70002027a20 */ /* 0x002fe20000410000 */
[----:B------:R-:W-:Y:S02]  /*ebf0*/  @!UP3 UMOV UR27, URZ ;  /* 0x0000003f001bbc82 */ /* 0x000fe40008000000 */
[----:B------:R-:W-:Y:S01]  /*ec00*/  USHF.R.S32.HI UR5, URZ, 0x1f, UR4 ;  /* 0x0000001f3f057899 */ /* 0x000fe20008011404 */
[C---:B------:R-:W-:Y:S01]  /*ec10*/  FMUL.FTZ R171, R2.reuse, R152 ;  /* 0x0000009802ab7220 */ /* 0x040fe20000410000 */
[----:B------:R-:W-:Y:S01]  /*ec20*/  @UP3 USHF.R.S32.HI UR27, URZ, 0x1f, UR16 ;  /* 0x0000001f3f1b3899 */ /* 0x000fe20008011410 */
[----:B------:R-:W-:Y:S01]  /*ec30*/  FMUL.FTZ R5, R2, R153 ;  /* 0x0000009902057220 */ /* 0x000fe20000410000 */
[----:B------:R-:W-:Y:S01]  /*ec40*/  USHF.R.S32.HI UR6, URZ, 0x1f, UR14 ;  /* 0x0000001f3f067899 */ /* 0x000fe2000801140e */
[----:B---3--:R-:W-:Y:S01]  /*ec50*/  FMUL.FTZ R0, R0, c[0x0][0x2dc] ;  /* 0x0000b70000007a20 */ /* 0x008fe20000410000 */
[----:B------:R-:W-:Y:S01]  /*ec60*/  UIADD3 UR4, UP2, UP1, UR4, UR26, UR14 ;  /* 0x0000001a04047290 */ /* 0x000fe2000f95e00e */
[C---:B------:R-:W-:Y:S01]  /*ec70*/  FMUL.FTZ R170, R2.reuse, R156 ;  /* 0x0000009c02aa7220 */ /* 0x040fe20000410000 */
[----:B------:R-:W-:Y:S01]  /*ec80*/  F2FP.PACK_AB R5, R5, R171 ;  /* 0x000000ab0505723e */ /* 0x000fe200000000ff */
[C---:B------:R-:W-:Y:S01]  /*ec90*/  FMUL.FTZ R7, R2.reuse, R157 ;  /* 0x0000009d02077220 */ /* 0x040fe20000410000 */
[----:B------:R-:W-:Y:S01]  /*eca0*/  @!UP0 UIADD3 UR7, UR25, UR11, URZ ;  /* 0x0000000b19078290 */ /* 0x000fe2000fffe03f */
[C---:B------:R-:W-:Y:S01]  /*ecb0*/  FMUL.FTZ R169, R2.reuse, R36 ;  /* 0x0000002402a97220 */ /* 0x040fe20000410000 */
[----:B------:R-:W-:Y:S01]  /*ecc0*/  UIADD3.X UR5, UR5, UR27, UR6, UP2, UP1 ;  /* 0x0000001b05057290 */ /* 0x000fe200097e2406 */
[C---:B------:R-:W-:Y:S01]  /*ecd0*/  FMUL.FTZ R168, R2.reuse, R40 ;  /* 0x0000002802a87220 */ /* 0x040fe20000410000 */
[----:B------:R-:W-:Y:S01]  /*ece0*/  F2FP.PACK_AB R7, R7, R170 ;  /* 0x000000aa0707723e */ /* 0x000fe200000000ff */
[C---:B------:R-:W-:Y:S01]  /*ecf0*/  FMUL.FTZ R157, R2.reuse, R44 ;  /* 0x0000002c029d7220 */ /* 0x040fe20000410000 */
[----:B------:R-:W-:Y:S01]  /*ed00*/  @!UP0 UMOV UR12, UR24 ;  /* 0x00000018000c8c82 */ /* 0x000fe20008000000 */
[----:B------:R-:W-:-:S02]  /*ed10*/  FMUL.FTZ R156, R2, R48 ;  /* 0x00000030029c7220 */ /* 0x000fc40000410000 */
[C---:B------:R-:W-:Y:S02]  /*ed20*/  FMUL.FTZ R153, R2.reuse, R52 ;  /* 0x0000003402997220 */ /* 0x040fe40000410000 */
[C---:B------:R-:W-:Y:S02]  /*ed30*/  FMUL.FTZ R152, R2.reuse, R56 ;  /* 0x0000003802987220 */ /* 0x040fe40000410000 */
[C---:B------:R-:W-:Y:S02]  /*ed40*/  FMUL.FTZ R151, R2.reuse, R60 ;  /* 0x0000003c02977220 */ /* 0x040fe40000410000 */
[C---:B------:R-:W-:Y:S02]  /*ed50*/  FMUL.FTZ R8, R2.reuse, R37 ;  /* 0x0000002502087220 */ /* 0x040fe40000410000 */
[C---:B------:R-:W-:Y:S02]  /*ed60*/  FMUL.FTZ R12, R2.reuse, R41 ;  /* 0x00000029020c7220 */ /* 0x040fe40000410000 */
[----:B------:R-:W-:Y:S01]  /*ed70*/  FMUL.FTZ R15, R2, R45 ;  /* 0x0000002d020f7220 */ /* 0x000fe20000410000 */
[----:B------:R-:W-:Y:S01]  /*ed80*/  F2FP.PACK_AB R8, R8, R169 ;  /* 0x000000a90808723e */ /* 0x000fe200000000ff */
[----:B------:R-:W-:Y:S01]  /*ed90*/  FMUL.FTZ R24, R2, R49 ;  /* 0x0000003102187220 */ /* 0x000fe20000410000 */
[----:B------:R-:W-:Y:S01]  /*eda0*/  F2FP.PACK_AB R12, R12, R168 ;  /* 0x000000a80c0c723e */ /* 0x000fe200000000ff */
[C---:B------:R-:W-:Y:S01]  /*edb0*/  FMUL.FTZ R22, R2.reuse, R53 ;  /* 0x0000003502167220 */ /* 0x040fe20000410000 */
[----:B------:R-:W-:Y:S01]  /*edc0*/  F2FP.PACK_AB R15, R15, R157 ;  /* 0x0000009d0f0f723e */ /* 0x000fe200000000ff */
[----:B------:R-:W-:-:S02]  /*edd0*/  FMUL.FTZ R20, R2, R57 ;  /* 0x0000003902147220 */ /* 0x000fc40000410000 */
[C---:B------:R-:W-:Y:S02]  /*ede0*/  FMUL.FTZ R18, R2.reuse, R61 ;  /* 0x0000003d02127220 */ /* 0x040fe40000410000 */
[C---:B------:R-:W-:Y:S02]  /*edf0*/  FMUL.FTZ R28, R2.reuse, R64 ;  /* 0x00000040021c7220 */ /* 0x040fe40000410000 */
[----:B------:R-:W-:Y:S01]  /*ee00*/  FMUL.FTZ R14, R2, R65 ;  /* 0x00000041020e7220 */ /* 0x000fe20000410000 */
[----:B------:R-:W-:Y:S01]  /*ee10*/  F2FP.PACK_AB R64, R18, R151 ;  /* 0x000000971240723e */ /* 0x000fe200000000ff */
[----:B------:R-:W-:Y:S01]  /*ee20*/  FMUL.FTZ R26, R2, R68 ;  /* 0x00000044021a7220 */ /* 0x000fe20000410000 */
[----:B------:R-:W-:Y:S01]  /*ee30*/  F2FP.PACK_AB R68, R22, R153 ;  /* 0x000000991644723e */ /* 0x000fe200000000ff */
[C---:B------:R-:W-:Y:S02]  /*ee40*/  FMUL.FTZ R60, R2.reuse, R69 ;  /* 0x00000045023c7220 */ /* 0x040fe40000410000 */
[----:B------:R-:W-:-:S02]  /*ee50*/  FMUL.FTZ R72, R2, R72 ;  /* 0x0000004802487220 */ /* 0x000fc40000410000 */
[----:B------:R-:W-:Y:S01]  /*ee60*/  FMUL.FTZ R73, R2, R73 ;  /* 0x0000004902497220 */ /* 0x000fe20000410000 */
[----:B------:R-:W-:Y:S01]  /*ee70*/  F2FP.PACK_AB R60, R60, R26 ;  /* 0x0000001a3c3c723e */ /* 0x000fe200000000ff */
[C---:B------:R-:W-:Y:S02]  /*ee80*/  FMUL.FTZ R76, R2.reuse, R76 ;  /* 0x0000004c024c7220 */ /* 0x040fe40000410000 */
[C---:B------:R-:W-:Y:S02]  /*ee90*/  FMUL.FTZ R56, R2.reuse, R77 ;  /* 0x0000004d02387220 */ /* 0x040fe40000410000 */
[C---:B------:R-:W-:Y:S02]  /*eea0*/  FMUL.FTZ R80, R2.reuse, R80 ;  /* 0x0000005002507220 */ /* 0x040fe40000410000 */
[----:B------:R-:W-:Y:S01]  /*eeb0*/  FMUL.FTZ R81, R2, R81 ;  /* 0x0000005102517220 */ /* 0x000fe20000410000 */
[----:B------:R-:W-:Y:S01]  /*eec0*/  F2FP.PACK_AB R56, R56, R76 ;  /* 0x0000004c3838723e */ /* 0x000fe200000000ff */
[----:B------:R-:W-:-:S02]  /*eed0*/  FMUL.FTZ R84, R2, R84 ;  /* 0x0000005402547220 */ /* 0x000fc40000410000 */
[C---:B------:R-:W-:Y:S02]  /*eee0*/  FMUL.FTZ R52, R2.reuse, R85 ;  /* 0x0000005502347220 */ /* 0x040fe40000410000 */
[C---:B------:R-:W-:Y:S02]  /*eef0*/  FMUL.FTZ R88, R2.reuse, R88 ;  /* 0x0000005802587220 */ /* 0x040fe40000410000 */
[----:B------:R-:W-:Y:S01]  /*ef00*/  FMUL.FTZ R89, R2, R89 ;  /* 0x0000005902597220 */ /* 0x000fe20000410000 */
[----:B------:R-:W-:Y:S01]  /*ef10*/  F2FP.PACK_AB R52, R52, R84 ;  /* 0x000000543434723e */ /* 0x000fe200000000ff */
[C---:B------:R-:W-:Y:S02]  /*ef20*/  FMUL.FTZ R92, R2.reuse, R92 ;  /* 0x0000005c025c7220 */ /* 0x040fe40000410000 */
        /* <DEDUP_REMOVED lines=29> */
[C---:B------:R-:W-:Y:S02]  /*f100*/  FMUL.FTZ R137, R2.reuse, R137 ;  /* 0x0000008902897220 */ /* 0x040fe40000410000 */
[C---:B------:R-:W-:Y:S02]  /*f110*/  FMUL.FTZ R160, R2.reuse, R160 ;  /* 0x000000a002a07220 */ /* 0x040fe40000410000 */
[C---:B------:R-:W-:Y:S01]  /*f120*/  FMUL.FTZ R161, R2.reuse, R161 ;  /* 0x000000a102a17220 */ /* 0x040fe20000410000 */
[----:B------:R-:W-:Y:S01]  /*f130*/  F2FP.PACK_AB R26, R137, R136 ;  /* 0x00000088891a723e */ /* 0x000fe200000000ff */
[----:B------:R-:W-:-:S02]  /*f140*/  FMUL.FTZ R140, R2, R140 ;  /* 0x0000008c028c7220 */ /* 0x000fc40000410000 */
[C---:B------:R-:W-:Y:S02]  /*f150*/  FMUL.FTZ R141, R2.reuse, R141 ;  /* 0x0000008d028d7220 */ /* 0x040fe40000410000 */
[C---:B------:R-:W-:Y:S02]  /*f160*/  FMUL.FTZ R164, R2.reuse, R164 ;  /* 0x000000a402a47220 */ /* 0x040fe40000410000 */
[C---:B------:R-:W-:Y:S01]  /*f170*/  FMUL.FTZ R165, R2.reuse, R165 ;  /* 0x000000a502a57220 */ /* 0x040fe20000410000 */
[----:B------:R-:W-:Y:S01]  /*f180*/  F2FP.PACK_AB R22, R141, R140 ;  /* 0x0000008c8d16723e */ /* 0x000fe200000000ff */
[C---:B------:R-:W-:Y:S02]  /*f190*/  FMUL.FTZ R144, R2.reuse, R144 ;  /* 0x0000009002907220 */ /* 0x040fe40000410000 */
[----:B------:R-:W-:Y:S02]  /*f1a0*/  FMUL.FTZ R145, R2, R145 ;  /* 0x0000009102917220 */ /* 0x000fe40000410000 */
[----:B------:R-:W-:-:S02]  /*f1b0*/  FMUL.FTZ R54, R0, R54 ;  /* 0x0000003600367220 */ /* 0x000fc40000410000 */
[C---:B------:R-:W-:Y:S01]  /*f1c0*/  FMUL.FTZ R2, R0.reuse, R55 ;  /* 0x0000003700027220 */ /* 0x040fe20000410000 */
[----:B------:R-:W-:Y:S01]  /*f1d0*/  F2FP.PACK_AB R18, R145, R144 ;  /* 0x000000909112723e */ /* 0x000fe200000000ff */
[C---:B------:R-:W-:Y:S02]  /*f1e0*/  FMUL.FTZ R65, R0.reuse, R59 ;  /* 0x0000003b00417220 */ /* 0x040fe40000410000 */
[C---:B------:R-:W-:Y:S02]  /*f1f0*/  FMUL.FTZ R62, R0.reuse, R62 ;  /* 0x0000003e003e7220 */ /* 0x040fe40000410000 */
[C---:B------:R-:W-:Y:S02]  /*f200*/  FMUL.FTZ R63, R0.reuse, R63 ;  /* 0x0000003f003f7220 */ /* 0x040fe40000410000 */
[----:B------:R-:W-:Y:S01]  /*f210*/  FMUL.FTZ R61, R0, R67 ;  /* 0x00000043003d7220 */ /* 0x000fe20000410000 */
[----:B------:R-:W-:Y:S01]  /*f220*/  F2FP.PACK_AB R67, R2, R54 ;  /* 0x000000360243723e */ /* 0x000fe200000000ff */
[C---:B------:R-:W-:Y:S01]  /*f230*/  FMUL.FTZ R13, R0.reuse, R39 ;  /* 0x00000027000d7220 */ /* 0x040fe20000410000 */
[----:B------:R-:W-:Y:S01]  /*f240*/  F2FP.PACK_AB R54, R81, R80 ;  /* 0x000000505136723e */ /* 0x000fe200000000ff */
[----:B------:R-:W-:Y:S01]  /*f250*/  FMUL.FTZ R11, R0, R43 ;  /* 0x0000002b000b7220 */ /* 0x000fe20000410000 */
[----:B------:R-:W-:Y:S01]  /*f260*/  LEA.HI R80, R174, R173, RZ, 0x5 ;  /* 0x000000adae507211 */ /* 0x000fe200078f28ff */
[C---:B------:R-:W-:Y:S01]  /*f270*/  FMUL.FTZ R16, R0.reuse, R47 ;  /* 0x0000002f00107220 */ /* 0x040fe20000410000 */
[----:B------:R-:W-:Y:S01]  /*f280*/  SHF.L.U32 R2, R17, 0x6, RZ ;  /* 0x0000000611027819 */ /* 0x000fe200000006ff */
[C---:B------:R-:W-:Y:S01]  /*f290*/  FMUL.FTZ R69, R0.reuse, R51 ;  /* 0x0000003300457220 */ /* 0x040fe20000410000 */
[----:B------:R-:W-:Y:S01]  /*f2a0*/  F2FP.PACK_AB R63, R63, R62 ;  /* 0x0000003e3f3f723e */ /* 0x000fe200000000ff */
[----:B------:R-:W-:Y:S01]  /*f2b0*/  FMUL.FTZ R6, R0, R70 ;  /* 0x0000004600067220 */ /* 0x000fe20000410000 */
[----:B------:R-:W-:Y:S01]  /*f2c0*/  F2FP.PACK_AB R62, R14, R28 ;  /* 0x0000001c0e3e723e */ /* 0x000fe200000000ff */
[C---:B------:R-:W-:Y:S01]  /*f2d0*/  FMUL.FTZ R59, R0.reuse, R71 ;  /* 0x00000047003b7220 */ /* 0x040fe20000410000 */
[----:B------:R-:W-:Y:S01]  /*f2e0*/  SHF.R.S32.HI R14, RZ, 0x5, R80 ;  /* 0x00000005ff0e7819 */ /* 0x000fe20000011450 */
[----:B------:R-:W-:Y:S01]  /*f2f0*/  FMUL.FTZ R154, R0, R154 ;  /* 0x0000009a009a7220 */ /* 0x000fe20000410000 */
[----:B------:R-:W-:Y:S01]  /*f300*/  LOP3.LUT R2, R2, 0x1c0, RZ, 0xc0, !PT ;  /* 0x000001c002027812 */ /* 0x000fe200078ec0ff */
[C---:B------:R-:W-:Y:S01]  /*f310*/  FMUL.FTZ R4, R0.reuse, R155 ;  /* 0x0000009b00047220 */ /* 0x040fe20000410000 */
[----:B------:R-:W-:Y:S01]  /*f320*/  F2FP.PACK_AB R59, R59, R6 ;  /* 0x000000063b3b723e */ /* 0x000fe200000000ff */
[C---:B------:R-:W-:Y:S01]  /*f330*/  FMUL.FTZ R158, R0.reuse, R158 ;  /* 0x0000009e009e7220 */ /* 0x040fe20000410000 */
[----:B------:R-:W-:Y:S01]  /*f340*/  LOP3.LUT R6, R17, 0x1, RZ, 0xc0, !PT ;  /* 0x0000000111067812 */ /* 0x000fe200078ec0ff */
[----:B------:R-:W-:Y:S01]  /*f350*/  FMUL.FTZ R9, R0, R159 ;  /* 0x0000009f00097220 */ /* 0x000fe20000410000 */
[----:B------:R-:W-:Y:S01]  /*f360*/  LEA.HI R2, R2, R2, RZ, 0x1d ;  /* 0x0000000202027211 */ /* 0x000fe200078fe8ff */
[----:B------:R-:W-:Y:S01]  /*f370*/  FMUL.FTZ R38, R0, R38 ;  /* 0x0000002600267220 */ /* 0x000fe20000410000 */
[----:B------:R-:W-:Y:S01]  /*f380*/  ISETP.NE.U32.AND P0, PT, R6, 0x1, PT ;  /* 0x000000010600780c */ /* 0x000fe20003f05070 */
[C---:B------:R-:W-:Y:S01]  /*f390*/  FMUL.FTZ R42, R0.reuse, R42 ;  /* 0x0000002a002a7220 */ /* 0x040fe20000410000 */
[----:B------:R-:W-:Y:S01]  /*f3a0*/  MOV R6, 0x20 ;  /* 0x0000002000067802 */ /* 0x000fe20000000f00 */
        /* <DEDUP_REMOVED lines=8> */
[C---:B------:R-:W-:Y:S01]  /*f430*/  FMUL.FTZ R74, R0.reuse, R74 ;  /* 0x0000004a004a7220 */ /* 0x040fe20000410000 */
[----:B------:R-:W-:Y:S01]  /*f440*/  F2FP.PACK_AB R11, R11, R42 ;  /* 0x0000002a0b0b723e */ /* 0x000fe200000000ff */
[C---:B------:R-:W-:Y:S01]  /*f450*/  FMUL.FTZ R57, R0.reuse, R75 ;  /* 0x0000004b00397220 */ /* 0x040fe20000410000 */
[----:B------:R-:W-:Y:S01]  /*f460*/  F2FP.PACK_AB R61, R61, R10 ;  /* 0x0000000a3d3d723e */ /* 0x000fe200000000ff */
[C---:B------:R-:W-:Y:S01]  /*f470*/  FMUL.FTZ R78, R0.reuse, R78 ;  /* 0x0000004e004e7220 */ /* 0x040fe20000410000 */
[----:B------:R-:W-:Y:S01]  /*f480*/  MOV R10, 0x40 ;  /* 0x00000040000a7802 */ /* 0x000fe20000000f00 */
[----:B------:R-:W-:Y:S01]  /*f490*/  FMUL.FTZ R55, R0, R79 ;  /* 0x0000004f00377220 */ /* 0x000fe20000410000 */
[----:B------:R-:W-:Y:S01]  /*f4a0*/  F2FP.PACK_AB R16, R16, R46 ;  /* 0x0000002e1010723e */ /* 0x000fe200000000ff */
[----:B------:R-:W-:Y:S01]  /*f4b0*/  FMUL.FTZ R82, R0, R82 ;  /* 0x0000005200527220 */ /* 0x000fe20000410000 */
[----:B------:R-:W-:Y:S01]  /*f4c0*/  SEL R10, R10, 0xffffffc0, !P2 ;  /* 0xffffffc00a0a7807 */ /* 0x000fe20005000000 */
[----:B------:R-:W-:Y:S01]  /*f4d0*/  FMUL.FTZ R53, R0, R83 ;  /* 0x0000005300357220 */ /* 0x000fe20000410000 */
[----:B------:R-:W-:Y:S01]  /*f4e0*/  F2FP.PACK_AB R70, R24, R156 ;  /* 0x0000009c1846723e */ /* 0x000fe200000000ff */
[C---:B------:R-:W-:Y:S01]  /*f4f0*/  FMUL.FTZ R86, R0.reuse, R86 ;  /* 0x0000005600567220 */ /* 0x040fe20000410000 */
[----:B------:R-:W-:Y:S01]  /*f500*/  F2FP.PACK_AB R69, R69, R50 ;  /* 0x000000324545723e */ /* 0x000fe200000000ff */
[----:B------:R-:W-:Y:S01]  /*f510*/  FMUL.FTZ R51, R0, R87 ;  /* 0x0000005700337220 */ /* 0x000fe20000410000 */
        /* <DEDUP_REMOVED lines=62> */
[----:B------:R-:W-:Y:S01]  /*f900*/  FMUL.FTZ R147, R0, R147 ;  /* 0x0000009300937220 */ /* 0x000fe20000410000 */
[----:B------:R-:W-:Y:S02]  /*f910*/  LOP3.LUT R0, R172, 0x3ffffffc, RZ, 0xc0, !PT ;  /* 0x3ffffffcac007812 */ /* 0x000fe400078ec0ff */
[----:B------:R-:W-:Y:S02]  /*f920*/  F2FP.PACK_AB R19, R19, R166 ;  /* 0x000000a61313723e */ /* 0x000fe400000000ff */
[----:B------:R-:W-:Y:S02]  /*f930*/  IADD3 R0, -R0, R173, RZ ;  /* 0x000000ad00007210 */ /* 0x000fe40007ffe1ff */
[----:B------:R-:W-:-:S02]  /*f940*/  F2FP.PACK_AB R17, R147, R146 ;  /* 0x000000929311723e */ /* 0x000fc400000000ff */
[----:B------:R-:W-:-:S04]  /*f950*/  LEA R0, R14, R0, 0x9 ;  /* 0x000000000e007211 */ /* 0x000fc800078e48ff */
[----:B------:R-:W-:-:S04]  /*f960*/  LEA R0, R0, R2, 0x1 ;  /* 0x0000000200007211 */ /* 0x000fc800078e08ff */
[----:B------:R-:W-:-:S04]  /*f970*/  SHF.L.U32 R0, R0, 0x1, RZ ;  /* 0x0000000100007819 */ /* 0x000fc800000006ff */
[C---:B------:R-:W-:Y:S01]  /*f980*/  IADD3 R2, R0.reuse, -0x10, RZ ;  /* 0xfffffff000027810 */ /* 0x040fe20007ffe0ff */
[----:B------:R1:W-:Y:S01]  /*f990*/  STS [R0], R5 ;  /* 0x0000000500007388 */ /* 0x0003e20000000800 */
[----:B------:R-:W-:-:S03]  /*f9a0*/  @P0 IADD3 R2, R0, 0x10, RZ ;  /* 0x0000001000020810 */ /* 0x000fc60007ffe0ff */
[----:B------:R3:W-:Y:S04]  /*f9b0*/  STS [R0+0x400], R4 ;  /* 0x0004000400007388 */ /* 0x0007e80000000800 */
[----:B------:R4:W-:Y:S04]  /*f9c0*/  STS [R2], R7 ;  /* 0x0000000702007388 */ /* 0x0009e80000000800 */
[----:B------:R5:W-:Y:S01]  /*f9d0*/  STS [R2+0x400], R9 ;  /* 0x0004000902007388 */ /* 0x000be20000000800 */
[----:B-1----:R-:W-:Y:S02]  /*f9e0*/  IADD3 R5, R0, R6, RZ ;  /* 0x0000000600057210 */ /* 0x002fe40007ffe0ff */
[----:B---3--:R-:W-:-:S03]  /*f9f0*/  IADD3 R4, R6, R2, RZ ;  /* 0x0000000206047210 */ /* 0x008fc60007ffe0ff */
[----:B------:R1:W-:Y:S01]  /*fa00*/  STS [R5], R8 ;  /* 0x0000000805007388 */ /* 0x0003e20000000800 */
[----:B----4-:R-:W-:-:S03]  /*fa10*/  IADD3 R7, R5, R10, RZ ;  /* 0x0000000a05077210 */ /* 0x010fc60007ffe0ff */
[----:B------:R-:W-:Y:S01]  /*fa20*/  STS [R5+0x400], R13 ;  /* 0x0004000d05007388 */ /* 0x000fe20000000800 */
[----:B------:R-:W-:Y:S02]  /*fa30*/  IADD3 R6, R4, R10, RZ ;  /* 0x0000000a04067210 */ /* 0x000fe40007ffe0ff */
[----:B-----5:R-:W-:Y:S01]  /*fa40*/  IADD3 R9, R10, R2, RZ ;  /* 0x000000020a097210 */ /* 0x020fe20007ffe0ff */
[----:B------:R-:W-:Y:S04]  /*fa50*/  STS [R4], R12 ;  /* 0x0000000c04007388 */ /* 0x000fe80000000800 */
[----:B------:R-:W-:Y:S01]  /*fa60*/  STS [R4+0x400], R11 ;  /* 0x0004000b04007388 */ /* 0x000fe20000000800 */
[----:B-1----:R-:W-:-:S05]  /*fa70*/  IADD3 R8, R0, R10, RZ ;  /* 0x0000000a00087210 */ /* 0x002fca0007ffe0ff */
        /* <DEDUP_REMOVED lines=43> */
[----:B------:R3:W-:Y:S04]  /*fd30*/  STS [R2+0x6400], R29 ;  /* 0x0064001d02007388 */ /* 0x0007e80000000800 */
[----:B------:R-:W-:Y:S04]  /*fd40*/  STS [R5+0x6000], R28 ;  /* 0x0060001c05007388 */ /* 0x000fe80000000800 */
[----:B------:R4:W-:Y:S04]  /*fd50*/  STS [R5+0x6400], R27 ;  /* 0x0064001b05007388 */ /* 0x0009e80000000800 */
[----:B------:R-:W-:Y:S04]  /*fd60*/  STS [R4+0x6000], R26 ;  /* 0x0060001a04007388 */ /* 0x000fe80000000800 */
[----:B------:R5:W-:Y:S01]  /*fd70*/  STS [R4+0x6400], R25 ;  /* 0x0064001904007388 */ /* 0x000be20000000800 */
[----:B-1----:R-:W-:-:S03]  /*fd80*/  LOP3.LUT R0, R80, 0xffffffe0, RZ, 0xc0, !PT ;  /* 0xffffffe050007812 */ /* 0x002fc600078ec0ff */
[----:B------:R-:W-:Y:S01]  /*fd90*/  STS [R8+0x6000], R24 ;  /* 0x0060001808007388 */ /* 0x000fe20000000800 */
[----:B------:R-:W-:-:S03]  /*fda0*/  IADD3 R0, -R0, R173, RZ ;  /* 0x000000ad00007210 */ /* 0x000fc60007ffe1ff */
[----:B------:R1:W-:Y:S01]  /*fdb0*/  STS [R8+0x6400], R23 ;  /* 0x0064001708007388 */ /* 0x0003e20000000800 */
[----:B---3--:R-:W-:Y:S02]  /*fdc0*/  SHF.R.S32.HI R2, RZ, 0x1f, R14 ;  /* 0x0000001fff027819 */ /* 0x008fe4000001140e */
[----:B------:R-:W-:Y:S01]  /*fdd0*/  LOP3.LUT P0, RZ, R0, 0x3, RZ, 0xc0, !PT ;  /* 0x0000000300ff7812 */ /* 0x000fe2000780c0ff */
[----:B------:R-:W-:Y:S01]  /*fde0*/  STS [R9+0x6000], R22 ;  /* 0x0060001609007388 */ /* 0x000fe20000000800 */
[----:B------:R-:W-:-:S03]  /*fdf0*/  LEA.HI R2, R2, R14, RZ, 0x2 ;  /* 0x0000000e02027211 */ /* 0x000fc600078f10ff */
[----:B------:R-:W-:Y:S01]  /*fe00*/  STS [R9+0x6400], R21 ;  /* 0x0064001509007388 */ /* 0x000fe20000000800 */
[----:B----4-:R-:W3:Y:S01]  /*fe10*/  @P3 MUFU.LG2 R5, R150 ;  /* 0x0000009600053308 */ /* 0x010ee20000000c00 */
[----:B------:R-:W-:Y:S02]  /*fe20*/  LOP3.LUT R2, R2, 0xffffffc, RZ, 0xc0, !PT ;  /* 0x0ffffffc02027812 */ /* 0x000fe400078ec0ff */
[----:B------:R-:W-:Y:S02]  /*fe30*/  STS [R7+0x6000], R20 ;  /* 0x0060001407007388 */ /* 0x000fe40000000800 */
[----:B------:R-:W-:Y:S02]  /*fe40*/  IADD3 R0, R14, -R2, RZ ;  /* 0x800000020e007210 */ /* 0x000fe40007ffe0ff */
[----:B------:R4:W-:Y:S01]  /*fe50*/  STS [R7+0x6400], R19 ;  /* 0x0064001307007388 */ /* 0x0009e20000000800 */
[----:B-----5:R-:W5:Y:S01]  /*fe60*/  @P4 MUFU.LG2 R4, R149 ;  /* 0x0000009500044308 */ /* 0x020f620000000c00 */
[----:B--2---:R-:W-:-:S02]  /*fe70*/  LEA R0, R0, R175, 0x4 ;  /* 0x000000af00007211 */ /* 0x004fc400078e20ff */
[----:B------:R2:W-:Y:S04]  /*fe80*/  STS [R6+0x6000], R18 ;  /* 0x0060001206007388 */ /* 0x0005e80000000800 */
[----:B------:R2:W-:Y:S01]  /*fe90*/  STS [R6+0x6400], R17 ;  /* 0x0064001106007388 */ /* 0x0005e20000000800 */
[----:B---3--:R-:W-:Y:S01]  /*fea0*/  @P3 FMUL.FTZ R2, R5, 0.69314718246459960938 ;  /* 0x3f31721805023820 */ /* 0x008fe20000410000 */
[----:B-1----:R-:W-:Y:S02]  /*feb0*/  MOV R8, 0x7f800000 ;  /* 0x7f80000000087802 */ /* 0x002fe40000000f00 */
[----:B------:R-:W-:Y:S01]  /*fec0*/  BAR.SYNC.DEFER_BLOCKING 0x0 ;  /* 0x0000000000007b1d */ /* 0x000fe20000010000 */
[----:B------:R-:W-:Y:S02]  /*fed0*/  @P3 FFMA.FTZ R8, R3, c[0x0][0x238], R2 ;  /* 0x00008e0003083a23 */ /* 0x000fe40000010002 */
[----:B-----5:R-:W-:Y:S01]  /*fee0*/  @P4 FMUL.FTZ R4, R4, 0.69314718246459960938 ;  /* 0x3f31721804044820 */ /* 0x020fe20000410000 */
[----:B----4-:R-:W-:-:S03]  /*fef0*/  MOV R7, 0x7f800000 ;  /* 0x7f80000000077802 */ /* 0x010fc60000000f00 */
[----:B------:R-:W-:Y:S01]  /*ff00*/  @P4 FFMA.FTZ R7, R148, c[0x0][0x238], R4 ;  /* 0x00008e0094074a23 */ /* 0x000fe20000010004 */
        /* <DEDUP_REMOVED lines=24> */
[C---:B--2---:R-:W-:Y:S02]  /*10090*/  @!P2 IADD3 R6, P0, R0.reuse, UR4, RZ ;  /* 0x000000040006ac10 */ /* 0x044fe4000ff1e0ff */
        /* <DEDUP_REMOVED lines=8> */
.L_x_355:
[----:B---34-:R-:W-:Y:S05]  /*10120*/  BSYNC B0 ;  /* 0x0000000000007941 */ /* 0x018fea0003800000 */
.L_x_354:
[----:B--2---:R-:W2:Y:S04]  /*10130*/  LDL.LU.64 R4, [R1+0x38] ;  /* 0x0000380001047983 */ /* 0x004ea80000300a00 */
[----:B------:R-:W3:Y:S04]  /*10140*/  S2R R3, SR_TID.X ;  /* 0x0000000000037919 */ /* 0x000ee80000002100 */
[----:B------:R-:W4:Y:S01]  /*10150*/  S2R R8, SR_CTAID.Z ;  /* 0x0000000000087919 */ /* 0x000f220000002700 */
[----:B------:R-:W-:-:S02]  /*10160*/  USHF.R.S32.HI UR6, URZ, 0x1f, UR10 ;  /* 0x0000001f3f067899 */ /* 0x000fc4000801140a */
[----:B------:R-:W-:Y:S01]  /*10170*/  ULDC.64 UR4, c[0x0][0x1f0] ;  /* 0x00007c0000047ab9 */ /* 0x000fe20000000a00 */
[----:B------:R1:W5:Y:S01]  /*10180*/  LDL.64 R12, [R1+0x20] ;  /* 0x00002000010c7983 */ /* 0x0003620000100a00 */
[----:B------:R-:W-:Y:S01]  /*10190*/  UIMAD UR4, UR6, UR4, URZ ;  /* 0x00000004060472a4 */ /* 0x000fe2000f8e023f */
[----:B------:R-:W-:Y:S03]  /*101a0*/  BSSY B0, `(.L_x_356) ;  /* 0x0000016000007945 */ /* 0x000fe60003800000 */
[----:B------:R-:W-:Y:S01]  /*101b0*/  UIMAD UR4, UR10, UR5, UR4 ;  /* 0x000000050a0472a4 */ /* 0x000fe2000f8e0204 */
[----:B---3--:R-:W-:-:S04]  /*101c0*/  SHF.R.S32.HI R0, RZ, 0x1f, R3 ;  /* 0x0000001fff007819 */ /* 0x008fc80000011403 */
[----:B------:R-:W-:-:S04]  /*101d0*/  LEA.HI R0, R0, R3, RZ, 0x3 ;  /* 0x0000000300007211 */ /* 0x000fc800078f18ff */
[----:B------:R-:W-:Y:S02]  /*101e0*/  SHF.R.S32.HI R11, RZ, 0x3, R0 ;  /* 0x00000003ff0b7819 */ /* 0x000fe40000011400 */
[----:B--2---:R-:W-:-:S04]  /*101f0*/  IADD3 R2, P0, R4, UR12, RZ ;  /* 0x0000000c04027c10 */ /* 0x004fc8000ff1e0ff */
[----:B------:R-:W-:Y:S02]  /*10200*/  IADD3.X R3, R5, UR7, RZ, P0, !PT ;  /* 0x0000000705037c10 */ /* 0x000fe400087fe4ff */
[----:B------:R-:W-:-:S03]  /*10210*/  ISETP.GE.AND P0, PT, R11, UR18, PT ;  /* 0x000000120b007c0c */ /* 0x000fc6000bf06270 */
[----:B----4-:R-:W-:-:S05]  /*10220*/  IMAD.WIDE.U32 R8, R8, c[0x0][0x1f0], R2 ;  /* 0x00007c0008087a25 */ /* 0x010fca00078e0002 */
[----:B------:R-:W-:-:S05]  /*10230*/  IADD3 R7, R9, UR4, RZ ;  /* 0x0000000409077c10 */ /* 0x000fca000fffe0ff */
[----:B------:R-:W-:Y:S05]  /*10240*/  @P0 BRA `(.L_x_357) ;  /* 0x000000b000000947 */ /* 0x000fea0003800000 */
[----:B-1----:R-:W-:Y:S01]  /*10250*/  MOV R6, R8 ;  /* 0x0000000800067202 */ /* 0x002fe20000000f00 */
[----:B-----5:R-:W-:-:S04]  /*10260*/  IMAD R0, R13, c[0x0][0x1e8], RZ ;  /* 0x00007a000d007a24 */ /* 0x020fc800078e02ff */
[----:B------:R-:W-:-:S04]  /*10270*/  IMAD.WIDE.U32 R4, R12, c[0x0][0x1e8], R6 ;  /* 0x00007a000c047a25 */ /* 0x000fc800078e0006 */
        /* <DEDUP_REMOVED lines=8> */
.L_x_357:
[----:B-1----:R-:W-:Y:S05]  /*10300*/  BSYNC B0 ;  /* 0x0000000000007941 */ /* 0x002fea0003800000 */
.L_x_356:
[----:B------:R-:W-:Y:S01]  /*10310*/  IADD3 R0, R11, 0x10, RZ ;  /* 0x000000100b007810 */ /* 0x000fe20007ffe0ff */
[----:B------:R-:W-:Y:S03]  /*10320*/  BSSY B0, `(.L_x_358) ;  /* 0x0000011000007945 */ /* 0x000fe60003800000 */
[----:B------:R-:W-:-:S13]  /*10330*/  ISETP.GE.AND P0, PT, R0, UR18, PT ;  /* 0x0000001200007c0c */ /* 0x000fda000bf06270 */
[----:B------:R-:W-:Y:S05]  /*10340*/  @P0 BRA `(.L_x_359) ;  /* 0x000000e000000947 */ /* 0x000fea0003800000 */
[----:B-----5:R-:W-:Y:S01]  /*10350*/  IADD3 R10, P0, R12, 0x10, RZ ;  /* 0x000000100c0a7810 */ /* 0x020fe20007f1e0ff */
        /* <DEDUP_REMOVED lines=13> */
.L_x_359:
[----:B------:R-:W-:Y:S05]  /*10430*/  BSYNC B0 ;  /* 0x0000000000007941 */ /* 0x000fea0003800000 */
.L_x_358:
[----:B------:R-:W-:Y:S01]  /*10440*/  IADD3 R0, R11, 0x20, RZ ;  /* 0x000000200b007810 */ /* 0x000fe20007ffe0ff */
[----:B------:R-:W-:Y:S03]  /*10450*/  BSSY B0, `(.L_x_360) ;  /* 0x0000011000007945 */ /* 0x000fe60003800000 */
[----:B------:R-:W-:-:S13]  /*10460*/  ISETP.GE.AND P0, PT, R0, UR18, PT ;  /* 0x0000001200007c0c */ /* 0x000fda000bf06270 */
[----:B------:R-:W-:Y:S05]  /*10470*/  @P0 BRA `(.L_x_361) ;  /* 0x000000e000000947 */ /* 0x000fea0003800000 */
[----:B-----5:R-:W-:Y:S01]  /*10480*/  IADD3 R10, P0, R12, 0x20, RZ ;  /* 0x000000200c0a7810 */ /* 0x020fe20007f1e0ff */
        /* <DEDUP_REMOVED lines=13> */
.L_x_361:
[----:B------:R-:W-:Y:S05]  /*10560*/  BSYNC B0 ;  /* 0x0000000000007941 */ /* 0x000fea0003800000 */
.L_x_360:
[----:B------:R-:W2:Y:S02]  /*10570*/  LDL.LU R0, [R1+0x4c] ;  /* 0x00004c0001007983 */ /* 0x000ea40000300800 */
[----:B--2---:R-:W-:-:S13]  /*10580*/  ISETP.GE.AND P0, PT, R0, UR18, PT ;  /* 0x0000001200007c0c */ /* 0x004fda000bf06270 */
[----:B------:R-:W-:Y:S05]  /*10590*/  @P0 EXIT ;  /* 0x000000000000094d */ /* 0x000fea0003800000 */
        /* <DEDUP_REMOVED lines=15> */
.L_x_343:
[----:B------:R-:W-:Y:S01]  /*10690*/  UISETP.NE.AND UP4, UPT, UR19, -0x1, UPT ;  /* 0xffffffff1300788c */ /* 0x000fe2000bf85270 */
[----:B------:R-:W-:Y:S01]  /*106a0*/  LEA.HI R6, R26, R112, RZ, 0x3 ;  /* 0x000000701a067211 */ /* 0x000fe200078f18ff */
[----:B------:R-:W-:Y:S01]  /*106b0*/  ULDC.64 UR6, c[0x0][0x1e8] ;  /* 0x00007a0000067ab9 */ /* 0x000fe20000000a00 */
[----:B------:R-:W1:Y:S01]  /*106c0*/  S2R R12, SR_CTAID.Z ;  /* 0x00000000000c7919 */ /* 0x000e620000002700 */
[----:B------:R-:W-:Y:S01]  /*106d0*/  ULDC.64 UR4, c[0x0][0x1e0] ;  /* 0x0000780000047ab9 */ /* 0x000fe20000000a00 */
[----:B------:R-:W-:Y:S01]  /*106e0*/  LOP3.LUT R0, R6, 0x1ffffff8, RZ, 0xc0, !PT ;  /* 0x1ffffff806007812 */ /* 0x000fe200078ec0ff */
[----:B------:R-:W-:Y:S01]  /*106f0*/  ULDC.U8 UR16, c[0x0][0x328] ;  /* 0x0000ca0000107ab9 */ /* 0x000fe20000000000 */
[----:B------:R-:W2:Y:S01]  /*10700*/  S2R R4, SR_CTAID.X ;  /* 0x0000000000047919 */ /* 0x000ea20000002500 */
[----:B------:R-:W-:Y:S01]  /*10710*/  USHF.R.S32.HI UR13, URZ, 0x1f, UR9 ;  /* 0x0000001f3f0d7899 */ /* 0x000fe20008011409 */
[----:B------:R-:W-:Y:S01]  /*10720*/  SHF.R.S32.HI R6, RZ, 0x3, R6 ;  /* 0x00000003ff067819 */ /* 0x000fe20000011406 */
[----:B------:R-:W-:Y:S01]  /*10730*/  UISETP.NE.AND UP2, UPT, UR16, URZ, UPT ;  /* 0x0000003f1000728c */ /* 0x000fe2000bf45270 */
[----:B------:R-:W-:Y:S01]  /*10740*/  IMAD.IADD R0, R112, 0x1, -R0 ;  /* 0x0000000170007824 */ /* 0x000fe200078e0a00 */
[----:B------:R-:W-:Y:S01]  /*10750*/  @UP4 UIMAD.WIDE.U32 UR14, UR19, UR6, URZ ;  /* 0x00000006130e42a5 */ /* 0x000fe2000f8e003f */
[----:B------:R-:W-:Y:S01]  /*10760*/  SHF.R.S32.HI R7, RZ, 0x1f, R6 ;  /* 0x0000001fff077819 */ /* 0x000fe20000011406 */
[----:B------:R-:W-:Y:S01]  /*10770*/  @!UP4 USHF.R.S32.HI UR17, URZ, 0x1f, UR12 ;  /* 0x0000001f3f11c899 */ /* 0x000fe2000801140c */
[----:B------:R-:W-:Y:S01]  /*10780*/  IMAD.SHL.U32 R0, R0, 0x8, RZ ;  /* 0x0000000800007824 */ /* 0x000fe200078e00ff */
[----:B------:R-:W-:Y:S01]  /*10790*/  @UP4 UIMAD UR7, UR19, UR7, UR15 ;  /* 0x00000007130742a4 */ /* 0x000fe2000f8e020f */
[----:B------:R-:W-:Y:S01]  /*107a0*/  BSSY B0, `(.L_x_362) ;  /* 0x0000038000007945 */ /* 0x000fe20003800000 */
[----:B------:R-:W-:-:S02]  /*107b0*/  @!UP4 UIMAD UR17, UR17, UR4, URZ ;  /* 0x000000041111c2a4 */ /* 0x000fc4000f8e023f */
[----:B------:R-:W-:Y:S02]  /*107c0*/  ULDC.U8 UR15, c[0x0][0x329] ;  /* 0x0000ca40000f7ab9 */ /* 0x000fe40000000000 */
[----:B------:R-:W-:Y:S02]  /*107d0*/  UISETP.NE.AND UP3, UPT, UR15, URZ, UPT ;  /* 0x0000003f0f00728c */ /* 0x000fe4000bf65270 */
[----:B------:R-:W-:Y:S02]  /*107e0*/  @!UP4 UIMAD.WIDE.U32 UR24, UR12, UR4, URZ ;  /* 0x000000040c18c2a5 */ /* 0x000fe4000f8e003f */
[----:B------:R-:W-:Y:S02]  /*107f0*/  @!UP4 UIMAD UR17, UR12, UR5, UR17 ;  /* 0x000000050c11c2a4 */ /* 0x000fe4000f8e0211 */
[----:B------:R-:W-:Y:S02]  /*10800*/  UISETP.EQ.AND UP2, UPT, UR15, URZ, UP2 ;  /* 0x0000003f0f00728c */ /* 0x000fe40009742270 */
[----:B------:R-:W-:Y:S01]  /*10810*/  ULDC.64 UR4, c[0x0][0x1f0] ;  /* 0x00007c0000047ab9 */ /* 0x000fe20000000a00 */
[----:B--2---:R-:W-:Y:S01]  /*10820*/  IMAD.WIDE R4, R4, 0x40, R6 ;  /* 0x0000004004047825 */ /* 0x004fe200078e0206 */
[----:B------:R-:W-:-:S02]  /*10830*/  UIMAD UR4, UR13, UR4, URZ ;  /* 0x000000040d0472a4 */ /* 0x000fc4000f8e023f */
[----:B------:R-:W-:Y:S02]  /*10840*/  @!UP3 UISETP.NE.AND UP1, UPT, UR16, URZ, UPT ;  /* 0x0000003f1000b28c */ /* 0x000fe4000bf25270 */
[----:B------:R-:W-:Y:S02]  /*10850*/  ULDC UR11, c[0x0][0x214] ;  /* 0x00008500000b7ab9 */ /* 0x000fe40000000800 */
[----:B------:R-:W-:Y:S02]  /*10860*/  @UP3 ULDC UR13, c[0x0][0x210] ;  /* 0x00008400000d3ab9 */ /* 0x000fe40000000800 */
[----:B------:R-:W-:Y:S02]  /*10870*/  ULDC UR8, c[0x0][0x234] ;  /* 0x00008d0000087ab9 */ /* 0x000fe40000000800 */
[----:B------:R-:W-:Y:S02]  /*10880*/  @UP3 UIMAD UR13, UR13, UR11, URZ ;  /* 0x0000000b0d0d32a4 */ /* 0x000fe4000f8e023f */
[----:B------:R-:W-:-:S02]  /*10890*/  UISETP.NE.OR UP0, UPT, UR19, -0x1, !UP2 ;  /* 0xffffffff1300788c */ /* 0x000fc4000d705670 */
[----:B------:R-:W-:Y:S02]  /*108a0*/  @!UP3 USEL UR13, UR11, UR8, !UP1 ;  /* 0x000000080b0db287 */ /* 0x000fe4000c800000 */
        /* <DEDUP_REMOVED lines=12> */
[----:B------:R-:W-:Y:S02]  /*10970*/  USEL UR15, UR15, URZ, !UP2 ;  /* 0x0000003f0f0f7287 */ /* 0x000fe4000d000000 */
[----:B------:R-:W-:Y:S01]  /*10980*/  @!UP3 UMOV UR18, 0x1 ;  /* 0x000000010012b882 */ /* 0x000fe20000000000 */
[----:B-1----:R-:W-:Y:S01]  /*10990*/  IMAD.WIDE.U32 R12, R12, c[0x0][0x1f0], R2 ;  /* 0x00007c000c0c7a25 */ /* 0x002fe200078e0002 */
[----:B------:R-:W-:-:S02]  /*109a0*/  UIMAD UR10, UR10, UR18, URZ ;  /* 0x000000120a0a72a4 */ /* 0x000fc4000f8e023f */
[----:B------:R-:W-:Y:S02]  /*109b0*/  UIMAD UR15, UR9, UR13, UR15 ;  /* 0x0000000d090f72a4 */ /* 0x000fe4000f8e020f */
[----:B------:R-:W-:Y:S02]  /*109c0*/  @!UP2 UMOV UR26, URZ ;  /* 0x0000003f001aac82 */ /* 0x000fe40008000000 */
[----:B------:R-:W-:Y:S02]  /*109d0*/  @UP2 UMOV UR26, UR19 ;  /* 0x00000013001a2c82 */ /* 0x000fe40008000000 */
[----:B------:R-:W-:Y:S02]  /*109e0*/  UIMAD UR4, UR9, UR5, UR4 ;  /* 0x00000005090472a4 */ /* 0x000fe4000f8e0204 */
[----:B------:R-:W-:Y:S02]  /*109f0*/  @!UP2 UMOV UR27, URZ ;  /* 0x0000003f001bac82 */ /* 0x000fe40008000000 */
[----:B------:R-:W-:-:S02]  /*10a00*/  USHF.R.S32.HI UR6, URZ, 0x1f, UR10 ;  /* 0x0000001f3f067899 */ /* 0x000fc4000801140a */
[----:B------:R-:W-:Y:S01]  /*10a10*/  @UP2 USHF.R.S32.HI UR27, URZ, 0x1f, UR19 ;  /* 0x0000001f3f1b2899 */ /* 0x000fe20008011413 */
        /* <DEDUP_REMOVED lines=16> */
.L_x_363:
[----:B------:R-:W-:Y:S05]  /*10b20*/  BSYNC B0 ;  /* 0x0000000000007941 */ /* 0x000fea0003800000 */
.L_x_362:
[----:B------:R-:W-:Y:S01]  /*10b30*/  IADD3 R15, R6, 0x10, RZ ;  /* 0x00000010060f7810 */ /* 0x000fe20007ffe0ff */
[----:B------:R-:W-:Y:S03]  /*10b40*/  BSSY B0, `(.L_x_364) ;  /* 0x0000011000007945 */ /* 0x000fe60003800000 */
[----:B------:R-:W-:-:S13]  /*10b50*/  ISETP.GE.AND P0, PT, R15, UR20, PT ;  /* 0x000000140f007c0c */ /* 0x000fda000bf06270 */
[----:B------:R-:W-:Y:S05]  /*10b60*/  @P0 BRA `(.L_x_365) ;  /* 0x000000e000000947 */ /* 0x000fea0003800000 */
[----:B------:R-:W-:Y:S01]  /*10b70*/  IADD3 R0, P0, R4, 0x10, RZ ;  /* 0x0000001004007810 */ /* 0x000fe20007f1e0ff */
[----:B------:R-:W-:Y:S01]  /*10b80*/  IMAD.MOV.U32 R10, RZ, RZ, R12 ;  /* 0x000000ffff0a7224 */ /* 0x000fe200078e000c */
[----:B------:R-:W-:-:S03]  /*10b90*/  MOV R11, R9 ;  /* 0x00000009000b7202 */ /* 0x000fc60000000f00 */
[----:B-1----:R-:W-:Y:S02]  /*10ba0*/  IMAD.X R2, RZ, RZ, R5, P0 ;  /* 0x000000ffff027224 */ /* 0x002fe400000e0605 */
[----:B------:R-:W-:-:S04]  /*10bb0*/  IMAD.WIDE.U32 R10, R0, c[0x0][0x1e8], R10 ;  /* 0x00007a00000a7a25 */ /* 0x000fc800078e000a */
[----:B------:R-:W-:-:S04]  /*10bc0*/  IMAD R2, R2, c[0x0][0x1e8], RZ ;  /* 0x00007a0002027a24 */ /* 0x000fc800078e02ff */
        /* <DEDUP_REMOVED lines=8> */
.L_x_365:
[----:B------:R-:W-:Y:S05]  /*10c50*/  BSYNC B0 ;  /* 0x0000000000007941 */ /* 0x000fea0003800000 */
.L_x_364:
        /* <DEDUP_REMOVED lines=18> */
.L_x_367:
[----:B------:R-:W-:Y:S05]  /*10d80*/  BSYNC B0 ;  /* 0x0000000000007941 */ /* 0x000fea0003800000 */
.L_x_366:
        /* <DEDUP_REMOVED lines=9> */
[----:B-1----:R-:W-:-:S03]  /*10e20*/  LEA R2, P0, R8, c[0x0][0x1d0], 0x1 ;  /* 0x0000740008027a11 */ /* 0x002fc600078008ff */
[----:B------:R-:W-:-:S05]  /*10e30*/  IMAD R0, R0, c[0x0][0x1ec], R4 ;  /* 0x00007b0000007a24 */ /* 0x000fca00078e0204 */
[----:B------:R-:W-:-:S04]  /*10e40*/  IADD3 R0, R0, R9, RZ ;  /* 0x0000000900007210 */ /* 0x000fc80007ffe0ff */
[----:B------:R-:W-:-:S05]  /*10e50*/  LEA.HI.X R3, R8, c[0x0][0x1d4], R0, 0x1, P0 ;  /* 0x0000750008037a11 */ /* 0x000fca00000f0c00 */
[----:B------:R1:W-:Y:S04]  /*10e60*/  STG.E.128 [R2.64], RZ ;  /* 0x000000ff02007986 */ /* 0x0003e8000c101d16 */
[----:B------:R1:W-:Y:S04]  /*10e70*/  STG.E.128 [R2.64+0x80], RZ ;  /* 0x000080ff02007986 */ /* 0x0003e8000c101d16 */
[----:B------:R1:W-:Y:S04]  /*10e80*/  STG.E.128 [R2.64+0x100], RZ ;  /* 0x000100ff02007986 */ /* 0x0003e8000c101d16 */
[----:B------:R1:W-:Y:S02]  /*10e90*/  STG.E.128 [R2.64+0x180], RZ ;  /* 0x000180ff02007986 */ /* 0x0003e4000c101d16 */
.L_x_369:
[----:B------:R-:W-:Y:S05]  /*10ea0*/  BSYNC B0 ;  /* 0x0000000000007941 */ /* 0x000fea0003800000 */
.L_x_368:
[----:B------:R-:W-:-:S04]  /*10eb0*/  LOP3.LUT P6, RZ, R112, 0x7, RZ, 0xc0, !PT ;  /* 0x0000000770ff7812 */ /* 0x000fc800078cc0ff */
[----:B------:R-:W-:Y:S02]  /*10ec0*/  ISETP.GE.OR P5, PT, R6, UR20, P6 ;  /* 0x0000001406007c0c */ /* 0x000fe4000b7a6670 */
[----:B------:R-:W-:Y:S02]  /*10ed0*/  ISETP.GE.OR P4, PT, R15, UR20, P6 ;  /* 0x000000140f007c0c */ /* 0x000fe4000b786670 */
[----:B------:R-:W-:Y:S02]  /*10ee0*/  ISETP.GE.OR P3, PT, R14, UR20, P6 ;  /* 0x000000140e007c0c */ /* 0x000fe4000b766670 */
[----:B------:R-:W-:-:S07]  /*10ef0*/  ISETP.GE.OR P6, PT, R10, UR20, P6 ;  /* 0x000000140a007c0c */ /* 0x000fce000b7c6670 */
[----:B------:R-:W-:Y:S02]  /*10f00*/  @!P5 IMAD R0, R6, UR18, RZ ;  /* 0x000000120600dc24 */ /* 0x000fe4000f8e02ff */
[----:B-1----:R-:W-:Y:S02]  /*10f10*/  @!P4 IMAD R3, R15, UR18, RZ ;  /* 0x000000120f03cc24 */ /* 0x002fe4000f8e02ff */
        /* <DEDUP_REMOVED lines=28> */
.L_x_370:
        /* <DEDUP_REMOVED lines=10> */
.L_x_1078:


//--------------------- .text._ZN5flash16flash_fwd_kernelI23Flash_fwd_kernel_traitsILi256ELi64ELi64ELi4ELb0ELb0EN7cutlass6half_tE19Flash_kernel_traitsILi256ELi64ELi64ELi4ES3_EELb0ELb1ELb0ELb0ELb0ELb1ELb1ELb0EEEvNS_16Flash_fwd_paramsE --------------------------
	.section	.text._ZN5flash16flash_fwd_kernelI23Flash_fwd_kernel_traitsILi256ELi64ELi64ELi4ELb0ELb0EN7cutlass6half_tE19Flash_kernel_traitsILi256ELi64ELi64ELi4ES3_EELb0ELb1ELb0ELb0ELb0ELb1ELb1ELb0EEEvNS_16Flash_fwd_paramsE,"ax",@progbits
	.sectioninfo	@"SHI_REGISTERS=255"
	.align	128
        .global         _ZN5flash16flash_fwd_kernelI23Flash_fwd_kernel_traitsILi256ELi64ELi64ELi4ELb0ELb0EN7cutlass6half_tE19Flash_kernel_traitsILi256ELi64ELi64ELi4ES3_EELb0ELb1ELb0ELb0ELb0ELb1ELb1ELb0EEEvNS_16Flash_fwd_paramsE
        .type           _ZN5flash16flash_fwd_kernelI23Flash_fwd_kernel_traitsILi256ELi64ELi64ELi4ELb0ELb0EN7cutlass6half_tE19Flash_kernel_traitsILi256ELi64ELi64ELi4ES3_EELb0ELb1ELb0ELb0ELb0ELb1ELb1ELb0EEEvNS_16Flash_fwd_paramsE,@function
        .size           _ZN5flash16flash_fwd_kernelI23Flash_fwd_kernel_traitsILi256ELi64ELi64ELi4ELb0ELb0EN7cutlass6half_tE19Flash_kernel_traitsILi256ELi64ELi64ELi4ES3_EELb0ELb1ELb0ELb0ELb0ELb1ELb1ELb0EEEvNS_16Flash_fwd_paramsE,(.L_x_1079 - _ZN5flash16flash_fwd_kernelI23Flash_fwd_kernel_traitsILi256ELi64ELi64ELi4ELb0ELb0EN7cutlass6half_tE19Flash_kernel_traitsILi256ELi64ELi64ELi4ES3_EELb0ELb1ELb0ELb0ELb0ELb1ELb1ELb0EEEvNS_16Flash_fwd_paramsE)
        .other          _ZN5flash16flash_fwd_kernelI23Flash_fwd_kernel_traitsILi256ELi64ELi64ELi4ELb0ELb0EN7cutlass6half_tE19Flash_kernel_traitsILi256ELi64ELi64ELi4ES3_EELb0ELb1ELb0ELb0ELb0ELb1ELb1ELb0EEEvNS_16Flash_fwd_paramsE,@"STO_CUDA_ENTRY STV_DEFAULT"
_ZN5flash16flash_fwd_kernelI23Flash_fwd_kernel_traitsILi256ELi64ELi64ELi4ELb0ELb0EN7cutlass6half_tE19Flash_kernel_traitsILi256ELi64ELi64ELi4ES3_EELb0ELb1ELb0ELb0ELb0ELb1ELb1ELb0EEEvNS_16Flash_fwd_paramsE:
.text._ZN5flash16flash_fwd_kernelI23Flash_fwd_kernel_traitsILi256ELi64ELi64ELi4ELb0ELb0EN7cutlass6half_tE19Flash_kernel_traitsILi256ELi64ELi64ELi4ES3_EELb0ELb1ELb0ELb0ELb0ELb1ELb1ELb0EEEvNS_16Flash_fwd_paramsE:
        /* <DEDUP_REMOVED lines=27> */
[----:B------:R-:W-:Y:S02]  /*01b0*/  IMAD.U32 R4, RZ, RZ, UR4 ;  /* 0x00000004ff047e24 */ /* 0x000fe4000f8e00ff */
[----:B------:R-:W-:Y:S01]  /*01c0*/  IMAD.U32 R5, RZ, RZ, UR5 ;  /* 0x00000005ff057e24 */ /* 0x000fe2000f8e00ff */
[----:B------:R-:W-:-:S04]  /*01d0*/  PLOP3.LUT P1, PT, PT, PT, UP1, 0x80, 0x0 ;  /* 0x000000000000781c */ /* 0x000fc80003f2f018 */
[----:B------:R4:W5:Y:S01]  /*01e0*/  @P0 LDG.E R4, [R4.64] ;  /* 0x0000001004040981 */ /* 0x000962000c1e1900 */
[----:B------:R-:W-:-:S06]  /*01f0*/  UIMAD.WIDE UR8, UR10, UR7, UR8 ;  /* 0x000000070a0872a5 */ /* 0x000fcc000f8e0208 */
[----:B-1----:R-:W-:Y:S02]  /*0200*/  IMAD.U32 R2, RZ, RZ, UR8 ;  /* 0x00000008ff027e24 */ /* 0x002fe4000f8e00ff */
[----:B------:R-:W-:-:S05]  /*0210*/  IMAD.U32 R3, RZ, RZ, UR9 ;  /* 0x00000009ff037e24 */ /* 0x000fca000f8e00ff */
[----:B----4-:R-:W4:Y:S01]  /*0220*/  @!P1 LDG.E R5, [R2.64] ;  /* 0x0000001002059981 */ /* 0x010f22000c1e1900 */
[----:B------:R-:W-:Y:S02]  /*0230*/  UMOV UR9, 0xffffffff ;  /* 0xffffffff00097882 */ /* 0x000fe40000000000 */
[----:B------:R-:W-:Y:S01]  /*0240*/  UMOV UR14, URZ ;  /* 0x0000003f000e7c82 */ /* 0x000fe20008000000 */
[----:B------:R-:W1:Y:S01]  /*0250*/  S2R R91, SR_TID.X ;  /* 0x00000000005b7919 */ /* 0x000e620000002100 */
[----:B------:R-:W-:Y:S01]  /*0260*/  UMOV UR19, 0xffffffff ;  /* 0xffffffff00137882 */ /* 0x000fe20000000000 */
[----:B------:R-:W1:Y:S08]  /*0270*/  S2UR UR12, SR_CTAID.X ;  /* 0x00000000000c79c3 */ /* 0x000e700000002500 */
[----:B------:R-:W1:Y:S08]  /*0280*/  S2UR UR11, SR_CTAID.Z ;  /* 0x00000000000b79c3 */ /* 0x000e700000002700 */
[----:B--2---:R-:W2:Y:S08]  /*0290*/  @P2 R2UR UR9, R6 ;  /* 0x00000000060923c2 */ /* 0x004eb000000e0000 */
[----:B---3--:R-:W2:Y:S08]  /*02a0*/  @P2 R2UR UR15, R0 ;  /* 0x00000000000f23c2 */ /* 0x008eb000000e0000 */
[----:B-----5:R3:W1:Y:S01]  /*02b0*/  @P0 R2UR UR14, R4 ;  /* 0x00000000040e03c2 */ /* 0x02066200000e0000 */
[----:B------:R-:W-:-:S04]  /*02c0*/  ISETP.NE.U32.AND P0, PT, RZ, c[0x0][0x248], PT ;  /* 0x00009200ff007a0c */ /* 0x000fc80003f05070 */
[----:B------:R-:W-:Y:S01]  /*02d0*/  ISETP.NE.AND.EX P0, PT, RZ, c[0x0][0x24c], PT, P0 ;  /* 0x00009300ff007a0c */ /* 0x000fe20003f05300 */
[----:B--2---:R-:W-:Y:S02]  /*02e0*/  @UP2 UIADD3 UR15, UR15, -UR9, URZ ;  /* 0x800000090f0f2290 */ /* 0x004fe4000fffe03f */
[----:B----4-:R3:W2:Y:S05]  /*02f0*/  @!P1 R2UR UR19, R5 ;  /* 0x00000000051393c2 */ /* 0x0106aa00000e0000 */
[----:B------:R-:W-:-:S05]  /*0300*/  @!UP2 ULDC UR15, c[0x0][0x214] ;  /* 0x00008500000faab9 */ /* 0x000fca0000000800 */
[----:B-123--:R-:W-:Y:S05]  /*0310*/  @!P0 BRA `(.L_x_371) ;  /* 0x0000007000008947 */ /* 0x00efea0003800000 */
[----:B------:R-:W-:-:S13]  /*0320*/  PLOP3.LUT P0, PT, PT, PT, UP3, 0x80, 0x0 ;  /* 0x000000000000781c */ /* 0x000fda0003f0f038 */
[----:B------:R-:W2:Y:S04]  /*0330*/  @P0 LDG.E R0, [R2.64+0x4] ;  /* 0x0000041002000981 */ /* 0x000ea8000c1e1900 */
[----:B------:R-:W3:Y:S01]  /*0340*/  @!P0 LDG.E R2, [R2.64] ;  /* 0x0000001002028981 */ /* 0x000ee2000c1e1900 */
[----:B--2---:R-:W1:Y:S02]  /*0350*/  @P0 R2UR UR6, R0 ;  /* 0x00000000000603c2 */ /* 0x004e6400000e0000 */
[----:B-1----:R-:W-:-:S11]  /*0360*/  @UP3 UIADD3 UR6, UR6, -UR19, URZ ;  /* 0x8000001306063290 */ /* 0x002fd6000fffe03f */
[----:B---3--:R1:W2:Y:S02]  /*0370*/  @!P0 R2UR UR6, R2 ;  /* 0x00000000020683c2 */ /* 0x0082a400000e0000 */
[----:B-12---:R-:W-:Y:S05]  /*0380*/  BRA `(.L_x_372) ;  /* 0x0000001000007947 */ /* 0x006fea0003800000 */
.L_x_371:
[----:B------:R-:W-:Y:S02]  /*0390*/  ULDC UR6, c[0x0][0x218] ;  /* 0x0000860000067ab9 */ /* 0x000fe40000000800 */
.L_x_372:
        /* <DEDUP_REMOVED lines=69> */
.L_x_374:
        /* <DEDUP_REMOVED lines=44> */
.L_x_375:
[----:B------:R-:W-:Y:S01]  /*0ab0*/  SHF.R.S32.HI R93, RZ, 0x1f, R91 ;  /* 0x0000001fff5d7819 */ /* 0x000fe2000001145b */
[----:B------:R-:W1:Y:S01]  /*0ac0*/  S2R R250, SR_CTAID.X ;  /* 0x0000000000fa7919 */ /* 0x000e620000002500 */
[----:B------:R-:W-:Y:S01]  /*0ad0*/  UIADD3 UR10, -UR12, UR15, URZ ;  /* 0x0000000f0c0a7290 */ /* 0x000fe2000fffe13f */
[----:B------:R-:W-:Y:S01]  /*0ae0*/  IMAD.U32 R200, RZ, RZ, UR13 ;  /* 0x0000000dffc87e24 */ /* 0x000fe2000f8e00ff */
[CC--:B------:R-:W-:Y:S01]  /*0af0*/  LEA.HI R3, R93.reuse, R91.reuse, RZ, 0x3 ;  /* 0x0000005b5d037211 */ /* 0x0c0fe200078f18ff */
[----:B------:R-:W2:Y:S01]  /*0b00*/  S2R R22, SR_CTAID.Z ;  /* 0x0000000000167919 */ /* 0x000ea20000002700 */
[----:B------:R-:W-:Y:S01]  /*0b10*/  ULDC.64 UR4, c[0x0][0x1a8] ;  /* 0x00006a0000047ab9 */ /* 0x000fe20000000a00 */
[----:B------:R-:W-:Y:S01]  /*0b20*/  LEA.HI R11, R93, R91, RZ, 0x6 ;  /* 0x0000005b5d0b7211 */ /* 0x000fe200078f30ff */
[----:B------:R-:W-:Y:S01]  /*0b30*/  UIMAD UR4, UR21, UR4, URZ ;  /* 0x00000004150472a4 */ /* 0x000fe2000f8e023f */
[----:B------:R-:W-:Y:S01]  /*0b40*/  SHF.R.S32.HI R6, RZ, 0x3, R3 ;  /* 0x00000003ff067819 */ /* 0x000fe20000011403 */
[----:B------:R-:W-:Y:S01]  /*0b50*/  IMAD.SHL.U32 R201, R91, 0x2, RZ ;  /* 0x000000025bc97824 */ /* 0x000fe200078e00ff */
[----:B------:R-:W-:Y:S01]  /*0b60*/  LOP3.LUT R3, R3, 0xfffffff8, RZ, 0xc0, !PT ;  /* 0xfffffff803037812 */ /* 0x000fe200078ec0ff */
[----:B------:R-:W-:Y:S01]  /*0b70*/  UIMAD UR4, UR11, UR5, UR4 ;  /* 0x000000050b0472a4 */ /* 0x000fe2000f8e0204 */
[C---:B------:R-:W-:Y:S01]  /*0b80*/  IADD3 R5, R6.reuse, 0x20, RZ ;  /* 0x0000002006057810 */ /* 0x040fe20007ffe0ff */
[C---:B------:R-:W-:Y:S01]  /*0b90*/  IMAD.SHL.U32 R2, R6.reuse, 0x40, RZ ;  /* 0x0000004006027824 */ /* 0x040fe200078e00ff */
[----:B------:R-:W-:Y:S01]  /*0ba0*/  IADD3 R10, R6, 0x10, RZ ;  /* 0x00000010060a7810 */ /* 0x000fe20007ffe0ff */
[----:B------:R-:W-:Y:S01]  /*0bb0*/  IMAD.IADD R3, R91, 0x1, -R3 ;  /* 0x000000015b037824 */ /* 0x000fe200078e0a03 */
[----:B------:R-:W-:Y:S01]  /*0bc0*/  SHF.R.S32.HI R7, RZ, 0x1f, R6 ;  /* 0x0000001fff077819 */ /* 0x000fe20000011406 */
[----:B------:R-:W-:Y:S01]  /*0bd0*/  IMAD.SHL.U32 R11, R11, 0x8, RZ ;  /* 0x000000080b0b7824 */ /* 0x000fe200078e00ff */
[----:B------:R-:W-:Y:S01]  /*0be0*/  ISETP.GE.AND P4, PT, R5, UR10, PT ;  /* 0x0000000a05007c0c */ /* 0x000fe2000bf86270 */
[----:B------:R-:W-:Y:S01]  /*0bf0*/  IMAD.SHL.U32 R248, R3, 0x8, RZ ;  /* 0x0000000803f87824 */ /* 0x000fe200078e00ff */
[----:B------:R-:W-:Y:S01]  /*0c00*/  ISETP.GE.AND P1, PT, R10, UR10, PT ;  /* 0x0000000a0a007c0c */ /* 0x000fe2000bf26270 */
[----:B------:R-:W-:Y:S01]  /*0c10*/  IMAD R0, R7, c[0x0][0x198], RZ ;  /* 0x0000660007007a24 */ /* 0x000fe200078e02ff */
[----:B------:R-:W-:-:S02]  /*0c20*/  IADD3 R239, R6, 0x30, RZ ;  /* 0x0000003006ef7810 */ /* 0x000fc40007ffe0ff */
[----:B------:R-:W-:Y:S01]  /*0c30*/  SHF.R.S32.HI R249, RZ, 0x1f, R248 ;  /* 0x0000001ffff97819 */ /* 0x000fe200000114f8 */
[----:B-1----:R-:W-:Y:S01]  /*0c40*/  IMAD.WIDE R250, R250, 0x40, R6 ;  /* 0x00000040fafa7825 */ /* 0x002fe200078e0206 */
[----:B------:R-:W-:Y:S02]  /*0c50*/  IADD3 R12, P3, R248, UR6, RZ ;  /* 0x00000006f80c7c10 */ /* 0x000fe4000ff7e0ff */
[C---:B------:R-:W-:Y:S01]  /*0c60*/  ISETP.GE.AND P2, PT, R6.reuse, UR10, PT ;  /* 0x0000000a06007c0c */ /* 0x040fe2000bf46270 */
[C---:B------:R-:W-:Y:S01]  /*0c70*/  IMAD.WIDE.U32 R8, R6.reuse, c[0x0][0x198], R248 ;  /* 0x0000660006087a25 */ /* 0x040fe200078e00f8 */
[----:B------:R-:W-:Y:S02]  /*0c80*/  ISETP.GE.AND P0, PT, R239, UR10, PT ;  /* 0x0000000aef007c0c */ /* 0x000fe4000bf06270 */
[----:B------:R-:W-:Y:S01]  /*0c90*/  IADD3.X R13, R249, UR18, RZ, P3, !PT ;  /* 0x00000012f90d7c10 */ /* 0x000fe20009ffe4ff */
[----:B------:R-:W-:Y:S01]  /*0ca0*/  IMAD R0, R6, c[0x0][0x19c], R0 ;  /* 0x0000670006007a24 */ /* 0x000fe200078e0200 */
[----:B------:R-:W-:Y:S01]  /*0cb0*/  LOP3.LUT R2, R2, 0x1c0, RZ, 0xc0, !PT ;  /* 0x000001c002027812 */ /* 0x000fe200078ec0ff */
[----:B------:R-:W-:Y:S01]  /*0cc0*/  UIADD3 UR18, UR8, -0x1, URZ ;  /* 0xffffffff08127890 */ /* 0x000fe2000fffe03f */
[----:B------:R-:W-:Y:S01]  /*0cd0*/  IADD3 R242, P3, R8, UR20, RZ ;  /* 0x0000001408f27c10 */ /* 0x000fe2000ff7e0ff */
[----:B--2---:R-:W-:Y:S01]  /*0ce0*/  IMAD.WIDE.U32 R22, R22, c[0x0][0x1a8], R12 ;  /* 0x00006a0016167a25 */ /* 0x004fe200078e000c */
[----:B------:R-:W-:Y:S01]  /*0cf0*/  SHF.R.U32.HI R240, RZ, 0x3, R2 ;  /* 0x00000003fff07819 */ /* 0x000fe20000011602 */
[----:B------:R-:W-:Y:S01]  /*0d00*/  UIMAD UR11, UR18, -0x40, UR13 ;  /* 0xffffffc0120b78a4 */ /* 0x000fe2000f8e020d */
[----:B------:R-:W-:Y:S01]  /*0d10*/  LOP3.LUT R2, R2, 0x38, R248, 0xf8, !PT ;  /* 0x0000003802027812 */ /* 0x000fe200078ef8f8 */
[----:B------:R-:W-:Y:S01]  /*0d20*/  @!P2 IMAD.MOV.U32 R14, RZ, RZ, R22 ;  /* 0x000000ffff0ea224 */ /* 0x000fe200078e0016 */
[----:B------:R-:W-:Y:S01]  /*0d30*/  IADD3.X R243, R9, UR7, R0, P3, !PT ;  /* 0x0000000709f37c10 */ /* 0x000fe20009ffe400 */
[----:B------:R-:W-:Y:S01]  /*0d40*/  @!P2 IMAD R0, R251, c[0x0][0x190], RZ ;  /* 0x00006400fb00aa24 */ /* 0x000fe200078e02ff */
[C---:B------:R-:W-:Y:S01]  /*0d50*/  @!P4 IADD3 R12, P5, R250.reuse, 0x20, RZ ;  /* 0x00000020fa0cc810 */ /* 0x040fe20007fbe0ff */
[----:B------:R-:W-:Y:S01]  /*0d60*/  @!P4 IMAD.MOV.U32 R16, RZ, RZ, R22 ;  /* 0x000000ffff10c224 */ /* 0x000fe200078e0016 */
[C---:B------:R-:W-:Y:S01]  /*0d70*/  @!P1 IADD3 R20, P3, R250.reuse, 0x10, RZ ;  /* 0x00000010fa149810 */ /* 0x040fe20007f7e0ff */
[----:B------:R-:W-:Y:S01]  /*0d80*/  @!P2 IMAD R0, R250, c[0x0][0x194], R0 ;  /* 0x00006500fa00aa24 */ /* 0x000fe200078e0200 */
[----:B------:R-:W-:Y:S01]  /*0d90*/  LOP3.LUT R240, R2, R240, RZ, 0x3c, !PT ;  /* 0x000000f002f07212 */ /* 0x000fe200078e3cff */
[--C-:B------:R-:W-:Y:S01]  /*0da0*/  @!P4 IMAD.X R2, RZ, RZ, R251.reuse, P5 ;  /* 0x000000ffff02c224 */ /* 0x100fe200028e06fb */
[----:B------:R-:W-:Y:S01]  /*0db0*/  IADD3 R15, R23, UR4, RZ ;  /* 0x00000004170f7c10 */ /* 0x000fe2000fffe0ff */
[----:B------:R-:W-:Y:S01]  /*0dc0*/  @!P1 IMAD.X R4, RZ, RZ, R251, P3 ;  /* 0x000000ffff049224 */ /* 0x000fe200018e06fb */
[----:B------:R-:W-:Y:S01]  /*0dd0*/  @!P0 IADD3 R18, P3, R250, 0x30, RZ ;  /* 0x00000030fa128810 */ /* 0x000fe20007f7e0ff */
[----:B------:R-:W-:Y:S01]  /*0de0*/  @!P4 IMAD R2, R2, c[0x0][0x190], RZ ;  /* 0x000064000202ca24 */ /* 0x000fe200078e02ff */
[----:B------:R-:W-:Y:S01]  /*0df0*/  ULDC.64 UR6, c[0x0][0x198] ;  /* 0x0000660000067ab9 */ /* 0x000fe20000000a00 */
[----:B------:R-:W-:Y:S01]  /*0e00*/  @!P1 IMAD.MOV.U32 R25, RZ, RZ, R15 ;  /* 0x000000ffff199224 */ /* 0x000fe200078e000f */
[----:B------:R-:W-:Y:S01]  /*0e10*/  LOP3.LUT R240, R240, 0xfffffe00, R11, 0xf8, !PT ;  /* 0xfffffe00f0f07812 */ /* 0x000fe200078ef80b */
[--C-:B------:R-:W-:Y:S01]  /*0e20*/  @!P4 IMAD.MOV.U32 R17, RZ, RZ, R15.reuse ;  /* 0x000000ffff11c224 */ /* 0x100fe200078e000f */
[----:B------:R-:W-:Y:S01]  /*0e30*/  UMOV UR20, 0x6 ;  /* 0x0000000600147882 */ /* 0x000fe20000000000 */
[--C-:B------:R-:W-:Y:S01]  /*0e40*/  @!P0 IMAD.MOV.U32 R23, RZ, RZ, R15.reuse ;  /* 0x000000ffff178224 */ /* 0x100fe200078e000f */
[----:B------:R-:W-:Y:S01]  /*0e50*/  USHF.L.U32 UR21, UR6, 0x6, URZ ;  /* 0x0000000606157899 */ /* 0x000fe2000800063f */
[----:B------:R-:W-:Y:S01]  /*0e60*/  @!P1 IMAD R4, R4, c[0x0][0x190], RZ ;  /* 0x0000640004049a24 */ /* 0x000fe200078e02ff */
[----:B------:R-:W-:Y:S01]  /*0e70*/  USHF.L.U64.HI UR20, UR6, UR20, UR7 ;  /* 0x0000001406147299 */ /* 0x000fe20008010207 */
[----:B------:R-:W-:Y:S01]  /*0e80*/  @!P2 IMAD.WIDE.U32 R14, R250, c[0x0][0x190], R14 ;  /* 0x00006400fa0eaa25 */ /* 0x000fe200078e000e */
[----:B------:R-:W-:Y:S01]  /*0e90*/  USHF.R.S32.HI UR14, URZ, 0x1f, UR18 ;  /* 0x0000001f3f0e7899 */ /* 0x000fe20008011412 */
[----:B------:R-:W-:Y:S01]  /*0ea0*/  LOP3.LUT R201, R201, 0x6, RZ, 0xc0, !PT ;  /* 0x00000006c9c97812 */ /* 0x000fe200078ec0ff */
[----:B------:R-:W-:Y:S01]  /*0eb0*/  UIMAD UR4, UR20, UR18, URZ ;  /* 0x00000012140472a4 */ /* 0x000fe2000f8e023f */
[----:B------:R-:W-:Y:S01]  /*0ec0*/  @!P1 IMAD.MOV.U32 R24, RZ, RZ, R22 ;  /* 0x000000ffff189224 */ /* 0x000fe200078e0016 */
[----:B------:R-:W-:Y:S01]  /*0ed0*/  UIMAD.WIDE.U32 UR24, UR6, 0x20, URZ ;  /* 0x00000020061878a5 */ /* 0x000fe2000f8e003f */
[----:B------:R-:W-:Y:S01]  /*0ee0*/  @!P0 IMAD.X R8, RZ, RZ, R251, P3 ;  /* 0x000000ffff088224 */ /* 0x000fe200018e06fb */
[----:B------:R-:W-:Y:S01]  /*0ef0*/  UIMAD UR4, UR14, UR21, UR4 ;  /* 0x000000150e0472a4 */ /* 0x000fe2000f8e0204 */
[----:B------:R-:W-:-:S02]  /*0f00*/  @!P4 IMAD R2, R12, c[0x0][0x194], R2 ;  /* 0x000065000c02ca24 */ /* 0x000fc400078e0202 */
[----:B------:R-:W-:Y:S02]  /*0f10*/  @!P1 IMAD R4, R20, c[0x0][0x194], R4 ;  /* 0x0000650014049a24 */ /* 0x000fe400078e0204 */
[----:B------:R-:W-:Y:S01]  /*0f20*/  @!P4 IMAD.WIDE.U32 R12, R12, c[0x0][0x190], R16 ;  /* 0x000064000c0cca25 */ /* 0x000fe200078e0010 */
[----:B------:R-:W-:-:S03]  /*0f30*/  @!P2 LEA R16, P3, R14, c[0x0][0x160], 0x1 ;  /* 0x000058000e10aa11 */ /* 0x000fc600078608ff */
[----:B------:R-:W-:Y:S02]  /*0f40*/  @!P2 IMAD.IADD R0, R15, 0x1, R0 ;  /* 0x000000010f00a824 */ /* 0x000fe400078e0200 */
[----:B------:R-:W-:-:S03]  /*0f50*/  @!P1 IMAD.WIDE.U32 R20, R20, c[0x0][0x190], R24 ;  /* 0x0000640014149a25 */ /* 0x000fc600078e0018 */
[----:B------:R-:W-:Y:S01]  /*0f60*/  @!P2 LEA.HI.X R17, R14, c[0x0][0x164], R0, 0x1, P3 ;  /* 0x000059000e11aa11 */ /* 0x000fe200018f0c00 */
[----:B------:R-:W-:Y:S01]  /*0f70*/  @!P0 IMAD R8, R8, c[0x0][0x190], RZ ;  /* 0x0000640008088a24 */ /* 0x000fe200078e02ff */
[----:B------:R-:W-:Y:S01]  /*0f80*/  SHF.R.S32.HI R0, RZ, 0x1f, R166 ;  /* 0x0000001fff007819 */ /* 0x000fe200000114a6 */
[----:B------:R-:W-:Y:S01]  /*0f90*/  @!P1 IMAD.IADD R4, R21, 0x1, R4 ;  /* 0x0000000115049824 */ /* 0x000fe200078e0204 */
[----:B------:R-:W-:Y:S01]  /*0fa0*/  @!P1 LEA R14, P3, R20, c[0x0][0x160], 0x1 ;  /* 0x00005800140e9a11 */ /* 0x000fe200078608ff */
[C---:B------:R-:W-:Y:S02]  /*0fb0*/  @!P0 IMAD R8, R18.reuse, c[0x0][0x194], R8 ;  /* 0x0000650012088a24 */ /* 0x040fe400078e0208 */
[----:B------:R-:W-:Y:S01]  /*0fc0*/  @!P0 IMAD.WIDE.U32 R18, R18, c[0x0][0x190], R22 ;  /* 0x0000640012128a25 */ /* 0x000fe200078e0016 */
[----:B------:R-:W-:Y:S02]  /*0fd0*/  @!P1 LEA.HI.X R15, R20, c[0x0][0x164], R4, 0x1, P3 ;  /* 0x00005900140f9a11 */ /* 0x000fe400018f0c04 */
[----:B------:R-:W-:Y:S01]  /*0fe0*/  @!P4 LEA R22, P3, R12, c[0x0][0x160], 0x1 ;  /* 0x000058000c16ca11 */ /* 0x000fe200078608ff */
[----:B------:R-:W-:Y:S01]  /*0ff0*/  @!P4 IMAD.IADD R2, R13, 0x1, R2 ;  /* 0x000000010d02c824 */ /* 0x000fe200078e0202 */
[----:B------:R-:W-:Y:S01]  /*1000*/  @!P0 LEA R20, P6, R18, c[0x0][0x160], 0x1 ;  /* 0x0000580012148a11 */ /* 0x000fe200078c08ff */
[----:B------:R-:W-:-:S02]  /*1010*/  IMAD R246, R0, c[0x0][0x1b0], RZ ;  /* 0x00006c0000f67a24 */ /* 0x000fc400078e02ff */
[----:B------:R-:W-:Y:S01]  /*1020*/  @!P0 IMAD.IADD R8, R19, 0x1, R8 ;  /* 0x0000000113088824 */ /* 0x000fe200078e0208 */
[----:B------:R-:W-:Y:S01]  /*1030*/  @!P4 LEA.HI.X R23, R12, c[0x0][0x164], R2, 0x1, P3 ;  /* 0x000059000c17ca11 */ /* 0x000fe200018f0c02 */
[----:B------:R-:W-:Y:S01]  /*1040*/  IMAD R246, R166, c[0x0][0x1b4], R246 ;  /* 0x00006d00a6f67a24 */ /* 0x000fe200078e02f6 */
[----:B------:R-:W-:Y:S01]  /*1050*/  ISETP.GE.AND P3, PT, R10, UR11, PT ;  /* 0x0000000b0a007c0c */ /* 0x000fe2000bf66270 */
[----:B------:R-:W-:Y:S01]  /*1060*/  IMAD.WIDE.U32 R242, R166, c[0x0][0x1b0], R242 ;  /* 0x00006c00a6f27a25 */ /* 0x000fe200078e00f2 */
[----:B------:R-:W-:Y:S02]  /*1070*/  @!P0 LEA.HI.X R21, R18, c[0x0][0x164], R8, 0x1, P6 ;  /* 0x0000590012158a11 */ /* 0x000fe400030f0c08 */
[----:B------:R-:W-:Y:S01]  /*1080*/  ISETP.GE.AND P6, PT, R6, UR11, PT ;  /* 0x0000000b06007c0c */ /* 0x000fe2000bfc6270 */
[----:B------:R-:W-:Y:S02]  /*1090*/  IMAD.SHL.U32 R240, R240, 0x2, RZ ;  /* 0x00000002f0f07824 */ /* 0x000fe400078e00ff */
[----:B------:R-:W-:-:S02]  /*10a0*/  IMAD.IADD R247, R243, 0x1, R246 ;  /* 0x00000001f3f77824 */ /* 0x000fc400078e02f6 */
[----:B------:R-:W-:Y:S01]  /*10b0*/  IMAD.U32 R88, RZ, RZ, UR21 ;  /* 0x00000015ff587e24 */ /* 0x000fe2000f8e00ff */
[----:B------:R-:W-:Y:S01]  /*10c0*/  @!PT LDS RZ, [RZ] ;  /* 0x00000000fffff984 */ /* 0x000fe20000000800 */
[----:B------:R-:W-:Y:S01]  /*10d0*/  @!PT LDS RZ, [RZ] ;  /* 0x00000000fffff984 */ /* 0x000fe20000000800 */
[----:B------:R-:W-:Y:S01]  /*10e0*/  @!PT LDS RZ, [RZ] ;  /* 0x00000000fffff984 */ /* 0x000fe20000000800 */
[----:B------:R1:W-:Y:S01]  /*10f0*/  @!P2 LDGSTS.E.BYPASS.LTC128B.128 [R240], [R16.64] ;  /* 0x0000000010f0afae */ /* 0x0003e2000b901d50 */
[----:B------:R-:W-:Y:S02]  /*1100*/  IMAD.MOV.U32 R246, RZ, RZ, R242 ;  /* 0x000000fffff67224 */ /* 0x000fe400078e00f2 */
[----:B------:R-:W-:Y:S01]  /*1110*/  IMAD.MOV.U32 R4, RZ, RZ, c[0x0][0x198] ;  /* 0x00006600ff047624 */ /* 0x000fe200078e00ff */
[----:B------:R1:W-:Y:S01]  /*1120*/  @!P2 LDGSTS.E.BYPASS.LTC128B.128 [R240+0x2000], [R16.64+0x80] ;  /* 0x0200008010f0afae */ /* 0x0003e2000b901d50 */
[----:B------:R-:W-:-:S03]  /*1130*/  IMAD.WIDE.U32 R12, R88, UR18, R246 ;  /* 0x00000012580c7c25 */ /* 0x000fc6000f8e00f6 */
[----:B------:R1:W-:Y:S01]  /*1140*/  @!P2 LDGSTS.E.BYPASS.LTC128B.128 [R240+0x4000], [R16.64+0x100] ;  /* 0x0400010010f0afae */ /* 0x0003e2000b901d50 */
[----:B------:R-:W-:Y:S01]  /*1150*/  IMAD.U32 R2, RZ, RZ, UR7 ;  /* 0x00000007ff027e24 */ /* 0x000fe2000f8e00ff */
[----:B------:R-:W-:Y:S01]  /*1160*/  IADD3 R13, R13, UR4, RZ ;  /* 0x000000040d0d7c10 */ /* 0x000fe2000fffe0ff */
[----:B------:R-:W-:Y:S01]  /*1170*/  IMAD R244, R0, c[0x0][0x1b8], RZ ;  /* 0x00006e0000f47a24 */ /* 0x000fe200078e02ff */
[----:B------:R1:W-:Y:S01]  /*1180*/  @!P2 LDGSTS.E.BYPASS.LTC128B.128 [R240+0x6000], [R16.64+0x180] ;  /* 0x0600018010f0afae */ /* 0x0003e2000b901d50 */
[C---:B------:R-:W-:Y:S01]  /*1190*/  @!P3 LEA R9, P5, R4.reuse, R12, 0x4 ;  /* 0x0000000c0409b211 */ /* 0x040fe200078a20ff */
[----:B------:R-:W-:Y:S01]  /*11a0*/  ULDC.64 UR4, c[0x0][0x1a0] ;  /* 0x0000680000047ab9 */ /* 0x000fe20000000a00 */
[----:B------:R-:W-:Y:S01]  /*11b0*/  ISETP.GE.AND P2, PT, R5, UR11, PT ;  /* 0x0000000b05007c0c */ /* 0x000fe2000bf46270 */
[----:B------:R2:W-:Y:S01]  /*11c0*/  @!P1 LDGSTS.E.BYPASS.LTC128B.128 [R240+0x800], [R14.64] ;  /* 0x008000000ef09fae */ /* 0x0005e2000b901d50 */
[----:B------:R-:W-:Y:S01]  /*11d0*/  @!P3 LEA.HI.X R2, R4, R13, R2, 0x4, P5 ;  /* 0x0000000d0402b211 */ /* 0x000fe200028f2402 */
[----:B------:R-:W-:Y:S01]  /*11e0*/  IMAD R244, R166, c[0x0][0x1bc], R244 ;  /* 0x00006f00a6f47a24 */ /* 0x000fe200078e02f4 */
[----:B------:R-:W-:Y:S01]  /*11f0*/  @!P3 LEA R8, P5, R9, c[0x0][0x168], 0x1 ;  /* 0x00005a000908ba11 */ /* 0x000fe200078a08ff */
[----:B------:R2:W-:Y:S01]  /*1200*/  @!P1 LDGSTS.E.BYPASS.LTC128B.128 [R240+0x2800], [R14.64+0x80] ;  /* 0x028000800ef09fae */ /* 0x0005e2000b901d50 */
[----:B------:R-:W-:-:S02]  /*1210*/  UIMAD UR14, UR14, UR4, URZ ;  /* 0x000000040e0e72a4 */ /* 0x000fc4000f8e023f */
[----:B------:R-:W-:Y:S01]  /*1220*/  @!P3 LEA.HI.X R9, R9, c[0x0][0x16c], R2, 0x1, P5 ;  /* 0x00005b000909ba11 */ /* 0x000fe200028f0c02 */
[----:B------:R2:W-:Y:S01]  /*1230*/  @!P1 LDGSTS.E.BYPASS.LTC128B.128 [R240+0x4800], [R14.64+0x100] ;  /* 0x048001000ef09fae */ /* 0x0005e2000b901d50 */
[----:B------:R-:W-:Y:S01]  /*1240*/  IMAD R2, R7, c[0x0][0x1a0], RZ ;  /* 0x0000680007027a24 */ /* 0x000fe200078e02ff */
[----:B------:R-:W-:Y:S01]  /*1250*/  UIMAD.WIDE.U32 UR26, UR18, UR4, URZ ;  /* 0x00000004121a72a5 */ /* 0x000fe2000f8e003f */
[-C--:B------:R-:W-:Y:S01]  /*1260*/  LEA.HI R7, R93, R91.reuse, RZ, 0x4 ;  /* 0x0000005b5d077211 */ /* 0x080fe200078f20ff */
[----:B------:R2:W-:Y:S01]  /*1270*/  @!P1 LDGSTS.E.BYPASS.LTC128B.128 [R240+0x6800], [R14.64+0x180] ;  /* 0x068001800ef09fae */ /* 0x0005e2000b901d50 */
[----:B------:R-:W-:Y:S01]  /*1280*/  @!P6 LEA R18, P1, R12, c[0x0][0x168], 0x1 ;  /* 0x00005a000c12ea11 */ /* 0x000fe200078208ff */
[----:B------:R-:W-:Y:S01]  /*1290*/  IMAD R2, R6, c[0x0][0x1a4], R2 ;  /* 0x0000690006027a24 */ /* 0x000fe200078e0202 */
[----:B------:R-:W-:Y:S01]  /*12a0*/  UIMAD UR14, UR18, UR5, UR14 ;  /* 0x00000005120e72a4 */ /* 0x000fe2000f8e020e */
[----:B------:R3:W-:Y:S01]  /*12b0*/  @!P4 LDGSTS.E.BYPASS.LTC128B.128 [R240+0x1000], [R22.64] ;  /* 0x0100000016f0cfae */ /* 0x0007e2000b901d50 */
[----:B------:R-:W-:Y:S01]  /*12c0*/  @!P6 LEA.HI.X R19, R12, c[0x0][0x16c], R13, 0x1, P1 ;  /* 0x00005b000c13ea11 */ /* 0x000fe200008f0c0d */
[----:B------:R-:W-:Y:S01]  /*12d0*/  IMAD.U32 R11, RZ, RZ, UR27 ;  /* 0x0000001bff0b7e24 */ /* 0x000fe2000f8e00ff */
[----:B------:R-:W-:Y:S01]  /*12e0*/  ISETP.GE.AND P1, PT, R239, UR11, PT ;  /* 0x0000000bef007c0c */ /* 0x000fe2000bf26270 */
[----:B------:R3:W-:Y:S01]  /*12f0*/  @!P4 LDGSTS.E.BYPASS.LTC128B.128 [R240+0x3000], [R22.64+0x80] ;  /* 0x0300008016f0cfae */ /* 0x0007e2000b901d50 */
[----:B------:R-:W-:Y:S01]  /*1300*/  UIADD3 UR14, UR27, UR14, URZ ;  /* 0x0000000e1b0e7290 */ /* 0x000fe2000fffe03f */
[----:B------:R-:W-:-:S02]  /*1310*/  LEA.HI R93, R93, R91, RZ, 0x5 ;  /* 0x0000005b5d5d7211 */ /* 0x000fc400078f28ff */
[----:B------:R3:W-:Y:S02]  /*1320*/  @!P4 LDGSTS.E.BYPASS.LTC128B.128 [R240+0x5000], [R22.64+0x100] ;  /* 0x0500010016f0cfae */ /* 0x0007e4000b901d50 */
[----:B------:R-:W-:Y:S02]  /*1330*/  SHF.R.S32.HI R92, RZ, 0x5, R93 ;  /* 0x00000005ff5c7819 */ /* 0x000fe4000001145d */
[----:B------:R3:W-:Y:S01]  /*1340*/  @!P4 LDGSTS.E.BYPASS.LTC128B.128 [R240+0x7000], [R22.64+0x180] ;  /* 0x0700018016f0cfae */ /* 0x0007e2000b901d50 */
[----:B------:R-:W-:-:S03]  /*1350*/  LOP3.LUT R93, R93, 0xffffffe0, RZ, 0xc0, !PT ;  /* 0xffffffe05d5d7812 */ /* 0x000fc600078ec0ff */
[----:B------:R-:W-:Y:S01]  /*1360*/  VOTEU.ALL UP0, P1 ;  /* 0x00000000003f7886 */ /* 0x000fe20000800000 */
[----:B------:R3:W-:Y:S01]  /*1370*/  @!P0 LDGSTS.E.BYPASS.LTC128B.128 [R240+0x1800], [R20.64] ;  /* 0x0180000014f08fae */ /* 0x0007e2000b901d50 */
[----:B------:R-:W-:-:S03]  /*1380*/  IMAD.IADD R93, R91, 0x1, -R93 ;  /* 0x000000015b5d7824 */ /* 0x000fc600078e0a5d */
[----:B------:R3:W-:Y:S01]  /*1390*/  @!P0 LDGSTS.E.BYPASS.LTC128B.128 [R240+0x3800], [R20.64+0x80] ;  /* 0x0380008014f08fae */ /* 0x0007e2000b901d50 */
[----:B--2---:R-:W-:Y:S01]  /*13a0*/  IMAD.WIDE.U32 R14, R6, c[0x0][0x1a0], R248 ;  /* 0x00006800060e7a25 */ /* 0x004fe200078e00f8 */
[----:B------:R-:W-:Y:S02]  /*13b0*/  SHF.R.S32.HI R241, RZ, 0x1f, R93 ;  /* 0x0000001ffff17819 */ /* 0x000fe4000001145d */
[----:B------:R3:W-:Y:S02]  /*13c0*/  @!P0 LDGSTS.E.BYPASS.LTC128B.128 [R240+0x5800], [R20.64+0x100] ;  /* 0x0580010014f08fae */ /* 0x0007e4000b901d50 */
[----:B------:R-:W-:Y:S01]  /*13d0*/  IADD3 R14, P5, R14, UR22, RZ ;  /* 0x000000160e0e7c10 */ /* 0x000fe2000ffbe0ff */
[----:B------:R-:W-:Y:S01]  /*13e0*/  USHF.L.U32 UR22, UR7, 0x5, URZ ;  /* 0x0000000507167899 */ /* 0x000fe2000800063f */
[----:B------:R3:W-:Y:S01]  /*13f0*/  @!P0 LDGSTS.E.BYPASS.LTC128B.128 [R240+0x7800], [R20.64+0x180] ;  /* 0x0780018014f08fae */ /* 0x0007e2000b901d50 */
[----:B------:R-:W-:Y:S02]  /*1400*/  LEA.HI R241, R241, R93, RZ, 0x2 ;  /* 0x0000005df1f17211 */ /* 0x000fe400078f10ff */
[----:B------:R-:W-:Y:S01]  /*1410*/  IADD3.X R15, R15, UR19, R2, P5, !PT ;  /* 0x000000130f0f7c10 */ /* 0x000fe2000affe402 */
[----:B------:R-:W-:Y:S01]  /*1420*/  @!UP0 UIMAD UR19, UR7, 0x30, URZ ;  /* 0x00000030071388a4 */ /* 0x000fe2000f8e023f */
[----:B------:R-:W-:Y:S01]  /*1430*/  IMAD.U32 R0, RZ, RZ, UR22 ;  /* 0x00000016ff007e24 */ /* 0x000fe2000f8e00ff */
[----:B------:R-:W-:Y:S01]  /*1440*/  @!P2 IADD3 R2, P5, R12, UR24, RZ ;  /* 0x000000180c02ac10 */ /* 0x000fe2000ffbe0ff */
[----:B------:R2:W-:Y:S01]  /*1450*/  @!P6 LDGSTS.E.BYPASS.LTC128B.128 [R240+0x8000], [R18.64] ;  /* 0x0800000012f0efae */ /* 0x0005e2000b901d50 */
[----:B------:R-:W-:Y:S01]  /*1460*/  IMAD.WIDE.U32 R166, R166, c[0x0][0x1b8], R14 ;  /* 0x00006e00a6a67a25 */ /* 0x000fe200078e000e */
[----:B------:R-:W-:Y:S01]  /*1470*/  UIMAD.WIDE.U32 UR22, UR4, 0x20, URZ ;  /* 0x00000020041678a5 */ /* 0x000fe2000f8e003f */
[----:B------:R-:W-:Y:S01]  /*1480*/  @!P2 IADD3.X R0, R13, UR25, R0, P5, !PT ;  /* 0x000000190d00ac10 */ /* 0x000fe2000affe400 */
[----:B------:R2:W-:Y:S01]  /*1490*/  @!P6 LDGSTS.E.BYPASS.LTC128B.128 [R240+0xa000], [R18.64+0x80] ;  /* 0x0a00008012f0efae */ /* 0x0005e2000b901d50 */
[----:B------:R-:W-:Y:S01]  /*14a0*/  @!P1 IMAD.WIDE.U32 R12, R4, 0x30, R12 ;  /* 0x00000030040c9825 */ /* 0x000fe200078e000c */
[----:B-1----:R-:W-:-:S02]  /*14b0*/  @!P2 LEA R16, P5, R2, c[0x0][0x168], 0x1 ;  /* 0x00005a000210aa11 */ /* 0x002fc400078a08ff */
[----:B------:R2:W-:Y:S01]  /*14c0*/  @!P6 LDGSTS.E.BYPASS.LTC128B.128 [R240+0xc000], [R18.64+0x100] ;  /* 0x0c00010012f0efae */ /* 0x0005e2000b901d50 */
[----:B------:R-:W-:Y:S01]  /*14d0*/  IMAD.IADD R245, R167, 0x1, R244 ;  /* 0x00000001a7f57824 */ /* 0x000fe200078e02f4 */
[----:B------:R-:W-:Y:S02]  /*14e0*/  @!P1 IADD3 R4, R13, UR19, RZ ;  /* 0x000000130d049c10 */ /* 0x000fe4000fffe0ff */
[----:B------:R-:W-:Y:S01]  /*14f0*/  @!P1 LEA R14, P4, R12, c[0x0][0x168], 0x1 ;  /* 0x00005a000c0e9a11 */ /* 0x000fe200078808ff */
[----:B------:R2:W-:Y:S01]  /*1500*/  @!P6 LDGSTS.E.BYPASS.LTC128B.128 [R240+0xe000], [R18.64+0x180] ;  /* 0x0e00018012f0efae */ /* 0x0005e2000b901d50 */
[----:B------:R-:W-:Y:S01]  /*1510*/  @!P2 LEA.HI.X R17, R2, c[0x0][0x16c], R0, 0x1, P5 ;  /* 0x00005b000211aa11 */ /* 0x000fe200028f0c00 */
[----:B------:R-:W-:Y:S01]  /*1520*/  IMAD.U32 R0, RZ, RZ, UR14 ;  /* 0x0000000eff007e24 */ /* 0x000fe2000f8e00ff */
[----:B------:R-:W-:Y:S01]  /*1530*/  @!P1 LEA.HI.X R15, R12, c[0x0][0x16c], R4, 0x1, P4 ;  /* 0x00005b000c0f9a11 */ /* 0x000fe200020f0c04 */
[----:B------:R1:W-:Y:S01]  /*1540*/  @!P3 LDGSTS.E.BYPASS.LTC128B.128 [R240+0x8800], [R8.64] ;  /* 0x0880000008f0bfae */ /* 0x0003e2000b901d50 */
[----:B------:R-:W-:Y:S01]  /*1550*/  ISETP.GE.AND P5, PT, R10, UR11, PT ;  /* 0x0000000b0a007c0c */ /* 0x000fe2000bfa6270 */
[----:B------:R-:W-:Y:S01]  /*1560*/  IMAD.U32 R10, RZ, RZ, UR26 ;  /* 0x0000001aff0a7e24 */ /* 0x000fe2000f8e00ff */
[----:B------:R-:W-:Y:S01]  /*1570*/  ISETP.GE.AND P6, PT, R6, UR11, PT ;  /* 0x0000000b06007c0c */ /* 0x000fe2000bfc6270 */
[----:B------:R1:W-:Y:S01]  /*1580*/  @!P3 LDGSTS.E.BYPASS.LTC128B.128 [R240+0xa800], [R8.64+0x80] ;  /* 0x0a80008008f0bfae */ /* 0x0003e2000b901d50 */
[----:B------:R-:W-:Y:S01]  /*1590*/  IMAD.U32 R4, RZ, RZ, UR4 ;  /* 0x00000004ff047e24 */ /* 0x000fe2000f8e00ff */
[----:B------:R-:W-:Y:S01]  /*15a0*/  SHF.R.S32.HI R241, RZ, 0x2, R241 ;  /* 0x00000002fff17819 */ /* 0x000fe200000114f1 */
[----:B------:R-:W-:Y:S01]  /*15b0*/  IMAD.U32 R2, RZ, RZ, UR5 ;  /* 0x00000005ff027e24 */ /* 0x000fe2000f8e00ff */
[----:B------:R1:W-:Y:S01]  /*15c0*/  @!P3 LDGSTS.E.BYPASS.LTC128B.128 [R240+0xc800], [R8.64+0x100] ;  /* 0x0c80010008f0bfae */ /* 0x0003e2000b901d50 */
[----:B------:R-:W-:Y:S01]  /*15d0*/  LEA R12, P4, R10, R166, 0x6 ;  /* 0x000000a60a0c7211 */ /* 0x000fe200078830ff */
[----:B------:R-:W-:-:S02]  /*15e0*/  IMAD.SHL.U32 R6, R6, 0x8, RZ ;  /* 0x0000000806067824 */ /* 0x000fc400078e00ff */
[----:B------:R1:W-:Y:S01]  /*15f0*/  @!P3 LDGSTS.E.BYPASS.LTC128B.128 [R240+0xe800], [R8.64+0x180] ;  /* 0x0e80018008f0bfae */ /* 0x0003e2000b901d50 */
[----:B------:R-:W-:Y:S01]  /*1600*/  LEA.HI.X R13, R10, R245, R0, 0x6, P4 ;  /* 0x000000f50a0d7211 */ /* 0x000fe200020f3400 */
[----:B------:R-:W-:Y:S01]  /*1610*/  IMAD.U32 R0, RZ, RZ, UR4 ;  /* 0x00000004ff007e24 */ /* 0x000fe2000f8e00ff */
[----:B------:R-:W-:Y:S01]  /*1620*/  ISETP.GE.AND P4, PT, R5, UR11, PT ;  /* 0x0000000b05007c0c */ /* 0x000fe2000bf86270 */
[----:B------:R4:W-:Y:S01]  /*1630*/  @!P2 LDGSTS.E.BYPASS.LTC128B.128 [R240+0x9000], [R16.64] ;  /* 0x0900000010f0afae */ /* 0x0009e2000b901d50 */
[----:B------:R-:W-:Y:S01]  /*1640*/  LOP3.LUT R10, R7, 0xfffffff0, RZ, 0xc0, !PT ;  /* 0xfffffff0070a7812 */ /* 0x000fe200078ec0ff */
[----:B------:R-:W-:Y:S01]  /*1650*/  IMAD.SHL.U32 R5, R3, 0x40, RZ ;  /* 0x0000004003057824 */ /* 0x000fe200078e00ff */
[----:B------:R-:W-:Y:S01]  /*1660*/  @!P5 LEA R4, P0, R4, R12, 0x4 ;  /* 0x0000000c0404d211 */ /* 0x000fe200078020ff */
[----:B------:R4:W-:Y:S01]  /*1670*/  @!P2 LDGSTS.E.BYPASS.LTC128B.128 [R240+0xb000], [R16.64+0x80] ;  /* 0x0b00008010f0afae */ /* 0x0009e2000b901d50 */
[----:B------:R-:W-:Y:S01]  /*1680*/  ISETP.GE.AND P3, PT, R239, UR11, PT ;  /* 0x0000000bef007c0c */ /* 0x000fe2000bf66270 */
[----:B------:R-:W-:Y:S01]  /*1690*/  IMAD.IADD R10, R91, 0x1, -R10 ;  /* 0x000000015b0a7824 */ /* 0x000fe200078e0a0a */
[----:B------:R-:W-:Y:S01]  /*16a0*/  LOP3.LUT R5, R5, 0x1c0, RZ, 0xc0, !PT ;  /* 0x000001c005057812 */ /* 0x000fe200078ec0ff */
[----:B------:R4:W-:Y:S01]  /*16b0*/  @!P2 LDGSTS.E.BYPASS.LTC128B.128 [R240+0xd000], [R16.64+0x100] ;  /* 0x0d00010010f0afae */ /* 0x0009e2000b901d50 */
[----:B------:R-:W-:Y:S01]  /*16c0*/  @!P5 LEA.HI.X R2, R0, R13, R2, 0x4, P0 ;  /* 0x0000000d0002d211 */ /* 0x000fe200000f2402 */
[----:B------:R-:W-:Y:S01]  /*16d0*/  USHF.L.U32 UR11, UR5, 0x5, URZ ;  /* 0x00000005050b7899 */ /* 0x000fe2000800063f */
[----:B------:R-:W-:Y:S01]  /*16e0*/  SHF.R.S32.HI R0, RZ, 0x1f, R10 ;  /* 0x0000001fff007819 */ /* 0x000fe2000001140a */
[----:B------:R4:W-:Y:S01]  /*16f0*/  @!P2 LDGSTS.E.BYPASS.LTC128B.128 [R240+0xf000], [R16.64+0x180] ;  /* 0x0f00018010f0afae */ /* 0x0009e2000b901d50 */
[----:B------:R-:W-:-:S02]  /*1700*/  LOP3.LUT R6, R5, 0x8, R6, 0xf8, !PT ;  /* 0x0000000805067812 */ /* 0x000fc400078ef806 */
[----:B------:R-:W-:Y:S01]  /*1710*/  SHF.R.U32.HI R5, RZ, 0x3, R5 ;  /* 0x00000003ff057819 */ /* 0x000fe20000011605 */
[----:B------:R5:W-:Y:S01]  /*1720*/  @!P1 LDGSTS.E.BYPASS.LTC128B.128 [R240+0x9800], [R14.64] ;  /* 0x098000000ef09fae */ /* 0x000be2000b901d50 */
[----:B------:R-:W-:Y:S01]  /*1730*/  LEA.HI R0, R0, R10, RZ, 0x3 ;  /* 0x0000000a00007211 */ /* 0x000fe200078f18ff */
[----:B------:R-:W-:Y:S01]  /*1740*/  VOTEU.ALL UP0, P3 ;  /* 0x00000000003f7886 */ /* 0x000fe20001800000 */
[----:B--2---:R-:W-:Y:S01]  /*1750*/  @!P5 LEA R18, P0, R4, c[0x0][0x170], 0x1 ;  /* 0x00005c000412da11 */ /* 0x004fe200078008ff */
[----:B------:R5:W-:Y:S01]  /*1760*/  @!P1 LDGSTS.E.BYPASS.LTC128B.128 [R240+0xb800], [R14.64+0x80] ;  /* 0x0b8000800ef09fae */ /* 0x000be2000b901d50 */
[----:B------:R-:W-:Y:S01]  /*1770*/  LOP3.LUT R5, R6, R5, RZ, 0x3c, !PT ;  /* 0x0000000506057212 */ /* 0x000fe200078e3cff */
[C---:B------:R-:W-:Y:S01]  /*1780*/  IMAD.SHL.U32 R90, R0.reuse, 0x40, RZ ;  /* 0x00000040005a7824 */ /* 0x040fe200078e00ff */
[----:B-1----:R-:W-:Y:S01]  /*1790*/  SHF.R.S32.HI R8, RZ, 0x4, R7 ;  /* 0x00000004ff087819 */ /* 0x002fe20000011407 */
[----:B------:R5:W-:Y:S01]  /*17a0*/  @!P1 LDGSTS.E.BYPASS.LTC128B.128 [R240+0xd800], [R14.64+0x100] ;  /* 0x0d8001000ef09fae */ /* 0x000be2000b901d50 */
[----:B------:R-:W-:Y:S01]  /*17b0*/  LOP3.LUT R9, R0, 0xfffffff8, RZ, 0xc0, !PT ;  /* 0xfffffff800097812 */ /* 0x000fe200078ec0ff */
[----:B------:R-:W-:Y:S01]  /*17c0*/  IMAD.MOV.U32 R0, RZ, RZ, 0x20 ;  /* 0x00000020ff007424 */ /* 0x000fe200078e00ff */
[----:B------:R-:W-:Y:S01]  /*17d0*/  LEA.HI R7, R7, R8, RZ, 0x1 ;  /* 0x0000000807077211 */ /* 0x000fe200078f08ff */
[----:B------:R5:W-:Y:S01]  /*17e0*/  @!P1 LDGSTS.E.BYPASS.LTC128B.128 [R240+0xf800], [R14.64+0x180] ;  /* 0x0f8001800ef09fae */ /* 0x000be2000b901d50 */
[----:B------:R-:W-:Y:S01]  /*17f0*/  @!P5 LEA.HI.X R19, R4, c[0x0][0x174], R2, 0x1, P0 ;  /* 0x00005d000413da11 */ /* 0x000fe200000f0c02 */
[----:B------:R-:W-:Y:S01]  /*1800*/  IMAD.U32 R4, RZ, RZ, UR11 ;  /* 0x0000000bff047e24 */ /* 0x000fe2000f8e00ff */
[----:B------:R-:W-:Y:S01]  /*1810*/  LOP3.LUT R7, R7, 0xfffffffe, RZ, 0xc0, !PT ;  /* 0xfffffffe07077812 */ /* 0x000fe200078ec0ff */
[----:B------:R-:W0:Y:S01]  /*1820*/  LDGDEPBAR ;  /* 0x00000000000079af */ /* 0x000e220000000000 */
[----:B------:R-:W-:Y:S01]  /*1830*/  IMAD.IADD R9, R10, 0x1, -R9 ;  /* 0x000000010a097824 */ /* 0x000fe200078e0a09 */
[----:B------:R-:W-:Y:S01]  /*1840*/  @!P6 LEA R10, P1, R12, c[0x0][0x170], 0x1 ;  /* 0x00005c000c0aea11 */ /* 0x000fe200078208ff */
[----:B------:R-:W-:Y:S01]  /*1850*/  IMAD.U32 R2, RZ, RZ, UR4 ;  /* 0x00000004ff027e24 */ /* 0x000fe2000f8e00ff */
[----:B------:R-:W-:Y:S01]  /*1860*/  @!UP0 UIMAD UR11, UR5, 0x30, URZ ;  /* 0x00000030050b88a4 */ /* 0x000fe2000f8e023f */
[----:B------:R-:W-:Y:S01]  /*1870*/  IMAD.IADD R7, R8, 0x1, -R7 ;  /* 0x0000000108077824 */ /* 0x000fe200078e0a07 */
[----:B------:R-:W-:Y:S01]  /*1880*/  @!P6 LEA.HI.X R11, R12, c[0x0][0x174], R13, 0x1, P1 ;  /* 0x00005d000c0bea11 */ /* 0x000fe200008f0c0d */
[----:B------:R-:W-:Y:S01]  /*1890*/  IMAD.SHL.U32 R6, R9, 0x40, RZ ;  /* 0x0000004009067824 */ /* 0x000fe200078e00ff */
[----:B------:R-:W-:Y:S01]  /*18a0*/  LOP3.LUT R90, R90, 0xfffffe00, RZ, 0xc0, !PT ;  /* 0xfffffe005a5a7812 */ /* 0x000fe200078ec0ff */
[C---:B------:R-:W-:Y:S01]  /*18b0*/  IMAD R237, R7.reuse, 0x200, R5 ;  /* 0x0000020007ed7824 */ /* 0x040fe200078e0205 */
[----:B------:R-:W-:Y:S01]  /*18c0*/  @!P4 IADD3 R5, P0, R12, UR22, RZ ;  /* 0x000000160c05cc10 */ /* 0x000fe2000ff1e0ff */
[----:B------:R-:W-:Y:S01]  /*18d0*/  IMAD.SHL.U32 R7, R7, 0x8, RZ ;  /* 0x0000000807077824 */ /* 0x000fe200078e00ff */
[----:B------:R-:W-:Y:S01]  /*18e0*/  LOP3.LUT R6, R6, 0x1c0, RZ, 0xc0, !PT ;  /* 0x000001c006067812 */ /* 0x000fe200078ec0ff */
[----:B------:R-:W-:Y:S01]  /*18f0*/  IMAD R238, R92, 0x400, R90 ;  /* 0x000004005cee7824 */ /* 0x000fe200078e025a */
[----:B------:R-:W-:Y:S01]  /*1900*/  @!P4 IADD3.X R4, R13, UR23, R4, P0, !PT ;  /* 0x000000170d04cc10 */ /* 0x000fe200087fe404 */
[----:B------:R-:W-:Y:S01]  /*1910*/  @!P3 IMAD.WIDE.U32 R12, R2, 0x30, R12 ;  /* 0x00000030020cb825 */ /* 0x000fe200078e000c */
[----:B------:R-:W-:Y:S01]  /*1920*/  @!P4 LEA R8, P0, R5, c[0x0][0x170], 0x1 ;  /* 0x00005c000508ca11 */ /* 0x000fe200078008ff */
[----:B------:R-:W-:Y:S01]  /*1930*/  UISETP.GE.AND UP0, UPT, UR8, 0x2, UPT ;  /* 0x000000020800788c */ /* 0x000fe2000bf06270 */
[----:B------:R-:W-:Y:S01]  /*1940*/  LOP3.LUT R7, R6, 0x8, R7, 0xf8, !PT ;  /* 0x0000000806077812 */ /* 0x000fe200078ef807 */
[----:B------:R-:W-:Y:S01]  /*1950*/  IMAD.SHL.U32 R237, R237, 0x2, RZ ;  /* 0x00000002eded7824 */ /* 0x000fe200078e00ff */
[----:B------:R-:W-:-:S02]  /*1960*/  SHF.R.U32.HI R89, RZ, 0x3, R6 ;  /* 0x00000003ff597819 */ /* 0x000fc40000011606 */
[----:B------:R-:W-:Y:S01]  /*1970*/  @!P3 IADD3 R2, R13, UR11, RZ ;  /* 0x0000000b0d02bc10 */ /* 0x000fe2000fffe0ff */
[----:B------:R-:W-:-:S04]  /*1980*/  DEPBAR.LE SB0, 0x0 ;  /* 0x000080000000791a */ /* 0x000fc80000000000 */
[----:B------:R-:W-:Y:S02]  /*1990*/  BAR.SYNC.DEFER_BLOCKING 0x0 ;  /* 0x0000000000007b1d */ /* 0x000fe40000010000 */
[----:B------:R-:W-:Y:S02]  /*19a0*/  R2P PR, R9, 0x6 ;  /* 0x0000000609007804 */ /* 0x000fe40000000000 */
[----:B------:R-:W-:Y:S02]  /*19b0*/  @!P4 LEA.HI.X R9, R5, c[0x0][0x174], R4, 0x1, P0 ;  /* 0x00005d000509ca11 */ /* 0x000fe400000f0c04 */
[----:B------:R-:W-:Y:S02]  /*19c0*/  LOP3.LUT R89, R7, R89, RZ, 0x3c, !PT ;  /* 0x0000005907597212 */ /* 0x000fe400078e3cff */
[----:B------:R-:W-:Y:S02]  /*19d0*/  @!P3 LEA R4, P0, R12, c[0x0][0x170], 0x1 ;  /* 0x00005c000c04ba11 */ /* 0x000fe400078008ff */
[----:B------:R-:W-:Y:S01]  /*19e0*/  SEL R0, R0, 0xffffffe0, !P2 ;  /* 0xffffffe000007807 */ /* 0x000fe20005000000 */
[----:B------:R-:W-:Y:S01]  /*19f0*/  IMAD.IADD R238, R89, 0x1, R238 ;  /* 0x0000000159ee7824 */ /* 0x000fe200078e02ee */
[----:B------:R-:W-:Y:S01]  /*1a00*/  @!P3 LEA.HI.X R5, R12, c[0x0][0x174], R2, 0x1, P0 ;  /* 0x00005d000c05ba11 */ /* 0x000fe200000f0c02 */
[----:B------:R-:W-:Y:S01]  /*1a10*/  IMAD.MOV.U32 R2, RZ, RZ, 0x10 ;  /* 0x00000010ff027424 */ /* 0x000fe200078e00ff */
[----:B------:R-:W-:Y:S01]  /*1a20*/  IADD3 R235, R237, 0x8020, RZ ;  /* 0x00008020edeb7810 */ /* 0x000fe20007ffe0ff */
[----:B------:R-:W-:Y:S01]  /*1a30*/  IMAD.SHL.U32 R238, R238, 0x2, RZ ;  /* 0x00000002eeee7824 */ /* 0x000fe200078e00ff */
[----:B------:R-:W-:-:S02]  /*1a40*/  LEA R92, R92, UR12, 0x4 ;  /* 0x0000000c5c5c7c11 */ /* 0x000fc4000f8e20ff */
[----:B------:R-:W-:Y:S01]  /*1a50*/  SEL R2, R2, 0xfffffff0, !P1 ;  /* 0xfffffff002027807 */ /* 0x000fe20004800000 */
[--C-:B------:R-:W-:Y:S01]  /*1a60*/  IMAD R234, R0, 0x2, R238.reuse ;  /* 0x0000000200ea7824 */ /* 0x100fe200078e02ee */
[----:B------:R-:W-:Y:S02]  /*1a70*/  IADD3 R92, R92, 0x1, R241 ;  /* 0x000000015c5c7810 */ /* 0x000fe40007ffe0f1 */
[----:B------:R-:W-:Y:S01]  /*1a80*/  R2P PR, R3, 0x6 ;  /* 0x0000000603007804 */ /* 0x000fe20000000000 */
[----:B------:R-:W-:Y:S01]  /*1a90*/  IMAD R236, R2, 0x2, R238 ;  /* 0x0000000202ec7824 */ /* 0x000fe200078e02ee */
[----:B------:R-:W-:Y:S01]  /*1aa0*/  IADD3 R3, R237, 0x8000, RZ ;  /* 0x00008000ed037810 */ /* 0x000fe20007ffe0ff */
[----:B------:R-:W-:Y:S01]  /*1ab0*/  @P6 STS.128 [R240+0x10000], RZ ;  /* 0x010000fff0006388 */ /* 0x000fe20000000c00 */
[----:B------:R-:W-:Y:S01]  /*1ac0*/  IADD3 R200, R200, -UR15, R92 ;  /* 0x8000000fc8c87c10 */ /* 0x000fe2000fffe05c */
[----:B------:R-:W-:Y:S02]  /*1ad0*/  IMAD R233, R0, 0x2, R236 ;  /* 0x0000000200e97824 */ /* 0x000fe400078e02ec */
[----:B------:R-:W-:Y:S01]  /*1ae0*/  @P6 STS.128 [R240+0x12000], RZ ;  /* 0x012000fff0006388 */ /* 0x000fe20000000c00 */
[----:B------:R-:W-:-:S03]  /*1af0*/  IADD3 R200, R200, c[0x0][0x2e8], RZ ;  /* 0x0000ba00c8c87a10 */ /* 0x000fc60007ffe0ff */
[----:B------:R-:W-:Y:S01]  /*1b00*/  @P6 STS.128 [R240+0x14000], RZ ;  /* 0x014000fff0006388 */ /* 0x000fe20000000c00 */
[C---:B------:R-:W-:Y:S02]  /*1b10*/  IADD3 R165, R200.reuse, 0x8, RZ ;  /* 0x00000008c8a57810 */ /* 0x040fe40007ffe0ff */
[----:B------:R-:W-:Y:S01]  /*1b20*/  @P1 IADD3 R235, R3, -0x20, RZ ;  /* 0xffffffe003eb1810 */ /* 0x000fe20007ffe0ff */
[----:B------:R-:W-:Y:S01]  /*1b30*/  @P6 STS.128 [R240+0x16000], RZ ;  /* 0x016000fff0006388 */ /* 0x000fe20000000c00 */
[----:B------:R-:W-:Y:S01]  /*1b40*/  IMAD.MOV.U32 R3, RZ, RZ, 0x40 ;  /* 0x00000040ff037424 */ /* 0x000fe200078e00ff */
[----:B------:R-:W-:Y:S02]  /*1b50*/  IMNMX R200, R200, UR13, PT ;  /* 0x0000000dc8c87c17 */ /* 0x000fe4000b800200 */
[----:B------:R-:W-:Y:S01]  /*1b60*/  @!PT LDS RZ, [RZ] ;  /* 0x00000000fffff984 */ /* 0x000fe20000000800 */
[----:B------:R-:W-:Y:S01]  /*1b70*/  @!PT LDS RZ, [RZ] ;  /* 0x00000000fffff984 */ /* 0x000fe20000000800 */
[----:B------:R-:W-:Y:S01]  /*1b80*/  @!PT LDS RZ, [RZ] ;  /* 0x00000000fffff984 */ /* 0x000fe20000000800 */
[----:B------:R1:W-:Y:S01]  /*1b90*/  @!P6 LDGSTS.E.BYPASS.LTC128B.128 [R240+0x10000], [R10.64] ;  /* 0x100000000af0efae */ /* 0x0003e2000b901d50 */
[----:B------:R-:W-:Y:S02]  /*1ba0*/  IMNMX R165, R165, UR13, PT ;  /* 0x0000000da5a57c17 */ /* 0x000fe4000b800200 */
[----:B------:R-:W-:Y:S01]  /*1bb0*/  SEL R3, R3, 0xffffffc0, !P2 ;  /* 0xffffffc003037807 */ /* 0x000fe20005000000 */
[----:B------:R1:W-:Y:S01]  /*1bc0*/  @!P6 LDGSTS.E.BYPASS.LTC128B.128 [R240+0x12000], [R10.64+0x80] ;  /* 0x120000800af0efae */ /* 0x0003e2000b901d50 */
[----:B------:R-:W-:-:S02]  /*1bd0*/  IADD3 R227, R235, 0x800, RZ ;  /* 0x00000800ebe37810 */ /* 0x000fc40007ffe0ff */
[----:B------:R-:W-:Y:S01]  /*1be0*/  IADD3 R226, R235, 0x1000, RZ ;  /* 0x00001000ebe27810 */ /* 0x000fe20007ffe0ff */
[----:B------:R1:W-:Y:S01]  /*1bf0*/  @!P6 LDGSTS.E.BYPASS.LTC128B.128 [R240+0x14000], [R10.64+0x100] ;  /* 0x140001000af0efae */ /* 0x0003e2000b901d50 */
[----:B------:R-:W-:Y:S01]  /*1c00*/  IMAD.IADD R231, R237, 0x1, R3 ;  /* 0x00000001ede77824 */ /* 0x000fe200078e0203 */
[----:B------:R-:W-:Y:S01]  /*1c10*/  IADD3 R225, R235, 0x1800, RZ ;  /* 0x00001800ebe17810 */ /* 0x000fe20007ffe0ff */
[----:B------:R-:W-:Y:S01]  /*1c20*/  IMAD.IADD R224, R3, 0x1, R235 ;  /* 0x0000000103e07824 */ /* 0x000fe200078e02eb */
[----:B------:R1:W-:Y:S01]  /*1c30*/  @!P6 LDGSTS.E.BYPASS.LTC128B.128 [R240+0x16000], [R10.64+0x180] ;  /* 0x160001800af0efae */ /* 0x0003e2000b901d50 */
[C---:B------:R-:W-:Y:S02]  /*1c40*/  IADD3 R223, R235.reuse, 0x2000, RZ ;  /* 0x00002000ebdf7810 */ /* 0x040fe40007ffe0ff */
[C---:B------:R-:W-:Y:S01]  /*1c50*/  IADD3 R222, R235.reuse, 0x2800, RZ ;  /* 0x00002800ebde7810 */ /* 0x040fe20007ffe0ff */
[----:B------:R-:W-:Y:S01]  /*1c60*/  @P5 STS.128 [R240+0x10800], RZ ;  /* 0x010800fff0005388 */ /* 0x000fe20000000c00 */
[----:B------:R-:W-:-:S02]  /*1c70*/  IADD3 R221, R235, 0x3000, RZ ;  /* 0x00003000ebdd7810 */ /* 0x000fc40007ffe0ff */
[C---:B------:R-:W-:Y:S01]  /*1c80*/  IADD3 R220, R235.reuse, 0x3800, RZ ;  /* 0x00003800ebdc7810 */ /* 0x040fe20007ffe0ff */
[----:B------:R-:W-:Y:S01]  /*1c90*/  @P5 STS.128 [R240+0x12800], RZ ;  /* 0x012800fff0005388 */ /* 0x000fe20000000c00 */
[C---:B------:R-:W-:Y:S02]  /*1ca0*/  IADD3 R219, R235.reuse, 0x4000, RZ ;  /* 0x00004000ebdb7810 */ /* 0x040fe40007ffe0ff */
[C---:B------:R-:W-:Y:S01]  /*1cb0*/  IADD3 R218, R235.reuse, 0x4800, RZ ;  /* 0x00004800ebda7810 */ /* 0x040fe20007ffe0ff */
[----:B------:R-:W-:Y:S01]  /*1cc0*/  @P5 STS.128 [R240+0x14800], RZ ;  /* 0x014800fff0005388 */ /* 0x000fe20000000c00 */
[C---:B------:R-:W-:Y:S02]  /*1cd0*/  IADD3 R217, R235.reuse, 0x5000, RZ ;  /* 0x00005000ebd97810 */ /* 0x040fe40007ffe0ff */
[C---:B------:R-:W-:Y:S01]  /*1ce0*/  IADD3 R216, R235.reuse, 0x5800, RZ ;  /* 0x00005800ebd87810 */ /* 0x040fe20007ffe0ff */
[----:B------:R-:W-:Y:S01]  /*1cf0*/  @P5 STS.128 [R240+0x16800], RZ ;  /* 0x016800fff0005388 */ /* 0x000fe20000000c00 */
[----:B------:R-:W-:-:S02]  /*1d00*/  IADD3 R215, R235, 0x6000, RZ ;  /* 0x00006000ebd77810 */ /* 0x000fc40007ffe0ff */
[C---:B------:R-:W-:Y:S01]  /*1d10*/  IADD3 R214, R235.reuse, 0x6800, RZ ;  /* 0x00006800ebd67810 */ /* 0x040fe20007ffe0ff */
[----:B------:R-:W-:Y:S01]  /*1d20*/  @!PT LDS RZ, [RZ] ;  /* 0x00000000fffff984 */ /* 0x000fe20000000800 */
[----:B------:R-:W-:Y:S01]  /*1d30*/  @!PT LDS RZ, [RZ] ;  /* 0x00000000fffff984 */ /* 0x000fe20000000800 */
[----:B------:R-:W-:Y:S01]  /*1d40*/  @!PT LDS RZ, [RZ] ;  /* 0x00000000fffff984 */ /* 0x000fe20000000800 */
[----:B------:R4:W-:Y:S01]  /*1d50*/  @!P5 LDGSTS.E.BYPASS.LTC128B.128 [R240+0x10800], [R18.64] ;  /* 0x1080000012f0dfae */ /* 0x0009e2000b901d50 */
[C---:B------:R-:W-:Y:S02]  /*1d60*/  IADD3 R213, R235.reuse, 0x7000, RZ ;  /* 0x00007000ebd57810 */ /* 0x040fe40007ffe0ff */
[----:B------:R-:W-:Y:S01]  /*1d70*/  IADD3 R212, R235, 0x7800, RZ ;  /* 0x00007800ebd47810 */ /* 0x000fe20007ffe0ff */
        /* <DEDUP_REMOVED lines=25> */
[----:B------:R-:W-:Y:S04]  /*1f10*/  LDSM.16.M88.4 R44, [R238] ;  /* 0x00000000ee2c783b */ /* 0x000fe80000000200 */
[----:B----4-:R-:W3:Y:S04]  /*1f20*/  LDSM.16.M88.4 R16, [R237+0x8000] ;  /* 0x00800000ed10783b */ /* 0x010ee80000000200 */
[----:B------:R-:W4:Y:S04]  /*1f30*/  LDSM.16.M88.4 R40, [R237+0x8800] ;  /* 0x00880000ed28783b */ /* 0x000f280000000200 */
[----:B------:R-:W4:Y:S04]  /*1f40*/  LDSM.16.M88.4 R60, [R237+0x9000] ;  /* 0x00900000ed3c783b */ /* 0x000f280000000200 */
[----:B------:R-:W4:Y:S04]  /*1f50*/  LDSM.16.M88.4 R24, [R237+0x9800] ;  /* 0x00980000ed18783b */ /* 0x000f280000000200 */
[----:B-1----:R-:W-:Y:S04]  /*1f60*/  LDSM.16.M88.4 R8, [R236] ;  /* 0x00000000ec08783b */ /* 0x002fe80000000200 */
[----:B-----5:R-:W1:Y:S04]  /*1f70*/  LDSM.16.M88.4 R12, [R235] ;  /* 0x00000000eb0c783b */ /* 0x020e680000000200 */
[----:B--2---:R-:W2:Y:S04]  /*1f80*/  LDSM.16.M88.4 R4, [R235+0x800] ;  /* 0x00080000eb04783b */ /* 0x004ea80000000200 */
[----:B------:R-:W5:Y:S04]  /*1f90*/  LDSM.16.M88.4 R36, [R235+0x1800] ;  /* 0x00180000eb24783b */ /* 0x000f680000000200 */
[----:B------:R-:W-:Y:S04]  /*1fa0*/  LDSM.16.M88.4 R52, [R234] ;  /* 0x00000000ea34783b */ /* 0x000fe80000000200 */
[----:B------:R-:W-:Y:S01]  /*1fb0*/  LDSM.16.M88.4 R76, [R231+0x9000] ;  /* 0x00900000e74c783b */ /* 0x000fe20000000200 */
[C---:B---3--:R-:W-:Y:S03]  /*1fc0*/  HMMA.16816.F32 R20, R44.reuse, R16, RZ ;  /* 0x000000102c14723c */ /* 0x048fe600000018ff */
[----:B------:R-:W-:Y:S04]  /*1fd0*/  LDSM.16.M88.4 R32, [R224] ;  /* 0x00000000e020783b */ /* 0x000fe80000000200 */
[----:B------:R-:W-:Y:S01]  /*1fe0*/  LDSM.16.M88.4 R72, [R231+0x9800] ;  /* 0x00980000e748783b */ /* 0x000fe20000000200 */
[C---:B------:R-:W-:Y:S03]  /*1ff0*/  HMMA.16816.F32 R16, R44.reuse, R18, RZ ;  /* 0x000000122c10723c */ /* 0x040fe600000018ff */
[----:B------:R-:W-:Y:S04]  /*2000*/  LDSM.16.M88.4 R48, [R224+0x1000] ;  /* 0x00100000e030783b */ /* 0x000fe80000000200 */
[----:B------:R-:W-:Y:S01]  /*2010*/  LDSM.16.M88.4 R68, [R238+0x2000] ;  /* 0x00200000ee44783b */ /* 0x000fe20000000200 */
[C---:B----4-:R-:W-:Y:S03]  /*2020*/  HMMA.16816.F32 R28, R44.reuse, R40, RZ ;  /* 0x000000282c1c723c */ /* 0x050fe600000018ff */
[----:B------:R-:W-:Y:S04]  /*2030*/  LDSM.16.M88.4 R84, [R224+0x4800] ;  /* 0x00480000e054783b */ /* 0x000fe80000000200 */
[----:B------:R-:W-:Y:S01]  /*2040*/  LDSM.16.M88.4 R80, [R237+0xe800] ;  /* 0x00e80000ed50783b */ /* 0x000fe20000000200 */
[C---:B------:R-:W-:Y:S03]  /*2050*/  HMMA.16816.F32 R64, R44.reuse, R60, RZ ;  /* 0x0000003c2c40723c */ /* 0x040fe600000018ff */
[----:B------:R-:W0:Y:S05]  /*2060*/  LDGDEPBAR ;  /* 0x00000000000079af */ /* 0x000e2a0000000000 */
[C---:B------:R-:W-:Y:S08]  /*2070*/  HMMA.16816.F32 R40, R44.reuse, R42, RZ ;  /* 0x0000002a2c28723c */ /* 0x040ff000000018ff */
[C---:B------:R-:W-:Y:S08]  /*2080*/  HMMA.16816.F32 R60, R44.reuse, R62, RZ ;  /* 0x0000003e2c3c723c */ /* 0x040ff000000018ff */
[C---:B------:R-:W-:Y:S08]  /*2090*/  HMMA.16816.F32 R56, R44.reuse, R24, RZ ;  /* 0x000000182c38723c */ /* 0x040ff000000018ff */
[----:B------:R-:W-:Y:S01]  /*20a0*/  HMMA.16816.F32 R44, R44, R26, RZ ;  /* 0x0000001a2c2c723c */ /* 0x000fe200000018ff */
[----:B------:R-:W3:Y:S07]  /*20b0*/  LDSM.16.M88.4 R24, [R235+0x1000] ;  /* 0x00100000eb18783b */ /* 0x000eee0000000200 */
[C---:B-1----:R-:W-:Y:S08]  /*20c0*/  HMMA.16816.F32 R20, R8.reuse, R12, R20 ;  /* 0x0000000c0814723c */ /* 0x042ff00000001814 */
[C---:B------:R-:W-:Y:S01]  /*20d0*/  HMMA.16816.F32 R16, R8.reuse, R14, R16 ;  /* 0x0000000e0810723c */ /* 0x040fe20000001810 */
[----:B------:R-:W1:Y:S07]  /*20e0*/  LDSM.16.M88.4 R12, [R231+0x8000] ;  /* 0x00800000e70c783b */ /* 0x000e6e0000000200 */
[C---:B--2---:R-:W-:Y:S08]  /*20f0*/  HMMA.16816.F32 R28, R8.reuse, R4, R28 ;  /* 0x00000004081c723c */ /* 0x044ff0000000181c */
[C---:B------:R-:W-:Y:S01]  /*2100*/  HMMA.16816.F32 R40, R8.reuse, R6, R40 ;  /* 0x000000060828723c */ /* 0x040fe20000001828 */
[----:B------:R-:W2:Y:S07]  /*2110*/  LDSM.16.M88.4 R4, [R231+0x8800] ;  /* 0x00880000e704783b */ /* 0x000eae0000000200 */
[C---:B-----5:R-:W-:Y:S08]  /*2120*/  HMMA.16816.F32 R56, R8.reuse, R36, R56 ;  /* 0x000000240838723c */ /* 0x060ff00000001838 */
[C---:B---3--:R-:W-:Y:S08]  /*2130*/  HMMA.16816.F32 R64, R8.reuse, R24, R64 ;  /* 0x000000180840723c */ /* 0x048ff00000001840 */
[C---:B------:R-:W-:Y:S01]  /*2140*/  HMMA.16816.F32 R60, R8.reuse, R26, R60 ;  /* 0x0000001a083c723c */ /* 0x040fe2000000183c */
[----:B------:R-:W3:Y:S07]  /*2150*/  LDSM.16.M88.4 R24, [R233] ;  /* 0x00000000e918783b */ /* 0x000eee0000000200 */
        /* <DEDUP_REMOVED lines=11> */
[----:B------:R-:W5:Y:S07]  /*2210*/  LDSM.16.M88.4 R76, [R237+0xb000] ;  /* 0x00b00000ed4c783b */ /* 0x000f6e0000000200 */
[C---:B---3--:R-:W-:Y:S08]  /*2220*/  HMMA.16816.F32 R20, R24.reuse, R32, R20 ;  /* 0x000000201814723c */ /* 0x048ff00000001814 */
[----:B------:R-:W-:Y:S01]  /*2230*/  HMMA.16816.F32 R16, R24, R34, R16 ;  /* 0x000000221810723c */ /* 0x000fe20000001810 */
[----:B------:R-:W-:Y:S07]  /*2240*/  LDSM.16.M88.4 R32, [R236+0x2000] ;  /* 0x00200000ec20783b */ /* 0x000fee0000000200 */
[C---:B------:R-:W-:Y:S08]  /*2250*/  HMMA.16816.F32 R56, R52.reuse, R72, R56 ;  /* 0x000000483438723c */ /* 0x040ff00000001838 */
[----:B------:R-:W-:Y:S01]  /*2260*/  HMMA.16816.F32 R52, R52, R74, R44 ;  /* 0x0000004a3434723c */ /* 0x000fe2000000182c */
[----:B------:R-:W-:Y:S04]  /*2270*/  LDSM.16.M88.4 R72, [R237+0xb800] ;  /* 0x00b80000ed48783b */ /* 0x000fe80000000200 */
[----:B------:R-:W-:Y:S03]  /*2280*/  LDSM.16.M88.4 R44, [R235+0x2800] ;  /* 0x00280000eb2c783b */ /* 0x000fe60000000200 */
[C---:B----4-:R-:W-:Y:S08]  /*2290*/  HMMA.16816.F32 R28, R24.reuse, R8, R28 ;  /* 0x00000008181c723c */ /* 0x050ff0000000181c */
[C---:B------:R-:W-:Y:S01]  /*22a0*/  HMMA.16816.F32 R40, R24.reuse, R10, R40 ;  /* 0x0000000a1828723c */ /* 0x040fe20000001828 */
[----:B------:R-:W3:Y:S07]  /*22b0*/  LDSM.16.M88.4 R8, [R235+0x2000] ;  /* 0x00200000eb08783b */ /* 0x000eee0000000200 */
[C---:B------:R-:W-:Y:S08]  /*22c0*/  HMMA.16816.F32 R64, R24.reuse, R48, R64 ;  /* 0x000000301840723c */ /* 0x040ff00000001840 */
[----:B------:R-:W-:Y:S01]  /*22d0*/  HMMA.16816.F32 R60, R24, R50, R60 ;  /* 0x00000032183c723c */ /* 0x000fe2000000183c */
[----:B------:R-:W4:Y:S07]  /*22e0*/  LDSM.16.M88.4 R48, [R235+0x3000] ;  /* 0x00300000eb30783b */ /* 0x000f2e0000000200 */
[C---:B-1----:R-:W-:Y:S08]  /*22f0*/  HMMA.16816.F32 R20, R68.reuse, R12, R20 ;  /* 0x0000000c4414723c */ /* 0x042ff00000001814 */
[----:B------:R-:W-:Y:S01]  /*2300*/  HMMA.16816.F32 R16, R68, R14, R16 ;  /* 0x0000000e4410723c */ /* 0x000fe20000001810 */
[----:B------:R-:W-:Y:S07]  /*2310*/  LDSM.16.M88.4 R12, [R231+0xa000] ;  /* 0x00a00000e70c783b */ /* 0x000fee0000000200 */
[C---:B------:R-:W-:Y:S08]  /*2320*/  HMMA.16816.F32 R56, R24.reuse, R36, R56 ;  /* 0x000000241838723c */ /* 0x040ff00000001838 */
[----:B------:R-:W-:Y:S01]  /*2330*/  HMMA.16816.F32 R52, R24, R38, R52 ;  /* 0x000000261834723c */ /* 0x000fe20000001834 */
[----:B------:R-:W-:Y:S04]  /*2340*/  LDSM.16.M88.4 R36, [R235+0x3800] ;  /* 0x00380000eb24783b */ /* 0x000fe80000000200 */
[----:B------:R-:W-:Y:S03]  /*2350*/  LDSM.16.M88.4 R24, [R231+0xa800] ;  /* 0x00a80000e718783b */ /* 0x000fe60000000200 */
[C---:B--2---:R-:W-:Y:S08]  /*2360*/  HMMA.16816.F32 R28, R68.reuse, R4, R28 ;  /* 0x00000004441c723c */ /* 0x044ff0000000181c */
[C---:B------:R-:W-:Y:S01]  /*2370*/  HMMA.16816.F32 R40, R68.reuse, R6, R40 ;  /* 0x000000064428723c */ /* 0x040fe20000001828 */
[----:B------:R-:W1:Y:S07]  /*2380*/  LDSM.16.M88.4 R4, [R234+0x2000] ;  /* 0x00200000ea04783b */ /* 0x000e6e0000000200 */
[C---:B-----5:R-:W-:Y:S08]  /*2390*/  HMMA.16816.F32 R64, R68.reuse, R76, R64 ;  /* 0x0000004c4440723c */ /* 0x060ff00000001840 */
[----:B------:R-:W-:Y:S01]  /*23a0*/  HMMA.16816.F32 R60, R68, R78, R60 ;  /* 0x0000004e443c723c */ /* 0x000fe2000000183c */
[----:B------:R-:W-:Y:S07]  /*23b0*/  LDSM.16.M88.4 R76, [R233+0x4000] ;  /* 0x00400000e94c783b */ /* 0x000fee0000000200 */
[C---:B---3--:R-:W-:Y:S08]  /*23c0*/  HMMA.16816.F32 R20, R32.reuse, R8, R20 ;  /* 0x000000082014723c */ /* 0x048ff00000001814 */
[----:B------:R-:W-:Y:S01]  /*23d0*/  HMMA.16816.F32 R16, R32, R10, R16 ;  /* 0x0000000a2010723c */ /* 0x000fe20000001810 */
[----:B------:R-:W2:Y:S07]  /*23e0*/  LDSM.16.M88.4 R8, [R231+0xb000] ;  /* 0x00b00000e708783b */ /* 0x000eae0000000200 */
[C---:B------:R-:W-:Y:S08]  /*23f0*/  HMMA.16816.F32 R56, R68.reuse, R72, R56 ;  /* 0x000000484438723c */ /* 0x040ff00000001838 */
[----:B------:R-:W-:Y:S01]  /*2400*/  HMMA.16816.F32 R52, R68, R74, R52 ;  /* 0x0000004a4434723c */ /* 0x000fe20000001834 */
[----:B------:R-:W-:Y:S04]  /*2410*/  LDSM.16.M88.4 R68, [R224+0x2000] ;  /* 0x00200000e044783b */ /* 0x000fe80000000200 */
[----:B------:R-:W-:Y:S03]  /*2420*/  LDSM.16.M88.4 R72, [R235+0x4000] ;  /* 0x00400000eb48783b */ /* 0x000fe60000000200 */
[C---:B------:R-:W-:Y:S08]  /*2430*/  HMMA.16816.F32 R28, R32.reuse, R44, R28 ;  /* 0x0000002c201c723c */ /* 0x040ff0000000181c */
[C---:B------:R-:W-:Y:S01]  /*2440*/  HMMA.16816.F32 R40, R32.reuse, R46, R40 ;  /* 0x0000002e2028723c */ /* 0x040fe20000001828 */
[----:B------:R-:W3:Y:S07]  /*2450*/  LDSM.16.M88.4 R44, [R231+0xb800] ;  /* 0x00b80000e72c783b */ /* 0x000eee0000000200 */
[C---:B----4-:R-:W-:Y:S08]  /*2460*/  HMMA.16816.F32 R64, R32.reuse, R48, R64 ;  /* 0x000000302040723c */ /* 0x050ff00000001840 */
[----:B------:R-:W-:Y:S01]  /*2470*/  HMMA.16816.F32 R60, R32, R50, R60 ;  /* 0x00000032203c723c */ /* 0x000fe2000000183c */
[----:B------:R-:W-:Y:S07]  /*2480*/  LDSM.16.M88.4 R48, [R224+0x2800] ;  /* 0x00280000e030783b */ /* 0x000fee0000000200 */
[C---:B-1----:R-:W-:Y:S08]  /*2490*/  HMMA.16816.F32 R20, R4.reuse, R12, R20 ;  /* 0x0000000c0414723c */ /* 0x042ff00000001814 */
[----:B------:R-:W-:Y:S01]  /*24a0*/  HMMA.16816.F32 R16, R4, R14, R16 ;  /* 0x0000000e0410723c */ /* 0x000fe20000001810 */
[----:B------:R-:W1:Y:S07]  /*24b0*/  LDSM.16.M88.4 R12, [R233+0x2000] ;  /* 0x00200000e90c783b */ /* 0x000e6e0000000200 */
[C---:B------:R-:W-:Y:S08]  /*24c0*/  HMMA.16816.F32 R56, R32.reuse, R36, R56 ;  /* 0x000000242038723c */ /* 0x040ff00000001838 */
[----:B------:R-:W-:Y:S01]  /*24d0*/  HMMA.16816.F32 R52, R32, R38, R52 ;  /* 0x000000262034723c */ /* 0x000fe20000001834 */
[----:B------:R-:W4:Y:S04]  /*24e0*/  LDSM.16.M88.4 R36, [R224+0x3000] ;  /* 0x00300000e024783b */ /* 0x000f280000000200 */
[----:B------:R-:W-:Y:S03]  /*24f0*/  LDSM.16.M88.4 R32, [R238+0x4000] ;  /* 0x00400000ee20783b */ /* 0x000fe60000000200 */
[C---:B------:R-:W-:Y:S08]  /*2500*/  HMMA.16816.F32 R28, R4.reuse, R24, R28 ;  /* 0x00000018041c723c */ /* 0x040ff0000000181c */
[C---:B------:R-:W-:Y:S01]  /*2510*/  HMMA.16816.F32 R40, R4.reuse, R26, R40 ;  /* 0x0000001a0428723c */ /* 0x040fe20000001828 */
[----:B------:R-:W-:Y:S07]  /*2520*/  LDSM.16.M88.4 R24, [R224+0x3800] ;  /* 0x00380000e018783b */ /* 0x000fee0000000200 */
[C---:B--2---:R-:W-:Y:S08]  /*2530*/  HMMA.16816.F32 R64, R4.reuse, R8, R64 ;  /* 0x000000080440723c */ /* 0x044ff00000001840 */
        /* <DEDUP_REMOVED lines=8> */
[----:B------:R-:W-:Y:S07]  /*25c0*/  LDSM.16.M88.4 R68, [R224+0x4000] ;  /* 0x00400000e044783b */ /* 0x000fee0000000200 */
[C---:B------:R-:W-:Y:S08]  /*25d0*/  HMMA.16816.F32 R28, R12.reuse, R48, R28 ;  /* 0x000000300c1c723c */ /* 0x040ff0000000181c */
[C---:B------:R-:W-:Y:S01]  /*25e0*/  HMMA.16816.F32 R40, R12.reuse, R50, R40 ;  /* 0x000000320c28723c */ /* 0x040fe20000001828 */
[----:B------:R-:W-:Y:S07]  /*25f0*/  LDSM.16.M88.4 R48, [R237+0xd800] ;  /* 0x00d80000ed30783b */ /* 0x000fee0000000200 */
[C---:B----4-:R-:W-:Y:S08]  /*2600*/  HMMA.16816.F32 R64, R12.reuse, R36, R64 ;  /* 0x000000240c40723c */ /* 0x050ff00000001840 */
[----:B------:R-:W-:Y:S01]  /*2610*/  HMMA.16816.F32 R60, R12, R38, R60 ;  /* 0x000000260c3c723c */ /* 0x000fe2000000183c */
[----:B------:R-:W1:Y:S07]  /*2620*/  LDSM.16.M88.4 R36, [R236+0x4000] ;  /* 0x00400000ec24783b */ /* 0x000e6e0000000200 */
[C---:B--2---:R-:W-:Y:S08]  /*2630*/  HMMA.16816.F32 R20, R32.reuse, R8, R20 ;  /* 0x000000082014723c */ /* 0x044ff00000001814 */
[C---:B------:R-:W-:Y:S01]  /*2640*/  HMMA.16816.F32 R16, R32.reuse, R10, R16 ;  /* 0x0000000a2010723c */ /* 0x040fe20000001810 */
[----:B------:R-:W-:Y:S07]  /*2650*/  LDSM.16.M88.4 R8, [R231+0xc000] ;  /* 0x00c00000e708783b */ /* 0x000fee0000000200 */
[C---:B---3--:R-:W-:Y:S08]  /*2660*/  HMMA.16816.F32 R28, R32.reuse, R4, R28 ;  /* 0x00000004201c723c */ /* 0x048ff0000000181c */
[----:B------:R-:W-:Y:S01]  /*2670*/  HMMA.16816.F32 R40, R32, R6, R40 ;  /* 0x000000062028723c */ /* 0x000fe20000001828 */
[----:B------:R-:W2:Y:S07]  /*2680*/  LDSM.16.M88.4 R4, [R234+0x4000] ;  /* 0x00400000ea04783b */ /* 0x000eae0000000200 */
[C---:B------:R-:W-:Y:S08]  /*2690*/  HMMA.16816.F32 R56, R12.reuse, R24, R56 ;  /* 0x000000180c38723c */ /* 0x040ff00000001838 */
[----:B------:R-:W-:Y:S01]  /*26a0*/  HMMA.16816.F32 R52, R12, R26, R52 ;  /* 0x0000001a0c34723c */ /* 0x000fe20000001834 */
[----:B------:R-:W3:Y:S04]  /*26b0*/  LDSM.16.M88.4 R24, [R235+0x4800] ;  /* 0x00480000eb18783b */ /* 0x000ee80000000200 */
[----:B------:R-:W4:Y:S03]  /*26c0*/  LDSM.16.M88.4 R12, [R235+0x5000] ;  /* 0x00500000eb0c783b */ /* 0x000f260000000200 */
[C---:B-1----:R-:W-:Y:S08]  /*26d0*/  HMMA.16816.F32 R20, R36.reuse, R72, R20 ;  /* 0x000000482414723c */ /* 0x042ff00000001814 */
[----:B------:R-:W-:Y:S01]  /*26e0*/  HMMA.16816.F32 R16, R36, R74, R16 ;  /* 0x0000004a2410723c */ /* 0x000fe20000001810 */
[----:B------:R-:W-:Y:S07]  /*26f0*/  LDSM.16.M88.4 R72, [R224+0x5000] ;  /* 0x00500000e048783b */ /* 0x000fee0000000200 */
[C---:B------:R-:W-:Y:S08]  /*2700*/  HMMA.16816.F32 R64, R32.reuse, R44, R64 ;  /* 0x0000002c2040723c */ /* 0x040ff00000001840 */
[----:B------:R-:W-:Y:S01]  /*2710*/  HMMA.16816.F32 R60, R32, R46, R60 ;  /* 0x0000002e203c723c */ /* 0x000fe2000000183c */
[----:B------:R-:W1:Y:S07]  /*2720*/  LDSM.16.M88.4 R44, [R235+0x5800] ;  /* 0x00580000eb2c783b */ /* 0x000e6e0000000200 */
[----:B--2---:R-:W-:Y:S08]  /*2730*/  HMMA.16816.F32 R20, R4, R8, R20 ;  /* 0x000000080414723c */ /* 0x004ff00000001814 */
[C---:B------:R-:W-:Y:S08]  /*2740*/  HMMA.16816.F32 R56, R32.reuse, R48, R56 ;  /* 0x000000302038723c */ /* 0x040ff00000001838 */
[----:B------:R-:W-:Y:S01]  /*2750*/  HMMA.16816.F32 R52, R32, R50, R52 ;  /* 0x000000322034723c */ /* 0x000fe20000001834 */
[----:B------:R-:W-:Y:S04]  /*2760*/  LDSM.16.M88.4 R48, [R238+0x6000] ;  /* 0x00600000ee30783b */ /* 0x000fe80000000200 */
[----:B------:R-:W2:Y:S03]  /*2770*/  LDSM.16.M88.4 R32, [R237+0xe000] ;  /* 0x00e00000ed20783b */ /* 0x000ea60000000200 */
[C---:B---3--:R-:W-:Y:S08]  /*2780*/  HMMA.16816.F32 R28, R36.reuse, R24, R28 ;  /* 0x00000018241c723c */ /* 0x048ff0000000181c */
[----:B------:R-:W-:Y:S01]  /*2790*/  HMMA.16816.F32 R40, R36, R26, R40 ;  /* 0x0000001a2428723c */ /* 0x000fe20000001828 */
[----:B------:R-:W3:Y:S07]  /*27a0*/  LDSM.16.M88.4 R24, [R231+0xc800] ;  /* 0x00c80000e718783b */ /* 0x000eee0000000200 */
[----:B------:R-:W-:Y:S01]  /*27b0*/  HMMA.16816.F32 R16, R4, R10, R16 ;  /* 0x0000000a0410723c */ /* 0x000fe20000001810 */
[----:B------:R-:W-:Y:S07]  /*27c0*/  LDSM.16.M88.4 R8, [R231+0xd800] ;  /* 0x00d80000e708783b */ /* 0x000fee0000000200 */
[C---:B----4-:R-:W-:Y:S08]  /*27d0*/  HMMA.16816.F32 R64, R36.reuse, R12, R64 ;  /* 0x0000000c2440723c */ /* 0x050ff00000001840 */
[----:B------:R-:W-:Y:S01]  /*27e0*/  HMMA.16816.F32 R60, R36, R14, R60 ;  /* 0x0000000e243c723c */ /* 0x000fe2000000183c */
[----:B------:R-:W4:Y:S07]  /*27f0*/  LDSM.16.M88.4 R12, [R231+0xd000] ;  /* 0x00d00000e70c783b */ /* 0x000f2e0000000200 */
[----:B------:R-:W-:Y:S08]  /*2800*/  HMMA.16816.F32 R20, R76, R68, R20 ;  /* 0x000000444c14723c */ /* 0x000ff00000001814 */
[C---:B-1----:R-:W-:Y:S08]  /*2810*/  HMMA.16816.F32 R56, R36.reuse, R44, R56 ;  /* 0x0000002c2438723c */ /* 0x042ff00000001838 */
[----:B------:R-:W-:Y:S01]  /*2820*/  HMMA.16816.F32 R52, R36, R46, R52 ;  /* 0x0000002e2434723c */ /* 0x000fe20000001834 */
[----:B------:R-:W-:Y:S04]  /*2830*/  LDSM.16.M88.4 R36, [R236+0x6000] ;  /* 0x00600000ec24783b */ /* 0x000fe80000000200 */
[----:B------:R-:W1:Y:S03]  /*2840*/  LDSM.16.M88.4 R44, [R235+0x6000] ;  /* 0x00600000eb2c783b */ /* 0x000e660000000200 */
[----:B------:R-:W-:Y:S01]  /*2850*/  HMMA.16816.F32 R16, R76, R70, R16 ;  /* 0x000000464c10723c */ /* 0x000fe20000001810 */
[----:B------:R-:W-:Y:S07]  /*2860*/  LDSM.16.M88.4 R68, [R224+0x5800] ;  /* 0x00580000e044783b */ /* 0x000fee0000000200 */
[----:B--2---:R-:W-:Y:S08]  /*2870*/  HMMA.16816.F32 R20, R48, R32, R20 ;  /* 0x000000203014723c */ /* 0x004ff00000001814 */
[C---:B---3--:R-:W-:Y:S08]  /*2880*/  HMMA.16816.F32 R28, R4.reuse, R24, R28 ;  /* 0x00000018041c723c */ /* 0x048ff0000000181c */
[C---:B------:R-:W-:Y:S01]  /*2890*/  HMMA.16816.F32 R40, R4.reuse, R26, R40 ;  /* 0x0000001a0428723c */ /* 0x040fe20000001828 */
[----:B------:R-:W-:Y:S07]  /*28a0*/  LDSM.16.M88.4 R24, [R231+0xe000] ;  /* 0x00e00000e718783b */ /* 0x000fee0000000200 */
[C---:B----4-:R-:W-:Y:S08]  /*28b0*/  HMMA.16816.F32 R64, R4.reuse, R12, R64 ;  /* 0x0000000c0440723c */ /* 0x050ff00000001840 */
[----:B------:R-:W-:Y:S01]  /*28c0*/  HMMA.16816.F32 R60, R4, R14, R60 ;  /* 0x0000000e043c723c */ /* 0x000fe2000000183c */
[----:B------:R-:W2:Y:S07]  /*28d0*/  LDSM.16.M88.4 R12, [R234+0x6000] ;  /* 0x00600000ea0c783b */ /* 0x000eae0000000200 */
[----:B------:R-:W-:Y:S01]  /*28e0*/  HMMA.16816.F32 R16, R48, R34, R16 ;  /* 0x000000223010723c */ /* 0x000fe20000001810 */
[----:B------:R-:W-:Y:S07]  /*28f0*/  LDSM.16.M88.4 R32, [R235+0x6800] ;  /* 0x00680000eb20783b */ /* 0x000fee0000000200 */
[----:B-1----:R-:W-:Y:S08]  /*2900*/  HMMA.16816.F32 R20, R36, R44, R20 ;  /* 0x0000002c2414723c */ /* 0x002ff00000001814 */
[----:B------:R-:W-:Y:S08]  /*2910*/  HMMA.16816.F32 R28, R76, R84, R28 ;  /* 0x000000544c1c723c */ /* 0x000ff0000000181c */
[C---:B------:R-:W-:Y:S08]  /*2920*/  HMMA.16816.F32 R56, R4.reuse, R8, R56 ;  /* 0x000000080438723c */ /* 0x040ff00000001838 */
[----:B------:R-:W-:Y:S01]  /*2930*/  HMMA.16816.F32 R52, R4, R10, R52 ;  /* 0x0000000a0434723c */ /* 0x000fe20000001834 */
[----:B------:R-:W-:Y:S04]  /*2940*/  LDSM.16.M88.4 R8, [R233+0x6000] ;  /* 0x00600000e908783b */ /* 0x000fe80000000200 */
[----:B------:R-:W1:Y:S03]  /*2950*/  LDSM.16.M88.4 R4, [R224+0x6000] ;  /* 0x00600000e004783b */ /* 0x000e660000000200 */
[----:B------:R-:W-:Y:S01]  /*2960*/  HMMA.16816.F32 R16, R36, R46, R16 ;  /* 0x0000002e2410723c */ /* 0x000fe20000001810 */
[----:B------:R-:W3:Y:S07]  /*2970*/  LDSM.16.M88.4 R44, [R237+0xf000] ;  /* 0x00f00000ed2c783b */ /* 0x000eee0000000200 */
[----:B--2---:R-:W-:Y:S08]  /*2980*/  HMMA.16816.F32 R20, R12, R24, R20 ;  /* 0x000000180c14723c */ /* 0x004ff00000001814 */
[----:B------:R-:W-:Y:S08]  /*2990*/  HMMA.16816.F32 R28, R48, R80, R28 ;  /* 0x00000050301c723c */ /* 0x000ff0000000181c */
[C---:B------:R-:W-:Y:S08]  /*29a0*/  HMMA.16816.F32 R40, R76.reuse, R86, R40 ;  /* 0x000000564c28723c */ /* 0x040ff00000001828 */
[----:B------:R-:W-:Y:S01]  /*29b0*/  HMMA.16816.F32 R84, R76, R72, R64 ;  /* 0x000000484c54723c */ /* 0x000fe20000001840 */
[----:B------:R-:W2:Y:S07]  /*29c0*/  LDSM.16.M88.4 R64, [R231+0xe800] ;  /* 0x00e80000e740783b */ /* 0x000eae0000000200 */
[----:B------:R-:W-:Y:S01]  /*29d0*/  HMMA.16816.F32 R16, R12, R26, R16 ;  /* 0x0000001a0c10723c */ /* 0x000fe20000001810 */
[----:B------:R-:W4:Y:S07]  /*29e0*/  LDSM.16.M88.4 R24, [R237+0xf800] ;  /* 0x00f80000ed18783b */ /* 0x000f2e0000000200 */
[----:B-1----:R-:W-:Y:S08]  /*29f0*/  HMMA.16816.F32 R20, R8, R4, R20 ;  /* 0x000000040814723c */ /* 0x002ff00000001814 */
[----:B------:R-:W-:Y:S08]  /*2a00*/  HMMA.16816.F32 R56, R76, R68, R56 ;  /* 0x000000444c38723c */ /* 0x000ff00000001838 */
[----:B------:R-:W-:Y:S08]  /*2a10*/  HMMA.16816.F32 R28, R36, R32, R28 ;  /* 0x00000020241c723c */ /* 0x000ff0000000181c */
[----:B------:R-:W-:Y:S01]  /*2a20*/  HMMA.16816.F32 R68, R76, R70, R52 ;  /* 0x000000464c44723c */ /* 0x000fe20000001834 */
[----:B------:R-:W1:Y:S01]  /*2a30*/  LDSM.16.M88.4 R52, [R224+0x6800] ;  /* 0x00680000e034783b */ /* 0x000e620000000200 */
[----:B------:R-:W-:-:S02]  /*2a40*/  FMUL.FTZ R21, R21, c[0x0][0x2ec] ;  /* 0x0000bb0015157a20 */ /* 0x000fc40000410000 */
[----:B------:R-:W-:Y:S02]  /*2a50*/  FMUL.FTZ R22, R22, c[0x0][0x2ec] ;  /* 0x0000bb0016167a20 */ /* 0x000fe40000410000 */
[----:B------:R-:W-:Y:S02]  /*2a60*/  FMUL.FTZ R23, R23, c[0x0][0x2ec] ;  /* 0x0000bb0017177a20 */ /* 0x000fe40000410000 */
[----:B------:R-:W-:Y:S01]  /*2a70*/  HMMA.16816.F32 R60, R76, R74, R60 ;  /* 0x0000004a4c3c723c */ /* 0x000fe2000000183c */
[----:B------:R-:W5:Y:S01]  /*2a80*/  LDSM.16.M88.4 R72, [R235+0x7000] ;  /* 0x00700000eb48783b */ /* 0x000f620000000200 */
[----:B------:R-:W-:-:S06]  /*2a90*/  FMUL.FTZ R3, R20, c[0x0][0x2ec] ;  /* 0x0000bb0014037a20 */ /* 0x000fcc0000410000 */
[----:B------:R-:W-:Y:S01]  /*2aa0*/  HMMA.16816.F32 R16, R8, R6, R16 ;  /* 0x000000060810723c */ /* 0x000fe20000001810 */
[----:B------:R-:W1:Y:S01]  /*2ab0*/  LDSM.16.M88.4 R4, [R231+0xf000] ;  /* 0x00f00000e704783b */ /* 0x000e620000000200 */
[----:B------:R-:W-:Y:S06]  /*2ac0*/  MUFU.TANH R3, R3 ;  /* 0x0000000300037308 */ /* 0x000fec0000002400 */
[C---:B------:R-:W-:Y:S08]  /*2ad0*/  HMMA.16816.F32 R40, R48.reuse, R82, R40 ;  /* 0x000000523028723c */ /* 0x040ff00000001828 */
[----:B---3--:R-:W-:Y:S01]  /*2ae0*/  HMMA.16816.F32 R84, R48, R44, R84 ;  /* 0x0000002c3054723c */ /* 0x008fe20000001854 */
[----:B------:R-:W3:Y:S07]  /*2af0*/  MUFU.TANH R44, R21 ;  /* 0x00000015002c7308 */ /* 0x000eee0000002400 */
[----:B--2---:R-:W-:Y:S01]  /*2b00*/  HMMA.16816.F32 R28, R12, R64, R28 ;  /* 0x000000400c1c723c */ /* 0x004fe2000000181c */
[----:B------:R-:W-:-:S02]  /*2b10*/  FMUL.FTZ R16, R16, c[0x0][0x2ec] ;  /* 0x0000bb0010107a20 */ /* 0x000fc40000410000 */
[----:B------:R-:W-:Y:S02]  /*2b20*/  FMUL.FTZ R17, R17, c[0x0][0x2ec] ;  /* 0x0000bb0011117a20 */ /* 0x000fe40000410000 */
[----:B------:R-:W-:Y:S01]  /*2b30*/  FMUL.FTZ R18, R18, c[0x0][0x2ec] ;  /* 0x0000bb0012127a20 */ /* 0x000fe20000410000 */
[----:B------:R-:W-:Y:S01]  /*2b40*/  MUFU.TANH R45, R16 ;  /* 0x00000010002d7308 */ /* 0x000fe20000002400 */
[----:B------:R-:W-:Y:S01]  /*2b50*/  FMUL.FTZ R19, R19, c[0x0][0x2ec] ;  /* 0x0000bb0013137a20 */ /* 0x000fe20000410000 */
[C---:B----4-:R-:W-:Y:S06]  /*2b60*/  HMMA.16816.F32 R56, R48.reuse, R24, R56 ;  /* 0x000000183038723c */ /* 0x050fec0000001838 */
[----:B------:R-:W-:Y:S02]  /*2b70*/  MUFU.TANH R24, R22 ;  /* 0x0000001600187308 */ /* 0x000fe40000002400 */
[----:B------:R-:W-:Y:S06]  /*2b80*/  HMMA.16816.F32 R60, R48, R46, R60 ;  /* 0x0000002e303c723c */ /* 0x000fec000000183c */
[----:B------:R2:W-:Y:S02]  /*2b90*/  MUFU.TANH R25, R23 ;  /* 0x0000001700197308 */ /* 0x0005e40000002400 */
[----:B------:R-:W-:Y:S01]  /*2ba0*/  HMMA.16816.F32 R40, R36, R34, R40 ;  /* 0x000000222428723c */ /* 0x000fe20000001828 */
[----:B------:R-:W-:Y:S05]  /*2bb0*/  LDSM.16.M88.4 R32, [R224+0x7000] ;  /* 0x00700000e020783b */ /* 0x000fea0000000200 */
[----:B------:R-:W-:Y:S02]  /*2bc0*/  MUFU.TANH R46, R17 ;  /* 0x00000011002e7308 */ /* 0x000fe40000002400 */
[----:B-1----:R-:W-:Y:S01]  /*2bd0*/  HMMA.16816.F32 R28, R8, R52, R28 ;  /* 0x00000034081c723c */ /* 0x002fe2000000181c */
[----:B--2---:R-:W1:Y:S05]  /*2be0*/  LDSM.16.M88.4 R20, [R235+0x7800] ;  /* 0x00780000eb14783b */ /* 0x004e6a0000000200 */
[----:B------:R-:W2:Y:S02]  /*2bf0*/  MUFU.TANH R52, R18 ;  /* 0x0000001200347308 */ /* 0x000ea40000002400 */
[----:B------:R-:W-:Y:S06]  /*2c00*/  HMMA.16816.F32 R68, R48, R26, R68 ;  /* 0x0000001a3044723c */ /* 0x000fec0000001844 */
[----:B------:R4:W1:Y:S02]  /*2c10*/  MUFU.TANH R47, R19 ;  /* 0x00000013002f7308 */ /* 0x0008640000002400 */
[C---:B-----5:R-:W-:Y:S08]  /*2c20*/  HMMA.16816.F32 R84, R36.reuse, R72, R84 ;  /* 0x000000482454723c */ /* 0x060ff00000001854 */
[----:B------:R-:W-:Y:S01]  /*2c30*/  HMMA.16816.F32 R60, R36, R74, R60 ;  /* 0x0000004a243c723c */ /* 0x000fe2000000183c */
[----:B------:R-:W-:-:S02]  /*2c40*/  FMUL.FTZ R27, R31, c[0x0][0x2ec] ;  /* 0x0000bb001f1b7a20 */ /* 0x000fc40000410000 */
[----:B------:R-:W-:Y:S02]  /*2c50*/  IMAD.U32 R31, RZ, RZ, UR18 ;  /* 0x00000012ff1f7e24 */ /* 0x000fe4000f8e00ff */
[----:B------:R-:W-:Y:S01]  /*2c60*/  FMUL.FTZ R28, R28, c[0x0][0x2ec] ;  /* 0x0000bb001c1c7a20 */ /* 0x000fe20000410000 */
[----:B----4-:R-:W4:Y:S02]  /*2c70*/  LDSM.16.M88.4 R16, [R231+0xf800] ;  /* 0x00f80000e710783b */ /* 0x010f240000000200 */
[----:B------:R-:W-:Y:S01]  /*2c80*/  HMMA.16816.F32 R40, R12, R66, R40 ;  /* 0x000000420c28723c */ /* 0x000fe20000001828 */
[----:B------:R-:W-:Y:S01]  /*2c90*/  IMAD R31, R31, 0x40, R201 ;  /* 0x000000401f1f7824 */ /* 0x000fe200078e02c9 */
[----:B------:R-:W-:Y:S01]  /*2ca0*/  MUFU.TANH R27, R27 ;  /* 0x0000001b001b7308 */ /* 0x000fe20000002400 */
[----:B------:R-:W-:-:S05]  /*2cb0*/  FMUL.FTZ R26, R30, c[0x0][0x2ec] ;  /* 0x0000bb001e1a7a20 */ /* 0x000fca0000410000 */
[----:B------:R-:W-:Y:S02]  /*2cc0*/  HMMA.16816.F32 R84, R12, R4, R84 ;  /* 0x000000040c54723c */ /* 0x000fe40000001854 */
[----:B------:R-:W5:Y:S05]  /*2cd0*/  MUFU.TANH R28, R28 ;  /* 0x0000001c001c7308 */ /* 0x000f6a0000002400 */
[----:B------:R-:W-:Y:S01]  /*2ce0*/  FMUL.FTZ R5, R29, c[0x0][0x2ec] ;  /* 0x0000bb001d057a20 */ /* 0x000fe20000410000 */
[C---:B-1----:R-:W-:Y:S01]  /*2cf0*/  HMMA.16816.F32 R56, R36.reuse, R20, R56 ;  /* 0x000000142438723c */ /* 0x042fe20000001838 */
[----:B------:R-:W-:Y:S01]  /*2d00*/  IMAD.IADD R4, R90, 0x1, R89 ;  /* 0x000000015a047824 */ /* 0x000fe200078e0259 */
[----:B------:R-:W1:Y:S06]  /*2d10*/  MUFU.TANH R26, R26 ;  /* 0x0000001a001a7308 */ /* 0x000e6c0000002400 */
[----:B------:R-:W-:Y:S01]  /*2d20*/  HMMA.16816.F32 R68, R36, R22, R68 ;  /* 0x000000162444723c */ /* 0x000fe20000001844 */
[----:B------:R-:W1:Y:S01]  /*2d30*/  LDSM.16.M88.4 R20, [R224+0x7800] ;  /* 0x00780000e014783b */ /* 0x000e620000000200 */
[----:B------:R-:W1:Y:S01]  /*2d40*/  MUFU.TANH R5, R5 ;  /* 0x0000000500057308 */ /* 0x000e620000002400 */
[----:B------:R-:W-:-:S05]  /*2d50*/  DEPBAR.LE SB0, 0x0 ;  /* 0x000080000000791a */ /* 0x000fca0000000000 */
[C---:B------:R-:W-:Y:S07]  /*2d60*/  HMMA.16816.F32 R60, R12.reuse, R6, R60 ;  /* 0x000000060c3c723c */ /* 0x040fee000000183c */
[C---:B------:R-:W-:Y:S01]  /*2d70*/  IADD3 R6, R31.reuse, 0x1, RZ ;  /* 0x000000011f067810 */ /* 0x040fe20007ffe0ff */
[----:B----4-:R-:W-:Y:S01]  /*2d80*/  HMMA.16816.F32 R56, R12, R16, R56 ;  /* 0x000000100c38723c */ /* 0x010fe20000001838 */
[----:B------:R-:W-:Y:S02]  /*2d90*/  IADD3 R7, R31, 0x8, RZ ;  /* 0x000000081f077810 */ /* 0x000fe40007ffe0ff */
[----:B------:R-:W-:-:S02]  /*2da0*/  ISETP.GE.AND P6, PT, R6, R200, PT ;  /* 0x000000c80600720c */ /* 0x000fc40003fc6270 */
[-C--:B------:R-:W-:Y:S02]  /*2db0*/  ISETP.GE.AND P3, PT, R6, R165.reuse, PT ;  /* 0x000000a50600720c */ /* 0x080fe40003f66270 */
[----:B------:R-:W-:Y:S01]  /*2dc0*/  IADD3 R6, R31, 0x9, RZ ;  /* 0x000000091f067810 */ /* 0x000fe20007ffe0ff */
[C---:B------:R-:W-:Y:S01]  /*2dd0*/  HMMA.16816.F32 R40, R8.reuse, R54, R40 ;  /* 0x000000360828723c */ /* 0x040fe20000001828 */
[CC--:B------:R-:W-:Y:S02]  /*2de0*/  ISETP.GE.AND P4, PT, R7.reuse, R200.reuse, PT ;  /* 0x000000c80700720c */ /* 0x0c0fe40003f86270 */
[-C--:B------:R-:W-:Y:S02]  /*2df0*/  ISETP.GE.AND P1, PT, R7, R165.reuse, PT ;  /* 0x000000a50700720c */ /* 0x080fe40003f26270 */
[----:B------:R-:W-:Y:S02]  /*2e00*/  IADD3 R7, R31, 0x10, RZ ;  /* 0x000000101f077810 */ /* 0x000fe40007ffe0ff */
[C---:B------:R-:W-:Y:S01]  /*2e10*/  ISETP.GE.AND P0, PT, R6.reuse, R200, PT ;  /* 0x000000c80600720c */ /* 0x040fe20003f06270 */
[----:B------:R-:W-:Y:S01]  /*2e20*/  HMMA.16816.F32 R84, R8, R32, R84 ;  /* 0x000000200854723c */ /* 0x000fe20000001854 */
[----:B------:R-:W-:-:S02]  /*2e30*/  ISETP.GE.AND P5, PT, R6, R165, PT ;  /* 0x000000a50600720c */ /* 0x000fc40003fa6270 */
[----:B---3--:R-:W-:Y:S02]  /*2e40*/  FSEL R44, R44, -INF , !P6 ;  /* 0xff8000002c2c7808 */ /* 0x008fe40007000000 */
[----:B------:R-:W-:Y:S02]  /*2e50*/  IADD3 R6, R31, 0x18, RZ ;  /* 0x000000181f067810 */ /* 0x000fe40007ffe0ff */
[C---:B------:R-:W-:Y:S01]  /*2e60*/  ISETP.GE.AND P2, PT, R7.reuse, R200, PT ;  /* 0x000000c80700720c */ /* 0x040fe20003f46270 */
[----:B------:R-:W-:Y:S01]  /*2e70*/  HMMA.16816.F32 R68, R12, R18, R68 ;  /* 0x000000120c44723c */ /* 0x000fe20000001844 */
[----:B------:R-:W-:Y:S02]  /*2e80*/  ISETP.GE.AND P6, PT, R7, R165, PT ;  /* 0x000000a50700720c */ /* 0x000fe40003fc6270 */
[----:B------:R-:W-:Y:S02]  /*2e90*/  IADD3 R7, R31, 0x11, RZ ;  /* 0x000000111f077810 */ /* 0x000fe40007ffe0ff */
[----:B--2---:R-:W-:-:S02]  /*2ea0*/  FSEL R52, R52, -INF , !P1 ;  /* 0xff80000034347808 */ /* 0x004fc40004800000 */
[----:B------:R-:W-:Y:S01]  /*2eb0*/  FSEL R46, R46, -INF , !P0 ;  /* 0xff8000002e2e7808 */ /* 0x000fe20004000000 */
[C---:B------:R-:W-:Y:S01]  /*2ec0*/  HMMA.16816.F32 R60, R8.reuse, R34, R60 ;  /* 0x00000022083c723c */ /* 0x040fe2000000183c */
[----:B------:R-:W-:Y:S01]  /*2ed0*/  FMUL.FTZ R29, R40, c[0x0][0x2ec] ;  /* 0x0000bb00281d7a20 */ /* 0x000fe20000410000 */
[CC--:B------:R-:W-:Y:S01]  /*2ee0*/  ISETP.GE.AND P1, PT, R6.reuse, R200.reuse, PT ;  /* 0x000000c80600720c */ /* 0x0c0fe20003f26270 */
[----:B------:R-:W-:Y:S01]  /*2ef0*/  FMUL.FTZ R30, R41, c[0x0][0x2ec] ;  /* 0x0000bb00291e7a20 */ /* 0x000fe20000410000 */
[-C--:B------:R-:W-:Y:S01]  /*2f00*/  ISETP.GE.AND P0, PT, R6, R165.reuse, PT ;  /* 0x000000a50600720c */ /* 0x080fe20003f06270 */
[----:B------:R-:W-:Y:S01]  /*2f10*/  FMUL.FTZ R33, R42, c[0x0][0x2ec] ;  /* 0x0000bb002a217a20 */ /* 0x000fe20000410000 */
[----:B------:R-:W-:Y:S01]  /*2f20*/  FSEL R25, R25, -INF , !P3 ;  /* 0xff80000019197808 */ /* 0x000fe20005800000 */
[----:B------:R-:W-:Y:S01]  /*2f30*/  FMUL.FTZ R32, R43, c[0x0][0x2ec] ;  /* 0x0000bb002b207a20 */ /* 0x000fe20000410000 */
[C---:B-1----:R-:W-:Y:S01]  /*2f40*/  HMMA.16816.F32 R56, R8.reuse, R20, R56 ;  /* 0x000000140838723c */ /* 0x042fe20000001838 */
[----:B------:R-:W1:Y:S01]  /*2f50*/  MUFU.TANH R29, R29 ;  /* 0x0000001d001d7308 */ /* 0x000e620000002400 */
[----:B------:R-:W-:Y:S01]  /*2f60*/  FMUL.FTZ R84, R84, c[0x0][0x2ec] ;  /* 0x0000bb0054547a20 */ /* 0x000fe20000410000 */
[----:B------:R-:W-:Y:S01]  /*2f70*/  IADD3 R6, R31, 0x19, RZ ;  /* 0x000000191f067810 */ /* 0x000fe20007ffe0ff */
[----:B------:R-:W-:Y:S01]  /*2f80*/  FMUL.FTZ R86, R86, c[0x0][0x2ec] ;  /* 0x0000bb0056567a20 */ /* 0x000fe20000410000 */
[----:B------:R-:W-:Y:S01]  /*2f90*/  ISETP.GE.AND P3, PT, R7, R200, PT ;  /* 0x000000c80700720c */ /* 0x000fe20003f66270 */
[----:B------:R-:W-:Y:S01]  /*2fa0*/  FMUL.FTZ R85, R85, c[0x0][0x2ec] ;  /* 0x0000bb0055557a20 */ /* 0x000fe20000410000 */
[----:B------:R-:W-:Y:S01]  /*2fb0*/  FSEL R45, R45, -INF , !P4 ;  /* 0xff8000002d2d7808 */ /* 0x000fe20006000000 */
[----:B------:R-:W-:Y:S01]  /*2fc0*/  HMMA.16816.F32 R68, R8, R22, R68 ;  /* 0x000000160844723c */ /* 0x000fe20000001844 */
[----:B------:R-:W-:Y:S01]  /*2fd0*/  MUFU.TANH R30, R30 ;  /* 0x0000001e001e7308 */ /* 0x000fe20000002400 */
[----:B------:R-:W-:Y:S01]  /*2fe0*/  ISETP.GE.AND P4, PT, R7, R165, PT ;  /* 0x000000a50700720c */ /* 0x000fe20003f86270 */
[----:B------:R-:W-:Y:S01]  /*2ff0*/  FMUL.FTZ R87, R87, c[0x0][0x2ec] ;  /* 0x0000bb0057577a20 */ /* 0x000fe20000410000 */
[----:B------:R-:W-:-:S02]  /*3000*/  IADD3 R12, R31, 0x20, RZ ;  /* 0x000000201f0c7810 */ /* 0x000fc40007ffe0ff */
[----:B------:R-:W-:Y:S02]  /*3010*/  FSEL R47, R47, -INF , !P5 ;  /* 0xff8000002f2f7808 */ /* 0x000fe40006800000 */
[----:B------:R-:W-:Y:S01]  /*3020*/  FMUL.FTZ R60, R60, c[0x0][0x2ec] ;  /* 0x0000bb003c3c7a20 */ /* 0x000fe20000410000 */
[----:B------:R-:W2:Y:S01]  /*3030*/  MUFU.TANH R33, R33 ;  /* 0x0000002100217308 */ /* 0x000ea20000002400 */
[----:B-----5:R-:W-:Y:S01]  /*3040*/  FSEL R7, R28, -INF , !P2 ;  /* 0xff8000001c077808 */ /* 0x020fe20005000000 */
[----:B------:R-:W-:Y:S01]  /*3050*/  FMUL.FTZ R63, R63, c[0x0][0x2ec] ;  /* 0x0000bb003f3f7a20 */ /* 0x000fe20000410000 */
[CC--:B------:R-:W-:Y:S01]  /*3060*/  ISETP.GE.AND P5, PT, R6.reuse, R200.reuse, PT ;  /* 0x000000c80600720c */ /* 0x0c0fe20003fa6270 */
[----:B------:R-:W-:Y:S01]  /*3070*/  FMUL.FTZ R61, R61, c[0x0][0x2ec] ;  /* 0x0000bb003d3d7a20 */ /* 0x000fe20000410000 */
[-C--:B------:R-:W-:Y:S01]  /*3080*/  ISETP.GE.AND P2, PT, R6, R165.reuse, PT ;  /* 0x000000a50600720c */ /* 0x080fe20003f46270 */
[----:B------:R-:W-:Y:S01]  /*3090*/  FMUL.FTZ R62, R62, c[0x0][0x2ec] ;  /* 0x0000bb003e3e7a20 */ /* 0x000fe20000410000 */
[----:B------:R-:W-:Y:S01]  /*30a0*/  FSEL R15, R26, -INF , !P6 ;  /* 0xff8000001a0f7808 */ /* 0x000fe20007000000 */
[----:B------:R-:W3:Y:S01]  /*30b0*/  MUFU.TANH R32, R32 ;  /* 0x0000002000207308 */ /* 0x000ee20000002400 */
[----:B------:R-:W-:Y:S01]  /*30c0*/  FMUL.FTZ R59, R59, c[0x0][0x2ec] ;  /* 0x0000bb003b3b7a20 */ /* 0x000fe20000410000 */
[----:B------:R-:W-:Y:S01]  /*30d0*/  FSEL R6, R5, -INF , !P3 ;  /* 0xff80000005067808 */ /* 0x000fe20005800000 */
[----:B------:R-:W-:Y:S01]  /*30e0*/  FMUL.FTZ R56, R56, c[0x0][0x2ec] ;  /* 0x0000bb0038387a20 */ /* 0x000fe20000410000 */
[----:B------:R-:W-:Y:S01]  /*30f0*/  IADD3 R13, R31, 0x21, RZ ;  /* 0x000000211f0d7810 */ /* 0x000fe20007ffe0ff */
[----:B------:R-:W-:Y:S01]  /*3100*/  FMUL.FTZ R57, R57, c[0x0][0x2ec] ;  /* 0x0000bb0039397a20 */ /* 0x000fe20000410000 */
[----:B------:R-:W-:Y:S01]  /*3110*/  ISETP.GE.AND P6, PT, R12, R200, PT ;  /* 0x000000c80c00720c */ /* 0x000fe20003fc6270 */
[----:B------:R-:W-:Y:S01]  /*3120*/  FMUL.FTZ R35, R68, c[0x0][0x2ec] ;  /* 0x0000bb0044237a20 */ /* 0x000fe20000410000 */
[----:B------:R-:W4:Y:S01]  /*3130*/  MUFU.TANH R182, R84 ;  /* 0x0000005400b67308 */ /* 0x000f220000002400 */
[----:B------:R-:W-:Y:S01]  /*3140*/  ISETP.GE.AND P3, PT, R12, R165, PT ;  /* 0x000000a50c00720c */ /* 0x000fe20003f66270 */
[----:B------:R-:W-:Y:S01]  /*3150*/  FMUL.FTZ R70, R70, c[0x0][0x2ec] ;  /* 0x0000bb0046467a20 */ /* 0x000fe20000410000 */
[----:B------:R-:W-:Y:S01]  /*3160*/  IADD3 R12, R31, 0x28, RZ ;  /* 0x000000281f0c7810 */ /* 0x000fe20007ffe0ff */
[----:B------:R-:W-:Y:S01]  /*3170*/  FMUL.FTZ R71, R71, c[0x0][0x2ec] ;  /* 0x0000bb0047477a20 */ /* 0x000fe20000410000 */
[----:B------:R-:W-:-:S02]  /*3180*/  FSEL R14, R27, -INF , !P4 ;  /* 0xff8000001b0e7808 */ /* 0x000fc40006000000 */
[----:B-1----:R-:W-:Y:S01]  /*3190*/  FSEL R5, R29, -INF , !P1 ;  /* 0xff8000001d057808 */ /* 0x002fe20004800000 */
[----:B------:R-:W1:Y:S01]  /*31a0*/  MUFU.TANH R184, R60 ;  /* 0x0000003c00b87308 */ /* 0x000e620000002400 */
[CC--:B------:R-:W-:Y:S02]  /*31b0*/  ISETP.GE.AND P4, PT, R13.reuse, R200.reuse, PT ;  /* 0x000000c80d00720c */ /* 0x0c0fe40003f86270 */
[----:B------:R-:W-:Y:S02]  /*31c0*/  ISETP.GE.AND P1, PT, R13, R165, PT ;  /* 0x000000a50d00720c */ /* 0x000fe40003f26270 */
[----:B--2---:R-:W-:Y:S01]  /*31d0*/  FSEL R13, R33, -INF , !P0 ;  /* 0xff800000210d7808 */ /* 0x004fe20004000000 */
[----:B------:R-:W-:Y:S01]  /*31e0*/  FMUL.FTZ R33, R69, c[0x0][0x2ec] ;  /* 0x0000bb0045217a20 */ /* 0x000fe20000410000 */
[----:B------:R-:W-:Y:S01]  /*31f0*/  FSEL R16, R30, -INF , !P5 ;  /* 0xff8000001e107808 */ /* 0x000fe20006800000 */
[----:B------:R-:W2:Y:S01]  /*3200*/  MUFU.TANH R189, R59 ;  /* 0x0000003b00bd7308 */ /* 0x000ea20000002400 */
[----:B------:R-:W-:-:S02]  /*3210*/  ISETP.GE.AND P0, PT, R12, R200, PT ;  /* 0x000000c80c00720c */ /* 0x000fc40003f06270 */
[-C--:B------:R-:W-:Y:S02]  /*3220*/  ISETP.GE.AND P5, PT, R12, R165.reuse, PT ;  /* 0x000000a50c00720c */ /* 0x080fe40003fa6270 */
[----:B------:R-:W-:Y:S02]  /*3230*/  IADD3 R9, R31, 0x29, RZ ;  /* 0x000000291f097810 */ /* 0x000fe40007ffe0ff */
[----:B---3--:R-:W-:Y:S01]  /*3240*/  FSEL R12, R32, -INF , !P2 ;  /* 0xff800000200c7808 */ /* 0x008fe20005000000 */
[----:B------:R-:W3:Y:S01]  /*3250*/  MUFU.TANH R190, R86 ;  /* 0x0000005600be7308 */ /* 0x000ee20000002400 */
[----:B------:R-:W-:Y:S01]  /*3260*/  FMUL.FTZ R32, R58, c[0x0][0x2ec] ;  /* 0x0000bb003a207a20 */ /* 0x000fe20000410000 */
[----:B----4-:R-:W-:Y:S02]  /*3270*/  FSEL R182, R182, -INF , !P6 ;  /* 0xff800000b6b67808 */ /* 0x010fe40007000000 */
[C---:B------:R-:W-:Y:S02]  /*3280*/  ISETP.GE.AND P2, PT, R9.reuse, R200, PT ;  /* 0x000000c80900720c */ /* 0x040fe40003f46270 */
[----:B------:R-:W-:-:S02]  /*3290*/  ISETP.GE.AND P6, PT, R9, R165, PT ;  /* 0x000000a50900720c */ /* 0x000fc40003fc6270 */
[----:B------:R-:W4:Y:S01]  /*32a0*/  MUFU.TANH R183, R85 ;  /* 0x0000005500b77308 */ /* 0x000f220000002400 */
[----:B------:R-:W-:Y:S02]  /*32b0*/  IADD3 R9, R31, 0x31, RZ ;  /* 0x000000311f097810 */ /* 0x000fe40007ffe0ff */
[----:B-1----:R-:W-:Y:S02]  /*32c0*/  FSEL R184, R184, -INF , !P0 ;  /* 0xff800000b8b87808 */ /* 0x002fe40004000000 */
[----:B------:R-:W-:Y:S02]  /*32d0*/  ISETP.GE.AND P0, PT, R9, R165, PT ;  /* 0x000000a50900720c */ /* 0x000fe40003f06270 */
[----:B------:R-:W-:Y:S01]  /*32e0*/  IADD3 R8, R31, 0x30, RZ ;  /* 0x000000301f087810 */ /* 0x000fe20007ffe0ff */
[----:B------:R-:W1:Y:S01]  /*32f0*/  MUFU.TANH R191, R87 ;  /* 0x0000005700bf7308 */ /* 0x000e620000002400 */
[----:B--2---:R-:W-:Y:S02]  /*3300*/  FSEL R189, R189, -INF , !P0 ;  /* 0xff800000bdbd7808 */ /* 0x004fe40004000000 */
[----:B---3--:R-:W-:-:S02]  /*3310*/  FSEL R190, R190, -INF , !P3 ;  /* 0xff800000bebe7808 */ /* 0x008fc40005800000 */
[----:B------:R-:W-:Y:S02]  /*3320*/  PLOP3.LUT P0, PT, PT, PT, UP0, 0x80, 0x0 ;  /* 0x000000000000781c */ /* 0x000fe40003f0f008 */
[C---:B------:R-:W-:Y:S01]  /*3330*/  ISETP.GE.AND P3, PT, R8.reuse, R200, PT ;  /* 0x000000c80800720c */ /* 0x040fe20003f66270 */
[----:B------:R-:W2:Y:S01]  /*3340*/  MUFU.TANH R193, R63 ;  /* 0x0000003f00c17308 */ /* 0x000ea20000002400 */
[----:B----4-:R-:W-:Y:S02]  /*3350*/  FSEL R183, R183, -INF , !P4 ;  /* 0xff800000b7b77808 */ /* 0x010fe40006000000 */
[----:B------:R-:W-:Y:S02]  /*3360*/  ISETP.GE.AND P4, PT, R8, R165, PT ;  /* 0x000000a50800720c */ /* 0x000fe40003f86270 */
[----:B------:R-:W-:-:S03]  /*3370*/  IADD3 R8, R31, 0x38, RZ ;  /* 0x000000381f087810 */ /* 0x000fc60007ffe0ff */
[----:B------:R-:W3:Y:S01]  /*3380*/  MUFU.TANH R56, R56 ;  /* 0x0000003800387308 */ /* 0x000ee20000002400 */
[----:B-1----:R-:W-:Y:S02]  /*3390*/  FSEL R191, R191, -INF , !P1 ;  /* 0xff800000bfbf7808 */ /* 0x002fe40004800000 */
[----:B------:R-:W-:-:S05]  /*33a0*/  ISETP.GE.AND P1, PT, R9, R200, PT ;  /* 0x000000c80900720c */ /* 0x000fca0003f26270 */
[----:B------:R-:W1:Y:S01]  /*33b0*/  MUFU.TANH R185, R61 ;  /* 0x0000003d00b97308 */ /* 0x000e620000002400 */
[----:B--2---:R-:W-:Y:S02]  /*33c0*/  FSEL R193, R193, -INF , !P6 ;  /* 0xff800000c1c17808 */ /* 0x004fe40007000000 */
[----:B------:R-:W-:-:S04]  /*33d0*/  ISETP.GE.AND P6, PT, R31, R200, PT ;  /* 0x000000c81f00720c */ /* 0x000fc80003fc6270 */
[----:B------:R-:W-:Y:S01]  /*33e0*/  FSEL R3, R3, -INF , !P6 ;  /* 0xff80000003037808 */ /* 0x000fe20007000000 */
[----:B------:R-:W2:Y:S01]  /*33f0*/  MUFU.TANH R192, R62 ;  /* 0x0000003e00c07308 */ /* 0x000ea20000002400 */
[----:B---3--:R-:W-:Y:S02]  /*3400*/  FSEL R195, R56, -INF , !P3 ;  /* 0xff80000038c37808 */ /* 0x008fe40005800000 */
[C---:B------:R-:W-:Y:S02]  /*3410*/  ISETP.GE.AND P3, PT, R31.reuse, R165, PT ;  /* 0x000000a51f00720c */ /* 0x040fe40003f66270 */
[----:B------:R-:W-:Y:S02]  /*3420*/  IADD3 R31, R31, 0x39, RZ ;  /* 0x000000391f1f7810 */ /* 0x000fe40007ffe0ff */
[----:B------:R-:W-:Y:S01]  /*3430*/  FSEL R24, R24, -INF , !P3 ;  /* 0xff80000018187808 */ /* 0x000fe20005800000 */
[----:B------:R-:W3:Y:S01]  /*3440*/  MUFU.TANH R194, R57 ;  /* 0x0000003900c27308 */ /* 0x000ee20000002400 */
[----:B-1----:R-:W-:-:S02]  /*3450*/  FSEL R185, R185, -INF , !P2 ;  /* 0xff800000b9b97808 */ /* 0x002fc40005000000 */
[----:B------:R-:W-:-:S05]  /*3460*/  ISETP.GE.AND P2, PT, R8, R165, PT ;  /* 0x000000a50800720c */ /* 0x000fca0003f46270 */
[----:B------:R-:W1:Y:S01]  /*3470*/  MUFU.TANH R32, R32 ;  /* 0x0000002000207308 */ /* 0x000e620000002400 */
[----:B--2---:R-:W-:Y:S01]  /*3480*/  FSEL R192, R192, -INF , !P5 ;  /* 0xff800000c0c07808 */ /* 0x004fe20006800000 */
[----:B------:R-:W-:Y:S01]  /*3490*/  BAR.SYNC.DEFER_BLOCKING 0x0 ;  /* 0x0000000000007b1d */ /* 0x000fe20000010000 */
[----:B------:R-:W-:-:S05]  /*34a0*/  ISETP.GE.AND P5, PT, R8, R200, PT ;  /* 0x000000c80800720c */ /* 0x000fca0003fa6270 */
[----:B------:R-:W2:Y:S01]  /*34b0*/  MUFU.TANH R35, R35 ;  /* 0x0000002300237308 */ /* 0x000ea20000002400 */
[----:B---3--:R-:W-:Y:S02]  /*34c0*/  FSEL R194, R194, -INF , !P1 ;  /* 0xff800000c2c27808 */ /* 0x008fe40004800000 */
[----:B------:R-:W-:-:S05]  /*34d0*/  ISETP.GE.AND P1, PT, R31, R165, PT ;  /* 0x000000a51f00720c */ /* 0x000fca0003f26270 */
[----:B------:R-:W3:Y:S01]  /*34e0*/  MUFU.TANH R33, R33 ;  /* 0x0000002100217308 */ /* 0x000ee20000002400 */
[----:B-1----:R-:W-:Y:S02]  /*34f0*/  FSEL R32, R32, -INF , !P4 ;  /* 0xff80000020207808 */ /* 0x002fe40006000000 */
[----:B------:R-:W-:-:S05]  /*3500*/  ISETP.GE.AND P4, PT, R31, R200, PT ;  /* 0x000000c81f00720c */ /* 0x000fca0003f86270 */
[----:B------:R-:W1:Y:S01]  /*3510*/  MUFU.TANH R187, R70 ;  /* 0x0000004600bb7308 */ /* 0x000e620000002400 */
[----:B--2---:R-:W-:-:S07]  /*3520*/  FSEL R35, R35, -INF , !P5 ;  /* 0xff80000023237808 */ /* 0x004fce0006800000 */
[----:B------:R-:W2:Y:S01]  /*3530*/  MUFU.TANH R186, R71 ;  /* 0x0000004700ba7308 */ /* 0x000ea20000002400 */
[----:B---3--:R-:W-:Y:S02]  /*3540*/  FSEL R33, R33, -INF , !P4 ;  /* 0xff80000021217808 */ /* 0x008fe40006000000 */
[----:B-1----:R-:W-:Y:S02]  /*3550*/  FSEL R187, R187, -INF , !P2 ;  /* 0xff800000bbbb7808 */ /* 0x002fe40005000000 */
[----:B--2---:R-:W-:Y:S01]  /*3560*/  FSEL R186, R186, -INF , !P1 ;  /* 0xff800000baba7808 */ /* 0x004fe20004800000 */
        /* <DEDUP_REMOVED lines=37> */
.L_x_376:
        /* <DEDUP_REMOVED lines=51> */
[C---:B------:R-:W-:Y:S01]  /*3af0*/  FSETP.NEU.FTZ.AND P1, PT, R164.reuse, -INF , PT ;  /* 0xff800000a400780b */ /* 0x040fe20003f3d000 */
[----:B------:R-:W-:Y:S02]  /*3b00*/  FMUL.FTZ R34, R164, c[0x0][0x23c] ;  /* 0x00008f00a4227a20 */ /* 0x000fe40000410000 */
[----:B------:R-:W1:Y:S03]  /*3b10*/  LDSM.16.MT88.4 R88, [R229+0x14000] ;  /* 0x01400000e558783b */ /* 0x000e660000004200 */
[----:B------:R-:W-:Y:S01]  /*3b20*/  FSEL R34, R34, RZ, P1 ;  /* 0x000000ff22227208 */ /* 0x000fe20000800000 */
[----:B------:R-:W1:Y:S04]  /*3b30*/  LDSM.16.MT88.4 R96, [R228+0x14000] ;  /* 0x01400000e460783b */ /* 0x000e680000004200 */
[--C-:B------:R-:W-:Y:S01]  /*3b40*/  FFMA.FTZ R179, R3, c[0x0][0x23c], -R34.reuse ;  /* 0x00008f0003b37a23 */ /* 0x100fe20000010822 */
[----:B--2---:R-:W-:Y:S01]  /*3b50*/  FMNMX.FTZ R3, R9, R8, !PT ;  /* 0x0000000809037209 */ /* 0x004fe20007810000 */
[--C-:B------:R-:W-:Y:S01]  /*3b60*/  FFMA.FTZ R178, R44, c[0x0][0x23c], -R34.reuse ;  /* 0x00008f002cb27a23 */ /* 0x100fe20000010822 */
[----:B------:R-:W2:Y:S01]  /*3b70*/  LDSM.16.MT88.4 R104, [R232+0x16000] ;  /* 0x01600000e868783b */ /* 0x000ea20000004200 */
[--C-:B------:R-:W-:Y:S01]  /*3b80*/  FFMA.FTZ R177, R45, c[0x0][0x23c], -R34.reuse ;  /* 0x00008f002db17a23 */ /* 0x100fe20000010822 */
[C---:B------:R-:W-:Y:S01]  /*3b90*/  FSETP.NEU.FTZ.AND P1, PT, R3.reuse, -INF , PT ;  /* 0xff8000000300780b */ /* 0x040fe20003f3d000 */
[----:B------:R-:W-:Y:S01]  /*3ba0*/  FMUL.FTZ R188, R3, c[0x0][0x23c] ;  /* 0x00008f0003bc7a20 */ /* 0x000fe20000410000 */
[----:B------:R-:W1:Y:S01]  /*3bb0*/  LDSM.16.MT88.4 R112, [R230+0x16000] ;  /* 0x01600000e670783b */ /* 0x000e620000004200 */
[--C-:B------:R-:W-:Y:S01]  /*3bc0*/  FFMA.FTZ R172, R46, c[0x0][0x23c], -R34.reuse ;  /* 0x00008f002eac7a23 */ /* 0x100fe20000010822 */
[----:B------:R-:W-:Y:S01]  /*3bd0*/  MUFU.EX2 R179, R179 ;  /* 0x000000b300b37308 */ /* 0x000fe20000000800 */
[--C-:B------:R-:W-:Y:S01]  /*3be0*/  FFMA.FTZ R175, R7, c[0x0][0x23c], -R34.reuse ;  /* 0x00008f0007af7a23 */ /* 0x100fe20000010822 */
[----:B------:R-:W-:Y:S01]  /*3bf0*/  FSEL R188, R188, RZ, P1 ;  /* 0x000000ffbcbc7208 */ /* 0x000fe20000800000 */
[----:B------:R-:W1:Y:S01]  /*3c00*/  LDSM.16.MT88.4 R120, [R229+0x16000] ;  /* 0x01600000e578783b */ /* 0x000e620000004200 */
[----:B------:R-:W-:-:S02]  /*3c10*/  FFMA.FTZ R171, R6, c[0x0][0x23c], -R34 ;  /* 0x00008f0006ab7a23 */ /* 0x000fc40000010822 */
[----:B------:R-:W-:Y:S01]  /*3c20*/  FFMA.FTZ R170, R5, c[0x0][0x23c], -R34 ;  /* 0x00008f0005aa7a23 */ /* 0x000fe20000010822 */
[----:B------:R-:W-:Y:S01]  /*3c30*/  LDSM.16.MT88.4 R8, [R230+0x10800] ;  /* 0x01080000e608783b */ /* 0x000fe20000004200 */
[--C-:B------:R-:W-:Y:S01]  /*3c40*/  FFMA.FTZ R176, R24, c[0x0][0x23c], -R188.reuse ;  /* 0x00008f0018b07a23 */ /* 0x100fe200000108bc */
[----:B------:R-:W3:Y:S01]  /*3c50*/  MUFU.EX2 R178, R178 ;  /* 0x000000b200b27308 */ /* 0x000ee20000000800 */
[--C-:B------:R-:W-:Y:S01]  /*3c60*/  FFMA.FTZ R180, R25, c[0x0][0x23c], -R188.reuse ;  /* 0x00008f0019b47a23 */ /* 0x100fe200000108bc */
[----:B------:R-:W1:Y:S01]  /*3c70*/  LDSM.16.MT88.4 R4, [R228+0x16000] ;  /* 0x01600000e404783b */ /* 0x000e620000004200 */
[--C-:B------:R-:W-:Y:S02]  /*3c80*/  FFMA.FTZ R181, R52, c[0x0][0x23c], -R188.reuse ;  /* 0x00008f0034b57a23 */ /* 0x100fe400000108bc */
[----:B------:R-:W-:Y:S01]  /*3c90*/  FFMA.FTZ R174, R47, c[0x0][0x23c], -R188 ;  /* 0x00008f002fae7a23 */ /* 0x000fe200000108bc */
[----:B------:R-:W-:Y:S01]  /*3ca0*/  LDSM.16.MT88.4 R28, [R232+0x10800] ;  /* 0x01080000e81c783b */ /* 0x000fe20000004200 */
[----:B------:R-:W-:Y:S01]  /*3cb0*/  FFMA.FTZ R2, R16, c[0x0][0x23c], -R34 ;  /* 0x00008f0010027a23 */ /* 0x000fe20000010822 */
[----:B------:R-:W-:Y:S01]  /*3cc0*/  MUFU.EX2 R177, R177 ;  /* 0x000000b100b17308 */ /* 0x000fe20000000800 */
[--C-:B------:R-:W-:Y:S01]  /*3cd0*/  FFMA.FTZ R173, R15, c[0x0][0x23c], -R188.reuse ;  /* 0x00008f000fad7a23 */ /* 0x100fe200000108bc */
[----:B------:R-:W-:Y:S01]  /*3ce0*/  LDSM.16.MT88.4 R16, [R228+0x10800] ;  /* 0x01080000e410783b */ /* 0x000fe20000004200 */
[----:B------:R-:W-:-:S02]  /*3cf0*/  FFMA.FTZ R169, R14, c[0x0][0x23c], -R188 ;  /* 0x00008f000ea97a23 */ /* 0x000fc400000108bc */
[--C-:B------:R-:W-:Y:S01]  /*3d00*/  FFMA.FTZ R168, R13, c[0x0][0x23c], -R188.reuse ;  /* 0x00008f000da87a23 */ /* 0x100fe200000108bc */
[----:B------:R-:W-:Y:S01]  /*3d10*/  LDSM.16.MT88.4 R24, [R229+0x10800] ;  /* 0x01080000e518783b */ /* 0x000fe20000004200 */
[----:B------:R-:W-:Y:S01]  /*3d20*/  FFMA.FTZ R0, R12, c[0x0][0x23c], -R188 ;  /* 0x00008f000c007a23 */ /* 0x000fe200000108bc */
[----:B------:R-:W2:Y:S01]  /*3d30*/  MUFU.EX2 R172, R172 ;  /* 0x000000ac00ac7308 */ /* 0x000ea20000000800 */
[----:B---3--:R-:W-:Y:S01]  /*3d40*/  F2FP.PACK_AB R128, R178, R179 ;  /* 0x000000b3b280723e */ /* 0x008fe200000000ff */
[----:B------:R-:W3:Y:S01]  /*3d50*/  LDSM.16.MT88.4 R12, [R230+0x12800] ;  /* 0x01280000e60c783b */ /* 0x000ee20000004200 */
[--C-:B------:R-:W-:Y:S02]  /*3d60*/  FFMA.FTZ R182, R182, c[0x0][0x23c], -R34.reuse ;  /* 0x00008f00b6b67a23 */ /* 0x100fe40000010822 */
[--C-:B------:R-:W-:Y:S01]  /*3d70*/  FFMA.FTZ R183, R183, c[0x0][0x23c], -R34.reuse ;  /* 0x00008f00b7b77a23 */ /* 0x100fe20000010822 */
[----:B------:R-:W-:Y:S01]  /*3d80*/  LDSM.16.MT88.4 R20, [R232+0x12800] ;  /* 0x01280000e814783b */ /* 0x000fe20000004200 */
[--C-:B------:R-:W-:Y:S01]  /*3d90*/  FFMA.FTZ R184, R184, c[0x0][0x23c], -R34.reuse ;  /* 0x00008f00b8b87a23 */ /* 0x100fe20000010822 */
[----:B------:R-:W-:Y:S01]  /*3da0*/  MUFU.EX2 R176, R176 ;  /* 0x000000b000b07308 */ /* 0x000fe20000000800 */
[----:B------:R-:W-:-:S02]  /*3db0*/  FFMA.FTZ R185, R185, c[0x0][0x23c], -R34 ;  /* 0x00008f00b9b97a23 */ /* 0x000fc40000010822 */
[--C-:B------:R-:W-:Y:S02]  /*3dc0*/  FFMA.FTZ R190, R190, c[0x0][0x23c], -R188.reuse ;  /* 0x00008f00bebe7a23 */ /* 0x100fe400000108bc */
[--C-:B------:R-:W-:Y:S02]  /*3dd0*/  FFMA.FTZ R191, R191, c[0x0][0x23c], -R188.reuse ;  /* 0x00008f00bfbf7a23 */ /* 0x100fe400000108bc */
[--C-:B------:R-:W-:Y:S01]  /*3de0*/  FFMA.FTZ R192, R192, c[0x0][0x23c], -R188.reuse ;  /* 0x00008f00c0c07a23 */ /* 0x100fe200000108bc */
[----:B------:R-:W1:Y:S01]  /*3df0*/  MUFU.EX2 R180, R180 ;  /* 0x000000b400b47308 */ /* 0x000e620000000800 */
[----:B--2---:R-:W-:Y:S01]  /*3e00*/  F2FP.PACK_AB R130, R172, R177 ;  /* 0x000000b1ac82723e */ /* 0x004fe200000000ff */
[----:B------:R-:W-:Y:S02]  /*3e10*/  FFMA.FTZ R193, R193, c[0x0][0x23c], -R188 ;  /* 0x00008f00c1c17a23 */ /* 0x000fe400000108bc */
[--C-:B------:R-:W-:Y:S02]  /*3e20*/  FFMA.FTZ R195, R195, c[0x0][0x23c], -R34.reuse ;  /* 0x00008f00c3c37a23 */ /* 0x100fe40000010822 */
[----:B------:R-:W-:-:S02]  /*3e30*/  FFMA.FTZ R194, R194, c[0x0][0x23c], -R34 ;  /* 0x00008f00c2c27a23 */ /* 0x000fc40000010822 */
[----:B------:R-:W-:Y:S01]  /*3e40*/  MUFU.EX2 R181, R181 ;  /* 0x000000b500b57308 */ /* 0x000fe20000000800 */
[--C-:B------:R-:W-:Y:S02]  /*3e50*/  FFMA.FTZ R196, R35, c[0x0][0x23c], -R34.reuse ;  /* 0x00008f0023c47a23 */ /* 0x100fe40000010822 */
[----:B------:R-:W-:Y:S02]  /*3e60*/  FFMA.FTZ R197, R33, c[0x0][0x23c], -R34 ;  /* 0x00008f0021c57a23 */ /* 0x000fe40000010822 */
[--C-:B------:R-:W-:Y:S02]  /*3e70*/  FFMA.FTZ R198, R32, c[0x0][0x23c], -R188.reuse ;  /* 0x00008f0020c67a23 */ /* 0x100fe400000108bc */
[--C-:B------:R-:W-:Y:S01]  /*3e80*/  FFMA.FTZ R189, R189, c[0x0][0x23c], -R188.reuse ;  /* 0x00008f00bdbd7a23 */ /* 0x100fe200000108bc */
[----:B------:R-:W2:Y:S01]  /*3e90*/  MUFU.EX2 R174, R174 ;  /* 0x000000ae00ae7308 */ /* 0x000ea20000000800 */
[----:B-1----:R-:W-:Y:S01]  /*3ea0*/  F2FP.PACK_AB R129, R180, R176 ;  /* 0x000000b0b481723e */ /* 0x002fe200000000ff */
        /* <DEDUP_REMOVED lines=9> */
[----:B------:R-:W1:Y:S01]  /*3f40*/  MUFU.EX2 R171, R171 ;  /* 0x000000ab00ab7308 */ /* 0x000e620000000800 */
        /* <DEDUP_REMOVED lines=9> */
[----:B------:R-:W2:Y:S06]  /*3fe0*/  MUFU.EX2 R169, R169 ;  /* 0x000000a900a97308 */ /* 0x000eac0000000800 */
[C---:B------:R-:W-:Y:S02]  /*3ff0*/  HMMA.16816.F32 R136, R128.reuse, R132, RZ ;  /* 0x000000848088723c */ /* 0x040fe400000018ff */
[----:B------:R-:W-:Y:S06]  /*4000*/  MUFU.EX2 R168, R168 ;  /* 0x000000a800a87308 */ /* 0x000fec0000000800 */
[C---:B------:R-:W-:Y:S02]  /*4010*/  HMMA.16816.F32 R36, R128.reuse, R40, RZ ;  /* 0x000000288024723c */ /* 0x040fe400000018ff */
[----:B------:R-:W1:Y:S06]  /*4020*/  MUFU.EX2 R0, R0 ;  /* 0x0000000000007308 */ /* 0x000e6c0000000800 */
[C---:B------:R-:W-:Y:S02]  /*4030*/  HMMA.16816.F32 R44, R128.reuse, R48, RZ ;  /* 0x00000030802c723c */ /* 0x040fe400000018ff */
[----:B------:R-:W-:Y:S06]  /*4040*/  MUFU.EX2 R182, R182 ;  /* 0x000000b600b67308 */ /* 0x000fec0000000800 */
[C---:B----4-:R-:W-:Y:S02]  /*4050*/  HMMA.16816.F32 R52, R128.reuse, R56, RZ ;  /* 0x000000388034723c */ /* 0x050fe400000018ff */
[----:B------:R-:W4:Y:S06]  /*4060*/  MUFU.EX2 R183, R183 ;  /* 0x000000b700b77308 */ /* 0x000f2c0000000800 */
[C---:B-----5:R-:W-:Y:S02]  /*4070*/  HMMA.16816.F32 R60, R128.reuse, R64, RZ ;  /* 0x00000040803c723c */ /* 0x060fe400000018ff */
[----:B------:R-:W-:Y:S06]  /*4080*/  MUFU.EX2 R184, R184 ;  /* 0x000000b800b87308 */ /* 0x000fec0000000800 */
[C---:B------:R-:W-:Y:S02]  /*4090*/  HMMA.16816.F32 R68, R128.reuse, R72, RZ ;  /* 0x000000488044723c */ /* 0x040fe400000018ff */
[----:B------:R-:W-:Y:S06]  /*40a0*/  MUFU.EX2 R185, R185 ;  /* 0x000000b900b97308 */ /* 0x000fec0000000800 */
        /* <DEDUP_REMOVED lines=33> */
[----:B-1----:R-:W-:Y:S01]  /*42c0*/  F2FP.PACK_AB R4, R171, R175 ;  /* 0x000000afab04723e */ /* 0x002fe200000000ff */
[----:B------:R-:W-:Y:S01]  /*42d0*/  HMMA.16816.F32 R128, R128, R6, RZ ;  /* 0x000000068080723c */ /* 0x000fe200000018ff */
[----:B--2---:R-:W-:Y:S01]  /*42e0*/  F2FP.PACK_AB R5, R169, R173 ;  /* 0x000000ada905723e */ /* 0x004fe200000000ff */
        /* <DEDUP_REMOVED lines=12> */
[----:B------:R-:W1:Y:S07]  /*43b0*/  LDSM.16.MT88.4 R8, [R229+0x12800] ;  /* 0x01280000e508783b */ /* 0x000e6e0000004200 */
[C---:B---3--:R-:W-:Y:S08]  /*43c0*/  HMMA.16816.F32 R44, R4.reuse, R12, R44 ;  /* 0x0000000c042c723c */ /* 0x048ff0000000182c */
        /* <DEDUP_REMOVED lines=22> */
[----:B------:R-:W3:Y:S07]  /*4530*/  LDSM.16.MT88.4 R20, [R232+0x16800] ;  /* 0x01680000e814783b */ /* 0x000eee0000004200 */
[C---:B------:R-:W-:Y:S08]  /*4540*/  HMMA.16816.F32 R68, R4.reuse, R16, R68 ;  /* 0x000000100444723c */ /* 0x040ff00000001844 */
        /* <DEDUP_REMOVED lines=14> */
[C---:B---3--:R-:W-:Y:S08]  /*4630*/  HMMA.16816.F32 R100, R4.reuse, R20, R100 ;  /* 0x000000140464723c */ /* 0x048ff00000001864 */
[C---:B------:R-:W-:Y:S01]  /*4640*/  HMMA.16816.F32 R104, R4.reuse, R22, R104 ;  /* 0x000000160468723c */ /* 0x040fe20000001868 */
[----:B------:R-:W3:Y:S07]  /*4650*/  LDSM.16.MT88.4 R20, [R232+0x11000] ;  /* 0x01100000e814783b */ /* 0x000eee0000004200 */
[C---:B------:R-:W-:Y:S08]  /*4660*/  HMMA.16816.F32 R108, R4.reuse, R16, R108 ;  /* 0x00000010046c723c */ /* 0x040ff0000000186c */
[----:B------:R-:W-:Y:S01]  /*4670*/  HMMA.16816.F32 R112, R4, R18, R112 ;  /* 0x000000120470723c */ /* 0x000fe20000001870 */
[----:B------:R-:W3:Y:S06]  /*4680*/  LDSM.16.MT88.4 R16, [R230+0x11000] ;  /* 0x01100000e610783b */ /* 0x000eec0000004200 */
[----:B----4-:R-:W-:Y:S01]  /*4690*/  F2FP.PACK_AB R4, R183, R182 ;  /* 0x000000b6b704723e */ /* 0x010fe200000000ff */
[----:B------:R-:W-:Y:S01]  /*46a0*/  FADD.FTZ R182, R182, R170 ;  /* 0x000000aab6b67221 */ /* 0x000fe20000010000 */
[----:B-----5:R-:W-:Y:S01]  /*46b0*/  F2FP.PACK_AB R5, R191, R190 ;  /* 0x000000bebf05723e */ /* 0x020fe200000000ff */
        /* <DEDUP_REMOVED lines=13> */
[----:B------:R-:W2:Y:S01]  /*4790*/  LDSM.16.MT88.4 R12, [R229+0x15000] ;  /* 0x01500000e50c783b */ /* 0x000ea20000004200 */
[----:B------:R-:W-:-:S02]  /*47a0*/  FADD.FTZ R184, R194, R184 ;  /* 0x000000b8c2b87221 */ /* 0x000fc40000010000 */
[----:B------:R-:W-:Y:S02]  /*47b0*/  FADD.FTZ R192, R189, R192 ;  /* 0x000000c0bdc07221 */ /* 0x000fe40000010000 */
[----:B------:R-:W-:Y:S02]  /*47c0*/  FADD.FTZ R184, R196, R184 ;  /* 0x000000b8c4b87221 */ /* 0x000fe40000010000 */
[----:B-1----:R-:W-:Y:S01]  /*47d0*/  HMMA.16816.F32 R44, R4, R8, R44 ;  /* 0x00000008042c723c */ /* 0x002fe2000000182c */
[----:B------:R-:W-:Y:S02]  /*47e0*/  FADD.FTZ R192, R187, R192 ;  /* 0x000000c0bbc07221 */ /* 0x000fe40000010000 */
[----:B------:R-:W-:-:S05]  /*47f0*/  FADD.FTZ R203, R197, R184 ;  /* 0x000000b8c5cb7221 */ /* 0x000fca0000010000 */
[C---:B------:R-:W-:Y:S01]  /*4800*/  HMMA.16816.F32 R48, R4.reuse, R10, R48 ;  /* 0x0000000a0430723c */ /* 0x040fe20000001830 */
[----:B------:R-:W1:Y:S04]  /*4810*/  LDSM.16.MT88.4 R8, [R228+0x15000] ;  /* 0x01500000e408783b */ /* 0x000e680000004200 */
[----:B------:R-:W-:Y:S03]  /*4820*/  STL [R1], R203 ;  /* 0x000000cb01007387 */ /* 0x000fe60000100800 */
        /* <DEDUP_REMOVED lines=44> */
[----:B------:R-:W-:Y:S02]  /*4af0*/  F2FP.PACK_AB R6, R197, R196 ;  /* 0x000000c4c506723e */ /* 0x000fe400000000ff */
[C---:B------:R-:W-:Y:S01]  /*4b00*/  F2FP.PACK_AB R7, R252.reuse, R187 ;  /* 0x000000bbfc07723e */ /* 0x040fe200000000ff */
[----:B------:R-:W-:-:S06]  /*4b10*/  FADD.FTZ R252, R252, R192 ;  /* 0x000000c0fcfc7221 */ /* 0x000fcc0000010000 */
        /* <DEDUP_REMOVED lines=116> */
[----:B------:R-:W-:Y:S07]  /*5260*/  LDSM.16.M88.4 R196, [R237+0xa800] ;  /* 0x00a80000edc4783b */ /* 0x000fee0000000200 */
[C---:B------:R-:W-:Y:S08]  /*5270*/  HMMA.16816.F32 R188, R12.reuse, R192, R188 ;  /* 0x000000c00cbc723c */ /* 0x040ff000000018bc */
        /* <DEDUP_REMOVED lines=14> */
[----:B------:R-:W-:Y:S04]  /*5360*/  LDSM.16.M88.4 R176, [R238+0x2000] ;  /* 0x00200000eeb0783b */ /* 0x000fe80000000200 */
[----:B------:R-:W5:Y:S03]  /*5370*/  LDSM.16.M88.4 R8, [R237+0xa000] ;  /* 0x00a00000ed08783b */ /* 0x000f660000000200 */
        /* <DEDUP_REMOVED lines=11> */
[----:B------:R-:W-:Y:S04]  /*5430*/  LDSM.16.M88.4 R12, [R222] ;  /* 0x00000000de0c783b */ /* 0x000fe80000000200 */
[----:B------:R-:W-:Y:S03]  /*5440*/  LDSM.16.M88.4 R28, [R221] ;  /* 0x00000000dd1c783b */ /* 0x000fe60000000200 */
[C---:B-----5:R-:W-:Y:S08]  /*5450*/  HMMA.16816.F32 R4, R176.reuse, R8, R4 ;  /* 0x00000008b004723c */ /* 0x060ff00000001804 */
[C---:B------:R-:W-:Y:S01]  /*5460*/  HMMA.16816.F32 R24, R176.reuse, R10, R24 ;  /* 0x0000000ab018723c */ /* 0x040fe20000001818 */
[----:B------:R-:W2:Y:S07]  /*5470*/  LDSM.16.M88.4 R8, [R236+0x2000] ;  /* 0x00200000ec08783b */ /* 0x000eae0000000200 */
[C---:B------:R-:W-:Y:S08]  /*5480*/  HMMA.16816.F32 R20, R176.reuse, R196, R20 ;  /* 0x000000c4b014723c */ /* 0x040ff00000001814 */
[C---:B------:R-:W-:Y:S01]  /*5490*/  HMMA.16816.F32 R16, R176.reuse, R198, R16 ;  /* 0x000000c6b010723c */ /* 0x040fe20000001810 */
[----:B------:R-:W-:Y:S07]  /*54a0*/  LDSM.16.M88.4 R196, [R224+0x2000] ;  /* 0x00200000e0c4783b */ /* 0x000fee0000000200 */
[C---:B----4-:R-:W-:Y:S08]  /*54b0*/  HMMA.16816.F32 R172, R176.reuse, R192, R172 ;  /* 0x000000c0b0ac723c */ /* 0x050ff000000018ac */
[C---:B------:R-:W-:Y:S01]  /*54c0*/  HMMA.16816.F32 R168, R176.reuse, R194, R168 ;  /* 0x000000c2b0a8723c */ /* 0x040fe200000018a8 */
[----:B------:R-:W3:Y:S07]  /*54d0*/  LDSM.16.M88.4 R192, [R220] ;  /* 0x00000000dcc0783b */ /* 0x000eee0000000200 */
[C---:B-1----:R-:W-:Y:S08]  /*54e0*/  HMMA.16816.F32 R188, R176.reuse, R180, R188 ;  /* 0x000000b4b0bc723c */ /* 0x042ff000000018bc */
[----:B------:R-:W-:Y:S01]  /*54f0*/  HMMA.16816.F32 R184, R176, R182, R184 ;  /* 0x000000b6b0b8723c */ /* 0x000fe200000018b8 */
[----:B------:R-:W-:Y:S04]  /*5500*/  LDSM.16.M88.4 R180, [R231+0xa000] ;  /* 0x00a00000e7b4783b */ /* 0x000fe80000000200 */
[----:B------:R-:W-:Y:S03]  /*5510*/  LDSM.16.M88.4 R176, [R231+0xa800] ;  /* 0x00a80000e7b0783b */ /* 0x000fe60000000200 */
[C---:B--2---:R-:W-:Y:S08]  /*5520*/  HMMA.16816.F32 R4, R8.reuse, R32, R4 ;  /* 0x000000200804723c */ /* 0x044ff00000001804 */
[C---:B------:R-:W-:Y:S01]  /*5530*/  HMMA.16816.F32 R24, R8.reuse, R34, R24 ;  /* 0x000000220818723c */ /* 0x040fe20000001818 */
[----:B------:R-:W-:Y:S07]  /*5540*/  LDSM.16.M88.4 R32, [R231+0xb000] ;  /* 0x00b00000e720783b */ /* 0x000fee0000000200 */
[C---:B------:R-:W-:Y:S08]  /*5550*/  HMMA.16816.F32 R20, R8.reuse, R12, R20 ;  /* 0x0000000c0814723c */ /* 0x040ff00000001814 */
        /* <DEDUP_REMOVED lines=17> */
[----:B------:R-:W5:Y:S07]  /*5670*/  LDSM.16.M88.4 R32, [R224+0x3800] ;  /* 0x00380000e020783b */ /* 0x000f6e0000000200 */
[C---:B--2---:R-:W-:Y:S08]  /*5680*/  HMMA.16816.F32 R188, R12.reuse, R28, R188 ;  /* 0x0000001c0cbc723c */ /* 0x044ff000000018bc */
[----:B------:R-:W-:Y:S01]  /*5690*/  HMMA.16816.F32 R184, R12, R30, R184 ;  /* 0x0000001e0cb8723c */ /* 0x000fe200000018b8 */
[----:B------:R-:W-:Y:S04]  /*56a0*/  LDSM.16.M88.4 R28, [R238+0x4000] ;  /* 0x00400000ee1c783b */ /* 0x000fe80000000200 */
[----:B------:R-:W2:Y:S03]  /*56b0*/  LDSM.16.M88.4 R12, [R237+0xc000] ;  /* 0x00c00000ed0c783b */ /* 0x000ea60000000200 */
[C---:B---3--:R-:W-:Y:S08]  /*56c0*/  HMMA.16816.F32 R4, R8.reuse, R196, R4 ;  /* 0x000000c40804723c */ /* 0x048ff00000001804 */
[C---:B------:R-:W-:Y:S01]  /*56d0*/  HMMA.16816.F32 R24, R8.reuse, R198, R24 ;  /* 0x000000c60818723c */ /* 0x040fe20000001818 */
[----:B------:R-:W-:Y:S07]  /*56e0*/  LDSM.16.M88.4 R196, [R217] ;  /* 0x00000000d9c4783b */ /* 0x000fee0000000200 */
[C---:B-1----:R-:W-:Y:S08]  /*56f0*/  HMMA.16816.F32 R20, R8.reuse, R180, R20 ;  /* 0x000000b40814723c */ /* 0x042ff00000001814 */
[C---:B------:R-:W-:Y:S01]  /*5700*/  HMMA.16816.F32 R16, R8.reuse, R182, R16 ;  /* 0x000000b60810723c */ /* 0x040fe20000001810 */
[----:B------:R-:W1:Y:S07]  /*5710*/  LDSM.16.M88.4 R180, [R237+0xd000] ;  /* 0x00d00000edb4783b */ /* 0x000e6e0000000200 */
[C---:B----4-:R-:W-:Y:S08]  /*5720*/  HMMA.16816.F32 R172, R8.reuse, R176, R172 ;  /* 0x000000b008ac723c */ /* 0x050ff000000018ac */
[C---:B------:R-:W-:Y:S01]  /*5730*/  HMMA.16816.F32 R168, R8.reuse, R178, R168 ;  /* 0x000000b208a8723c */ /* 0x040fe200000018a8 */
[----:B------:R-:W3:Y:S07]  /*5740*/  LDSM.16.M88.4 R176, [R237+0xd800] ;  /* 0x00d80000edb0783b */ /* 0x000eee0000000200 */
[C---:B-----5:R-:W-:Y:S08]  /*5750*/  HMMA.16816.F32 R188, R8.reuse, R32, R188 ;  /* 0x0000002008bc723c */ /* 0x060ff000000018bc */
        /* <DEDUP_REMOVED lines=8> */
[----:B------:R-:W-:Y:S07]  /*57e0*/  LDSM.16.M88.4 R192, [R231+0xd800] ;  /* 0x00d80000e7c0783b */ /* 0x000fee0000000200 */
[C---:B-1----:R-:W-:Y:S08]  /*57f0*/  HMMA.16816.F32 R172, R28.reuse, R180, R172 ;  /* 0x000000b41cac723c */ /* 0x042ff000000018ac */
[C---:B------:R-:W-:Y:S01]  /*5800*/  HMMA.16816.F32 R168, R28.reuse, R182, R168 ;  /* 0x000000b61ca8723c */ /* 0x040fe200000018a8 */
[----:B------:R-:W1:Y:S07]  /*5810*/  LDSM.16.M88.4 R180, [R216] ;  /* 0x00000000d8b4783b */ /* 0x000e6e0000000200 */
[C---:B---3--:R-:W-:Y:S08]  /*5820*/  HMMA.16816.F32 R188, R28.reuse, R176, R188 ;  /* 0x000000b01cbc723c */ /* 0x048ff000000018bc */
[----:B------:R-:W-:Y:S01]  /*5830*/  HMMA.16816.F32 R184, R28, R178, R184 ;  /* 0x000000b21cb8723c */ /* 0x000fe200000018b8 */
[----:B------:R-:W-:Y:S04]  /*5840*/  LDSM.16.M88.4 R176, [R234+0x4000] ;  /* 0x00400000eab0783b */ /* 0x000fe80000000200 */
[----:B------:R-:W-:Y:S03]  /*5850*/  LDSM.16.M88.4 R28, [R231+0xc800] ;  /* 0x00c80000e71c783b */ /* 0x000fe60000000200 */
[C---:B----4-:R-:W-:Y:S08]  /*5860*/  HMMA.16816.F32 R4, R32.reuse, R8, R4 ;  /* 0x000000082004723c */ /* 0x050ff00000001804 */
[C---:B------:R-:W-:Y:S01]  /*5870*/  HMMA.16816.F32 R24, R32.reuse, R10, R24 ;  /* 0x0000000a2018723c */ /* 0x040fe20000001818 */
[----:B------:R-:W3:Y:S07]  /*5880*/  LDSM.16.M88.4 R8, [R231+0xc000] ;  /* 0x00c00000e708783b */ /* 0x000eee0000000200 */
[C---:B--2---:R-:W-:Y:S08]  /*5890*/  HMMA.16816.F32 R20, R32.reuse, R12, R20 ;  /* 0x0000000c2014723c */ /* 0x044ff00000001814 */
[C---:B------:R-:W-:Y:S01]  /*58a0*/  HMMA.16816.F32 R16, R32.reuse, R14, R16 ;  /* 0x0000000e2010723c */ /* 0x040fe20000001810 */
[----:B------:R-:W2:Y:S07]  /*58b0*/  LDSM.16.M88.4 R12, [R231+0xd000] ;  /* 0x00d00000e70c783b */ /* 0x000eae0000000200 */
[C---:B------:R-:W-:Y:S08]  /*58c0*/  HMMA.16816.F32 R172, R32.reuse, R196, R172 ;  /* 0x000000c420ac723c */ /* 0x040ff000000018ac */
[C---:B------:R-:W-:Y:S01]  /*58d0*/  HMMA.16816.F32 R168, R32.reuse, R198, R168 ;  /* 0x000000c620a8723c */ /* 0x040fe200000018a8 */
[----:B------:R-:W-:Y:S07]  /*58e0*/  LDSM.16.M88.4 R196, [R231+0xe000] ;  /* 0x00e00000e7c4783b */ /* 0x000fee0000000200 */
[C---:B-1----:R-:W-:Y:S08]  /*58f0*/  HMMA.16816.F32 R188, R32.reuse, R180, R188 ;  /* 0x000000b420bc723c */ /* 0x042ff000000018bc */
[----:B------:R-:W-:Y:S01]  /*5900*/  HMMA.16816.F32 R184, R32, R182, R184 ;  /* 0x000000b620b8723c */ /* 0x000fe200000018b8 */
[----:B------:R-:W-:Y:S04]  /*5910*/  LDSM.16.M88.4 R32, [R224+0x4000] ;  /* 0x00400000e020783b */ /* 0x000fe80000000200 */
[----:B------:R-:W-:Y:S03]  /*5920*/  LDSM.16.M88.4 R180, [R224+0x4800] ;  /* 0x00480000e0b4783b */ /* 0x000fe60000000200 */
[C---:B---3--:R-:W-:Y:S08]  /*5930*/  HMMA.16816.F32 R4, R176.reuse, R8, R4 ;  /* 0x00000008b004723c */ /* 0x048ff00000001804 */
[C---:B------:R-:W-:Y:S01]  /*5940*/  HMMA.16816.F32 R24, R176.reuse, R10, R24 ;  /* 0x0000000ab018723c */ /* 0x040fe20000001818 */
[----:B------:R-:W1:Y:S07]  /*5950*/  LDSM.16.M88.4 R8, [R233+0x4000] ;  /* 0x00400000e908783b */ /* 0x000e6e0000000200 */
[C---:B------:R-:W-:Y:S08]  /*5960*/  HMMA.16816.F32 R20, R176.reuse, R28, R20 ;  /* 0x0000001cb014723c */ /* 0x040ff00000001814 */
        /* <DEDUP_REMOVED lines=14> */
[----:B------:R-:W-:Y:S07]  /*5a50*/  LDSM.16.M88.4 R180, [R236+0x6000] ;  /* 0x00600000ecb4783b */ /* 0x000fee0000000200 */
[C---:B---3--:R-:W-:Y:S08]  /*5a60*/  HMMA.16816.F32 R172, R8.reuse, R28, R172 ;  /* 0x0000001c08ac723c */ /* 0x048ff000000018ac */
[C---:B------:R-:W-:Y:S01]  /*5a70*/  HMMA.16816.F32 R168, R8.reuse, R30, R168 ;  /* 0x0000001e08a8723c */ /* 0x040fe200000018a8 */
[----:B------:R-:W-:Y:S07]  /*5a80*/  LDSM.16.M88.4 R28, [R214] ;  /* 0x00000000d61c783b */ /* 0x000fee0000000200 */
[C---:B--2---:R-:W-:Y:S08]  /*5a90*/  HMMA.16816.F32 R188, R8.reuse, R12, R188 ;  /* 0x0000000c08bc723c */ /* 0x044ff000000018bc */
[----:B------:R-:W-:Y:S01]  /*5aa0*/  HMMA.16816.F32 R184, R8, R14, R184 ;  /* 0x0000000e08b8723c */ /* 0x000fe200000018b8 */
[----:B------:R-:W2:Y:S04]  /*5ab0*/  LDSM.16.M88.4 R8, [R215] ;  /* 0x00000000d708783b */ /* 0x000ea80000000200 */
[----:B------:R-:W3:Y:S03]  /*5ac0*/  LDSM.16.M88.4 R12, [R237+0xf000] ;  /* 0x00f00000ed0c783b */ /* 0x000ee60000000200 */
[C---:B----4-:R-:W-:Y:S08]  /*5ad0*/  HMMA.16816.F32 R4, R192.reuse, R176, R4 ;  /* 0x000000b0c004723c */ /* 0x050ff00000001804 */
[C---:B------:R-:W-:Y:S01]  /*5ae0*/  HMMA.16816.F32 R24, R192.reuse, R178, R24 ;  /* 0x000000b2c018723c */ /* 0x040fe20000001818 */
[----:B------:R-:W-:Y:S07]  /*5af0*/  LDSM.16.M88.4 R176, [R213] ;  /* 0x00000000d5b0783b */ /* 0x000fee0000000200 */
[C---:B-1----:R-:W-:Y:S08]  /*5b00*/  HMMA.16816.F32 R20, R192.reuse, R32, R20 ;  /* 0x00000020c014723c */ /* 0x042ff00000001814 */
[----:B------:R-:W-:Y:S01]  /*5b10*/  HMMA.16816.F32 R16, R192, R34, R16 ;  /* 0x00000022c010723c */ /* 0x000fe20000001810 */
[----:B------:R-:W1:Y:S07]  /*5b20*/  LDSM.16.M88.4 R32, [R234+0x6000] ;  /* 0x00600000ea20783b */ /* 0x000e6e0000000200 */
[----:B--2---:R-:W-:Y:S08]  /*5b30*/  HMMA.16816.F32 R4, R180, R8, R4 ;  /* 0x00000008b404723c */ /* 0x004ff00000001804 */
[C---:B---3--:R-:W-:Y:S08]  /*5b40*/  HMMA.16816.F32 R172, R192.reuse, R12, R172 ;  /* 0x0000000cc0ac723c */ /* 0x048ff000000018ac */
[----:B------:R-:W-:Y:S01]  /*5b50*/  HMMA.16816.F32 R168, R192, R14, R168 ;  /* 0x0000000ec0a8723c */ /* 0x000fe200000018a8 */
[----:B------:R-:W-:Y:S07]  /*5b60*/  LDSM.16.M88.4 R12, [R233+0x6000] ;  /* 0x00600000e90c783b */ /* 0x000fee0000000200 */
[----:B------:R-:W-:Y:S01]  /*5b70*/  HMMA.16816.F32 R24, R180, R10, R24 ;  /* 0x0000000ab418723c */ /* 0x000fe20000001818 */
[----:B------:R-:W2:Y:S07]  /*5b80*/  LDSM.16.M88.4 R8, [R224+0x6000] ;  /* 0x00600000e008783b */ /* 0x000eae0000000200 */
[----:B-1----:R-:W-:Y:S08]  /*5b90*/  HMMA.16816.F32 R4, R32, R196, R4 ;  /* 0x000000c42004723c */ /* 0x002ff00000001804 */
[C---:B------:R-:W-:Y:S08]  /*5ba0*/  HMMA.16816.F32 R20, R180.reuse, R28, R20 ;  /* 0x0000001cb414723c */ /* 0x040ff00000001814 */
[C---:B------:R-:W-:Y:S01]  /*5bb0*/  HMMA.16816.F32 R16, R180.reuse, R30, R16 ;  /* 0x0000001eb410723c */ /* 0x040fe20000001810 */
[----:B------:R-:W1:Y:S07]  /*5bc0*/  LDSM.16.M88.4 R28, [R231+0xe800] ;  /* 0x00e80000e71c783b */ /* 0x000e6e0000000200 */
[C---:B------:R-:W-:Y:S08]  /*5bd0*/  HMMA.16816.F32 R172, R180.reuse, R176, R172 ;  /* 0x000000b0b4ac723c */ /* 0x040ff000000018ac */
[----:B------:R-:W-:Y:S01]  /*5be0*/  HMMA.16816.F32 R168, R180, R178, R168 ;  /* 0x000000b2b4a8723c */ /* 0x000fe200000018a8 */
[----:B------:R-:W3:Y:S07]  /*5bf0*/  LDSM.16.M88.4 R176, [R231+0xf000] ;  /* 0x00f00000e7b0783b */ /* 0x000eee0000000200 */
[----:B------:R-:W-:Y:S01]  /*5c00*/  HMMA.16816.F32 R24, R32, R198, R24 ;  /* 0x000000c62018723c */ /* 0x000fe20000001818 */
[----:B------:R-:W4:Y:S07]  /*5c10*/  LDSM.16.M88.4 R196, [R224+0x6800] ;  /* 0x00680000e0c4783b */ /* 0x000f2e0000000200 */
[----:B--2---:R-:W-:Y:S08]  /*5c20*/  HMMA.16816.F32 R4, R12, R8, R4 ;  /* 0x000000080c04723c */ /* 0x004ff00000001804 */
[----:B-1----:R-:W-:Y:S08]  /*5c30*/  HMMA.16816.F32 R20, R32, R28, R20 ;  /* 0x0000001c2014723c */ /* 0x002ff00000001814 */
[----:B------:R-:W-:Y:S01]  /*5c40*/  HMMA.16816.F32 R24, R12, R10, R24 ;  /* 0x0000000a0c18723c */ /* 0x000fe20000001818 */
[----:B------:R-:W1:Y:S07]  /*5c50*/  LDSM.16.M88.4 R8, [R237+0xf800] ;  /* 0x00f80000ed08783b */ /* 0x000e6e0000000200 */
[----:B------:R-:W-:Y:S01]  /*5c60*/  FMUL.FTZ R5, R5, c[0x0][0x2ec] ;  /* 0x0000bb0005057a20 */ /* 0x000fe20000410000 */
[----:B---3--:R-:W-:Y:S01]  /*5c70*/  HMMA.16816.F32 R172, R32, R176, R172 ;  /* 0x000000b020ac723c */ /* 0x008fe200000018ac */
[----:B------:R-:W-:-:S02]  /*5c80*/  FMUL.FTZ R7, R7, c[0x0][0x2ec] ;  /* 0x0000bb0007077a20 */ /* 0x000fc40000410000 */
[----:B------:R-:W-:Y:S01]  /*5c90*/  FMUL.FTZ R0, R4, c[0x0][0x2ec] ;  /* 0x0000bb0004007a20 */ /* 0x000fe20000410000 */
[----:B------:R-:W2:Y:S01]  /*5ca0*/  MUFU.TANH R202, R5 ;  /* 0x0000000500ca7308 */ /* 0x000ea20000002400 */
[----:B------:R-:W-:-:S03]  /*5cb0*/  FMUL.FTZ R2, R6, c[0x0][0x2ec] ;  /* 0x0000bb0006027a20 */ /* 0x000fc60000410000 */
[----:B----4-:R-:W-:Y:S04]  /*5cc0*/  HMMA.16816.F32 R20, R12, R196, R20 ;  /* 0x000000c40c14723c */ /* 0x010fe80000001814 */
[----:B------:R3:W4:Y:S04]  /*5cd0*/  MUFU.TANH R176, R7 ;  /* 0x0000000700b07308 */ /* 0x0007280000002400 */
[----:B------:R-:W-:Y:S01]  /*5ce0*/  HMMA.16816.F32 R16, R32, R30, R16 ;  /* 0x0000001e2010723c */ /* 0x000fe20000001810 */
[----:B------:R-:W5:Y:S01]  /*5cf0*/  LDSM.16.M88.4 R28, [R212] ;  /* 0x00000000d41c783b */ /* 0x000f620000000200 */
[----:B------:R-:W-:-:S02]  /*5d00*/  FMUL.FTZ R24, R24, c[0x0][0x2ec] ;  /* 0x0000bb0018187a20 */ /* 0x000fc40000410000 */
[----:B------:R-:W-:Y:S01]  /*5d10*/  FMUL.FTZ R26, R26, c[0x0][0x2ec] ;  /* 0x0000bb001a1a7a20 */ /* 0x000fe20000410000 */
[----:B------:R-:W-:Y:S01]  /*5d20*/  MUFU.TANH R0, R0 ;  /* 0x0000000000007308 */ /* 0x000fe20000002400 */
[----:B------:R-:W-:Y:S02]  /*5d30*/  FMUL.FTZ R25, R25, c[0x0][0x2ec] ;  /* 0x0000bb0019197a20 */ /* 0x000fe40000410000 */
[----:B------:R-:W-:Y:S01]  /*5d40*/  HMMA.16816.F32 R168, R32, R178, R168 ;  /* 0x000000b220a8723c */ /* 0x000fe200000018a8 */
[----:B------:R-:W-:Y:S01]  /*5d50*/  FMUL.FTZ R27, R27, c[0x0][0x2ec] ;  /* 0x0000bb001b1b7a20 */ /* 0x000fe20000410000 */
[----:B---3--:R-:W3:Y:S03]  /*5d60*/  LDSM.16.M88.4 R4, [R224+0x7000] ;  /* 0x00700000e004783b */ /* 0x008ee60000000200 */
[----:B------:R-:W-:Y:S03]  /*5d70*/  MUFU.TANH R24, R24 ;  /* 0x0000001800187308 */ /* 0x000fe60000002400 */
[----:B------:R-:W-:Y:S01]  /*5d80*/  FMUL.FTZ R20, R20, c[0x0][0x2ec] ;  /* 0x0000bb0014147a20 */ /* 0x000fe20000410000 */
[----:B-1----:R-:W-:Y:S01]  /*5d90*/  HMMA.16816.F32 R188, R192, R8, R188 ;  /* 0x00000008c0bc723c */ /* 0x002fe200000018bc */
[----:B------:R-:W-:-:S02]  /*5da0*/  FMUL.FTZ R21, R21, c[0x0][0x2ec] ;  /* 0x0000bb0015157a20 */ /* 0x000fc40000410000 */
[----:B------:R-:W-:Y:S01]  /*5db0*/  FMUL.FTZ R22, R22, c[0x0][0x2ec] ;  /* 0x0000bb0016167a20 */ /* 0x000fe20000410000 */
[----:B------:R-:W-:Y:S01]  /*5dc0*/  MUFU.TANH R177, R20 ;  /* 0x0000001400b17308 */ /* 0x000fe20000002400 */
[----:B------:R-:W-:-:S03]  /*5dd0*/  FMUL.FTZ R23, R23, c[0x0][0x2ec] ;  /* 0x0000bb0017177a20 */ /* 0x000fc60000410000 */
[----:B------:R-:W-:Y:S01]  /*5de0*/  HMMA.16816.F32 R184, R192, R10, R184 ;  /* 0x0000000ac0b8723c */ /* 0x000fe200000018b8 */
[----:B------:R-:W-:Y:S03]  /*5df0*/  LDSM.16.M88.4 R8, [R224+0x7800] ;  /* 0x00780000e008783b */ /* 0x000fe60000000200 */
[----:B------:R-:W-:Y:S04]  /*5e00*/  MUFU.TANH R178, R21 ;  /* 0x0000001500b27308 */ /* 0x000fe80000002400 */
[----:B------:R-:W-:Y:S04]  /*5e10*/  HMMA.16816.F32 R16, R12, R198, R16 ;  /* 0x000000c60c10723c */ /* 0x000fe80000001810 */
[----:B------:R-:W-:Y:S04]  /*5e20*/  MUFU.TANH R179, R22 ;  /* 0x0000001600b37308 */ /* 0x000fe80000002400 */
[C---:B-----5:R-:W-:Y:S04]  /*5e30*/  HMMA.16816.F32 R188, R180.reuse, R28, R188 ;  /* 0x0000001cb4bc723c */ /* 0x060fe800000018bc */
[----:B------:R-:W-:Y:S04]  /*5e40*/  MUFU.TANH R26, R26 ;  /* 0x0000001a001a7308 */ /* 0x000fe80000002400 */
[----:B------:R-:W-:Y:S04]  /*5e50*/  HMMA.16816.F32 R184, R180, R30, R184 ;  /* 0x0000001eb4b8723c */ /* 0x000fe800000018b8 */
[----:B------:R-:W1:Y:S04]  /*5e60*/  MUFU.TANH R25, R25 ;  /* 0x0000001900197308 */ /* 0x000e680000002400 */
[C---:B---3--:R-:W-:Y:S04]  /*5e70*/  HMMA.16816.F32 R172, R12.reuse, R4, R172 ;  /* 0x000000040cac723c */ /* 0x048fe800000018ac */
[----:B------:R3:W-:Y:S03]  /*5e80*/  MUFU.TANH R5, R23 ;  /* 0x0000001700057308 */ /* 0x0007e60000002400 */
[----:B------:R-:W-:Y:S01]  /*5e90*/  FMUL.FTZ R4, R16, c[0x0][0x2ec] ;  /* 0x0000bb0010047a20 */ /* 0x000fe20000410000 */
[----:B------:R-:W-:Y:S01]  /*5ea0*/  HMMA.16816.F32 R168, R12, R6, R168 ;  /* 0x000000060ca8723c */ /* 0x000fe200000018a8 */
[----:B------:R-:W-:-:S02]  /*5eb0*/  FMUL.FTZ R16, R17, c[0x0][0x2ec] ;  /* 0x0000bb0011107a20 */ /* 0x000fc40000410000 */
[----:B------:R-:W-:Y:S01]  /*5ec0*/  FMUL.FTZ R17, R18, c[0x0][0x2ec] ;  /* 0x0000bb0012117a20 */ /* 0x000fe20000410000 */
[----:B------:R-:W5:Y:S01]  /*5ed0*/  MUFU.TANH R27, R27 ;  /* 0x0000001b001b7308 */ /* 0x000f620000002400 */
[----:B------:R-:W-:Y:S02]  /*5ee0*/  FMUL.FTZ R18, R19, c[0x0][0x2ec] ;  /* 0x0000bb0013127a20 */ /* 0x000fe40000410000 */
[----:B------:R-:W-:-:S04]  /*5ef0*/  IMAD.U32 R6, RZ, RZ, UR18 ;  /* 0x00000012ff067e24 */ /* 0x000fc8000f8e00ff */
[----:B------:R-:W-:Y:S01]  /*5f00*/  IMAD R201, R6, 0x40, R201 ;  /* 0x0000004006c97824 */ /* 0x000fe200078e02c9 */
[----:B---3--:R-:W3:Y:S01]  /*5f10*/  LDSM.16.M88.4 R20, [R231+0xf800] ;  /* 0x00f80000e714783b */ /* 0x008ee20000000200 */
[----:B------:R-:W1:Y:S01]  /*5f20*/  MUFU.TANH R4, R4 ;  /* 0x0000000400047308 */ /* 0x000e620000002400 */
[----:B------:R-:W-:-:S04]  /*5f30*/  DEPBAR.LE SB0, 0x0 ;  /* 0x000080000000791a */ /* 0x000fc80000000000 */
[C---:B------:R-:W-:Y:S01]  /*5f40*/  IADD3 R6, R201.reuse, 0x1, RZ ;  /* 0x00000001c9067810 */ /* 0x040fe20007ffe0ff */
[----:B------:R-:W-:Y:S01]  /*5f50*/  FMUL.FTZ R172, R172, c[0x0][0x2ec] ;  /* 0x0000bb00acac7a20 */ /* 0x000fe20000410000 */
[----:B------:R-:W-:Y:S01]  /*5f60*/  IADD3 R7, R201, 0x9, RZ ;  /* 0x00000009c9077810 */ /* 0x000fe20007ffe0ff */
[----:B------:R-:W1:Y:S01]  /*5f70*/  MUFU.TANH R17, R17 ;  /* 0x0000001100117308 */ /* 0x000e620000002400 */
[CC--:B------:R-:W-:Y:S01]  /*5f80*/  ISETP.GE.AND P5, PT, R6.reuse, R200.reuse, PT ;  /* 0x000000c80600720c */ /* 0x0c0fe20003fa6270 */
[----:B------:R-:W-:Y:S01]  /*5f90*/  FMUL.FTZ R19, R175, c[0x0][0x2ec] ;  /* 0x0000bb00af137a20 */ /* 0x000fe20000410000 */
[-C--:B------:R-:W-:Y:S01]  /*5fa0*/  ISETP.GE.AND P2, PT, R6, R165.reuse, PT ;  /* 0x000000a50600720c */ /* 0x080fe20003f46270 */
[----:B------:R-:W-:Y:S01]  /*5fb0*/  FMUL.FTZ R168, R168, c[0x0][0x2ec] ;  /* 0x0000bb00a8a87a20 */ /* 0x000fe20000410000 */
[----:B------:R-:W-:Y:S01]  /*5fc0*/  IADD3 R6, R201, 0x8, RZ ;  /* 0x00000008c9067810 */ /* 0x000fe20007ffe0ff */
[----:B------:R-:W-:Y:S01]  /*5fd0*/  FMUL.FTZ R29, R170, c[0x0][0x2ec] ;  /* 0x0000bb00aa1d7a20 */ /* 0x000fe20000410000 */
[----:B--2---:R-:W-:Y:S01]  /*5fe0*/  FSEL R202, R202, -INF , !P5 ;  /* 0xff800000caca7808 */ /* 0x004fe20006800000 */
[----:B------:R-:W2:Y:S01]  /*5ff0*/  MUFU.TANH R18, R18 ;  /* 0x0000001200127308 */ /* 0x000ea20000002400 */
[CC--:B------:R-:W-:Y:S01]  /*6000*/  ISETP.GE.AND P4, PT, R6.reuse, R200.reuse, PT ;  /* 0x000000c80600720c */ /* 0x0c0fe20003f86270 */
[----:B------:R-:W-:Y:S01]  /*6010*/  FMUL.FTZ R173, R173, c[0x0][0x2ec] ;  /* 0x0000bb00adad7a20 */ /* 0x000fe20000410000 */
[-C--:B------:R-:W-:Y:S01]  /*6020*/  ISETP.GE.AND P1, PT, R6, R165.reuse, PT ;  /* 0x000000a50600720c */ /* 0x080fe20003f26270 */
[----:B------:R-:W-:Y:S01]  /*6030*/  FMUL.FTZ R174, R174, c[0x0][0x2ec] ;  /* 0x0000bb00aeae7a20 */ /* 0x000fe20000410000 */
[----:B------:R-:W-:Y:S01]  /*6040*/  IADD3 R6, R201, 0x10, RZ ;  /* 0x00000010c9067810 */ /* 0x000fe20007ffe0ff */
[----:B------:R-:W-:Y:S01]  /*6050*/  FMUL.FTZ R169, R169, c[0x0][0x2ec] ;  /* 0x0000bb00a9a97a20 */ /* 0x000fe20000410000 */
[-C--:B------:R-:W-:Y:S01]  /*6060*/  ISETP.GE.AND P0, PT, R7, R200.reuse, PT ;  /* 0x000000c80700720c */ /* 0x080fe20003f06270 */
[----:B------:R-:W2:Y:S01]  /*6070*/  MUFU.TANH R196, R172 ;  /* 0x000000ac00c47308 */ /* 0x000ea20000002400 */
[C---:B------:R-:W-:Y:S01]  /*6080*/  ISETP.GE.AND P3, PT, R6.reuse, R200, PT ;  /* 0x000000c80600720c */ /* 0x040fe20003f66270 */
[----:B------:R-:W-:Y:S01]  /*6090*/  FMUL.FTZ R30, R171, c[0x0][0x2ec] ;  /* 0x0000bb00ab1e7a20 */ /* 0x000fe20000410000 */
[----:B------:R-:W-:-:S02]  /*60a0*/  ISETP.GE.AND P5, PT, R6, R165, PT ;  /* 0x000000a50600720c */ /* 0x000fc40003fa6270 */
[----:B------:R-:W-:Y:S02]  /*60b0*/  IADD3 R6, R201, 0x11, RZ ;  /* 0x00000011c9067810 */ /* 0x000fe40007ffe0ff */
[----:B------:R-:W-:Y:S01]  /*60c0*/  ISETP.GE.AND P6, PT, R7, R165, PT ;  /* 0x000000a50700720c */ /* 0x000fe20003fc6270 */
[----:B------:R-:W2:Y:S01]  /*60d0*/  MUFU.TANH R194, R168 ;  /* 0x000000a800c27308 */ /* 0x000ea20000002400 */
[----:B----4-:R-:W-:Y:S02]  /*60e0*/  FSEL R7, R176, -INF , !P2 ;  /* 0xff800000b0077808 */ /* 0x010fe40005000000 */
[----:B------:R-:W-:Y:S02]  /*60f0*/  ISETP.GE.AND P2, PT, R6, R200, PT ;  /* 0x000000c80600720c */ /* 0x000fe40003f46270 */
[----:B-1----:R-:W-:Y:S01]  /*6100*/  FSEL R28, R25, -INF , !P0 ;  /* 0xff800000191c7808 */ /* 0x002fe20004000000 */
[C---:B---3--:R-:W-:Y:S02]  /*6110*/  HMMA.16816.F32 R188, R32.reuse, R20, R188 ;  /* 0x0000001420bc723c */ /* 0x048fe400000018bc */
[----:B------:R-:W-:Y:S05]  /*6120*/  MUFU.TANH R16, R16 ;  /* 0x0000001000107308 */ /* 0x000fea0000002400 */
[----:B------:R-:W-:Y:S01]  /*6130*/  IADD3 R20, R201, 0x19, RZ ;  /* 0x00000019c9147810 */ /* 0x000fe20007ffe0ff */
[----:B------:R-:W-:Y:S02]  /*6140*/  HMMA.16816.F32 R184, R32, R22, R184 ;  /* 0x0000001620b8723c */ /* 0x000fe400000018b8 */
[----:B------:R-:W-:Y:S05]  /*6150*/  MUFU.TANH R19, R19 ;  /* 0x0000001300137308 */ /* 0x000fea0000002400 */
[----:B------:R-:W-:-:S02]  /*6160*/  FSEL R23, R178, -INF , !P2 ;  /* 0xff800000b2177808 */ /* 0x000fc40005000000 */
[----:B------:R-:W-:Y:S01]  /*6170*/  FSEL R22, R177, -INF , !P3 ;  /* 0xff800000b1167808 */ /* 0x000fe20005800000 */
[----:B------:R-:W-:Y:S01]  /*6180*/  MUFU.TANH R195, R173 ;  /* 0x000000ad00c37308 */ /* 0x000fe20000002400 */
[----:B------:R-:W-:-:S05]  /*6190*/  ISETP.GE.AND P3, PT, R20, R165, PT ;  /* 0x000000a51400720c */ /* 0x000fca0003f66270 */
[C---:B------:R-:W-:Y:S02]  /*61a0*/  HMMA.16816.F32 R188, R12.reuse, R8, R188 ;  /* 0x000000080cbc723c */ /* 0x040fe400000018bc */
[----:B------:R-:W-:Y:S05]  /*61b0*/  MUFU.TANH R192, R174 ;  /* 0x000000ae00c07308 */ /* 0x000fea0000002400 */
[----:B------:R-:W-:Y:S01]  /*61c0*/  FSEL R9, R24, -INF , !P4 ;  /* 0xff80000018097808 */ /* 0x000fe20006000000 */
[----:B------:R-:W-:Y:S01]  /*61d0*/  HMMA.16816.F32 R184, R12, R10, R184 ;  /* 0x0000000a0cb8723c */ /* 0x000fe200000018b8 */
[----:B------:R-:W-:Y:S01]  /*61e0*/  ISETP.GE.AND P4, PT, R6, R165, PT ;  /* 0x000000a50600720c */ /* 0x000fe20003f86270 */
[----:B------:R-:W-:Y:S01]  /*61f0*/  MUFU.TANH R193, R169 ;  /* 0x000000a900c17308 */ /* 0x000fe20000002400 */
[----:B------:R-:W-:-:S02]  /*6200*/  IADD3 R6, R201, 0x18, RZ ;  /* 0x00000018c9067810 */ /* 0x000fc40007ffe0ff */
[----:B------:R-:W-:Y:S02]  /*6210*/  FSEL R8, R26, -INF , !P1 ;  /* 0xff8000001a087808 */ /* 0x000fe40004800000 */
[CC--:B------:R-:W-:Y:S02]  /*6220*/  ISETP.GE.AND P1, PT, R6.reuse, R200.reuse, PT ;  /* 0x000000c80600720c */ /* 0x0c0fe40003f26270 */
[----:B------:R-:W-:Y:S01]  /*6230*/  IADD3 R11, R201, 0x20, RZ ;  /* 0x00000020c90b7810 */ /* 0x000fe20007ffe0ff */
[----:B------:R-:W-:Y:S01]  /*6240*/  MUFU.TANH R29, R29 ;  /* 0x0000001d001d7308 */ /* 0x000fe20000002400 */
[----:B------:R-:W-:Y:S02]  /*6250*/  ISETP.GE.AND P0, PT, R6, R165, PT ;  /* 0x000000a50600720c */ /* 0x000fe40003f06270 */
[----:B-----5:R-:W-:Y:S02]  /*6260*/  FSEL R6, R27, -INF , !P6 ;  /* 0xff8000001b067808 */ /* 0x020fe40007000000 */
[----:B------:R-:W-:Y:S01]  /*6270*/  FSEL R27, R179, -INF , !P5 ;  /* 0xff800000b31b7808 */ /* 0x000fe20006800000 */
[----:B------:R-:W-:Y:S01]  /*6280*/  FMUL.FTZ R178, R191, c[0x0][0x2ec] ;  /* 0x0000bb00bfb27a20 */ /* 0x000fe20000410000 */
[-C--:B------:R-:W-:Y:S01]  /*6290*/  ISETP.GE.AND P5, PT, R11, R200.reuse, PT ;  /* 0x000000c80b00720c */ /* 0x080fe20003fa6270 */
[----:B------:R-:W-:Y:S01]  /*62a0*/  FMUL.FTZ R181, R188, c[0x0][0x2ec] ;  /* 0x0000bb00bcb57a20 */ /* 0x000fe20000410000 */
[----:B------:R-:W-:Y:S01]  /*62b0*/  FSEL R26, R5, -INF , !P4 ;  /* 0xff800000051a7808 */ /* 0x000fe20006000000 */
[----:B------:R-:W-:Y:S01]  /*62c0*/  FMUL.FTZ R180, R189, c[0x0][0x2ec] ;  /* 0x0000bb00bdb47a20 */ /* 0x000fe20000410000 */
[----:B------:R-:W-:Y:S01]  /*62d0*/  FSEL R21, R4, -INF , !P1 ;  /* 0xff80000004157808 */ /* 0x000fe20004800000 */
[----:B------:R-:W1:Y:S01]  /*62e0*/  MUFU.TANH R178, R178 ;  /* 0x000000b200b27308 */ /* 0x000e620000002400 */
[C---:B------:R-:W-:Y:S01]  /*62f0*/  IADD3 R5, R201.reuse, 0x28, RZ ;  /* 0x00000028c9057810 */ /* 0x040fe20007ffe0ff */
[----:B------:R-:W-:Y:S01]  /*6300*/  FMUL.FTZ R32, R190, c[0x0][0x2ec] ;  /* 0x0000bb00be207a20 */ /* 0x000fe20000410000 */
[----:B------:R-:W-:Y:S01]  /*6310*/  IADD3 R4, R201, 0x29, RZ ;  /* 0x00000029c9047810 */ /* 0x000fe20007ffe0ff */
[----:B------:R-:W-:Y:S01]  /*6320*/  FMUL.FTZ R35, R184, c[0x0][0x2ec] ;  /* 0x0000bb00b8237a20 */ /* 0x000fe20000410000 */
[----:B------:R-:W-:Y:S01]  /*6330*/  FSEL R25, R17, -INF , !P0 ;  /* 0xff80000011197808 */ /* 0x000fe20004000000 */
[----:B------:R-:W-:Y:S01]  /*6340*/  FMUL.FTZ R33, R185, c[0x0][0x2ec] ;  /* 0x0000bb00b9217a20 */ /* 0x000fe20000410000 */
[----:B--2---:R-:W-:Y:S01]  /*6350*/  FSEL R24, R18, -INF , !P3 ;  /* 0xff80000012187808 */ /* 0x004fe20005800000 */
[----:B------:R-:W-:Y:S01]  /*6360*/  FMUL.FTZ R176, R186, c[0x0][0x2ec] ;  /* 0x0000bb00bab07a20 */ /* 0x000fe20000410000 */
[----:B------:R-:W-:Y:S01]  /*6370*/  FSEL R196, R196, -INF , !P5 ;  /* 0xff800000c4c47808 */ /* 0x000fe20006800000 */
[----:B------:R-:W-:Y:S01]  /*6380*/  FMUL.FTZ R175, R187, c[0x0][0x2ec] ;  /* 0x0000bb00bbaf7a20 */ /* 0x000fe20000410000 */
[-C--:B------:R-:W-:Y:S01]  /*6390*/  ISETP.GE.AND P0, PT, R5, R200.reuse, PT ;  /* 0x000000c80500720c */ /* 0x080fe20003f06270 */
[----:B------:R-:W2:Y:S01]  /*63a0*/  MUFU.TANH R30, R30 ;  /* 0x0000001e001e7308 */ /* 0x000ea20000002400 */
[----:B------:R-:W-:-:S02]  /*63b0*/  ISETP.GE.AND P3, PT, R4, R200, PT ;  /* 0x000000c80400720c */ /* 0x000fc40003f66270 */
[-C--:B------:R-:W-:Y:S02]  /*63c0*/  ISETP.GE.AND P5, PT, R4, R165.reuse, PT ;  /* 0x000000a50400720c */ /* 0x080fe40003fa6270 */
[C---:B------:R-:W-:Y:S02]  /*63d0*/  IADD3 R4, R201.reuse, 0x31, RZ ;  /* 0x00000031c9047810 */ /* 0x040fe40007ffe0ff */
[----:B------:R-:W-:Y:S01]  /*63e0*/  FSEL R194, R194, -INF , !P0 ;  /* 0xff800000c2c27808 */ /* 0x000fe20004000000 */
[----:B------:R-:W3:Y:S01]  /*63f0*/  MUFU.TANH R181, R181 ;  /* 0x000000b500b57308 */ /* 0x000ee20000002400 */
[----:B------:R-:W-:Y:S02]  /*6400*/  ISETP.GE.AND P0, PT, R4, R165, PT ;  /* 0x000000a50400720c */ /* 0x000fe40003f06270 */
[----:B------:R-:W-:Y:S02]  /*6410*/  ISETP.GE.AND P6, PT, R20, R200, PT ;  /* 0x000000c81400720c */ /* 0x000fe40003fc6270 */
[----:B------:R-:W-:-:S02]  /*6420*/  IADD3 R10, R201, 0x21, RZ ;  /* 0x00000021c90a7810 */ /* 0x000fc40007ffe0ff */
[----:B-1----:R-:W-:Y:S01]  /*6430*/  FSEL R178, R178, -INF , !P0 ;  /* 0xff800000b2b27808 */ /* 0x002fe20004000000 */
[----:B------:R-:W-:Y:S01]  /*6440*/  MUFU.TANH R180, R180 ;  /* 0x000000b400b47308 */ /* 0x000fe20000002400 */
[-C--:B------:R-:W-:Y:S02]  /*6450*/  ISETP.GE.AND P1, PT, R10, R165.reuse, PT ;  /* 0x000000a50a00720c */ /* 0x080fe40003f26270 */
[----:B------:R-:W-:Y:S02]  /*6460*/  FSEL R20, R16, -INF , !P6 ;  /* 0xff80000010147808 */ /* 0x000fe40007000000 */
[----:B------:R-:W-:Y:S02]  /*6470*/  PLOP3.LUT P0, PT, PT, PT, UP0, 0x80, 0x0 ;  /* 0x000000000000781c */ /* 0x000fe40003f0f008 */
[----:B------:R-:W-:Y:S01]  /*6480*/  ISETP.GE.AND P2, PT, R11, R165, PT ;  /* 0x000000a50b00720c */ /* 0x000fe20003f46270 */
[----:B------:R-:W1:Y:S01]  /*6490*/  MUFU.TANH R32, R32 ;  /* 0x0000002000207308 */ /* 0x000e620000002400 */
[----:B------:R-:W-:-:S02]  /*64a0*/  ISETP.GE.AND P4, PT, R10, R200, PT ;  /* 0x000000c80a00720c */ /* 0x000fc40003f86270 */
[----:B------:R-:W-:Y:S02]  /*64b0*/  ISETP.GE.AND P6, PT, R5, R165, PT ;  /* 0x000000a50500720c */ /* 0x000fe40003fc6270 */
[----:B------:R-:W-:Y:S02]  /*64c0*/  IADD3 R5, R201, 0x30, RZ ;  /* 0x00000030c9057810 */ /* 0x000fe40007ffe0ff */
[----:B------:R-:W-:Y:S01]  /*64d0*/  FSEL R191, R19, -INF , !P1 ;  /* 0xff80000013bf7808 */ /* 0x000fe20004800000 */
[----:B------:R-:W-:Y:S01]  /*64e0*/  MUFU.TANH R2, R2 ;  /* 0x0000000200027308 */ /* 0x000fe20000002400 */
[----:B------:R-:W-:Y:S02]  /*64f0*/  FSEL R192, R192, -INF , !P2 ;  /* 0xff800000c0c07808 */ /* 0x000fe40005000000 */
[----:B------:R-:W-:Y:S02]  /*6500*/  FSEL R195, R195, -INF , !P4 ;  /* 0xff800000c3c37808 */ /* 0x000fe40006000000 */
[----:B------:R-:W-:-:S02]  /*6510*/  ISETP.GE.AND P1, PT, R4, R200, PT ;  /* 0x000000c80400720c */ /* 0x000fc40003f26270 */
[----:B------:R-:W-:Y:S01]  /*6520*/  FSEL R190, R29, -INF , !P6 ;  /* 0xff8000001dbe7808 */ /* 0x000fe20007000000 */
[----:B------:R-:W4:Y:S01]  /*6530*/  MUFU.TANH R35, R35 ;  /* 0x0000002300237308 */ /* 0x000f220000002400 */
[----:B------:R-:W-:Y:S02]  /*6540*/  FSEL R193, R193, -INF , !P3 ;  /* 0xff800000c1c17808 */ /* 0x000fe40005800000 */
[CC--:B------:R-:W-:Y:S02]  /*6550*/  ISETP.GE.AND P2, PT, R5.reuse, R200.reuse, PT ;  /* 0x000000c80500720c */ /* 0x0c0fe40003f46270 */
[-C--:B------:R-:W-:Y:S02]  /*6560*/  ISETP.GE.AND P4, PT, R5, R165.reuse, PT ;  /* 0x000000a50500720c */ /* 0x080fe40003f86270 */
[C---:B------:R-:W-:Y:S01]  /*6570*/  ISETP.GE.AND P6, PT, R201.reuse, R200, PT ;  /* 0x000000c8c900720c */ /* 0x040fe20003fc6270 */
[----:B------:R-:W5:Y:S01]  /*6580*/  MUFU.TANH R33, R33 ;  /* 0x0000002100217308 */ /* 0x000f620000002400 */
[----:B------:R-:W-:-:S02]  /*6590*/  ISETP.GE.AND P3, PT, R201, R165, PT ;  /* 0x000000a5c900720c */ /* 0x000fc40003f66270 */
[C---:B------:R-:W-:Y:S02]  /*65a0*/  IADD3 R4, R201.reuse, 0x38, RZ ;  /* 0x00000038c9047810 */ /* 0x040fe40007ffe0ff */
[----:B------:R-:W-:Y:S02]  /*65b0*/  IADD3 R201, R201, 0x39, RZ ;  /* 0x00000039c9c97810 */ /* 0x000fe40007ffe0ff */
[----:B--2---:R-:W-:Y:S01]  /*65c0*/  FSEL R189, R30, -INF , !P5 ;  /* 0xff8000001ebd7808 */ /* 0x004fe20006800000 */
[----:B------:R-:W2:Y:S01]  /*65d0*/  MUFU.TANH R176, R176 ;  /* 0x000000b000b07308 */ /* 0x000ea20000002400 */
[----:B---3--:R-:W-:Y:S02]  /*65e0*/  FSEL R181, R181, -INF , !P2 ;  /* 0xff800000b5b57808 */ /* 0x008fe40005000000 */
[----:B-1----:R-:W-:Y:S02]  /*65f0*/  FSEL R32, R32, -INF , !P4 ;  /* 0xff80000020207808 */ /* 0x002fe40006000000 */
[----:B------:R-:W-:Y:S01]  /*6600*/  FSEL R180, R180, -INF , !P1 ;  /* 0xff800000b4b47808 */ /* 0x000fe20004800000 */
[----:B------:R-:W-:Y:S01]  /*6610*/  BAR.SYNC.DEFER_BLOCKING 0x0 ;  /* 0x0000000000007b1d */ /* 0x000fe20000010000 */
[----:B------:R-:W-:-:S02]  /*6620*/  ISETP.GE.AND P5, PT, R4, R200, PT ;  /* 0x000000c80400720c */ /* 0x000fc40003fa6270 */
[-C--:B------:R-:W-:Y:S02]  /*6630*/  ISETP.GE.AND P2, PT, R4, R165.reuse, PT ;  /* 0x000000a50400720c */ /* 0x080fe40003f46270 */
[C---:B------:R-:W-:Y:S01]  /*6640*/  ISETP.GE.AND P4, PT, R201.reuse, R200, PT ;  /* 0x000000c8c900720c */ /* 0x040fe20003f86270 */
[----:B------:R-:W1:Y:S01]  /*6650*/  MUFU.TANH R175, R175 ;  /* 0x000000af00af7308 */ /* 0x000e620000002400 */
[----:B------:R-:W-:Y:S02]  /*6660*/  ISETP.GE.AND P1, PT, R201, R165, PT ;  /* 0x000000a5c900720c */ /* 0x000fe40003f26270 */
[----:B------:R-:W-:Y:S02]  /*6670*/  FSEL R0, R0, -INF , !P6 ;  /* 0xff80000000007808 */ /* 0x000fe40007000000 */
[----:B----4-:R-:W-:Y:S02]  /*6680*/  FSEL R35, R35, -INF , !P5 ;  /* 0xff80000023237808 */ /* 0x010fe40006800000 */
[----:B-----5:R-:W-:-:S02]  /*6690*/  FSEL R33, R33, -INF , !P4 ;  /* 0xff80000021217808 */ /* 0x020fc40006000000 */
[----:B------:R-:W-:Y:S02]  /*66a0*/  FSEL R4, R2, -INF , !P3 ;  /* 0xff80000002047808 */ /* 0x000fe40005800000 */
[----:B--2---:R-:W-:Y:S02]  /*66b0*/  FSEL R176, R176, -INF , !P2 ;  /* 0xff800000b0b07808 */ /* 0x004fe40005000000 */
[----:B-1----:R-:W-:Y:S01]  /*66c0*/  FSEL R175, R175, -INF , !P1 ;  /* 0xff800000afaf7808 */ /* 0x002fe20004800000 */
[----:B------:R-:W-:Y:S05]  /*66d0*/  @!P0 BRA `(.L_x_378) ;  /* 0x000002a000008947 */ /* 0x000fea0003800000 */
[----:B------:R-:W-:Y:S02]  /*66e0*/  UIADD3 UR11, UR8, -0x3, URZ ;  /* 0xfffffffd080b7890 */ /* 0x000fe4000fffe03f */
[----:B------:R-:W-:Y:S02]  /*66f0*/  ULDC.64 UR12, c[0x0][0x198] ;  /* 0x00006600000c7ab9 */ /* 0x000fe40000000a00 */
        /* <DEDUP_REMOVED lines=10> */
[C---:B------:R-:W-:Y:S01]  /*67a0*/  LEA R10, P1, R5.reuse, c[0x0][0x168], 0x1 ;  /* 0x00005a00050a7a11 */ /* 0x040fe200078208ff */
        /* <DEDUP_REMOVED lines=29> */
.L_x_378:
[----:B------:R-:W-:Y:S01]  /*6980*/  FMNMX.FTZ R2, R164, R0, !PT ;  /* 0x00000000a4027209 */ /* 0x000fe20007810000 */
[----:B-1----:R-:W-:Y:S01]  /*6990*/  LDSM.16.MT88.4 R16, [R232+0x10000] ;  /* 0x01000000e810783b */ /* 0x002fe20000004200 */
[----:B------:R-:W-:Y:S01]  /*69a0*/  FMNMX.FTZ R5, R3, R4, !PT ;  /* 0x0000000403057209 */ /* 0x000fe20007810000 */
[----:B------:R-:W-:Y:S01]  /*69b0*/  UISETP.GE.AND UP0, UPT, UR8, 0x3, UPT ;  /* 0x000000030800788c */ /* 0x000fe2000bf06270 */
[----:B------:R-:W-:Y:S01]  /*69c0*/  FMNMX.FTZ R2, R202, R2, !PT ;  /* 0x00000002ca027209 */ /* 0x000fe20007810000 */
[----:B------:R-:W-:Y:S01]  /*69d0*/  LDSM.16.MT88.4 R12, [R230+0x10000] ;  /* 0x01000000e60c783b */ /* 0x000fe20000004200 */
[----:B------:R-:W-:-:S02]  /*69e0*/  FMNMX.FTZ R5, R7, R5, !PT ;  /* 0x0000000507057209 */ /* 0x000fc40007810000 */
[----:B------:R-:W-:Y:S02]  /*69f0*/  FMNMX.FTZ R2, R9, R2, !PT ;  /* 0x0000000209027209 */ /* 0x000fe40007810000 */
        /* <DEDUP_REMOVED lines=40> */
[--C-:B------:R-:W-:Y:S02]  /*6c80*/  FFMA.FTZ R172, R202, c[0x0][0x23c], -R34.reuse ;  /* 0x00008f00caac7a23 */ /* 0x100fe40000010822 */
[--C-:B------:R-:W-:Y:S01]  /*6c90*/  FFMA.FTZ R171, R9, c[0x0][0x23c], -R34.reuse ;  /* 0x00008f0009ab7a23 */ /* 0x100fe20000010822 */
[C---:B------:R-:W-:Y:S01]  /*6ca0*/  FSETP.NEU.FTZ.AND P0, PT, R0.reuse, -INF , PT ;  /* 0xff8000000000780b */ /* 0x040fe20003f1d000 */
[----:B------:R-:W-:Y:S01]  /*6cb0*/  FMUL.FTZ R177, R0, c[0x0][0x23c] ;  /* 0x00008f0000b17a20 */ /* 0x000fe20000410000 */
[----:B------:R-:W-:Y:S01]  /*6cc0*/  MUFU.EX2 R173, R173 ;  /* 0x000000ad00ad7308 */ /* 0x000fe20000000800 */
[--C-:B------:R-:W-:Y:S01]  /*6cd0*/  FFMA.FTZ R170, R28, c[0x0][0x23c], -R34.reuse ;  /* 0x00008f001caa7a23 */ /* 0x100fe20000010822 */
[----:B------:R-:W-:Y:S01]  /*6ce0*/  FSEL R5, R0, RZ, P0 ;  /* 0x000000ff00057208 */ /* 0x000fe20000000000 */
[--C-:B------:R-:W-:Y:S01]  /*6cf0*/  FFMA.FTZ R179, R22, c[0x0][0x23c], -R34.reuse ;  /* 0x00008f0016b37a23 */ /* 0x100fe20000010822 */
[----:B------:R-:W-:Y:S01]  /*6d00*/  FSEL R177, R177, RZ, P0 ;  /* 0x000000ffb1b17208 */ /* 0x000fe20000000000 */
[----:B------:R-:W-:Y:S01]  /*6d10*/  FFMA.FTZ R182, R23, c[0x0][0x23c], -R34 ;  /* 0x00008f0017b67a23 */ /* 0x000fe20000010822 */
[----:B------:R-:W-:Y:S01]  /*6d20*/  LDSM.16.MT88.4 R28, [R232+0x14800] ;  /* 0x01480000e81c783b */ /* 0x000fe20000004200 */
[----:B------:R-:W-:Y:S01]  /*6d30*/  FADD.FTZ R5, R3, -R5 ;  /* 0x8000000503057221 */ /* 0x000fe20000010000 */
[----:B------:R-:W-:Y:S01]  /*6d40*/  MUFU.EX2 R172, R172 ;  /* 0x000000ac00ac7308 */ /* 0x000fe20000000800 */
[--C-:B------:R-:W-:Y:S01]  /*6d50*/  FFMA.FTZ R169, R4, c[0x0][0x23c], -R177.reuse ;  /* 0x00008f0004a97a23 */ /* 0x100fe200000108b1 */
[----:B------:R-:W-:Y:S01]  /*6d60*/  FSEL R4, R2, RZ, P1 ;  /* 0x000000ff02047208 */ /* 0x000fe20000800000 */
[--C-:B------:R-:W-:Y:S01]  /*6d70*/  FFMA.FTZ R168, R7, c[0x0][0x23c], -R177.reuse ;  /* 0x00008f0007a87a23 */ /* 0x100fe200000108b1 */
[----:B------:R-:W-:Y:S01]  /*6d80*/  PLOP3.LUT P0, PT, PT, PT, UP0, 0x80, 0x0 ;  /* 0x000000000000781c */ /* 0x000fe20003f0f008 */
[----:B------:R-:W-:-:S02]  /*6d90*/  FFMA.FTZ R165, R8, c[0x0][0x23c], -R177 ;  /* 0x00008f0008a57a23 */ /* 0x000fc400000108b1 */
[----:B------:R-:W-:Y:S01]  /*6da0*/  FADD.FTZ R4, R164, -R4 ;  /* 0x80000004a4047221 */ /* 0x000fe20000010000 */
[----:B------:R-:W-:Y:S01]  /*6db0*/  MUFU.EX2 R171, R171 ;  /* 0x000000ab00ab7308 */ /* 0x000fe20000000800 */
[----:B------:R-:W-:Y:S01]  /*6dc0*/  FFMA.FTZ R164, R6, c[0x0][0x23c], -R177 ;  /* 0x00008f0006a47a23 */ /* 0x000fe200000108b1 */
[----:B------:R-:W1:Y:S01]  /*6dd0*/  LDSM.16.MT88.4 R8, [R229+0x10000] ;  /* 0x01000000e508783b */ /* 0x000e620000004200 */
[----:B------:R-:W-:Y:S02]  /*6de0*/  FMUL.FTZ R3, R5, c[0x0][0x23c] ;  /* 0x00008f0005037a20 */ /* 0x000fe40000410000 */
[----:B------:R-:W-:Y:S02]  /*6df0*/  FMUL.FTZ R4, R4, c[0x0][0x23c] ;  /* 0x00008f0004047a20 */ /* 0x000fe40000410000 */
[--C-:B------:R-:W-:Y:S01]  /*6e00*/  FFMA.FTZ R183, R21, c[0x0][0x23c], -R34.reuse ;  /* 0x00008f0015b77a23 */ /* 0x100fe20000010822 */
[----:B------:R-:W2:Y:S01]  /*6e10*/  MUFU.EX2 R170, R170 ;  /* 0x000000aa00aa7308 */ /* 0x000ea20000000800 */
[----:B------:R-:W-:-:S02]  /*6e20*/  FFMA.FTZ R184, R20, c[0x0][0x23c], -R34 ;  /* 0x00008f0014b87a23 */ /* 0x000fc40000010822 */
[----:B------:R-:W-:Y:S01]  /*6e30*/  LDSM.16.MT88.4 R20, [R228+0x16000] ;  /* 0x01600000e414783b */ /* 0x000fe20000004200 */
[--C-:B------:R-:W-:Y:S02]  /*6e40*/  FFMA.FTZ R185, R27, c[0x0][0x23c], -R177.reuse ;  /* 0x00008f001bb97a23 */ /* 0x100fe400000108b1 */
[--C-:B------:R-:W-:Y:S02]  /*6e50*/  FFMA.FTZ R186, R26, c[0x0][0x23c], -R177.reuse ;  /* 0x00008f001aba7a23 */ /* 0x100fe400000108b1 */
[----:B------:R-:W-:Y:S01]  /*6e60*/  MUFU.EX2 R169, R169 ;  /* 0x000000a900a97308 */ /* 0x000fe20000000800 */
[--C-:B------:R-:W-:Y:S02]  /*6e70*/  FFMA.FTZ R187, R25, c[0x0][0x23c], -R177.reuse ;  /* 0x00008f0019bb7a23 */ /* 0x100fe400000108b1 */
[----:B------:R-:W-:Y:S02]  /*6e80*/  FFMA.FTZ R188, R24, c[0x0][0x23c], -R177 ;  /* 0x00008f0018bc7a23 */ /* 0x000fe400000108b1 */
[----:B------:R-:W-:Y:S01]  /*6e90*/  LDSM.16.MT88.4 R24, [R228+0x10800] ;  /* 0x01080000e418783b */ /* 0x000fe20000004200 */
[----:B------:R-:W-:-:S02]  /*6ea0*/  FFMA.FTZ R196, R196, c[0x0][0x23c], -R34 ;  /* 0x00008f00c4c47a23 */ /* 0x000fc40000010822 */
[----:B------:R-:W3:Y:S01]  /*6eb0*/  MUFU.EX2 R168, R168 ;  /* 0x000000a800a87308 */ /* 0x000ee20000000800 */
[----:B--2---:R-:W-:Y:S01]  /*6ec0*/  F2FP.PACK_AB R6, R170, R171 ;  /* 0x000000abaa06723e */ /* 0x004fe200000000ff */
[--C-:B------:R-:W-:Y:S02]  /*6ed0*/  FFMA.FTZ R195, R195, c[0x0][0x23c], -R34.reuse ;  /* 0x00008f00c3c37a23 */ /* 0x100fe40000010822 */
[--C-:B------:R-:W-:Y:S02]  /*6ee0*/  FFMA.FTZ R194, R194, c[0x0][0x23c], -R34.reuse ;  /* 0x00008f00c2c27a23 */ /* 0x100fe40000010822 */
[----:B------:R-:W-:Y:S02]  /*6ef0*/  FFMA.FTZ R193, R193, c[0x0][0x23c], -R34 ;  /* 0x00008f00c1c17a23 */ /* 0x000fe40000010822 */
[----:B------:R-:W-:Y:S01]  /*6f00*/  MUFU.EX2 R165, R165 ;  /* 0x000000a500a57308 */ /* 0x000fe20000000800 */
[--C-:B------:R-:W-:Y:S02]  /*6f10*/  FFMA.FTZ R192, R192, c[0x0][0x23c], -R177.reuse ;  /* 0x00008f00c0c07a23 */ /* 0x100fe400000108b1 */
[----:B------:R-:W-:-:S02]  /*6f20*/  FFMA.FTZ R191, R191, c[0x0][0x23c], -R177 ;  /* 0x00008f00bfbf7a23 */ /* 0x000fc400000108b1 */
[--C-:B------:R-:W-:Y:S02]  /*6f30*/  FFMA.FTZ R190, R190, c[0x0][0x23c], -R177.reuse ;  /* 0x00008f00bebe7a23 */ /* 0x100fe400000108b1 */
[----:B------:R-:W-:Y:S01]  /*6f40*/  FFMA.FTZ R189, R189, c[0x0][0x23c], -R177 ;  /* 0x00008f00bdbd7a23 */ /* 0x000fe200000108b1 */
[----:B------:R-:W2:Y:S01]  /*6f50*/  MUFU.EX2 R164, R164 ;  /* 0x000000a400a47308 */ /* 0x000ea20000000800 */
[----:B---3--:R-:W-:Y:S01]  /*6f60*/  F2FP.PACK_AB R5, R168, R169 ;  /* 0x000000a9a805723e */ /* 0x008fe200000000ff */
[--C-:B------:R-:W-:Y:S02]  /*6f70*/  FFMA.FTZ R181, R181, c[0x0][0x23c], -R34.reuse ;  /* 0x00008f00b5b57a23 */ /* 0x100fe40000010822 */
[--C-:B------:R-:W-:Y:S02]  /*6f80*/  FFMA.FTZ R180, R180, c[0x0][0x23c], -R34.reuse ;  /* 0x00008f00b4b47a23 */ /* 0x100fe40000010822 */
[--C-:B------:R-:W-:Y:S02]  /*6f90*/  FFMA.FTZ R197, R35, c[0x0][0x23c], -R34.reuse ;  /* 0x00008f0023c57a23 */ /* 0x100fe40000010822 */
[----:B------:R3:W4:Y:S01]  /*6fa0*/  MUFU.EX2 R174, R4 ;  /* 0x0000000400ae7308 */ /* 0x0007220000000800 */
[----:B------:R-:W-:-:S02]  /*6fb0*/  FFMA.FTZ R198, R33, c[0x0][0x23c], -R34 ;  /* 0x00008f0021c67a23 */ /* 0x000fc40000010822 */
[--C-:B------:R-:W-:Y:S02]  /*6fc0*/  FFMA.FTZ R199, R32, c[0x0][0x23c], -R177.reuse ;  /* 0x00008f0020c77a23 */ /* 0x100fe400000108b1 */
[--C-:B------:R-:W-:Y:S01]  /*6fd0*/  FFMA.FTZ R178, R178, c[0x0][0x23c], -R177.reuse ;  /* 0x00008f00b2b27a23 */ /* 0x100fe200000108b1 */
[----:B------:R-:W-:Y:S01]  /*6fe0*/  LDSM.16.MT88.4 R32, [R232+0x11800] ;  /* 0x01180000e820783b */ /* 0x000fe20000004200 */
[--C-:B------:R-:W-:Y:S01]  /*6ff0*/  FFMA.FTZ R176, R176, c[0x0][0x23c], -R177.reuse ;  /* 0x00008f00b0b07a23 */ /* 0x100fe200000108b1 */
[----:B------:R-:W5:Y:S01]  /*7000*/  MUFU.EX2 R3, R3 ;  /* 0x0000000300037308 */ /* 0x000f620000000800 */
[----:B--2---:R-:W-:Y:S01]  /*7010*/  F2FP.PACK_AB R7, R164, R165 ;  /* 0x000000a5a407723e */ /* 0x004fe200000000ff */
[----:B------:R-:W-:Y:S01]  /*7020*/  FFMA.FTZ R175, R175, c[0x0][0x23c], -R177 ;  /* 0x00008f00afaf7a23 */ /* 0x000fe200000108b1 */
        /* <DEDUP_REMOVED lines=205> */
[-C--:B------:R-:W-:Y:S01]  /*7d00*/  MOV R3, R0.reuse ;  /* 0x0000000000037202 */ /* 0x080fe20000000f00 */
[----:B------:R-:W-:Y:S01]  /*7d10*/  FADD.FTZ R170, R170, R172 ;  /* 0x000000acaaaa7221 */ /* 0x000fe20000010000 */
[----:B------:R-:W-:Y:S01]  /*7d20*/  HMMA.16816.F32 R128, R4, R22, R128 ;  /* 0x000000160480723c */ /* 0x000fe20000001880 */
[----:B------:R-:W1:Y:S01]  /*7d30*/  LDSM.16.MT88.4 R20, [R232+0x12800] ;  /* 0x01280000e814783b */ /* 0x000e620000004200 */
[----:B------:R-:W-:Y:S01]  /*7d40*/  FADD.FTZ R165, R164, R165 ;  /* 0x000000a5a4a57221 */ /* 0x000fe20000010000 */
[----:B------:R-:W-:Y:S01]  /*7d50*/  @P0 MOV R3, R0 ;  /* 0x0000000000030202 */ /* 0x000fe20000000f00 */
[----:B------:R-:W-:Y:S01]  /*7d60*/  FADD.FTZ R170, R179, R170 ;  /* 0x000000aab3aa7221 */ /* 0x000fe20000010000 */
[----:B------:R-:W-:-:S02]  /*7d70*/  MOV R164, R2 ;  /* 0x0000000200a47202 */ /* 0x000fc40000000f00 */
        /* <DEDUP_REMOVED lines=82> */
[----:B------:R-:W-:Y:S02]  /*82a0*/  FADD.FTZ R190, R176, R190 ;  /* 0x000000beb0be7221 */ /* 0x000fe40000010000 */
[----:B------:R-:W-:Y:S02]  /*82b0*/  STL [R1], R0 ;  /* 0x0000000001007387 */ /* 0x000fe40000100800 */
        /* <DEDUP_REMOVED lines=91> */
.L_x_377:
[----:B------:R-:W-:-:S12]  /*8870*/  UIADD3 UR11, UR18, -0x1, URZ ;  /* 0xffffffff120b7890 */ /* 0x000fd8000fffe03f */
.L_x_379:
        /* <DEDUP_REMOVED lines=13> */
.L_x_383:
        /* <DEDUP_REMOVED lines=41> */
.L_x_381:
[----:B------:R-:W-:Y:S04]  /*8be0*/  DEPBAR.LE SB0, 0x0 ;  /* 0x000080000000791a */ /* 0x000fe80000000000 */
[----:B------:R-:W-:Y:S01]  /*8bf0*/  BAR.SYNC.DEFER_BLOCKING 0x0 ;  /* 0x0000000000007b1d */ /* 0x000fe20000010000 */
[----:B------:R-:W-:Y:S01]  /*8c00*/  MOV R3, UR11 ;  /* 0x0000000b00037c02 */ /* 0x000fe20008000f00 */
[----:B------:R-:W-:Y:S02]  /*8c10*/  USHF.R.S32.HI UR5, URZ, 0x1f, UR11 ;  /* 0x0000001f3f057899 */ /* 0x000fe4000801140b */
[----:B------:R-:W-:Y:S02]  /*8c20*/  UIMAD UR4, UR12, UR11, URZ ;  /* 0x0000000b0c0472a4 */ /* 0x000fe4000f8e023f */
[----:B------:R-:W-:Y:S02]  /*8c30*/  IMAD.WIDE.U32 R6, R3, UR13, R244 ;  /* 0x0000000d03067c25 */ /* 0x000fe4000f8e00f4 */
[----:B------:R-:W-:Y:S03]  /*8c40*/  UIMAD UR4, UR5, UR13, UR4 ;  /* 0x0000000d050472a4 */ /* 0x000fe6000f8e0204 */
[C---:B------:R-:W-:Y:S03]  /*8c50*/  LEA R4, P0, R6.reuse, c[0x0][0x170], 0x1 ;  /* 0x00005c0006047a11 */ /* 0x040fe600078008ff */
        /* <DEDUP_REMOVED lines=8> */
[----:B------:R-:W-:Y:S03]  /*8ce0*/  IADD3 R6, P0, R8, UR6, RZ ;  /* 0x0000000608067c10 */ /* 0x000fe6000ff1e0ff */
[----:B------:R1:W-:Y:S01]  /*8cf0*/  LDGSTS.E.BYPASS.LTC128B.128 [R240+0x12000], [R4.64+0x80] ;  /* 0x1200008004f07fae */ /* 0x0003e2000b901d50 */
[----:B------:R-:W-:Y:S02]  /*8d00*/  IADD3.X R7, R9, UR8, RZ, P0, !PT ;  /* 0x0000000809077c10 */ /* 0x000fe400087fe4ff */
[----:B------:R-:W-:Y:S03]  /*8d10*/  IADD3 R12, P0, R6, UR6, RZ ;  /* 0x00000006060c7c10 */ /* 0x000fe6000ff1e0ff */
[----:B------:R1:W-:Y:S01]  /*8d20*/  LDGSTS.E.BYPASS.LTC128B.128 [R240+0x14000], [R4.64+0x100] ;  /* 0x1400010004f07fae */ /* 0x0003e2000b901d50 */
[----:B------:R-:W-:Y:S02]  /*8d30*/  IADD3.X R13, R7, UR8, RZ, P0, !PT ;  /* 0x00000008070d7c10 */ /* 0x000fe400087fe4ff */
[----:B------:R-:W-:Y:S03]  /*8d40*/  ISETP.LT.AND P0, PT, RZ, UR11, PT ;  /* 0x0000000bff007c0c */ /* 0x000fe6000bf01270 */
[----:B------:R1:W-:Y:S06]  /*8d50*/  LDGSTS.E.BYPASS.LTC128B.128 [R240+0x16000], [R4.64+0x180] ;  /* 0x1600018004f07fae */ /* 0x0003ec000b901d50 */
[----:B------:R2:W-:Y:S06]  /*8d60*/  LDGSTS.E.BYPASS.LTC128B.128 [R240+0x10800], [R8.64] ;  /* 0x1080000008f07fae */ /* 0x0005ec000b901d50 */
[----:B------:R2:W-:Y:S06]  /*8d70*/  LDGSTS.E.BYPASS.LTC128B.128 [R240+0x12800], [R8.64+0x80] ;  /* 0x1280008008f07fae */ /* 0x0005ec000b901d50 */
[----:B------:R2:W-:Y:S06]  /*8d80*/  LDGSTS.E.BYPASS.LTC128B.128 [R240+0x14800], [R8.64+0x100] ;  /* 0x1480010008f07fae */ /* 0x0005ec000b901d50 */
        /* <DEDUP_REMOVED lines=9> */
[----:B------:R-:W-:Y:S06]  /*8e20*/  LDSM.16.M88.4 R32, [R238] ;  /* 0x00000000ee20783b */ /* 0x000fec0000000200 */
[----:B--2---:R-:W1:Y:S06]  /*8e30*/  LDSM.16.M88.4 R8, [R237+0x8000] ;  /* 0x00800000ed08783b */ /* 0x004e6c0000000200 */
[----:B------:R-:W3:Y:S06]  /*8e40*/  LDSM.16.M88.4 R16, [R237+0x8800] ;  /* 0x00880000ed10783b */ /* 0x000eec0000000200 */
[----:B------:R-:W2:Y:S06]  /*8e50*/  LDSM.16.M88.4 R24, [R237+0x9000] ;  /* 0x00900000ed18783b */ /* 0x000eac0000000200 */
[----:B------:R-:W0:Y:S06]  /*8e60*/  LDGDEPBAR ;  /* 0x00000000000079af */ /* 0x000e2c0000000000 */
[----:B------:R-:W4:Y:S06]  /*8e70*/  LDSM.16.M88.4 R164, [R237+0x9800] ;  /* 0x00980000eda4783b */ /* 0x000f2c0000000200 */
[----:B------:R-:W-:Y:S06]  /*8e80*/  LDSM.16.M88.4 R168, [R236] ;  /* 0x00000000eca8783b */ /* 0x000fec0000000200 */
[----:B------:R-:W5:Y:S01]  /*8e90*/  LDSM.16.M88.4 R172, [R235] ;  /* 0x00000000ebac783b */ /* 0x000f620000000200 */
[C---:B-1----:R-:W-:Y:S05]  /*8ea0*/  HMMA.16816.F32 R4, R32.reuse, R8, RZ ;  /* 0x000000082004723c */ /* 0x042fea00000018ff */
[----:B------:R-:W1:Y:S03]  /*8eb0*/  LDSM.16.M88.4 R176, [R227] ;  /* 0x00000000e3b0783b */ /* 0x000e660000000200 */
[C---:B------:R-:W-:Y:S03]  /*8ec0*/  HMMA.16816.F32 R8, R32.reuse, R10, RZ ;  /* 0x0000000a2008723c */ /* 0x040fe600000018ff */
[----:B------:R-:W1:Y:S06]  /*8ed0*/  LDSM.16.M88.4 R180, [R226] ;  /* 0x00000000e2b4783b */ /* 0x000e6c0000000200 */
[----:B------:R-:W1:Y:S01]  /*8ee0*/  LDSM.16.M88.4 R184, [R225] ;  /* 0x00000000e1b8783b */ /* 0x000e620000000200 */
[C---:B---3--:R-:W-:Y:S05]  /*8ef0*/  HMMA.16816.F32 R12, R32.reuse, R16, RZ ;  /* 0x00000010200c723c */ /* 0x048fea00000018ff */
[----:B------:R-:W-:Y:S03]  /*8f00*/  LDSM.16.M88.4 R188, [R234] ;  /* 0x00000000eabc783b */ /* 0x000fe60000000200 */
[C---:B------:R-:W-:Y:S03]  /*8f10*/  HMMA.16816.F32 R16, R32.reuse, R18, RZ ;  /* 0x000000122010723c */ /* 0x040fe600000018ff */
[----:B------:R-:W3:Y:S05]  /*8f20*/  LDSM.16.M88.4 R192, [R231+0x8000] ;  /* 0x00800000e7c0783b */ /* 0x000eea0000000200 */
[C---:B--2---:R-:W-:Y:S01]  /*8f30*/  HMMA.16816.F32 R20, R32.reuse, R24, RZ ;  /* 0x000000182014723c */ /* 0x044fe200000018ff */
[----:B------:R-:W-:Y:S06]  /*8f40*/  LDSM.16.M88.4 R196, [R231+0x9000] ;  /* 0x00900000e7c4783b */ /* 0x000fec0000000200 */
[----:B------:R-:W-:Y:S01]  /*8f50*/  LDSM.16.M88.4 R200, [R231+0x9800] ;  /* 0x00980000e7c8783b */ /* 0x000fe20000000200 */
[C---:B------:R-:W-:Y:S05]  /*8f60*/  HMMA.16816.F32 R24, R32.reuse, R26, RZ ;  /* 0x0000001a2018723c */ /* 0x040fea00000018ff */
[----:B------:R-:W-:Y:S03]  /*8f70*/  LDSM.16.M88.4 R204, [R233] ;  /* 0x00000000e9cc783b */ /* 0x000fe60000000200 */
[C---:B----4-:R-:W-:Y:S03]  /*8f80*/  HMMA.16816.F32 R28, R32.reuse, R164, RZ ;  /* 0x000000a4201c723c */ /* 0x050fe600000018ff */
[----:B------:R-:W-:Y:S05]  /*8f90*/  LDSM.16.M88.4 R208, [R224] ;  /* 0x00000000e0d0783b */ /* 0x000fea0000000200 */
[----:B------:R-:W-:Y:S01]  /*8fa0*/  HMMA.16816.F32 R32, R32, R166, RZ ;  /* 0x000000a62020723c */ /* 0x000fe200000018ff */
[----:B------:R-:W2:Y:S07]  /*8fb0*/  LDSM.16.M88.4 R164, [R231+0x8800] ;  /* 0x00880000e7a4783b */ /* 0x000eae0000000200 */
[C---:B-----5:R-:W-:Y:S08]  /*8fc0*/  HMMA.16816.F32 R4, R168.reuse, R172, R4 ;  /* 0x000000aca804723c */ /* 0x060ff00000001804 */
        /* <DEDUP_REMOVED lines=10> */
[----:B------:R-:W1:Y:S06]  /*9070*/  LDSM.16.M88.4 R168, [R224+0x800] ;  /* 0x00080000e0a8783b */ /* 0x000e6c0000000200 */
[----:B------:R-:W4:Y:S01]  /*9080*/  LDSM.16.M88.4 R184, [R237+0xa000] ;  /* 0x00a00000edb8783b */ /* 0x000f220000000200 */
[C---:B---3--:R-:W-:Y:S08]  /*9090*/  HMMA.16816.F32 R4, R188.reuse, R192, R4 ;  /* 0x000000c0bc04723c */ /* 0x048ff00000001804 */
[C---:B------:R-:W-:Y:S01]  /*90a0*/  HMMA.16816.F32 R8, R188.reuse, R194, R8 ;  /* 0x000000c2bc08723c */ /* 0x040fe20000001808 */
[----:B------:R-:W-:Y:S07]  /*90b0*/  LDSM.16.M88.4 R192, [R237+0xb800] ;  /* 0x00b80000edc0783b */ /* 0x000fee0000000200 */
[C---:B--2---:R-:W-:Y:S08]  /*90c0*/  HMMA.16816.F32 R12, R188.reuse, R164, R12 ;  /* 0x000000a4bc0c723c */ /* 0x044ff0000000180c */
[C---:B------:R-:W-:Y:S01]  /*90d0*/  HMMA.16816.F32 R16, R188.reuse, R166, R16 ;  /* 0x000000a6bc10723c */ /* 0x040fe20000001810 */
[----:B------:R-:W2:Y:S07]  /*90e0*/  LDSM.16.M88.4 R164, [R237+0xa800] ;  /* 0x00a80000eda4783b */ /* 0x000eae0000000200 */
[C---:B------:R-:W-:Y:S08]  /*90f0*/  HMMA.16816.F32 R20, R188.reuse, R196, R20 ;  /* 0x000000c4bc14723c */ /* 0x040ff00000001814 */
[C---:B------:R-:W-:Y:S01]  /*9100*/  HMMA.16816.F32 R24, R188.reuse, R198, R24 ;  /* 0x000000c6bc18723c */ /* 0x040fe20000001818 */
[----:B------:R-:W-:Y:S07]  /*9110*/  LDSM.16.M88.4 R196, [R236+0x2000] ;  /* 0x00200000ecc4783b */ /* 0x000fee0000000200 */
[C---:B------:R-:W-:Y:S08]  /*9120*/  HMMA.16816.F32 R28, R188.reuse, R200, R28 ;  /* 0x000000c8bc1c723c */ /* 0x040ff0000000181c */
[----:B------:R-:W-:Y:S01]  /*9130*/  HMMA.16816.F32 R32, R188, R202, R32 ;  /* 0x000000cabc20723c */ /* 0x000fe20000001820 */
[----:B------:R-:W3:Y:S06]  /*9140*/  LDSM.16.M88.4 R188, [R237+0xb000] ;  /* 0x00b00000edbc783b */ /* 0x000eec0000000200 */
[----:B------:R-:W5:Y:S01]  /*9150*/  LDSM.16.M88.4 R200, [R223] ;  /* 0x00000000dfc8783b */ /* 0x000f620000000200 */
        /* <DEDUP_REMOVED lines=8> */
[----:B------:R-:W1:Y:S07]  /*91e0*/  LDSM.16.M88.4 R172, [R221] ;  /* 0x00000000ddac783b */ /* 0x000e6e0000000200 */
[C---:B------:R-:W-:Y:S08]  /*91f0*/  HMMA.16816.F32 R28, R204.reuse, R176, R28 ;  /* 0x000000b0cc1c723c */ /* 0x040ff0000000181c */
[----:B------:R-:W-:Y:S01]  /*9200*/  HMMA.16816.F32 R32, R204, R178, R32 ;  /* 0x000000b2cc20723c */ /* 0x000fe20000001820 */
[----:B------:R-:W1:Y:S06]  /*9210*/  LDSM.16.M88.4 R176, [R220] ;  /* 0x00000000dcb0783b */ /* 0x000e6c0000000200 */
[----:B------:R-:W1:Y:S01]  /*9220*/  LDSM.16.M88.4 R204, [R234+0x2000] ;  /* 0x00200000eacc783b */ /* 0x000e620000000200 */
[C---:B----4-:R-:W-:Y:S08]  /*9230*/  HMMA.16816.F32 R4, R180.reuse, R184, R4 ;  /* 0x000000b8b404723c */ /* 0x050ff00000001804 */
[C---:B------:R-:W-:Y:S01]  /*9240*/  HMMA.16816.F32 R8, R180.reuse, R186, R8 ;  /* 0x000000bab408723c */ /* 0x040fe20000001808 */
[----:B------:R-:W-:Y:S07]  /*9250*/  LDSM.16.M88.4 R184, [R231+0xb800] ;  /* 0x00b80000e7b8783b */ /* 0x000fee0000000200 */
[C---:B--2---:R-:W-:Y:S08]  /*9260*/  HMMA.16816.F32 R12, R180.reuse, R164, R12 ;  /* 0x000000a4b40c723c */ /* 0x044ff0000000180c */
[C---:B------:R-:W-:Y:S01]  /*9270*/  HMMA.16816.F32 R16, R180.reuse, R166, R16 ;  /* 0x000000a6b410723c */ /* 0x040fe20000001810 */
[----:B------:R-:W2:Y:S07]  /*9280*/  LDSM.16.M88.4 R164, [R231+0xa800] ;  /* 0x00a80000e7a4783b */ /* 0x000eae0000000200 */
[C---:B---3--:R-:W-:Y:S08]  /*9290*/  HMMA.16816.F32 R20, R180.reuse, R188, R20 ;  /* 0x000000bcb414723c */ /* 0x048ff00000001814 */
[C---:B------:R-:W-:Y:S01]  /*92a0*/  HMMA.16816.F32 R24, R180.reuse, R190, R24 ;  /* 0x000000beb418723c */ /* 0x040fe20000001818 */
[----:B------:R-:W-:Y:S07]  /*92b0*/  LDSM.16.M88.4 R188, [R233+0x2000] ;  /* 0x00200000e9bc783b */ /* 0x000fee0000000200 */
[C---:B------:R-:W-:Y:S08]  /*92c0*/  HMMA.16816.F32 R28, R180.reuse, R192, R28 ;  /* 0x000000c0b41c723c */ /* 0x040ff0000000181c */
[----:B------:R-:W-:Y:S01]  /*92d0*/  HMMA.16816.F32 R32, R180, R194, R32 ;  /* 0x000000c2b420723c */ /* 0x000fe20000001820 */
[----:B------:R-:W3:Y:S06]  /*92e0*/  LDSM.16.M88.4 R180, [R231+0xb000] ;  /* 0x00b00000e7b4783b */ /* 0x000eec0000000200 */
[----:B------:R-:W4:Y:S01]  /*92f0*/  LDSM.16.M88.4 R192, [R224+0x2000] ;  /* 0x00200000e0c0783b */ /* 0x000f220000000200 */
[C---:B-----5:R-:W-:Y:S08]  /*9300*/  HMMA.16816.F32 R4, R196.reuse, R200, R4 ;  /* 0x000000c8c404723c */ /* 0x060ff00000001804 */
[C---:B------:R-:W-:Y:S01]  /*9310*/  HMMA.16816.F32 R8, R196.reuse, R202, R8 ;  /* 0x000000cac408723c */ /* 0x040fe20000001808 */
[----:B------:R-:W-:Y:S07]  /*9320*/  LDSM.16.M88.4 R200, [R237+0xc000] ;  /* 0x00c00000edc8783b */ /* 0x000fee0000000200 */
[C---:B-1----:R-:W-:Y:S08]  /*9330*/  HMMA.16816.F32 R12, R196.reuse, R168, R12 ;  /* 0x000000a8c40c723c */ /* 0x042ff0000000180c */
[C---:B------:R-:W-:Y:S01]  /*9340*/  HMMA.16816.F32 R16, R196.reuse, R170, R16 ;  /* 0x000000aac410723c */ /* 0x040fe20000001810 */
[----:B------:R-:W1:Y:S07]  /*9350*/  LDSM.16.M88.4 R168, [R224+0x2800] ;  /* 0x00280000e0a8783b */ /* 0x000e6e0000000200 */
[C---:B------:R-:W-:Y:S08]  /*9360*/  HMMA.16816.F32 R20, R196.reuse, R172, R20 ;  /* 0x000000acc414723c */ /* 0x040ff00000001814 */
[C---:B------:R-:W-:Y:S01]  /*9370*/  HMMA.16816.F32 R24, R196.reuse, R174, R24 ;  /* 0x000000aec418723c */ /* 0x040fe20000001818 */
[----:B------:R-:W5:Y:S07]  /*9380*/  LDSM.16.M88.4 R172, [R224+0x3000] ;  /* 0x00300000e0ac783b */ /* 0x000f6e0000000200 */
[C---:B------:R-:W-:Y:S08]  /*9390*/  HMMA.16816.F32 R28, R196.reuse, R176, R28 ;  /* 0x000000b0c41c723c */ /* 0x040ff0000000181c */
[----:B------:R-:W-:Y:S01]  /*93a0*/  HMMA.16816.F32 R32, R196, R178, R32 ;  /* 0x000000b2c420723c */ /* 0x000fe20000001820 */
[----:B------:R-:W1:Y:S06]  /*93b0*/  LDSM.16.M88.4 R176, [R224+0x3800] ;  /* 0x00380000e0b0783b */ /* 0x000e6c0000000200 */
[----:B------:R-:W1:Y:S01]  /*93c0*/  LDSM.16.M88.4 R196, [R238+0x4000] ;  /* 0x00400000eec4783b */ /* 0x000e620000000200 */
        /* <DEDUP_REMOVED lines=11> */
[----:B------:R-:W2:Y:S06]  /*9480*/  LDSM.16.M88.4 R184, [R237+0xd800] ;  /* 0x00d80000edb8783b */ /* 0x000eac0000000200 */
[----:B------:R-:W2:Y:S01]  /*9490*/  LDSM.16.M88.4 R204, [R236+0x4000] ;  /* 0x00400000eccc783b */ /* 0x000ea20000000200 */
[C---:B----4-:R-:W-:Y:S08]  /*94a0*/  HMMA.16816.F32 R4, R188.reuse, R192, R4 ;  /* 0x000000c0bc04723c */ /* 0x050ff00000001804 */
[C---:B------:R-:W-:Y:S01]  /*94b0*/  HMMA.16816.F32 R8, R188.reuse, R194, R8 ;  /* 0x000000c2bc08723c */ /* 0x040fe20000001808 */
[----:B------:R-:W-:Y:S07]  /*94c0*/  LDSM.16.M88.4 R192, [R231+0xc000] ;  /* 0x00c00000e7c0783b */ /* 0x000fee0000000200 */
[C---:B-1----:R-:W-:Y:S08]  /*94d0*/  HMMA.16816.F32 R12, R188.reuse, R168, R12 ;  /* 0x000000a8bc0c723c */ /* 0x042ff0000000180c */
[C---:B------:R-:W-:Y:S01]  /*94e0*/  HMMA.16816.F32 R16, R188.reuse, R170, R16 ;  /* 0x000000aabc10723c */ /* 0x040fe20000001810 */
[----:B------:R-:W1:Y:S07]  /*94f0*/  LDSM.16.M88.4 R168, [R218] ;  /* 0x00000000daa8783b */ /* 0x000e6e0000000200 */
[C---:B-----5:R-:W-:Y:S08]  /*9500*/  HMMA.16816.F32 R20, R188.reuse, R172, R20 ;  /* 0x000000acbc14723c */ /* 0x060ff00000001814 */
[C---:B------:R-:W-:Y:S01]  /*9510*/  HMMA.16816.F32 R24, R188.reuse, R174, R24 ;  /* 0x000000aebc18723c */ /* 0x040fe20000001818 */
[----:B------:R-:W4:Y:S07]  /*9520*/  LDSM.16.M88.4 R172, [R217] ;  /* 0x00000000d9ac783b */ /* 0x000f2e0000000200 */
[C---:B------:R-:W-:Y:S08]  /*9530*/  HMMA.16816.F32 R28, R188.reuse, R176, R28 ;  /* 0x000000b0bc1c723c */ /* 0x040ff0000000181c */
[----:B------:R-:W-:Y:S01]  /*9540*/  HMMA.16816.F32 R32, R188, R178, R32 ;  /* 0x000000b2bc20723c */ /* 0x000fe20000001820 */
[----:B------:R-:W5:Y:S06]  /*9550*/  LDSM.16.M88.4 R176, [R216] ;  /* 0x00000000d8b0783b */ /* 0x000f6c0000000200 */
[----:B------:R-:W1:Y:S01]  /*9560*/  LDSM.16.M88.4 R188, [R234+0x4000] ;  /* 0x00400000eabc783b */ /* 0x000e620000000200 */
[C---:B------:R-:W-:Y:S08]  /*9570*/  HMMA.16816.F32 R4, R196.reuse, R200, R4 ;  /* 0x000000c8c404723c */ /* 0x040ff00000001804 */
[C---:B------:R-:W-:Y:S01]  /*9580*/  HMMA.16816.F32 R8, R196.reuse, R202, R8 ;  /* 0x000000cac408723c */ /* 0x040fe20000001808 */
[----:B------:R-:W-:Y:S07]  /*9590*/  LDSM.16.M88.4 R200, [R224+0x4000] ;  /* 0x00400000e0c8783b */ /* 0x000fee0000000200 */
        /* <DEDUP_REMOVED lines=10> */
[C---:B------:R-:W-:Y:S08]  /*9640*/  HMMA.16816.F32 R4, R204.reuse, R208, R4 ;  /* 0x000000d0cc04723c */ /* 0x040ff00000001804 */
[C---:B------:R-:W-:Y:S01]  /*9650*/  HMMA.16816.F32 R8, R204.reuse, R210, R8 ;  /* 0x000000d2cc08723c */ /* 0x040fe20000001808 */
[----:B------:R-:W-:Y:S07]  /*9660*/  LDSM.16.M88.4 R208, [R237+0xe000] ;  /* 0x00e00000edd0783b */ /* 0x000fee0000000200 */
[C---:B-1----:R-:W-:Y:S08]  /*9670*/  HMMA.16816.F32 R12, R204.reuse, R168, R12 ;  /* 0x000000a8cc0c723c */ /* 0x042ff0000000180c */
[C---:B------:R-:W-:Y:S01]  /*9680*/  HMMA.16816.F32 R16, R204.reuse, R170, R16 ;  /* 0x000000aacc10723c */ /* 0x040fe20000001810 */
[----:B------:R-:W1:Y:S07]  /*9690*/  LDSM.16.M88.4 R168, [R224+0x4800] ;  /* 0x00480000e0a8783b */ /* 0x000e6e0000000200 */
[C---:B----4-:R-:W-:Y:S08]  /*96a0*/  HMMA.16816.F32 R20, R204.reuse, R172, R20 ;  /* 0x000000accc14723c */ /* 0x050ff00000001814 */
[C---:B------:R-:W-:Y:S01]  /*96b0*/  HMMA.16816.F32 R24, R204.reuse, R174, R24 ;  /* 0x000000aecc18723c */ /* 0x040fe20000001818 */
[----:B------:R-:W4:Y:S07]  /*96c0*/  LDSM.16.M88.4 R172, [R224+0x5000] ;  /* 0x00500000e0ac783b */ /* 0x000f2e0000000200 */
[C---:B-----5:R-:W-:Y:S08]  /*96d0*/  HMMA.16816.F32 R28, R204.reuse, R176, R28 ;  /* 0x000000b0cc1c723c */ /* 0x060ff0000000181c */
[----:B------:R-:W-:Y:S01]  /*96e0*/  HMMA.16816.F32 R32, R204, R178, R32 ;  /* 0x000000b2cc20723c */ /* 0x000fe20000001820 */
[----:B------:R-:W5:Y:S06]  /*96f0*/  LDSM.16.M88.4 R176, [R224+0x5800] ;  /* 0x00580000e0b0783b */ /* 0x000f6c0000000200 */
        /* <DEDUP_REMOVED lines=19> */
[----:B------:R-:W1:Y:S07]  /*9830*/  LDSM.16.M88.4 R168, [R214] ;  /* 0x00000000d6a8783b */ /* 0x000e6e0000000200 */
[C---:B----4-:R-:W-:Y:S08]  /*9840*/  HMMA.16816.F32 R20, R196.reuse, R172, R20 ;  /* 0x000000acc414723c */ /* 0x050ff00000001814 */
[C---:B------:R-:W-:Y:S01]  /*9850*/  HMMA.16816.F32 R24, R196.reuse, R174, R24 ;  /* 0x000000aec418723c */ /* 0x040fe20000001818 */
[----:B------:R-:W4:Y:S07]  /*9860*/  LDSM.16.M88.4 R172, [R213] ;  /* 0x00000000d5ac783b */ /* 0x000f2e0000000200 */
[C---:B-----5:R-:W-:Y:S08]  /*9870*/  HMMA.16816.F32 R28, R196.reuse, R176, R28 ;  /* 0x000000b0c41c723c */ /* 0x060ff0000000181c */
        /* <DEDUP_REMOVED lines=17> */
[C---:B------:R-:W-:Y:S08]  /*9990*/  HMMA.16816.F32 R8, R188.reuse, R194, R8 ;  /* 0x000000c2bc08723c */ /* 0x040ff00000001808 */
[C---:B-1----:R-:W-:Y:S08]  /*99a0*/  HMMA.16816.F32 R12, R188.reuse, R168, R12 ;  /* 0x000000a8bc0c723c */ /* 0x042ff0000000180c */
[C---:B------:R-:W-:Y:S08]  /*99b0*/  HMMA.16816.F32 R16, R188.reuse, R170, R16 ;  /* 0x000000aabc10723c */ /* 0x040ff00000001810 */
[C---:B----4-:R-:W-:Y:S08]  /*99c0*/  HMMA.16816.F32 R20, R188.reuse, R172, R20 ;  /* 0x000000acbc14723c */ /* 0x050ff00000001814 */
[C---:B------:R-:W-:Y:S08]  /*99d0*/  HMMA.16816.F32 R24, R188.reuse, R174, R24 ;  /* 0x000000aebc18723c */ /* 0x040ff00000001818 */
[C---:B-----5:R-:W-:Y:S08]  /*99e0*/  HMMA.16816.F32 R28, R188.reuse, R176, R28 ;  /* 0x000000b0bc1c723c */ /* 0x060ff0000000181c */
[----:B------:R-:W-:Y:S08]  /*99f0*/  HMMA.16816.F32 R32, R188, R178, R32 ;  /* 0x000000b2bc20723c */ /* 0x000ff00000001820 */
[C---:B------:R-:W-:Y:S08]  /*9a00*/  HMMA.16816.F32 R4, R196.reuse, R200, R4 ;  /* 0x000000c8c404723c */ /* 0x040ff00000001804 */
[C---:B------:R-:W-:Y:S08]  /*9a10*/  HMMA.16816.F32 R8, R196.reuse, R202, R8 ;  /* 0x000000cac408723c */ /* 0x040ff00000001808 */
[C---:B--2---:R-:W-:Y:S08]  /*9a20*/  HMMA.16816.F32 R12, R196.reuse, R164, R12 ;  /* 0x000000a4c40c723c */ /* 0x044ff0000000180c */
[C---:B------:R-:W-:Y:S01]  /*9a30*/  HMMA.16816.F32 R16, R196.reuse, R166, R16 ;  /* 0x000000a6c410723c */ /* 0x040fe20000001810 */
[----:B------:R-:W1:Y:S07]  /*9a40*/  LDSM.16.M88.4 R164, [R224+0x6800] ;  /* 0x00680000e0a4783b */ /* 0x000e6e0000000200 */
[C---:B---3--:R-:W-:Y:S08]  /*9a50*/  HMMA.16816.F32 R20, R196.reuse, R180, R20 ;  /* 0x000000b4c414723c */ /* 0x048ff00000001814 */
[C---:B------:R-:W-:Y:S08]  /*9a60*/  HMMA.16816.F32 R24, R196.reuse, R182, R24 ;  /* 0x000000b6c418723c */ /* 0x040ff00000001818 */
[C---:B------:R-:W-:Y:S08]  /*9a70*/  HMMA.16816.F32 R28, R196.reuse, R184, R28 ;  /* 0x000000b8c41c723c */ /* 0x040ff0000000181c */
[----:B------:R-:W-:Y:S08]  /*9a80*/  HMMA.16816.F32 R32, R196, R186, R32 ;  /* 0x000000bac420723c */ /* 0x000ff00000001820 */
[C---:B------:R-:W-:Y:S08]  /*9a90*/  HMMA.16816.F32 R4, R204.reuse, R208, R4 ;  /* 0x000000d0cc04723c */ /* 0x040ff00000001804 */
[C---:B------:R-:W-:Y:S08]  /*9aa0*/  HMMA.16816.F32 R8, R204.reuse, R210, R8 ;  /* 0x000000d2cc08723c */ /* 0x040ff00000001808 */
[C---:B-1----:R-:W-:Y:S08]  /*9ab0*/  HMMA.16816.F32 R12, R204.reuse, R164, R12 ;  /* 0x000000a4cc0c723c */ /* 0x042ff0000000180c */
[----:B------:R-:W-:Y:S01]  /*9ac0*/  FMUL.FTZ R4, R4, c[0x0][0x2ec] ;  /* 0x0000bb0004047a20 */ /* 0x000fe20000410000 */
[C---:B------:R-:W-:Y:S03]  /*9ad0*/  HMMA.16816.F32 R16, R204.reuse, R166, R16 ;  /* 0x000000a6cc10723c */ /* 0x040fe60000001810 */
[----:B------:R-:W1:Y:S01]  /*9ae0*/  MUFU.TANH R183, R4 ;  /* 0x0000000400b77308 */ /* 0x000e620000002400 */
[----:B------:R-:W-:Y:S02]  /*9af0*/  FMUL.FTZ R5, R5, c[0x0][0x2ec] ;  /* 0x0000bb0005057a20 */ /* 0x000fe40000410000 */
[----:B------:R-:W-:Y:S02]  /*9b00*/  FMUL.FTZ R6, R6, c[0x0][0x2ec] ;  /* 0x0000bb0006067a20 */ /* 0x000fe40000410000 */
[----:B------:R-:W-:Y:S04]  /*9b10*/  FMUL.FTZ R7, R7, c[0x0][0x2ec] ;  /* 0x0000bb0007077a20 */ /* 0x000fe80000410000 */
[----:B------:R-:W-:Y:S01]  /*9b20*/  FMUL.FTZ R8, R8, c[0x0][0x2ec] ;  /* 0x0000bb0008087a20 */ /* 0x000fe20000410000 */
[----:B------:R-:W2:Y:S01]  /*9b30*/  MUFU.TANH R177, R5 ;  /* 0x0000000500b17308 */ /* 0x000ea20000002400 */
[----:B------:R-:W-:Y:S02]  /*9b40*/  FMUL.FTZ R9, R9, c[0x0][0x2ec] ;  /* 0x0000bb0009097a20 */ /* 0x000fe40000410000 */
[----:B------:R-:W-:Y:S02]  /*9b50*/  FMUL.FTZ R10, R10, c[0x0][0x2ec] ;  /* 0x0000bb000a0a7a20 */ /* 0x000fe40000410000 */
[----:B------:R-:W-:Y:S02]  /*9b60*/  FMUL.FTZ R11, R11, c[0x0][0x2ec] ;  /* 0x0000bb000b0b7a20 */ /* 0x000fe40000410000 */
[----:B------:R-:W-:Y:S02]  /*9b70*/  FMUL.FTZ R12, R12, c[0x0][0x2ec] ;  /* 0x0000bb000c0c7a20 */ /* 0x000fe40000410000 */
[----:B------:R-:W-:Y:S01]  /*9b80*/  FMUL.FTZ R13, R13, c[0x0][0x2ec] ;  /* 0x0000bb000d0d7a20 */ /* 0x000fe20000410000 */
[----:B------:R-:W3:Y:S01]  /*9b90*/  MUFU.TANH R182, R6 ;  /* 0x0000000600b67308 */ /* 0x000ee20000002400 */
[----:B------:R-:W-:Y:S02]  /*9ba0*/  FMUL.FTZ R14, R14, c[0x0][0x2ec] ;  /* 0x0000bb000e0e7a20 */ /* 0x000fe40000410000 */
[----:B------:R-:W-:Y:S02]  /*9bb0*/  FMUL.FTZ R15, R15, c[0x0][0x2ec] ;  /* 0x0000bb000f0f7a20 */ /* 0x000fe40000410000 */
[----:B------:R-:W-:Y:S02]  /*9bc0*/  FMUL.FTZ R16, R16, c[0x0][0x2ec] ;  /* 0x0000bb0010107a20 */ /* 0x000fe40000410000 */
[----:B------:R-:W-:Y:S02]  /*9bd0*/  FMUL.FTZ R17, R17, c[0x0][0x2ec] ;  /* 0x0000bb0011117a20 */ /* 0x000fe40000410000 */
[----:B------:R-:W-:Y:S01]  /*9be0*/  FMUL.FTZ R18, R18, c[0x0][0x2ec] ;  /* 0x0000bb0012127a20 */ /* 0x000fe20000410000 */
[----:B------:R4:W1:Y:S01]  /*9bf0*/  MUFU.TANH R181, R7 ;  /* 0x0000000700b57308 */ /* 0x0008620000002400 */
[----:B------:R-:W-:Y:S09]  /*9c00*/  FMUL.FTZ R19, R19, c[0x0][0x2ec] ;  /* 0x0000bb0013137a20 */ /* 0x000ff20000410000 */
[----:B------:R-:W1:Y:S10]  /*9c10*/  MUFU.TANH R180, R8 ;  /* 0x0000000800b47308 */ /* 0x000e740000002400 */
[----:B------:R-:W1:Y:S01]  /*9c20*/  MUFU.TANH R193, R9 ;  /* 0x0000000900c17308 */ /* 0x000e620000002400 */
[----:B----4-:R-:W4:Y:S09]  /*9c30*/  LDSM.16.M88.4 R4, [R224+0x7000] ;  /* 0x00700000e004783b */ /* 0x010f320000000200 */
[----:B------:R-:W1:Y:S10]  /*9c40*/  MUFU.TANH R192, R10 ;  /* 0x0000000a00c07308 */ /* 0x000e740000002400 */
[----:B------:R5:W1:Y:S10]  /*9c50*/  MUFU.TANH R191, R11 ;  /* 0x0000000b00bf7308 */ /* 0x000a740000002400 */
[----:B------:R1:W1:Y:S10]  /*9c60*/  MUFU.TANH R175, R12 ;  /* 0x0000000c00af7308 */ /* 0x0002740000002400 */
[----:B------:R1:W1:Y:S01]  /*9c70*/  MUFU.TANH R174, R13 ;  /* 0x0000000d00ae7308 */ /* 0x0002620000002400 */
[----:B-----5:R-:W5:Y:S01]  /*9c80*/  LDSM.16.M88.4 R8, [R224+0x7800] ;  /* 0x00780000e008783b */ /* 0x020f620000000200 */
[----:B------:R-:W-:Y:S04]  /*9c90*/  DEPBAR.LE SB0, 0x0 ;  /* 0x000080000000791a */ /* 0x000fe80000000000 */
[C---:B----4-:R-:W-:Y:S04]  /*9ca0*/  HMMA.16816.F32 R20, R204.reuse, R4, R20 ;  /* 0x00000004cc14723c */ /* 0x050fe80000001814 */
[----:B------:R4:W1:Y:S01]  /*9cb0*/  MUFU.TANH R173, R14 ;  /* 0x0000000e00ad7308 */ /* 0x0008620000002400 */
[----:B------:R-:W-:Y:S03]  /*9cc0*/  BAR.SYNC.DEFER_BLOCKING 0x0 ;  /* 0x0000000000007b1d */ /* 0x000fe60000010000 */
[C---:B------:R-:W-:Y:S06]  /*9cd0*/  HMMA.16816.F32 R24, R204.reuse, R6, R24 ;  /* 0x00000006cc18723c */ /* 0x040fec0000001818 */
[----:B------:R4:W1:Y:S10]  /*9ce0*/  MUFU.TANH R172, R15 ;  /* 0x0000000f00ac7308 */ /* 0x0008740000002400 */
[----:B------:R4:W1:Y:S01]  /*9cf0*/  MUFU.TANH R171, R16 ;  /* 0x0000001000ab7308 */ /* 0x0008620000002400 */
[----:B------:R-:W-:Y:S02]  /*9d00*/  FMUL.FTZ R20, R20, c[0x0][0x2ec] ;  /* 0x0000bb0014147a20 */ /* 0x000fe40000410000 */
[----:B------:R-:W-:Y:S02]  /*9d10*/  FMUL.FTZ R21, R21, c[0x0][0x2ec] ;  /* 0x0000bb0015157a20 */ /* 0x000fe40000410000 */
[----:B------:R-:W-:Y:S02]  /*9d20*/  FMUL.FTZ R22, R22, c[0x0][0x2ec] ;  /* 0x0000bb0016167a20 */ /* 0x000fe40000410000 */
[----:B------:R-:W-:Y:S03]  /*9d30*/  FMUL.FTZ R23, R23, c[0x0][0x2ec] ;  /* 0x0000bb0017177a20 */ /* 0x000fe60000410000 */
[----:B------:R4:W1:Y:S01]  /*9d40*/  MUFU.TANH R170, R17 ;  /* 0x0000001100aa7308 */ /* 0x0008620000002400 */
[----:B------:R-:W-:Y:S02]  /*9d50*/  FMUL.FTZ R24, R24, c[0x0][0x2ec] ;  /* 0x0000bb0018187a20 */ /* 0x000fe40000410000 */
[----:B------:R-:W-:Y:S01]  /*9d60*/  FMUL.FTZ R25, R25, c[0x0][0x2ec] ;  /* 0x0000bb0019197a20 */ /* 0x000fe20000410000 */
[C---:B-----5:R-:W-:Y:S03]  /*9d70*/  HMMA.16816.F32 R28, R204.reuse, R8, R28 ;  /* 0x00000008cc1c723c */ /* 0x060fe6000000181c */
[----:B------:R-:W-:Y:S02]  /*9d80*/  FMUL.FTZ R26, R26, c[0x0][0x2ec] ;  /* 0x0000bb001a1a7a20 */ /* 0x000fe40000410000 */
[----:B------:R-:W-:Y:S01]  /*9d90*/  FMUL.FTZ R27, R27, c[0x0][0x2ec] ;  /* 0x0000bb001b1b7a20 */ /* 0x000fe20000410000 */
[----:B------:R4:W1:Y:S02]  /*9da0*/  MUFU.TANH R169, R18 ;  /* 0x0000001200a97308 */ /* 0x0008640000002400 */
[----:B------:R-:W-:Y:S08]  /*9db0*/  HMMA.16816.F32 R32, R204, R10, R32 ;  /* 0x0000000acc20723c */ /* 0x000ff00000001820 */
[----:B------:R4:W1:Y:S08]  /*9dc0*/  MUFU.TANH R168, R19 ;  /* 0x0000001300a87308 */ /* 0x0008700000002400 */
[----:B------:R-:W-:Y:S02]  /*9dd0*/  FMUL.FTZ R28, R28, c[0x0][0x2ec] ;  /* 0x0000bb001c1c7a20 */ /* 0x000fe40000410000 */
[----:B------:R4:W1:Y:S01]  /*9de0*/  MUFU.TANH R210, R20 ;  /* 0x0000001400d27308 */ /* 0x0008620000002400 */
[----:B------:R-:W-:Y:S02]  /*9df0*/  FMUL.FTZ R29, R29, c[0x0][0x2ec] ;  /* 0x0000bb001d1d7a20 */ /* 0x000fe40000410000 */
[----:B------:R-:W-:Y:S02]  /*9e00*/  FMUL.FTZ R30, R30, c[0x0][0x2ec] ;  /* 0x0000bb001e1e7a20 */ /* 0x000fe40000410000 */
[----:B------:R-:W-:Y:S02]  /*9e10*/  FMUL.FTZ R31, R31, c[0x0][0x2ec] ;  /* 0x0000bb001f1f7a20 */ /* 0x000fe40000410000 */
[----:B------:R-:W-:Y:S02]  /*9e20*/  FMUL.FTZ R32, R32, c[0x0][0x2ec] ;  /* 0x0000bb0020207a20 */ /* 0x000fe40000410000 */
[----:B------:R-:W-:Y:S01]  /*9e30*/  FMUL.FTZ R33, R33, c[0x0][0x2ec] ;  /* 0x0000bb0021217a20 */ /* 0x000fe20000410000 */
[----:B------:R4:W1:Y:S01]  /*9e40*/  MUFU.TANH R209, R21 ;  /* 0x0000001500d17308 */ /* 0x0008620000002400 */
[----:B------:R-:W-:Y:S02]  /*9e50*/  FMUL.FTZ R34, R34, c[0x0][0x2ec] ;  /* 0x0000bb0022227a20 */ /* 0x000fe40000410000 */
[----:B------:R-:W-:Y:S07]  /*9e60*/  FMUL.FTZ R35, R35, c[0x0][0x2ec] ;  /* 0x0000bb0023237a20 */ /* 0x000fee0000410000 */
[----:B------:R4:W1:Y:S10]  /*9e70*/  MUFU.TANH R208, R22 ;  /* 0x0000001600d07308 */ /* 0x0008740000002400 */
        /* <DEDUP_REMOVED lines=12> */
[----:B------:R4:W1:Y:S02]  /*9f40*/  MUFU.TANH R165, R35 ;  /* 0x0000002300a57308 */ /* 0x0008640000002400 */
[----:B-1234-:R-:W-:-:S05]  /*9f50*/  @P0 BRA `(.L_x_383) ;  /* 0xffffe9f000000947 */ /* 0x01efca000383ffff */
.L_x_382:
        /* <DEDUP_REMOVED lines=17> */
[----:B------:R-:W2:Y:S01]  /*a070*/  LDL.LU R211, [R1] ;  /* 0x0000000001d37983 */ /* 0x000ea20000300800 */
        /* <DEDUP_REMOVED lines=19> */
[----:B------:R-:W1:Y:S08]  /*a1b0*/  SHFL.BFLY PT, R6, R5, 0x2, 0x1f ;  /* 0x0c401f0005067f89 */ /* 0x000e7000000e0000 */
[----:B------:R-:W3:Y:S01]  /*a1c0*/  SHFL.BFLY PT, R4, R3, 0x2, 0x1f ;  /* 0x0c401f0003047f89 */ /* 0x000ee200000e0000 */
[----:B-1----:R-:W-:Y:S07]  /*a1d0*/  FMNMX.FTZ R5, R5, R6, !PT ;  /* 0x0000000605057209 */ /* 0x002fee0007810000 */
[----:B------:R-:W1:Y:S01]  /*a1e0*/  SHFL.BFLY PT, R164, R5, 0x1, 0x1f ;  /* 0x0c201f0005a47f89 */ /* 0x000e6200000e0000 */
[----:B---3--:R-:W-:Y:S07]  /*a1f0*/  FMNMX.FTZ R4, R3, R4, !PT ;  /* 0x0000000403047209 */ /* 0x008fee0007810000 */
[----:B------:R-:W3:Y:S01]  /*a200*/  SHFL.BFLY PT, R3, R4, 0x1, 0x1f ;  /* 0x0c201f0004037f89 */ /* 0x000ee200000e0000 */
[----:B-1----:R-:W-:Y:S04]  /*a210*/  FMNMX.FTZ R164, R5, R164, !PT ;  /* 0x000000a405a47209 */ /* 0x002fe80007810000 */
[C---:B------:R-:W-:Y:S01]  /*a220*/  FSETP.NEU.FTZ.AND P1, PT, R164.reuse, -INF , PT ;  /* 0xff800000a400780b */ /* 0x040fe20003f3d000 */
[C---:B------:R-:W-:Y:S02]  /*a230*/  FMUL.FTZ R187, R164.reuse, c[0x0][0x23c] ;  /* 0x00008f00a4bb7a20 */ /* 0x040fe40000410000 */
[----:B------:R-:W-:Y:S01]  /*a240*/  FADD.FTZ R2, -R164, R2 ;  /* 0x00000002a4027221 */ /* 0x000fe20000010100 */
[----:B---3--:R-:W-:Y:S02]  /*a250*/  FMNMX.FTZ R3, R4, R3, !PT ;  /* 0x0000000304037209 */ /* 0x008fe40007810000 */
[----:B------:R-:W-:Y:S01]  /*a260*/  FSEL R187, R187, RZ, P1 ;  /* 0x000000ffbbbb7208 */ /* 0x000fe20000800000 */
[----:B------:R-:W-:Y:S01]  /*a270*/  FMUL.FTZ R2, R2, c[0x0][0x23c] ;  /* 0x00008f0002027a20 */ /* 0x000fe20000410000 */
[C---:B------:R-:W-:Y:S01]  /*a280*/  FSETP.NEU.FTZ.AND P1, PT, R3.reuse, -INF , PT ;  /* 0xff8000000300780b */ /* 0x040fe20003f3d000 */
[----:B------:R-:W-:Y:S02]  /*a290*/  FMUL.FTZ R4, R3, c[0x0][0x23c] ;  /* 0x00008f0003047a20 */ /* 0x000fe40000410000 */
[--C-:B------:R-:W-:Y:S02]  /*a2a0*/  FFMA.FTZ R185, R177, c[0x0][0x23c], -R187.reuse ;  /* 0x00008f00b1b97a23 */ /* 0x100fe400000108bb */
[----:B------:R-:W-:Y:S01]  /*a2b0*/  FADD.FTZ R0, -R3, R0 ;  /* 0x0000000003007221 */ /* 0x000fe20000010100 */
[----:B------:R-:W-:Y:S01]  /*a2c0*/  FSEL R177, R4, RZ, P1 ;  /* 0x000000ff04b17208 */ /* 0x000fe20000800000 */
[--C-:B------:R-:W-:Y:S01]  /*a2d0*/  FFMA.FTZ R186, R183, c[0x0][0x23c], -R187.reuse ;  /* 0x00008f00b7ba7a23 */ /* 0x100fe200000108bb */
[----:B------:R-:W1:Y:S01]  /*a2e0*/  MUFU.EX2 R2, R2 ;  /* 0x0000000200027308 */ /* 0x000e620000000800 */
[----:B------:R-:W-:Y:S02]  /*a2f0*/  FFMA.FTZ R184, R180, c[0x0][0x23c], -R187 ;  /* 0x00008f00b4b87a23 */ /* 0x000fe400000108bb */
[--C-:B------:R-:W-:Y:S02]  /*a300*/  FFMA.FTZ R182, R182, c[0x0][0x23c], -R177.reuse ;  /* 0x00008f00b6b67a23 */ /* 0x100fe400000108b1 */
[----:B------:R-:W-:Y:S02]  /*a310*/  FFMA.FTZ R181, R181, c[0x0][0x23c], -R177 ;  /* 0x00008f00b5b57a23 */ /* 0x000fe400000108b1 */
[----:B------:R-:W-:Y:S02]  /*a320*/  FFMA.FTZ R183, R193, c[0x0][0x23c], -R187 ;  /* 0x00008f00c1b77a23 */ /* 0x000fe400000108bb */
[--C-:B------:R-:W-:Y:S01]  /*a330*/  FFMA.FTZ R180, R192, c[0x0][0x23c], -R177.reuse ;  /* 0x00008f00c0b47a23 */ /* 0x100fe200000108b1 */
[----:B------:R-:W-:Y:S01]  /*a340*/  MUFU.EX2 R186, R186 ;  /* 0x000000ba00ba7308 */ /* 0x000fe20000000800 */
[----:B------:R-:W-:Y:S02]  /*a350*/  FFMA.FTZ R167, R191, c[0x0][0x23c], -R177 ;  /* 0x00008f00bfa77a23 */ /* 0x000fe400000108b1 */
[----:B------:R-:W-:Y:S02]  /*a360*/  FMUL.FTZ R0, R0, c[0x0][0x23c] ;  /* 0x00008f0000007a20 */ /* 0x000fe40000410000 */
[--C-:B------:R-:W-:Y:S02]  /*a370*/  FFMA.FTZ R191, R175, c[0x0][0x23c], -R187.reuse ;  /* 0x00008f00afbf7a23 */ /* 0x100fe400000108bb */
[----:B------:R-:W-:Y:S02]  /*a380*/  FFMA.FTZ R192, R174, c[0x0][0x23c], -R187 ;  /* 0x00008f00aec07a23 */ /* 0x000fe400000108bb */
[--C-:B------:R-:W-:Y:S01]  /*a390*/  FFMA.FTZ R193, R173, c[0x0][0x23c], -R177.reuse ;  /* 0x00008f00adc17a23 */ /* 0x100fe200000108b1 */
[----:B------:R-:W3:Y:S01]  /*a3a0*/  MUFU.EX2 R0, R0 ;  /* 0x0000000000007308 */ /* 0x000ee20000000800 */
[----:B------:R-:W-:Y:S02]  /*a3b0*/  FFMA.FTZ R194, R172, c[0x0][0x23c], -R177 ;  /* 0x00008f00acc27a23 */ /* 0x000fe400000108b1 */
[----:B------:R-:W-:Y:S01]  /*a3c0*/  LDSM.16.MT88.4 R172, [R232+0x14800] ;  /* 0x01480000e8ac783b */ /* 0x000fe20000004200 */
[C---:B-1----:R-:W-:Y:S02]  /*a3d0*/  FMUL.FTZ R4, R2.reuse, R160 ;  /* 0x000000a002047220 */ /* 0x042fe40000410000 */
[C---:B------:R-:W-:Y:S02]  /*a3e0*/  FMUL.FTZ R5, R2.reuse, R161 ;  /* 0x000000a102057220 */ /* 0x040fe40000410000 */
[C---:B------:R-:W-:Y:S02]  /*a3f0*/  FMUL.FTZ R8, R2.reuse, R156 ;  /* 0x0000009c02087220 */ /* 0x040fe40000410000 */
        /* <DEDUP_REMOVED lines=9> */
[C---:B---3--:R-:W-:Y:S02]  /*a490*/  FMUL.FTZ R6, R0.reuse, R162 ;  /* 0x000000a200067220 */ /* 0x048fe40000410000 */
[C---:B------:R-:W-:Y:S02]  /*a4a0*/  FMUL.FTZ R7, R0.reuse, R163 ;  /* 0x000000a300077220 */ /* 0x040fe40000410000 */
[C---:B------:R-:W-:Y:S01]  /*a4b0*/  FMUL.FTZ R10, R0.reuse, R158 ;  /* 0x0000009e000a7220 */ /* 0x040fe20000410000 */
[----:B------:R-:W3:Y:S01]  /*a4c0*/  MUFU.EX2 R181, R181 ;  /* 0x000000b500b57308 */ /* 0x000ee20000000800 */
[C---:B------:R-:W-:Y:S02]  /*a4d0*/  FMUL.FTZ R11, R0.reuse, R159 ;  /* 0x0000009f000b7220 */ /* 0x040fe40000410000 */
[C---:B------:R-:W-:Y:S01]  /*a4e0*/  FMUL.FTZ R18, R0.reuse, R150 ;  /* 0x0000009600127220 */ /* 0x040fe20000410000 */
[----:B-1----:R-:W-:Y:S01]  /*a4f0*/  F2FP.PACK_AB R160, R185, R186 ;  /* 0x000000bab9a0723e */ /* 0x002fe200000000ff */
[C---:B------:R-:W-:Y:S01]  /*a500*/  FMUL.FTZ R19, R0.reuse, R151 ;  /* 0x0000009700137220 */ /* 0x040fe20000410000 */
[----:B------:R-:W-:Y:S01]  /*a510*/  LDSM.16.MT88.4 R156, [R230+0x12800] ;  /* 0x01280000e69c783b */ /* 0x000fe20000004200 */
[C---:B------:R-:W-:Y:S02]  /*a520*/  FMUL.FTZ R26, R0.reuse, R142 ;  /* 0x0000008e001a7220 */ /* 0x040fe40000410000 */
[C---:B------:R-:W-:Y:S01]  /*a530*/  FMUL.FTZ R27, R0.reuse, R143 ;  /* 0x0000008f001b7220 */ /* 0x040fe20000410000 */
[----:B------:R-:W-:Y:S01]  /*a540*/  MUFU.EX2 R184, R184 ;  /* 0x000000b800b87308 */ /* 0x000fe20000000800 */
[C---:B------:R-:W-:Y:S02]  /*a550*/  FMUL.FTZ R34, R0.reuse, R134 ;  /* 0x0000008600227220 */ /* 0x040fe40000410000 */
[----:B------:R-:W-:Y:S01]  /*a560*/  FMUL.FTZ R35, R0, R135 ;  /* 0x0000008700237220 */ /* 0x000fe20000410000 */
[----:B------:R-:W-:Y:S01]  /*a570*/  LDSM.16.MT88.4 R140, [R228+0x12000] ;  /* 0x01200000e48c783b */ /* 0x000fe20000004200 */
[--C-:B------:R-:W-:Y:S02]  /*a580*/  FFMA.FTZ R196, R171, c[0x0][0x23c], -R187.reuse ;  /* 0x00008f00abc47a23 */ /* 0x100fe400000108bb */
[----:B------:R-:W-:Y:S02]  /*a590*/  FFMA.FTZ R195, R170, c[0x0][0x23c], -R187 ;  /* 0x00008f00aac37a23 */ /* 0x000fe400000108bb */
[--C-:B------:R-:W-:Y:S01]  /*a5a0*/  FFMA.FTZ R197, R169, c[0x0][0x23c], -R177.reuse ;  /* 0x00008f00a9c57a23 */ /* 0x100fe200000108b1 */
[----:B------:R-:W1:Y:S01]  /*a5b0*/  MUFU.EX2 R183, R183 ;  /* 0x000000b700b77308 */ /* 0x000e620000000800 */
[--C-:B------:R-:W-:Y:S01]  /*a5c0*/  FFMA.FTZ R198, R168, c[0x0][0x23c], -R177.reuse ;  /* 0x00008f00a8c67a23 */ /* 0x100fe200000108b1 */
[----:B------:R-:W-:Y:S01]  /*a5d0*/  LDSM.16.MT88.4 R132, [R229+0x12000] ;  /* 0x01200000e584783b */ /* 0x000fe20000004200 */
[----:B------:R-:W-:Y:S01]  /*a5e0*/  FFMA.FTZ R207, R179, c[0x0][0x23c], -R177 ;  /* 0x00008f00b3cf7a23 */ /* 0x000fe200000108b1 */
[----:B---3--:R-:W-:Y:S01]  /*a5f0*/  F2FP.PACK_AB R161, R181, R182 ;  /* 0x000000b6b5a1723e */ /* 0x008fe200000000ff */
[C---:B------:R-:W-:Y:S02]  /*a600*/  FMUL.FTZ R36, R2.reuse, R36 ;  /* 0x0000002402247220 */ /* 0x040fe40000410000 */
[----:B------:R-:W-:Y:S02]  /*a610*/  FMUL.FTZ R37, R2, R37 ;  /* 0x0000002502257220 */ /* 0x000fe40000410000 */
[C---:B------:R-:W-:Y:S01]  /*a620*/  FMUL.FTZ R38, R0.reuse, R38 ;  /* 0x0000002600267220 */ /* 0x040fe20000410000 */
[----:B------:R-:W-:Y:S01]  /*a630*/  MUFU.EX2 R180, R180 ;  /* 0x000000b400b47308 */ /* 0x000fe20000000800 */
[----:B------:R-:W-:Y:S01]  /*a640*/  LDSM.16.MT88.4 R148, [R228+0x10800] ;  /* 0x01080000e494783b */ /* 0x000fe20000004200 */
[----:B------:R-:W-:Y:S02]  /*a650*/  FMUL.FTZ R39, R0, R39 ;  /* 0x0000002700277220 */ /* 0x000fe40000410000 */
[C---:B------:R-:W-:Y:S02]  /*a660*/  FMUL.FTZ R40, R2.reuse, R40 ;  /* 0x0000002802287220 */ /* 0x040fe40000410000 */
[----:B------:R-:W-:Y:S02]  /*a670*/  FMUL.FTZ R41, R2, R41 ;  /* 0x0000002902297220 */ /* 0x000fe40000410000 */
[C---:B------:R-:W-:Y:S01]  /*a680*/  FMUL.FTZ R42, R0.reuse, R42 ;  /* 0x0000002a002a7220 */ /* 0x040fe20000410000 */
[----:B------:R-:W-:Y:S01]  /*a690*/  LDSM.16.MT88.4 R168, [R228+0x12800] ;  /* 0x01280000e4a8783b */ /* 0x000fe20000004200 */
[----:B------:R-:W3:Y:S01]  /*a6a0*/  MUFU.EX2 R167, R167 ;  /* 0x000000a700a77308 */ /* 0x000ee20000000800 */
        /* <DEDUP_REMOVED lines=12> */
[----:B------:R-:W1:Y:S01]  /*a770*/  MUFU.EX2 R192, R192 ;  /* 0x000000c000c07308 */ /* 0x000e620000000800 */
[----:B------:R-:W-:Y:S02]  /*a780*/  FMUL.FTZ R53, R2, R53 ;  /* 0x0000003502357220 */ /* 0x000fe40000410000 */
[C---:B------:R-:W-:Y:S01]  /*a790*/  FMUL.FTZ R54, R0.reuse, R54 ;  /* 0x0000003600367220 */ /* 0x040fe20000410000 */
[----:B---3--:R-:W-:Y:S01]  /*a7a0*/  F2FP.PACK_AB R163, R167, R180 ;  /* 0x000000b4a7a3723e */ /* 0x008fe200000000ff */
[----:B------:R-:W-:Y:S02]  /*a7b0*/  FMUL.FTZ R55, R0, R55 ;  /* 0x0000003700377220 */ /* 0x000fe40000410000 */
[C---:B------:R-:W-:Y:S02]  /*a7c0*/  FMUL.FTZ R56, R2.reuse, R56 ;  /* 0x0000003802387220 */ /* 0x040fe40000410000 */
[----:B------:R-:W-:Y:S01]  /*a7d0*/  FMUL.FTZ R57, R2, R57 ;  /* 0x0000003902397220 */ /* 0x000fe20000410000 */
[----:B------:R-:W-:Y:S01]  /*a7e0*/  MUFU.EX2 R193, R193 ;  /* 0x000000c100c17308 */ /* 0x000fe20000000800 */
[C---:B------:R-:W-:Y:S05]  /*a7f0*/  HMMA.16816.F32 R4, R160.reuse, R12, R4 ;  /* 0x0000000ca004723c */ /* 0x040fea0000001804 */
[----:B------:R-:W-:Y:S02]  /*a800*/  FMUL.FTZ R58, R0, R58 ;  /* 0x0000003a003a7220 */ /* 0x000fe40000410000 */
[C---:B------:R-:W-:Y:S01]  /*a810*/  FMUL.FTZ R12, R2.reuse, R152 ;  /* 0x00000098020c7220 */ /* 0x040fe20000410000 */
[C---:B------:R-:W-:Y:S01]  /*a820*/  HMMA.16816.F32 R8, R160.reuse, R14, R8 ;  /* 0x0000000ea008723c */ /* 0x040fe20000001808 */
[----:B------:R-:W3:Y:S03]  /*a830*/  MUFU.EX2 R194, R194 ;  /* 0x000000c200c27308 */ /* 0x000ee60000000800 */
[----:B------:R-:W-:Y:S02]  /*a840*/  FMUL.FTZ R13, R2, R153 ;  /* 0x00000099020d7220 */ /* 0x000fe40000410000 */
[C---:B------:R-:W-:Y:S02]  /*a850*/  FMUL.FTZ R59, R0.reuse, R59 ;  /* 0x0000003b003b7220 */ /* 0x040fe40000410000 */
[C---:B------:R-:W-:Y:S03]  /*a860*/  FMUL.FTZ R14, R0.reuse, R154 ;  /* 0x0000009a000e7220 */ /* 0x040fe60000410000 */
[----:B------:R-:W-:Y:S01]  /*a870*/  MUFU.EX2 R196, R196 ;  /* 0x000000c400c47308 */ /* 0x000fe20000000800 */
[----:B------:R-:W-:Y:S02]  /*a880*/  FMUL.FTZ R15, R0, R155 ;  /* 0x0000009b000f7220 */ /* 0x000fe40000410000 */
[----:B------:R-:W4:Y:S01]  /*a890*/  LDSM.16.MT88.4 R152, [R228+0x10000] ;  /* 0x01000000e498783b */ /* 0x000f220000004200 */
[C---:B------:R-:W-:Y:S02]  /*a8a0*/  FMUL.FTZ R60, R2.reuse, R60 ;  /* 0x0000003c023c7220 */ /* 0x040fe40000410000 */
[----:B------:R-:W-:Y:S02]  /*a8b0*/  FMUL.FTZ R61, R2, R61 ;  /* 0x0000003d023d7220 */ /* 0x000fe40000410000 */
[C---:B------:R-:W-:Y:S02]  /*a8c0*/  HMMA.16816.F32 R12, R160.reuse, R20, R12 ;  /* 0x00000014a00c723c */ /* 0x040fe4000000180c */
[----:B------:R-:W5:Y:S01]  /*a8d0*/  MUFU.EX2 R195, R195 ;  /* 0x000000c300c37308 */ /* 0x000f620000000800 */
[C---:B------:R-:W-:Y:S02]  /*a8e0*/  FMUL.FTZ R62, R0.reuse, R62 ;  /* 0x0000003e003e7220 */ /* 0x040fe40000410000 */
[----:B------:R-:W-:Y:S02]  /*a8f0*/  FMUL.FTZ R63, R0, R63 ;  /* 0x0000003f003f7220 */ /* 0x000fe40000410000 */
[C---:B------:R-:W-:Y:S01]  /*a900*/  FMUL.FTZ R20, R2.reuse, R144 ;  /* 0x0000009002147220 */ /* 0x040fe20000410000 */
[C---:B------:R-:W-:Y:S04]  /*a910*/  HMMA.16816.F32 R16, R160.reuse, R22, R16 ;  /* 0x00000016a010723c */ /* 0x040fe80000001810 */
[C---:B------:R-:W-:Y:S01]  /*a920*/  FMUL.FTZ R21, R2.reuse, R145 ;  /* 0x0000009102157220 */ /* 0x040fe20000410000 */
[----:B------:R-:W-:Y:S01]  /*a930*/  MUFU.EX2 R197, R197 ;  /* 0x000000c500c57308 */ /* 0x000fe20000000800 */
[----:B------:R-:W-:Y:S02]  /*a940*/  FMUL.FTZ R64, R2, R64 ;  /* 0x0000004002407220 */ /* 0x000fe40000410000 */
[C---:B------:R-:W-:Y:S04]  /*a950*/  FMUL.FTZ R22, R0.reuse, R146 ;  /* 0x0000009200167220 */ /* 0x040fe80000410000 */
[----:B------:R-:W-:Y:S02]  /*a960*/  FMUL.FTZ R23, R0, R147 ;  /* 0x0000009300177220 */ /* 0x000fe40000410000 */
[----:B------:R-:W1:Y:S01]  /*a970*/  LDSM.16.MT88.4 R144, [R232+0x12000] ;  /* 0x01200000e890783b */ /* 0x000e620000004200 */
[----:B------:R-:W-:Y:S01]  /*a980*/  FMUL.FTZ R65, R2, R65 ;  /* 0x0000004102417220 */ /* 0x000fe20000410000 */
[----:B------:R-:W1:Y:S01]  /*a990*/  MUFU.EX2 R198, R198 ;  /* 0x000000c600c67308 */ /* 0x000e620000000800 */
[C---:B------:R-:W-:Y:S02]  /*a9a0*/  FMUL.FTZ R66, R0.reuse, R66 ;  /* 0x0000004200427220 */ /* 0x040fe40000410000 */
[C---:B------:R-:W-:Y:S03]  /*a9b0*/  HMMA.16816.F32 R20, R160.reuse, R28, R20 ;  /* 0x0000001ca014723c */ /* 0x040fe60000001814 */
[----:B------:R-:W-:Y:S02]  /*a9c0*/  FMUL.FTZ R67, R0, R67 ;  /* 0x0000004300437220 */ /* 0x000fe40000410000 */
[C---:B------:R-:W-:Y:S02]  /*a9d0*/  FMUL.FTZ R68, R2.reuse, R68 ;  /* 0x0000004402447220 */ /* 0x040fe40000410000 */
[C---:B------:R-:W-:Y:S01]  /*a9e0*/  FMUL.FTZ R28, R2.reuse, R136 ;  /* 0x00000088021c7220 */ /* 0x040fe20000410000 */
[C---:B------:R-:W-:Y:S01]  /*a9f0*/  HMMA.16816.F32 R24, R160.reuse, R30, R24 ;  /* 0x0000001ea018723c */ /* 0x040fe20000001818 */
[----:B------:R-:W-:Y:S03]  /*aa00*/  MUFU.EX2 R207, R207 ;  /* 0x000000cf00cf7308 */ /* 0x000fe60000000800 */
[C---:B------:R-:W-:Y:S02]  /*aa10*/  FMUL.FTZ R29, R2.reuse, R137 ;  /* 0x00000089021d7220 */ /* 0x040fe40000410000 */
[----:B------:R-:W-:Y:S02]  /*aa20*/  FMUL.FTZ R69, R2, R69 ;  /* 0x0000004502457220 */ /* 0x000fe40000410000 */
[C---:B------:R-:W-:Y:S04]  /*aa30*/  FMUL.FTZ R30, R0.reuse, R138 ;  /* 0x0000008a001e7220 */ /* 0x040fe80000410000 */
[C---:B------:R-:W-:Y:S02]  /*aa40*/  FMUL.FTZ R31, R0.reuse, R139 ;  /* 0x0000008b001f7220 */ /* 0x040fe40000410000 */
[----:B------:R-:W2:Y:S01]  /*aa50*/  LDSM.16.MT88.4 R136, [R230+0x12000] ;  /* 0x01200000e688783b */ /* 0x000ea20000004200 */
[C---:B------:R-:W-:Y:S02]  /*aa60*/  FMUL.FTZ R70, R0.reuse, R70 ;  /* 0x0000004600467220 */ /* 0x040fe40000410000 */
[----:B------:R-:W-:Y:S02]  /*aa70*/  FMUL.FTZ R71, R0, R71 ;  /* 0x0000004700477220 */ /* 0x000fe40000410000 */
[C---:B----4-:R-:W-:Y:S03]  /*aa80*/  HMMA.16816.F32 R28, R160.reuse, R152, R28 ;  /* 0x00000098a01c723c */ /* 0x050fe6000000181c */
[C---:B------:R-:W-:Y:S02]  /*aa90*/  FMUL.FTZ R72, R2.reuse, R72 ;  /* 0x0000004802487220 */ /* 0x040fe40000410000 */
[----:B------:R-:W-:Y:S02]  /*aaa0*/  FMUL.FTZ R73, R2, R73 ;  /* 0x0000004902497220 */ /* 0x000fe40000410000 */
[C---:B------:R-:W-:Y:S01]  /*aab0*/  FMUL.FTZ R74, R0.reuse, R74 ;  /* 0x0000004a004a7220 */ /* 0x040fe20000410000 */
[C---:B------:R-:W-:Y:S01]  /*aac0*/  HMMA.16816.F32 R32, R160.reuse, R154, R32 ;  /* 0x0000009aa020723c */ /* 0x040fe20000001820 */
[----:B------:R-:W-:Y:S03]  /*aad0*/  LDSM.16.MT88.4 R152, [R232+0x12800] ;  /* 0x01280000e898783b */ /* 0x000fe60000004200 */
[----:B------:R-:W-:Y:S02]  /*aae0*/  FMUL.FTZ R75, R0, R75 ;  /* 0x0000004b004b7220 */ /* 0x000fe40000410000 */
[C---:B------:R-:W-:Y:S02]  /*aaf0*/  FMUL.FTZ R76, R2.reuse, R76 ;  /* 0x0000004c024c7220 */ /* 0x040fe40000410000 */
[C---:B-1----:R-:W-:Y:S04]  /*ab00*/  HMMA.16816.F32 R36, R160.reuse, R144, R36 ;  /* 0x00000090a024723c */ /* 0x042fe80000001824 */
[----:B------:R-:W-:Y:S02]  /*ab10*/  FMUL.FTZ R77, R2, R77 ;  /* 0x0000004d024d7220 */ /* 0x000fe40000410000 */
[C---:B------:R-:W-:Y:S02]  /*ab20*/  FMUL.FTZ R78, R0.reuse, R78 ;  /* 0x0000004e004e7220 */ /* 0x040fe40000410000 */
[C---:B------:R-:W-:Y:S01]  /*ab30*/  HMMA.16816.F32 R40, R160.reuse, R146, R40 ;  /* 0x00000092a028723c */ /* 0x040fe20000001828 */
[----:B------:R-:W-:Y:S03]  /*ab40*/  LDSM.16.MT88.4 R144, [R229+0x10800] ;  /* 0x01080000e590783b */ /* 0x000fe60000004200 */
        /* <DEDUP_REMOVED lines=22> */
[----:B------:R-:W4:Y:S03]  /*acb0*/  LDSM.16.MT88.4 R140, [R229+0x14000] ;  /* 0x01400000e58c783b */ /* 0x000f260000004200 */
        /* <DEDUP_REMOVED lines=18> */
[C---:B----4-:R-:W-:Y:S04]  /*ade0*/  HMMA.16816.F32 R84, R160.reuse, R140, R84 ;  /* 0x0000008ca054723c */ /* 0x050fe80000001854 */
        /* <DEDUP_REMOVED lines=38> */
[----:B------:R-:W-:Y:S03]  /*b050*/  FMUL.FTZ R129, R2, R129 ;  /* 0x0000008102817220 */ /* 0x000fe60000410000 */
[C---:B--2---:R-:W-:Y:S03]  /*b060*/  HMMA.16816.F32 R124, R160.reuse, R132, R124 ;  /* 0x00000084a07c723c */ /* 0x044fe6000000187c */
[C---:B------:R-:W-:Y:S02]  /*b070*/  FMUL.FTZ R130, R0.reuse, R130 ;  /* 0x0000008200827220 */ /* 0x040fe40000410000 */
[----:B------:R-:W-:Y:S02]  /*b080*/  FMUL.FTZ R131, R0, R131 ;  /* 0x0000008300837220 */ /* 0x000fe40000410000 */
[----:B------:R-:W-:Y:S01]  /*b090*/  F2FP.PACK_AB R132, R192, R191 ;  /* 0x000000bfc084723e */ /* 0x000fe200000000ff */
[--C-:B------:R-:W-:Y:S01]  /*b0a0*/  FFMA.FTZ R204, R210, c[0x0][0x23c], -R187.reuse ;  /* 0x00008f00d2cc7a23 */ /* 0x100fe200000108bb */
[----:B---3--:R-:W-:Y:S03]  /*b0b0*/  F2FP.PACK_AB R133, R194, R193 ;  /* 0x000000c1c285723e */ /* 0x008fe600000000ff */
[----:B------:R-:W-:Y:S01]  /*b0c0*/  HMMA.16816.F32 R128, R160, R134, R128 ;  /* 0x00000086a080723c */ /* 0x000fe20000001880 */
[----:B------:R-:W2:Y:S01]  /*b0d0*/  LDSM.16.MT88.4 R160, [R229+0x12800] ;  /* 0x01280000e5a0783b */ /* 0x000ea20000004200 */
[----:B------:R-:W-:Y:S01]  /*b0e0*/  MUFU.EX2 R204, R204 ;  /* 0x000000cc00cc7308 */ /* 0x000fe20000000800 */
[----:B------:R-:W-:Y:S02]  /*b0f0*/  FFMA.FTZ R205, R209, c[0x0][0x23c], -R187 ;  /* 0x00008f00d1cd7a23 */ /* 0x000fe400000108bb */
[----:B------:R-:W-:Y:S02]  /*b100*/  FFMA.FTZ R206, R208, c[0x0][0x23c], -R177 ;  /* 0x00008f00d0ce7a23 */ /* 0x000fe400000108b1 */
[----:B-----5:R-:W-:Y:S01]  /*b110*/  F2FP.PACK_AB R134, R195, R196 ;  /* 0x000000c4c386723e */ /* 0x020fe200000000ff */
[----:B------:R-:W-:Y:S01]  /*b120*/  FFMA.FTZ R208, R178, c[0x0][0x23c], -R187 ;  /* 0x00008f00b2d07a23 */ /* 0x000fe200000108bb */
[----:B------:R-:W-:Y:S03]  /*b130*/  F2FP.PACK_AB R135, R198, R197 ;  /* 0x000000c5c687723e */ /* 0x000fe600000000ff */
[----:B------:R-:W-:Y:S01]  /*b140*/  FFMA.FTZ R203, R203, c[0x0][0x23c], -R177 ;  /* 0x00008f00cbcb7a23 */ /* 0x000fe200000108b1 */
[----:B------:R-:W-:Y:S01]  /*b150*/  MUFU.EX2 R205, R205 ;  /* 0x000000cd00cd7308 */ /* 0x000fe20000000800 */
[--C-:B------:R-:W-:Y:S02]  /*b160*/  FFMA.FTZ R202, R202, c[0x0][0x23c], -R187.reuse ;  /* 0x00008f00caca7a23 */ /* 0x100fe400000108bb */
[C---:B----4-:R-:W-:Y:S05]  /*b170*/  HMMA.16816.F32 R4, R132.reuse, R140, R4 ;  /* 0x0000008c8404723c */ /* 0x050fea0000001804 */
[----:B------:R-:W-:Y:S02]  /*b180*/  FFMA.FTZ R201, R201, c[0x0][0x23c], -R187 ;  /* 0x00008f00c9c97a23 */ /* 0x000fe400000108bb */
[--C-:B------:R-:W-:Y:S01]  /*b190*/  FFMA.FTZ R200, R200, c[0x0][0x23c], -R177.reuse ;  /* 0x00008f00c8c87a23 */ /* 0x100fe200000108b1 */
[C---:B------:R-:W-:Y:S01]  /*b1a0*/  HMMA.16816.F32 R8, R132.reuse, R142, R8 ;  /* 0x0000008e8408723c */ /* 0x040fe20000001808 */
[----:B------:R-:W3:Y:S01]  /*b1b0*/  LDSM.16.MT88.4 R140, [R230+0x14800] ;  /* 0x01480000e68c783b */ /* 0x000ee20000004200 */
[----:B------:R-:W4:Y:S02]  /*b1c0*/  MUFU.EX2 R206, R206 ;  /* 0x000000ce00ce7308 */ /* 0x000f240000000800 */
[----:B------:R-:W-:Y:S02]  /*b1d0*/  FFMA.FTZ R199, R199, c[0x0][0x23c], -R177 ;  /* 0x00008f00c7c77a23 */ /* 0x000fe400000108b1 */
[--C-:B------:R-:W-:Y:S02]  /*b1e0*/  FFMA.FTZ R189, R189, c[0x0][0x23c], -R187.reuse ;  /* 0x00008f00bdbd7a23 */ /* 0x100fe400000108bb */
[C---:B-1----:R-:W-:Y:S04]  /*b1f0*/  HMMA.16816.F32 R12, R132.reuse, R136, R12 ;  /* 0x00000088840c723c */ /* 0x042fe8000000180c */
[--C-:B------:R-:W-:Y:S01]  /*b200*/  FFMA.FTZ R190, R190, c[0x0][0x23c], -R187.reuse ;  /* 0x00008f00bebe7a23 */ /* 0x100fe200000108bb */
[----:B------:R-:W1:Y:S01]  /*b210*/  MUFU.EX2 R203, R203 ;  /* 0x000000cb00cb7308 */ /* 0x000e620000000800 */
[----:B------:R-:W-:Y:S02]  /*b220*/  FFMA.FTZ R187, R176, c[0x0][0x23c], -R187 ;  /* 0x00008f00b0bb7a23 */ /* 0x000fe400000108bb */
[C---:B------:R-:W-:Y:S01]  /*b230*/  HMMA.16816.F32 R16, R132.reuse, R138, R16 ;  /* 0x0000008a8410723c */ /* 0x040fe20000001810 */
[----:B------:R-:W5:Y:S03]  /*b240*/  LDSM.16.MT88.4 R136, [R229+0x14800] ;  /* 0x01480000e588783b */ /* 0x000f660000004200 */
[--C-:B------:R-:W-:Y:S02]  /*b250*/  FFMA.FTZ R188, R188, c[0x0][0x23c], -R177.reuse ;  /* 0x00008f00bcbc7a23 */ /* 0x100fe400000108b1 */
[--C-:B------:R-:W-:Y:S01]  /*b260*/  FFMA.FTZ R166, R166, c[0x0][0x23c], -R177.reuse ;  /* 0x00008f00a6a67a23 */ /* 0x100fe200000108b1 */
[----:B------:R-:W-:Y:S01]  /*b270*/  MUFU.EX2 R187, R187 ;  /* 0x000000bb00bb7308 */ /* 0x000fe20000000800 */
[C---:B------:R-:W-:Y:S04]  /*b280*/  HMMA.16816.F32 R20, R132.reuse, R144, R20 ;  /* 0x000000908414723c */ /* 0x040fe80000001814 */
[----:B------:R-:W-:Y:S02]  /*b290*/  FFMA.FTZ R177, R165, c[0x0][0x23c], -R177 ;  /* 0x00008f00a5b17a23 */ /* 0x000fe400000108b1 */
[----:B------:R-:W-:Y:S02]  /*b2a0*/  FFMA.FTZ R182, R0, R252, R182 ;  /* 0x000000fc00b67223 */ /* 0x000fe400000100b6 */
[C---:B------:R-:W-:Y:S01]  /*b2b0*/  HMMA.16816.F32 R24, R132.reuse, R146, R24 ;  /* 0x000000928418723c */ /* 0x040fe20000001818 */
[----:B------:R-:W1:Y:S01]  /*b2c0*/  LDSM.16.MT88.4 R144, [R228+0x14800] ;  /* 0x01480000e490783b */ /* 0x000e620000004200 */
[----:B------:R2:W-:Y:S02]  /*b2d0*/  MUFU.EX2 R165, R177 ;  /* 0x000000b100a57308 */ /* 0x0005e40000000800 */
[----:B------:R-:W-:Y:S01]  /*b2e0*/  FFMA.FTZ R186, R2, R211, R186 ;  /* 0x000000d302ba7223 */ /* 0x000fe200000100ba */
[----:B------:R-:W-:Y:S01]  /*b2f0*/  MOV R2, R164 ;  /* 0x000000a400027202 */ /* 0x000fe20000000f00 */
[----:B------:R-:W-:Y:S02]  /*b300*/  FADD.FTZ R182, R181, R182 ;  /* 0x000000b6b5b67221 */ /* 0x000fe40000010000 */
[C---:B------:R-:W-:Y:S04]  /*b310*/  HMMA.16816.F32 R28, R132.reuse, R148, R28 ;  /* 0x00000094841c723c */ /* 0x040fe8000000181c */
[----:B------:R-:W-:Y:S01]  /*b320*/  MUFU.EX2 R202, R202 ;  /* 0x000000ca00ca7308 */ /* 0x000fe20000000800 */
[----:B------:R-:W-:Y:S02]  /*b330*/  FADD.FTZ R186, R185, R186 ;  /* 0x000000bab9ba7221 */ /* 0x000fe40000010000 */
[----:B------:R-:W-:Y:S01]  /*b340*/  FADD.FTZ R182, R180, R182 ;  /* 0x000000b6b4b67221 */ /* 0x000fe20000010000 */
[C---:B------:R-:W-:Y:S01]  /*b350*/  HMMA.16816.F32 R32, R132.reuse, R150, R32 ;  /* 0x000000968420723c */ /* 0x040fe20000001820 */
[----:B------:R-:W1:Y:S03]  /*b360*/  LDSM.16.MT88.4 R148, [R232+0x16800] ;  /* 0x01680000e894783b */ /* 0x000e660000004200 */
[----:B------:R-:W-:Y:S02]  /*b370*/  FADD.FTZ R186, R184, R186 ;  /* 0x000000bab8ba7221 */ /* 0x000fe40000010000 */
[----:B------:R-:W1:Y:S01]  /*b380*/  MUFU.EX2 R201, R201 ;  /* 0x000000c900c97308 */ /* 0x000e620000000800 */
[----:B------:R-:W-:Y:S01]  /*b390*/  FADD.FTZ R167, R167, R182 ;  /* 0x000000b6a7a77221 */ /* 0x000fe20000010000 */
[C---:B------:R-:W-:Y:S01]  /*b3a0*/  HMMA.16816.F32 R36, R132.reuse, R152, R36 ;  /* 0x000000988424723c */ /* 0x040fe20000001824 */
[----:B--2---:R-:W-:Y:S03]  /*b3b0*/  LDSM.16.MT88.4 R176, [R228+0x15800] ;  /* 0x01580000e4b0783b */ /* 0x004fe60000004200 */
[----:B------:R-:W-:Y:S02]  /*b3c0*/  FADD.FTZ R183, R183, R186 ;  /* 0x000000bab7b77221 */ /* 0x000fe40000010000 */
[----:B------:R-:W-:Y:S02]  /*b3d0*/  FADD.FTZ R167, R193, R167 ;  /* 0x000000a7c1a77221 */ /* 0x000fe40000010000 */
[C---:B------:R-:W-:Y:S01]  /*b3e0*/  HMMA.16816.F32 R40, R132.reuse, R154, R40 ;  /* 0x0000009a8428723c */ /* 0x040fe20000001828 */
[----:B------:R-:W-:Y:S01]  /*b3f0*/  MUFU.EX2 R200, R200 ;  /* 0x000000c800c87308 */ /* 0x000fe20000000800 */
[----:B------:R-:W-:Y:S02]  /*b400*/  LDSM.16.MT88.4 R152, [R228+0x11000] ;  /* 0x01100000e498783b */ /* 0x000fe40000004200 */
[----:B------:R-:W-:Y:S02]  /*b410*/  FADD.FTZ R183, R191, R183 ;  /* 0x000000b7bfb77221 */ /* 0x000fe40000010000 */
[----:B------:R-:W-:Y:S02]  /*b420*/  FADD.FTZ R194, R194, R167 ;  /* 0x000000a7c2c27221 */ /* 0x000fe40000010000 */
[C---:B------:R-:W-:Y:S03]  /*b430*/  HMMA.16816.F32 R44, R132.reuse, R156, R44 ;  /* 0x0000009c842c723c */ /* 0x040fe6000000182c */
[----:B------:R-:W2:Y:S01]  /*b440*/  MUFU.EX2 R199, R199 ;  /* 0x000000c700c77308 */ /* 0x000ea20000000800 */
[----:B------:R-:W-:Y:S02]  /*b450*/  FADD.FTZ R192, R192, R183 ;  /* 0x000000b7c0c07221 */ /* 0x000fe40000010000 */
[----:B------:R-:W-:Y:S02]  /*b460*/  FADD.FTZ R194, R197, R194 ;  /* 0x000000c2c5c27221 */ /* 0x000fe40000010000 */
[C---:B------:R-:W-:Y:S01]  /*b470*/  HMMA.16816.F32 R48, R132.reuse, R158, R48 ;  /* 0x0000009e8430723c */ /* 0x040fe20000001830 */
[----:B------:R-:W-:Y:S03]  /*b480*/  LDSM.16.MT88.4 R156, [R230+0x13000] ;  /* 0x01300000e69c783b */ /* 0x000fe60000004200 */
[----:B------:R-:W-:Y:S01]  /*b490*/  FADD.FTZ R192, R196, R192 ;  /* 0x000000c0c4c07221 */ /* 0x000fe20000010000 */
[----:B------:R-:W1:Y:S01]  /*b4a0*/  MUFU.EX2 R189, R189 ;  /* 0x000000bd00bd7308 */ /* 0x000e620000000800 */
[----:B------:R-:W-:Y:S02]  /*b4b0*/  FADD.FTZ R198, R198, R194 ;  /* 0x000000c2c6c67221 */ /* 0x000fe40000010000 */
[C---:B------:R-:W-:Y:S04]  /*b4c0*/  HMMA.16816.F32 R52, R132.reuse, R160, R52 ;  /* 0x000000a08434723c */ /* 0x040fe80000001834 */
[----:B------:R-:W-:Y:S02]  /*b4d0*/  FADD.FTZ R195, R195, R192 ;  /* 0x000000c0c3c37221 */ /* 0x000fe40000010000 */
[----:B----4-:R-:W-:Y:S01]  /*b4e0*/  FADD.FTZ R198, R206, R198 ;  /* 0x000000c6cec67221 */ /* 0x010fe20000010000 */
[----:B------:R-:W4:Y:S01]  /*b4f0*/  MUFU.EX2 R190, R190 ;  /* 0x000000be00be7308 */ /* 0x000f220000000800 */
[C---:B------:R-:W-:Y:S01]  /*b500*/  HMMA.16816.F32 R56, R132.reuse, R162, R56 ;  /* 0x000000a28438723c */ /* 0x040fe20000001838 */
[----:B------:R-:W-:Y:S03]  /*b510*/  LDSM.16.MT88.4 R160, [R229+0x13000] ;  /* 0x01300000e5a0783b */ /* 0x000fe60000004200 */
[----:B------:R-:W-:Y:S04]  /*b520*/  FADD.FTZ R195, R204, R195 ;  /* 0x000000c3ccc37221 */ /* 0x000fe80000010000 */
[C---:B------:R-:W-:Y:S01]  /*b530*/  HMMA.16816.F32 R60, R132.reuse, R168, R60 ;  /* 0x000000a8843c723c */ /* 0x040fe2000000183c */
[----:B------:R-:W-:Y:S07]  /*b540*/  MUFU.EX2 R188, R188 ;  /* 0x000000bc00bc7308 */ /* 0x000fee0000000800 */
[C---:B------:R-:W-:Y:S01]  /*b550*/  HMMA.16816.F32 R64, R132.reuse, R170, R64 ;  /* 0x000000aa8440723c */ /* 0x040fe20000001840 */
[----:B------:R-:W-:Y:S02]  /*b560*/  LDSM.16.MT88.4 R168, [R228+0x13000] ;  /* 0x01300000e4a8783b */ /* 0x000fe40000004200 */
[----:B------:R-:W1:Y:S05]  /*b570*/  MUFU.EX2 R208, R208 ;  /* 0x000000d000d07308 */ /* 0x000e6a0000000800 */
[C---:B------:R-:W-:Y:S05]  /*b580*/  HMMA.16816.F32 R68, R132.reuse, R172, R68 ;  /* 0x000000ac8444723c */ /* 0x040fea0000001844 */
[----:B------:R-:W1:Y:S03]  /*b590*/  MUFU.EX2 R166, R166 ;  /* 0x000000a600a67308 */ /* 0x000e660000000800 */
[C---:B------:R-:W-:Y:S01]  /*b5a0*/  HMMA.16816.F32 R72, R132.reuse, R174, R72 ;  /* 0x000000ae8448723c */ /* 0x040fe20000001848 */
[----:B------:R-:W-:Y:S07]  /*b5b0*/  LDSM.16.MT88.4 R172, [R232+0x15000] ;  /* 0x01500000e8ac783b */ /* 0x000fee0000004200 */
[C---:B---3--:R-:W-:Y:S08]  /*b5c0*/  HMMA.16816.F32 R76, R132.reuse, R140, R76 ;  /* 0x0000008c844c723c */ /* 0x048ff0000000184c */
[C---:B------:R-:W-:Y:S01]  /*b5d0*/  HMMA.16816.F32 R80, R132.reuse, R142, R80 ;  /* 0x0000008e8450723c */ /* 0x040fe20000001850 */
[----:B------:R-:W3:Y:S07]  /*b5e0*/  LDSM.16.MT88.4 R140, [R230+0x16800] ;  /* 0x01680000e68c783b */ /* 0x000eee0000004200 */
[C---:B-----5:R-:W-:Y:S08]  /*b5f0*/  HMMA.16816.F32 R84, R132.reuse, R136, R84 ;  /* 0x000000888454723c */ /* 0x060ff00000001854 */
[C---:B------:R-:W-:Y:S01]  /*b600*/  HMMA.16816.F32 R88, R132.reuse, R138, R88 ;  /* 0x0000008a8458723c */ /* 0x040fe20000001858 */
[----:B------:R-:W5:Y:S07]  /*b610*/  LDSM.16.MT88.4 R136, [R229+0x16800] ;  /* 0x01680000e588783b */ /* 0x000f6e0000004200 */
[C---:B-1----:R-:W-:Y:S08]  /*b620*/  HMMA.16816.F32 R92, R132.reuse, R144, R92 ;  /* 0x00000090845c723c */ /* 0x042ff0000000185c */
[C---:B------:R-:W-:Y:S01]  /*b630*/  HMMA.16816.F32 R96, R132.reuse, R146, R96 ;  /* 0x000000928460723c */ /* 0x040fe20000001860 */
[----:B------:R-:W1:Y:S07]  /*b640*/  LDSM.16.MT88.4 R144, [R228+0x16800] ;  /* 0x01680000e490783b */ /* 0x000e6e0000004200 */
[C---:B------:R-:W-:Y:S08]  /*b650*/  HMMA.16816.F32 R100, R132.reuse, R148, R100 ;  /* 0x000000948464723c */ /* 0x040ff00000001864 */
        /* <DEDUP_REMOVED lines=9> */
[----:B------:R-:W-:Y:S01]  /*b6f0*/  HMMA.16816.F32 R128, R132, R146, R128 ;  /* 0x000000928480723c */ /* 0x000fe20000001880 */
[----:B------:R-:W1:Y:S06]  /*b700*/  LDSM.16.MT88.4 R144, [R232+0x13000] ;  /* 0x01300000e890783b */ /* 0x000e6c0000004200 */
[C---:B------:R-:W-:Y:S01]  /*b710*/  F2FP.PACK_AB R132, R205.reuse, R204 ;  /* 0x000000cccd84723e */ /* 0x040fe200000000ff */
[----:B------:R-:W-:Y:S01]  /*b720*/  FADD.FTZ R205, R205, R195 ;  /* 0x000000c3cdcd7221 */ /* 0x000fe20000010000 */
[----:B------:R-:W-:Y:S03]  /*b730*/  F2FP.PACK_AB R133, R203, R206 ;  /* 0x000000cecb85723e */ /* 0x000fe600000000ff */
[----:B------:R-:W-:Y:S01]  /*b740*/  F2FP.PACK_AB R134, R201, R202 ;  /* 0x000000cac986723e */ /* 0x000fe200000000ff */
[----:B------:R-:W-:Y:S01]  /*b750*/  FADD.FTZ R205, R202, R205 ;  /* 0x000000cdcacd7221 */ /* 0x000fe20000010000 */
[----:B--2---:R-:W-:Y:S01]  /*b760*/  F2FP.PACK_AB R135, R199, R200 ;  /* 0x000000c8c787723e */ /* 0x004fe200000000ff */
[----:B------:R-:W-:Y:S02]  /*b770*/  FADD.FTZ R203, R203, R198 ;  /* 0x000000c6cbcb7221 */ /* 0x000fe40000010000 */
[----:B------:R-:W-:Y:S02]  /*b780*/  FADD.FTZ R201, R201, R205 ;  /* 0x000000cdc9c97221 */ /* 0x000fe40000010000 */
[----:B------:R-:W-:Y:S02]  /*b790*/  FADD.FTZ R203, R200, R203 ;  /* 0x000000cbc8cb7221 */ /* 0x000fe40000010000 */
[C---:B---3--:R-:W-:Y:S03]  /*b7a0*/  HMMA.16816.F32 R4, R132.reuse, R140, R4 ;  /* 0x0000008c8404723c */ /* 0x048fe60000001804 */
[----:B------:R-:W-:Y:S02]  /*b7b0*/  FADD.FTZ R201, R189, R201 ;  /* 0x000000c9bdc97221 */ /* 0x000fe40000010000 */
[----:B------:R-:W-:Y:S02]  /*b7c0*/  FADD.FTZ R199, R199, R203 ;  /* 0x000000cbc7c77221 */ /* 0x000fe40000010000 */
[----:B----4-:R-:W-:Y:S01]  /*b7d0*/  FADD.FTZ R201, R190, R201 ;  /* 0x000000c9bec97221 */ /* 0x010fe20000010000 */
[C---:B------:R-:W-:Y:S01]  /*b7e0*/  HMMA.16816.F32 R8, R132.reuse, R142, R8 ;  /* 0x0000008e8408723c */ /* 0x040fe20000001808 */
[----:B------:R-:W2:Y:S03]  /*b7f0*/  LDSM.16.MT88.4 R140, [R230+0x15000] ;  /* 0x01500000e68c783b */ /* 0x000ea60000004200 */
[----:B------:R-:W-:Y:S02]  /*b800*/  FADD.FTZ R201, R208, R201 ;  /* 0x000000c9d0c97221 */ /* 0x000fe40000010000 */
[----:B------:R-:W-:Y:S02]  /*b810*/  FADD.FTZ R199, R188, R199 ;  /* 0x000000c7bcc77221 */ /* 0x000fe40000010000 */
[C---:B-----5:R-:W-:Y:S04]  /*b820*/  HMMA.16816.F32 R12, R132.reuse, R136, R12 ;  /* 0x00000088840c723c */ /* 0x060fe8000000180c */
[----:B------:R-:W-:Y:S02]  /*b830*/  FADD.FTZ R0, R187, R201 ;  /* 0x000000c9bb007221 */ /* 0x000fe40000010000 */
[----:B------:R-:W-:Y:S02]  /*b840*/  FADD.FTZ R199, R207, R199 ;  /* 0x000000c7cfc77221 */ /* 0x000fe40000010000 */
[C---:B------:R-:W-:Y:S01]  /*b850*/  HMMA.16816.F32 R16, R132.reuse, R138, R16 ;  /* 0x0000008a8410723c */ /* 0x040fe20000001810 */
[----:B------:R-:W3:Y:S03]  /*b860*/  LDSM.16.MT88.4 R136, [R229+0x15000] ;  /* 0x01500000e588783b */ /* 0x000ee60000004200 */
[----:B------:R-:W-:Y:S04]  /*b870*/  FADD.FTZ R199, R166, R199 ;  /* 0x000000c7a6c77221 */ /* 0x000fe80000010000 */
[C---:B------:R-:W-:Y:S01]  /*b880*/  HMMA.16816.F32 R20, R132.reuse, R148, R20 ;  /* 0x000000948414723c */ /* 0x040fe20000001814 */
[----:B------:R4:W-:Y:S03]  /*b890*/  STL [R1], R0 ;  /* 0x0000000001007387 */ /* 0x0009e60000100800 */
[----:B------:R-:W-:Y:S04]  /*b8a0*/  FADD.FTZ R252, R165, R199 ;  /* 0x000000c7a5fc7221 */ /* 0x000fe80000010000 */
[C---:B------:R-:W-:Y:S01]  /*b8b0*/  HMMA.16816.F32 R24, R132.reuse, R150, R24 ;  /* 0x000000968418723c */ /* 0x040fe20000001818 */
[----:B------:R-:W-:Y:S07]  /*b8c0*/  LDSM.16.MT88.4 R148, [R232+0x17000] ;  /* 0x01700000e894783b */ /* 0x000fee0000004200 */
[C---:B------:R-:W-:Y:S08]  /*b8d0*/  HMMA.16816.F32 R28, R132.reuse, R152, R28 ;  /* 0x00000098841c723c */ /* 0x040ff0000000181c */
[C---:B------:R-:W-:Y:S04]  /*b8e0*/  HMMA.16816.F32 R32, R132.reuse, R154, R32 ;  /* 0x0000009a8420723c */ /* 0x040fe80000001820 */
[----:B----4-:R-:W-:Y:S04]  /*b8f0*/  MOV R0, R3 ;  /* 0x0000000300007202 */ /* 0x010fe80000000f00 */
[C---:B-1----:R-:W-:Y:S08]  /*b900*/  HMMA.16816.F32 R36, R132.reuse, R144, R36 ;  /* 0x000000908424723c */ /* 0x042ff00000001824 */
[C---:B------:R-:W-:Y:S01]  /*b910*/  HMMA.16816.F32 R40, R132.reuse, R146, R40 ;  /* 0x000000928428723c */ /* 0x040fe20000001828 */
[----:B------:R-:W1:Y:S07]  /*b920*/  LDSM.16.MT88.4 R144, [R228+0x15000] ;  /* 0x01500000e490783b */ /* 0x000e6e0000004200 */
[C---:B------:R-:W-:Y:S08]  /*b930*/  HMMA.16816.F32 R44, R132.reuse, R156, R44 ;  /* 0x0000009c842c723c */ /* 0x040ff0000000182c */
[C---:B------:R-:W-:Y:S01]  /*b940*/  HMMA.16816.F32 R48, R132.reuse, R158, R48 ;  /* 0x0000009e8430723c */ /* 0x040fe20000001830 */
[----:B------:R-:W-:Y:S07]  /*b950*/  LDSM.16.MT88.4 R156, [R232+0x11800] ;  /* 0x01180000e89c783b */ /* 0x000fee0000004200 */
[C---:B------:R-:W-:Y:S08]  /*b960*/  HMMA.16816.F32 R52, R132.reuse, R160, R52 ;  /* 0x000000a08434723c */ /* 0x040ff00000001834 */
[C---:B------:R-:W-:Y:S08]  /*b970*/  HMMA.16816.F32 R56, R132.reuse, R162, R56 ;  /* 0x000000a28438723c */ /* 0x040ff00000001838 */
[C---:B------:R-:W-:Y:S07]  /*b980*/  HMMA.16816.F32 R60, R132.reuse, R168, R60 ;  /* 0x000000a8843c723c */ /* 0x040fee000000183c */
[----:B------:R-:W-:Y:S01]  /*b990*/  F2FP.PACK_AB R168, R190, R189 ;  /* 0x000000bdbea8723e */ /* 0x000fe200000000ff */
[C---:B------:R-:W-:Y:S04]  /*b9a0*/  HMMA.16816.F32 R64, R132.reuse, R170, R64 ;  /* 0x000000aa8440723c */ /* 0x040fe80000001840 */
[----:B------:R-:W-:Y:S03]  /*b9b0*/  F2FP.PACK_AB R169, R207, R188 ;  /* 0x000000bccfa9723e */ /* 0x000fe600000000ff */
[----:B------:R-:W-:Y:S01]  /*b9c0*/  F2FP.PACK_AB R170, R187, R208 ;  /* 0x000000d0bbaa723e */ /* 0x000fe200000000ff */
[C---:B------:R-:W-:Y:S04]  /*b9d0*/  HMMA.16816.F32 R68, R132.reuse, R172, R68 ;  /* 0x000000ac8444723c */ /* 0x040fe80000001844 */
[----:B------:R-:W-:Y:S04]  /*b9e0*/  F2FP.PACK_AB R171, R165, R166 ;  /* 0x000000a6a5ab723e */ /* 0x000fe800000000ff */
        /* <DEDUP_REMOVED lines=18> */
[C---:B------:R-:W-:Y:S08]  /*bb10*/  HMMA.16816.F32 R120, R132.reuse, R138, R120 ;  /* 0x0000008a8478723c */ /* 0x040ff00000001878 */
[C---:B-1----:R-:W-:Y:S08]  /*bb20*/  HMMA.16816.F32 R124, R132.reuse, R144, R124 ;  /* 0x00000090847c723c */ /* 0x042ff0000000187c */
[----:B------:R-:W-:Y:S08]  /*bb30*/  HMMA.16816.F32 R128, R132, R146, R128 ;  /* 0x000000928480723c */ /* 0x000ff00000001880 */
[C---:B------:R-:W-:Y:S01]  /*bb40*/  HMMA.16816.F32 R160, R168.reuse, R156, R4 ;  /* 0x0000009ca8a0723c */ /* 0x040fe20000001804 */
[----:B------:R-:W1:Y:S07]  /*bb50*/  LDSM.16.MT88.4 R4, [R232+0x13800] ;  /* 0x01380000e804783b */ /* 0x000e6e0000004200 */
[C---:B------:R-:W-:Y:S01]  /*bb60*/  HMMA.16816.F32 R156, R168.reuse, R158, R8 ;  /* 0x0000009ea89c723c */ /* 0x040fe20000001808 */
[----:B------:R-:W3:Y:S07]  /*bb70*/  LDSM.16.MT88.4 R8, [R230+0x13800] ;  /* 0x01380000e608783b */ /* 0x000eee0000004200 */
[C---:B----4-:R-:W-:Y:S01]  /*bb80*/  HMMA.16816.F32 R152, R168.reuse, R148, R12 ;  /* 0x00000094a898723c */ /* 0x050fe2000000180c */
[----:B------:R-:W4:Y:S07]  /*bb90*/  LDSM.16.MT88.4 R12, [R229+0x13800] ;  /* 0x01380000e50c783b */ /* 0x000f2e0000004200 */
[C---:B------:R-:W-:Y:S01]  /*bba0*/  HMMA.16816.F32 R148, R168.reuse, R150, R16 ;  /* 0x00000096a894723c */ /* 0x040fe20000001810 */
[----:B------:R-:W5:Y:S07]  /*bbb0*/  LDSM.16.MT88.4 R16, [R228+0x13800] ;  /* 0x01380000e410783b */ /* 0x000f6e0000004200 */
[C---:B--2---:R-:W-:Y:S01]  /*bbc0*/  HMMA.16816.F32 R144, R168.reuse, R140, R20 ;  /* 0x0000008ca890723c */ /* 0x044fe20000001814 */
[----:B------:R-:W2:Y:S07]  /*bbd0*/  LDSM.16.MT88.4 R20, [R232+0x15800] ;  /* 0x01580000e814783b */ /* 0x000eae0000004200 */
[C---:B------:R-:W-:Y:S01]  /*bbe0*/  HMMA.16816.F32 R140, R168.reuse, R142, R24 ;  /* 0x0000008ea88c723c */ /* 0x040fe20000001818 */
[----:B------:R-:W2:Y:S07]  /*bbf0*/  LDSM.16.MT88.4 R24, [R230+0x15800] ;  /* 0x01580000e618783b */ /* 0x000eae0000004200 */
[C---:B------:R-:W-:Y:S01]  /*bc00*/  HMMA.16816.F32 R136, R168.reuse, R172, R28 ;  /* 0x000000aca888723c */ /* 0x040fe2000000181c */
[----:B------:R-:W2:Y:S07]  /*bc10*/  LDSM.16.MT88.4 R28, [R229+0x15800] ;  /* 0x01580000e51c783b */ /* 0x000eae0000004200 */
        /* <DEDUP_REMOVED lines=13> */
[C---:B--2---:R-:W-:Y:S08]  /*bcf0*/  HMMA.16816.F32 R68, R168.reuse, R20, R68 ;  /* 0x00000014a844723c */ /* 0x044ff00000001844 */
        /* <DEDUP_REMOVED lines=16> */
.L_x_380:
[----:B------:R-:W2:Y:S01]  /*be00*/  LDL.LU R5, [R1] ;  /* 0x0000000001057983 */ /* 0x000ea20000300800 */
[----:B------:R-:W1:Y:S01]  /*be10*/  S2UR UR6, SR_CTAID.Y ;  /* 0x00000000000679c3 */ /* 0x000e620000002600 */
[----:B------:R-:W-:Y:S01]  /*be20*/  UISETP.NE.AND UP0, UPT, UR9, -0x1, UPT ;  /* 0xffffffff0900788c */ /* 0x000fe2000bf05270 */
[----:B------:R-:W-:Y:S01]  /*be30*/  BSSY B0, `(.L_x_384) ;  /* 0x000018c000007945 */ /* 0x000fe20003800000 */
[----:B------:R-:W3:Y:S01]  /*be40*/  SHFL.BFLY PT, R0, R252, 0x2, 0x1f ;  /* 0x0c401f00fc007f89 */ /* 0x000ee200000e0000 */
[----:B------:R-:W-:-:S02]  /*be50*/  ULDC.64 UR4, c[0x0][0x1e8] ;  /* 0x00007a0000047ab9 */ /* 0x000fc40000000a00 */
[----:B------:R-:W-:Y:S01]  /*be60*/  ULDC UR8, c[0x0][0x214] ;  /* 0x0000850000087ab9 */ /* 0x000fe20000000800 */
[----:B------:R-:W4:Y:S01]  /*be70*/  S2R R6, SR_TID.X ;  /* 0x0000000000067919 */ /* 0x000f220000002100 */
[----:B------:R-:W5:Y:S01]  /*be80*/  S2UR UR11, SR_CTAID.X ;  /* 0x00000000000b79c3 */ /* 0x000f620000002500 */
[----:B------:R-:W-:Y:S02]  /*be90*/  UMOV UR24, URZ ;  /* 0x0000003f00187c82 */ /* 0x000fe40008000000 */
[----:B------:R-:W-:Y:S02]  /*bea0*/  UMOV UR25, URZ ;  /* 0x0000003f00197c82 */ /* 0x000fe40008000000 */
[----:B------:R-:W-:-:S03]  /*beb0*/  @UP0 UIMAD.WIDE.U32 UR18, UR9, UR4, URZ ;  /* 0x00000004091202a5 */ /* 0x000fc6000f8e003f */
[----:B------:R-:W5:Y:S01]  /*bec0*/  S2UR UR12, SR_CTAID.Z ;  /* 0x00000000000c79c3 */ /* 0x000f620000002700 */
[----:B------:R-:W-:-:S03]  /*bed0*/  @UP0 UIMAD UR7, UR9, UR5, UR19 ;  /* 0x00000005090702a4 */ /* 0x000fc6000f8e0213 */
[----:B------:R-:W-:Y:S02]  /*bee0*/  ULDC.64 UR4, c[0x0][0x1e0] ;  /* 0x0000780000047ab9 */ /* 0x000fe40000000a00 */
[----:B-1----:R-:W-:Y:S02]  /*bef0*/  @!UP0 USHF.R.S32.HI UR13, URZ, 0x1f, UR6 ;  /* 0x0000001f3f0d8899 */ /* 0x002fe40008011406 */
[----:B------:R-:W-:Y:S01]  /*bf00*/  @!UP0 UIMAD.WIDE.U32 UR22, UR6, UR4, URZ ;  /* 0x00000004061682a5 */ /* 0x000fe2000f8e003f */
[----:B---3--:R-:W-:Y:S01]  /*bf10*/  FADD.FTZ R252, R0, R252 ;  /* 0x000000fc00fc7221 */ /* 0x008fe20000010000 */
[----:B------:R-:W-:Y:S01]  /*bf20*/  @!UP0 UIMAD UR13, UR13, UR4, URZ ;  /* 0x000000040d0d82a4 */ /* 0x000fe2000f8e023f */
[----:B----4-:R-:W-:-:S03]  /*bf30*/  SHF.R.S32.HI R7, RZ, 0x1f, R6 ;  /* 0x0000001fff077819 */ /* 0x010fc60000011406 */
[----:B------:R-:W1:Y:S01]  /*bf40*/  SHFL.BFLY PT, R0, R252, 0x1, 0x1f ;  /* 0x0c201f00fc007f89 */ /* 0x000e6200000e0000 */
[----:B------:R-:W-:Y:S01]  /*bf50*/  ULDC.U8 UR4, c[0x0][0x329] ;  /* 0x0000ca4000047ab9 */ /* 0x000fe20000000000 */
[CC--:B------:R-:W-:Y:S01]  /*bf60*/  LEA.HI R8, R7.reuse, R6.reuse, RZ, 0x2 ;  /* 0x0000000607087211 */ /* 0x0c0fe200078f10ff */
[----:B------:R-:W-:Y:S01]  /*bf70*/  UISETP.NE.AND UP1, UPT, UR4, URZ, UPT ;  /* 0x0000003f0400728c */ /* 0x000fe2000bf25270 */
[----:B------:R-:W-:Y:S01]  /*bf80*/  LEA.HI R7, R7, R6, RZ, 0x5 ;  /* 0x0000000607077211 */ /* 0x000fe200078f28ff */
[----:B------:R-:W-:Y:S01]  /*bf90*/  @!UP0 UIMAD UR13, UR6, UR5, UR13 ;  /* 0x00000005060d82a4 */ /* 0x000fe2000f8e020d */
[--C-:B------:R-:W-:Y:S01]  /*bfa0*/  SHF.R.S32.HI R10, RZ, 0x2, R8.reuse ;  /* 0x00000002ff0a7819 */ /* 0x100fe20000011408 */
[----:B------:R-:W-:Y:S01]  /*bfb0*/  @!UP0 UMOV UR18, UR22 ;  /* 0x0000001600128c82 */ /* 0x000fe20008000000 */
[----:B------:R-:W-:Y:S01]  /*bfc0*/  SHF.R.S32.HI R9, RZ, 0x1f, R8 ;  /* 0x0000001fff097819 */ /* 0x000fe20000011408 */
[----:B------:R-:W-:Y:S01]  /*bfd0*/  ULDC.U8 UR5, c[0x0][0x328] ;  /* 0x0000ca0000057ab9 */ /* 0x000fe20000000000 */
[----:B------:R-:W-:Y:S01]  /*bfe0*/  LOP3.LUT R8, R8, 0x3ffffffc, RZ, 0xc0, !PT ;  /* 0x3ffffffc08087812 */ /* 0x000fe200078ec0ff */
[----:B------:R-:W-:Y:S01]  /*bff0*/  UISETP.NE.AND UP2, UPT, UR5, URZ, UPT ;  /* 0x0000003f0500728c */ /* 0x000fe2000bf45270 */
[----:B------:R-:W-:Y:S01]  /*c000*/  LEA.HI R9, R9, R10, RZ, 0x3 ;  /* 0x0000000a09097211 */ /* 0x000fe200078f18ff */
[----:B------:R-:W-:Y:S01]  /*c010*/  @!UP0 UIADD3 UR7, UR23, UR13, URZ ;  /* 0x0000000d17078290 */ /* 0x000fe2000fffe03f */
[----:B------:R-:W-:Y:S01]  /*c020*/  IADD3 R8, -R8, R6, RZ ;  /* 0x0000000608087210 */ /* 0x000fe20007ffe1ff */
[----:B------:R-:W-:Y:S01]  /*c030*/  UISETP.NE.OR UP3, UPT, UR4, URZ, !UP2 ;  /* 0x0000003f0400728c */ /* 0x000fe2000d765670 */
[----:B------:R-:W-:Y:S01]  /*c040*/  LOP3.LUT R9, R9, 0xfffffff8, RZ, 0xc0, !PT ;  /* 0xfffffff809097812 */ /* 0x000fe200078ec0ff */
[----:B------:R-:W-:-:S02]  /*c050*/  @UP1 ULDC UR14, c[0x0][0x210] ;  /* 0x00008400000e1ab9 */ /* 0x000fc40000000800 */
[----:B------:R-:W-:Y:S01]  /*c060*/  ULDC UR5, c[0x0][0x234] ;  /* 0x00008d0000057ab9 */ /* 0x000fe20000000800 */
[----:B------:R-:W-:Y:S01]  /*c070*/  IADD3 R9, R10, -R9, RZ ;  /* 0x800000090a097210 */ /* 0x000fe20007ffe0ff */
[----:B------:R-:W-:Y:S01]  /*c080*/  @UP1 UIMAD UR14, UR14, UR8, URZ ;  /* 0x000000080e0e12a4 */ /* 0x000fe2000f8e023f */
[----:B------:R-:W-:Y:S01]  /*c090*/  SHF.R.S32.HI R10, RZ, 0x5, R7 ;  /* 0x00000005ff0a7819 */ /* 0x000fe20000011407 */
[----:B-1----:R-:W-:Y:S01]  /*c0a0*/  FADD.FTZ R0, R252, R0 ;  /* 0x00000000fc007221 */ /* 0x002fe20000010000 */
[C---:B------:R-:W-:Y:S01]  /*c0b0*/  SHF.L.U32 R11, R9.reuse, 0x6, RZ ;  /* 0x00000006090b7819 */ /* 0x040fe200000006ff */
[----:B------:R-:W-:Y:S01]  /*c0c0*/  @!UP1 USEL UR14, UR8, UR5, !UP2 ;  /* 0x00000005080e9287 */ /* 0x000fe2000d000000 */
[----:B------:R-:W-:Y:S01]  /*c0d0*/  LOP3.LUT R12, R9, 0x1, RZ, 0xc0, !PT ;  /* 0x00000001090c7812 */ /* 0x000fe200078ec0ff */
[----:B------:R-:W-:Y:S01]  /*c0e0*/  ULDC UR4, c[0x0][0x1c0] ;  /* 0x0000700000047ab9 */ /* 0x000fe20000000800 */
[----:B------:R-:W-:Y:S01]  /*c0f0*/  FSETP.NE.FTZ.AND P3, PT, R0, RZ, PT ;  /* 0x000000ff0000720b */ /* 0x000fe20003f75000 */
[----:B------:R-:W-:Y:S01]  /*c100*/  @UP1 UMOV UR19, 0x1 ;  /* 0x0000000100131882 */ /* 0x000fe20000000000 */
[----:B------:R-:W-:Y:S01]  /*c110*/  LOP3.LUT R11, R11, 0x1c0, RZ, 0xc0, !PT ;  /* 0x000001c00b0b7812 */ /* 0x000fe200078ec0ff */
[----:B------:R-:W-:Y:S01]  /*c120*/  @!UP1 UIMAD UR19, UR14, UR4, URZ ;  /* 0x000000040e1392a4 */ /* 0x000fe2000f8e023f */
[----:B------:R-:W-:Y:S01]  /*c130*/  LEA R8, R10, R8, 0x9 ;  /* 0x000000080a087211 */ /* 0x000fe200078e48ff */
[----:B------:R-:W-:Y:S01]  /*c140*/  @!UP3 UIMAD UR21, UR6, UR8, URZ ;  /* 0x000000080615b2a4 */ /* 0x000fe2000f8e023f */
[----:B------:R-:W-:Y:S01]  /*c150*/  LEA.HI R11, R11, R11, RZ, 0x1d ;  /* 0x0000000b0b0b7211 */ /* 0x000fe200078fe8ff */
[----:B------:R-:W-:Y:S01]  /*c160*/  @UP1 ULDC UR20, c[0x0][0x210] ;  /* 0x0000840000141ab9 */ /* 0x000fe20000000800 */
[----:B------:R-:W-:Y:S01]  /*c170*/  ISETP.NE.U32.AND P0, PT, R12, 0x1, PT ;  /* 0x000000010c00780c */ /* 0x000fe20003f05070 */
[----:B------:R-:W-:Y:S01]  /*c180*/  UIMAD UR5, UR6, UR19, URZ ;  /* 0x00000013060572a4 */ /* 0x000fe2000f8e023f */
[----:B------:R-:W-:Y:S01]  /*c190*/  LEA R8, R8, R11, 0x1 ;  /* 0x0000000b08087211 */ /* 0x000fe200078e08ff */
[----:B------:R-:W-:Y:S01]  /*c1a0*/  @!UP1 UMOV UR20, 0x1 ;  /* 0x0000000100149882 */ /* 0x000fe20000000000 */
[----:B------:R-:W-:Y:S01]  /*c1b0*/  MOV R12, 0x40 ;  /* 0x00000040000c7802 */ /* 0x000fe20000000f00 */
[----:B------:R-:W-:Y:S01]  /*c1c0*/  @!UP3 USEL UR21, UR21, UR9, !UP0 ;  /* 0x000000091515b287 */ /* 0x000fe2000c000000 */
[----:B------:R-:W-:Y:S01]  /*c1d0*/  SHF.L.U32 R8, R8, 0x1, RZ ;  /* 0x0000000108087819 */ /* 0x000fe200000006ff */
[----:B-----5:R-:W-:Y:S01]  /*c1e0*/  UIMAD UR4, UR11, UR20, URZ ;  /* 0x000000140b0472a4 */ /* 0x020fe2000f8e023f */
[----:B------:R-:W-:Y:S01]  /*c1f0*/  LOP3.LUT R7, R7, 0xffffffe0, RZ, 0xc0, !PT ;  /* 0xffffffe007077812 */ /* 0x000fe200078ec0ff */
[----:B------:R-:W-:Y:S01]  /*c200*/  USEL UR5, UR5, URZ, UP3 ;  /* 0x0000003f05057287 */ /* 0x000fe20009800000 */
[----:B------:R-:W-:Y:S01]  /*c210*/  IADD3 R11, R8, -0x10, RZ ;  /* 0xfffffff0080b7810 */ /* 0x000fe20007ffe0ff */
[----:B------:R-:W-:Y:S01]  /*c220*/  USHF.L.U32 UR4, UR4, 0x6, URZ ;  /* 0x0000000604047899 */ /* 0x000fe2000800063f */
[----:B------:R-:W-:Y:S01]  /*c230*/  IADD3 R7, R6, -R7, RZ ;  /* 0x8000000706077210 */ /* 0x000fe20007ffe0ff */
[----:B------:R-:W-:Y:S01]  /*c240*/  UIMAD UR14, UR12, UR14, UR5 ;  /* 0x0000000e0c0e72a4 */ /* 0x000fe2000f8e0205 */
[----:B------:R-:W-:Y:S01]  /*c250*/  @P0 IADD3 R11, R8, 0x10, RZ ;  /* 0x00000010080b0810 */ /* 0x000fe20007ffe0ff */
[----:B------:R-:W-:Y:S01]  /*c260*/  @!UP3 UMOV UR24, UR21 ;  /* 0x000000150018bc82 */ /* 0x000fe20008000000 */
[----:B------:R-:W-:Y:S01]  /*c270*/  MOV R6, 0x7f800000 ;  /* 0x7f80000000067802 */ /* 0x000fe20000000f00 */
[----:B------:R-:W-:-:S02]  /*c280*/  USHF.R.S32.HI UR5, URZ, 0x1f, UR4 ;  /* 0x0000001f3f057899 */ /* 0x000fc40008011404 */
[----:B------:R-:W-:Y:S02]  /*c290*/  @!UP3 USHF.R.S32.HI UR25, URZ, 0x1f, UR21 ;  /* 0x0000001f3f19b899 */ /* 0x000fe40008011415 */
[----:B------:R-:W-:Y:S02]  /*c2a0*/  USHF.R.S32.HI UR6, URZ, 0x1f, UR14 ;  /* 0x0000001f3f067899 */ /* 0x000fe4000801140e */
[----:B------:R-:W-:-:S04]  /*c2b0*/  UIADD3 UR4, UP2, UP1, UR4, UR24, UR14 ;  /* 0x0000001804047290 */ /* 0x000fc8000f95e00e */
[----:B------:R-:W-:Y:S01]  /*c2c0*/  UIADD3.X UR5, UR5, UR25, UR6, UP2, UP1 ;  /* 0x0000001905057290 */ /* 0x000fe200097e2406 */
[----:B--2---:R-:W1:Y:S02]  /*c2d0*/  SHFL.BFLY PT, R4, R5, 0x2, 0x1f ;  /* 0x0c401f0005047f89 */ /* 0x004e6400000e0000 */
[----:B-1----:R-:W-:Y:S01]  /*c2e0*/  FADD.FTZ R4, R4, R5 ;  /* 0x0000000504047221 */ /* 0x002fe20000010000 */
[----:B------:R-:W-:-:S04]  /*c2f0*/  MOV R5, 0x3f800000 ;  /* 0x3f80000000057802 */ /* 0x000fc80000000f00 */
[----:B------:R-:W1:Y:S02]  /*c300*/  SHFL.BFLY PT, R2, R4, 0x1, 0x1f ;  /* 0x0c201f0004027f89 */ /* 0x000e6400000e0000 */
[----:B------:R-:W2:Y:S08]  /*c310*/  @P3 MUFU.RCP R5, R0 ;  /* 0x0000000000053308 */ /* 0x000eb00000001000 */
[----:B------:R-:W-:Y:S01]  /*c320*/  @P3 MUFU.LG2 R0, R0 ;  /* 0x0000000000003308 */ /* 0x000fe20000000c00 */
[----:B--2---:R-:W-:-:S02]  /*c330*/  FMUL.FTZ R163, R5, R163 ;  /* 0x000000a305a37220 */ /* 0x004fc40000410000 */
[C---:B------:R-:W-:Y:S02]  /*c340*/  FMUL.FTZ R162, R5.reuse, R162 ;  /* 0x000000a205a27220 */ /* 0x040fe40000410000 */
[C---:B------:R-:W-:Y:S02]  /*c350*/  FMUL.FTZ R159, R5.reuse, R159 ;  /* 0x0000009f059f7220 */ /* 0x040fe40000410000 */
[----:B-1----:R-:W-:Y:S01]  /*c360*/  FADD.FTZ R2, R4, R2 ;  /* 0x0000000204027221 */ /* 0x002fe20000010000 */
[----:B------:R-:W-:Y:S01]  /*c370*/  MOV R4, 0x3f800000 ;  /* 0x3f80000000047802 */ /* 0x000fe20000000f00 */
[----:B------:R-:W-:Y:S01]  /*c380*/  FMUL.FTZ R158, R5, R158 ;  /* 0x0000009e059e7220 */ /* 0x000fe20000410000 */
[----:B------:R-:W-:Y:S01]  /*c390*/  F2FP.PACK_AB R162, R163, R162 ;  /* 0x000000a2a3a2723e */ /* 0x000fe200000000ff */
[C---:B------:R-:W-:Y:S01]  /*c3a0*/  FMUL.FTZ R155, R5.reuse, R155 ;  /* 0x0000009b059b7220 */ /* 0x040fe20000410000 */
[----:B------:R-:W-:Y:S01]  /*c3b0*/  FSETP.NE.FTZ.AND P4, PT, R2, RZ, PT ;  /* 0x000000ff0200720b */ /* 0x000fe20003f95000 */
[----:B------:R-:W-:Y:S01]  /*c3c0*/  FMUL.FTZ R154, R5, R154 ;  /* 0x0000009a059a7220 */ /* 0x000fe20000410000 */
[----:B------:R-:W-:Y:S01]  /*c3d0*/  F2FP.PACK_AB R158, R159, R158 ;  /* 0x0000009e9f9e723e */ /* 0x000fe200000000ff */
[----:B------:R-:W-:Y:S01]  /*c3e0*/  FMUL.FTZ R151, R5, R151 ;  /* 0x0000009705977220 */ /* 0x000fe20000410000 */
[----:B------:R-:W-:Y:S01]  /*c3f0*/  R2P PR, R9, 0x6 ;  /* 0x0000000609007804 */ /* 0x000fe20000000000 */
[C---:B------:R-:W-:Y:S01]  /*c400*/  FMUL.FTZ R150, R5.reuse, R150 ;  /* 0x0000009605967220 */ /* 0x040fe20000410000 */
[----:B------:R-:W-:Y:S01]  /*c410*/  MOV R9, 0x20 ;  /* 0x0000002000097802 */ /* 0x000fe20000000f00 */
[----:B------:R-:W-:Y:S01]  /*c420*/  FMUL.FTZ R147, R5, R147 ;  /* 0x0000009305937220 */ /* 0x000fe20000410000 */
[----:B------:R-:W-:Y:S01]  /*c430*/  F2FP.PACK_AB R154, R155, R154 ;  /* 0x0000009a9b9a723e */ /* 0x000fe200000000ff */
[----:B------:R-:W-:Y:S01]  /*c440*/  FMUL.FTZ R146, R5, R146 ;  /* 0x0000009205927220 */ /* 0x000fe20000410000 */
[----:B------:R-:W-:Y:S01]  /*c450*/  SEL R9, R9, 0xffffffe0, !P1 ;  /* 0xffffffe009097807 */ /* 0x000fe20004800000 */
[C---:B------:R-:W-:Y:S01]  /*c460*/  FMUL.FTZ R143, R5.reuse, R143 ;  /* 0x0000008f058f7220 */ /* 0x040fe20000410000 */
[----:B------:R-:W-:Y:S01]  /*c470*/  SEL R12, R12, 0xffffffc0, !P2 ;  /* 0xffffffc00c0c7807 */ /* 0x000fe20005000000 */
[----:B------:R-:W1:Y:S01]  /*c480*/  @P4 MUFU.RCP R4, R2 ;  /* 0x0000000200044308 */ /* 0x000e620000001000 */
[C---:B------:R-:W-:Y:S01]  /*c490*/  FMUL.FTZ R142, R5.reuse, R142 ;  /* 0x0000008e058e7220 */ /* 0x040fe20000410000 */
[C---:B------:R-:W-:Y:S01]  /*c4a0*/  IADD3 R13, R8.reuse, R9, RZ ;  /* 0x00000009080d7210 */ /* 0x040fe20007ffe0ff */
        /* <DEDUP_REMOVED lines=13> */
[----:B------:R-:W-:Y:S01]  /*c580*/  IADD3 R15, R12, R11, RZ ;  /* 0x0000000b0c0f7210 */ /* 0x000fe20007ffe0ff */
[C---:B-1----:R-:W-:Y:S01]  /*c590*/  FMUL.FTZ R160, R4.reuse, R160 ;  /* 0x000000a004a07220 */ /* 0x042fe20000410000 */
[----:B------:R-:W-:Y:S01]  /*c5a0*/  F2FP.PACK_AB R138, R139, R138 ;  /* 0x0000008a8b8a723e */ /* 0x000fe200000000ff */
[C---:B------:R-:W-:Y:S01]  /*c5b0*/  FMUL.FTZ R161, R4.reuse, R161 ;  /* 0x000000a104a17220 */ /* 0x040fe20000410000 */
[----:B------:R-:W-:Y:S01]  /*c5c0*/  IADD3 R16, R13, R12, RZ ;  /* 0x0000000c0d107210 */ /* 0x000fe20007ffe0ff */
[C---:B------:R-:W-:Y:S01]  /*c5d0*/  FMUL.FTZ R156, R4.reuse, R156 ;  /* 0x0000009c049c7220 */ /* 0x040fe20000410000 */
[----:B------:R-:W-:Y:S01]  /*c5e0*/  F2FP.PACK_AB R134, R135, R134 ;  /* 0x000000868786723e */ /* 0x000fe200000000ff */
[C---:B------:R-:W-:Y:S01]  /*c5f0*/  FMUL.FTZ R157, R4.reuse, R157 ;  /* 0x0000009d049d7220 */ /* 0x040fe20000410000 */
[----:B------:R-:W-:Y:S01]  /*c600*/  F2FP.PACK_AB R160, R161, R160 ;  /* 0x000000a0a1a0723e */ /* 0x000fe200000000ff */
[C---:B------:R-:W-:Y:S01]  /*c610*/  FMUL.FTZ R152, R4.reuse, R152 ;  /* 0x0000009804987220 */ /* 0x040fe20000410000 */
[----:B------:R-:W-:Y:S01]  /*c620*/  IADD3 R12, R9, R12, RZ ;  /* 0x0000000c090c7210 */ /* 0x000fe20007ffe0ff */
[C---:B------:R-:W-:Y:S01]  /*c630*/  FMUL.FTZ R153, R4.reuse, R153 ;  /* 0x0000009904997220 */ /* 0x040fe20000410000 */
[----:B------:R-:W-:Y:S01]  /*c640*/  F2FP.PACK_AB R156, R157, R156 ;  /* 0x0000009c9d9c723e */ /* 0x000fe200000000ff */
[C---:B------:R-:W-:Y:S01]  /*c650*/  FMUL.FTZ R148, R4.reuse, R148 ;  /* 0x0000009404947220 */ /* 0x040fe20000410000 */
[----:B------:R-:W-:Y:S01]  /*c660*/  STS [R8], R160 ;  /* 0x000000a008007388 */ /* 0x000fe20000000800 */
[C---:B------:R-:W-:Y:S01]  /*c670*/  FMUL.FTZ R149, R4.reuse, R149 ;  /* 0x0000009504957220 */ /* 0x040fe20000410000 */
[----:B------:R-:W-:Y:S01]  /*c680*/  F2FP.PACK_AB R152, R153, R152 ;  /* 0x000000989998723e */ /* 0x000fe200000000ff */
[C---:B------:R-:W-:Y:S01]  /*c690*/  FMUL.FTZ R144, R4.reuse, R144 ;  /* 0x0000009004907220 */ /* 0x040fe20000410000 */
[----:B------:R-:W-:Y:S01]  /*c6a0*/  STS [R11], R156 ;  /* 0x0000009c0b007388 */ /* 0x000fe20000000800 */
[C---:B------:R-:W-:Y:S01]  /*c6b0*/  FMUL.FTZ R145, R4.reuse, R145 ;  /* 0x0000009104917220 */ /* 0x040fe20000410000 */
[----:B------:R-:W-:Y:S01]  /*c6c0*/  F2FP.PACK_AB R148, R149, R148 ;  /* 0x000000949594723e */ /* 0x000fe200000000ff */
[C---:B------:R-:W-:Y:S01]  /*c6d0*/  FMUL.FTZ R140, R4.reuse, R140 ;  /* 0x0000008c048c7220 */ /* 0x040fe20000410000 */
[----:B------:R-:W-:Y:S01]  /*c6e0*/  STS [R11+0x400], R158 ;  /* 0x0004009e0b007388 */ /* 0x000fe20000000800 */
        /* <DEDUP_REMOVED lines=11> */
[----:B------:R-:W-:Y:S01]  /*c7a0*/  F2FP.PACK_AB R38, R39, R38 ;  /* 0x000000262726723e */ /* 0x000fe200000000ff */
[C---:B------:R-:W-:Y:S01]  /*c7b0*/  FMUL.FTZ R37, R4.reuse, R37 ;  /* 0x0000002504257220 */ /* 0x040fe20000410000 */
[----:B------:R-:W-:Y:S01]  /*c7c0*/  F2FP.PACK_AB R132, R133, R132 ;  /* 0x000000848584723e */ /* 0x000fe200000000ff */
[C---:B------:R-:W-:Y:S01]  /*c7d0*/  FMUL.FTZ R40, R4.reuse, R40 ;  /* 0x0000002804287220 */ /* 0x040fe20000410000 */
[----:B------:R-:W-:Y:S01]  /*c7e0*/  STS [R9], R148 ;  /* 0x0000009409007388 */ /* 0x000fe20000000800 */
[C---:B------:R-:W-:Y:S01]  /*c7f0*/  FMUL.FTZ R41, R4.reuse, R41 ;  /* 0x0000002904297220 */ /* 0x040fe20000410000 */
[----:B------:R-:W-:Y:S01]  /*c800*/  F2FP.PACK_AB R36, R37, R36 ;  /* 0x000000242524723e */ /* 0x000fe200000000ff */
[----:B------:R-:W-:Y:S01]  /*c810*/  FMUL.FTZ R42, R5, R42 ;  /* 0x0000002a052a7220 */ /* 0x000fe20000410000 */
[----:B------:R-:W-:Y:S01]  /*c820*/  STS [R9+0x400], R150 ;  /* 0x0004009609007388 */ /* 0x000fe20000000800 */
[C---:B------:R-:W-:Y:S01]  /*c830*/  FMUL.FTZ R44, R4.reuse, R44 ;  /* 0x0000002c042c7220 */ /* 0x040fe20000410000 */
[----:B------:R-:W-:Y:S01]  /*c840*/  F2FP.PACK_AB R40, R41, R40 ;  /* 0x000000282928723e */ /* 0x000fe200000000ff */
        /* <DEDUP_REMOVED lines=169> */
[----:B------:R-:W1:Y:S01]  /*d2e0*/  @P4 MUFU.LG2 R2, R2 ;  /* 0x0000000200024308 */ /* 0x000e620000000c00 */
[----:B------:R-:W-:Y:S01]  /*d2f0*/  FMUL.FTZ R4, R4, R129 ;  /* 0x0000008104047220 */ /* 0x000fe20000410000 */
[----:B------:R-:W-:Y:S01]  /*d300*/  F2FP.PACK_AB R126, R127, R126 ;  /* 0x0000007e7f7e723e */ /* 0x000fe200000000ff */
[----:B------:R-:W-:Y:S01]  /*d310*/  FMUL.FTZ R5, R5, R130 ;  /* 0x0000008205057220 */ /* 0x000fe20000410000 */
[----:B------:R-:W-:Y:S01]  /*d320*/  STS [R11+0x6000], R104 ;  /* 0x006000680b007388 */ /* 0x000fe20000000800 */
[----:B------:R-:W-:Y:S01]  /*d330*/  LOP3.LUT P0, RZ, R7, 0x3, RZ, 0xc0, !PT ;  /* 0x0000000307ff7812 */ /* 0x000fe2000780c0ff */
[----:B------:R-:W-:Y:S01]  /*d340*/  @P3 FMUL.FTZ R0, R0, 0.69314718246459960938 ;  /* 0x3f31721800003820 */ /* 0x000fe20000410000 */
[----:B------:R-:W-:Y:S01]  /*d350*/  F2FP.PACK_AB R4, R4, R128 ;  /* 0x000000800404723e */ /* 0x000fe200000000ff */
[----:B------:R-:W-:Y:S01]  /*d360*/  STS [R11+0x6400], R106 ;  /* 0x0064006a0b007388 */ /* 0x000fe20000000800 */
[----:B------:R-:W-:Y:S01]  /*d370*/  F2FP.PACK_AB R5, R131, R5 ;  /* 0x000000058305723e */ /* 0x000fe200000000ff */
[----:B------:R-:W-:-:S02]  /*d380*/  @P3 FFMA.FTZ R6, R3, c[0x0][0x238], R0 ;  /* 0x00008e0003063a23 */ /* 0x000fc40000010000 */
[----:B------:R-:W-:Y:S04]  /*d390*/  STS [R13+0x6000], R108 ;  /* 0x0060006c0d007388 */ /* 0x000fe80000000800 */
[----:B------:R-:W-:Y:S01]  /*d3a0*/  STS [R13+0x6400], R110 ;  /* 0x0064006e0d007388 */ /* 0x000fe20000000800 */
[----:B-1----:R-:W-:-:S03]  /*d3b0*/  @P4 FMUL.FTZ R2, R2, 0.69314718246459960938 ;  /* 0x3f31721802024820 */ /* 0x002fc60000410000 */
        /* <DEDUP_REMOVED lines=10> */
[----:B------:R-:W-:Y:S01]  /*d460*/  BAR.SYNC.DEFER_BLOCKING 0x0 ;  /* 0x0000000000007b1d */ /* 0x000fe20000010000 */
[----:B-1----:R-:W-:-:S04]  /*d470*/  SHF.R.S32.HI R4, RZ, 0x1f, R10 ;  /* 0x0000001fff047819 */ /* 0x002fc8000001140a */
[----:B------:R-:W-:Y:S02]  /*d480*/  LEA.HI R4, R4, R10, RZ, 0x2 ;  /* 0x0000000a04047211 */ /* 0x000fe400078f10ff */
[----:B--2---:R-:W-:Y:S01]  /*d490*/  MOV R5, 0x7f800000 ;  /* 0x7f80000000057802 */ /* 0x004fe20000000f00 */
[----:B------:R1:W2:Y:S01]  /*d4a0*/  LDS.128 R68, [R240] ;  /* 0x00000000f0447984 */ /* 0x0002a20000000c00 */
[----:B------:R-:W-:Y:S01]  /*d4b0*/  LOP3.LUT R4, R4, 0xffffffc, RZ, 0xc0, !PT ;  /* 0x0ffffffc04047812 */ /* 0x000fe200078ec0ff */
[----:B------:R-:W-:Y:S02]  /*d4c0*/  @P4 FFMA.FTZ R5, R164, c[0x0][0x238], R2 ;  /* 0x00008e00a4054a23 */ /* 0x000fe40000010002 */
[----:B------:R1:W3:Y:S01]  /*d4d0*/  LDS.128 R64, [R240+0x800] ;  /* 0x00080000f0407984 */ /* 0x0002e20000000c00 */
[----:B------:R-:W-:-:S03]  /*d4e0*/  IADD3 R4, R10, -R4, RZ ;  /* 0x800000040a047210 */ /* 0x000fc60007ffe0ff */
[----:B------:R1:W4:Y:S01]  /*d4f0*/  LDS.128 R60, [R240+0x1000] ;  /* 0x00100000f03c7984 */ /* 0x0003220000000c00 */
[----:B------:R-:W-:-:S03]  /*d500*/  LEA R4, R4, R241, 0x4 ;  /* 0x000000f104047211 */ /* 0x000fc600078e20ff */
        /* <DEDUP_REMOVED lines=30> */
.L_x_385:
[----:B--234-:R-:W-:Y:S05]  /*d6f0*/  BSYNC B0 ;  /* 0x0000000000007941 */ /* 0x01cfea0003800000 */
.L_x_384:
[----:B------:R-:W2:Y:S01]  /*d700*/  S2R R3, SR_TID.X ;  /* 0x0000000000037919 */ /* 0x000ea20000002100 */
[----:B------:R-:W-:Y:S01]  /*d710*/  IADD3 R4, P0, R248, UR18, RZ ;  /* 0x00000012f8047c10 */ /* 0x000fe2000ff1e0ff */
[----:B------:R-:W-:Y:S01]  /*d720*/  USHF.R.S32.HI UR6, URZ, 0x1f, UR12 ;  /* 0x0000001f3f067899 */ /* 0x000fe2000801140c */
[----:B------:R-:W-:Y:S01]  /*d730*/  BSSY B0, `(.L_x_386) ;  /* 0x0000018000007945 */ /* 0x000fe20003800000 */
[----:B------:R-:W3:Y:S01]  /*d740*/  S2R R0, SR_CTAID.Z ;  /* 0x0000000000007919 */ /* 0x000ee20000002700 */
[----:B------:R-:W-:Y:S01]  /*d750*/  IADD3.X R5, R249, UR7, RZ, P0, !PT ;  /* 0x00000007f9057c10 */ /* 0x000fe200087fe4ff */
[----:B------:R-:W-:-:S02]  /*d760*/  ULDC.64 UR4, c[0x0][0x1f0] ;  /* 0x00007c0000047ab9 */ /* 0x000fc40000000a00 */
[----:B------:R-:W-:-:S04]  /*d770*/  UIMAD UR4, UR6, UR4, URZ ;  /* 0x00000004060472a4 */ /* 0x000fc8000f8e023f */
[----:B------:R-:W-:Y:S01]  /*d780*/  UIMAD UR4, UR12, UR5, UR4 ;  /* 0x000000050c0472a4 */ /* 0x000fe2000f8e0204 */
[----:B--2---:R-:W-:-:S04]  /*d790*/  SHF.R.S32.HI R2, RZ, 0x1f, R3 ;  /* 0x0000001fff027819 */ /* 0x004fc80000011403 */
[----:B------:R-:W-:Y:S01]  /*d7a0*/  LEA.HI R2, R2, R3, RZ, 0x3 ;  /* 0x0000000302027211 */ /* 0x000fe200078f18ff */
[----:B---3--:R-:W-:-:S03]  /*d7b0*/  IMAD.WIDE.U32 R4, R0, c[0x0][0x1f0], R4 ;  /* 0x00007c0000047a25 */ /* 0x008fc600078e0004 */
        /* <DEDUP_REMOVED lines=11> */
[----:B------:R2:W-:Y:S04]  /*d870*/  STG.E.128 [R10.64], R68 ;  /* 0x000000440a007986 */ /* 0x0005e8000c101d10 */
[----:B-1----:R2:W-:Y:S04]  /*d880*/  STG.E.128 [R10.64+0x80], R52 ;  /* 0x000080340a007986 */ /* 0x0025e8000c101d10 */
[----:B------:R2:W-:Y:S04]  /*d890*/  STG.E.128 [R10.64+0x100], R36 ;  /* 0x000100240a007986 */ /* 0x0005e8000c101d10 */
[----:B------:R2:W-:Y:S02]  /*d8a0*/  STG.E.128 [R10.64+0x180], R20 ;  /* 0x000180140a007986 */ /* 0x0005e4000c101d10 */
.L_x_387:
[----:B------:R-:W-:Y:S05]  /*d8b0*/  BSYNC B0 ;  /* 0x0000000000007941 */ /* 0x000fea0003800000 */
.L_x_386:
[----:B------:R-:W-:Y:S01]  /*d8c0*/  IADD3 R0, R2, 0x10, RZ ;  /* 0x0000001002007810 */ /* 0x000fe20007ffe0ff */
        /* <DEDUP_REMOVED lines=9> */
[----:B--2---:R-:W-:-:S03]  /*d960*/  LEA R10, P0, R8, c[0x0][0x1d0], 0x1 ;  /* 0x00007400080a7a11 */ /* 0x004fc600078008ff */
[----:B------:R-:W-:-:S05]  /*d970*/  IMAD R0, R3, c[0x0][0x1ec], R0 ;  /* 0x00007b0003007a24 */ /* 0x000fca00078e0200 */
[----:B------:R-:W-:-:S04]  /*d980*/  IADD3 R0, R9, R0, RZ ;  /* 0x0000000009007210 */ /* 0x000fc80007ffe0ff */
[----:B------:R-:W-:-:S05]  /*d990*/  LEA.HI.X R11, R8, c[0x0][0x1d4], R0, 0x1, P0 ;  /* 0x00007500080b7a11 */ /* 0x000fca00000f0c00 */
[----:B------:R2:W-:Y:S04]  /*d9a0*/  STG.E.128 [R10.64], R64 ;  /* 0x000000400a007986 */ /* 0x0005e8000c101d10 */
[----:B-1----:R2:W-:Y:S04]  /*d9b0*/  STG.E.128 [R10.64+0x80], R48 ;  /* 0x000080300a007986 */ /* 0x0025e8000c101d10 */
[----:B------:R2:W-:Y:S04]  /*d9c0*/  STG.E.128 [R10.64+0x100], R32 ;  /* 0x000100200a007986 */ /* 0x0005e8000c101d10 */
[----:B------:R2:W-:Y:S02]  /*d9d0*/  STG.E.128 [R10.64+0x180], R16 ;  /* 0x000180100a007986 */ /* 0x0005e4000c101d10 */
.L_x_389:
[----:B------:R-:W-:Y:S05]  /*d9e0*/  BSYNC B0 ;  /* 0x0000000000007941 */ /* 0x000fea0003800000 */
.L_x_388:
        /* <DEDUP_REMOVED lines=18> */
.L_x_391:
[----:B------:R-:W-:Y:S05]  /*db10*/  BSYNC B0 ;  /* 0x0000000000007941 */ /* 0x000fea0003800000 */
.L_x_390:
[----:B------:R-:W-:-:S13]  /*db20*/  ISETP.GE.AND P0, PT, R239, UR10, PT ;  /* 0x0000000aef007c0c */ /* 0x000fda000bf06270 */
[----:B------:R-:W-:Y:S05]  /*db30*/  @P0 EXIT ;  /* 0x000000000000094d */ /* 0x000fea0003800000 */
[----:B------:R-:W-:Y:S01]  /*db40*/  IADD3 R0, P0, R250, 0x30, RZ ;  /* 0x00000030fa007810 */ /* 0x000fe20007f1e0ff */
[----:B---3--:R-:W-:Y:S01]  /*db50*/  IMAD.MOV.U32 R2, RZ, RZ, R4 ;  /* 0x000000ffff027224 */ /* 0x008fe200078e0004 */
        /* <DEDUP_REMOVED lines=8> */
[----:B-1----:R-:W-:Y:S04]  /*dbe0*/  STG.E.128 [R4.64], R56 ;  /* 0x0000003804007986 */ /* 0x002fe8000c101d10 */
[----:B------:R-:W-:Y:S04]  /*dbf0*/  STG.E.128 [R4.64+0x80], R40 ;  /* 0x0000802804007986 */ /* 0x000fe8000c101d10 */
[----:B------:R-:W-:Y:S04]  /*dc00*/  STG.E.128 [R4.64+0x100], R24 ;  /* 0x0001001804007986 */ /* 0x000fe8000c101d10 */
[----:B------:R-:W-:Y:S01]  /*dc10*/  STG.E.128 [R4.64+0x180], R72 ;  /* 0x0001804804007986 */ /* 0x000fe2000c101d10 */
[----:B------:R-:W-:Y:S05]  /*dc20*/  EXIT ;  /* 0x000000000000794d */ /* 0x000fea0003800000 */
.L_x_373:
        /* <DEDUP_REMOVED lines=73> */
.L_x_393:
[----:B------:R-:W-:Y:S05]  /*e0c0*/  BSYNC B0 ;  /* 0x0000000000007941 */ /* 0x000fea0003800000 */
.L_x_392:
        /* <DEDUP_REMOVED lines=18> */
.L_x_395:
[----:B------:R-:W-:Y:S05]  /*e1f0*/  BSYNC B0 ;  /* 0x0000000000007941 */ /* 0x000fea0003800000 */
.L_x_394:
[----:B------:R-:W-:Y:S01]  /*e200*/  IADD3 R4, R6, 0x20, RZ ;  /* 0x0000002006047810 */ /* 0x000fe20007ffe0ff */
[----:B------:R-:W-:Y:S03]  /*e210*/  BSSY B0, `(.L_x_396) ;  /* 0x0000011000007945 */ /* 0x000fe60003800000 */
[----:B------:R-:W-:-:S13]  /*e220*/  ISETP.GE.AND P0, PT, R4, UR15, PT ;  /* 0x0000000f04007c0c */ /* 0x000fda000bf06270 */
[----:B------:R-:W-:Y:S05]  /*e230*/  @P0 BRA `(.L_x_397) ;  /* 0x000000e000000947 */ /* 0x000fea0003800000 */
[----:B-1----:R-:W-:Y:S01]  /*e240*/  IADD3 R2, P0, R12, 0x20, RZ ;  /* 0x000000200c027810 */ /* 0x002fe20007f1e0ff */
        /* <DEDUP_REMOVED lines=13> */
.L_x_397:
[----:B------:R-:W-:Y:S05]  /*e320*/  BSYNC B0 ;  /* 0x0000000000007941 */ /* 0x000fea0003800000 */
.L_x_396:
[----:B-1----:R-:W-:Y:S01]  /*e330*/  IADD3 R3, R6, 0x30, RZ ;  /* 0x0000003006037810 */ /* 0x002fe20007ffe0ff */
        /* <DEDUP_REMOVED lines=16> */
.L_x_399:
[----:B------:R-:W-:Y:S05]  /*e440*/  BSYNC B0 ;  /* 0x0000000000007941 */ /* 0x000fea0003800000 */
.L_x_398:
        /* <DEDUP_REMOVED lines=11> */
[----:B-1----:R-:W-:-:S02]  /*e500*/  @!P5 LEA R10, P2, R6, c[0x0][0x200], 0x2 ;  /* 0x00008000060ada11 */ /* 0x002fc400078410ff */
        /* <DEDUP_REMOVED lines=23> */
.L_x_400:
        /* <DEDUP_REMOVED lines=16> */
.L_x_1079:


//--------------------- .text._ZN5flash16flash_fwd_kernelI23Flash_fwd_kernel_traitsILi256ELi64ELi64ELi4ELb0ELb0EN7cutlass6half_tE19Flash_kernel_traitsILi256ELi64ELi64ELi4ES3_EELb1ELb1ELb0ELb1ELb0ELb0ELb0ELb0EEEvNS_16Flash_fwd_paramsE --------------------------
	.section	.text._ZN5flash16flash_fwd_kernelI23Flash_fwd_kernel_traitsILi256ELi64ELi64ELi4ELb0ELb0EN7cutlass6half_tE19Flash_kernel_traitsILi256ELi64ELi64ELi4ES3_EELb1ELb1ELb0ELb1ELb0ELb0ELb0ELb0EEEvNS_16Flash_fwd_paramsE,"ax",@progbits
	.sectioninfo	@"SHI_REGISTERS=255"
	.align	128
        .global         _ZN5flash16flash_fwd_kernelI23Flash_fwd_kernel_traitsILi256ELi64ELi64ELi4ELb0ELb0EN7cutlass6half_tE19Flash_kernel_traitsILi256ELi64ELi64ELi4ES3_EELb1ELb1ELb0ELb1ELb0ELb0ELb0ELb0EEEvNS_16Flash_fwd_paramsE
        .type           _ZN5flash16flash_fwd_kernelI23Flash_fwd_kernel_traitsILi256ELi64ELi64ELi4ELb0ELb0EN7cutlass6half_tE19Flash_kernel_traitsILi256ELi64ELi64ELi4ES3_EELb1ELb1ELb0ELb1ELb0ELb0ELb0ELb0EEEvNS_16Flash_fwd_paramsE,@function
        .size           _ZN5flash16flash_fwd_kernelI23Flash_fwd_kernel_traitsILi256ELi64ELi64ELi4ELb0ELb0EN7cutlass6half_tE19Flash_kernel_traitsILi256ELi64ELi64ELi4ES3_EELb1ELb1ELb0ELb1ELb0ELb0ELb0ELb0EEEvNS_16Flash_fwd_paramsE,(.L_x_1080 - _ZN5flash16flash_fwd_kernelI23Flash_fwd_kernel_traitsILi256ELi64ELi64ELi4ELb0ELb0EN7cutlass6half_tE19Flash_kernel_traitsILi256ELi64ELi64ELi4ES3_EELb1ELb1ELb0ELb1ELb0ELb0ELb0ELb0EEEvNS_16Flash_fwd_paramsE)
        .other          _ZN5flash16flash_fwd_kernelI23Flash_fwd_kernel_traitsILi256ELi64ELi64ELi4ELb0ELb0EN7cutlass6half_tE19Flash_kernel_traitsILi256ELi64ELi64ELi4ES3_EELb1ELb1ELb0ELb1ELb0ELb0ELb0ELb0EEEvNS_16Flash_fwd_paramsE,@"STO_CUDA_ENTRY STV_DEFAULT"
_ZN5flash16flash_fwd_kernelI23Flash_fwd_kernel_traitsILi256ELi64ELi64ELi4ELb0ELb0EN7cutlass6half_tE19Flash_kernel_traitsILi256ELi64ELi64ELi4ES3_EELb1ELb1ELb0ELb1ELb0ELb0ELb0ELb0EEEvNS_16Flash_fwd_paramsE:
.text._ZN5flash16flash_fwd_kernelI23Flash_fwd_kernel_traitsILi256ELi64ELi64ELi4ELb0ELb0EN7cutlass6half_tE19Flash_kernel_traitsILi256ELi64ELi64ELi4ES3_EELb1ELb1ELb0ELb1ELb0ELb0ELb0ELb0EEEvNS_16Flash_fwd_paramsE:
        /* <DEDUP_REMOVED lines=18> */
[----:B------:R-:W1:Y:S01]  /*0120*/  S2UR UR20, SR_CTAID.Y ;  /* 0x00000000001479c3 */ /* 0x000e620000002600 */
        /* <DEDUP_REMOVED lines=11> */
[----:B------:R-:W-:Y:S02]  /*01e0*/  UISETP.EQ.OR.EX UP0, UPT, URZ, UR5, !UP3, UP0 ;  /* 0x000000053f00728c */ /* 0x000fe4000df02700 */
[----:B-1----:R-:W-:-:S06]  /*01f0*/  ULOP3.LUT UR8, UR18, UR14, UR20, 0xfe, !UPT ;  /* 0x0000000e12087292 */ /* 0x002fcc000f8efe14 */
[----:B--2---:R-:W-:Y:S01]  /*0200*/  LOP3.LUT P3, RZ, R27, UR8, RZ, 0xfc, !PT ;  /* 0x000000081bff7c12 */ /* 0x004fe2000f86fcff */
[----:B------:R-:W-:Y:S02]  /*0210*/  ULDC.64 UR8, c[0x0][0x240] ;  /* 0x0000900000087ab9 */ /* 0x000fe40000000a00 */
[----:B------:R-:W-:Y:S02]  /*0220*/  UIMAD.WIDE UR8, UR20, UR10, UR8 ;  /* 0x0000000a140872a5 */ /* 0x000fe4000f8e0208 */
[----:B------:R-:W-:-:S08]  /*0230*/  ULDC.64 UR4, c[0x0][0x248] ;  /* 0x0000920000047ab9 */ /* 0x000fd00000000a00 */
[----:B------:R-:W-:Y:S02]  /*0240*/  @!P3 IMAD.MOV.U32 R10, RZ, RZ, c[0x0][0x308] ;  /* 0x0000c200ff0ab624 */ /* 0x000fe400078e00ff */
[----:B------:R-:W-:Y:S01]  /*0250*/  @!P3 IMAD.MOV.U32 R11, RZ, RZ, c[0x0][0x30c] ;  /* 0x0000c300ff0bb624 */ /* 0x000fe200078e00ff */
[----:B------:R-:W-:Y:S02]  /*0260*/  UIMAD.WIDE UR4, UR20, UR10, UR4 ;  /* 0x0000000a140472a5 */ /* 0x000fe4000f8e0204 */
[----:B------:R-:W-:Y:S02]  /*0270*/  ULDC.64 UR6, c[0x0][0x250] ;  /* 0x0000940000067ab9 */ /* 0x000fe40000000a00 */
[----:B------:R-:W-:Y:S01]  /*0280*/  @UP1 UIMAD.WIDE UR6, UR20, UR10, UR6 ;  /* 0x0000000a140612a5 */ /* 0x000fe2000f8e0206 */
        /* <DEDUP_REMOVED lines=10> */
[----:B------:R-:W-:Y:S02]  /*0330*/  PLOP3.LUT P1, PT, PT, PT, UP1, 0x80, 0x0 ;  /* 0x000000000000781c */ /* 0x000fe40003f2f018 */
        /* <DEDUP_REMOVED lines=42> */
.L_x_401:
[----:B------:R-:W-:Y:S02]  /*05e0*/  ULDC UR6, c[0x0][0x218] ;  /* 0x0000860000067ab9 */ /* 0x000fe40000000800 */
.L_x_402:
        /* <DEDUP_REMOVED lines=40> */
[----:B------:R-:W-:Y:S01]  /*0870*/  PLOP3.LUT P0, PT, PT, PT, UP0, 0x80, 0x0 ;  /* 0x000000000000781c */ /* 0x000fe20003f0f008 */
[----:B------:R-:W-:Y:S02]  /*0880*/  ULDC.64 UR4, c[0x0][0x198] ;  /* 0x0000660000047ab9 */ /* 0x000fe40000000a00 */
[----:B------:R-:W-:-:S02]  /*0890*/  @!UP1 USHF.R.S32.HI UR11, URZ, 0x1f, UR20 ;  /* 0x0000001f3f0b9899 */ /* 0x000fc40008011414 */
[----:B------:R-:W-:Y:S02]  /*08a0*/  @UP0 UIADD3 UR12, UR28, UR8, URZ ;  /* 0x000000081c0c0290 */ /* 0x000fe4000fffe03f */
[----:B------:R-:W-:Y:S02]  /*08b0*/  @UP1 UIMAD.WIDE.U32 UR30, UR13, UR26, URZ ;  /* 0x0000001a0d1e12a5 */ /* 0x000fe4000f8e003f */
[----:B------:R-:W-:Y:S02]  /*08c0*/  @!UP1 UIMAD UR11, UR11, UR6, URZ ;  /* 0x000000060b0b92a4 */ /* 0x000fe4000f8e023f */
[----:B------:R-:W-:Y:S02]  /*08d0*/  @UP0 UIMAD.WIDE.U32 UR32, UR12, UR4, URZ ;  /* 0x000000040c2002a5 */ /* 0x000fe4000f8e003f */
[----:B------:R-:W-:Y:S02]  /*08e0*/  @!UP1 UIMAD.WIDE.U32 UR34, UR20, UR6, URZ ;  /* 0x00000006142292a5 */ /* 0x000fe4000f8e003f */
[----:B------:R-:W-:-:S02]  /*08f0*/  @!UP1 UIMAD UR7, UR20, UR7, UR11 ;  /* 0x00000007140792a4 */ /* 0x000fc4000f8e020b */
[----:B------:R-:W-:Y:S02]  /*0900*/  @UP1 UIMAD UR27, UR13, UR27, UR31 ;  /* 0x0000001b0d1b12a4 */ /* 0x000fe4000f8e021f */
[----:B------:R-:W-:Y:S02]  /*0910*/  @UP0 UIMAD UR11, UR12, UR5, UR33 ;  /* 0x000000050c0b02a4 */ /* 0x000fe4000f8e0221 */
[----:B------:R-:W-:Y:S02]  /*0920*/  @UP1 UMOV UR6, UR30 ;  /* 0x0000001e00061c82 */ /* 0x000fe40008000000 */
[----:B------:R-:W-:Y:S02]  /*0930*/  USHF.R.S32.HI UR19, URZ, 0x1f, UR18 ;  /* 0x0000001f3f137899 */ /* 0x000fe40008011412 */
        /* <DEDUP_REMOVED lines=12> */
[----:B------:R-:W-:Y:S02]  /*0a00*/  UIMAD UR7, UR7, UR4, URZ ;  /* 0x00000004070772a4 */ /* 0x000fe4000f8e023f */
[----:B------:R-:W-:Y:S02]  /*0a10*/  UIMAD.WIDE.U32 UR30, UR20, UR4, UR30 ;  /* 0x00000004141e72a5 */ /* 0x000fe4000f8e001e */
[----:B------:R-:W-:-:S04]  /*0a20*/  UIMAD UR5, UR20, UR5, UR7 ;  /* 0x00000005140572a4 */ /* 0x000fc8000f8e0207 */
[----:B------:R-:W-:Y:S02]  /*0a30*/  UIADD3 UR11, UR31, UR5, URZ ;  /* 0x000000051f0b7290 */ /* 0x000fe4000fffe03f */
[----:B------:R-:W-:Y:S02]  /*0a40*/  UMOV UR12, UR30 ;  /* 0x0000001e000c7c82 */ /* 0x000fe40008000000 */
.L_x_404:
[----:B------:R-:W-:Y:S01]  /*0a50*/  IABS R0, c[0x0][0x1c8] ;  /* 0x0000720000007a13 */ /* 0x000fe20000000000 */
[----:B------:R-:W1:Y:S01]  /*0a60*/  S2R R2, SR_CTAID.Z ;  /* 0x0000000000027919 */ /* 0x000e620000002700 */
[----:B------:R-:W-:Y:S02]  /*0a70*/  UMOV UR30, URZ ;  /* 0x0000003f001e7c82 */ /* 0x000fe40008000000 */
[----:B------:R-:W2:Y:S02]  /*0a80*/  R2UR UR7, R0 ;  /* 0x00000000000773c2 */ /* 0x000ea400000e0000 */
[----:B--2---:R-:W2:Y:S08]  /*0a90*/  I2F.RP R0, UR7 ;  /* 0x0000000700007d06 */ /* 0x004eb00008209400 */
[----:B--2---:R-:W2:Y:S02]  /*0aa0*/  MUFU.RCP R0, R0 ;  /* 0x0000000000007308 */ /* 0x004ea40000001000 */
[----:B--2---:R-:W-:-:S06]  /*0ab0*/  IADD3 R0, R0, 0xffffffe, RZ ;  /* 0x0ffffffe00007810 */ /* 0x004fcc0007ffe0ff */
[----:B------:R-:W2:Y:S02]  /*0ac0*/  F2I.FTZ.U32.TRUNC.NTZ R0, R0 ;  /* 0x0000000000007305 */ /* 0x000ea4000021f000 */
[----:B--2---:R1:W2:Y:S02]  /*0ad0*/  R2UR UR31, R0 ;  /* 0x00000000001f73c2 */ /* 0x0042a400000e0000 */
[----:B-1----:R-:W-:Y:S01]  /*0ae0*/  IABS R0, R2 ;  /* 0x0000000200007213 */ /* 0x002fe20000000000 */
[----:B--2---:R-:W-:-:S05]  /*0af0*/  UIADD3 UR5, URZ, -UR31, URZ ;  /* 0x8000001f3f057290 */ /* 0x004fca000fffe03f */
[----:B------:R-:W1:Y:S01]  /*0b00*/  R2UR UR4, R0 ;  /* 0x00000000000473c2 */ /* 0x000e6200000e0000 */
[----:B------:R-:W-:-:S04]  /*0b10*/  UIMAD UR5, UR5, UR7, URZ ;  /* 0x00000007050572a4 */ /* 0x000fc8000f8e023f */
[----:B------:R-:W-:-:S07]  /*0b20*/  UIMAD.WIDE.U32 UR30, UR31, UR5, UR30 ;  /* 0x000000051f1e72a5 */ /* 0x000fce000f8e001e */
[----:B------:R-:W-:Y:S02]  /*0b30*/  UMOV UR5, UR31 ;  /* 0x0000001f00057c82 */ /* 0x000fe40008000000 */
[----:B-1----:R-:W-:-:S07]  /*0b40*/  UIMAD.WIDE.U32 UR30, UR5, UR4, URZ ;  /* 0x00000004051e72a5 */ /* 0x002fce000f8e003f */
[----:B------:R-:W-:Y:S02]  /*0b50*/  UMOV UR5, UR31 ;  /* 0x0000001f00057c82 */ /* 0x000fe40008000000 */
[----:B------:R-:W-:-:S04]  /*0b60*/  UIADD3 UR21, -UR5, URZ, URZ ;  /* 0x0000003f05157290 */ /* 0x000fc8000fffe13f */
[----:B------:R-:W-:Y:S02]  /*0b70*/  UIMAD UR4, UR7, UR21, UR4 ;  /* 0x00000015070472a4 */ /* 0x000fe4000f8e0204 */
[----:B------:R-:W-:Y:S02]  /*0b80*/  @UP0 UIADD3 UR21, UR28, UR8, URZ ;  /* 0x000000081c150290 */ /* 0x000fe4000fffe03f */
        /* <DEDUP_REMOVED lines=8> */
[----:B------:R-:W-:-:S05]  /*0c10*/  UISETP.NE.AND UP2, UPT, URZ, UR7, UPT ;  /* 0x000000073f00728c */ /* 0x000fca000bf45270 */
[----:B------:R-:W-:Y:S02]  /*0c20*/  UMOV UR8, UR5 ;  /* 0x0000000500087c82 */ /* 0x000fe40008000000 */
[----:B------:R-:W-:Y:S02]  /*0c30*/  ULDC.64 UR4, c[0x0][0x1a0] ;  /* 0x0000680000047ab9 */ /* 0x000fe40000000a00 */
[----:B------:R-:W-:Y:S02]  /*0c40*/  @UP0 UIMAD.WIDE.U32 UR30, UR21, UR4, URZ ;  /* 0x00000004151e02a5 */ /* 0x000fe4000f8e003f */
[----:B------:R-:W-:Y:S02]  /*0c50*/  @!UP1 UIADD3 UR8, -UR8, URZ, URZ ;  /* 0x0000003f08089290 */ /* 0x000fe4000fffe13f */
[----:B------:R-:W-:Y:S02]  /*0c60*/  @!UP2 ULOP3.LUT UR8, URZ, UR7, URZ, 0x33, !UPT ;  /* 0x000000073f08a292 */ /* 0x000fe4000f8e333f */
[----:B------:R-:W-:-:S02]  /*0c70*/  @UP0 UIMAD UR21, UR21, UR5, UR31 ;  /* 0x00000005151502a4 */ /* 0x000fc4000f8e021f */
[----:B------:R-:W-:Y:S02]  /*0c80*/  USHF.R.S32.HI UR29, URZ, 0x1f, UR8 ;  /* 0x0000001f3f1d7899 */ /* 0x000fe40008011408 */
        /* <DEDUP_REMOVED lines=15> */
.L_x_405:
[CC--:B------:R-:W-:Y:S01]  /*0d80*/  LEA.HI R4, R11.reuse, R27.reuse, RZ, 0x4 ;  /* 0x0000001b0b047211 */ /* 0x0c0fe200078f20ff */
[----:B------:R-:W1:Y:S01]  /*0d90*/  S2R R20, SR_CTAID.Z ;  /* 0x0000000000147919 */ /* 0x000e620000002700 */
[----:B------:R-:W-:Y:S01]  /*0da0*/  LEA.HI R0, R11, R27, RZ, 0x3 ;  /* 0x0000001b0b007211 */ /* 0x000fe200078f18ff */
[----:B------:R-:W-:Y:S01]  /*0db0*/  ULDC.64 UR4, c[0x0][0x1b8] ;  /* 0x00006e0000047ab9 */ /* 0x000fe20000000a00 */
[----:B------:R-:W-:Y:S01]  /*0dc0*/  SHF.R.S32.HI R5, RZ, 0x4, R4 ;  /* 0x00000004ff057819 */ /* 0x000fe20000011404 */
[----:B------:R-:W-:Y:S01]  /*0dd0*/  UIMAD UR4, UR29, UR4, URZ ;  /* 0x000000041d0472a4 */ /* 0x000fe2000f8e023f */
[----:B------:R-:W-:Y:S01]  /*0de0*/  LOP3.LUT R2, R0, 0xfffffff8, RZ, 0xc0, !PT ;  /* 0xfffffff800027812 */ /* 0x000fe200078ec0ff */
[----:B------:R-:W-:Y:S01]  /*0df0*/  IMAD.U32 R8, RZ, RZ, UR14 ;  /* 0x0000000eff087e24 */ /* 0x000fe2000f8e00ff */
[C---:B------:R-:W-:Y:S01]  /*0e00*/  LEA.HI R3, R4.reuse, R5, RZ, 0x1 ;  /* 0x0000000504037211 */ /* 0x040fe200078f08ff */
        /* <DEDUP_REMOVED lines=9> */
[----:B------:R-:W-:Y:S01]  /*0ea0*/  IMAD.IADD R26, R5, 0x1, -R0 ;  /* 0x00000001051a7824 */ /* 0x000fe200078e0a00 */
[----:B------:R-:W-:Y:S01]  /*0eb0*/  LOP3.LUT R0, R3, 0x1c0, RZ, 0xc0, !PT ;  /* 0x000001c003007812 */ /* 0x000fe200078ec0ff */
[----:B------:R-:W-:Y:S01]  /*0ec0*/  IMAD.SHL.U32 R114, R25, 0x8, RZ ;  /* 0x0000000819727824 */ /* 0x000fe200078e00ff */
[----:B------:R-:W-:Y:S01]  /*0ed0*/  SHF.R.S32.HI R3, RZ, 0x1f, R6 ;  /* 0x0000001fff037819 */ /* 0x000fe20000011406 */
[----:B------:R-:W-:Y:S01]  /*0ee0*/  IMAD R7, R19, c[0x0][0x198], RZ ;  /* 0x0000660013077a24 */ /* 0x000fe200078e02ff */
[----:B------:R-:W-:Y:S01]  /*0ef0*/  SHF.R.S32.HI R24, RZ, 0x5, R24 ;  /* 0x00000005ff187819 */ /* 0x000fe20000011418 */
[----:B------:R-:W-:Y:S01]  /*0f00*/  IMAD.SHL.U32 R11, R11, 0x8, RZ ;  /* 0x000000080b0b7824 */ /* 0x000fe200078e00ff */
[----:B------:R-:W-:Y:S01]  /*0f10*/  LOP3.LUT R2, R0, 0x38, R114, 0xf8, !PT ;  /* 0x0000003800027812 */ /* 0x000fe200078ef872 */
[----:B------:R-:W-:Y:S01]  /*0f20*/  IMAD.WIDE R8, R8, 0x40, R18 ;  /* 0x0000004008087825 */ /* 0x000fe200078e0212 */
[----:B------:R-:W-:-:S02]  /*0f30*/  SHF.R.U32.HI R0, RZ, 0x3, R0 ;  /* 0x00000003ff007819 */ /* 0x000fc40000011600 */
[----:B------:R-:W-:Y:S02]  /*0f40*/  LEA.HI R12, R3, R6, RZ, 0x3 ;  /* 0x00000006030c7211 */ /* 0x000fe400078f18ff */
[--C-:B------:R-:W-:Y:S02]  /*0f50*/  SHF.R.S32.HI R115, RZ, 0x1f, R114.reuse ;  /* 0x0000001fff737819 */ /* 0x100fe40000011472 */
[----:B------:R-:W-:Y:S02]  /*0f60*/  LOP3.LUT R10, R2, R0, RZ, 0x3c, !PT ;  /* 0x00000000020a7212 */ /* 0x000fe400078e3cff */
[----:B------:R-:W-:Y:S01]  /*0f70*/  LOP3.LUT R0, R12, 0xfffffff8, RZ, 0xc0, !PT ;  /* 0xfffffff80c007812 */ /* 0x000fe200078ec0ff */
[----:B------:R-:W-:Y:S01]  /*0f80*/  IMAD.WIDE.U32 R4, R18, c[0x0][0x198], R114 ;  /* 0x0000660012047a25 */ /* 0x000fe200078e0072 */
[C---:B------:R-:W-:Y:S01]  /*0f90*/  IADD3 R2, P0, R114.reuse, UR6, RZ ;  /* 0x0000000672027c10 */ /* 0x040fe2000ff1e0ff */
[----:B------:R-:W-:Y:S01]  /*0fa0*/  ULDC.64 UR6, c[0x0][0x1b0] ;  /* 0x00006c0000067ab9 */ /* 0x000fe20000000a00 */
[----:B------:R-:W-:Y:S01]  /*0fb0*/  IADD3 R111, R114, 0x40, RZ ;  /* 0x00000040726f7810 */ /* 0x000fe20007ffe0ff */
[----:B------:R-:W-:Y:S01]  /*0fc0*/  IMAD.IADD R6, R6, 0x1, -R0 ;  /* 0x0000000106067824 */ /* 0x000fe200078e0a00 */
[----:B------:R-:W-:Y:S01]  /*0fd0*/  IADD3.X R3, R115, UR27, RZ, P0, !PT ;  /* 0x0000001b73037c10 */ /* 0x000fe200087fe4ff */
[----:B------:R-:W-:Y:S01]  /*0fe0*/  IMAD R0, R18, c[0x0][0x19c], R7 ;  /* 0x0000670012007a24 */ /* 0x000fe200078e0207 */
[----:B------:R-:W-:Y:S01]  /*0ff0*/  IADD3 R4, P0, R4, UR12, RZ ;  /* 0x0000000c04047c10 */ /* 0x000fe2000ff1e0ff */
[----:B------:R-:W-:Y:S01]  /*1000*/  IMAD.SHL.U32 R7, R26, 0x8, RZ ;  /* 0x000000081a077824 */ /* 0x000fe200078e00ff */
[----:B------:R-:W-:Y:S01]  /*1010*/  LOP3.LUT P2, RZ, R6, 0x4, RZ, 0xc0, !PT ;  /* 0x0000000406ff7812 */ /* 0x000fe2000784c0ff */
[----:B-1----:R-:W-:Y:S01]  /*1020*/  IMAD.WIDE.U32 R20, R20, c[0x0][0x1a8], R2 ;  /* 0x00006a0014147a25 */ /* 0x002fe200078e0002 */
[----:B------:R-:W-:Y:S01]  /*1030*/  IADD3.X R5, R5, UR11, R0, P0, !PT ;  /* 0x0000000b05057c10 */ /* 0x000fe200087fe400 */
[----:B------:R-:W-:Y:S01]  /*1040*/  UIMAD UR6, UR29, UR6, URZ ;  /* 0x000000061d0672a4 */ /* 0x000fe2000f8e023f */
[C---:B------:R-:W-:Y:S01]  /*1050*/  LOP3.LUT P1, RZ, R6.reuse, 0x2, RZ, 0xc0, !PT ;  /* 0x0000000206ff7812 */ /* 0x040fe2000782c0ff */
[----:B------:R-:W-:Y:S01]  /*1060*/  IMAD.SHL.U32 R0, R6, 0x40, RZ ;  /* 0x0000004006007824 */ /* 0x000fe200078e00ff */
[----:B------:R-:W-:Y:S01]  /*1070*/  UIMAD UR27, UR8, UR5, UR4 ;  /* 0x00000005081b72a4 */ /* 0x000fe2000f8e0204 */
[----:B------:R-:W-:Y:S01]  /*1080*/  IMAD R6, R19, c[0x0][0x1a0], RZ ;  /* 0x0000680013067a24 */ /* 0x000fe200078e02ff */
[----:B------:R-:W-:Y:S01]  /*1090*/  UIMAD UR7, UR8, UR7, UR6 ;  /* 0x00000007080772a4 */ /* 0x000fe2000f8e0206 */
[----:B------:R-:W-:Y:S01]  /*10a0*/  IMAD.WIDE.U32 R2, R18, c[0x0][0x1a0], R114 ;  /* 0x0000680012027a25 */ /* 0x000fe200078e0072 */
[----:B------:R-:W-:Y:S01]  /*10b0*/  LOP3.LUT R0, R0, 0x1c0, RZ, 0xc0, !PT ;  /* 0x000001c000007812 */ /* 0x000fe200078ec0ff */
[----:B------:R1:W-:Y:S01]  /*10c0*/  STL.64 [R1+0x8], R114 ;  /* 0x0000087201007387 */ /* 0x0003e20000100a00 */
[----:B------:R-:W-:Y:S01]  /*10d0*/  IADD3 R110, R114, 0x80, RZ ;  /* 0x00000080726e7810 */ /* 0x000fe20007ffe0ff */
[----:B------:R-:W-:Y:S01]  /*10e0*/  IMAD R6, R18, c[0x0][0x1a4], R6 ;  /* 0x0000690012067a24 */ /* 0x000fe200078e0206 */
[----:B------:R-:W-:Y:S01]  /*10f0*/  LOP3.LUT R7, R0, 0x8, R7, 0xf8, !PT ;  /* 0x0000000800077812 */ /* 0x000fe200078ef807 */
[----:B------:R-:W-:Y:S01]  /*1100*/  UIADD3 UR6, -UR15, UR17, URZ ;  /* 0x000000110f067290 */ /* 0x000fe2000fffe13f */
[----:B------:R-:W-:Y:S01]  /*1110*/  IADD3 R2, P0, R2, UR26, RZ ;  /* 0x0000001a02027c10 */ /* 0x000fe2000ff1e0ff */
[----:B------:R-:W-:Y:S01]  /*1120*/  ULDC.64 UR4, c[0x0][0x1a8] ;  /* 0x00006a0000047ab9 */ /* 0x000fe20000000a00 */
[----:B------:R-:W-:Y:S01]  /*1130*/  SHF.R.U32.HI R0, RZ, 0x3, R0 ;  /* 0x00000003ff007819 */ /* 0x000fe20000011600 */
[----:B------:R-:W-:Y:S01]  /*1140*/  UIMAD UR4, UR19, UR4, URZ ;  /* 0x00000004130472a4 */ /* 0x000fe2000f8e023f */
[----:B------:R-:W-:Y:S01]  /*1150*/  IADD3.X R3, R3, UR21, R6, P0, !PT ;  /* 0x0000001503037c10 */ /* 0x000fe200087fe406 */
[----:B------:R-:W-:Y:S01]  /*1160*/  IMAD.U32 R6, RZ, RZ, UR8 ;  /* 0x00000008ff067e24 */ /* 0x000fe2000f8e00ff */
[----:B------:R-:W-:Y:S01]  /*1170*/  LOP3.LUT R7, R7, R0, RZ, 0x3c, !PT ;  /* 0x0000000007077212 */ /* 0x000fe200078e3cff */
[----:B------:R-:W-:Y:S01]  /*1180*/  IMAD.U32 R0, RZ, RZ, UR8 ;  /* 0x00000008ff007e24 */ /* 0x000fe2000f8e00ff */
[----:B------:R-:W-:Y:S01]  /*1190*/  IADD3 R109, R114, 0xc0, RZ ;  /* 0x000000c0726d7810 */ /* 0x000fe20007ffe0ff */
[----:B------:R-:W-:Y:S01]  /*11a0*/  IMAD.WIDE.U32 R28, R6, c[0x0][0x1b8], R2 ;  /* 0x00006e00061c7a25 */ /* 0x000fe200078e0002 */
[----:B------:R-:W-:Y:S01]  /*11b0*/  ISETP.GE.AND P0, PT, R18, UR6, PT ;  /* 0x0000000612007c0c */ /* 0x000fe2000bf06270 */
[----:B------:R-:W-:Y:S01]  /*11c0*/  UIMAD UR4, UR18, UR5, UR4 ;  /* 0x00000005120472a4 */ /* 0x000fe2000f8e0204 */
[----:B------:R-:W-:Y:S01]  /*11d0*/  LOP3.LUT R10, R10, 0xfffffe00, R11, 0xf8, !PT ;  /* 0xfffffe000a0a7812 */ /* 0x000fe200078ef80b */
[----:B------:R-:W-:Y:S01]  /*11e0*/  IMAD.WIDE.U32 R32, R0, c[0x0][0x1b0], R4 ;  /* 0x00006c0000207a25 */ /* 0x000fe200078e0004 */
[----:B------:R-:W-:-:S03]  /*11f0*/  IADD3 R31, R29, UR27, RZ ;  /* 0x0000001b1d1f7c10 */ /* 0x000fc6000fffe0ff */
[----:B------:R-:W-:Y:S01]  /*1200*/  IMAD.SHL.U32 R5, R12, 0x40, RZ ;  /* 0x000000400c057824 */ /* 0x000fe200078e00ff */
[----:B------:R1:W-:Y:S01]  /*1210*/  STL.64 [R1+0x30], R32 ;  /* 0x0000302001007387 */ /* 0x0003e20000100a00 */
[----:B------:R-:W-:Y:S01]  /*1220*/  IADD3 R35, R33, UR7, RZ ;  /* 0x0000000721237c10 */ /* 0x000fe2000fffe0ff */
[----:B------:R-:W-:Y:S02]  /*1230*/  IMAD.MOV.U32 R4, RZ, RZ, 0x10 ;  /* 0x00000010ff047424 */ /* 0x000fe400078e00ff */
[----:B------:R1:W-:Y:S01]  /*1240*/  STL.64 [R1+0x50], R28 ;  /* 0x0000501c01007387 */ /* 0x0003e20000100a00 */
[----:B------:R-:W-:Y:S01]  /*1250*/  IMAD.MOV.U32 R0, RZ, RZ, 0x20 ;  /* 0x00000020ff007424 */ /* 0x000fe200078e00ff */
[----:B------:R-:W-:Y:S01]  /*1260*/  LOP3.LUT R5, R7, 0xfffffe00, R5, 0xf8, !PT ;  /* 0xfffffe0007057812 */ /* 0x000fe200078ef805 */
[----:B------:R-:W-:Y:S01]  /*1270*/  IMAD.SHL.U32 R223, R10, 0x2, RZ ;  /* 0x000000020adf7824 */ /* 0x000fe200078e00ff */
[----:B------:R1:W-:Y:S01]  /*1280*/  STL [R1+0x24], R111 ;  /* 0x0000246f01007387 */ /* 0x0003e20000100800 */
[----:B------:R-:W-:-:S02]  /*1290*/  IADD3 R7, R21, UR4, RZ ;  /* 0x0000000415077c10 */ /* 0x000fc4000fffe0ff */
[----:B------:R-:W-:Y:S01]  /*12a0*/  SEL R4, R4, 0xfffffff0, !P1 ;  /* 0xfffffff004047807 */ /* 0x000fe20004800000 */
[----:B------:R1:W-:Y:S01]  /*12b0*/  STL [R1+0x20], R110 ;  /* 0x0000206e01007387 */ /* 0x0003e20000100800 */
[----:B------:R-:W-:-:S03]  /*12c0*/  SEL R0, R0, 0xffffffe0, !P2 ;  /* 0xffffffe000007807 */ /* 0x000fc60005000000 */
[----:B------:R1:W-:Y:S04]  /*12d0*/  STL [R1+0x28], R109 ;  /* 0x0000286d01007387 */ /* 0x0003e80000100800 */
[----:B------:R1:W-:Y:S04]  /*12e0*/  STL [R1+0x44], R31 ;  /* 0x0000441f01007387 */ /* 0x0003e80000100800 */
[----:B------:R1:W-:Y:S01]  /*12f0*/  STL [R1+0x1c], R35 ;  /* 0x00001c2301007387 */ /* 0x0003e20000100800 */
        /* <DEDUP_REMOVED lines=39> */
.L_x_407:
[----:B------:R-:W-:Y:S05]  /*1570*/  BSYNC B0 ;  /* 0x0000000000007941 */ /* 0x000fea0003800000 */
.L_x_406:
[----:B------:R-:W-:Y:S01]  /*1580*/  IADD3 R22, R18, 0x10, RZ ;  /* 0x0000001012167810 */ /* 0x000fe20007ffe0ff */
[----:B------:R-:W-:Y:S03]  /*1590*/  BSSY B0, `(.L_x_408) ;  /* 0x000002c000007945 */ /* 0x000fe60003800000 */
[----:B------:R-:W-:-:S13]  /*15a0*/  ISETP.GE.AND P0, PT, R22, UR6, PT ;  /* 0x0000000616007c0c */ /* 0x000fda000bf06270 */
[----:B------:R-:W-:Y:S05]  /*15b0*/  @P0 BRA `(.L_x_409) ;  /* 0x0000029000000947 */ /* 0x000fea0003800000 */
[----:B--2---:R-:W-:Y:S01]  /*15c0*/  IADD3 R10, P0, R8, 0x10, RZ ;  /* 0x00000010080a7810 */ /* 0x004fe20007f1e0ff */
[----:B------:R-:W-:Y:S01]  /*15d0*/  IMAD.MOV.U32 R3, RZ, RZ, R7 ;  /* 0x000000ffff037224 */ /* 0x000fe200078e0007 */
[----:B------:R-:W-:Y:S02]  /*15e0*/  ISETP.GE.AND P5, PT, R114, c[0x0][0x220], PT ;  /* 0x0000880072007a0c */ /* 0x000fe40003fa6270 */
[----:B------:R-:W-:Y:S01]  /*15f0*/  ISETP.GE.AND P4, PT, R111, c[0x0][0x220], PT ;  /* 0x000088006f007a0c */ /* 0x000fe20003f86270 */
[----:B------:R-:W-:Y:S01]  /*1600*/  IMAD.X R2, RZ, RZ, R9, P0 ;  /* 0x000000ffff027224 */ /* 0x000fe200000e0609 */
[----:B------:R-:W-:Y:S02]  /*1610*/  ISETP.GE.AND P2, PT, R110, c[0x0][0x220], PT ;  /* 0x000088006e007a0c */ /* 0x000fe40003f46270 */
[----:B------:R-:W-:Y:S01]  /*1620*/  ISETP.GE.AND P0, PT, R109, c[0x0][0x220], PT ;  /* 0x000088006d007a0c */ /* 0x000fe20003f06270 */
[----:B------:R-:W-:Y:S02]  /*1630*/  IMAD R16, R2, c[0x0][0x190], RZ ;  /* 0x0000640002107a24 */ /* 0x000fe400078e02ff */
[----:B------:R-:W-:-:S02]  /*1640*/  IMAD.MOV.U32 R2, RZ, RZ, R20 ;  /* 0x000000ffff027224 */ /* 0x000fc400078e0014 */
[C---:B------:R-:W-:Y:S02]  /*1650*/  IMAD R16, R10.reuse, c[0x0][0x194], R16 ;  /* 0x000065000a107a24 */ /* 0x040fe400078e0210 */
[----:B------:R-:W-:Y:S01]  /*1660*/  IMAD.WIDE.U32 R2, R10, c[0x0][0x190], R2 ;  /* 0x000064000a027a25 */ /* 0x000fe200078e0002 */
[----:B------:R2:W-:Y:S03]  /*1670*/  @P5 STS.128 [R223+0x800], RZ ;  /* 0x000800ffdf005388 */ /* 0x0005e60000000c00 */
[----:B------:R-:W-:Y:S01]  /*1680*/  IMAD.IADD R16, R3, 0x1, R16 ;  /* 0x0000000103107824 */ /* 0x000fe200078e0210 */
[C---:B------:R-:W-:Y:S02]  /*1690*/  @!P5 LEA R14, P6, R2.reuse, c[0x0][0x160], 0x1 ;  /* 0x00005800020eda11 */ /* 0x040fe400078c08ff */
[C---:B------:R-:W-:Y:S02]  /*16a0*/  @!P4 LEA R12, P3, R2.reuse, c[0x0][0x160], 0x1 ;  /* 0x00005800020cca11 */ /* 0x040fe400078608ff */
[----:B------:R-:W-:-:S02]  /*16b0*/  @!P2 LEA R10, P1, R2, c[0x0][0x160], 0x1 ;  /* 0x00005800020aaa11 */ /* 0x000fc400078208ff */
        /* <DEDUP_REMOVED lines=25> */
.L_x_409:
[----:B------:R-:W-:Y:S05]  /*1850*/  BSYNC B0 ;  /* 0x0000000000007941 */ /* 0x000fea0003800000 */
.L_x_408:
        /* <DEDUP_REMOVED lines=45> */
.L_x_411:
[----:B------:R-:W-:Y:S05]  /*1b30*/  BSYNC B0 ;  /* 0x0000000000007941 */ /* 0x000fea0003800000 */
.L_x_410:
        /* <DEDUP_REMOVED lines=8> */
[----:B--2---:R-:W-:Y:S01]  /*1bc0*/  IADD3 R2, P0, R8, 0x30, RZ ;  /* 0x0000003008027810 */ /* 0x004fe20007f1e0ff */
        /* <DEDUP_REMOVED lines=39> */
.L_x_413:
[----:B------:R-:W-:Y:S05]  /*1e40*/  BSYNC B0 ;  /* 0x0000000000007941 */ /* 0x000fea0003800000 */
.L_x_412:
[----:B------:R-:W-:Y:S01]  /*1e50*/  IMAD.MOV.U32 R112, RZ, RZ, R34 ;  /* 0x000000ffff707224 */ /* 0x000fe200078e0022 */
[----:B------:R-:W-:Y:S01]  /*1e60*/  UIADD3 UR30, UR9, -0x1, URZ ;  /* 0xffffffff091e7890 */ /* 0x000fe2000fffe03f */
[----:B------:R-:W-:Y:S01]  /*1e70*/  IMAD.MOV.U32 R113, RZ, RZ, R35 ;  /* 0x000000ffff717224 */ /* 0x000fe200078e0023 */
[----:B------:R-:W-:Y:S01]  /*1e80*/  MOV R112, R32 ;  /* 0x0000002000707202 */ /* 0x000fe20000000f00 */
[----:B------:R-:W-:Y:S01]  /*1e90*/  BSSY B0, `(.L_x_414) ;  /* 0x000002c000007945 */ /* 0x000fe20003800000 */
[----:B------:R-:W-:Y:S01]  /*1ea0*/  UIMAD UR29, UR30, -0x40, UR16 ;  /* 0xffffffc01e1d78a4 */ /* 0x000fe2000f8e0210 */
[----:B------:R-:W-:Y:S01]  /*1eb0*/  MOV R106, UR32 ;  /* 0x00000020006a7c02 */ /* 0x000fe20008000f00 */
[----:B------:R-:W-:Y:S01]  /*1ec0*/  USHF.R.S32.HI UR33, URZ, 0x1f, UR30 ;  /* 0x0000001f3f217899 */ /* 0x000fe2000801141e */
[----:B------:R3:W-:Y:S01]  /*1ed0*/  STL.64 [R1+0x18], R112 ;  /* 0x0000187001007387 */ /* 0x0007e20000100a00 */
[----:B------:R-:W-:Y:S02]  /*1ee0*/  UIMAD UR5, UR31, UR30, URZ ;  /* 0x0000001e1f0572a4 */ /* 0x000fe4000f8e023f */
[----:B------:R-:W-:Y:S01]  /*1ef0*/  ISETP.GE.AND P0, PT, R18, UR29, PT ;  /* 0x0000001d12007c0c */ /* 0x000fe2000bf06270 */
[----:B--2---:R-:W-:Y:S01]  /*1f00*/  IMAD.WIDE.U32 R2, R106, UR30, R112 ;  /* 0x0000001e6a027c25 */ /* 0x004fe2000f8e0070 */
[----:B------:R-:W-:-:S06]  /*1f10*/  UIMAD UR5, UR33, UR32, UR5 ;  /* 0x00000020210572a4 */ /* 0x000fcc000f8e0205 */
[----:B------:R-:W-:-:S05]  /*1f20*/  IADD3 R7, R3, UR5, RZ ;  /* 0x0000000503077c10 */ /* 0x000fca000fffe0ff */
[----:B------:R-:W-:Y:S05]  /*1f30*/  @P0 BRA `(.L_x_415) ;  /* 0x0000021000000947 */ /* 0x000fea0003800000 */
[----:B------:R-:W-:Y:S02]  /*1f40*/  ISETP.GE.AND P5, PT, R114, c[0x0][0x220], PT ;  /* 0x0000880072007a0c */ /* 0x000fe40003fa6270 */
        /* <DEDUP_REMOVED lines=32> */
.L_x_415:
[----:B------:R-:W-:Y:S05]  /*2150*/  BSYNC B0 ;  /* 0x0000000000007941 */ /* 0x000fea0003800000 */
.L_x_414:
        /* <DEDUP_REMOVED lines=41> */
.L_x_417:
[----:B------:R-:W-:Y:S05]  /*23f0*/  BSYNC B0 ;  /* 0x0000000000007941 */ /* 0x000fea0003800000 */
.L_x_416:
        /* <DEDUP_REMOVED lines=40> */
.L_x_419:
[----:B------:R-:W-:Y:S05]  /*2680*/  BSYNC B0 ;  /* 0x0000000000007941 */ /* 0x000fea0003800000 */
.L_x_418:
[----:B------:R-:W-:Y:S01]  /*2690*/  ISETP.GE.AND P0, PT, R16, UR29, PT ;  /* 0x0000001d10007c0c */ /* 0x000fe2000bf06270 */
[----:B------:R-:W-:-:S12]  /*26a0*/  BSSY B0, `(.L_x_420) ;  /* 0x0000029000007945 */ /* 0x000fd80003800000 */
[----:B------:R-:W-:Y:S05]  /*26b0*/  @P0 BRA `(.L_x_421) ;  /* 0x0000027000000947 */ /* 0x000fea0003800000 */
[----:B------:R-:W-:Y:S01]  /*26c0*/  ISETP.GE.AND P5, PT, R114, c[0x0][0x220], PT ;  /* 0x0000880072007a0c */ /* 0x000fe20003fa6270 */
[----:B--2---:R-:W-:Y:S01]  /*26d0*/  IMAD.MOV.U32 R10, RZ, RZ, c[0x0][0x198] ;  /* 0x00006600ff0a7624 */ /* 0x004fe200078e00ff */
        /* <DEDUP_REMOVED lines=37> */
.L_x_421:
[----:B------:R-:W-:Y:S05]  /*2930*/  BSYNC B0 ;  /* 0x0000000000007941 */ /* 0x000fea0003800000 */
.L_x_420:
[----:B------:R-:W-:Y:S01]  /*2940*/  ULDC.64 UR4, c[0x0][0x318] ;  /* 0x0000c60000047ab9 */ /* 0x000fe20000000a00 */
[----:B------:R-:W0:Y:S01]  /*2950*/  LDGDEPBAR ;  /* 0x00000000000079af */ /* 0x000e220000000000 */
[----:B------:R-:W-:Y:S01]  /*2960*/  UISETP.NE.U32.AND UP1, UPT, URZ, UR4, UPT ;  /* 0x000000043f00728c */ /* 0x000fe2000bf25070 */
[----:B--2---:R-:W-:Y:S02]  /*2970*/  IMAD.MOV.U32 R8, RZ, RZ, R30 ;  /* 0x000000ffff087224 */ /* 0x004fe400078e001e */
[----:B------:R-:W-:Y:S01]  /*2980*/  IMAD.MOV.U32 R9, RZ, RZ, R31 ;  /* 0x000000ffff097224 */ /* 0x000fe200078e001f */
[----:B------:R-:W-:-:S03]  /*2990*/  UISETP.NE.AND.EX UP1, UPT, URZ, UR5, UPT, UP1 ;  /* 0x000000053f00728c */ /* 0x000fc6000bf25310 */
[----:B------:R-:W-:-:S03]  /*29a0*/  ULDC.64 UR4, c[0x0][0x320] ;  /* 0x0000c80000047ab9 */ /* 0x000fc60000000a00 */
[----:B------:R-:W-:-:S05]  /*29b0*/  PLOP3.LUT P0, PT, PT, PT, UP1, 0x80, 0x0 ;  /* 0x000000000000781c */ /* 0x000fca0003f0f018 */
[----:B------:R-:W-:Y:S02]  /*29c0*/  @UP1 USHF.R.S32.HI UR6, URZ, 0x1f, UR20 ;  /* 0x0000001f3f061899 */ /* 0x000fe40008011414 */
[----:B------:R-:W-:Y:S02]  /*29d0*/  @UP1 UIMAD.WIDE.U32 UR18, UR20, UR4, UR18 ;  /* 0x00000004141212a5 */ /* 0x000fe4000f8e0012 */
[----:B------:R-:W-:-:S03]  /*29e0*/  @UP1 UIMAD UR6, UR6, UR4, URZ ;  /* 0x00000004060612a4 */ /* 0x000fc6000f8e023f */
[----:B------:R-:W-:Y:S01]  /*29f0*/  ULDC UR4, c[0x0][0x318] ;  /* 0x0000c60000047ab9 */ /* 0x000fe20000000800 */
[----:B------:R-:W-:-:S04]  /*2a00*/  DEPBAR.LE SB0, 0x0 ;  /* 0x000080000000791a */ /* 0x000fc80000000000 */
[----:B------:R-:W-:Y:S02]  /*2a10*/  @UP1 UIMAD UR5, UR20, UR5, UR6 ;  /* 0x00000005140512a4 */ /* 0x000fe4000f8e0206 */
[----:B------:R-:W-:Y:S02]  /*2a20*/  @UP1 ULEA UR6, UP0, UR18, UR4, 0x2 ;  /* 0x0000000412061291 */ /* 0x000fe4000f80103f */
[----:B------:R-:W-:Y:S02]  /*2a30*/  @UP1 UIADD3 UR5, UR19, UR5, URZ ;  /* 0x0000000513051290 */ /* 0x000fe4000fffe03f */
[----:B------:R-:W-:Y:S02]  /*2a40*/  ULDC UR4, c[0x0][0x31c] ;  /* 0x0000c70000047ab9 */ /* 0x000fe40000000800 */
[----:B------:R-:W-:Y:S01]  /*2a50*/  @UP1 ULEA.HI.X UR7, UR18, UR4, UR5, 0x2, UP0 ;  /* 0x0000000412071291 */ /* 0x000fe200080f1405 */
[----:B------:R-:W-:-:S05]  /*2a60*/  IMAD.U32 R2, RZ, RZ, UR6 ;  /* 0x00000006ff027e24 */ /* 0x000fca000f8e00ff */
[----:B------:R-:W-:Y:S02]  /*2a70*/  MOV R3, UR7 ;  /* 0x0000000700037c02 */ /* 0x000fe40008000f00 */
[----:B------:R-:W-:Y:S02]  /*2a80*/  ISETP.GE.AND P1, PT, R18, UR29, PT ;  /* 0x0000001d12007c0c */ /* 0x000fe4000bf26270 */
[----:B------:R-:W-:Y:S01]  /*2a90*/  MOV R7, UR14 ;  /* 0x0000000e00077c02 */ /* 0x000fe20008000f00 */
[----:B------:R2:W4:Y:S01]  /*2aa0*/  @P0 LDG.E R2, [R2.64] ;  /* 0x0000001602020981 */ /* 0x000522000c1e1900 */
[----:B------:R-:W-:Y:S01]  /*2ab0*/  IMAD.MOV.U32 R8, RZ, RZ, R28 ;  /* 0x000000ffff087224 */ /* 0x000fe200078e001c */
[----:B------:R-:W-:Y:S01]  /*2ac0*/  ULDC.64 UR6, c[0x0][0x1a0] ;  /* 0x0000680000067ab9 */ /* 0x000fe20000000a00 */
[----:B------:R-:W-:Y:S01]  /*2ad0*/  LEA R108, R7, R24, 0x2 ;  /* 0x00000018076c7211 */ /* 0x000fe200078e10ff */
[----:B------:R-:W-:Y:S01]  /*2ae0*/  BAR.SYNC.DEFER_BLOCKING 0x0 ;  /* 0x0000000000007b1d */ /* 0x000fe20000010000 */
[----:B------:R-:W-:Y:S01]  /*2af0*/  USHF.L.U64.HI UR5, UR6, UR34, UR7 ;  /* 0x0000002206057299 */ /* 0x000fe20008010207 */
[----:B------:R-:W-:Y:S01]  /*2b00*/  SHF.R.S32.HI R6, RZ, 0x1f, R23 ;  /* 0x0000001fff067819 */ /* 0x000fe20000011417 */
[----:B------:R-:W-:Y:S01]  /*2b10*/  USHF.L.U32 UR20, UR6, 0x6, URZ ;  /* 0x0000000606147899 */ /* 0x000fe2000800063f */
[----:B------:R-:W-:Y:S01]  /*2b20*/  IMAD.SHL.U32 R27, R27, 0x2, RZ ;  /* 0x000000021b1b7824 */ /* 0x000fe200078e00ff */
[----:B------:R-:W-:Y:S01]  /*2b30*/  UIMAD UR4, UR5, UR30, URZ ;  /* 0x0000001e050472a4 */ /* 0x000fe2000f8e023f */
[----:B------:R1:W-:Y:S01]  /*2b40*/  STL.64 [R1+0x40], R8 ;  /* 0x0000400801007387 */ /* 0x0003e20000100a00 */
[----:B------:R-:W-:Y:S01]  /*2b50*/  LEA.HI R6, R6, R23, RZ, 0x2 ;  /* 0x0000001706067211 */ /* 0x000fe200078f10ff */
[----:B------:R-:W-:Y:S01]  /*2b60*/  BSSY B0, `(.L_x_422) ;  /* 0x0000033000007945 */ /* 0x000fe20003800000 */
[----:B------:R-:W-:Y:S01]  /*2b70*/  UIMAD UR33, UR33, UR20, UR4 ;  /* 0x00000014212172a4 */ /* 0x000fe2000f8e0204 */
[----:B------:R1:W-:Y:S01]  /*2b80*/  STL [R1+0x38], R108 ;  /* 0x0000386c01007387 */ /* 0x0003e20000100800 */
[----:B------:R-:W-:Y:S01]  /*2b90*/  LOP3.LUT R116, R27, 0x6, RZ, 0xc0, !PT ;  /* 0x000000061b747812 */ /* 0x000fe200078ec0ff */
[----:B------:R-:W-:Y:S01]  /*2ba0*/  UMOV UR4, URZ ;  /* 0x0000003f00047c82 */ /* 0x000fe20008000000 */
[----:B------:R-:W-:Y:S01]  /*2bb0*/  SHF.R.S32.HI R6, RZ, 0x2, R6 ;  /* 0x00000002ff067819 */ /* 0x000fe20000011406 */
[----:B--2---:R-:W4:Y:S01]  /*2bc0*/  @P0 MUFU.RCP R3, c[0x0][0x238] ;  /* 0x00008e0000030b08 */ /* 0x004f220000001000 */
[----:B------:R1:W-:Y:S04]  /*2bd0*/  @P1 STS.128 [R223+0x10000], RZ ;  /* 0x010000ffdf001388 */ /* 0x0003e80000000c00 */
[----:B------:R1:W-:Y:S04]  /*2be0*/  @P1 STS.128 [R223+0x12000], RZ ;  /* 0x012000ffdf001388 */ /* 0x0003e80000000c00 */
[----:B------:R1:W-:Y:S04]  /*2bf0*/  @P1 STS.128 [R223+0x14000], RZ ;  /* 0x014000ffdf001388 */ /* 0x0003e80000000c00 */
[----:B------:R1:W-:Y:S01]  /*2c00*/  @P1 STS.128 [R223+0x16000], RZ ;  /* 0x016000ffdf001388 */ /* 0x0003e20000000c00 */
[----:B----4-:R-:W-:-:S04]  /*2c10*/  @P0 FMUL.FTZ R2, R2, R3 ;  /* 0x0000000302020220 */ /* 0x010fc80000410000 */
[----:B------:R2:W4:Y:S02]  /*2c20*/  @P0 R2UR UR18, R2 ;  /* 0x00000000021203c2 */ /* 0x00052400000e0000 */
[----:B--2---:R-:W-:Y:S01]  /*2c30*/  IMAD.U32 R2, RZ, RZ, UR30 ;  /* 0x0000001eff027e24 */ /* 0x004fe2000f8e00ff */
[----:B----4-:R-:W-:-:S03]  /*2c40*/  @UP1 UMOV UR4, UR18 ;  /* 0x0000001200041c82 */ /* 0x010fc60008000000 */
[----:B------:R-:W-:-:S05]  /*2c50*/  IMAD.WIDE.U32 R2, R2, UR20, R8 ;  /* 0x0000001402027c25 */ /* 0x000fca000f8e0008 */
[----:B------:R-:W-:Y:S01]  /*2c60*/  IADD3 R7, R3, UR33, RZ ;  /* 0x0000002103077c10 */ /* 0x000fe2000fffe0ff */
[----:B------:R-:W-:Y:S05]  /*2c70*/  @P1 BRA `(.L_x_423) ;  /* 0x0000021000001947 */ /* 0x000fea0003800000 */
[----:B-1----:R-:W-:Y:S02]  /*2c80*/  ISETP.GE.AND P5, PT, R114, c[0x0][0x220], PT ;  /* 0x0000880072007a0c */ /* 0x002fe40003fa6270 */
        /* <DEDUP_REMOVED lines=32> */
.L_x_423:
[----:B-1----:R-:W-:Y:S05]  /*2e90*/  BSYNC B0 ;  /* 0x0000000000007941 */ /* 0x002fea0003800000 */
.L_x_422:
[----:B------:R-:W-:Y:S01]  /*2ea0*/  ISETP.GE.AND P0, PT, R22, UR29, PT ;  /* 0x0000001d16007c0c */ /* 0x000fe2000bf06270 */
[----:B------:R-:W-:Y:S01]  /*2eb0*/  IMAD.U32 R8, RZ, RZ, UR16 ;  /* 0x00000010ff087e24 */ /* 0x000fe2000f8e00ff */
[----:B------:R-:W-:Y:S01]  /*2ec0*/  LEA R9, R24, UR15, 0x4 ;  /* 0x0000000f18097c11 */ /* 0x000fe2000f8e20ff */
[----:B------:R-:W-:Y:S01]  /*2ed0*/  ULDC UR7, c[0x0][0x1a4] ;  /* 0x0000690000077ab9 */ /* 0x000fe20000000800 */
[----:B------:R-:W-:Y:S01]  /*2ee0*/  BSSY B0, `(.L_x_424) ;  /* 0x000002e000007945 */ /* 0x000fe20003800000 */
[----:B------:R-:W-:Y:S01]  /*2ef0*/  USHF.L.U32 UR15, UR6, 0x4, URZ ;  /* 0x00000004060f7899 */ /* 0x000fe2000800063f */
[----:B------:R-:W-:Y:S01]  /*2f00*/  IADD3 R9, R9, 0x1, R6 ;  /* 0x0000000109097810 */ /* 0x000fe20007ffe006 */
[----:B------:R-:W-:-:S03]  /*2f10*/  USHF.L.U64.HI UR10, UR6, UR10, UR7 ;  /* 0x0000000a060a7299 */ /* 0x000fc60008010207 */
[----:B------:R-:W-:-:S03]  /*2f20*/  IADD3 R8, R8, -UR17, R9 ;  /* 0x8000001108087c10 */ /* 0x000fc6000fffe009 */
[----:B------:R1:W-:Y:S01]  /*2f30*/  @P0 STS.128 [R223+0x10800], RZ ;  /* 0x010800ffdf000388 */ /* 0x0003e20000000c00 */
[----:B------:R-:W-:-:S03]  /*2f40*/  IADD3 R104, R8, c[0x0][0x2e8], RZ ;  /* 0x0000ba0008687a10 */ /* 0x000fc60007ffe0ff */
        /* <DEDUP_REMOVED lines=39> */
.L_x_425:
[----:B------:R-:W-:Y:S05]  /*31c0*/  BSYNC B0 ;  /* 0x0000000000007941 */ /* 0x000fea0003800000 */
.L_x_424:
        /* <DEDUP_REMOVED lines=10> */
[----:B--2---:R-:W-:Y:S01]  /*3270*/  IMAD.MOV.U32 R10, RZ, RZ, c[0x0][0x1a4] ;  /* 0x00006900ff0a7624 */ /* 0x004fe200078e00ff */
[----:B------:R-:W-:-:S02]  /*3280*/  ISETP.GE.AND P2, PT, R110, c[0x0][0x220], PT ;  /* 0x000088006e007a0c */ /* 0x000fc40003f46270 */
        /* <DEDUP_REMOVED lines=32> */
.L_x_427:
[----:B------:R-:W-:Y:S05]  /*3490*/  BSYNC B0 ;  /* 0x0000000000007941 */ /* 0x000fea0003800000 */
.L_x_426:
[----:B------:R-:W-:Y:S01]  /*34a0*/  ISETP.GE.AND P0, PT, R16, UR29, PT ;  /* 0x0000001d10007c0c */ /* 0x000fe2000bf06270 */
[----:B------:R-:W1:Y:S01]  /*34b0*/  LDC.U8 R251, c[0x0][0x2d8] ;  /* 0x0000b600fffb7b82 */ /* 0x000e620000000000 */
[----:B------:R-:W-:Y:S11]  /*34c0*/  BSSY B0, `(.L_x_428) ;  /* 0x000002d000007945 */ /* 0x000ff60003800000 */
[----:B------:R2:W-:Y:S04]  /*34d0*/  @P0 STS.128 [R223+0x11800], RZ ;  /* 0x011800ffdf000388 */ /* 0x0005e80000000c00 */
[----:B------:R2:W-:Y:S04]  /*34e0*/  @P0 STS.128 [R223+0x13800], RZ ;  /* 0x013800ffdf000388 */ /* 0x0005e80000000c00 */
[----:B------:R2:W-:Y:S04]  /*34f0*/  @P0 STS.128 [R223+0x15800], RZ ;  /* 0x015800ffdf000388 */ /* 0x0005e80000000c00 */
[----:B------:R2:W-:Y:S01]  /*3500*/  @P0 STS.128 [R223+0x17800], RZ ;  /* 0x017800ffdf000388 */ /* 0x0005e20000000c00 */
[----:B------:R-:W-:Y:S05]  /*3510*/  @P0 BRA `(.L_x_429) ;  /* 0x0000027000000947 */ /* 0x000fea0003800000 */
[----:B-1----:R-:W-:Y:S01]  /*3520*/  ISETP.GE.AND P5, PT, R114, c[0x0][0x220], PT ;  /* 0x0000880072007a0c */ /* 0x002fe20003fa6270 */
        /* <DEDUP_REMOVED lines=38> */
.L_x_429:
[----:B-1----:R-:W-:Y:S05]  /*3790*/  BSYNC B0 ;  /* 0x0000000000007941 */ /* 0x002fea0003800000 */
.L_x_428:
[C---:B------:R-:W-:Y:S01]  /*37a0*/  IMAD.SHL.U32 R2, R25.reuse, 0x40, RZ ;  /* 0x0000004019027824 */ /* 0x040fe200078e00ff */
[----:B------:R-:W-:Y:S01]  /*37b0*/  R2P PR, R25, 0x6 ;  /* 0x0000000619007804 */ /* 0x000fe20000000000 */
[----:B------:R-:W-:Y:S01]  /*37c0*/  IMAD.SHL.U32 R3, R18, 0x8, RZ ;  /* 0x0000000812037824 */ /* 0x000fe200078e00ff */
[----:B------:R-:W0:Y:S01]  /*37d0*/  LDGDEPBAR ;  /* 0x00000000000079af */ /* 0x000e220000000000 */
[----:B------:R-:W-:Y:S01]  /*37e0*/  UISETP.GE.AND UP0, UPT, UR9, 0x2, UPT ;  /* 0x000000020900788c */ /* 0x000fe2000bf06270 */
[----:B------:R-:W-:Y:S01]  /*37f0*/  LOP3.LUT R2, R2, 0x1c0, RZ, 0xc0, !PT ;  /* 0x000001c002027812 */ /* 0x000fe200078ec0ff */
[----:B------:R-:W-:-:S03]  /*3800*/  UIADD3 UR6, UR25, 0x646e171e, URZ ;  /* 0x646e171e19067890 */ /* 0x000fc6000fffe03f */
[----:B------:R-:W-:Y:S02]  /*3810*/  LOP3.LUT R3, R2, 0x8, R3, 0xf8, !PT ;  /* 0x0000000802037812 */ /* 0x000fe400078ef803 */
[----:B------:R-:W-:-:S04]  /*3820*/  SHF.R.U32.HI R2, RZ, 0x3, R2 ;  /* 0x00000003ff027819 */ /* 0x000fc80000011602 */
[----:B------:R-:W-:Y:S01]  /*3830*/  LOP3.LUT R2, R3, R2, RZ, 0x3c, !PT ;  /* 0x0000000203027212 */ /* 0x000fe200078e3cff */
[----:B------:R-:W-:-:S04]  /*3840*/  IMAD R3, R24, 0x400, R5 ;  /* 0x0000040018037824 */ /* 0x000fc800078e0205 */
[----:B------:R-:W-:Y:S02]  /*3850*/  IMAD R2, R26, 0x200, R2 ;  /* 0x000002001a027824 */ /* 0x000fe400078e0202 */
[----:B------:R-:W-:Y:S01]  /*3860*/  IMAD.SHL.U32 R203, R3, 0x2, RZ ;  /* 0x0000000203cb7824 */ /* 0x000fe200078e00ff */
[----:B------:R-:W-:Y:S01]  /*3870*/  IADD3 R3, R104, 0x8, RZ ;  /* 0x0000000868037810 */ /* 0x000fe20007ffe0ff */
[----:B------:R-:W-:Y:S02]  /*3880*/  IMAD.SHL.U32 R196, R2, 0x2, RZ ;  /* 0x0000000202c47824 */ /* 0x000fe400078e00ff */
[--C-:B------:R-:W-:Y:S01]  /*3890*/  IMAD R204, R4, 0x2, R203.reuse ;  /* 0x0000000204cc7824 */ /* 0x100fe200078e02cb */
[----:B--2---:R-:W-:Y:S01]  /*38a0*/  LDSM.16.M88.4 R8, [R203] ;  /* 0x00000000cb08783b */ /* 0x004fe20000000200 */
[----:B------:R-:W-:Y:S01]  /*38b0*/  IMAD R206, R0, 0x2, R203 ;  /* 0x0000000200ce7824 */ /* 0x000fe200078e02cb */
[----:B------:R-:W-:Y:S01]  /*38c0*/  IADD3 R2, R196, 0x8000, RZ ;  /* 0x00008000c4027810 */ /* 0x000fe20007ffe0ff */
[----:B------:R-:W-:Y:S01]  /*38d0*/  IMAD R205, R0, 0x2, R204 ;  /* 0x0000000200cd7824 */ /* 0x000fe200078e02cc */
[----:B------:R-:W1:Y:S01]  /*38e0*/  LDSM.16.M88.4 R16, [R196+0x8000] ;  /* 0x00800000c410783b */ /* 0x000e620000000200 */
[----:B------:R-:W-:-:S02]  /*38f0*/  IADD3 R207, R196, 0x8020, RZ ;  /* 0x00008020c4cf7810 */ /* 0x000fc40007ffe0ff */
[----:B------:R-:W-:Y:S01]  /*3900*/  @P1 IADD3 R207, R2, -0x20, RZ ;  /* 0xffffffe002cf1810 */ /* 0x000fe20007ffe0ff */
[----:B------:R-:W2:Y:S01]  /*3910*/  LDSM.16.M88.4 R32, [R196+0x8800] ;  /* 0x00880000c420783b */ /* 0x000ea20000000200 */
[----:B------:R-:W-:Y:S02]  /*3920*/  IMAD.MOV.U32 R2, RZ, RZ, 0x40 ;  /* 0x00000040ff027424 */ /* 0x000fe400078e00ff */
[C---:B------:R-:W-:Y:S01]  /*3930*/  IADD3 R222, R207.reuse, 0x800, RZ ;  /* 0x00000800cfde7810 */ /* 0x040fe20007ffe0ff */
[----:B------:R-:W5:Y:S01]  /*3940*/  LDSM.16.M88.4 R28, [R196+0x9000] ;  /* 0x00900000c41c783b */ /* 0x000f620000000200 */
[C---:B------:R-:W-:Y:S02]  /*3950*/  IADD3 R221, R207.reuse, 0x1000, RZ ;  /* 0x00001000cfdd7810 */ /* 0x040fe40007ffe0ff */
[----:B------:R-:W-:Y:S01]  /*3960*/  SEL R2, R2, 0xffffffc0, !P2 ;  /* 0xffffffc002027807 */ /* 0x000fe20005000000 */
[----:B------:R-:W3:Y:S01]  /*3970*/  LDSM.16.M88.4 R24, [R196+0x9800] ;  /* 0x00980000c418783b */ /* 0x000ee20000000200 */
[----:B------:R-:W-:-:S02]  /*3980*/  IADD3 R220, R207, 0x1800, RZ ;  /* 0x00001800cfdc7810 */ /* 0x000fc40007ffe0ff */
[C---:B------:R-:W-:Y:S01]  /*3990*/  IADD3 R219, R207.reuse, 0x2000, RZ ;  /* 0x00002000cfdb7810 */ /* 0x040fe20007ffe0ff */
[----:B------:R-:W-:Y:S01]  /*39a0*/  LDSM.16.M88.4 R12, [R204] ;  /* 0x00000000cc0c783b */ /* 0x000fe20000000200 */
[----:B------:R-:W-:Y:S01]  /*39b0*/  IMAD.IADD R202, R196, 0x1, R2 ;  /* 0x00000001c4ca7824 */ /* 0x000fe200078e0202 */
[C---:B------:R-:W-:Y:S01]  /*39c0*/  IADD3 R218, R207.reuse, 0x2800, RZ ;  /* 0x00002800cfda7810 */ /* 0x040fe20007ffe0ff */
[----:B------:R-:W-:Y:S01]  /*39d0*/  IMAD.IADD R201, R2, 0x1, R207 ;  /* 0x0000000102c97824 */ /* 0x000fe200078e02cf */
[----:B------:R-:W4:Y:S01]  /*39e0*/  LDSM.16.M88.4 R40, [R207] ;  /* 0x00000000cf28783b */ /* 0x000f220000000200 */
[----:B------:R-:W-:Y:S01]  /*39f0*/  IMAD.U32 R2, RZ, RZ, UR30 ;  /* 0x0000001eff027e24 */ /* 0x000fe2000f8e00ff */
[C---:B------:R-:W-:Y:S02]  /*3a00*/  IADD3 R217, R207.reuse, 0x3000, RZ ;  /* 0x00003000cfd97810 */ /* 0x040fe40007ffe0ff */
[----:B------:R-:W3:Y:S01]  /*3a10*/  LDSM.16.M88.4 R64, [R207+0x800] ;  /* 0x00080000cf40783b */ /* 0x000ee20000000200 */
[----:B------:R-:W-:Y:S01]  /*3a20*/  IMAD R2, R2, 0x40, R116 ;  /* 0x0000004002027824 */ /* 0x000fe200078e0274 */
[----:B------:R-:W-:-:S02]  /*3a30*/  IADD3 R216, R207, 0x3800, RZ ;  /* 0x00003800cfd87810 */ /* 0x000fc40007ffe0ff */
[----:B------:R-:W3:Y:S01]  /*3a40*/  LDSM.16.M88.4 R72, [R207+0x1000] ;  /* 0x00100000cf48783b */ /* 0x000ee20000000200 */
[C---:B------:R-:W-:Y:S02]  /*3a50*/  IADD3 R215, R207.reuse, 0x4000, RZ ;  /* 0x00004000cfd77810 */ /* 0x040fe40007ffe0ff */
[C---:B------:R-:W-:Y:S01]  /*3a60*/  IADD3 R7, R2.reuse, 0x1, RZ ;  /* 0x0000000102077810 */ /* 0x040fe20007ffe0ff */
[----:B------:R-:W3:Y:S01]  /*3a70*/  LDSM.16.M88.4 R76, [R207+0x1800] ;  /* 0x00180000cf4c783b */ /* 0x000ee20000000200 */
[----:B------:R-:W-:Y:S02]  /*3a80*/  IADD3 R6, R2, 0x8, RZ ;  /* 0x0000000802067810 */ /* 0x000fe40007ffe0ff */
[C---:B------:R-:W-:Y:S01]  /*3a90*/  IADD3 R214, R207.reuse, 0x4800, RZ ;  /* 0x00004800cfd67810 */ /* 0x040fe20007ffe0ff */
[----:B------:R-:W-:Y:S01]  /*3aa0*/  LDSM.16.M88.4 R20, [R206] ;  /* 0x00000000ce14783b */ /* 0x000fe20000000200 */
[C---:B------:R-:W-:Y:S02]  /*3ab0*/  IADD3 R213, R207.reuse, 0x5000, RZ ;  /* 0x00005000cfd57810 */ /* 0x040fe40007ffe0ff */
[C---:B------:R-:W-:Y:S01]  /*3ac0*/  IADD3 R212, R207.reuse, 0x5800, RZ ;  /* 0x00005800cfd47810 */ /* 0x040fe20007ffe0ff */
[----:B-1----:R-:W-:Y:S01]  /*3ad0*/  HMMA.16816.F32 R36, R8, R16, RZ ;  /* 0x000000100824723c */ /* 0x002fe200000018ff */
[----:B------:R-:W1:Y:S01]  /*3ae0*/  LDSM.16.M88.4 R88, [R202+0x8000] ;  /* 0x00800000ca58783b */ /* 0x000e620000000200 */
[----:B------:R-:W-:-:S02]  /*3af0*/  IADD3 R211, R207, 0x6000, RZ ;  /* 0x00006000cfd37810 */ /* 0x000fc40007ffe0ff */
[C---:B------:R-:W-:Y:S01]  /*3b00*/  IADD3 R210, R207.reuse, 0x6800, RZ ;  /* 0x00006800cfd27810 */ /* 0x040fe20007ffe0ff */
[----:B------:R-:W1:Y:S01]  /*3b10*/  LDSM.16.M88.4 R80, [R202+0x8800] ;  /* 0x00880000ca50783b */ /* 0x000e620000000200 */
[C---:B------:R-:W-:Y:S02]  /*3b20*/  IADD3 R209, R207.reuse, 0x7000, RZ ;  /* 0x00007000cfd17810 */ /* 0x040fe40007ffe0ff */
[----:B------:R-:W-:Y:S01]  /*3b30*/  HMMA.16816.F32 R44, R8, R18, RZ ;  /* 0x00000012082c723c */ /* 0x000fe200000018ff */
[----:B------:R-:W1:Y:S01]  /*3b40*/  LDSM.16.M88.4 R84, [R202+0x9000] ;  /* 0x00900000ca54783b */ /* 0x000e620000000200 */
[----:B------:R-:W-:-:S03]  /*3b50*/  IADD3 R208, R207, 0x7800, RZ ;  /* 0x00007800cfd07810 */ /* 0x000fc60007ffe0ff */
[----:B------:R-:W1:Y:S03]  /*3b60*/  LDSM.16.M88.4 R92, [R202+0x9800] ;  /* 0x00980000ca5c783b */ /* 0x000e660000000200 */
[C---:B--2---:R-:W-:Y:S01]  /*3b70*/  HMMA.16816.F32 R52, R8.reuse, R34, RZ ;  /* 0x000000220834723c */ /* 0x044fe200000018ff */
[----:B------:R-:W-:Y:S04]  /*3b80*/  LDSM.16.M88.4 R100, [R201] ;  /* 0x00000000c964783b */ /* 0x000fe80000000200 */
[----:B------:R-:W-:Y:S03]  /*3b90*/  LDSM.16.M88.4 R96, [R196+0xa000] ;  /* 0x00a00000c460783b */ /* 0x000fe60000000200 */
[C---:B-----5:R-:W-:Y:S08]  /*3ba0*/  HMMA.16816.F32 R56, R8.reuse, R28, RZ ;  /* 0x0000001c0838723c */ /* 0x060ff000000018ff */
[C---:B------:R-:W-:Y:S08]  /*3bb0*/  HMMA.16816.F32 R48, R8.reuse, R32, RZ ;  /* 0x000000200830723c */ /* 0x040ff000000018ff */
[C---:B------:R-:W-:Y:S08]  /*3bc0*/  HMMA.16816.F32 R60, R8.reuse, R30, RZ ;  /* 0x0000001e083c723c */ /* 0x040ff000000018ff */
[C---:B---3--:R-:W-:Y:S08]  /*3bd0*/  HMMA.16816.F32 R68, R8.reuse, R24, RZ ;  /* 0x000000180844723c */ /* 0x048ff000000018ff */
[----:B------:R-:W-:Y:S01]  /*3be0*/  HMMA.16816.F32 R16, R8, R26, RZ ;  /* 0x0000001a0810723c */ /* 0x000fe200000018ff */
[----:B------:R-:W2:Y:S04]  /*3bf0*/  LDSM.16.M88.4 R8, [R205] ;  /* 0x00000000cd08783b */ /* 0x000ea80000000200 */
[----:B------:R-:W3:Y:S03]  /*3c00*/  LDSM.16.M88.4 R24, [R201+0x800] ;  /* 0x00080000c918783b */ /* 0x000ee60000000200 */
[C---:B----4-:R-:W-:Y:S08]  /*3c10*/  HMMA.16816.F32 R28, R12.reuse, R40, R36 ;  /* 0x000000280c1c723c */ /* 0x050ff00000001824 */
[C---:B------:R-:W-:Y:S08]  /*3c20*/  HMMA.16816.F32 R32, R12.reuse, R42, R44 ;  /* 0x0000002a0c20723c */ /* 0x040ff0000000182c */
[C---:B------:R-:W-:Y:S01]  /*3c30*/  HMMA.16816.F32 R40, R12.reuse, R66, R52 ;  /* 0x000000420c28723c */ /* 0x040fe20000001834 */
[----:B------:R-:W4:Y:S07]  /*3c40*/  LDSM.16.M88.4 R52, [R201+0x1000] ;  /* 0x00100000c934783b */ /* 0x000f2e0000000200 */
[C---:B------:R-:W-:Y:S08]  /*3c50*/  HMMA.16816.F32 R44, R12.reuse, R72, R56 ;  /* 0x000000480c2c723c */ /* 0x040ff00000001838 */
[C---:B------:R-:W-:Y:S01]  /*3c60*/  HMMA.16816.F32 R36, R12.reuse, R64, R48 ;  /* 0x000000400c24723c */ /* 0x040fe20000001830 */
[----:B------:R-:W-:Y:S04]  /*3c70*/  LDSM.16.M88.4 R48, [R196+0xa800] ;  /* 0x00a80000c430783b */ /* 0x000fe80000000200 */
[----:B------:R-:W-:Y:S03]  /*3c80*/  LDSM.16.M88.4 R64, [R196+0xb000] ;  /* 0x00b00000c440783b */ /* 0x000fe60000000200 */
[C---:B------:R-:W-:Y:S01]  /*3c90*/  HMMA.16816.F32 R56, R12.reuse, R74, R60 ;  /* 0x0000004a0c38723c */ /* 0x040fe2000000183c */
[----:B------:R-:W-:Y:S07]  /*3ca0*/  LDSM.16.M88.4 R72, [R207+0x3800] ;  /* 0x00380000cf48783b */ /* 0x000fee0000000200 */
[C---:B------:R-:W-:Y:S01]  /*3cb0*/  HMMA.16816.F32 R60, R12.reuse, R76, R68 ;  /* 0x0000004c0c3c723c */ /* 0x040fe20000001844 */
[----:B------:R-:W5:Y:S07]  /*3cc0*/  LDSM.16.M88.4 R68, [R201+0x1800] ;  /* 0x00180000c944783b */ /* 0x000f6e0000000200 */
[----:B------:R-:W-:Y:S01]  /*3cd0*/  HMMA.16816.F32 R12, R12, R78, R16 ;  /* 0x0000004e0c0c723c */ /* 0x000fe20000001810 */
[----:B------:R-:W2:Y:S04]  /*3ce0*/  LDSM.16.M88.4 R16, [R203+0x2000] ;  /* 0x00200000cb10783b */ /* 0x000ea80000000200 */
[----:B------:R-:W2:Y:S03]  /*3cf0*/  LDSM.16.M88.4 R76, [R196+0xb800] ;  /* 0x00b80000c44c783b */ /* 0x000ea60000000200 */
[C---:B-1----:R-:W-:Y:S08]  /*3d00*/  HMMA.16816.F32 R28, R20.reuse, R88, R28 ;  /* 0x00000058141c723c */ /* 0x042ff0000000181c */
[C---:B------:R-:W-:Y:S01]  /*3d10*/  HMMA.16816.F32 R32, R20.reuse, R90, R32 ;  /* 0x0000005a1420723c */ /* 0x040fe20000001820 */
[----:B------:R-:W-:Y:S07]  /*3d20*/  LDSM.16.M88.4 R88, [R201+0x2000] ;  /* 0x00200000c958783b */ /* 0x000fee0000000200 */
[C---:B------:R-:W-:Y:S08]  /*3d30*/  HMMA.16816.F32 R40, R20.reuse, R82, R40 ;  /* 0x000000521428723c */ /* 0x040ff00000001828 */
[C---:B------:R-:W-:Y:S08]  /*3d40*/  HMMA.16816.F32 R44, R20.reuse, R84, R44 ;  /* 0x00000054142c723c */ /* 0x040ff0000000182c */
[C---:B------:R-:W-:Y:S01]  /*3d50*/  HMMA.16816.F32 R36, R20.reuse, R80, R36 ;  /* 0x000000501424723c */ /* 0x040fe20000001824 */
[----:B------:R-:W-:Y:S07]  /*3d60*/  LDSM.16.M88.4 R80, [R207+0x2000] ;  /* 0x00200000cf50783b */ /* 0x000fee0000000200 */
[C---:B------:R-:W-:Y:S01]  /*3d70*/  HMMA.16816.F32 R56, R20.reuse, R86, R56 ;  /* 0x000000561438723c */ /* 0x040fe20000001838 */
[----:B------:R-:W-:Y:S07]  /*3d80*/  LDSM.16.M88.4 R84, [R196+0xc000] ;  /* 0x00c00000c454783b */ /* 0x000fee0000000200 */
        /* <DEDUP_REMOVED lines=8> */
[C---:B----4-:R-:W-:Y:S08]  /*3e10*/  HMMA.16816.F32 R44, R8.reuse, R52, R44 ;  /* 0x00000034082c723c */ /* 0x050ff0000000182c */
[C---:B------:R-:W-:Y:S01]  /*3e20*/  HMMA.16816.F32 R36, R8.reuse, R24, R36 ;  /* 0x000000180824723c */ /* 0x040fe20000001824 */
[----:B------:R-:W2:Y:S07]  /*3e30*/  LDSM.16.M88.4 R24, [R207+0x2800] ;  /* 0x00280000cf18783b */ /* 0x000eae0000000200 */
[C---:B------:R-:W-:Y:S01]  /*3e40*/  HMMA.16816.F32 R56, R8.reuse, R54, R56 ;  /* 0x000000360838723c */ /* 0x040fe20000001838 */
[----:B------:R-:W3:Y:S07]  /*3e50*/  LDSM.16.M88.4 R52, [R207+0x3000] ;  /* 0x00300000cf34783b */ /* 0x000eee0000000200 */
[C---:B-----5:R-:W-:Y:S08]  /*3e60*/  HMMA.16816.F32 R60, R8.reuse, R68, R60 ;  /* 0x00000044083c723c */ /* 0x060ff0000000183c */
[----:B------:R-:W-:Y:S01]  /*3e70*/  HMMA.16816.F32 R8, R8, R70, R12 ;  /* 0x000000460808723c */ /* 0x000fe2000000180c */
[----:B------:R-:W4:Y:S04]  /*3e80*/  LDSM.16.M88.4 R12, [R206+0x2000] ;  /* 0x00200000ce0c783b */ /* 0x000f280000000200 */
[----:B------:R-:W-:Y:S03]  /*3e90*/  LDSM.16.M88.4 R68, [R202+0xb000] ;  /* 0x00b00000ca44783b */ /* 0x000fe60000000200 */
[C---:B------:R-:W-:Y:S08]  /*3ea0*/  HMMA.16816.F32 R28, R16.reuse, R96, R28 ;  /* 0x00000060101c723c */ /* 0x040ff0000000181c */
[C---:B------:R-:W-:Y:S01]  /*3eb0*/  HMMA.16816.F32 R32, R16.reuse, R98, R32 ;  /* 0x000000621020723c */ /* 0x040fe20000001820 */
[----:B------:R-:W-:Y:S07]  /*3ec0*/  LDSM.16.M88.4 R96, [R202+0xc000] ;  /* 0x00c00000ca60783b */ /* 0x000fee0000000200 */
[C---:B------:R-:W-:Y:S08]  /*3ed0*/  HMMA.16816.F32 R40, R16.reuse, R50, R40 ;  /* 0x000000321028723c */ /* 0x040ff00000001828 */
[C---:B------:R-:W-:Y:S08]  /*3ee0*/  HMMA.16816.F32 R44, R16.reuse, R64, R44 ;  /* 0x00000040102c723c */ /* 0x040ff0000000182c */
[C---:B------:R-:W-:Y:S01]  /*3ef0*/  HMMA.16816.F32 R36, R16.reuse, R48, R36 ;  /* 0x000000301024723c */ /* 0x040fe20000001824 */
[----:B------:R-:W5:Y:S07]  /*3f00*/  LDSM.16.M88.4 R48, [R202+0xa800] ;  /* 0x00a80000ca30783b */ /* 0x000f6e0000000200 */
        /* <DEDUP_REMOVED lines=8> */
[----:B------:R-:W-:Y:S07]  /*3f90*/  LDSM.16.M88.4 R80, [R196+0xd800] ;  /* 0x00d80000c450783b */ /* 0x000fee0000000200 */
[C---:B--2---:R-:W-:Y:S08]  /*3fa0*/  HMMA.16816.F32 R40, R20.reuse, R26, R40 ;  /* 0x0000001a1428723c */ /* 0x044ff00000001828 */
[C---:B---3--:R-:W-:Y:S08]  /*3fb0*/  HMMA.16816.F32 R44, R20.reuse, R52, R44 ;  /* 0x00000034142c723c */ /* 0x048ff0000000182c */
[C---:B------:R-:W-:Y:S01]  /*3fc0*/  HMMA.16816.F32 R36, R20.reuse, R24, R36 ;  /* 0x000000181424723c */ /* 0x040fe20000001824 */
[----:B------:R-:W1:Y:S07]  /*3fd0*/  LDSM.16.M88.4 R24, [R201+0x2800] ;  /* 0x00280000c918783b */ /* 0x000e6e0000000200 */
[C---:B------:R-:W-:Y:S01]  /*3fe0*/  HMMA.16816.F32 R56, R20.reuse, R54, R56 ;  /* 0x000000361438723c */ /* 0x040fe20000001838 */
[----:B------:R-:W-:Y:S07]  /*3ff0*/  LDSM.16.M88.4 R52, [R196+0xc800] ;  /* 0x00c80000c434783b */ /* 0x000fee0000000200 */
[C---:B------:R-:W-:Y:S08]  /*4000*/  HMMA.16816.F32 R60, R20.reuse, R72, R60 ;  /* 0x00000048143c723c */ /* 0x040ff0000000183c */
[----:B------:R-:W-:Y:S01]  /*4010*/  HMMA.16816.F32 R16, R20, R74, R16 ;  /* 0x0000004a1410723c */ /* 0x000fe20000001810 */
[----:B------:R-:W2:Y:S04]  /*4020*/  LDSM.16.M88.4 R72, [R201+0x3800] ;  /* 0x00380000c948783b */ /* 0x000ea80000000200 */
[----:B------:R-:W3:Y:S03]  /*4030*/  LDSM.16.M88.4 R20, [R203+0x4000] ;  /* 0x00400000cb14783b */ /* 0x000ee60000000200 */
[C---:B----4-:R-:W-:Y:S08]  /*4040*/  HMMA.16816.F32 R28, R12.reuse, R92, R28 ;  /* 0x0000005c0c1c723c */ /* 0x050ff0000000181c */
[C---:B------:R-:W-:Y:S01]  /*4050*/  HMMA.16816.F32 R32, R12.reuse, R94, R32 ;  /* 0x0000005e0c20723c */ /* 0x040fe20000001820 */
[----:B------:R-:W-:Y:S07]  /*4060*/  LDSM.16.M88.4 R92, [R201+0x4000] ;  /* 0x00400000c95c783b */ /* 0x000fee0000000200 */
[C---:B-----5:R-:W-:Y:S08]  /*4070*/  HMMA.16816.F32 R40, R12.reuse, R50, R40 ;  /* 0x000000320c28723c */ /* 0x060ff00000001828 */
[C---:B------:R-:W-:Y:S08]  /*4080*/  HMMA.16816.F32 R44, R12.reuse, R68, R44 ;  /* 0x000000440c2c723c */ /* 0x040ff0000000182c */
[C---:B------:R-:W-:Y:S01]  /*4090*/  HMMA.16816.F32 R36, R12.reuse, R48, R36 ;  /* 0x000000300c24723c */ /* 0x040fe20000001824 */
[----:B------:R-:W-:Y:S07]  /*40a0*/  LDSM.16.M88.4 R48, [R207+0x4800] ;  /* 0x00480000cf30783b */ /* 0x000fee0000000200 */
[C---:B------:R-:W-:Y:S01]  /*40b0*/  HMMA.16816.F32 R56, R12.reuse, R70, R56 ;  /* 0x000000460c38723c */ /* 0x040fe20000001838 */
[----:B------:R-:W4:Y:S07]  /*40c0*/  LDSM.16.M88.4 R68, [R196+0xd000] ;  /* 0x00d00000c444783b */ /* 0x000f2e0000000200 */
[C---:B------:R-:W-:Y:S08]  /*40d0*/  HMMA.16816.F32 R60, R12.reuse, R76, R60 ;  /* 0x0000004c0c3c723c */ /* 0x040ff0000000183c */
[----:B------:R-:W-:Y:S01]  /*40e0*/  HMMA.16816.F32 R12, R12, R78, R16 ;  /* 0x0000004e0c0c723c */ /* 0x000fe20000001810 */
[----:B------:R-:W5:Y:S04]  /*40f0*/  LDSM.16.M88.4 R16, [R204+0x4000] ;  /* 0x00400000cc10783b */ /* 0x000f680000000200 */
[----:B------:R-:W-:Y:S03]  /*4100*/  LDSM.16.M88.4 R76, [R207+0x5800] ;  /* 0x00580000cf4c783b */ /* 0x000fe60000000200 */
[C---:B------:R-:W-:Y:S08]  /*4110*/  HMMA.16816.F32 R28, R8.reuse, R88, R28 ;  /* 0x00000058081c723c */ /* 0x040ff0000000181c */
[C---:B------:R-:W-:Y:S01]  /*4120*/  HMMA.16816.F32 R32, R8.reuse, R90, R32 ;  /* 0x0000005a0820723c */ /* 0x040fe20000001820 */
[----:B------:R-:W-:Y:S07]  /*4130*/  LDSM.16.M88.4 R88, [R196+0xe000] ;  /* 0x00e00000c458783b */ /* 0x000fee0000000200 */
[C---:B-1----:R-:W-:Y:S08]  /*4140*/  HMMA.16816.F32 R40, R8.reuse, R26, R40 ;  /* 0x0000001a0828723c */ /* 0x042ff00000001828 */
[C---:B------:R-:W-:Y:S08]  /*4150*/  HMMA.16816.F32 R44, R8.reuse, R64, R44 ;  /* 0x00000040082c723c */ /* 0x040ff0000000182c */
        /* <DEDUP_REMOVED lines=11> */
[C---:B----4-:R-:W-:Y:S08]  /*4210*/  HMMA.16816.F32 R44, R20.reuse, R68, R44 ;  /* 0x00000044142c723c */ /* 0x050ff0000000182c */
[C---:B------:R-:W-:Y:S08]  /*4220*/  HMMA.16816.F32 R28, R20.reuse, R52, R36 ;  /* 0x00000034141c723c */ /* 0x040ff00000001824 */
[C---:B------:R-:W-:Y:S01]  /*4230*/  HMMA.16816.F32 R56, R20.reuse, R70, R56 ;  /* 0x000000461438723c */ /* 0x040fe20000001838 */
[----:B------:R-:W3:Y:S07]  /*4240*/  LDSM.16.M88.4 R68, [R202+0xc800] ;  /* 0x00c80000ca44783b */ /* 0x000eee0000000200 */
[C---:B------:R-:W-:Y:S08]  /*4250*/  HMMA.16816.F32 R60, R20.reuse, R80, R60 ;  /* 0x00000050143c723c */ /* 0x040ff0000000183c */
[----:B------:R-:W-:Y:S01]  /*4260*/  HMMA.16816.F32 R36, R20, R82, R24 ;  /* 0x000000521424723c */ /* 0x000fe20000001818 */
[----:B------:R-:W4:Y:S07]  /*4270*/  LDSM.16.M88.4 R80, [R202+0xd800] ;  /* 0x00d80000ca50783b */ /* 0x000f2e0000000200 */
[C---:B-----5:R-:W-:Y:S01]  /*4280*/  HMMA.16816.F32 R20, R16.reuse, R100, R8 ;  /* 0x000000641014723c */ /* 0x060fe20000001808 */
[----:B------:R-:W5:Y:S07]  /*4290*/  LDSM.16.M88.4 R8, [R205+0x4000] ;  /* 0x00400000cd08783b */ /* 0x000f6e0000000200 */
[C---:B------:R-:W-:Y:S08]  /*42a0*/  HMMA.16816.F32 R32, R16.reuse, R102, R32 ;  /* 0x000000661020723c */ /* 0x040ff00000001820 */
[C---:B------:R-:W-:Y:S08]  /*42b0*/  HMMA.16816.F32 R24, R16.reuse, R50, R40 ;  /* 0x000000321018723c */ /* 0x040ff00000001828 */
[C---:B-1----:R-:W-:Y:S08]  /*42c0*/  HMMA.16816.F32 R40, R16.reuse, R64, R44 ;  /* 0x000000401028723c */ /* 0x042ff0000000182c */
[C---:B------:R-:W-:Y:S08]  /*42d0*/  HMMA.16816.F32 R28, R16.reuse, R48, R28 ;  /* 0x00000030101c723c */ /* 0x040ff0000000181c */
[C---:B------:R-:W-:Y:S01]  /*42e0*/  HMMA.16816.F32 R56, R16.reuse, R66, R56 ;  /* 0x000000421038723c */ /* 0x040fe20000001838 */
[----:B------:R-:W-:Y:S07]  /*42f0*/  LDSM.16.M88.4 R64, [R201+0x4800] ;  /* 0x00480000c940783b */ /* 0x000fee0000000200 */
[C---:B------:R-:W-:Y:S08]  /*4300*/  HMMA.16816.F32 R60, R16.reuse, R76, R60 ;  /* 0x0000004c103c723c */ /* 0x040ff0000000183c */
[----:B------:R-:W-:Y:S01]  /*4310*/  HMMA.16816.F32 R16, R16, R78, R36 ;  /* 0x0000004e1010723c */ /* 0x000fe20000001824 */
[----:B------:R-:W1:Y:S07]  /*4320*/  LDSM.16.M88.4 R76, [R201+0x5000] ;  /* 0x00500000c94c783b */ /* 0x000e6e0000000200 */
[C---:B--2---:R-:W-:Y:S01]  /*4330*/  HMMA.16816.F32 R52, R12.reuse, R96, R20 ;  /* 0x000000600c34723c */ /* 0x044fe20000001814 */
[----:B------:R-:W2:Y:S07]  /*4340*/  LDSM.16.M88.4 R20, [R203+0x6000] ;  /* 0x00600000cb14783b */ /* 0x000eae0000000200 */
[C---:B------:R-:W-:Y:S08]  /*4350*/  HMMA.16816.F32 R48, R12.reuse, R98, R32 ;  /* 0x000000620c30723c */ /* 0x040ff00000001820 */
[C---:B------:R-:W-:Y:S08]  /*4360*/  HMMA.16816.F32 R32, R12.reuse, R72, R40 ;  /* 0x000000480c20723c */ /* 0x040ff00000001828 */
[C---:B---3--:R-:W-:Y:S08]  /*4370*/  HMMA.16816.F32 R44, R12.reuse, R68, R28 ;  /* 0x000000440c2c723c */ /* 0x048ff0000000181c */
[C---:B------:R-:W-:Y:S01]  /*4380*/  HMMA.16816.F32 R36, R12.reuse, R70, R24 ;  /* 0x000000460c24723c */ /* 0x040fe20000001818 */
[----:B------:R-:W-:Y:S07]  /*4390*/  LDSM.16.M88.4 R68, [R207+0x6800] ;  /* 0x00680000cf44783b */ /* 0x000fee0000000200 */
[C---:B------:R-:W-:Y:S01]  /*43a0*/  HMMA.16816.F32 R28, R12.reuse, R74, R56 ;  /* 0x0000004a0c1c723c */ /* 0x040fe20000001838 */
[----:B------:R-:W-:Y:S07]  /*43b0*/  LDSM.16.M88.4 R72, [R196+0xe800] ;  /* 0x00e80000c448783b */ /* 0x000fee0000000200 */
[C---:B----4-:R-:W-:Y:S08]  /*43c0*/  HMMA.16816.F32 R24, R12.reuse, R80, R60 ;  /* 0x000000500c18723c */ /* 0x050ff0000000183c */
[----:B------:R-:W-:Y:S01]  /*43d0*/  HMMA.16816.F32 R16, R12, R82, R16 ;  /* 0x000000520c10723c */ /* 0x000fe20000001810 */
[----:B------:R-:W3:Y:S07]  /*43e0*/  LDSM.16.M88.4 R80, [R196+0xf000] ;  /* 0x00f00000c450783b */ /* 0x000eee0000000200 */
[C---:B-----5:R-:W-:Y:S08]  /*43f0*/  HMMA.16816.F32 R12, R8.reuse, R92, R52 ;  /* 0x0000005c080c723c */ /* 0x060ff00000001834 */
[C---:B------:R-:W-:Y:S01]  /*4400*/  HMMA.16816.F32 R60, R8.reuse, R94, R48 ;  /* 0x0000005e083c723c */ /* 0x040fe20000001830 */
[----:B------:R-:W4:Y:S07]  /*4410*/  LDSM.16.M88.4 R92, [R196+0xf800] ;  /* 0x00f80000c45c783b */ /* 0x000f2e0000000200 */
[C---:B-1----:R-:W-:Y:S01]  /*4420*/  HMMA.16816.F32 R52, R8.reuse, R76, R32 ;  /* 0x0000004c0834723c */ /* 0x042fe20000001820 */
[----:B------:R-:W-:Y:S07]  /*4430*/  LDSM.16.M88.4 R32, [R207+0x6000] ;  /* 0x00600000cf20783b */ /* 0x000fee0000000200 */
[C---:B------:R-:W-:Y:S08]  /*4440*/  HMMA.16816.F32 R56, R8.reuse, R64, R44 ;  /* 0x000000400838723c */ /* 0x040ff0000000182c */
[C---:B------:R-:W-:Y:S08]  /*4450*/  HMMA.16816.F32 R44, R8.reuse, R66, R36 ;  /* 0x00000042082c723c */ /* 0x040ff00000001824 */
[C---:B------:R-:W-:Y:S01]  /*4460*/  HMMA.16816.F32 R48, R8.reuse, R78, R28 ;  /* 0x0000004e0830723c */ /* 0x040fe2000000181c */
[----:B------:R-:W-:Y:S07]  /*4470*/  LDSM.16.M88.4 R76, [R202+0xe000] ;  /* 0x00e00000ca4c783b */ /* 0x000fee0000000200 */
[C---:B------:R-:W-:Y:S08]  /*4480*/  HMMA.16816.F32 R40, R8.reuse, R84, R24 ;  /* 0x000000540828723c */ /* 0x040ff00000001818 */
[----:B------:R-:W-:Y:S01]  /*4490*/  HMMA.16816.F32 R36, R8, R86, R16 ;  /* 0x000000560824723c */ /* 0x000fe20000001810 */
[----:B------:R-:W1:Y:S04]  /*44a0*/  LDSM.16.M88.4 R16, [R204+0x6000] ;  /* 0x00600000cc10783b */ /* 0x000e680000000200 */
[----:B------:R-:W-:Y:S03]  /*44b0*/  LDSM.16.M88.4 R84, [R202+0xe800] ;  /* 0x00e80000ca54783b */ /* 0x000fe60000000200 */
[C---:B--2---:R-:W-:Y:S01]  /*44c0*/  HMMA.16816.F32 R28, R20.reuse, R88, R12 ;  /* 0x00000058141c723c */ /* 0x044fe2000000180c */
[----:B------:R-:W-:Y:S07]  /*44d0*/  LDSM.16.M88.4 R12, [R206+0x6000] ;  /* 0x00600000ce0c783b */ /* 0x000fee0000000200 */
[C---:B------:R-:W-:Y:S01]  /*44e0*/  HMMA.16816.F32 R24, R20.reuse, R90, R60 ;  /* 0x0000005a1418723c */ /* 0x040fe2000000183c */
[----:B------:R-:W2:Y:S07]  /*44f0*/  LDSM.16.M88.4 R88, [R207+0x7000] ;  /* 0x00700000cf58783b */ /* 0x000eae0000000200 */
[C---:B---3--:R-:W-:Y:S08]  /*4500*/  HMMA.16816.F32 R52, R20.reuse, R80, R52 ;  /* 0x000000501434723c */ /* 0x048ff00000001834 */
[C---:B------:R-:W-:Y:S08]  /*4510*/  HMMA.16816.F32 R8, R20.reuse, R72, R56 ;  /* 0x000000481408723c */ /* 0x040ff00000001838 */
[C---:B------:R-:W-:Y:S01]  /*4520*/  HMMA.16816.F32 R44, R20.reuse, R74, R44 ;  /* 0x0000004a142c723c */ /* 0x040fe2000000182c */
[----:B------:R-:W3:Y:S07]  /*4530*/  LDSM.16.M88.4 R72, [R207+0x7800] ;  /* 0x00780000cf48783b */ /* 0x000eee0000000200 */
[C---:B----4-:R-:W-:Y:S08]  /*4540*/  HMMA.16816.F32 R60, R20.reuse, R92, R40 ;  /* 0x0000005c143c723c */ /* 0x050ff00000001828 */
[C---:B------:R-:W-:Y:S01]  /*4550*/  HMMA.16816.F32 R56, R20.reuse, R94, R36 ;  /* 0x0000005e1438723c */ /* 0x040fe20000001824 */
[----:B------:R-:W4:Y:S07]  /*4560*/  LDSM.16.M88.4 R92, [R202+0xf000] ;  /* 0x00f00000ca5c783b */ /* 0x000f2e0000000200 */
[----:B------:R-:W-:Y:S01]  /*4570*/  HMMA.16816.F32 R64, R20, R82, R48 ;  /* 0x000000521440723c */ /* 0x000fe20000001830 */
[----:B------:R-:W-:Y:S04]  /*4580*/  LDSM.16.M88.4 R48, [R201+0x6000] ;  /* 0x00600000c930783b */ /* 0x000fe80000000200 */
[----:B------:R-:W-:Y:S03]  /*4590*/  LDSM.16.M88.4 R80, [R202+0xf800] ;  /* 0x00f80000ca50783b */ /* 0x000fe60000000200 */
[C---:B-1----:R-:W-:Y:S08]  /*45a0*/  HMMA.16816.F32 R36, R16.reuse, R32, R28 ;  /* 0x000000201024723c */ /* 0x042ff0000000181c */
[C---:B------:R-:W-:Y:S08]  /*45b0*/  HMMA.16816.F32 R20, R16.reuse, R34, R24 ;  /* 0x000000221014723c */ /* 0x040ff00000001818 */
[C---:B--2---:R-:W-:Y:S08]  /*45c0*/  HMMA.16816.F32 R24, R16.reuse, R88, R52 ;  /* 0x000000581018723c */ /* 0x044ff00000001834 */
[C---:B------:R-:W-:Y:S01]  /*45d0*/  HMMA.16816.F32 R32, R16.reuse, R68, R8 ;  /* 0x000000441020723c */ /* 0x040fe20000001808 */
[----:B------:R-:W1:Y:S07]  /*45e0*/  LDSM.16.M88.4 R8, [R205+0x6000] ;  /* 0x00600000cd08783b */ /* 0x000e6e0000000200 */
[C---:B------:R-:W-:Y:S08]  /*45f0*/  HMMA.16816.F32 R28, R16.reuse, R70, R44 ;  /* 0x00000046101c723c */ /* 0x040ff0000000182c */
[C---:B------:R-:W-:Y:S08]  /*4600*/  HMMA.16816.F32 R40, R16.reuse, R90, R64 ;  /* 0x0000005a1028723c */ /* 0x040ff00000001840 */
[C---:B---3--:R-:W-:Y:S08]  /*4610*/  HMMA.16816.F32 R44, R16.reuse, R72, R60 ;  /* 0x00000048102c723c */ /* 0x048ff0000000183c */
[----:B------:R-:W-:Y:S08]  /*4620*/  HMMA.16816.F32 R56, R16, R74, R56 ;  /* 0x0000004a1038723c */ /* 0x000ff00000001838 */
[C---:B------:R-:W-:Y:S01]  /*4630*/  HMMA.16816.F32 R16, R12.reuse, R76, R36 ;  /* 0x0000004c0c10723c */ /* 0x040fe20000001824 */
[----:B------:R-:W-:Y:S01]  /*4640*/  LDSM.16.M88.4 R36, [R201+0x7000] ;  /* 0x00700000c924783b */ /* 0x000fe20000000200 */
[----:B------:R-:W-:Y:S06]  /*4650*/  I2F R76, R2 ;  /* 0x00000002004c7306 */ /* 0x000fec0000201400 */
[C---:B----4-:R-:W-:Y:S01]  /*4660*/  HMMA.16816.F32 R60, R12.reuse, R92, R24 ;  /* 0x0000005c0c3c723c */ /* 0x050fe20000001818 */
[----:B------:R-:W2:Y:S07]  /*4670*/  LDSM.16.M88.4 R24, [R201+0x6800] ;  /* 0x00680000c918783b */ /* 0x000eae0000000200 */
[C---:B------:R-:W-:Y:S08]  /*4680*/  HMMA.16816.F32 R20, R12.reuse, R78, R20 ;  /* 0x0000004e0c14723c */ /* 0x040ff00000001814 */
[----:B------:R-:W-:Y:S08]  /*4690*/  HMMA.16816.F32 R32, R12, R84, R32 ;  /* 0x000000540c20723c */ /* 0x000ff00000001820 */
[C---:B-1----:R-:W-:Y:S01]  /*46a0*/  HMMA.16816.F32 R64, R8.reuse, R48, R16 ;  /* 0x000000300840723c */ /* 0x042fe20000001810 */
[----:B------:R-:W1:Y:S06]  /*46b0*/  I2F R19, R7 ;  /* 0x0000000700137306 */ /* 0x000e6c0000201400 */
[----:B------:R-:W-:Y:S01]  /*46c0*/  IMNMX R17, R3, UR16, PT ;  /* 0x0000001003117c17 */ /* 0x000fe2000b800200 */
[----:B------:R-:W-:Y:S01]  /*46d0*/  HMMA.16816.F32 R20, R8, R50, R20 ;  /* 0x000000320814723c */ /* 0x000fe20000001814 */
[----:B------:R-:W-:Y:S01]  /*46e0*/  IADD3 R3, R2, 0x9, RZ ;  /* 0x0000000902037810 */ /* 0x000fe20007ffe0ff */
[----:B------:R3:W4:Y:S01]  /*46f0*/  I2F R18, R6 ;  /* 0x0000000600127306 */ /* 0x0007220000201400 */
[----:B------:R-:W-:-:S02]  /*4700*/  IMNMX R16, R104, UR16, PT ;  /* 0x0000001068107c17 */ /* 0x000fc4000b800200 */
[CC--:B------:R-:W-:Y:S02]  /*4710*/  ISETP.GE.AND P1, PT, R6.reuse, R17.reuse, PT ;  /* 0x000000110600720c */ /* 0x0c0fe40003f26270 */
[-C--:B------:R-:W-:Y:S01]  /*4720*/  ISETP.GE.AND P4, PT, R6, R16.reuse, PT ;  /* 0x000000100600720c */ /* 0x080fe20003f86270 */
[C---:B------:R-:W-:Y:S01]  /*4730*/  HMMA.16816.F32 R52, R12.reuse, R86, R28 ;  /* 0x000000560c34723c */ /* 0x040fe2000000181c */
[CC--:B------:R-:W-:Y:S02]  /*4740*/  ISETP.GE.AND P0, PT, R3.reuse, R16.reuse, PT ;  /* 0x000000100300720c */ /* 0x0c0fe40003f06270 */
[-C--:B------:R-:W-:Y:S02]  /*4750*/  ISETP.GE.AND P6, PT, R3, R17.reuse, PT ;  /* 0x000000110300720c */ /* 0x080fe40003fc6270 */
[C---:B------:R-:W-:Y:S02]  /*4760*/  ISETP.GE.AND P5, PT, R7.reuse, R16, PT ;  /* 0x000000100700720c */ /* 0x040fe40003fa6270 */
[----:B------:R-:W-:Y:S01]  /*4770*/  ISETP.GE.AND P2, PT, R7, R17, PT ;  /* 0x000000110700720c */ /* 0x000fe20003f46270 */
[----:B------:R-:W-:Y:S01]  /*4780*/  HMMA.16816.F32 R68, R12, R94, R40 ;  /* 0x0000005e0c44723c */ /* 0x000fe20000001828 */
[----:B-1----:R-:W-:Y:S01]  /*4790*/  FFMA.FTZ R7, R19, UR4, R67 ;  /* 0x0000000413077c23 */ /* 0x002fe20008010043 */
[----:B---3--:R-:W-:Y:S01]  /*47a0*/  IADD3 R6, R2, 0x10, RZ ;  /* 0x0000001002067810 */ /* 0x008fe20007ffe0ff */
[----:B------:R-:W1:Y:S01]  /*47b0*/  LDSM.16.M88.4 R40, [R201+0x7800] ;  /* 0x00780000c928783b */ /* 0x000e620000000200 */
[----:B------:R-:W-:-:S04]  /*47c0*/  DEPBAR.LE SB0, 0x0 ;  /* 0x000080000000791a */ /* 0x000fc80000000000 */
[----:B------:R-:W-:Y:S01]  /*47d0*/  HMMA.16816.F32 R72, R12, R80, R44 ;  /* 0x000000500c48723c */ /* 0x000fe2000000182c */
[----:B------:R3:W-:Y:S01]  /*47e0*/  I2F R28, R6 ;  /* 0x00000006001c7306 */ /* 0x0007e20000201400 */
[----:B------:R-:W-:Y:S01]  /*47f0*/  BAR.SYNC.DEFER_BLOCKING 0x0 ;  /* 0x0000000000007b1d */ /* 0x000fe20000010000 */
[----:B------:R-:W-:Y:S02]  /*4800*/  ISETP.GE.AND P3, PT, R6, R16, PT ;  /* 0x000000100600720c */ /* 0x000fe40003f66270 */
[----:B------:R-:W-:-:S03]  /*4810*/  FSEL R67, R7, -INF , !P2 ;  /* 0xff80000007437808 */ /* 0x000fc60005000000 */
[----:B------:R-:W-:Y:S01]  /*4820*/  HMMA.16816.F32 R56, R12, R82, R56 ;  /* 0x000000520c38723c */ /* 0x000fe20000001838 */
[----:B------:R5:W5:Y:S06]  /*4830*/  I2F R15, R3 ;  /* 0x00000003000f7306 */ /* 0x000b6c0000201400 */
[----:B------:R-:W-:Y:S01]  /*4840*/  FFMA.FTZ R13, R19, UR4, R65 ;  /* 0x00000004130d7c23 */ /* 0x000fe20008010041 */
[----:B--2---:R-:W-:Y:S01]  /*4850*/  HMMA.16816.F32 R32, R8, R24, R32 ;  /* 0x000000180820723c */ /* 0x004fe20000001820 */
[----:B----4-:R-:W-:-:S03]  /*4860*/  FFMA.FTZ R12, R18, UR4, R20 ;  /* 0x00000004120c7c23 */ /* 0x010fc60008010014 */
[----:B------:R-:W-:Y:S02]  /*4870*/  FSEL R48, R13, -INF , !P5 ;  /* 0xff8000000d307808 */ /* 0x000fe40006800000 */
[----:B------:R-:W-:Y:S01]  /*4880*/  ISETP.GE.AND P5, PT, R6, R17, PT ;  /* 0x000000110600720c */ /* 0x000fe20003fa6270 */
[----:B---3--:R-:W-:Y:S01]  /*4890*/  FFMA.FTZ R6, R18, UR4, R22 ;  /* 0x0000000412067c23 */ /* 0x008fe20008010016 */
[----:B------:R-:W-:Y:S01]  /*48a0*/  HMMA.16816.F32 R24, R8, R26, R52 ;  /* 0x0000001a0818723c */ /* 0x000fe20000001834 */
[----:B-----5:R-:W-:Y:S01]  /*48b0*/  IADD3 R3, R2, 0x11, RZ ;  /* 0x0000001102037810 */ /* 0x020fe20007ffe0ff */
[----:B------:R-:W-:Y:S01]  /*48c0*/  FFMA.FTZ R7, R15, UR4, R21 ;  /* 0x000000040f077c23 */ /* 0x000fe20008010015 */
[----:B------:R-:W-:Y:S02]  /*48d0*/  FSEL R49, R12, -INF , !P4 ;  /* 0xff8000000c317808 */ /* 0x000fe40006000000 */
[----:B------:R2:W3:Y:S01]  /*48e0*/  I2F R14, R3 ;  /* 0x00000003000e7306 */ /* 0x0004e20000201400 */
[----:B------:R-:W-:-:S02]  /*48f0*/  FSEL R50, R6, -INF , !P1 ;  /* 0xff80000006327808 */ /* 0x000fc40004800000 */
[----:B------:R-:W-:Y:S01]  /*4900*/  IADD3 R6, R2, 0x19, RZ ;  /* 0x0000001902067810 */ /* 0x000fe20007ffe0ff */
[C---:B------:R-:W-:Y:S01]  /*4910*/  HMMA.16816.F32 R44, R8.reuse, R36, R60 ;  /* 0x00000024082c723c */ /* 0x040fe2000000183c */
[----:B------:R-:W-:Y:S01]  /*4920*/  FSEL R22, R7, -INF , !P0 ;  /* 0xff80000007167808 */ /* 0x000fe20004000000 */
[----:B------:R-:W-:Y:S01]  /*4930*/  FFMA.FTZ R7, R15, UR4, R23 ;  /* 0x000000040f077c23 */ /* 0x000fe20008010017 */
[CC--:B------:R-:W-:Y:S01]  /*4940*/  ISETP.GE.AND P2, PT, R3.reuse, R16.reuse, PT ;  /* 0x000000100300720c */ /* 0x0c0fe20003f46270 */
[----:B------:R4:W5:Y:S01]  /*4950*/  I2F R18, R6 ;  /* 0x0000000600127306 */ /* 0x0009620000201400 */
[----:B------:R-:W-:Y:S02]  /*4960*/  ISETP.GE.AND P4, PT, R3, R17, PT ;  /* 0x000000110300720c */ /* 0x000fe40003f86270 */
[C---:B------:R-:W-:Y:S01]  /*4970*/  FFMA.FTZ R13, R28.reuse, UR4, R32 ;  /* 0x000000041c0d7c23 */ /* 0x040fe20008010020 */
[----:B------:R-:W-:Y:S01]  /*4980*/  FSEL R23, R7, -INF , !P6 ;  /* 0xff80000007177808 */ /* 0x000fe20007000000 */
[----:B------:R-:W-:Y:S01]  /*4990*/  FFMA.FTZ R12, R28, UR4, R34 ;  /* 0x000000041c0c7c23 */ /* 0x000fe20008010022 */
[----:B------:R-:W-:Y:S01]  /*49a0*/  ISETP.GE.AND P6, PT, R6, R16, PT ;  /* 0x000000100600720c */ /* 0x000fe20003fc6270 */
[----:B------:R-:W-:Y:S01]  /*49b0*/  HMMA.16816.F32 R36, R8, R38, R68 ;  /* 0x000000260824723c */ /* 0x000fe20000001844 */
[----:B--2---:R-:W-:Y:S01]  /*49c0*/  IADD3 R3, R2, 0x18, RZ ;  /* 0x0000001802037810 */ /* 0x004fe20007ffe0ff */
[----:B---3--:R-:W-:Y:S01]  /*49d0*/  FFMA.FTZ R7, R14, UR4, R33 ;  /* 0x000000040e077c23 */ /* 0x008fe20008010021 */
[----:B------:R-:W-:-:S02]  /*49e0*/  FSEL R144, R13, -INF , !P3 ;  /* 0xff8000000d907808 */ /* 0x000fc40005800000 */
[----:B------:R2:W3:Y:S01]  /*49f0*/  I2F R19, R3 ;  /* 0x0000000300137306 */ /* 0x0004e20000201400 */
[C---:B------:R-:W-:Y:S02]  /*4a00*/  ISETP.GE.AND P1, PT, R3.reuse, R16, PT ;  /* 0x000000100300720c */ /* 0x040fe40003f26270 */
[-C--:B------:R-:W-:Y:S01]  /*4a10*/  ISETP.GE.AND P0, PT, R3, R17.reuse, PT ;  /* 0x000000110300720c */ /* 0x080fe20003f06270 */
[----:B-1----:R-:W-:Y:S01]  /*4a20*/  HMMA.16816.F32 R28, R8, R40, R72 ;  /* 0x00000028081c723c */ /* 0x002fe20000001848 */
[----:B------:R-:W-:Y:S02]  /*4a30*/  ISETP.GE.AND P3, PT, R6, R17, PT ;  /* 0x000000110600720c */ /* 0x000fe40003f66270 */
[----:B----4-:R-:W-:Y:S02]  /*4a40*/  IADD3 R6, R2, 0x21, RZ ;  /* 0x0000002102067810 */ /* 0x010fe40007ffe0ff */
[----:B------:R-:W-:Y:S01]  /*4a50*/  FSEL R152, R7, -INF , !P2 ;  /* 0xff80000007987808 */ /* 0x000fe20005000000 */
[----:B------:R-:W-:Y:S01]  /*4a60*/  FFMA.FTZ R7, R14, UR4, R35 ;  /* 0x000000040e077c23 */ /* 0x000fe20008010023 */
[----:B------:R-:W1:Y:S01]  /*4a70*/  I2F R21, R6 ;  /* 0x0000000600157306 */ /* 0x000e620000201400 */
[----:B------:R-:W-:-:S03]  /*4a80*/  FSEL R168, R12, -INF , !P5 ;  /* 0xff8000000ca87808 */ /* 0x000fc60006800000 */
[----:B------:R-:W-:Y:S01]  /*4a90*/  FSEL R157, R7, -INF , !P4 ;  /* 0xff800000079d7808 */ /* 0x000fe20006000000 */
[----:B-----5:R-:W-:Y:S01]  /*4aa0*/  FFMA.FTZ R7, R18, UR4, R25 ;  /* 0x0000000412077c23 */ /* 0x020fe20008010019 */
[----:B--2---:R-:W-:Y:S01]  /*4ab0*/  IADD3 R3, R2, 0x20, RZ ;  /* 0x0000002002037810 */ /* 0x004fe20007ffe0ff */
[C---:B---3--:R-:W-:Y:S01]  /*4ac0*/  FFMA.FTZ R13, R19.reuse, UR4, R24 ;  /* 0x00000004130d7c23 */ /* 0x048fe20008010018 */
[-C--:B------:R-:W-:Y:S01]  /*4ad0*/  ISETP.GE.AND P4, PT, R6, R16.reuse, PT ;  /* 0x000000100600720c */ /* 0x080fe20003f86270 */
[----:B------:R-:W-:Y:S01]  /*4ae0*/  FFMA.FTZ R12, R19, UR4, R26 ;  /* 0x00000004130c7c23 */ /* 0x000fe2000801001a */
[----:B------:R-:W2:Y:S01]  /*4af0*/  I2F R15, R3 ;  /* 0x00000003000f7306 */ /* 0x000ea20000201400 */
[C---:B------:R-:W-:Y:S02]  /*4b00*/  ISETP.GE.AND P5, PT, R3.reuse, R16, PT ;  /* 0x000000100300720c */ /* 0x040fe40003fa6270 */
[----:B------:R-:W-:Y:S02]  /*4b10*/  ISETP.GE.AND P2, PT, R3, R17, PT ;  /* 0x000000110300720c */ /* 0x000fe40003f46270 */
[----:B------:R-:W-:Y:S01]  /*4b20*/  FSEL R151, R7, -INF , !P6 ;  /* 0xff80000007977808 */ /* 0x000fe20007000000 */
[----:B------:R-:W-:Y:S01]  /*4b30*/  FFMA.FTZ R7, R18, UR4, R27 ;  /* 0x0000000412077c23 */ /* 0x000fe2000801001b */
[----:B------:R-:W-:-:S02]  /*4b40*/  FSEL R149, R13, -INF , !P1 ;  /* 0xff8000000d957808 */ /* 0x000fc40004800000 */
[----:B------:R-:W-:Y:S02]  /*4b50*/  FSEL R156, R12, -INF , !P0 ;  /* 0xff8000000c9c7808 */ /* 0x000fe40004000000 */
[----:B------:R-:W-:Y:S01]  /*4b60*/  FSEL R150, R7, -INF , !P3 ;  /* 0xff80000007967808 */ /* 0x000fe20005800000 */
[----:B-1----:R-:W-:Y:S01]  /*4b70*/  FFMA.FTZ R7, R21, UR4, R45 ;  /* 0x0000000415077c23 */ /* 0x002fe2000801002d */
[----:B------:R-:W-:Y:S02]  /*4b80*/  ISETP.GE.AND P1, PT, R6, R17, PT ;  /* 0x000000110600720c */ /* 0x000fe40003f26270 */
[C---:B------:R-:W-:Y:S01]  /*4b90*/  IADD3 R6, R2.reuse, 0x29, RZ ;  /* 0x0000002902067810 */ /* 0x040fe20007ffe0ff */
[C---:B--2---:R-:W-:Y:S01]  /*4ba0*/  FFMA.FTZ R12, R15.reuse, UR4, R46 ;  /* 0x000000040f0c7c23 */ /* 0x044fe2000801002e */
[----:B------:R-:W-:Y:S01]  /*4bb0*/  IADD3 R3, R2, 0x28, RZ ;  /* 0x0000002802037810 */ /* 0x000fe20007ffe0ff */
[----:B------:R-:W-:Y:S01]  /*4bc0*/  FFMA.FTZ R13, R15, UR4, R44 ;  /* 0x000000040f0d7c23 */ /* 0x000fe2000801002c */
[----:B------:R1:W2:Y:S01]  /*4bd0*/  I2F R19, R6 ;  /* 0x0000000600137306 */ /* 0x0002a20000201400 */
[----:B------:R-:W-:-:S02]  /*4be0*/  FSEL R252, R7, -INF , !P4 ;  /* 0xff80000007fc7808 */ /* 0x000fc40006000000 */
[CC--:B------:R-:W-:Y:S02]  /*4bf0*/  ISETP.GE.AND P0, PT, R3.reuse, R16.reuse, PT ;  /* 0x000000100300720c */ /* 0x0c0fe40003f06270 */
[-C--:B------:R-:W-:Y:S02]  /*4c00*/  ISETP.GE.AND P6, PT, R3, R17.reuse, PT ;  /* 0x000000110300720c */ /* 0x080fe40003fc6270 */
[----:B------:R-:W-:Y:S01]  /*4c10*/  FSEL R77, R12, -INF , !P2 ;  /* 0xff8000000c4d7808 */ /* 0x000fe20005000000 */
[----:B------:R3:W4:Y:S01]  /*4c20*/  I2F R20, R3 ;  /* 0x0000000300147306 */ /* 0x0007220000201400 */
[----:B------:R-:W-:Y:S02]  /*4c30*/  FSEL R248, R13, -INF , !P5 ;  /* 0xff8000000df87808 */ /* 0x000fe40006800000 */
[----:B------:R-:W-:Y:S01]  /*4c40*/  HMMA.16816.F32 R12, R8, R42, R56 ;  /* 0x0000002a080c723c */ /* 0x000fe20000001838 */
[C---:B------:R-:W-:Y:S02]  /*4c50*/  ISETP.GE.AND P3, PT, R6.reuse, R16, PT ;  /* 0x000000100600720c */ /* 0x040fe40003f66270 */
[----:B------:R-:W-:Y:S01]  /*4c60*/  ISETP.GE.AND P5, PT, R6, R17, PT ;  /* 0x000000110600720c */ /* 0x000fe20003fa6270 */
[----:B-1----:R-:W-:-:S03]  /*4c70*/  FFMA.FTZ R6, R21, UR4, R47 ;  /* 0x0000000415067c23 */ /* 0x002fc6000801002f */
[----:B------:R-:W-:Y:S02]  /*4c80*/  IADD3 R9, R2, 0x38, RZ ;  /* 0x0000003802097810 */ /* 0x000fe40007ffe0ff */
[----:B------:R-:W-:Y:S01]  /*4c90*/  FSEL R229, R6, -INF , !P1 ;  /* 0xff80000006e57808 */ /* 0x000fe20004800000 */
[----:B--2---:R-:W-:Y:S01]  /*4ca0*/  FFMA.FTZ R6, R19, UR4, R39 ;  /* 0x0000000413067c23 */ /* 0x004fe20008010027 */
[----:B------:R-:W-:Y:S01]  /*4cb0*/  I2F R10, R9 ;  /* 0x00000009000a7306 */ /* 0x000fe20000201400 */
[----:B---3--:R-:W-:Y:S01]  /*4cc0*/  IADD3 R3, R2, 0x30, RZ ;  /* 0x0000003002037810 */ /* 0x008fe20007ffe0ff */
[C---:B----4-:R-:W-:Y:S02]  /*4cd0*/  FFMA.FTZ R7, R20.reuse, UR4, R36 ;  /* 0x0000000414077c23 */ /* 0x050fe40008010024 */
[----:B------:R-:W-:Y:S01]  /*4ce0*/  FFMA.FTZ R8, R20, UR4, R38 ;  /* 0x0000000414087c23 */ /* 0x000fe20008010026 */
[C---:B------:R-:W-:Y:S02]  /*4cf0*/  ISETP.GE.AND P2, PT, R3.reuse, R16, PT ;  /* 0x000000100300720c */ /* 0x040fe40003f46270 */
[----:B------:R-:W-:Y:S01]  /*4d00*/  ISETP.GE.AND P4, PT, R3, R17, PT ;  /* 0x000000110300720c */ /* 0x000fe20003f86270 */
[----:B------:R1:W2:Y:S01]  /*4d10*/  I2F R18, R3 ;  /* 0x0000000300127306 */ /* 0x0002a20000201400 */
[----:B------:R-:W-:-:S02]  /*4d20*/  FSEL R249, R7, -INF , !P0 ;  /* 0xff80000007f97808 */ /* 0x000fc40004000000 */
[----:B------:R-:W-:Y:S02]  /*4d30*/  FSEL R191, R6, -INF , !P5 ;  /* 0xff80000006bf7808 */ /* 0x000fe40006800000 */
[----:B------:R-:W-:Y:S02]  /*4d40*/  FSEL R186, R8, -INF , !P6 ;  /* 0xff80000008ba7808 */ /* 0x000fe40007000000 */
[CC--:B------:R-:W-:Y:S02]  /*4d50*/  ISETP.GE.AND P6, PT, R2.reuse, R16.reuse, PT ;  /* 0x000000100200720c */ /* 0x0c0fe40003fc6270 */
[----:B------:R-:W-:Y:S02]  /*4d60*/  ISETP.GE.AND P5, PT, R9, R16, PT ;  /* 0x000000100900720c */ /* 0x000fe40003fa6270 */
[----:B-1----:R-:W-:Y:S01]  /*4d70*/  IADD3 R3, R2, 0x31, RZ ;  /* 0x0000003102037810 */ /* 0x002fe20007ffe0ff */
[----:B--2---:R-:W-:-:S03]  /*4d80*/  FFMA.FTZ R7, R18, UR4, R28 ;  /* 0x0000000412077c23 */ /* 0x004fc6000801001c */
[----:B------:R1:W2:Y:S01]  /*4d90*/  I2F R11, R3 ;  /* 0x00000003000b7306 */ /* 0x0002a20000201400 */
[C---:B------:R-:W-:Y:S02]  /*4da0*/  ISETP.GE.AND P1, PT, R3.reuse, R16, PT ;  /* 0x000000100300720c */ /* 0x040fe40003f26270 */
[-C--:B------:R-:W-:Y:S02]  /*4db0*/  ISETP.GE.AND P0, PT, R3, R17.reuse, PT ;  /* 0x000000110300720c */ /* 0x080fe40003f06270 */
[----:B------:R-:W-:Y:S01]  /*4dc0*/  FSEL R225, R7, -INF , !P2 ;  /* 0xff80000007e17808 */ /* 0x000fe20005000000 */
[C---:B------:R-:W-:Y:S01]  /*4dd0*/  FFMA.FTZ R7, R76.reuse, UR4, R66 ;  /* 0x000000044c077c23 */ /* 0x040fe20008010042 */
[----:B------:R-:W-:Y:S01]  /*4de0*/  ISETP.GE.AND P2, PT, R9, R17, PT ;  /* 0x000000110900720c */ /* 0x000fe20003f46270 */
[----:B------:R-:W-:-:S05]  /*4df0*/  FFMA.FTZ R9, R76, UR4, R64 ;  /* 0x000000044c097c23 */ /* 0x000fca0008010040 */
[----:B------:R-:W-:Y:S01]  /*4e00*/  FSEL R20, R9, -INF , !P6 ;  /* 0xff80000009147808 */ /* 0x000fe20007000000 */
[----:B-1----:R-:W-:Y:S02]  /*4e10*/  FFMA.FTZ R3, R19, UR4, R37 ;  /* 0x0000000413037c23 */ /* 0x002fe40008010025 */
[----:B--2---:R-:W-:-:S03]  /*4e20*/  FFMA.FTZ R6, R11, UR4, R29 ;  /* 0x000000040b067c23 */ /* 0x004fc6000801001d */
[----:B------:R-:W-:Y:S01]  /*4e30*/  FSEL R250, R3, -INF , !P3 ;  /* 0xff80000003fa7808 */ /* 0x000fe20005800000 */
[----:B------:R-:W-:Y:S01]  /*4e40*/  FFMA.FTZ R3, R18, UR4, R30 ;  /* 0x0000000412037c23 */ /* 0x000fe2000801001e */
[CC--:B------:R-:W-:Y:S02]  /*4e50*/  ISETP.GE.AND P3, PT, R2.reuse, R17.reuse, PT ;  /* 0x000000110200720c */ /* 0x0c0fe40003f66270 */
[----:B------:R-:W-:Y:S02]  /*4e60*/  IADD3 R2, R2, 0x39, RZ ;  /* 0x0000003902027810 */ /* 0x000fe40007ffe0ff */
[----:B------:R-:W-:Y:S02]  /*4e70*/  FSEL R224, R3, -INF , !P4 ;  /* 0xff80000003e07808 */ /* 0x000fe40006000000 */
[----:B------:R-:W-:Y:S01]  /*4e80*/  FSEL R230, R6, -INF , !P1 ;  /* 0xff80000006e67808 */ /* 0x000fe20004800000 */
[----:B------:R1:W2:Y:S01]  /*4e90*/  I2F R8, R2 ;  /* 0x0000000200087306 */ /* 0x0002a20000201400 */
[----:B------:R-:W-:Y:S01]  /*4ea0*/  ISETP.GE.AND P4, PT, R2, R16, PT ;  /* 0x000000100200720c */ /* 0x000fe20003f86270 */
[----:B------:R-:W-:Y:S01]  /*4eb0*/  FFMA.FTZ R6, R10, UR4, R14 ;  /* 0x000000040a067c23 */ /* 0x000fe2000801000e */
[----:B------:R-:W-:-:S02]  /*4ec0*/  ISETP.GE.AND P1, PT, R2, R17, PT ;  /* 0x000000110200720c */ /* 0x000fc40003f26270 */
[----:B------:R-:W-:Y:S01]  /*4ed0*/  FSEL R21, R7, -INF , !P3 ;  /* 0xff80000007157808 */ /* 0x000fe20005800000 */
[----:B-1----:R-:W-:Y:S02]  /*4ee0*/  FFMA.FTZ R2, R11, UR4, R31 ;  /* 0x000000040b027c23 */ /* 0x002fe4000801001f */
[----:B--2---:R-:W-:Y:S02]  /*4ef0*/  FFMA.FTZ R3, R8, UR4, R13 ;  /* 0x0000000408037c23 */ /* 0x004fe4000801000d */
[----:B------:R-:W-:Y:S01]  /*4f00*/  FFMA.FTZ R11, R10, UR4, R12 ;  /* 0x000000040a0b7c23 */ /* 0x000fe2000801000c */
[----:B------:R-:W-:Y:S01]  /*4f10*/  FSEL R2, R2, -INF , !P0 ;  /* 0xff80000002027808 */ /* 0x000fe20004000000 */
[----:B------:R-:W-:Y:S01]  /*4f20*/  FFMA.FTZ R8, R8, UR4, R15 ;  /* 0x0000000408087c23 */ /* 0x000fe2000801000f */
[----:B------:R-:W-:Y:S02]  /*4f30*/  PLOP3.LUT P0, PT, PT, PT, UP0, 0x80, 0x0 ;  /* 0x000000000000781c */ /* 0x000fe40003f0f008 */
[----:B------:R-:W-:Y:S01]  /*4f40*/  FSEL R184, R11, -INF , !P5 ;  /* 0xff8000000bb87808 */ /* 0x000fe20006800000 */
[----:B------:R1:W-:Y:S01]  /*4f50*/  STL [R1+0x10], R2 ;  /* 0x0000100201007387 */ /* 0x0003e20000100800 */
[----:B------:R-:W-:-:S02]  /*4f60*/  FSEL R179, R3, -INF , !P4 ;  /* 0xff80000003b37808 */ /* 0x000fc40006000000 */
[----:B------:R-:W-:Y:S02]  /*4f70*/  FSEL R185, R8, -INF , !P1 ;  /* 0xff80000008b97808 */ /* 0x000fe40004800000 */
[----:B-1----:R-:W-:-:S05]  /*4f80*/  FSEL R2, R6, -INF , !P2 ;  /* 0xff80000006027808 */ /* 0x002fca0005000000 */
[----:B------:R1:W-:Y:S01]  /*4f90*/  STL [R1+0x14], R2 ;  /* 0x0000140201007387 */ /* 0x0003e20000100800 */
        /* <DEDUP_REMOVED lines=8> */
[----:B-1----:R-:W-:Y:S01]  /*5020*/  IMAD.WIDE.U32 R2, R106, UR16, R112 ;  /* 0x000000106a027c25 */ /* 0x002fe2000f8e0070 */
        /* <DEDUP_REMOVED lines=42> */
[----:B------:R1:W-:Y:S01]  /*52d0*/  @P5 STS.128 [R223+0xa800], RZ ;  /* 0x00a800ffdf005388 */ /* 0x0003e20000000c00 */
[----:B----4-:R-:W-:-:S03]  /*52e0*/  @!P3 LEA R12, P2, R3, c[0x0][0x168], 0x1 ;  /* 0x00005a00030cba11 */ /* 0x010fc600078408ff */
[----:B------:R-:W-:Y:S01]  /*52f0*/  @!PT LDS RZ, [RZ] ;  /* 0x00000000fffff984 */ /* 0x000fe20000000800 */
[----:B------:R-:W-:Y:S01]  /*5300*/  @!PT LDS RZ, [RZ] ;  /* 0x00000000fffff984 */ /* 0x000fe20000000800 */
[----:B------:R-:W-:Y:S01]  /*5310*/  @!PT LDS RZ, [RZ] ;  /* 0x00000000fffff984 */ /* 0x000fe20000000800 */
[----:B------:R3:W-:Y:S01]  /*5320*/  @!P5 LDGSTS.E.BYPASS.LTC128B.128 [R223+0xa800], [R8.64+0x80] ;  /* 0x0a80008008dfdfae */ /* 0x0007e2000b901d56 */
[----:B------:R-:W-:-:S03]  /*5330*/  @!P3 LEA.HI.X R13, R3, c[0x0][0x16c], R6, 0x1, P2 ;  /* 0x00005b00030dba11 */ /* 0x000fc600010f0c06 */
[----:B------:R1:W-:Y:S01]  /*5340*/  @P4 STS.128 [R223+0xc800], RZ ;  /* 0x00c800ffdf004388 */ /* 0x0003e20000000c00 */
[----:B-----5:R-:W-:-:S04]  /*5350*/  @!P4 LEA R14, P1, R3, c[0x0][0x168], 0x1 ;  /* 0x00005a00030eca11 */ /* 0x020fc800078208ff */
[C---:B------:R-:W-:Y:S02]  /*5360*/  @!P4 LEA.HI.X R15, R3.reuse, c[0x0][0x16c], R6, 0x1, P1 ;  /* 0x00005b00030fca11 */ /* 0x040fe400008f0c06 */
[----:B------:R-:W-:-:S03]  /*5370*/  IADD3 R2, P1, R3, UR27, RZ ;  /* 0x0000001b03027c10 */ /* 0x000fc6000ff3e0ff */
[----:B------:R-:W-:Y:S01]  /*5380*/  @!PT LDS RZ, [RZ] ;  /* 0x00000000fffff984 */ /* 0x000fe20000000800 */
[----:B------:R-:W-:Y:S01]  /*5390*/  @!PT LDS RZ, [RZ] ;  /* 0x00000000fffff984 */ /* 0x000fe20000000800 */
[----:B------:R-:W-:Y:S01]  /*53a0*/  @!PT LDS RZ, [RZ] ;  /* 0x00000000fffff984 */ /* 0x000fe20000000800 */
[----:B------:R4:W-:Y:S01]  /*53b0*/  @!P4 LDGSTS.E.BYPASS.LTC128B.128 [R223+0xc800], [R14.64+0x100] ;  /* 0x0c8001000edfcfae */ /* 0x0009e2000b901d56 */
[----:B------:R-:W-:Y:S02]  /*53c0*/  IADD3.X R6, R6, UR28, RZ, P1, !PT ;  /* 0x0000001c06067c10 */ /* 0x000fe40008ffe4ff */
[C---:B--2---:R-:W-:Y:S01]  /*53d0*/  @!P6 LEA R10, P2, R2.reuse, c[0x0][0x168], 0x1 ;  /* 0x00005a00020aea11 */ /* 0x044fe200078408ff */
[----:B------:R1:W-:Y:S03]  /*53e0*/  @P3 STS.128 [R223+0xe800], RZ ;  /* 0x00e800ffdf003388 */ /* 0x0003e60000000c00 */
[C-C-:B------:R-:W-:Y:S01]  /*53f0*/  @!P6 LEA.HI.X R11, R2.reuse, c[0x0][0x16c], R6.reuse, 0x1, P2 ;  /* 0x00005b00020bea11 */ /* 0x140fe200010f0c06 */
[----:B------:R-:W-:Y:S01]  /*5400*/  @!PT LDS RZ, [RZ] ;  /* 0x00000000fffff984 */ /* 0x000fe20000000800 */
[----:B------:R-:W-:Y:S01]  /*5410*/  @!PT LDS RZ, [RZ] ;  /* 0x00000000fffff984 */ /* 0x000fe20000000800 */
[----:B------:R-:W-:Y:S01]  /*5420*/  @!PT LDS RZ, [RZ] ;  /* 0x00000000fffff984 */ /* 0x000fe20000000800 */
[----:B------:R2:W-:Y:S01]  /*5430*/  @!P3 LDGSTS.E.BYPASS.LTC128B.128 [R223+0xe800], [R12.64+0x180] ;  /* 0x0e8001800cdfbfae */ /* 0x0005e2000b901d56 */
[C---:B------:R-:W-:Y:S02]  /*5440*/  @!P4 LEA R18, P2, R2.reuse, c[0x0][0x168], 0x1 ;  /* 0x00005a000212ca11 */ /* 0x040fe400078408ff */
[C---:B---3--:R-:W-:Y:S01]  /*5450*/  @!P5 LEA R8, P1, R2.reuse, c[0x0][0x168], 0x1 ;  /* 0x00005a000208da11 */ /* 0x048fe200078208ff */
[----:B------:R1:W-:Y:S01]  /*5460*/  @P6 STS.128 [R223+0x9000], RZ ;  /* 0x009000ffdf006388 */ /* 0x0003e20000000c00 */
[----:B------:R-:W-:-:S02]  /*5470*/  @!P4 LEA.HI.X R19, R2, c[0x0][0x16c], R6, 0x1, P2 ;  /* 0x00005b000213ca11 */ /* 0x000fc400010f0c06 */
[C---:B------:R-:W-:Y:S01]  /*5480*/  @!P5 LEA.HI.X R9, R2.reuse, c[0x0][0x16c], R6, 0x1, P1 ;  /* 0x00005b000209da11 */ /* 0x040fe200008f0c06 */
[----:B------:R-:W-:Y:S01]  /*5490*/  @!PT LDS RZ, [RZ] ;  /* 0x00000000fffff984 */ /* 0x000fe20000000800 */
[----:B------:R-:W-:Y:S01]  /*54a0*/  @!PT LDS RZ, [RZ] ;  /* 0x00000000fffff984 */ /* 0x000fe20000000800 */
[----:B------:R-:W-:Y:S01]  /*54b0*/  @!PT LDS RZ, [RZ] ;  /* 0x00000000fffff984 */ /* 0x000fe20000000800 */
[----:B------:R3:W-:Y:S01]  /*54c0*/  @!P6 LDGSTS.E.BYPASS.LTC128B.128 [R223+0x9000], [R10.64] ;  /* 0x090000000adfefae */ /* 0x0007e2000b901d56 */
[----:B------:R-:W-:-:S03]  /*54d0*/  IADD3 R3, P2, R2, UR27, RZ ;  /* 0x0000001b02037c10 */ /* 0x000fc6000ff5e0ff */
[----:B------:R1:W-:Y:S04]  /*54e0*/  @P5 STS.128 [R223+0xb000], RZ ;  /* 0x00b000ffdf005388 */ /* 0x0003e80000000c00 */
[----:B------:R-:W-:Y:S01]  /*54f0*/  @!PT LDS RZ, [RZ] ;  /* 0x00000000fffff984 */ /* 0x000fe20000000800 */
[----:B------:R-:W-:Y:S01]  /*5500*/  @!PT LDS RZ, [RZ] ;  /* 0x00000000fffff984 */ /* 0x000fe20000000800 */
[----:B------:R-:W-:Y:S01]  /*5510*/  @!PT LDS RZ, [RZ] ;  /* 0x00000000fffff984 */ /* 0x000fe20000000800 */
[----:B------:R5:W-:Y:S01]  /*5520*/  @!P5 LDGSTS.E.BYPASS.LTC128B.128 [R223+0xb000], [R8.64+0x80] ;  /* 0x0b00008008dfdfae */ /* 0x000be2000b901d56 */
[----:B----4-:R-:W-:-:S03]  /*5530*/  @!P3 LEA R14, P1, R2, c[0x0][0x168], 0x1 ;  /* 0x00005a00020eba11 */ /* 0x010fc600078208ff */
[----:B------:R1:W-:Y:S01]  /*5540*/  @P4 STS.128 [R223+0xd000], RZ ;  /* 0x00d000ffdf004388 */ /* 0x0003e20000000c00 */
[----:B------:R-:W-:-:S03]  /*5550*/  @!P3 LEA.HI.X R15, R2, c[0x0][0x16c], R6, 0x1, P1 ;  /* 0x00005b00020fba11 */ /* 0x000fc600008f0c06 */
[----:B------:R-:W-:Y:S01]  /*5560*/  @!PT LDS RZ, [RZ] ;  /* 0x00000000fffff984 */ /* 0x000fe20000000800 */
[----:B------:R-:W-:Y:S01]  /*5570*/  @!PT LDS RZ, [RZ] ;  /* 0x00000000fffff984 */ /* 0x000fe20000000800 */
[----:B------:R-:W-:Y:S01]  /*5580*/  @!PT LDS RZ, [RZ] ;  /* 0x00000000fffff984 */ /* 0x000fe20000000800 */
[----:B------:R1:W-:Y:S01]  /*5590*/  @!P4 LDGSTS.E.BYPASS.LTC128B.128 [R223+0xd000], [R18.64+0x100] ;  /* 0x0d00010012dfcfae */ /* 0x0003e2000b901d56 */
[----:B------:R-:W-:Y:S02]  /*55a0*/  IADD3.X R6, R6, UR28, RZ, P2, !PT ;  /* 0x0000001c06067c10 */ /* 0x000fe400097fe4ff */
[C---:B--2---:R-:W-:Y:S01]  /*55b0*/  @!P6 LEA R12, P1, R3.reuse, c[0x0][0x168], 0x1 ;  /* 0x00005a00030cea11 */ /* 0x044fe200078208ff */
[----:B------:R1:W-:Y:S03]  /*55c0*/  @P3 STS.128 [R223+0xf000], RZ ;  /* 0x00f000ffdf003388 */ /* 0x0003e60000000c00 */
[C---:B------:R-:W-:Y:S01]  /*55d0*/  @!P6 LEA.HI.X R13, R3.reuse, c[0x0][0x16c], R6, 0x1, P1 ;  /* 0x00005b00030dea11 */ /* 0x040fe200008f0c06 */
[----:B------:R-:W-:Y:S01]  /*55e0*/  @!PT LDS RZ, [RZ] ;  /* 0x00000000fffff984 */ /* 0x000fe20000000800 */
[----:B------:R-:W-:Y:S01]  /*55f0*/  @!PT LDS RZ, [RZ] ;  /* 0x00000000fffff984 */ /* 0x000fe20000000800 */
[----:B------:R-:W-:Y:S01]  /*5600*/  @!PT LDS RZ, [RZ] ;  /* 0x00000000fffff984 */ /* 0x000fe20000000800 */
[----:B------:R1:W-:Y:S01]  /*5610*/  @!P3 LDGSTS.E.BYPASS.LTC128B.128 [R223+0xf000], [R14.64+0x180] ;  /* 0x0f0001800edfbfae */ /* 0x0003e2000b901d56 */
[----:B---3--:R-:W-:-:S03]  /*5620*/  @!P5 LEA R10, P2, R3, c[0x0][0x168], 0x1 ;  /* 0x00005a00030ada11 */ /* 0x008fc600078408ff */
[----:B------:R1:W-:Y:S01]  /*5630*/  @P6 STS.128 [R223+0x9800], RZ ;  /* 0x009800ffdf006388 */ /* 0x0003e20000000c00 */
[----:B------:R-:W-:-:S03]  /*5640*/  @!P5 LEA.HI.X R11, R3, c[0x0][0x16c], R6, 0x1, P2 ;  /* 0x00005b00030bda11 */ /* 0x000fc600010f0c06 */
[----:B------:R-:W-:Y:S01]  /*5650*/  @!PT LDS RZ, [RZ] ;  /* 0x00000000fffff984 */ /* 0x000fe20000000800 */
[----:B------:R-:W-:Y:S01]  /*5660*/  @!PT LDS RZ, [RZ] ;  /* 0x00000000fffff984 */ /* 0x000fe20000000800 */
[----:B------:R-:W-:Y:S01]  /*5670*/  @!PT LDS RZ, [RZ] ;  /* 0x00000000fffff984 */ /* 0x000fe20000000800 */
[----:B------:R1:W-:Y:S01]  /*5680*/  @!P6 LDGSTS.E.BYPASS.LTC128B.128 [R223+0x9800], [R12.64] ;  /* 0x098000000cdfefae */ /* 0x0003e2000b901d56 */
[----:B-----5:R-:W-:-:S03]  /*5690*/  @!P4 LEA R8, P1, R3, c[0x0][0x168], 0x1 ;  /* 0x00005a000308ca11 */ /* 0x020fc600078208ff */
        /* <DEDUP_REMOVED lines=19> */
.L_x_432:
[----:B------:R-:W-:Y:S05]  /*57d0*/  BSYNC B0 ;  /* 0x0000000000007941 */ /* 0x000fea0003800000 */
.L_x_431:
[----:B------:R-:W0:Y:S02]  /*57e0*/  LDGDEPBAR ;  /* 0x00000000000079af */ /* 0x000e240000000000 */
.L_x_430:
[----:B------:R3:W-:Y:S01]  /*57f0*/  STL [R1+0x84], R208 ;  /* 0x000084d001007387 */ /* 0x0007e20000100800 */
[----:B------:R-:W-:-:S03]  /*5800*/  IMAD.MOV.U32 R66, RZ, RZ, R77 ;  /* 0x000000ffff427224 */ /* 0x000fc600078e004d */
[----:B---3--:R-:W3:Y:S04]  /*5810*/  LDL.LU R208, [R1+0x10] ;  /* 0x0000100001d07983 */ /* 0x008ee80000300800 */
[----:B------:R-:W-:Y:S04]  /*5820*/  STL [R1+0x80], R207 ;  /* 0x000080cf01007387 */ /* 0x000fe80000100800 */
[----:B------:R-:W-:Y:S04]  /*5830*/  STL [R1+0x7c], R206 ;  /* 0x00007cce01007387 */ /* 0x000fe80000100800 */
[----:B------:R-:W-:Y:S04]  /*5840*/  STL [R1+0x78], R205 ;  /* 0x000078cd01007387 */ /* 0x000fe80000100800 */
[----:B------:R-:W-:Y:S04]  /*5850*/  STL [R1+0x74], R204 ;  /* 0x000074cc01007387 */ /* 0x000fe80000100800 */
[----:B------:R-:W-:Y:S04]  /*5860*/  STL [R1+0x70], R203 ;  /* 0x000070cb01007387 */ /* 0x000fe80000100800 */
[----:B------:R-:W-:Y:S04]  /*5870*/  STL [R1+0x6c], R202 ;  /* 0x00006cca01007387 */ /* 0x000fe80000100800 */
[----:B------:R-:W-:Y:S04]  /*5880*/  STL [R1+0x68], R201 ;  /* 0x000068c901007387 */ /* 0x000fe80000100800 */
[----:B------:R4:W-:Y:S04]  /*5890*/  STL [R1+0x64], R196 ;  /* 0x000064c401007387 */ /* 0x0009e80000100800 */
[----:B----4-:R-:W4:Y:S01]  /*58a0*/  LDL.LU R196, [R1+0x14] ;  /* 0x0000140001c47983 */ /* 0x010f220000300800 */
[----:B-12---:R-:W-:Y:S01]  /*58b0*/  FMNMX.FTZ R2, R20, R48, !PT ;  /* 0x0000003014027209 */ /* 0x006fe20007810000 */
[----:B------:R-:W-:Y:S01]  /*58c0*/  IMAD.WIDE.U32 R176, R108, -0x326172a9, RZ ;  /* 0xcd9e8d576cb07825 */ /* 0x000fe200078e00ff */
[----:B------:R-:W-:Y:S01]  /*58d0*/  USHF.L.U32 UR37, UR30, 0x1, URZ ;  /* 0x000000011e257899 */ /* 0x000fe2000800063f */
[----:B------:R-:W-:Y:S01]  /*58e0*/  STL [R1+0x60], R17 ;  /* 0x0000601101007387 */ /* 0x000fe20000100800 */
[----:B------:R-:W-:Y:S01]  /*58f0*/  FMNMX.FTZ R2, R49, R2, !PT ;  /* 0x0000000231027209 */ /* 0x000fe20007810000 */
[----:B------:R-:W-:Y:S01]  /*5900*/  UIADD3 UR19, UR25, -0x4498517b, URZ ;  /* 0xbb67ae8519137890 */ /* 0x000fe2000fffe03f */
[----:B------:R-:W-:Y:S01]  /*5910*/  IMAD.WIDE.U32 R158, R107, -0x2daee0ad, RZ ;  /* 0xd2511f536b9e7825 */ /* 0x000fe200078e00ff */
[----:B------:R-:W-:Y:S01]  /*5920*/  STL [R1+0x5c], R16 ;  /* 0x00005c1001007387 */ /* 0x000fe20000100800 */
[----:B------:R-:W-:Y:S01]  /*5930*/  FMNMX.FTZ R2, R22, R2, !PT ;  /* 0x0000000216027209 */ /* 0x000fe20007810000 */
[----:B------:R-:W-:Y:S01]  /*5940*/  UIADD3 UR7, UR24, -0x61c88647, URZ ;  /* 0x9e3779b918077890 */ /* 0x000fe2000fffe03f */
        /* <DEDUP_REMOVED lines=9> */
[----:B------:R-:W-:Y:S01]  /*59e0*/  UIADD3 UR32, UR24, 0x78dde6e4, URZ ;  /* 0x78dde6e418207890 */ /* 0x000fe2000fffe03f */
[----:B------:R-:W-:Y:S01]  /*59f0*/  FMNMX.FTZ R2, R149, R2, !PT ;  /* 0x0000000295027209 */ /* 0x000fe20007810000 */
[----:B------:R-:W-:Y:S01]  /*5a00*/  UIADD3 UR16, UR25, -0x56f99767, URZ ;  /* 0xa906689919107890 */ /* 0x000fe2000fffe03f */
[----:B------:R-:W-:Y:S01]  /*5a10*/  PRMT R251, R251, 0x7054, R251 ;  /* 0x00007054fbfb7816 */ /* 0x000fe200000000fb */
[----:B------:R-:W-:Y:S01]  /*5a20*/  UIADD3 UR31, UR25, -0x126145ec, URZ ;  /* 0xed9eba14191f7890 */ /* 0x000fe2000fffe03f */
[----:B------:R-:W-:Y:S01]  /*5a30*/  FMNMX.FTZ R3, R151, R2, !PT ;  /* 0x0000000297037209 */ /* 0x000fe20007810000 */
[----:B------:R-:W-:Y:S01]  /*5a40*/  UIADD3 UR36, UR24, -0x4ab325aa, URZ ;  /* 0xb54cda5618247890 */ /* 0x000fe2000fffe03f */
[----:B------:R-:W-:Y:S01]  /*5a50*/  FMNMX.FTZ R2, R21, R67, !PT ;  /* 0x0000004315027209 */ /* 0x000fe20007810000 */
[----:B------:R-:W-:Y:S01]  /*5a60*/  IMAD R199, R0, 0x2, R198 ;  /* 0x0000000200c77824 */ /* 0x000fe200078e02c6 */
[----:B------:R-:W-:Y:S01]  /*5a70*/  FMNMX.FTZ R3, R248, R3, !PT ;  /* 0x00000003f8037209 */ /* 0x000fe20007810000 */
[----:B------:R-:W-:Y:S01]  /*5a80*/  LDSM.16.MT88.4 R36, [R197+0x10000] ;  /* 0x01000000c524783b */ /* 0x000fe20000004200 */
[----:B------:R-:W-:Y:S01]  /*5a90*/  FMNMX.FTZ R2, R50, R2, !PT ;  /* 0x0000000232027209 */ /* 0x000fe20007810000 */
[----:B------:R-:W-:Y:S01]  /*5aa0*/  UIADD3 UR29, UR24, 0x1715609d, URZ ;  /* 0x1715609d181d7890 */ /* 0x000fe2000fffe03f */
        /* <DEDUP_REMOVED lines=20> */
[----:B------:R-:W-:-:S03]  /*5bf0*/  FMNMX.FTZ R2, R229, R2, !PT ;  /* 0x00000002e5027209 */ /* 0x000fc60007810000 */
[----:B------:R-:W1:Y:S01]  /*5c00*/  SHFL.BFLY PT, R3, R148, 0x2, 0x1f ;  /* 0x0c401f0094037f89 */ /* 0x000e6200000e0000 */
[----:B------:R-:W-:-:S04]  /*5c10*/  FMNMX.FTZ R2, R186, R2, !PT ;  /* 0x00000002ba027209 */ /* 0x000fc80007810000 */
[----:B------:R-:W-:-:S04]  /*5c20*/  FMNMX.FTZ R2, R191, R2, !PT ;  /* 0x00000002bf027209 */ /* 0x000fc80007810000 */
[----:B------:R-:W-:Y:S02]  /*5c30*/  FMNMX.FTZ R2, R224, R2, !PT ;  /* 0x00000002e0027209 */ /* 0x000fe40007810000 */
[----:B-1----:R-:W-:Y:S02]  /*5c40*/  FMNMX.FTZ R148, R148, R3, !PT ;  /* 0x0000000394947209 */ /* 0x002fe40007810000 */
[----:B------:R-:W-:-:S03]  /*5c50*/  LOP3.LUT R3, R105, UR24, RZ, 0x3c, !PT ;  /* 0x0000001869037c12 */ /* 0x000fc6000f8e3cff */
[----:B------:R-:W1:Y:S01]  /*5c60*/  SHFL.BFLY PT, R9, R148, 0x1, 0x1f ;  /* 0x0c201f0094097f89 */ /* 0x000e6200000e0000 */
[----:B------:R-:W-:-:S03]  /*5c70*/  LOP3.LUT R6, R177, R3, RZ, 0x3c, !PT ;  /* 0x00000003b1067212 */ /* 0x000fc600078e3cff */
[----:B------:R2:W-:Y:S02]  /*5c80*/  STL [R1+0x48], R3 ;  /* 0x0000480301007387 */ /* 0x0005e40000100800 */
[----:B------:R-:W-:-:S05]  /*5c90*/  IMAD.WIDE.U32 R64, R6, -0x2daee0ad, RZ ;  /* 0xd2511f5306407825 */ /* 0x000fca00078e00ff */
[----:B------:R-:W-:-:S05]  /*5ca0*/  LOP3.LUT R8, R65, UR19, R158, 0x96, !PT ;  /* 0x0000001341087c12 */ /* 0x000fca000f8e969e */
[----:B------:R-:W-:Y:S01]  /*5cb0*/  IMAD.WIDE.U32 R46, R8, -0x326172a9, RZ ;  /* 0xcd9e8d57082e7825 */ /* 0x000fe200078e00ff */
[----:B-1----:R-:W-:-:S04]  /*5cc0*/  FMNMX.FTZ R148, R148, R9, !PT ;  /* 0x0000000994947209 */ /* 0x002fc80007810000 */
[C---:B------:R-:W-:Y:S01]  /*5cd0*/  FSETP.NEU.FTZ.AND P1, PT, R148.reuse, -INF , PT ;  /* 0xff8000009400780b */ /* 0x040fe20003f3d000 */
[----:B--2---:R-:W-:Y:S01]  /*5ce0*/  IMAD.U32 R3, RZ, RZ, UR37 ;  /* 0x00000025ff037e24 */ /* 0x004fe2000f8e00ff */
[----:B------:R-:W-:Y:S01]  /*5cf0*/  UIADD3 UR37, UR37, 0x1, URZ ;  /* 0x0000000125257890 */ /* 0x000fe2000fffe03f */
[----:B------:R-:W-:-:S03]  /*5d00*/  FMUL.FTZ R12, R148, c[0x0][0x23c] ;  /* 0x00008f00940c7a20 */ /* 0x000fc60000410000 */
[----:B------:R-:W-:Y:S02]  /*5d10*/  LOP3.LUT R3, R159, UR25, R3, 0x96, !PT ;  /* 0x000000199f037c12 */ /* 0x000fe4000f8e9603 */
[----:B------:R-:W-:-:S03]  /*5d20*/  FSEL R12, R12, RZ, P1 ;  /* 0x000000ff0c0c7208 */ /* 0x000fc60000800000 */
[----:B------:R-:W-:-:S05]  /*5d30*/  IMAD.WIDE.U32 R6, R3, -0x326172a9, RZ ;  /* 0xcd9e8d5703067825 */ /* 0x000fca00078e00ff */
[----:B------:R-:W-:-:S05]  /*5d40*/  LOP3.LUT R8, R47, UR18, R6, 0x96, !PT ;  /* 0x000000122f087c12 */ /* 0x000fca000f8e9606 */
[----:B------:R-:W-:Y:S01]  /*5d50*/  IMAD.WIDE.U32 R8, R8, -0x2daee0ad, RZ ;  /* 0xd2511f5308087825 */ /* 0x000fe200078e00ff */
[----:B---3--:R-:W-:-:S04]  /*5d60*/  FMNMX.FTZ R2, R208, R2, !PT ;  /* 0x00000002d0027209 */ /* 0x008fc80007810000 */
[----:B----4-:R-:W-:-:S04]  /*5d70*/  FMNMX.FTZ R2, R196, R2, !PT ;  /* 0x00000002c4027209 */ /* 0x010fc80007810000 */
[----:B------:R-:W-:-:S05]  /*5d80*/  FMNMX.FTZ R2, R185, R2, !PT ;  /* 0x00000002b9027209 */ /* 0x000fca0007810000 */
[----:B------:R-:W1:Y:S02]  /*5d90*/  SHFL.BFLY PT, R10, R2, 0x2, 0x1f ;  /* 0x0c401f00020a7f89 */ /* 0x000e6400000e0000 */
[----:B-1----:R-:W-:Y:S02]  /*5da0*/  FMNMX.FTZ R10, R2, R10, !PT ;  /* 0x0000000a020a7209 */ /* 0x002fe40007810000 */
[----:B------:R-:W-:Y:S01]  /*5db0*/  LOP3.LUT R2, R7, UR7, R176, 0x96, !PT ;  /* 0x0000000707027c12 */ /* 0x000fe2000f8e96b0 */
[----:B------:R-:W-:Y:S02]  /*5dc0*/  FFMA.FTZ R7, R20, c[0x0][0x23c], -R12 ;  /* 0x00008f0014077a23 */ /* 0x000fe4000001080c */
[----:B------:R-:W1:Y:S02]  /*5dd0*/  SHFL.BFLY PT, R11, R10, 0x1, 0x1f ;  /* 0x0c201f000a0b7f89 */ /* 0x000e6400000e0000 */
[----:B------:R-:W-:Y:S01]  /*5de0*/  IMAD.WIDE.U32 R2, R2, -0x2daee0ad, RZ ;  /* 0xd2511f5302027825 */ /* 0x000fe200078e00ff */
[----:B------:R2:W-:Y:S04]  /*5df0*/  MUFU.EX2 R17, R7 ;  /* 0x0000000700117308 */ /* 0x0005e80000000800 */
[----:B------:R-:W-:-:S02]  /*5e00*/  LOP3.LUT R3, R3, UR35, R64, 0x96, !PT ;  /* 0x0000002303037c12 */ /* 0x000fc4000f8e9640 */
[----:B------:R-:W-:Y:S01]  /*5e10*/  LOP3.LUT R6, R9, UR33, R2, 0x96, !PT ;  /* 0x0000002109067c12 */ /* 0x000fe2000f8e9602 */
[----:B------:R-:W-:Y:S02]  /*5e20*/  FFMA.FTZ R9, R22, c[0x0][0x23c], -R12 ;  /* 0x00008f0016097a23 */ /* 0x000fe4000001080c */
[----:B------:R-:W-:Y:S02]  /*5e30*/  IMAD.WIDE.U32 R2, R3, -0x326172a9, RZ ;  /* 0xcd9e8d5703027825 */ /* 0x000fe400078e00ff */
[----:B------:R-:W-:Y:S02]  /*5e40*/  MUFU.EX2 R16, R9 ;  /* 0x0000000900107308 */ /* 0x000fe40000000800 */
[----:B------:R-:W-:Y:S01]  /*5e50*/  IMAD.WIDE.U32 R18, R6, -0x326172a9, RZ ;  /* 0xcd9e8d5706127825 */ /* 0x000fe200078e00ff */
[----:B------:R-:W-:-:S03]  /*5e60*/  LOP3.LUT R6, R3, UR34, R46, 0x96, !PT ;  /* 0x0000002203067c12 */ /* 0x000fc6000f8e962e */
[----:B------:R-:W-:Y:S01]  /*5e70*/  FFMA.FTZ R3, R48, c[0x0][0x23c], -R12 ;  /* 0x00008f0030037a23 */ /* 0x000fe2000001080c */
[----:B------:R-:W-:Y:S01]  /*5e80*/  LOP3.LUT R2, R19, UR32, R2, 0x96, !PT ;  /* 0x0000002013027c12 */ /* 0x000fe2000f8e9602 */
[----:B--2---:R-:W-:Y:S02]  /*5e90*/  IMAD.WIDE.U32 R6, R6, -0x2daee0ad, RZ ;  /* 0xd2511f5306067825 */ /* 0x004fe400078e00ff */
[----:B------:R1:W-:Y:S02]  /*5ea0*/  MUFU.EX2 R227, R3 ;  /* 0x0000000300e37308 */ /* 0x0003e40000000800 */
[----:B------:R-:W-:Y:S01]  /*5eb0*/  IMAD.WIDE.U32 R44, R2, -0x2daee0ad, RZ ;  /* 0xd2511f53022c7825 */ /* 0x000fe200078e00ff */
[----:B------:R-:W-:-:S03]  /*5ec0*/  LOP3.LUT R8, R7, UR31, R8, 0x96, !PT ;  /* 0x0000001f07087c12 */ /* 0x000fc6000f8e9608 */
[----:B------:R-:W-:Y:S01]  /*5ed0*/  FFMA.FTZ R2, R49, c[0x0][0x23c], -R12 ;  /* 0x00008f0031027a23 */ /* 0x000fe2000001080c */
[----:B------:R-:W-:Y:S01]  /*5ee0*/  LOP3.LUT R6, R45, UR16, R6, 0x96, !PT ;  /* 0x000000102d067c12 */ /* 0x000fe2000f8e9606 */
[----:B------:R-:W-:Y:S02]  /*5ef0*/  IMAD.WIDE.U32 R14, R8, -0x326172a9, RZ ;  /* 0xcd9e8d57080e7825 */ /* 0x000fe400078e00ff */
[----:B------:R2:W-:Y:S02]  /*5f00*/  MUFU.EX2 R206, R2 ;  /* 0x0000000200ce7308 */ /* 0x0005e40000000800 */
[----:B------:R-:W-:Y:S01]  /*5f10*/  IMAD.WIDE.U32 R6, R6, -0x326172a9, RZ ;  /* 0xcd9e8d5706067825 */ /* 0x000fe200078e00ff */
[----:B-1----:R-:W-:-:S04]  /*5f20*/  FMNMX.FTZ R3, R10, R11, !PT ;  /* 0x0000000b0a037209 */ /* 0x002fc80007810000 */
[C---:B------:R-:W-:Y:S02]  /*5f30*/  LOP3.LUT R8, R6.reuse, 0xffff, RZ, 0xc0, !PT ;  /* 0x0000ffff06087812 */ /* 0x040fe400078ec0ff */
[C---:B------:R-:W-:Y:S02]  /*5f40*/  FSETP.NEU.FTZ.AND P1, PT, R3.reuse, -INF , PT ;  /* 0xff8000000300780b */ /* 0x040fe40003f3d000 */
[----:B------:R-:W-:Y:S02]  /*5f50*/  LOP3.LUT R11, R6, 0xff, RZ, 0xc0, !PT ;  /* 0x000000ff060b7812 */ /* 0x000fe400078ec0ff */
[--C-:B------:R-:W-:Y:S01]  /*5f60*/  SHF.R.U32.HI R9, RZ, 0x10, R6.reuse ;  /* 0x00000010ff097819 */ /* 0x100fe20000011606 */
[----:B--2---:R-:W-:Y:S01]  /*5f70*/  FMUL.FTZ R2, R3, c[0x0][0x23c] ;  /* 0x00008f0003027a20 */ /* 0x004fe20000410000 */
[----:B------:R-:W-:Y:S02]  /*5f80*/  SHF.R.U32.HI R13, RZ, 0x18, R6 ;  /* 0x00000018ff0d7819 */ /* 0x000fe40000011606 */
[----:B------:R-:W-:-:S02]  /*5f90*/  LOP3.LUT R6, R7, UR36, R14, 0x96, !PT ;  /* 0x0000002407067c12 */ /* 0x000fc4000f8e960e */
[----:B------:R-:W-:Y:S02]  /*5fa0*/  FSEL R2, R2, RZ, P1 ;  /* 0x000000ff02027208 */ /* 0x000fe40000800000 */
[----:B------:R-:W-:Y:S02]  /*5fb0*/  SHF.R.U32.HI R8, RZ, 0x8, R8 ;  /* 0x00000008ff087819 */ /* 0x000fe40000011608 */
[----:B------:R-:W-:Y:S01]  /*5fc0*/  LOP3.LUT R9, R9, 0xff, RZ, 0xc0, !PT ;  /* 0x000000ff09097812 */ /* 0x000fe200078ec0ff */
[--C-:B------:R-:W-:Y:S01]  /*5fd0*/  FFMA.FTZ R10, R50, c[0x0][0x23c], -R2.reuse ;  /* 0x00008f00320a7a23 */ /* 0x100fe20000010802 */
[C---:B------:R-:W-:Y:S01]  /*5fe0*/  LOP3.LUT R0, R6.reuse, 0xffff, RZ, 0xc0, !PT ;  /* 0x0000ffff06007812 */ /* 0x040fe200078ec0ff */
[----:B------:R-:W-:Y:S01]  /*5ff0*/  FFMA.FTZ R7, R23, c[0x0][0x23c], -R2 ;  /* 0x00008f0017077a23 */ /* 0x000fe20000010802 */
[----:B------:R-:W-:Y:S01]  /*6000*/  PRMT R14, R11, 0x5410, R8 ;  /* 0x000054100b0e7816 */ /* 0x000fe20000000008 */
[----:B------:R1:W-:Y:S01]  /*6010*/  MUFU.EX2 R187, R10 ;  /* 0x0000000a00bb7308 */ /* 0x0003e20000000800 */
[--C-:B------:R-:W-:Y:S01]  /*6020*/  FFMA.FTZ R4, R21, c[0x0][0x23c], -R2.reuse ;  /* 0x00008f0015047a23 */ /* 0x100fe20000010802 */
[----:B------:R-:W-:Y:S01]  /*6030*/  PRMT R11, R9, 0x5410, R13 ;  /* 0x00005410090b7816 */ /* 0x000fe2000000000d */
[----:B------:R-:W-:Y:S01]  /*6040*/  FFMA.FTZ R5, R67, c[0x0][0x23c], -R2 ;  /* 0x00008f0043057a23 */ /* 0x000fe20000010802 */
[----:B------:R-:W-:Y:S01]  /*6050*/  SHF.R.U32.HI R9, RZ, 0x18, R6 ;  /* 0x00000018ff097819 */ /* 0x000fe20000011606 */
[----:B------:R-:W-:Y:S01]  /*6060*/  LDSM.16.MT88.4 R20, [R198+0x14000] ;  /* 0x01400000c614783b */ /* 0x000fe20000004200 */
[----:B------:R-:W-:Y:S01]  /*6070*/  SHF.R.U32.HI R8, RZ, 0x8, R0 ;  /* 0x00000008ff087819 */ /* 0x000fe20000011600 */
[----:B------:R-:W-:Y:S01]  /*6080*/  HSET2.LE.AND R0, R14, R251, PT ;  /* 0x000000fb0e007233 */ /* 0x000fe20003803000 */
[----:B------:R-:W2:Y:S01]  /*6090*/  MUFU.EX2 R178, R7 ;  /* 0x0000000700b27308 */ /* 0x000ea20000000800 */
[----:B------:R-:W-:Y:S07]  /*60a0*/  LDSM.16.MT88.4 R48, [R198+0x12000] ;  /* 0x01200000c630783b */ /* 0x000fee0000004200 */
[----:B------:R3:W-:Y:S01]  /*60b0*/  MUFU.EX2 R201, R4 ;  /* 0x0000000400c97308 */ /* 0x0007e20000000800 */
[----:B-1----:R-:W-:-:S04]  /*60c0*/  LOP3.LUT R10, R6, 0xff, RZ, 0xc0, !PT ;  /* 0x000000ff060a7812 */ /* 0x002fc800078ec0ff */
[----:B------:R-:W-:-:S03]  /*60d0*/  PRMT R8, R10, 0x5410, R8 ;  /* 0x000054100a087816 */ /* 0x000fc60000000008 */
[----:B------:R1:W4:Y:S01]  /*60e0*/  MUFU.EX2 R231, R5 ;  /* 0x0000000500e77308 */ /* 0x0003220000000800 */
[----:B---3--:R-:W-:Y:S02]  /*60f0*/  SHF.R.U32.HI R4, RZ, 0x10, R6 ;  /* 0x00000010ff047819 */ /* 0x008fe40000011606 */
[----:B--2---:R-:W-:Y:S02]  /*6100*/  F2FP.PACK_AB R6, R178, R187 ;  /* 0x000000bbb206723e */ /* 0x004fe400000000ff */
[----:B------:R-:W-:Y:S02]  /*6110*/  LOP3.LUT R7, R4, 0xff, RZ, 0xc0, !PT ;  /* 0x000000ff04077812 */ /* 0x000fe400078ec0ff */
[----:B------:R-:W-:Y:S01]  /*6120*/  F2FP.PACK_AB R4, R16, R206 ;  /* 0x000000ce1004723e */ /* 0x000fe200000000ff */
[--C-:B-1----:R-:W-:Y:S01]  /*6130*/  HSET2.LE.AND R5, R11, R251.reuse, PT ;  /* 0x000000fb0b057233 */ /* 0x102fe20003803000 */
[----:B------:R-:W-:Y:S02]  /*6140*/  PRMT R7, R7, 0x5410, R9 ;  /* 0x0000541007077816 */ /* 0x000fe40000000009 */
[----:B------:R-:W-:Y:S01]  /*6150*/  LOP3.LUT R10, R0, R4, RZ, 0xc0, !PT ;  /* 0x00000004000a7212 */ /* 0x000fe200078ec0ff */
[--C-:B------:R-:W-:Y:S01]  /*6160*/  HSET2.LE.AND R0, R8, R251.reuse, PT ;  /* 0x000000fb08007233 */ /* 0x100fe20003803000 */
[----:B------:R-:W-:Y:S01]  /*6170*/  LOP3.LUT R11, R5, R6, RZ, 0xc0, !PT ;  /* 0x00000006050b7212 */ /* 0x000fe200078ec0ff */
[----:B------:R-:W-:Y:S01]  /*6180*/  HSET2.LE.AND R5, R7, R251, PT ;  /* 0x000000fb07057233 */ /* 0x000fe20003803000 */
[----:B------:R-:W-:-:S02]  /*6190*/  F2FP.PACK_AB R4, R227, R17 ;  /* 0x00000011e304723e */ /* 0x000fc400000000ff */
[----:B----4-:R-:W-:Y:S02]  /*61a0*/  F2FP.PACK_AB R6, R231, R201 ;  /* 0x000000c9e706723e */ /* 0x010fe400000000ff */
[----:B------:R-:W-:Y:S01]  /*61b0*/  LOP3.LUT R8, R0, R4, RZ, 0xc0, !PT ;  /* 0x0000000400087212 */ /* 0x000fe200078ec0ff */
[--C-:B------:R-:W-:Y:S01]  /*61c0*/  FFMA.FTZ R0, R144, c[0x0][0x23c], -R12.reuse ;  /* 0x00008f0090007a23 */ /* 0x100fe2000001080c */
[----:B------:R-:W-:Y:S02]  /*61d0*/  LOP3.LUT R9, R5, R6, RZ, 0xc0, !PT ;  /* 0x0000000605097212 */ /* 0x000fe400078ec0ff */
[----:B------:R-:W1:Y:S01]  /*61e0*/  LDSM.16.MT88.4 R4, [R200+0x14000] ;  /* 0x01400000c804783b */ /* 0x000e620000004200 */
[----:B------:R2:W-:Y:S04]  /*61f0*/  MUFU.EX2 R226, R0 ;  /* 0x0000000000e27308 */ /* 0x0005e80000000800 */
[C---:B------:R-:W-:Y:S08]  /*6200*/  HMMA.16816.F32 R104, R8.reuse, R36, RZ ;  /* 0x000000240868723c */ /* 0x040ff000000018ff */
[----:B------:R-:W-:Y:S01]  /*6210*/  HMMA.16816.F32 R136, R8, R38, RZ ;  /* 0x000000260888723c */ /* 0x000fe200000018ff */
[----:B------:R-:W3:Y:S01]  /*6220*/  LDSM.16.MT88.4 R36, [R199+0x14000] ;  /* 0x01400000c724783b */ /* 0x000ee20000004200 */
[----:B--2---:R-:W-:-:S06]  /*6230*/  FFMA.FTZ R0, R152, c[0x0][0x23c], -R12 ;  /* 0x00008f0098007a23 */ /* 0x004fcc000001080c */
[C---:B------:R-:W-:Y:S01]  /*6240*/  HMMA.16816.F32 R88, R8.reuse, R60, RZ ;  /* 0x0000003c0858723c */ /* 0x040fe200000018ff */
[----:B------:R2:W-:Y:S07]  /*6250*/  MUFU.EX2 R190, R0 ;  /* 0x0000000000be7308 */ /* 0x0005ee0000000800 */
[C---:B------:R-:W-:Y:S08]  /*6260*/  HMMA.16816.F32 R120, R8.reuse, R62, RZ ;  /* 0x0000003e0878723c */ /* 0x040ff000000018ff */
[----:B------:R-:W-:Y:S01]  /*6270*/  HMMA.16816.F32 R100, R8, R40, RZ ;  /* 0x000000280864723c */ /* 0x000fe200000018ff */
[----:B--2---:R-:W-:-:S07]  /*6280*/  LOP3.LUT R0, R15, UR29, R18, 0x96, !PT ;  /* 0x0000001d0f007c12 */ /* 0x004fce000f8e9612 */
[C---:B-1----:R-:W-:Y:S07]  /*6290*/  HMMA.16816.F32 R60, R8.reuse, R4, RZ ;  /* 0x00000004083c723c */ /* 0x042fee00000018ff */
[----:B------:R-:W-:Y:S01]  /*62a0*/  FFMA.FTZ R4, R149, c[0x0][0x23c], -R12 ;  /* 0x00008f0095047a23 */ /* 0x000fe2000001080c */
[C---:B------:R-:W-:Y:S01]  /*62b0*/  HMMA.16816.F32 R132, R8.reuse, R42, RZ ;  /* 0x0000002a0884723c */ /* 0x040fe200000018ff */
[----:B------:R-:W1:Y:S02]  /*62c0*/  LDSM.16.MT88.4 R40, [R197+0x16000] ;  /* 0x01600000c528783b */ /* 0x000e640000004200 */
[----:B------:R2:W-:Y:S05]  /*62d0*/  MUFU.EX2 R149, R4 ;  /* 0x0000000400957308 */ /* 0x0005ea0000000800 */
[C---:B------:R-:W-:Y:S08]  /*62e0*/  HMMA.16816.F32 R92, R8.reuse, R52, RZ ;  /* 0x00000034085c723c */ /* 0x040ff000000018ff */
[----:B------:R-:W-:Y:S01]  /*62f0*/  HMMA.16816.F32 R124, R8, R54, RZ ;  /* 0x00000036087c723c */ /* 0x000fe200000018ff */
[----:B--2---:R-:W-:-:S07]  /*6300*/  IMAD.WIDE.U32 R4, R0, -0x2daee0ad, RZ ;  /* 0xd2511f5300047825 */ /* 0x004fce00078e00ff */
[----:B------:R-:W-:Y:S01]  /*6310*/  HMMA.16816.F32 R76, R8, R28, RZ ;  /* 0x0000001c084c723c */ /* 0x000fe200000018ff */
[----:B------:R-:W-:Y:S02]  /*6320*/  LOP3.LUT R0, R5, UR6, R44, 0x96, !PT ;  /* 0x0000000605007c12 */ /* 0x000fe4000f8e962c */
[----:B------:R-:W-:Y:S02]  /*6330*/  LOP3.LUT R14, R4, 0xff, RZ, 0xc0, !PT ;  /* 0x000000ff040e7812 */ /* 0x000fe400078ec0ff */
[----:B------:R-:W-:-:S03]  /*6340*/  SHF.R.U32.HI R15, RZ, 0x18, R4 ;  /* 0x00000018ff0f7819 */ /* 0x000fc60000011604 */
[C---:B------:R-:W-:Y:S01]  /*6350*/  HMMA.16816.F32 R112, R8.reuse, R30, RZ ;  /* 0x0000001e0870723c */ /* 0x040fe200000018ff */
[----:B------:R-:W-:Y:S07]  /*6360*/  LDSM.16.MT88.4 R28, [R199+0x16000] ;  /* 0x01600000c71c783b */ /* 0x000fee0000004200 */
[C---:B------:R-:W-:Y:S08]  /*6370*/  HMMA.16816.F32 R72, R8.reuse, R24, RZ ;  /* 0x000000180848723c */ /* 0x040ff000000018ff */
[C---:B------:R-:W-:Y:S01]  /*6380*/  HMMA.16816.F32 R52, R8.reuse, R26, RZ ;  /* 0x0000001a0834723c */ /* 0x040fe200000018ff */
[----:B------:R-:W2:Y:S07]  /*6390*/  LDSM.16.MT88.4 R24, [R198+0x16000] ;  /* 0x01600000c618783b */ /* 0x000eae0000004200 */
[C---:B------:R-:W-:Y:S08]  /*63a0*/  HMMA.16816.F32 R68, R8.reuse, R20, RZ ;  /* 0x000000140844723c */ /* 0x040ff000000018ff */
[C---:B------:R-:W-:Y:S01]  /*63b0*/  HMMA.16816.F32 R108, R8.reuse, R22, RZ ;  /* 0x00000016086c723c */ /* 0x040fe200000018ff */
[----:B------:R-:W4:Y:S07]  /*63c0*/  LDSM.16.MT88.4 R20, [R200+0x16000] ;  /* 0x01600000c814783b */ /* 0x000f2e0000004200 */
[C---:B------:R-:W-:Y:S08]  /*63d0*/  HMMA.16816.F32 R96, R8.reuse, R56, RZ ;  /* 0x000000380860723c */ /* 0x040ff000000018ff */
[C---:B------:R-:W-:Y:S08]  /*63e0*/  HMMA.16816.F32 R128, R8.reuse, R58, RZ ;  /* 0x0000003a0880723c */ /* 0x040ff000000018ff */
[C---:B------:R-:W-:Y:S08]  /*63f0*/  HMMA.16816.F32 R84, R8.reuse, R48, RZ ;  /* 0x000000300854723c */ /* 0x040ff000000018ff */
[C---:B------:R-:W-:Y:S08]  /*6400*/  HMMA.16816.F32 R56, R8.reuse, R50, RZ ;  /* 0x000000320838723c */ /* 0x040ff000000018ff */
[C---:B------:R-:W-:Y:S07]  /*6410*/  HMMA.16816.F32 R48, R8.reuse, R6, RZ ;  /* 0x000000060830723c */ /* 0x040fee00000018ff */
[----:B------:R-:W-:Y:S01]  /*6420*/  LOP3.LUT R7, R4, 0xffff, RZ, 0xc0, !PT ;  /* 0x0000ffff04077812 */ /* 0x000fe200078ec0ff */
[----:B------:R-:W-:Y:S01]  /*6430*/  FFMA.FTZ R6, R151, c[0x0][0x23c], -R12 ;  /* 0x00008f0097067a23 */ /* 0x000fe2000001080c */
[----:B------:R-:W-:Y:S01]  /*6440*/  SHF.R.U32.HI R5, RZ, 0x10, R4 ;  /* 0x00000010ff057819 */ /* 0x000fe20000011604 */
[----:B------:R-:W-:Y:S01]  /*6450*/  FFMA.FTZ R4, R150, c[0x0][0x23c], -R2 ;  /* 0x00008f0096047a23 */ /* 0x000fe20000010802 */
[----:B------:R-:W-:Y:S01]  /*6460*/  SHF.R.U32.HI R13, RZ, 0x8, R7 ;  /* 0x00000008ff0d7819 */ /* 0x000fe20000011607 */
[----:B------:R1:W-:Y:S01]  /*6470*/  MUFU.EX2 R228, R6 ;  /* 0x0000000600e47308 */ /* 0x0003e20000000800 */
[----:B------:R-:W-:Y:S01]  /*6480*/  LOP3.LUT R7, R5, 0xff, RZ, 0xc0, !PT ;  /* 0x000000ff05077812 */ /* 0x000fe200078ec0ff */
[----:B---3--:R-:W-:Y:S01]  /*6490*/  HMMA.16816.F32 R140, R8, R36, RZ ;  /* 0x00000024088c723c */ /* 0x008fe200000018ff */
[----:B------:R-:W-:Y:S01]  /*64a0*/  LOP3.LUT R5, R0, 0xff, RZ, 0xc0, !PT ;  /* 0x000000ff00057812 */ /* 0x000fe200078ec0ff */
[----:B------:R-:W-:Y:S01]  /*64b0*/  IMAD.MOV.U32 R150, RZ, RZ, R178 ;  /* 0x000000ffff967224 */ /* 0x000fe200078e00b2 */
[----:B------:R-:W-:-:S02]  /*64c0*/  PRMT R7, R7, 0x5410, R15 ;  /* 0x0000541007077816 */ /* 0x000fc4000000000f */
[----:B------:R-:W-:Y:S01]  /*64d0*/  PRMT R14, R14, 0x5410, R13 ;  /* 0x000054100e0e7816 */ /* 0x000fe2000000000d */
[----:B------:R3:W-:Y:S01]  /*64e0*/  MUFU.EX2 R188, R4 ;  /* 0x0000000400bc7308 */ /* 0x0007e20000000800 */
[----:B------:R-:W-:Y:S01]  /*64f0*/  SHF.R.U32.HI R13, RZ, 0x18, R0 ;  /* 0x00000018ff0d7819 */ /* 0x000fe20000011600 */
[----:B------:R-:W-:Y:S01]  /*6500*/  HMMA.16816.F32 R144, R8, R38, RZ ;  /* 0x000000260890723c */ /* 0x000fe200000018ff */
[----:B------:R-:W2:Y:S01]  /*6510*/  LDSM.16.MT88.4 R36, [R197+0x10800] ;  /* 0x01080000c524783b */ /* 0x000ea20000004200 */
[----:B------:R-:W-:Y:S01]  /*6520*/  HSET2.LE.AND R7, R7, R251, PT ;  /* 0x000000fb07077233 */ /* 0x000fe20003803000 */
[----:B------:R-:W-:Y:S01]  /*6530*/  MOV R151, R184 ;  /* 0x000000b800977202 */ /* 0x000fe20000000f00 */
[----:B-1----:R-:W-:-:S04]  /*6540*/  FFMA.FTZ R6, R156, c[0x0][0x23c], -R2 ;  /* 0x00008f009c067a23 */ /* 0x002fc80000010802 */
[----:B------:R-:W-:Y:S01]  /*6550*/  HMMA.16816.F32 R152, R8, R40, RZ ;  /* 0x000000280898723c */ /* 0x000fe200000018ff */
[----:B------:R1:W1:Y:S01]  /*6560*/  MUFU.EX2 R156, R6 ;  /* 0x00000006009c7308 */ /* 0x0002620000000800 */
[----:B---3--:R-:W-:-:S06]  /*6570*/  LOP3.LUT R4, R0, 0xffff, RZ, 0xc0, !PT ;  /* 0x0000ffff00047812 */ /* 0x008fcc00078ec0ff */
[----:B------:R-:W-:Y:S01]  /*6580*/  HMMA.16816.F32 R80, R8, R32, RZ ;  /* 0x000000200850723c */ /* 0x000fe200000018ff */
[----:B------:R-:W-:-:S04]  /*6590*/  SHF.R.U32.HI R4, RZ, 0x8, R4 ;  /* 0x00000008ff047819 */ /* 0x000fc80000011604 */
[----:B------:R-:W-:Y:S01]  /*65a0*/  PRMT R15, R5, 0x5410, R4 ;  /* 0x00005410050f7816 */ /* 0x000fe20000000004 */
[----:B------:R-:W-:Y:S01]  /*65b0*/  FFMA.FTZ R5, R157, c[0x0][0x23c], -R2 ;  /* 0x00008f009d057a23 */ /* 0x000fe20000010802 */
[----:B------:R-:W-:Y:S01]  /*65c0*/  SHF.R.U32.HI R4, RZ, 0x10, R0 ;  /* 0x00000010ff047819 */ /* 0x000fe20000011600 */
[C---:B------:R-:W-:Y:S01]  /*65d0*/  HMMA.16816.F32 R116, R8.reuse, R34, RZ ;  /* 0x000000220874723c */ /* 0x040fe200000018ff */
[----:B-1----:R-:W-:Y:S01]  /*65e0*/  FFMA.FTZ R6, R168, c[0x0][0x23c], -R2 ;  /* 0x00008f00a8067a23 */ /* 0x002fe20000010802 */
[----:B------:R1:W-:Y:S01]  /*65f0*/  MUFU.EX2 R244, R5 ;  /* 0x0000000500f47308 */ /* 0x0003e20000000800 */
[----:B------:R-:W-:Y:S01]  /*6600*/  HSET2.LE.AND R0, R14, R251, PT ;  /* 0x000000fb0e007233 */ /* 0x000fe20003803000 */
[----:B------:R-:W3:Y:S01]  /*6610*/  LDSM.16.MT88.4 R32, [R198+0x10800] ;  /* 0x01080000c620783b */ /* 0x000ee20000004200 */
[----:B------:R-:W-:Y:S01]  /*6620*/  MOV R14, R225 ;  /* 0x000000e1000e7202 */ /* 0x000fe20000000f00 */
[----:B------:R-:W-:Y:S02]  /*6630*/  IMAD.MOV.U32 R157, RZ, RZ, R185 ;  /* 0x000000ffff9d7224 */ /* 0x000fe400078e00b9 */
[C---:B------:R-:W-:Y:S02]  /*6640*/  HMMA.16816.F32 R40, R8.reuse, R42, RZ ;  /* 0x0000002a0828723c */ /* 0x040fe400000018ff */
[----:B------:R4:W3:Y:S06]  /*6650*/  MUFU.EX2 R189, R6 ;  /* 0x0000000600bd7308 */ /* 0x0008ec0000000800 */
[----:B--2---:R-:W-:Y:S01]  /*6660*/  HMMA.16816.F32 R160, R8, R24, RZ ;  /* 0x0000001808a0723c */ /* 0x004fe200000018ff */
[----:B-1----:R-:W-:-:S02]  /*6670*/  LOP3.LUT R5, R4, 0xff, RZ, 0xc0, !PT ;  /* 0x000000ff04057812 */ /* 0x002fc400078ec0ff */
[----:B------:R-:W-:Y:S02]  /*6680*/  F2FP.PACK_AB R4, R188, R156 ;  /* 0x0000009cbc04723e */ /* 0x000fe400000000ff */
[----:B------:R-:W-:-:S03]  /*6690*/  PRMT R5, R5, 0x5410, R13 ;  /* 0x0000541005057816 */ /* 0x000fc6000000000d */
[C---:B------:R-:W-:Y:S01]  /*66a0*/  HMMA.16816.F32 R164, R8.reuse, R26, RZ ;  /* 0x0000001a08a4723c */ /* 0x040fe200000018ff */
[----:B------:R-:W1:Y:S01]  /*66b0*/  LDSM.16.MT88.4 R24, [R199+0x10800] ;  /* 0x01080000c718783b */ /* 0x000e620000004200 */
[----:B----4-:R-:W-:Y:S01]  /*66c0*/  F2FP.PACK_AB R6, R228, R149 ;  /* 0x00000095e406723e */ /* 0x010fe200000000ff */
[--C-:B------:R-:W-:Y:S01]  /*66d0*/  HSET2.LE.AND R5, R5, R251.reuse, PT ;  /* 0x000000fb05057233 */ /* 0x100fe20003803000 */
[----:B------:R-:W-:Y:S02]  /*66e0*/  LOP3.LUT R7, R7, R4, RZ, 0xc0, !PT ;  /* 0x0000000407077212 */ /* 0x000fe400078ec0ff */
[----:B------:R-:W-:Y:S01]  /*66f0*/  LOP3.LUT R6, R0, R6, RZ, 0xc0, !PT ;  /* 0x0000000600067212 */ /* 0x000fe200078ec0ff */
[----:B------:R-:W-:Y:S01]  /*6700*/  HSET2.LE.AND R0, R15, R251, PT ;  /* 0x000000fb0f007233 */ /* 0x000fe20003803000 */
[----:B------:R-:W-:Y:S01]  /*6710*/  HMMA.16816.F32 R172, R8, R20, RZ ;  /* 0x0000001408ac723c */ /* 0x000fe200000018ff */
[----:B------:R-:W-:Y:S01]  /*6720*/  F2FP.PACK_AB R4, R190, R226 ;  /* 0x000000e2be04723e */ /* 0x000fe200000000ff */
[----:B------:R-:W-:-:S03]  /*6730*/  IMAD.MOV.U32 R15, RZ, RZ, R224 ;  /* 0x000000ffff0f7224 */ /* 0x000fc600078e00e0 */
[----:B------:R-:W-:-:S03]  /*6740*/  LOP3.LUT R4, R0, R4, RZ, 0xc0, !PT ;  /* 0x0000000400047212 */ /* 0x000fc600078ec0ff */
[C---:B------:R-:W-:Y:S01]  /*6750*/  HMMA.16816.F32 R168, R8.reuse, R22, RZ ;  /* 0x0000001608a8723c */ /* 0x040fe200000018ff */
[----:B------:R-:W-:Y:S07]  /*6760*/  LDSM.16.MT88.4 R20, [R197+0x12800] ;  /* 0x01280000c514783b */ /* 0x000fee0000004200 */
[C---:B------:R-:W-:Y:S08]  /*6770*/  HMMA.16816.F32 R180, R8.reuse, R28, RZ ;  /* 0x0000001c08b4723c */ /* 0x040ff000000018ff */
[----:B------:R-:W-:Y:S01]  /*6780*/  HMMA.16816.F32 R192, R8, R30, RZ ;  /* 0x0000001e08c0723c */ /* 0x000fe200000018ff */
[----:B------:R-:W2:Y:S06]  /*6790*/  LDSM.16.MT88.4 R28, [R200+0x10800] ;  /* 0x01080000c81c783b */ /* 0x000eac0000004200 */
[----:B---3--:R-:W-:-:S04]  /*67a0*/  F2FP.PACK_AB R8, R244, R189 ;  /* 0x000000bdf408723e */ /* 0x008fc800000000ff */
[----:B------:R-:W-:Y:S02]  /*67b0*/  LOP3.LUT R5, R5, R8, RZ, 0xc0, !PT ;  /* 0x0000000805057212 */ /* 0x000fe400078ec0ff */
[----:B------:R-:W3:Y:S05]  /*67c0*/  LDSM.16.MT88.4 R8, [R198+0x12800] ;  /* 0x01280000c608783b */ /* 0x000eea0000004200 */
[C---:B------:R-:W-:Y:S08]  /*67d0*/  HMMA.16816.F32 R232, R4.reuse, R36, R104 ;  /* 0x0000002404e8723c */ /* 0x040ff00000001868 */
[C---:B------:R-:W-:Y:S08]  /*67e0*/  HMMA.16816.F32 R100, R4.reuse, R32, R100 ;  /* 0x000000200464723c */ /* 0x040ff00000001864 */
[C---:B------:R-:W-:Y:S01]  /*67f0*/  HMMA.16816.F32 R236, R4.reuse, R34, R132 ;  /* 0x0000002204ec723c */ /* 0x040fe20000001884 */
[----:B------:R-:W4:Y:S07]  /*6800*/  LDSM.16.MT88.4 R32, [R200+0x12800] ;  /* 0x01280000c820783b */ /* 0x000f2e0000004200 */
[----:B------:R-:W-:Y:S01]  /*6810*/  MOV R0, R235 ;  /* 0x000000eb00007202 */ /* 0x000fe20000000f00 */
[----:B------:R-:W-:Y:S01]  /*6820*/  IMAD.MOV.U32 R67, RZ, RZ, R233 ;  /* 0x000000ffff437224 */ /* 0x000fe200078e00e9 */
[----:B------:R-:W-:Y:S01]  /*6830*/  MOV R207, R232 ;  /* 0x000000e800cf7202 */ /* 0x000fe20000000f00 */
[----:B------:R-:W-:Y:S01]  /*6840*/  IMAD.MOV.U32 R45, RZ, RZ, R234 ;  /* 0x000000ffff2d7224 */ /* 0x000fe200078e00ea */
[C---:B-1----:R-:W-:Y:S07]  /*6850*/  HMMA.16816.F32 R104, R4.reuse, R24, R92 ;  /* 0x000000180468723c */ /* 0x042fee000000185c */
[----:B------:R-:W-:Y:S01]  /*6860*/  IMAD.MOV.U32 R95, RZ, RZ, R191 ;  /* 0x000000ffff5f7224 */ /* 0x000fe200078e00bf */
[----:B--2---:R-:W-:Y:S01]  /*6870*/  HMMA.16816.F32 R232, R4, R30, R128 ;  /* 0x0000001e04e8723c */ /* 0x004fe20000001880 */
[----:B------:R-:W-:Y:S01]  /*6880*/  MOV R94, R190 ;  /* 0x000000be005e7202 */ /* 0x000fe20000000f00 */
[----:B------:R-:W-:-:S02]  /*6890*/  IMAD.MOV.U32 R93, RZ, RZ, R189 ;  /* 0x000000ffff5d7224 */ /* 0x000fc400078e00bd */
[----:B------:R-:W-:-:S04]  /*68a0*/  IMAD.MOV.U32 R92, RZ, RZ, R230 ;  /* 0x000000ffff5c7224 */ /* 0x000fc800078e00e6 */
[C---:B------:R-:W-:Y:S08]  /*68b0*/  HMMA.16816.F32 R132, R4.reuse, R26, R124 ;  /* 0x0000001a0484723c */ /* 0x040ff0000000187c */
[C---:B---3--:R-:W-:Y:S08]  /*68c0*/  HMMA.16816.F32 R24, R4.reuse, R8, R84 ;  /* 0x000000080418723c */ /* 0x048ff00000001854 */
[C---:B------:R-:W-:Y:S01]  /*68d0*/  HMMA.16816.F32 R128, R4.reuse, R10, R56 ;  /* 0x0000000a0480723c */ /* 0x040fe20000001838 */
[----:B------:R-:W1:Y:S06]  /*68e0*/  LDSM.16.MT88.4 R8, [R197+0x14800] ;  /* 0x01480000c508783b */ /* 0x000e6c0000004200 */
[----:B------:R-:W-:Y:S01]  /*68f0*/  IMAD.MOV.U32 R59, RZ, RZ, R188 ;  /* 0x000000ffff3b7224 */ /* 0x000fe200078e00bc */
[----:B------:R-:W-:Y:S01]  /*6900*/  HMMA.16816.F32 R88, R4, R20, R88 ;  /* 0x000000140458723c */ /* 0x000fe20000001858 */
[----:B------:R-:W-:Y:S01]  /*6910*/  MOV R58, R187 ;  /* 0x000000bb003a7202 */ /* 0x000fe20000000f00 */
[----:B------:R-:W-:-:S02]  /*6920*/  IMAD.MOV.U32 R57, RZ, RZ, R186 ;  /* 0x000000ffff397224 */ /* 0x000fc400078e00ba */
[----:B------:R-:W-:-:S04]  /*6930*/  IMAD.MOV.U32 R56, RZ, RZ, R179 ;  /* 0x000000ffff387224 */ /* 0x000fc800078e00b3 */
[C---:B------:R-:W-:Y:S01]  /*6940*/  HMMA.16816.F32 R124, R4.reuse, R22, R120 ;  /* 0x00000016047c723c */ /* 0x040fe20000001878 */
[----:B------:R-:W-:Y:S01]  /*6950*/  IMAD.MOV.U32 R36, RZ, RZ, R25 ;  /* 0x000000ffff247224 */ /* 0x000fe200078e0019 */
[----:B------:R-:W-:Y:S01]  /*6960*/  MOV R19, R27 ;  /* 0x0000001b00137202 */ /* 0x000fe20000000f00 */
[----:B------:R-:W-:Y:S02]  /*6970*/  IMAD.MOV.U32 R18, RZ, RZ, R24 ;  /* 0x000000ffff127224 */ /* 0x000fe400078e0018 */
[----:B------:R-:W-:Y:S02]  /*6980*/  IMAD.MOV.U32 R13, RZ, RZ, R26 ;  /* 0x000000ffff0d7224 */ /* 0x000fe400078e001a */
[----:B------:R-:W-:Y:S01]  /*6990*/  LDSM.16.MT88.4 R24, [R198+0x14800] ;  /* 0x01480000c618783b */ /* 0x000fe20000004200 */
[C---:B----4-:R-:W-:Y:S07]  /*69a0*/  HMMA.16816.F32 R20, R4.reuse, R32, R80 ;  /* 0x000000200414723c */ /* 0x050fee0000001850 */
[----:B------:R-:W-:Y:S01]  /*69b0*/  IMAD.MOV.U32 R32, RZ, RZ, R244 ;  /* 0x000000ffff207224 */ /* 0x000fe200078e00f4 */
[----:B------:R-:W-:Y:S01]  /*69c0*/  HMMA.16816.F32 R96, R4, R28, R96 ;  /* 0x0000001c0460723c */ /* 0x000fe20000001860 */
[----:B------:R-:W2:Y:S01]  /*69d0*/  LDSM.16.MT88.4 R28, [R199+0x12800] ;  /* 0x01280000c71c783b */ /* 0x000ea20000004200 */
[----:B------:R-:W-:Y:S01]  /*69e0*/  IMAD.MOV.U32 R33, RZ, RZ, R0 ;  /* 0x000000ffff217224 */ /* 0x000fe200078e0000 */
[----:B------:R-:W-:Y:S01]  /*69f0*/  MOV R203, R90 ;  /* 0x0000005a00cb7202 */ /* 0x000fe20000000f00 */
[----:B------:R-:W-:-:S02]  /*6a00*/  IMAD.U32 R0, RZ, RZ, UR37 ;  /* 0x00000025ff007e24 */ /* 0x000fc4000f8e00ff */
[----:B------:R-:W-:Y:S02]  /*6a10*/  IMAD.MOV.U32 R205, RZ, RZ, R88 ;  /* 0x000000ffffcd7224 */ /* 0x000fe400078e0058 */
[----:B------:R-:W-:Y:S01]  /*6a20*/  HMMA.16816.F32 R240, R4, R38, R136 ;  /* 0x0000002604f0723c */ /* 0x000fe20000001888 */
[----:B------:R-:W-:Y:S01]  /*6a30*/  LOP3.LUT R0, R159, UR25, R0, 0x96, !PT ;  /* 0x000000199f007c12 */ /* 0x000fe2000f8e9600 */
[----:B------:R-:W-:Y:S02]  /*6a40*/  IMAD.MOV.U32 R204, RZ, RZ, R89 ;  /* 0x000000ffffcc7224 */ /* 0x000fe400078e0059 */
[----:B------:R-:W-:-:S04]  /*6a50*/  IMAD.MOV.U32 R202, RZ, RZ, R91 ;  /* 0x000000ffffca7224 */ /* 0x000fc800078e005b */
[C---:B-1----:R-:W-:Y:S01]  /*6a60*/  HMMA.16816.F32 R244, R4.reuse, R8, R72 ;  /* 0x0000000804f4723c */ /* 0x042fe20000001848 */
[----:B------:R-:W-:Y:S01]  /*6a70*/  MOV R44, R21 ;  /* 0x00000015002c7202 */ /* 0x000fe20000000f00 */
[----:B------:R-:W-:Y:S01]  /*6a80*/  IMAD.MOV.U32 R39, RZ, RZ, R22 ;  /* 0x000000ffff277224 */ /* 0x000fe200078e0016 */
[----:B------:R-:W-:Y:S01]  /*6a90*/  MOV R37, R20 ;  /* 0x0000001400257202 */ /* 0x000fe20000000f00 */
[----:B------:R-:W-:Y:S02]  /*6aa0*/  IMAD.MOV.U32 R38, RZ, RZ, R23 ;  /* 0x000000ffff267224 */ /* 0x000fe400078e0017 */
[----:B------:R-:W-:Y:S02]  /*6ab0*/  LDSM.16.MT88.4 R20, [R200+0x14800] ;  /* 0x01480000c814783b */ /* 0x000fe40000004200 */
[C---:B------:R-:W-:Y:S02]  /*6ac0*/  HMMA.16816.F32 R188, R4.reuse, R10, R52 ;  /* 0x0000000a04bc723c */ /* 0x040fe40000001834 */
[----:B------:R-:W1:Y:S05]  /*6ad0*/  LDSM.16.MT88.4 R8, [R199+0x14800] ;  /* 0x01480000c708783b */ /* 0x000e6a0000004200 */
[----:B------:R-:W-:Y:S01]  /*6ae0*/  IMAD.MOV.U32 R55, RZ, RZ, R18 ;  /* 0x000000ffff377224 */ /* 0x000fe200078e0012 */
[C---:B------:R-:W-:Y:S07]  /*6af0*/  HMMA.16816.F32 R136, R4.reuse, R34, R116 ;  /* 0x000000220488723c */ /* 0x040fee0000001874 */
[----:B------:R-:W-:Y:S01]  /*6b00*/  IMAD.MOV.U32 R118, RZ, RZ, R227 ;  /* 0x000000ffff767224 */ /* 0x000fe200078e00e3 */
[----:B------:R-:W-:Y:S01]  /*6b10*/  MOV R35, R231 ;  /* 0x000000e700237202 */ /* 0x000fe20000000f00 */
[----:B------:R-:W-:Y:S01]  /*6b20*/  IMAD.MOV.U32 R119, RZ, RZ, R226 ;  /* 0x000000ffff777224 */ /* 0x000fe200078e00e2 */
[----:B------:R-:W-:Y:S01]  /*6b30*/  MOV R117, R228 ;  /* 0x000000e400757202 */ /* 0x000fe20000000f00 */
[C---:B--2---:R-:W-:Y:S01]  /*6b40*/  HMMA.16816.F32 R224, R4.reuse, R28, R76 ;  /* 0x0000001c04e0723c */ /* 0x044fe2000000184c */
[----:B------:R-:W-:Y:S01]  /*6b50*/  IMAD.MOV.U32 R116, RZ, RZ, R229 ;  /* 0x000000ffff747224 */ /* 0x000fe200078e00e5 */
[----:B------:R-:W-:Y:S01]  /*6b60*/  MOV R34, R36 ;  /* 0x0000002400227202 */ /* 0x000fe20000000f00 */
[----:B------:R-:W-:Y:S01]  /*6b70*/  IMAD.MOV.U32 R54, RZ, RZ, R118 ;  /* 0x000000ffff367224 */ /* 0x000fe200078e0076 */
[----:B------:R-:W-:Y:S01]  /*6b80*/  MOV R53, R119 ;  /* 0x0000007700357202 */ /* 0x000fe20000000f00 */
[----:B------:R-:W-:Y:S01]  /*6b90*/  IMAD.MOV.U32 R118, RZ, RZ, R59 ;  /* 0x000000ffff767224 */ /* 0x000fe200078e003b */
[----:B------:R-:W-:Y:S01]  /*6ba0*/  MOV R119, R58 ;  /* 0x0000003a00777202 */ /* 0x000fe20000000f00 */
[----:B------:R-:W-:Y:S01]  /*6bb0*/  IMAD.MOV.U32 R76, RZ, RZ, R38 ;  /* 0x000000ffff4c7224 */ /* 0x000fe200078e0026 */
[----:B------:R-:W-:Y:S01]  /*6bc0*/  MOV R78, R176 ;  /* 0x000000b0004e7202 */ /* 0x000fe20000000f00 */
[----:B------:R-:W-:Y:S01]  /*6bd0*/  HMMA.16816.F32 R228, R4, R30, R112 ;  /* 0x0000001e04e4723c */ /* 0x000fe20000001870 */
[----:B------:R-:W2:Y:S01]  /*6be0*/  LDSM.16.MT88.4 R28, [R197+0x16800] ;  /* 0x01680000c51c783b */ /* 0x000ea20000004200 */
[----:B------:R-:W-:Y:S01]  /*6bf0*/  IMAD.MOV.U32 R79, RZ, RZ, R177 ;  /* 0x000000ffff4f7224 */ /* 0x000fe200078e00b1 */
[----:B------:R-:W-:Y:S01]  /*6c00*/  MOV R79, R35 ;  /* 0x00000023004f7202 */ /* 0x000fe20000000f00 */
[----:B------:R-:W-:-:S02]  /*6c10*/  IMAD.MOV.U32 R77, RZ, RZ, R66 ;  /* 0x000000ffff4d7224 */ /* 0x000fc400078e0042 */
[----:B------:R-:W-:Y:S01]  /*6c20*/  IMAD.MOV.U32 R35, RZ, RZ, R67 ;  /* 0x000000ffff237224 */ /* 0x000fe200078e0043 */
[----:B------:R-:W-:Y:S01]  /*6c30*/  MOV R115, R39 ;  /* 0x0000002700737202 */ /* 0x000fe20000000f00 */
[----:B------:R-:W-:Y:S01]  /*6c40*/  IMAD.MOV.U32 R113, RZ, RZ, R37 ;  /* 0x000000ffff717224 */ /* 0x000fe200078e0025 */
[----:B------:R-:W-:Y:S01]  /*6c50*/  HMMA.16816.F32 R184, R4, R24, R68 ;  /* 0x0000001804b8723c */ /* 0x000fe20000001844 */
[----:B------:R-:W-:Y:S02]  /*6c60*/  IMAD.MOV.U32 R112, RZ, RZ, R19 ;  /* 0x000000ffff707224 */ /* 0x000fe400078e0013 */
[----:B------:R-:W-:-:S04]  /*6c70*/  IMAD.MOV.U32 R114, RZ, RZ, R44 ;  /* 0x000000ffff727224 */ /* 0x000fc800078e002c */
[----:B------:R-:W-:Y:S01]  /*6c80*/  IMAD.MOV.U32 R68, RZ, RZ, R77 ;  /* 0x000000ffff447224 */ /* 0x000fe200078e004d */
[C---:B-1----:R-:W-:Y:S01]  /*6c90*/  HMMA.16816.F32 R80, R4.reuse, R8, R140 ;  /* 0x000000080450723c */ /* 0x042fe2000000188c */
[----:B------:R-:W-:Y:S01]  /*6ca0*/  MOV R69, R116 ;  /* 0x0000007400457202 */ /* 0x000fe20000000f00 */
[----:B------:R-:W-:Y:S01]  /*6cb0*/  IMAD.MOV.U32 R70, RZ, RZ, R57 ;  /* 0x000000ffff467224 */ /* 0x000fe200078e0039 */
[----:B------:R-:W-:Y:S01]  /*6cc0*/  MOV R116, R94 ;  /* 0x0000005e00747202 */ /* 0x000fe20000000f00 */
[----:B------:R-:W-:Y:S01]  /*6cd0*/  IMAD.MOV.U32 R71, RZ, RZ, R95 ;  /* 0x000000ffff477224 */ /* 0x000fe200078e005f */
[----:B------:R-:W-:Y:S01]  /*6ce0*/  MOV R94, R14 ;  /* 0x0000000e005e7202 */ /* 0x000fe20000000f00 */
[----:B------:R-:W-:Y:S02]  /*6cf0*/  IMAD.MOV.U32 R95, RZ, RZ, R15 ;  /* 0x000000ffff5f7224 */ /* 0x000fe400078e000f */
[----:B------:R-:W-:Y:S01]  /*6d00*/  IMAD.WIDE.U32 R8, R0, -0x326172a9, RZ ;  /* 0xcd9e8d5700087825 */ /* 0x000fe200078e00ff */
[----:B------:R-:W-:Y:S03]  /*6d10*/  HMMA.16816.F32 R84, R4, R10, R144 ;  /* 0x0000000a0454723c */ /* 0x000fe60000001890 */
[----:B------:R-:W-:Y:S01]  /*6d20*/  IMAD.MOV.U32 R77, RZ, RZ, R56 ;  /* 0x000000ffff4d7224 */ /* 0x000fe200078e0038 */
[----:B------:R-:W-:Y:S01]  /*6d30*/  LOP3.LUT R9, R9, UR7, R78, 0x96, !PT ;  /* 0x0000000709097c12 */ /* 0x000fe2000f8e964e */
[----:B------:R-:W-:Y:S01]  /*6d40*/  IMAD.MOV.U32 R78, RZ, RZ, R32 ;  /* 0x000000ffff4e7224 */ /* 0x000fe200078e0020 */
[----:B------:R-:W-:-:S02]  /*6d50*/  LOP3.LUT R0, R47, UR18, R8, 0x96, !PT ;  /* 0x000000122f007c12 */ /* 0x000fc4000f8e9608 */
[C---:B------:R-:W-:Y:S01]  /*6d60*/  HMMA.16816.F32 R176, R4.reuse, R26, R108 ;  /* 0x0000001a04b0723c */ /* 0x040fe2000000186c */
[----:B------:R-:W-:Y:S01]  /*6d70*/  IMAD.WIDE.U32 R8, R9, -0x2daee0ad, RZ ;  /* 0xd2511f5309087825 */ /* 0x000fe200078e00ff */
[----:B------:R-:W1:Y:S01]  /*6d80*/  LDSM.16.MT88.4 R24, [R200+0x16800] ;  /* 0x01680000c818783b */ /* 0x000e620000004200 */
[----:B------:R-:W-:Y:S02]  /*6d90*/  MOV R32, R45 ;  /* 0x0000002d00207202 */ /* 0x000fe40000000f00 */
[----:B------:R-:W-:Y:S01]  /*6da0*/  IMAD.WIDE.U32 R10, R0, -0x2daee0ad, RZ ;  /* 0xd2511f53000a7825 */ /* 0x000fe200078e00ff */
[----:B------:R-:W-:Y:S02]  /*6db0*/  LOP3.LUT R9, R9, UR35, R64, 0x96, !PT ;  /* 0x0000002309097c12 */ /* 0x000fe4000f8e9640 */
[----:B------:R-:W-:Y:S02]  /*6dc0*/  HMMA.16816.F32 R120, R4, R20, R60 ;  /* 0x000000140478723c */ /* 0x000fe4000000183c */
[----:B------:R-:W-:Y:S01]  /*6dd0*/  LOP3.LUT R0, R11, UR33, R8, 0x96, !PT ;  /* 0x000000210b007c12 */ /* 0x000fe2000f8e9608 */
[----:B------:R-:W-:-:S04]  /*6de0*/  IMAD.WIDE.U32 R8, R9, -0x326172a9, RZ ;  /* 0xcd9e8d5709087825 */ /* 0x000fc800078e00ff */
[----:B------:R-:W-:Y:S01]  /*6df0*/  IMAD.WIDE.U32 R38, R0, -0x326172a9, RZ ;  /* 0xcd9e8d5700267825 */ /* 0x000fe200078e00ff */
[----:B------:R-:W-:Y:S01]  /*6e00*/  LOP3.LUT R9, R9, UR34, R46, 0x96, !PT ;  /* 0x0000002209097c12 */ /* 0x000fe2000f8e962e */
[C---:B------:R-:W-:Y:S01]  /*6e10*/  HMMA.16816.F32 R88, R4.reuse, R22, R48 ;  /* 0x000000160458723c */ /* 0x040fe20000001830 */
[----:B------:R-:W3:Y:S01]  /*6e20*/  LDSM.16.MT88.4 R20, [R198+0x16800] ;  /* 0x01680000c614783b */ /* 0x000ee20000004200 */
[----:B------:R-:W-:Y:S01]  /*6e30*/  FFMA.FTZ R11, R248, c[0x0][0x23c], -R12 ;  /* 0x00008f00f80b7a23 */ /* 0x000fe2000001080c */
[----:B------:R-:W-:Y:S01]  /*6e40*/  LOP3.LUT R0, R39, UR32, R8, 0x96, !PT ;  /* 0x0000002027007c12 */ /* 0x000fe2000f8e9608 */
[----:B------:R-:W-:Y:S02]  /*6e50*/  IMAD.WIDE.U32 R8, R9, -0x2daee0ad, RZ ;  /* 0xd2511f5309087825 */ /* 0x000fe400078e00ff */
[----:B------:R4:W4:Y:S02]  /*6e60*/  MUFU.EX2 R52, R11 ;  /* 0x0000000b00347308 */ /* 0x0009240000000800 */
[----:B------:R-:W-:Y:S01]  /*6e70*/  IMAD.WIDE.U32 R36, R0, -0x2daee0ad, RZ ;  /* 0xd2511f5300247825 */ /* 0x000fe200078e00ff */
[----:B------:R-:W-:Y:S01]  /*6e80*/  LOP3.LUT R10, R9, UR31, R10, 0x96, !PT ;  /* 0x0000001f090a7c12 */ /* 0x000fe2000f8e960a */
[----:B--2---:R-:W-:Y:S02]  /*6e90*/  HMMA.16816.F32 R72, R4, R28, R152 ;  /* 0x0000001c0448723c */ /* 0x004fe40000001898 */
[----:B------:R-:W-:-:S02]  /*6ea0*/  FFMA.FTZ R0, R252, c[0x0][0x23c], -R12 ;  /* 0x00008f00fc007a23 */ /* 0x000fc4000001080c */
[----:B------:R-:W-:Y:S02]  /*6eb0*/  IMAD.WIDE.U32 R18, R10, -0x326172a9, RZ ;  /* 0xcd9e8d570a127825 */ /* 0x000fe400078e00ff */
[----:B------:R2:W-:Y:S02]  /*6ec0*/  MUFU.EX2 R142, R0 ;  /* 0x00000000008e7308 */ /* 0x0005e40000000800 */
[--C-:B------:R-:W-:Y:S01]  /*6ed0*/  FFMA.FTZ R10, R250, c[0x0][0x23c], -R12.reuse ;  /* 0x00008f00fa0a7a23 */ /* 0x100fe2000001080c */
[C---:B------:R-:W-:Y:S01]  /*6ee0*/  HMMA.16816.F32 R64, R4.reuse, R30, R40 ;  /* 0x0000001e0440723c */ /* 0x040fe20000001828 */
[----:B------:R-:W3:Y:S01]  /*6ef0*/  LDSM.16.MT88.4 R28, [R199+0x16800] ;  /* 0x01680000c71c783b */ /* 0x000ee20000004200 */
[----:B----4-:R-:W-:Y:S01]  /*6f00*/  FFMA.FTZ R11, R249, c[0x0][0x23c], -R12 ;  /* 0x00008f00f90b7a23 */ /* 0x010fe2000001080c */
[----:B------:R-:W-:Y:S01]  /*6f10*/  MOV R250, R52 ;  /* 0x0000003400fa7202 */ /* 0x000fe20000000f00 */
[----:B------:R-:W-:Y:S02]  /*6f20*/  IMAD.MOV.U32 R52, RZ, RZ, R55 ;  /* 0x000000ffff347224 */ /* 0x000fe400078e0037 */
[----:B------:R4:W-:Y:S01]  /*6f30*/  MUFU.EX2 R140, R11 ;  /* 0x0000000b008c7308 */ /* 0x0009e20000000800 */
[----:B------:R-:W-:Y:S01]  /*6f40*/  IMAD.MOV.U32 R110, RZ, RZ, R207 ;  /* 0x000000ffff6e7224 */ /* 0x000fe200078e00cf */
[----:B-1----:R-:W-:Y:S01]  /*6f50*/  HMMA.16816.F32 R40, R4, R24, R172 ;  /* 0x000000180428723c */ /* 0x002fe200000018ac */
[----:B------:R-:W-:-:S02]  /*6f60*/  IMAD.MOV.U32 R111, RZ, RZ, R35 ;  /* 0x000000ffff6f7224 */ /* 0x000fc400078e0023 */
[----:B------:R-:W-:Y:S01]  /*6f70*/  IMAD.MOV.U32 R55, RZ, RZ, R117 ;  /* 0x000000ffff377224 */ /* 0x000fe200078e0075 */
[----:B--2---:R-:W-:Y:S01]  /*6f80*/  LOP3.LUT R0, R37, UR16, R8, 0x96, !PT ;  /* 0x0000001025007c12 */ /* 0x004fe2000f8e9608 */
[----:B------:R-:W-:Y:S02]  /*6f90*/  IMAD.MOV.U32 R117, RZ, RZ, R93 ;  /* 0x000000ffff757224 */ /* 0x000fe400078e005d */
[----:B------:R-:W-:Y:S02]  /*6fa0*/  IMAD.MOV.U32 R93, RZ, RZ, R208 ;  /* 0x000000ffff5d7224 */ /* 0x000fe400078e00d0 */
[----:B------:R-:W-:Y:S01]  /*6fb0*/  IMAD.WIDE.U32 R8, R0, -0x326172a9, RZ ;  /* 0xcd9e8d5700087825 */ /* 0x000fe200078e00ff */
[----:B------:R1:W5:Y:S01]  /*6fc0*/  LDL.LU R208, [R1+0x84] ;  /* 0x0000840001d07983 */ /* 0x0003620000300800 */
[----:B---3--:R-:W-:Y:S03]  /*6fd0*/  HMMA.16816.F32 R44, R4, R22, R164 ;  /* 0x00000016042c723c */ /* 0x008fe600000018a4 */
[----:B------:R-:W-:Y:S01]  /*6fe0*/  LOP3.LUT R0, R9, UR36, R18, 0x96, !PT ;  /* 0x0000002409007c12 */ /* 0x000fe2000f8e9612 */
[----:B------:R1:W5:Y:S01]  /*6ff0*/  LDL.LU R207, [R1+0x80] ;  /* 0x0000800001cf7983 */ /* 0x0003620000300800 */
[----:B----4-:R-:W-:Y:S01]  /*7000*/  LOP3.LUT R11, R8, 0xffff, RZ, 0xc0, !PT ;  /* 0x0000ffff080b7812 */ /* 0x010fe200078ec0ff */
[----:B------:R-:W-:-:S02]  /*7010*/  FFMA.FTZ R9, R68, c[0x0][0x23c], -R2 ;  /* 0x00008f0044097a23 */ /* 0x000fc40000010802 */
[----:B------:R-:W-:Y:S01]  /*7020*/  IMAD.MOV.U32 R68, RZ, RZ, R69 ;  /* 0x000000ffff447224 */ /* 0x000fe200078e0045 */
[----:B------:R-:W-:Y:S01]  /*7030*/  MOV R69, R70 ;  /* 0x0000004600457202 */ /* 0x000fe20000000f00 */
[----:B------:R-:W-:Y:S01]  /*7040*/  IMAD.MOV.U32 R70, RZ, RZ, R71 ;  /* 0x000000ffff467224 */ /* 0x000fe200078e0047 */
[----:B------:R2:W-:Y:S01]  /*7050*/  MUFU.EX2 R143, R9 ;  /* 0x00000009008f7308 */ /* 0x0005e20000000800 */
[C---:B------:R-:W-:Y:S01]  /*7060*/  HMMA.16816.F32 R56, R4.reuse, R26, R168 ;  /* 0x0000001a0438723c */ /* 0x040fe200000018a8 */
[----:B------:R-:W-:Y:S01]  /*7070*/  MOV R108, R69 ;  /* 0x00000045006c7202 */ /* 0x000fe20000000f00 */
[----:B------:R-:W-:Y:S01]  /*7080*/  IMAD.MOV.U32 R109, RZ, RZ, R70 ;  /* 0x000000ffff6d7224 */ /* 0x000fe200078e0046 */
[----:B------:R-:W-:Y:S01]  /*7090*/  LOP3.LUT R15, R8, 0xff, RZ, 0xc0, !PT ;  /* 0x000000ff080f7812 */ /* 0x000fe200078ec0ff */
[----:B------:R-:W-:Y:S01]  /*70a0*/  IMAD.MOV.U32 R69, RZ, RZ, R52 ;  /* 0x000000ffff457224 */ /* 0x000fe200078e0034 */
[----:B------:R-:W-:Y:S01]  /*70b0*/  MOV R52, R33 ;  /* 0x0000002100347202 */ /* 0x000fe20000000f00 */
[----:B------:R-:W-:Y:S01]  /*70c0*/  IMAD.MOV.U32 R175, RZ, RZ, R201 ;  /* 0x000000ffffaf7224 */ /* 0x000fe200078e00c9 */
[----:B------:R3:W-:Y:S01]  /*70d0*/  MUFU.EX2 R141, R10 ;  /* 0x0000000a008d7308 */ /* 0x0007e20000000800 */
[----:B------:R-:W-:Y:S01]  /*70e0*/  SHF.R.U32.HI R14, RZ, 0x18, R8 ;  /* 0x00000018ff0e7819 */ /* 0x000fe20000011608 */
[----:B------:R-:W-:Y:S01]  /*70f0*/  IMAD.MOV.U32 R71, RZ, RZ, R13 ;  /* 0x000000ffff477224 */ /* 0x000fe200078e000d */
[C---:B------:R-:W-:Y:S01]  /*7100*/  HMMA.16816.F32 R48, R4.reuse, R20, R160 ;  /* 0x000000140430723c */ /* 0x040fe200000018a0 */
[----:B--2---:R-:W-:Y:S01]  /*7110*/  FFMA.FTZ R9, R68, c[0x0][0x23c], -R2 ;  /* 0x00008f0044097a23 */ /* 0x004fe20000010802 */
[----:B------:R-:W-:Y:S01]  /*7120*/  MOV R164, R196 ;  /* 0x000000c400a47202 */ /* 0x000fe20000000f00 */
[----:B------:R-:W-:Y:S01]  /*7130*/  IMAD.MOV.U32 R68, RZ, RZ, R32 ;  /* 0x000000ffff447224 */ /* 0x000fe200078e0020 */
[----:B------:R-:W-:Y:S01]  /*7140*/  SHF.R.U32.HI R13, RZ, 0x8, R11 ;  /* 0x00000008ff0d7819 */ /* 0x000fe2000001160b */
[----:B------:R2:W4:Y:S01]  /*7150*/  MUFU.EX2 R252, R9 ;  /* 0x0000000900fc7308 */ /* 0x0005220000000800 */
[----:B------:R-:W-:Y:S01]  /*7160*/  IMAD.MOV.U32 R166, RZ, RZ, R17 ;  /* 0x000000ffffa67224 */ /* 0x000fe200078e0011 */
[----:B------:R-:W1:Y:S01]  /*7170*/  LDSM.16.MT88.4 R24, [R197+0x11000] ;  /* 0x01100000c518783b */ /* 0x000e620000004200 */
[----:B---3--:R-:W-:Y:S01]  /*7180*/  SHF.R.U32.HI R10, RZ, 0x10, R8 ;  /* 0x00000010ff0a7819 */ /* 0x008fe20000011608 */
[----:B------:R-:W-:Y:S01]  /*7190*/  IMAD.MOV.U32 R165, RZ, RZ, R16 ;  /* 0x000000ffffa57224 */ /* 0x000fe200078e0010 */
[----:B------:R-:W-:Y:S01]  /*71a0*/  HMMA.16816.F32 R60, R4, R28, R180 ;  /* 0x0000001c043c723c */ /* 0x000fe200000018b4 */
[----:B------:R-:W-:Y:S01]  /*71b0*/  MOV R70, R34 ;  /* 0x0000002200467202 */ /* 0x000fe20000000f00 */
[----:B------:R-:W-:Y:S01]  /*71c0*/  LDSM.16.MT88.4 R20, [R200+0x11000] ;  /* 0x01100000c814783b */ /* 0x000fe20000004200 */
[----:B--2---:R-:W-:Y:S01]  /*71d0*/  FFMA.FTZ R9, R108, c[0x0][0x23c], -R2 ;  /* 0x00008f006c097a23 */ /* 0x004fe20000010802 */
[----:B------:R-:W-:Y:S01]  /*71e0*/  LOP3.LUT R8, R0, 0xffff, RZ, 0xc0, !PT ;  /* 0x0000ffff00087812 */ /* 0x000fe200078ec0ff */
[----:B------:R-:W-:Y:S01]  /*71f0*/  IMAD.MOV.U32 R108, RZ, RZ, R109 ;  /* 0x000000ffff6c7224 */ /* 0x000fe200078e006d */
[----:B------:R-:W-:Y:S01]  /*7200*/  MOV R109, R110 ;  /* 0x0000006e006d7202 */ /* 0x000fe20000000f00 */
[----:B------:R-:W-:Y:S01]  /*7210*/  IMAD.MOV.U32 R110, RZ, RZ, R111 ;  /* 0x000000ffff6e7224 */ /* 0x000fe200078e006f */
[----:B------:R-:W-:Y:S01]  /*7220*/  LOP3.LUT R11, R10, 0xff, RZ, 0xc0, !PT ;  /* 0x000000ff0a0b7812 */ /* 0x000fe200078ec0ff */
[----:B------:R-:W-:Y:S01]  /*7230*/  IMAD.MOV.U32 R111, RZ, RZ, R68 ;  /* 0x000000ffff6f7224 */ /* 0x000fe200078e0044 */
[----:B------:R-:W-:Y:S01]  /*7240*/  MOV R68, R52 ;  /* 0x0000003400447202 */ /* 0x000fe20000000f00 */
[----:B------:R-:W-:Y:S01]  /*7250*/  IMAD.MOV.U32 R52, RZ, RZ, R53 ;  /* 0x000000ffff347224 */ /* 0x000fe200078e0035 */
[----:B------:R-:W-:Y:S01]  /*7260*/  PRMT R13, R15, 0x5410, R13 ;  /* 0x000054100f0d7816 */ /* 0x000fe2000000000d */
[----:B------:R-:W-:Y:S01]  /*7270*/  IMAD.MOV.U32 R53, RZ, RZ, R54 ;  /* 0x000000ffff357224 */ /* 0x000fe200078e0036 */
[----:B------:R-:W-:Y:S01]  /*7280*/  MOV R54, R55 ;  /* 0x0000003700367202 */ /* 0x000fe20000000f00 */
[----:B------:R-:W-:Y:S01]  /*7290*/  IMAD.MOV.U32 R152, RZ, RZ, R109 ;  /* 0x000000ffff987224 */ /* 0x000fe200078e006d */
[----:B------:R-:W-:Y:S01]  /*72a0*/  MOV R153, R110 ;  /* 0x0000006e00997202 */ /* 0x000fe20000000f00 */
[----:B------:R-:W-:Y:S01]  /*72b0*/  IMAD.MOV.U32 R55, RZ, RZ, R206 ;  /* 0x000000ffff377224 */ /* 0x000fe200078e00ce */
[----:B------:R-:W-:Y:S01]  /*72c0*/  LDSM.16.MT88.4 R32, [R198+0x11000] ;  /* 0x01100000c620783b */ /* 0x000fe20000004200 */
[----:B------:R-:W-:-:S02]  /*72d0*/  IMAD.MOV.U32 R109, RZ, RZ, R116 ;  /* 0x000000ffff6d7224 */ /* 0x000fc400078e0074 */
[----:B------:R-:W-:Y:S01]  /*72e0*/  IMAD.MOV.U32 R154, RZ, RZ, R111 ;  /* 0x000000ffff9a7224 */ /* 0x000fe200078e006f */
[----:B------:R2:W5:Y:S01]  /*72f0*/  LDL.LU R206, [R1+0x7c] ;  /* 0x00007c0001ce7983 */ /* 0x0005620000300800 */
[----:B------:R-:W-:Y:S01]  /*7300*/  IMAD.MOV.U32 R110, RZ, RZ, R117 ;  /* 0x000000ffff6e7224 */ /* 0x000fe200078e0075 */
[----:B------:R-:W-:Y:S01]  /*7310*/  MOV R111, R118 ;  /* 0x00000076006f7202 */ /* 0x000fe20000000f00 */
[----:B------:R-:W-:Y:S01]  /*7320*/  IMAD.MOV.U32 R116, RZ, RZ, R205 ;  /* 0x000000ffff747224 */ /* 0x000fe200078e00cd */
[----:B------:R-:W-:Y:S01]  /*7330*/  MOV R117, R204 ;  /* 0x000000cc00757202 */ /* 0x000fe20000000f00 */
[----:B------:R-:W-:Y:S01]  /*7340*/  IMAD.MOV.U32 R155, RZ, RZ, R68 ;  /* 0x000000ffff9b7224 */ /* 0x000fe200078e0044 */
[----:B------:R2:W5:Y:S01]  /*7350*/  LDL.LU R205, [R1+0x78] ;  /* 0x0000780001cd7983 */ /* 0x0005620000300800 */
[----:B------:R-:W-:Y:S02]  /*7360*/  IMAD.MOV.U32 R68, RZ, RZ, R119 ;  /* 0x000000ffff447224 */ /* 0x000fe400078e0077 */
[----:B------:R-:W-:Y:S01]  /*7370*/  IMAD.MOV.U32 R118, RZ, RZ, R203 ;  /* 0x000000ffff767224 */ /* 0x000fe200078e00cb */
[----:B------:R2:W5:Y:S01]  /*7380*/  LDL.LU R204, [R1+0x74] ;  /* 0x0000740001cc7983 */ /* 0x0005620000300800 */
[----:B------:R-:W-:-:S03]  /*7390*/  IMAD.MOV.U32 R119, RZ, RZ, R202 ;  /* 0x000000ffff777224 */ /* 0x000fc600078e00ca */
[----:B------:R2:W5:Y:S04]  /*73a0*/  LDL.LU R203, [R1+0x70] ;  /* 0x0000700001cb7983 */ /* 0x0005680000300800 */
[----:B------:R2:W5:Y:S04]  /*73b0*/  LDL.LU R202, [R1+0x6c] ;  /* 0x00006c0001ca7983 */ /* 0x0005680000300800 */
[----:B------:R2:W5:Y:S01]  /*73c0*/  LDL.LU R201, [R1+0x68] ;  /* 0x0000680001c97983 */ /* 0x0005620000300800 */
[----:B------:R-:W-:-:S03]  /*73d0*/  LOP3.LUT R10, R0, 0xff, RZ, 0xc0, !PT ;  /* 0x000000ff000a7812 */ /* 0x000fc600078ec0ff */
[----:B------:R2:W5:Y:S01]  /*73e0*/  LDL.LU R196, [R1+0x64] ;  /* 0x0000640001c47983 */ /* 0x0005620000300800 */
[----:B------:R-:W-:-:S03]  /*73f0*/  SHF.R.U32.HI R8, RZ, 0x8, R8 ;  /* 0x00000008ff087819 */ /* 0x000fc60000011608 */
[----:B------:R2:W5:Y:S04]  /*7400*/  LDL.LU R17, [R1+0x60] ;  /* 0x0000600001117983 */ /* 0x0005680000300800 */
[----:B------:R2:W5:Y:S01]  /*7410*/  LDL.LU R16, [R1+0x5c] ;  /* 0x00005c0001107983 */ /* 0x0005620000300800 */
[----:B------:R-:W-:Y:S02]  /*7420*/  PRMT R14, R11, 0x5410, R14 ;  /* 0x000054100b0e7816 */ /* 0x000fe4000000000e */
[----:B------:R-:W-:Y:S02]  /*7430*/  PRMT R11, R10, 0x5410, R8 ;  /* 0x000054100a0b7816 */ /* 0x000fe40000000008 */
[--C-:B------:R-:W-:Y:S02]  /*7440*/  SHF.R.U32.HI R8, RZ, 0x10, R0.reuse ;  /* 0x00000010ff087819 */ /* 0x100fe40000011600 */
[----:B------:R-:W-:-:S02]  /*7450*/  SHF.R.U32.HI R10, RZ, 0x18, R0 ;  /* 0x00000018ff0a7819 */ /* 0x000fc40000011600 */
[----:B------:R-:W-:Y:S01]  /*7460*/  LOP3.LUT R0, R8, 0xff, RZ, 0xc0, !PT ;  /* 0x000000ff08007812 */ /* 0x000fe200078ec0ff */
[----:B------:R3:W-:Y:S01]  /*7470*/  MUFU.EX2 R249, R9 ;  /* 0x0000000900f97308 */ /* 0x0007e20000000800 */
[----:B------:R-:W-:Y:S01]  /*7480*/  FFMA.FTZ R8, R108, c[0x0][0x23c], -R2 ;  /* 0x00008f006c087a23 */ /* 0x000fe20000010802 */
[----:B------:R-:W-:Y:S01]  /*7490*/  MOV R147, R52 ;  /* 0x0000003400937202 */ /* 0x000fe20000000f00 */
[----:B------:R-:W-:Y:S01]  /*74a0*/  IMAD.MOV.U32 R158, RZ, RZ, R53 ;  /* 0x000000ffff9e7224 */ /* 0x000fe200078e0035 */
[----:B------:R-:W-:Y:S01]  /*74b0*/  MOV R108, R55 ;  /* 0x00000037006c7202 */ /* 0x000fe20000000f00 */
[----:B------:R-:W-:Y:S02]  /*74c0*/  IMAD.MOV.U32 R159, RZ, RZ, R54 ;  /* 0x000000ffff9f7224 */ /* 0x000fe400078e0036 */
[----:B------:R-:W-:Y:S01]  /*74d0*/  HMMA.16816.F32 R52, R4, R30, R192 ;  /* 0x0000001e0434723c */ /* 0x000fe200000018c0 */
[----:B------:R1:W1:Y:S01]  /*74e0*/  MUFU.EX2 R248, R8 ;  /* 0x0000000800f87308 */ /* 0x0002620000000800 */
[----:B------:R-:W-:Y:S01]  /*74f0*/  IMAD.MOV.U32 R167, RZ, RZ, R68 ;  /* 0x000000ffffa77224 */ /* 0x000fe200078e0044 */
[----:B------:R-:W-:Y:S01]  /*7500*/  LDSM.16.MT88.4 R28, [R197+0x13000] ;  /* 0x01300000c51c783b */ /* 0x000fe20000004200 */
[----:B---3--:R-:W-:-:S03]  /*7510*/  PRMT R9, R0, 0x5410, R10 ;  /* 0x0000541000097816 */ /* 0x008fc6000000000a */
[--C-:B------:R-:W-:Y:S01]  /*7520*/  HSET2.LE.AND R7, R13, R251.reuse, PT ;  /* 0x000000fb0d077233 */ /* 0x100fe20003803000 */
[----:B----4-:R-:W-:Y:S01]  /*7530*/  F2FP.PACK_AB R6, R252, R143 ;  /* 0x0000008ffc06723e */ /* 0x010fe200000000ff */
[--C-:B------:R-:W-:Y:S01]  /*7540*/  HSET2.LE.AND R5, R9, R251.reuse, PT ;  /* 0x000000fb09057233 */ /* 0x100fe20003803000 */
[----:B-1----:R-:W-:Y:S01]  /*7550*/  F2FP.PACK_AB R8, R141, R140 ;  /* 0x0000008c8d08723e */ /* 0x002fe200000000ff */
[----:B------:R-:W-:-:S03]  /*7560*/  HSET2.LE.AND R0, R11, R251, PT ;  /* 0x000000fb0b007233 */ /* 0x000fc60003803000 */
[----:B------:R-:W-:Y:S02]  /*7570*/  LOP3.LUT R5, R5, R6, RZ, 0xc0, !PT ;  /* 0x0000000605057212 */ /* 0x000fe400078ec0ff */
[----:B------:R-:W-:Y:S02]  /*7580*/  LOP3.LUT R6, R7, R8, RZ, 0xc0, !PT ;  /* 0x0000000807067212 */ /* 0x000fe400078ec0ff */
[----:B------:R-:W1:Y:S01]  /*7590*/  LDSM.16.MT88.4 R8, [R199+0x11000] ;  /* 0x01100000c708783b */ /* 0x000e620000004200 */
[----:B------:R-:W-:Y:S02]  /*75a0*/  F2FP.PACK_AB R4, R142, R250 ;  /* 0x000000fa8e04723e */ /* 0x000fe400000000ff */
[----:B------:R-:W-:Y:S02]  /*75b0*/  F2FP.PACK_AB R7, R248, R249 ;  /* 0x000000f9f807723e */ /* 0x000fe400000000ff */
[----:B------:R-:W-:Y:S01]  /*75c0*/  LOP3.LUT R4, R0, R4, RZ, 0xc0, !PT ;  /* 0x0000000400047212 */ /* 0x000fe200078ec0ff */
[----:B------:R-:W-:-:S05]  /*75d0*/  HSET2.LE.AND R0, R14, R251, PT ;  /* 0x000000fb0e007233 */ /* 0x000fca0003803000 */
[----:B------:R-:W-:Y:S01]  /*75e0*/  LOP3.LUT R7, R0, R7, RZ, 0xc0, !PT ;  /* 0x0000000700077212 */ /* 0x000fe200078ec0ff */
[----:B------:R-:W-:Y:S01]  /*75f0*/  IMAD.MOV.U32 R192, RZ, RZ, R69 ;  /* 0x000000ffffc07224 */ /* 0x000fe200078e0045 */
[----:B------:R-:W-:Y:S01]  /*7600*/  MOV R193, R70 ;  /* 0x0000004600c17202 */ /* 0x000fe20000000f00 */
[----:B------:R-:W-:-:S04]  /*7610*/  IMAD.MOV.U32 R194, RZ, RZ, R71 ;  /* 0x000000ffffc27224 */ /* 0x000fc800078e0047 */
[C---:B------:R-:W-:Y:S08]  /*7620*/  HMMA.16816.F32 R152, R4.reuse, R24, R152 ;  /* 0x000000180498723c */ /* 0x040ff00000001898 */
[----:B------:R-:W-:Y:S01]  /*7630*/  HMMA.16816.F32 R68, R4, R26, R240 ;  /* 0x0000001a0444723c */ /* 0x000fe200000018f0 */
[----:B------:R-:W3:Y:S01]  /*7640*/  LDSM.16.MT88.4 R24, [R198+0x13000] ;  /* 0x01300000c618783b */ /* 0x000ee20000004200 */
        /* <DEDUP_REMOVED lines=8> */
[----:B------:R-:W-:-:S02]  /*76d0*/  IMAD.MOV.U32 R171, RZ, RZ, R77 ;  /* 0x000000ffffab7224 */ /* 0x000fc400078e004d */
[----:B------:R-:W-:Y:S01]  /*76e0*/  IMAD.MOV.U32 R159, RZ, RZ, R78 ;  /* 0x000000ffff9f7224 */ /* 0x000fe200078e004e */
[C---:B-1----:R-:W-:Y:S08]  /*76f0*/  HMMA.16816.F32 R104, R4.reuse, R8, R104 ;  /* 0x000000080468723c */ /* 0x042ff00000001868 */
[C---:B------:R-:W-:Y:S01]  /*7700*/  HMMA.16816.F32 R108, R4.reuse, R10, R132 ;  /* 0x0000000a046c723c */ /* 0x040fe20000001884 */
[----:B------:R-:W1:Y:S07]  /*7710*/  LDSM.16.MT88.4 R8, [R199+0x13000] ;  /* 0x01300000c708783b */ /* 0x000e6e0000004200 */
[C---:B------:R-:W-:Y:S08]  /*7720*/  HMMA.16816.F32 R76, R4.reuse, R32, R100 ;  /* 0x00000020044c723c */ /* 0x040ff00000001864 */
[C---:B------:R-:W-:Y:S08]  /*7730*/  HMMA.16816.F32 R96, R4.reuse, R20, R96 ;  /* 0x000000140460723c */ /* 0x040ff00000001860 */
[C---:B------:R-:W-:Y:S01]  /*7740*/  HMMA.16816.F32 R100, R4.reuse, R22, R232 ;  /* 0x000000160464723c */ /* 0x040fe200000018e8 */
[----:B------:R-:W4:Y:S01]  /*7750*/  LDSM.16.MT88.4 R20, [R200+0x13000] ;  /* 0x01300000c814783b */ /* 0x000f220000004200 */
[----:B------:R-:W-:Y:S01]  /*7760*/  IMAD.MOV.U32 R195, RZ, RZ, R112 ;  /* 0x000000ffffc37224 */ /* 0x000fe200078e0070 */
[----:B------:R-:W-:Y:S01]  /*7770*/  MOV R146, R147 ;  /* 0x0000009300927202 */ /* 0x000fe20000000f00 */
[----:B------:R-:W-:Y:S01]  /*7780*/  IMAD.MOV.U32 R181, RZ, RZ, R114 ;  /* 0x000000ffffb57224 */ /* 0x000fe200078e0072 */
[----:B------:R-:W-:Y:S01]  /*7790*/  MOV R180, R113 ;  /* 0x0000007100b47202 */ /* 0x000fe20000000f00 */
[----:B------:R-:W-:Y:S01]  /*77a0*/  IMAD.MOV.U32 R182, RZ, RZ, R115 ;  /* 0x000000ffffb67224 */ /* 0x000fe200078e0073 */
[----:B------:R-:W-:Y:S01]  /*77b0*/  MOV R173, R94 ;  /* 0x0000005e00ad7202 */ /* 0x000fe20000000f00 */
[----:B------:R-:W-:Y:S01]  /*77c0*/  IMAD.MOV.U32 R172, RZ, RZ, R92 ;  /* 0x000000ffffac7224 */ /* 0x000fe200078e005c */
[----:B------:R-:W-:Y:S01]  /*77d0*/  HMMA.16816.F32 R112, R4, R28, R116 ;  /* 0x0000001c0470723c */ /* 0x000fe20000001874 */
[----:B------:R-:W-:-:S02]  /*77e0*/  IMAD.MOV.U32 R147, RZ, RZ, R93 ;  /* 0x000000ffff937224 */ /* 0x000fc400078e005d */
[----:B------:R-:W-:-:S05]  /*77f0*/  IMAD.MOV.U32 R174, RZ, RZ, R95 ;  /* 0x000000ffffae7224 */ /* 0x000fca00078e005f */
[C---:B------:R-:W-:Y:S01]  /*7800*/  HMMA.16816.F32 R92, R4.reuse, R34, R236 ;  /* 0x00000022045c723c */ /* 0x040fe200000018ec */
[----:B------:R-:W2:Y:S07]  /*7810*/  LDSM.16.MT88.4 R32, [R197+0x15000] ;  /* 0x01500000c520783b */ /* 0x000eae0000004200 */
        /* <DEDUP_REMOVED lines=10> */
[----:B------:R-:W4:Y:S01]  /*78c0*/  LDSM.16.MT88.4 R20, [R197+0x17000] ;  /* 0x01700000c514783b */ /* 0x000f220000004200 */
[----:B------:R-:W-:Y:S01]  /*78d0*/  MOV R243, R171 ;  /* 0x000000ab00f37202 */ /* 0x000fe20000000f00 */
[----:B------:R-:W-:Y:S01]  /*78e0*/  IMAD.MOV.U32 R171, RZ, RZ, R172 ;  /* 0x000000ffffab7224 */ /* 0x000fe200078e00ac */
[----:B------:R-:W-:Y:S01]  /*78f0*/  MOV R169, R174 ;  /* 0x000000ae00a97202 */ /* 0x000fe20000000f00 */
[----:B------:R-:W-:Y:S01]  /*7900*/  IMAD.MOV.U32 R172, RZ, RZ, R164 ;  /* 0x000000ffffac7224 */ /* 0x000fe200078e00a4 */
[----:B------:R-:W-:Y:S01]  /*7910*/  MOV R164, R167 ;  /* 0x000000a700a47202 */ /* 0x000fe20000000f00 */
[----:B------:R-:W-:Y:S01]  /*7920*/  IMAD.MOV.U32 R168, RZ, RZ, R173 ;  /* 0x000000ffffa87224 */ /* 0x000fe200078e00ad */
[----:B------:R-:W-:Y:S01]  /*7930*/  MOV R174, R162 ;  /* 0x000000a200ae7202 */ /* 0x000fe20000000f00 */
[----:B------:R-:W-:Y:S01]  /*7940*/  IMAD.MOV.U32 R170, RZ, RZ, R175 ;  /* 0x000000ffffaa7224 */ /* 0x000fe200078e00af */
[----:B--2---:R-:W-:Y:S01]  /*7950*/  HMMA.16816.F32 R232, R4, R34, R188 ;  /* 0x0000002204e8723c */ /* 0x004fe200000018bc */
[----:B------:R-:W-:-:S02]  /*7960*/  IMAD.MOV.U32 R173, RZ, RZ, R160 ;  /* 0x000000ffffad7224 */ /* 0x000fc400078e00a0 */
[----:B------:R-:W-:Y:S02]  /*7970*/  IMAD.MOV.U32 R167, RZ, RZ, R161 ;  /* 0x000000ffffa77224 */ /* 0x000fe400078e00a1 */
[----:B------:R-:W-:-:S03]  /*7980*/  IMAD.MOV.U32 R175, RZ, RZ, R163 ;  /* 0x000000ffffaf7224 */ /* 0x000fc600078e00a3 */
[C---:B------:R-:W-:Y:S08]  /*7990*/  HMMA.16816.F32 R160, R4.reuse, R28, R184 ;  /* 0x0000001c04a0723c */ /* 0x040ff000000018b8 */
[C---:B---3--:R-:W-:Y:S08]  /*79a0*/  HMMA.16816.F32 R188, R4.reuse, R24, R120 ;  /* 0x0000001804bc723c */ /* 0x048ff00000001878 */
[----:B------:R-:W-:Y:S01]  /*79b0*/  HMMA.16816.F32 R184, R4, R26, R88 ;  /* 0x0000001a04b8723c */ /* 0x000fe20000001858 */
[----:B------:R-:W2:Y:S01]  /*79c0*/  LDSM.16.MT88.4 R24, [R200+0x17000] ;  /* 0x01700000c818783b */ /* 0x000ea20000004200 */
[----:B------:R-:W-:-:S04]  /*79d0*/  FFMA.FTZ R0, R168, c[0x0][0x23c], -R12 ;  /* 0x00008f00a8007a23 */ /* 0x000fc8000001080c */
[----:B------:R3:W-:Y:S01]  /*79e0*/  MUFU.EX2 R241, R0 ;  /* 0x0000000000f17308 */ /* 0x0007e20000000800 */
[----:B------:R-:W-:Y:S01]  /*79f0*/  IMAD.MOV.U32 R242, RZ, RZ, R173 ;  /* 0x000000fffff27224 */ /* 0x000fe200078e00ad */
[----:B------:R-:W-:Y:S01]  /*7a00*/  HMMA.16816.F32 R236, R4, R32, R244 ;  /* 0x0000002004ec723c */ /* 0x000fe200000018f4 */
[----:B------:R-:W-:Y:S01]  /*7a10*/  MOV R14, R174 ;  /* 0x000000ae000e7202 */ /* 0x000fe20000000f00 */
[----:B------:R-:W-:Y:S02]  /*7a20*/  IMAD.MOV.U32 R13, RZ, RZ, R175 ;  /* 0x000000ffff0d7224 */ /* 0x000fe400078e00af */
[----:B---3--:R-:W-:-:S04]  /*7a30*/  FFMA.FTZ R0, R171, c[0x0][0x23c], -R12 ;  /* 0x00008f00ab007a23 */ /* 0x008fc8000001080c */
[----:B------:R3:W2:Y:S01]  /*7a40*/  MUFU.EX2 R240, R0 ;  /* 0x0000000000f07308 */ /* 0x0006a20000000800 */
[----:B-1----:R-:W-:Y:S01]  /*7a50*/  HMMA.16816.F32 R180, R4, R8, R80 ;  /* 0x0000000804b4723c */ /* 0x002fe20000001850 */
[----:B------:R-:W-:Y:S02]  /*7a60*/  IMAD.MOV.U32 R246, RZ, RZ, R169 ;  /* 0x000000fffff67224 */ /* 0x000fe400078e00a9 */
[----:B------:R-:W-:-:S04]  /*7a70*/  IMAD.MOV.U32 R247, RZ, RZ, R172 ;  /* 0x000000fffff77224 */ /* 0x000fc800078e00ac */
[--C-:B------:R-:W-:Y:S01]  /*7a80*/  FFMA.FTZ R8, R243, c[0x0][0x23c], -R12.reuse ;  /* 0x00008f00f3087a23 */ /* 0x100fe2000001080c */
[----:B------:R-:W-:Y:S01]  /*7a90*/  HMMA.16816.F32 R192, R4, R30, R176 ;  /* 0x0000001e04c0723c */ /* 0x000fe200000018b0 */
[----:B------:R-:W1:Y:S01]  /*7aa0*/  LDSM.16.MT88.4 R28, [R198+0x17000] ;  /* 0x01700000c61c783b */ /* 0x000e620000004200 */
[----:B---3--:R-:W-:-:S06]  /*7ab0*/  FFMA.FTZ R0, R151, c[0x0][0x23c], -R12 ;  /* 0x00008f0097007a23 */ /* 0x008fcc000001080c */
[----:B----4-:R-:W-:Y:S01]  /*7ac0*/  HMMA.16816.F32 R172, R4, R20, R72 ;  /* 0x0000001404ac723c */ /* 0x010fe20000001848 */
[----:B------:R-:W-:Y:S01]  /*7ad0*/  MUFU.EX2 R243, R8 ;  /* 0x0000000800f37308 */ /* 0x000fe20000000800 */
[----:B------:R-:W-:-:S07]  /*7ae0*/  IMAD.MOV.U32 R91, RZ, RZ, R14 ;  /* 0x000000ffff5b7224 */ /* 0x000fce00078e000e */
[----:B------:R3:W4:Y:S01]  /*7af0*/  MUFU.EX2 R151, R0 ;  /* 0x0000000000977308 */ /* 0x0007220000000800 */
[C---:B------:R-:W-:Y:S01]  /*7b00*/  HMMA.16816.F32 R32, R4.reuse, R22, R64 ;  /* 0x000000160420723c */ /* 0x040fe20000001840 */
[----:B------:R-:W1:Y:S01]  /*7b10*/  LDSM.16.MT88.4 R20, [R199+0x17000] ;  /* 0x01700000c714783b */ /* 0x000e620000004200 */
[----:B------:R-:W-:Y:S01]  /*7b20*/  MOV R14, R150 ;  /* 0x00000096000e7202 */ /* 0x000fe20000000f00 */
[----:B------:R-:W-:Y:S02]  /*7b30*/  IMAD.MOV.U32 R122, RZ, RZ, R145 ;  /* 0x000000ffff7a7224 */ /* 0x000fe400078e0091 */
[----:B------:R-:W-:Y:S01]  /*7b40*/  IMAD.MOV.U32 R89, RZ, RZ, R247 ;  /* 0x000000ffff597224 */ /* 0x000fe200078e00f7 */
[----:B------:R-:W-:Y:S01]  /*7b50*/  MOV R90, R242 ;  /* 0x000000f2005a7202 */ /* 0x000fe20000000f00 */
[----:B------:R-:W-:Y:S01]  /*7b60*/  IMAD.MOV.U32 R244, RZ, RZ, R157 ;  /* 0x000000fffff47224 */ /* 0x000fe200078e009d */
[----:B------:R-:W-:Y:S01]  /*7b70*/  HMMA.16816.F32 R176, R4, R10, R84 ;  /* 0x0000000a04b0723c */ /* 0x000fe20000001854 */
[----:B------:R-:W-:Y:S01]  /*7b80*/  IMAD.MOV.U32 R123, RZ, RZ, R13 ;  /* 0x000000ffff7b7224 */ /* 0x000fe200078e000d */
[----:B------:R-:W-:Y:S01]  /*7b90*/  MOV R120, R144 ;  /* 0x0000009000787202 */ /* 0x000fe20000000f00 */
[----:B------:R-:W-:Y:S01]  /*7ba0*/  IMAD.MOV.U32 R245, RZ, RZ, R143 ;  /* 0x000000fffff57224 */ /* 0x000fe200078e008f */
[----:B------:R-:W-:Y:S01]  /*7bb0*/  MOV R15, R170 ;  /* 0x000000aa000f7202 */ /* 0x000fe20000000f00 */
[----:B------:R-:W-:Y:S01]  /*7bc0*/  IMAD.MOV.U32 R121, RZ, RZ, R146 ;  /* 0x000000ffff797224 */ /* 0x000fe200078e0092 */
[----:B------:R-:W-:Y:S01]  /*7bd0*/  LDSM.16.MT88.4 R72, [R198+0x13800] ;  /* 0x01380000c648783b */ /* 0x000fe20000004200 */
[----:B---3--:R-:W-:Y:S01]  /*7be0*/  LOP3.LUT R0, R19, UR29, R38, 0x96, !PT ;  /* 0x0000001d13007c12 */ /* 0x008fe2000f8e9626 */
[----:B------:R-:W-:-:S02]  /*7bf0*/  FFMA.FTZ R10, R246, c[0x0][0x23c], -R2 ;  /* 0x00008f00f60a7a23 */ /* 0x000fc40000010802 */
[----:B------:R-:W-:Y:S02]  /*7c00*/  LDSM.16.MT88.4 R64, [R197+0x13800] ;  /* 0x01380000c540783b */ /* 0x000fe40000004200 */
[----:B------:R-:W-:Y:S01]  /*7c10*/  IMAD.WIDE.U32 R8, R0, -0x2daee0ad, RZ ;  /* 0xd2511f5300087825 */ /* 0x000fe200078e00ff */
[----:B------:R3:W-:Y:S01]  /*7c20*/  MUFU.EX2 R150, R10 ;  /* 0x0000000a00967308 */ /* 0x0007e20000000800 */
[----:B------:R-:W-:-:S03]  /*7c30*/  MOV R145, R149 ;  /* 0x0000009500917202 */ /* 0x000fc60000000f00 */
[----:B------:R-:W-:Y:S01]  /*7c40*/  LOP3.LUT R0, R9, UR6, R36, 0x96, !PT ;  /* 0x0000000609007c12 */ /* 0x000fe2000f8e9624 */
[----:B------:R-:W-:Y:S01]  /*7c50*/  IMAD.MOV.U32 R246, RZ, RZ, R142 ;  /* 0x000000fffff67224 */ /* 0x000fe200078e008e */
[----:B------:R-:W-:Y:S01]  /*7c60*/  MOV R242, R141 ;  /* 0x0000008d00f27202 */ /* 0x000fe20000000f00 */
[----:B------:R-:W-:Y:S01]  /*7c70*/  IMAD.MOV.U32 R247, RZ, RZ, R140 ;  /* 0x000000fffff77224 */ /* 0x000fe200078e008c */
[----:B------:R-:W-:Y:S01]  /*7c80*/  LOP3.LUT R13, R8, 0xffff, RZ, 0xc0, !PT ;  /* 0x0000ffff080d7812 */ /* 0x000fe200078ec0ff */
[----:B---3--:R-:W-:-:S04]  /*7c90*/  FFMA.FTZ R10, R147, c[0x0][0x23c], -R2 ;  /* 0x00008f00930a7a23 */ /* 0x008fc80000010802 */
[----:B------:R3:W1:Y:S01]  /*7ca0*/  MUFU.EX2 R149, R10 ;  /* 0x0000000a00957308 */ /* 0x0006620000000800 */
[C---:B--2---:R-:W-:Y:S01]  /*7cb0*/  HMMA.16816.F32 R140, R4.reuse, R24, R40 ;  /* 0x00000018048c723c */ /* 0x044fe20000001828 */
[----:B------:R-:W-:Y:S01]  /*7cc0*/  LOP3.LUT R9, R0, 0xff, RZ, 0xc0, !PT ;  /* 0x000000ff00097812 */ /* 0x000fe200078ec0ff */
[----:B------:R-:W-:Y:S02]  /*7cd0*/  FFMA.FTZ R11, R89, c[0x0][0x23c], -R2 ;  /* 0x00008f00590b7a23 */ /* 0x000fe40000010802 */
[----:B------:R-:W-:Y:S01]  /*7ce0*/  IMAD.MOV.U32 R88, RZ, RZ, R90 ;  /* 0x000000ffff587224 */ /* 0x000fe200078e005a */
[----:B------:R-:W-:Y:S01]  /*7cf0*/  LOP3.LUT R18, R8, 0xff, RZ, 0xc0, !PT ;  /* 0x000000ff08127812 */ /* 0x000fe200078ec0ff */
[----:B------:R-:W-:Y:S02]  /*7d00*/  FFMA.FTZ R2, R244, c[0x0][0x23c], -R2 ;  /* 0x00008f00f4027a23 */ /* 0x000fe40000010802 */
[----:B------:R-:W-:Y:S01]  /*7d10*/  HMMA.16816.F32 R24, R4, R26, R56 ;  /* 0x0000001a0418723c */ /* 0x000fe20000001838 */
[----:B------:R-:W2:Y:S01]  /*7d20*/  LDSM.16.MT88.4 R56, [R199+0x11800] ;  /* 0x01180000c738783b */ /* 0x000ea20000004200 */
[----:B---3--:R-:W-:-:S02]  /*7d30*/  LOP3.LUT R10, R0, 0xffff, RZ, 0xc0, !PT ;  /* 0x0000ffff000a7812 */ /* 0x008fc400078ec0ff */
[----:B------:R-:W-:Y:S01]  /*7d40*/  SHF.R.U32.HI R12, RZ, 0x18, R0 ;  /* 0x00000018ff0c7819 */ /* 0x000fe20000011600 */
[----:B------:R-:W-:Y:S01]  /*7d50*/  IMAD.MOV.U32 R147, RZ, RZ, R158 ;  /* 0x000000ffff937224 */ /* 0x000fe200078e009e */
[----:B------:R-:W-:Y:S01]  /*7d60*/  SHF.R.U32.HI R10, RZ, 0x8, R10 ;  /* 0x00000008ff0a7819 */ /* 0x000fe2000001160a */
[----:B------:R-:W-:Y:S01]  /*7d70*/  IMAD.MOV.U32 R244, RZ, RZ, R250 ;  /* 0x000000fffff47224 */ /* 0x000fe200078e00fa */
[----:B------:R-:W-:Y:S01]  /*7d80*/  MOV R90, R120 ;  /* 0x00000078005a7202 */ /* 0x000fe20000000f00 */
[----:B------:R-:W-:Y:S01]  /*7d90*/  IMAD.MOV.U32 R89, RZ, RZ, R91 ;  /* 0x000000ffff597224 */ /* 0x000fe200078e005b */
[----:B------:R-:W-:Y:S01]  /*7da0*/  PRMT R10, R9, 0x5410, R10 ;  /* 0x00005410090a7816 */ /* 0x000fe2000000000a */
[----:B------:R3:W-:Y:S01]  /*7db0*/  MUFU.EX2 R19, R11 ;  /* 0x0000000b00137308 */ /* 0x0007e20000000800 */
[----:B------:R-:W-:Y:S01]  /*7dc0*/  SHF.R.U32.HI R9, RZ, 0x10, R0 ;  /* 0x00000010ff097819 */ /* 0x000fe20000011600 */
[----:B------:R-:W-:Y:S01]  /*7dd0*/  IMAD.MOV.U32 R91, RZ, RZ, R121 ;  /* 0x000000ffff5b7224 */ /* 0x000fe200078e0079 */
[----:B------:R-:W-:Y:S01]  /*7de0*/  MOV R121, R15 ;  /* 0x0000000f00797202 */ /* 0x000fe20000000f00 */
[----:B------:R-:W-:Y:S01]  /*7df0*/  IMAD.MOV.U32 R120, RZ, RZ, R14 ;  /* 0x000000ffff787224 */ /* 0x000fe200078e000e */
[----:B------:R-:W-:Y:S01]  /*7e00*/  SHF.R.U32.HI R14, RZ, 0x10, R8 ;  /* 0x00000010ff0e7819 */ /* 0x000fe20000011608 */
[----:B------:R-:W-:Y:S01]  /*7e10*/  IMAD.MOV.U32 R144, RZ, RZ, R156 ;  /* 0x000000ffff907224 */ /* 0x000fe200078e009c */
[----:B------:R-:W-:Y:S01]  /*7e20*/  MOV R146, R159 ;  /* 0x0000009f00927202 */ /* 0x000fe20000000f00 */
[----:B------:R4:W2:Y:S01]  /*7e30*/  MUFU.EX2 R250, R2 ;  /* 0x0000000200fa7308 */ /* 0x0008a20000000800 */
[----:B------:R-:W-:Y:S01]  /*7e40*/  SHF.R.U32.HI R15, RZ, 0x18, R8 ;  /* 0x00000018ff0f7819 */ /* 0x000fe20000011608 */
[----:B------:R-:W2:Y:S01]  /*7e50*/  LDSM.16.MT88.4 R40, [R198+0x11800] ;  /* 0x01180000c628783b */ /* 0x000ea20000004200 */
[----:B------:R-:W-:-:S02]  /*7e60*/  SHF.R.U32.HI R8, RZ, 0x8, R13 ;  /* 0x00000008ff087819 */ /* 0x000fc4000001160d */
[----:B------:R-:W-:Y:S01]  /*7e70*/  LOP3.LUT R9, R9, 0xff, RZ, 0xc0, !PT ;  /* 0x000000ff09097812 */ /* 0x000fe200078ec0ff */
[----:B------:R-:W-:Y:S01]  /*7e80*/  HSET2.LE.AND R0, R10, R251, PT ;  /* 0x000000fb0a007233 */ /* 0x000fe20003803000 */
[----:B---3--:R-:W-:Y:S01]  /*7e90*/  LOP3.LUT R11, R14, 0xff, RZ, 0xc0, !PT ;  /* 0x000000ff0e0b7812 */ /* 0x008fe200078ec0ff */
[----:B------:R-:W-:Y:S01]  /*7ea0*/  IMAD.MOV.U32 R83, RZ, RZ, R91 ;  /* 0x000000ffff537224 */ /* 0x000fe200078e005b */
[----:B------:R-:W-:Y:S01]  /*7eb0*/  PRMT R8, R18, 0x5410, R8 ;  /* 0x0000541012087816 */ /* 0x000fe20000000008 */
[----:B-1----:R-:W-:Y:S01]  /*7ec0*/  HMMA.16816.F32 R168, R4, R28, R48 ;  /* 0x0000001c04a8723c */ /* 0x002fe20000001830 */
[----:B------:R-:W-:Y:S01]  /*7ed0*/  PRMT R9, R9, 0x5410, R12 ;  /* 0x0000541009097816 */ /* 0x000fe2000000000c */
[----:B------:R-:W1:Y:S01]  /*7ee0*/  LDSM.16.MT88.4 R156, [R197+0x11800] ;  /* 0x01180000c59c783b */ /* 0x000e620000004200 */
[----:B------:R-:W-:Y:S02]  /*7ef0*/  PRMT R10, R11, 0x5410, R15 ;  /* 0x000054100b0a7816 */ /* 0x000fe4000000000f */
[----:B----4-:R-:W-:-:S02]  /*7f00*/  F2FP.PACK_AB R2, R240, R241 ;  /* 0x000000f1f002723e */ /* 0x010fc400000000ff */
[----:B------:R-:W-:Y:S01]  /*7f10*/  MOV R91, R164 ;  /* 0x000000a4005b7202 */ /* 0x000fe20000000f00 */
[--C-:B------:R-:W-:Y:S01]  /*7f20*/  HSET2.LE.AND R8, R8, R251.reuse, PT ;  /* 0x000000fb08087233 */ /* 0x100fe20003803000 */
[----:B------:R-:W-:Y:S01]  /*7f30*/  LOP3.LUT R164, R0, R2, RZ, 0xc0, !PT ;  /* 0x0000000200a47212 */ /* 0x000fe200078ec0ff */
[--C-:B------:R-:W-:Y:S01]  /*7f40*/  HSET2.LE.AND R0, R9, R251.reuse, PT ;  /* 0x000000fb09007233 */ /* 0x100fe20003803000 */
[----:B------:R-:W-:Y:S01]  /*7f50*/  F2FP.PACK_AB R9, R243, R151 ;  /* 0x00000097f309723e */ /* 0x000fe200000000ff */
[----:B------:R-:W-:Y:S01]  /*7f60*/  IMAD.MOV.U32 R13, RZ, RZ, R88 ;  /* 0x000000ffff0d7224 */ /* 0x000fe200078e0058 */
[----:B------:R-:W-:Y:S01]  /*7f70*/  MOV R82, R89 ;  /* 0x0000005900527202 */ /* 0x000fe20000000f00 */
[----:B------:R-:W-:Y:S01]  /*7f80*/  IMAD.MOV.U32 R14, RZ, RZ, R90 ;  /* 0x000000ffff0e7224 */ /* 0x000fe200078e005a */
[----:B------:R-:W-:Y:S01]  /*7f90*/  HSET2.LE.AND R10, R10, R251, PT ;  /* 0x000000fb0a0a7233 */ /* 0x000fe20003803000 */
[----:B------:R-:W-:Y:S01]  /*7fa0*/  MOV R88, R120 ;  /* 0x0000007800587202 */ /* 0x000fe20000000f00 */
[----:B------:R-:W-:Y:S01]  /*7fb0*/  IMAD.MOV.U32 R89, RZ, RZ, R121 ;  /* 0x000000ffff597224 */ /* 0x000fe200078e0079 */
[----:B------:R-:W-:Y:S01]  /*7fc0*/  F2FP.PACK_AB R2, R149, R150 ;  /* 0x000000969502723e */ /* 0x000fe200000000ff */
[----:B------:R-:W-:Y:S01]  /*7fd0*/  IMAD.MOV.U32 R90, RZ, RZ, R123 ;  /* 0x000000ffff5a7224 */ /* 0x000fe200078e007b */
[----:B--2---:R-:W-:Y:S01]  /*7fe0*/  F2FP.PACK_AB R11, R250, R19 ;  /* 0x00000013fa0b723e */ /* 0x004fe200000000ff */
[----:B------:R-:W-:Y:S01]  /*7ff0*/  IMAD.MOV.U32 R121, RZ, RZ, R166 ;  /* 0x000000ffff797224 */ /* 0x000fe200078e00a6 */
[----:B------:R-:W-:Y:S01]  /*8000*/  MOV R18, R144 ;  /* 0x0000009000127202 */ /* 0x000fe20000000f00 */
[----:B------:R-:W-:Y:S01]  /*8010*/  IMAD.MOV.U32 R15, RZ, RZ, R145 ;  /* 0x000000ffff0f7224 */ /* 0x000fe200078e0091 */
[----:B------:R-:W-:Y:S01]  /*8020*/  MOV R123, R147 ;  /* 0x00000093007b7202 */ /* 0x000fe20000000f00 */
[----:B------:R-:W-:Y:S01]  /*8030*/  IMAD.MOV.U32 R12, RZ, RZ, R146 ;  /* 0x000000ffff0c7224 */ /* 0x000fe200078e0092 */
[----:B------:R-:W-:Y:S01]  /*8040*/  LOP3.LUT R166, R8, R9, RZ, 0xc0, !PT ;  /* 0x0000000908a67212 */ /* 0x000fe200078ec0ff */
[----:B------:R-:W-:Y:S01]  /*8050*/  IMAD.MOV.U32 R120, RZ, RZ, R165 ;  /* 0x000000ffff787224 */ /* 0x000fe200078e00a5 */
[C---:B------:R-:W-:Y:S01]  /*8060*/  HMMA.16816.F32 R144, R4.reuse, R20, R60 ;  /* 0x000000140490723c */ /* 0x040fe2000000183c */
[----:B------:R-:W-:Y:S01]  /*8070*/  IMAD.MOV.U32 R8, RZ, RZ, R167 ;  /* 0x000000ffff087224 */ /* 0x000fe200078e00a7 */
[----:B------:R-:W-:Y:S01]  /*8080*/  LOP3.LUT R165, R0, R2, RZ, 0xc0, !PT ;  /* 0x0000000200a57212 */ /* 0x000fe200078ec0ff */
[----:B------:R-:W-:Y:S01]  /*8090*/  IMAD.MOV.U32 R0, RZ, RZ, R89 ;  /* 0x000000ffff007224 */ /* 0x000fe200078e0059 */
[----:B------:R-:W-:Y:S01]  /*80a0*/  LOP3.LUT R167, R10, R11, RZ, 0xc0, !PT ;  /* 0x0000000b0aa77212 */ /* 0x000fe200078ec0ff */
[----:B------:R-:W-:Y:S01]  /*80b0*/  IMAD.MOV.U32 R10, RZ, RZ, R88 ;  /* 0x000000ffff0a7224 */ /* 0x000fe200078e0058 */
[----:B------:R-:W-:Y:S02]  /*80c0*/  LDSM.16.MT88.4 R48, [R200+0x11800] ;  /* 0x01180000c830783b */ /* 0x000fe40000004200 */
[C---:B------:R-:W-:Y:S08]  /*80d0*/  HMMA.16816.F32 R28, R4.reuse, R30, R44 ;  /* 0x0000001e041c723c */ /* 0x040ff0000000182c */
[----:B------:R-:W-:Y:S07]  /*80e0*/  HMMA.16816.F32 R20, R4, R22, R52 ;  /* 0x000000160414723c */ /* 0x000fee0000001834 */
[----:B------:R-:W-:Y:S01]  /*80f0*/  MOV R4, R90 ;  /* 0x0000005a00047202 */ /* 0x000fe20000000f00 */
[----:B------:R-:W-:-:S02]  /*8100*/  IMAD.MOV.U32 R5, RZ, RZ, R91 ;  /* 0x000000ffff057224 */ /* 0x000fc400078e005b */
[----:B------:R-:W2:Y:S01]  /*8110*/  LDSM.16.MT88.4 R88, [R199+0x13800] ;  /* 0x01380000c758783b */ /* 0x000ea20000004200 */
[----:B------:R-:W-:Y:S01]  /*8120*/  IMAD.MOV.U32 R9, RZ, RZ, R82 ;  /* 0x000000ffff097224 */ /* 0x000fe200078e0052 */
[----:B------:R-:W-:Y:S01]  /*8130*/  MOV R11, R83 ;  /* 0x00000053000b7202 */ /* 0x000fe20000000f00 */
[C---:B------:R-:W-:Y:S01]  /*8140*/  HMMA.16816.F32 R52, R164.reuse, R56, R104 ;  /* 0x00000038a434723c */ /* 0x040fe20000001868 */
[----:B------:R-:W3:Y:S04]  /*8150*/  LDSM.16.MT88.4 R80, [R200+0x13800] ;  /* 0x01380000c850783b */ /* 0x000ee80000004200 */
[----:B------:R-:W4:Y:S03]  /*8160*/  LDSM.16.MT88.4 R104, [R198+0x15800] ;  /* 0x01580000c668783b */ /* 0x000f260000004200 */
[----:B------:R-:W-:Y:S01]  /*8170*/  HMMA.16816.F32 R36, R164, R40, R76 ;  /* 0x00000028a424723c */ /* 0x000fe2000000184c */
[----:B------:R-:W-:Y:S01]  /*8180*/  IMAD.MOV.U32 R7, RZ, RZ, R122 ;  /* 0x000000ffff077224 */ /* 0x000fe200078e007a */
[----:B------:R-:W-:-:S06]  /*8190*/  MOV R2, R121 ;  /* 0x0000007900027202 */ /* 0x000fcc0000000f00 */
[C---:B------:R-:W-:Y:S07]  /*81a0*/  HMMA.16816.F32 R40, R164.reuse, R42, R92 ;  /* 0x0000002aa428723c */ /* 0x040fee000000185c */
[----:B------:R-:W-:Y:S02]  /*81b0*/  IMAD.MOV.U32 R95, RZ, RZ, R123 ;  /* 0x000000ffff5f7224 */ /* 0x000fe400078e007b */
[----:B------:R-:W-:Y:S01]  /*81c0*/  IMAD.MOV.U32 R6, RZ, RZ, R120 ;  /* 0x000000ffff067224 */ /* 0x000fe200078e0078 */
[C---:B-1----:R-:W-:Y:S01]  /*81d0*/  HMMA.16816.F32 R152, R164.reuse, R156, R152 ;  /* 0x0000009ca498723c */ /* 0x042fe20000001898 */
[----:B------:R-:W-:Y:S07]  /*81e0*/  LDSM.16.MT88.4 R120, [R199+0x15800] ;  /* 0x01580000c778783b */ /* 0x000fee0000004200 */
[C---:B--2---:R-:W-:Y:S07]  /*81f0*/  HMMA.16816.F32 R84, R164.reuse, R88, R224 ;  /* 0x00000058a454723c */ /* 0x044fee00000018e0 */
[----:B------:R-:W-:Y:S01]  /*8200*/  MOV R224, R95 ;  /* 0x0000005f00e07202 */ /* 0x000fe20000000f00 */
[----:B------:R-:W-:Y:S01]  /*8210*/  HMMA.16816.F32 R88, R164, R90, R228 ;  /* 0x0000005aa458723c */ /* 0x000fe200000018e4 */
[----:B------:R-:W-:-:S02]  /*8220*/  IMAD.MOV.U32 R225, RZ, RZ, R4 ;  /* 0x000000ffffe17224 */ /* 0x000fc400078e0004 */
[----:B------:R-:W-:-:S04]  /*8230*/  IMAD.MOV.U32 R226, RZ, RZ, R5 ;  /* 0x000000ffffe27224 */ /* 0x000fc800078e0005 */
[----:B------:R-:W-:Y:S02]  /*8240*/  IMAD.MOV.U32 R231, RZ, RZ, R7 ;  /* 0x000000ffffe77224 */ /* 0x000fe400078e0007 */
[----:B------:R-:W-:Y:S02]  /*8250*/  FADD.FTZ R0, R0, R224 ;  /* 0x000000e000007221 */ /* 0x000fe40000010000 */
[----:B------:R-:W-:Y:S01]  /*8260*/  FADD.FTZ R2, R2, R231 ;  /* 0x000000e702027221 */ /* 0x000fe20000010000 */
[----:B------:R-:W-:Y:S01]  /*8270*/  MOV R227, R6 ;  /* 0x0000000600e37202 */ /* 0x000fe20000000f00 */
[----:B------:R-:W-:Y:S01]  /*8280*/  FADD.FTZ R0, R226, R0 ;  /* 0x00000000e2007221 */ /* 0x000fe20000010000 */
[----:B------:R-:W-:Y:S01]  /*8290*/  HMMA.16816.F32 R156, R164, R158, R68 ;  /* 0x0000009ea49c723c */ /* 0x000fe20000001844 */
[----:B------:R-:W-:Y:S01]  /*82a0*/  FADD.FTZ R2, R225, R2 ;  /* 0x00000002e1027221 */ /* 0x000fe20000010000 */
[----:B------:R-:W-:Y:S01]  /*82b0*/  LDSM.16.MT88.4 R4, [R199+0x17800] ;  /* 0x01780000c704783b */ /* 0x000fe20000004200 */
[----:B------:R-:W-:-:S02]  /*82c0*/  FADD.FTZ R0, R10, R0 ;  /* 0x000000000a007221 */ /* 0x000fc40000010000 */
[----:B------:R-:W-:-:S03]  /*82d0*/  FADD.FTZ R2, R227, R2 ;  /* 0x00000002e3027221 */ /* 0x000fc60000010000 */
[----:B------:R-:W-:Y:S01]  /*82e0*/  HMMA.16816.F32 R44, R164, R48, R96 ;  /* 0x00000030a42c723c */ /* 0x000fe20000001860 */
[----:B------:R-:W1:Y:S01]  /*82f0*/  LDSM.16.MT88.4 R96, [R197+0x15800] ;  /* 0x01580000c560783b */ /* 0x000e620000004200 */
[----:B------:R-:W-:Y:S02]  /*8300*/  FADD.FTZ R2, R11, R2 ;  /* 0x000000020b027221 */ /* 0x000fe40000010000 */
[----:B------:R-:W-:-:S04]  /*8310*/  FADD.FTZ R0, R8, R0 ;  /* 0x0000000008007221 */ /* 0x000fc80000010000 */
[----:B------:R-:W-:Y:S01]  /*8320*/  HMMA.16816.F32 R48, R164, R50, R100 ;  /* 0x00000032a430723c */ /* 0x000fe20000001864 */
[----:B------:R-:W-:-:S07]  /*8330*/  FADD.FTZ R2, R9, R2 ;  /* 0x0000000209027221 */ /* 0x000fce0000010000 */
[----:B------:R-:W-:Y:S01]  /*8340*/  HMMA.16816.F32 R68, R164, R72, R124 ;  /* 0x00000048a444723c */ /* 0x000fe2000000187c */
[----:B------:R-:W-:-:S07]  /*8350*/  FADD.FTZ R0, R12, R0 ;  /* 0x000000000c007221 */ /* 0x000fce0000010000 */
[C---:B---3--:R-:W-:Y:S08]  /*8360*/  HMMA.16816.F32 R76, R164.reuse, R80, R132 ;  /* 0x00000050a44c723c */ /* 0x048ff00000001884 */
[C---:B------:R-:W-:Y:S01]  /*8370*/  HMMA.16816.F32 R60, R164.reuse, R64, R112 ;  /* 0x00000040a43c723c */ /* 0x040fe20000001870 */
[----:B------:R-:W2:Y:S07]  /*8380*/  LDSM.16.MT88.4 R112, [R200+0x15800] ;  /* 0x01580000c870783b */ /* 0x000eae0000004200 */
[C---:B------:R-:W-:Y:S01]  /*8390*/  HMMA.16816.F32 R72, R164.reuse, R74, R128 ;  /* 0x0000004aa448723c */ /* 0x040fe20000001880 */
[----:B------:R-:W3:Y:S07]  /*83a0*/  LDSM.16.MT88.4 R128, [R197+0x17800] ;  /* 0x01780000c580783b */ /* 0x000eee0000004200 */
[C---:B------:R-:W-:Y:S01]  /*83b0*/  HMMA.16816.F32 R80, R164.reuse, R82, R136 ;  /* 0x00000052a450723c */ /* 0x040fe20000001888 */
[----:B------:R-:W1:Y:S07]  /*83c0*/  LDSM.16.MT88.4 R136, [R198+0x17800] ;  /* 0x01780000c688783b */ /* 0x000e6e0000004200 */
[----:B----4-:R-:W-:Y:S01]  /*83d0*/  HMMA.16816.F32 R100, R164, R104, R160 ;  /* 0x00000068a464723c */ /* 0x010fe200000018a0 */
[----:B------:R-:W4:Y:S01]  /*83e0*/  LDSM.16.MT88.4 R160, [R200+0x17800] ;  /* 0x01780000c8a0783b */ /* 0x000f220000004200 */
[----:B------:R-:W-:-:S02]  /*83f0*/  FADD.FTZ R2, R15, R2 ;  /* 0x000000020f027221 */ /* 0x000fc40000010000 */
[----:B------:R-:W-:Y:S02]  /*8400*/  FADD.FTZ R0, R18, R0 ;  /* 0x0000000012007221 */ /* 0x000fe40000010000 */
[----:B------:R-:W-:Y:S02]  /*8410*/  FADD.FTZ R2, R14, R2 ;  /* 0x000000020e027221 */ /* 0x000fe40000010000 */
[----:B------:R-:W-:Y:S02]  /*8420*/  FADD.FTZ R0, R13, R0 ;  /* 0x000000000d007221 */ /* 0x000fe40000010000 */
[----:B------:R-:W-:Y:S02]  /*8430*/  FADD.FTZ R2, R244, R2 ;  /* 0x00000002f4027221 */ /* 0x000fe40000010000 */
[----:B------:R-:W-:Y:S02]  /*8440*/  FADD.FTZ R0, R245, R0 ;  /* 0x00000000f5007221 */ /* 0x000fe40000010000 */
        /* <DEDUP_REMOVED lines=9> */
[----:B------:R-:W-:Y:S01]  /*84e0*/  FADD.FTZ R0, R149, R0 ;  /* 0x0000000095007221 */ /* 0x000fe20000010000 */
[----:B------:R-:W-:Y:S01]  /*84f0*/  HMMA.16816.F32 R56, R164, R58, R108 ;  /* 0x0000003aa438723c */ /* 0x000fe2000000186c */
[----:B------:R-:W-:Y:S02]  /*8500*/  FADD.FTZ R2, R151, R2 ;  /* 0x0000000297027221 */ /* 0x000fe40000010000 */
[----:B------:R-:W-:-:S05]  /*8510*/  FADD.FTZ R0, R19, R0 ;  /* 0x0000000013007221 */ /* 0x000fca0000010000 */
[----:B------:R-:W-:Y:S01]  /*8520*/  HMMA.16816.F32 R64, R164, R66, R116 ;  /* 0x00000042a440723c */ /* 0x000fe20000001874 */
[----:B------:R-:W-:Y:S02]  /*8530*/  FADD.FTZ R243, R243, R2 ;  /* 0x00000002f3f37221 */ /* 0x000fe40000010000 */
[----:B------:R-:W-:-:S05]  /*8540*/  FADD.FTZ R250, R250, R0 ;  /* 0x00000000fafa7221 */ /* 0x000fca0000010000 */
[C---:B-1----:R-:W-:Y:S08]  /*8550*/  HMMA.16816.F32 R92, R164.reuse, R96, R236 ;  /* 0x00000060a45c723c */ /* 0x042ff000000018ec */
[C---:B--2---:R-:W-:Y:S08]  /*8560*/  HMMA.16816.F32 R108, R164.reuse, R112, R188 ;  /* 0x00000070a46c723c */ /* 0x044ff000000018bc */
[C---:B------:R-:W-:Y:S08]  /*8570*/  HMMA.16816.F32 R116, R164.reuse, R120, R180 ;  /* 0x00000078a474723c */ /* 0x040ff000000018b4 */
[C---:B---3--:R-:W-:Y:S08]  /*8580*/  HMMA.16816.F32 R124, R164.reuse, R128, R172 ;  /* 0x00000080a47c723c */ /* 0x048ff000000018ac */
[C---:B------:R-:W-:Y:S08]  /*8590*/  HMMA.16816.F32 R132, R164.reuse, R136, R168 ;  /* 0x00000088a484723c */ /* 0x040ff000000018a8 */
[C---:B----4-:R-:W-:Y:S08]  /*85a0*/  HMMA.16816.F32 R140, R164.reuse, R160, R140 ;  /* 0x000000a0a48c723c */ /* 0x050ff0000000188c */
        /* <DEDUP_REMOVED lines=11> */
[----:B------:R-:W3:Y:S04]  /*8660*/  LDL R13, [R1+0x20] ;  /* 0x00002000010d7983 */ /* 0x000ee80000100800 */
[----:B------:R-:W4:Y:S04]  /*8670*/  LDL.64 R244, [R1+0x40] ;  /* 0x0000400001f47983 */ /* 0x000f280000100a00 */
[----:B------:R-:W4:Y:S04]  /*8680*/  LDL.64 R246, [R1+0x50] ;  /* 0x0000500001f67983 */ /* 0x000f280000100a00 */
[----:B------:R-:W4:Y:S04]  /*8690*/  LDL R14, [R1+0x24] ;  /* 0x00002400010e7983 */ /* 0x000f280000100800 */
[----:B------:R-:W4:Y:S01]  /*86a0*/  LDL R242, [R1+0x28] ;  /* 0x0000280001f27983 */ /* 0x000f220000100800 */
[----:B------:R-:W-:Y:S01]  /*86b0*/  UIADD3 UR30, UR9, -0x2, URZ ;  /* 0xfffffffe091e7890 */ /* 0x000fe2000fffe03f */
[----:B------:R-:W-:-:S04]  /*86c0*/  DEPBAR.LE SB0, 0x0 ;  /* 0x000080000000791a */ /* 0x000fc80000000000 */
[----:B------:R-:W-:Y:S01]  /*86d0*/  USHF.R.S32.HI UR7, URZ, 0x1f, UR30 ;  /* 0x0000001f3f077899 */ /* 0x000fe2000801141e */
[----:B------:R-:W-:Y:S01]  /*86e0*/  IMAD.U32 R0, RZ, RZ, UR30 ;  /* 0x0000001eff007e24 */ /* 0x000fe2000f8e00ff */
[----:B------:R-:W-:-:S04]  /*86f0*/  UIMAD UR6, UR5, UR30, URZ ;  /* 0x0000001e050672a4 */ /* 0x000fc8000f8e023f */
[----:B------:R-:W-:Y:S01]  /*8700*/  UIMAD UR6, UR7, UR20, UR6 ;  /* 0x00000014070672a4 */ /* 0x000fe2000f8e0206 */
[----:B------:R-:W-:Y:S01]  /*8710*/  BAR.SYNC.DEFER_BLOCKING 0x0 ;  /* 0x0000000000007b1d */ /* 0x000fe20000010000 */
[----:B--2---:R-:W-:Y:S02]  /*8720*/  ISETP.GE.AND P6, PT, R8, c[0x0][0x220], PT ;  /* 0x0000880008007a0c */ /* 0x004fe40003fc6270 */
[----:B---3--:R-:W-:Y:S01]  /*8730*/  ISETP.GE.AND P4, PT, R13, c[0x0][0x220], PT ;  /* 0x000088000d007a0c */ /* 0x008fe20003f86270 */
[----:B----4-:R-:W-:Y:S02]  /*8740*/  IMAD.MOV.U32 R5, RZ, RZ, R245 ;  /* 0x000000ffff057224 */ /* 0x010fe400078e00f5 */
[----:B------:R-:W-:Y:S01]  /*8750*/  IMAD.MOV.U32 R4, RZ, RZ, R246 ;  /* 0x000000ffff047224 */ /* 0x000fe200078e00f6 */
[----:B------:R-:W-:-:S03]  /*8760*/  ISETP.GE.AND P5, PT, R14, c[0x0][0x220], PT ;  /* 0x000088000e007a0c */ /* 0x000fc60003fa6270 */
[----:B------:R-:W-:Y:S01]  /*8770*/  IMAD.WIDE.U32 R4, R0, UR20, R4 ;  /* 0x0000001400047c25 */ /* 0x000fe2000f8e0004 */
[----:B------:R-:W-:-:S04]  /*8780*/  ISETP.GE.AND P3, PT, R242, c[0x0][0x220], PT ;  /* 0x00008800f2007a0c */ /* 0x000fc80003f66270 */
[----:B------:R-:W-:Y:S02]  /*8790*/  IADD3 R0, R5, UR6, RZ ;  /* 0x0000000605007c10 */ /* 0x000fe4000fffe0ff */
[C---:B------:R-:W-:Y:S02]  /*87a0*/  @!P6 LEA R168, P2, R4.reuse, c[0x0][0x170], 0x1 ;  /* 0x00005c0004a8ea11 */ /* 0x040fe400078408ff */
[C---:B------:R-:W-:Y:S02]  /*87b0*/  @!P4 LEA R32, P0, R4.reuse, c[0x0][0x170], 0x1 ;  /* 0x00005c000420ca11 */ /* 0x040fe400078008ff */
[C---:B------:R-:W-:Y:S02]  /*87c0*/  @!P6 LEA.HI.X R169, R4.reuse, c[0x0][0x174], R0, 0x1, P2 ;  /* 0x00005d0004a9ea11 */ /* 0x040fe400010f0c00 */
[C---:B------:R-:W-:Y:S02]  /*87d0*/  @!P5 LEA R34, P1, R4.reuse, c[0x0][0x170], 0x1 ;  /* 0x00005c000422da11 */ /* 0x040fe400078208ff */
[----:B------:R-:W-:-:S02]  /*87e0*/  IADD3 R2, P2, R4, UR15, RZ ;  /* 0x0000000f04027c10 */ /* 0x000fc4000ff5e0ff */
[C-C-:B------:R-:W-:Y:S02]  /*87f0*/  @!P4 LEA.HI.X R33, R4.reuse, c[0x0][0x174], R0.reuse, 0x1, P0 ;  /* 0x00005d000421ca11 */ /* 0x140fe400000f0c00 */
[----:B------:R-:W-:Y:S02]  /*8800*/  @!P5 LEA.HI.X R35, R4, c[0x0][0x174], R0, 0x1, P1 ;  /* 0x00005d000423da11 */ /* 0x000fe400008f0c00 */
[----:B------:R-:W-:Y:S02]  /*8810*/  IADD3.X R5, R0, UR10, RZ, P2, !PT ;  /* 0x0000000a00057c10 */ /* 0x000fe400097fe4ff */
[----:B------:R-:W-:Y:S02]  /*8820*/  @!P6 LEA R150, P0, R2, c[0x0][0x170], 0x1 ;  /* 0x00005c000296ea11 */ /* 0x000fe400078008ff */
[----:B------:R-:W-:Y:S02]  /*8830*/  @!P3 LEA R30, P1, R4, c[0x0][0x170], 0x1 ;  /* 0x00005c00041eba11 */ /* 0x000fe400078208ff */
[C---:B------:R-:W-:Y:S01]  /*8840*/  @!P5 LEA R28, P2, R2.reuse, c[0x0][0x170], 0x1 ;  /* 0x00005c00021cda11 */ /* 0x040fe200078408ff */
[----:B------:R-:W-:Y:S01]  /*8850*/  @P6 STS.128 [R223+0x10000], RZ ;  /* 0x010000ffdf006388 */ /* 0x000fe20000000c00 */
[----:B------:R-:W-:-:S02]  /*8860*/  @!P6 LEA.HI.X R151, R2, c[0x0][0x174], R5, 0x1, P0 ;  /* 0x00005d000297ea11 */ /* 0x000fc400000f0c05 */
[----:B------:R-:W-:Y:S01]  /*8870*/  @!P3 LEA.HI.X R31, R4, c[0x0][0x174], R0, 0x1, P1 ;  /* 0x00005d00041fba11 */ /* 0x000fe200008f0c00 */
[----:B------:R-:W-:Y:S01]  /*8880*/  @!PT LDS RZ, [RZ] ;  /* 0x00000000fffff984 */ /* 0x000fe20000000800 */
[----:B------:R-:W-:Y:S01]  /*8890*/  @!PT LDS RZ, [RZ] ;  /* 0x00000000fffff984 */ /* 0x000fe20000000800 */
[----:B------:R-:W-:Y:S01]  /*88a0*/  @!PT LDS RZ, [RZ] ;  /* 0x00000000fffff984 */ /* 0x000fe20000000800 */
[----:B------:R1:W-:Y:S01]  /*88b0*/  @!P6 LDGSTS.E.BYPASS.LTC128B.128 [R223+0x10000], [R168.64] ;  /* 0x10000000a8dfefae */ /* 0x0003e2000b901d56 */
[C---:B------:R-:W-:Y:S02]  /*88c0*/  @!P3 LEA R24, P0, R2.reuse, c[0x0][0x170], 0x1 ;  /* 0x00005c000218ba11 */ /* 0x040fe400078008ff */
[C-C-:B------:R-:W-:Y:S01]  /*88d0*/  @!P5 LEA.HI.X R29, R2.reuse, c[0x0][0x174], R5.reuse, 0x1, P2 ;  /* 0x00005d00021dda11 */ /* 0x140fe200010f0c05 */
[----:B------:R-:W-:Y:S01]  /*88e0*/  @P5 STS.128 [R223+0x12000], RZ ;  /* 0x012000ffdf005388 */ /* 0x000fe20000000c00 */
[C---:B------:R-:W-:Y:S02]  /*88f0*/  IADD3 R0, P2, R2.reuse, UR15, RZ ;  /* 0x0000000f02007c10 */ /* 0x040fe4000ff5e0ff */
[C---:B------:R-:W-:Y:S01]  /*8900*/  @!P4 LEA R26, P1, R2.reuse, c[0x0][0x170], 0x1 ;  /* 0x00005c00021aca11 */ /* 0x040fe200078208ff */
[----:B------:R-:W-:Y:S01]  /*8910*/  @!PT LDS RZ, [RZ] ;  /* 0x00000000fffff984 */ /* 0x000fe20000000800 */
[----:B------:R-:W-:Y:S01]  /*8920*/  @!PT LDS RZ, [RZ] ;  /* 0x00000000fffff984 */ /* 0x000fe20000000800 */
[----:B------:R-:W-:Y:S01]  /*8930*/  @!PT LDS RZ, [RZ] ;  /* 0x00000000fffff984 */ /* 0x000fe20000000800 */
[----:B------:R2:W-:Y:S01]  /*8940*/  @!P5 LDGSTS.E.BYPASS.LTC128B.128 [R223+0x12000], [R34.64+0x80] ;  /* 0x1200008022dfdfae */ /* 0x0005e2000b901d56 */
[----:B------:R-:W-:-:S03]  /*8950*/  @!P3 LEA.HI.X R25, R2, c[0x0][0x174], R5, 0x1, P0 ;  /* 0x00005d000219ba11 */ /* 0x000fc600000f0c05 */
[----:B------:R-:W-:Y:S01]  /*8960*/  @P4 STS.128 [R223+0x14000], RZ ;  /* 0x014000ffdf004388 */ /* 0x000fe20000000c00 */
[----:B------:R-:W-:Y:S02]  /*8970*/  IADD3.X R4, R5, UR10, RZ, P2, !PT ;  /* 0x0000000a05047c10 */ /* 0x000fe400097fe4ff */
[C---:B------:R-:W-:Y:S01]  /*8980*/  @!P6 LEA R22, P0, R0.reuse, c[0x0][0x170], 0x1 ;  /* 0x00005c000016ea11 */ /* 0x040fe200078008ff */
[----:B------:R-:W-:Y:S01]  /*8990*/  @!PT LDS RZ, [RZ] ;  /* 0x00000000fffff984 */ /* 0x000fe20000000800 */
[----:B------:R-:W-:Y:S01]  /*89a0*/  @!PT LDS RZ, [RZ] ;  /* 0x00000000fffff984 */ /* 0x000fe20000000800 */
[----:B------:R-:W-:Y:S01]  /*89b0*/  @!PT LDS RZ, [RZ] ;  /* 0x00000000fffff984 */ /* 0x000fe20000000800 */
[----:B------:R2:W-:Y:S01]  /*89c0*/  @!P4 LDGSTS.E.BYPASS.LTC128B.128 [R223+0x14000], [R32.64+0x100] ;  /* 0x1400010020dfcfae */ /* 0x0005e2000b901d56 */
[----:B------:R-:W-:-:S03]  /*89d0*/  @!P5 LEA R20, P2, R0, c[0x0][0x170], 0x1 ;  /* 0x00005c000014da11 */ /* 0x000fc600078408ff */
[----:B------:R-:W-:Y:S01]  /*89e0*/  @P3 STS.128 [R223+0x16000], RZ ;  /* 0x016000ffdf003388 */ /* 0x000fe20000000c00 */
[----:B------:R-:W-:-:S03]  /*89f0*/  @!P4 LEA.HI.X R27, R2, c[0x0][0x174], R5, 0x1, P1 ;  /* 0x00005d00021bca11 */ /* 0x000fc600008f0c05 */
[----:B------:R-:W-:Y:S01]  /*8a00*/  @!PT LDS RZ, [RZ] ;  /* 0x00000000fffff984 */ /* 0x000fe20000000800 */
[----:B------:R-:W-:Y:S01]  /*8a10*/  @!PT LDS RZ, [RZ] ;  /* 0x00000000fffff984 */ /* 0x000fe20000000800 */
[----:B------:R-:W-:Y:S01]  /*8a20*/  @!PT LDS RZ, [RZ] ;  /* 0x00000000fffff984 */ /* 0x000fe20000000800 */
[----:B------:R3:W-:Y:S01]  /*8a30*/  @!P3 LDGSTS.E.BYPASS.LTC128B.128 [R223+0x16000], [R30.64+0x180] ;  /* 0x160001801edfbfae */ /* 0x0007e2000b901d56 */
[----:B------:R-:W-:-:S03]  /*8a40*/  @!P6 LEA.HI.X R23, R0, c[0x0][0x174], R4, 0x1, P0 ;  /* 0x00005d000017ea11 */ /* 0x000fc600000f0c04 */
[----:B------:R-:W-:Y:S01]  /*8a50*/  @P6 STS.128 [R223+0x10800], RZ ;  /* 0x010800ffdf006388 */ /* 0x000fe20000000c00 */
[----:B------:R-:W-:-:S03]  /*8a60*/  @!P4 LEA R18, P1, R0, c[0x0][0x170], 0x1 ;  /* 0x00005c000012ca11 */ /* 0x000fc600078208ff */
[----:B------:R-:W-:Y:S01]  /*8a70*/  @!PT LDS RZ, [RZ] ;  /* 0x00000000fffff984 */ /* 0x000fe20000000800 */
[----:B------:R-:W-:Y:S01]  /*8a80*/  @!PT LDS RZ, [RZ] ;  /* 0x00000000fffff984 */ /* 0x000fe20000000800 */
[----:B------:R-:W-:Y:S01]  /*8a90*/  @!PT LDS RZ, [RZ] ;  /* 0x00000000fffff984 */ /* 0x000fe20000000800 */
[----:B------:R4:W-:Y:S01]  /*8aa0*/  @!P6 LDGSTS.E.BYPASS.LTC128B.128 [R223+0x10800], [R150.64] ;  /* 0x1080000096dfefae */ /* 0x0009e2000b901d56 */
[C---:B------:R-:W-:Y:S02]  /*8ab0*/  @!P3 LEA R14, P0, R0.reuse, c[0x0][0x170], 0x1 ;  /* 0x00005c00000eba11 */ /* 0x040fe400078008ff */
[C---:B------:R-:W-:Y:S01]  /*8ac0*/  @!P5 LEA.HI.X R21, R0.reuse, c[0x0][0x174], R4, 0x1, P2 ;  /* 0x00005d000015da11 */ /* 0x040fe200010f0c04 */
[----:B------:R-:W-:Y:S01]  /*8ad0*/  @P5 STS.128 [R223+0x12800], RZ ;  /* 0x012800ffdf005388 */ /* 0x000fe20000000c00 */
[----:B------:R-:W-:-:S03]  /*8ae0*/  IADD3 R2, P2, R0, UR15, RZ ;  /* 0x0000000f00027c10 */ /* 0x000fc6000ff5e0ff */
[----:B------:R-:W-:Y:S01]  /*8af0*/  @!PT LDS RZ, [RZ] ;  /* 0x00000000fffff984 */ /* 0x000fe20000000800 */
[----:B------:R-:W-:Y:S01]  /*8b00*/  @!PT LDS RZ, [RZ] ;  /* 0x00000000fffff984 */ /* 0x000fe20000000800 */
[----:B------:R-:W-:Y:S01]  /*8b10*/  @!PT LDS RZ, [RZ] ;  /* 0x00000000fffff984 */ /* 0x000fe20000000800 */
[----:B------:R3:W-:Y:S01]  /*8b20*/  @!P5 LDGSTS.E.BYPASS.LTC128B.128 [R223+0x12800], [R28.64+0x80] ;  /* 0x128000801cdfdfae */ /* 0x0007e2000b901d56 */
[----:B------:R-:W-:-:S03]  /*8b30*/  @!P4 LEA.HI.X R19, R0, c[0x0][0x174], R4, 0x1, P1 ;  /* 0x00005d000013ca11 */ /* 0x000fc600008f0c04 */
[----:B------:R-:W-:Y:S01]  /*8b40*/  @P4 STS.128 [R223+0x14800], RZ ;  /* 0x014800ffdf004388 */ /* 0x000fe20000000c00 */
[----:B------:R-:W-:-:S03]  /*8b50*/  @!P3 LEA.HI.X R15, R0, c[0x0][0x174], R4, 0x1, P0 ;  /* 0x00005d00000fba11 */ /* 0x000fc600000f0c04 */
[----:B------:R-:W-:Y:S01]  /*8b60*/  @!PT LDS RZ, [RZ] ;  /* 0x00000000fffff984 */ /* 0x000fe20000000800 */
[----:B------:R-:W-:Y:S01]  /*8b70*/  @!PT LDS RZ, [RZ] ;  /* 0x00000000fffff984 */ /* 0x000fe20000000800 */
[----:B------:R-:W-:Y:S01]  /*8b80*/  @!PT LDS RZ, [RZ] ;  /* 0x00000000fffff984 */ /* 0x000fe20000000800 */
[----:B------:R1:W-:Y:S01]  /*8b90*/  @!P4 LDGSTS.E.BYPASS.LTC128B.128 [R223+0x14800], [R26.64+0x100] ;  /* 0x148001001adfcfae */ /* 0x0003e2000b901d56 */
[----:B------:R-:W-:-:S03]  /*8ba0*/  IADD3.X R4, R4, UR10, RZ, P2, !PT ;  /* 0x0000000a04047c10 */ /* 0x000fc600097fe4ff */
[----:B------:R-:W-:Y:S01]  /*8bb0*/  @P3 STS.128 [R223+0x16800], RZ ;  /* 0x016800ffdf003388 */ /* 0x000fe20000000c00 */
[----:B------:R-:W-:-:S03]  /*8bc0*/  @!P6 LEA R12, P0, R2, c[0x0][0x170], 0x1 ;  /* 0x00005c00020cea11 */ /* 0x000fc600078008ff */
[----:B------:R-:W-:Y:S01]  /*8bd0*/  @!PT LDS RZ, [RZ] ;  /* 0x00000000fffff984 */ /* 0x000fe20000000800 */
[----:B------:R-:W-:Y:S01]  /*8be0*/  @!PT LDS RZ, [RZ] ;  /* 0x00000000fffff984 */ /* 0x000fe20000000800 */
[----:B------:R-:W-:Y:S01]  /*8bf0*/  @!PT LDS RZ, [RZ] ;  /* 0x00000000fffff984 */ /* 0x000fe20000000800 */
[----:B------:R1:W-:Y:S01]  /*8c00*/  @!P3 LDGSTS.E.BYPASS.LTC128B.128 [R223+0x16800], [R24.64+0x180] ;  /* 0x1680018018dfbfae */ /* 0x0003e2000b901d56 */
[----:B------:R-:W-:-:S03]  /*8c10*/  @!P5 LEA R10, P2, R2, c[0x0][0x170], 0x1 ;  /* 0x00005c00020ada11 */ /* 0x000fc600078408ff */
[----:B------:R-:W-:Y:S01]  /*8c20*/  @P6 STS.128 [R223+0x11000], RZ ;  /* 0x011000ffdf006388 */ /* 0x000fe20000000c00 */
[----:B------:R-:W-:-:S03]  /*8c30*/  @!P4 LEA R8, P1, R2, c[0x0][0x170], 0x1 ;  /* 0x00005c000208ca11 */ /* 0x000fc600078208ff */
[----:B------:R-:W-:Y:S01]  /*8c40*/  @!PT LDS RZ, [RZ] ;  /* 0x00000000fffff984 */ /* 0x000fe20000000800 */
[----:B------:R-:W-:Y:S01]  /*8c50*/  @!PT LDS RZ, [RZ] ;  /* 0x00000000fffff984 */ /* 0x000fe20000000800 */
[----:B------:R-:W-:Y:S01]  /*8c60*/  @!PT LDS RZ, [RZ] ;  /* 0x00000000fffff984 */ /* 0x000fe20000000800 */
[----:B------:R1:W-:Y:S01]  /*8c70*/  @!P6 LDGSTS.E.BYPASS.LTC128B.128 [R223+0x11000], [R22.64] ;  /* 0x1100000016dfefae */ /* 0x0003e2000b901d56 */
[----:B------:R-:W-:-:S03]  /*8c80*/  @!P6 LEA.HI.X R13, R2, c[0x0][0x174], R4, 0x1, P0 ;  /* 0x00005d00020dea11 */ /* 0x000fc600000f0c04 */
[----:B------:R-:W-:Y:S01]  /*8c90*/  @P5 STS.128 [R223+0x13000], RZ ;  /* 0x013000ffdf005388 */ /* 0x000fe20000000c00 */
[----:B------:R-:W-:-:S03]  /*8ca0*/  @!P3 LEA R6, P0, R2, c[0x0][0x170], 0x1 ;  /* 0x00005c000206ba11 */ /* 0x000fc600078008ff */
        /* <DEDUP_REMOVED lines=10> */
[----:B------:R1:W-:Y:S04]  /*8d50*/  @!P4 LDGSTS.E.BYPASS.LTC128B.128 [R223+0x15000], [R18.64+0x100] ;  /* 0x1500010012dfcfae */ /* 0x0003e8000b901d56 */
[----:B------:R-:W-:Y:S01]  /*8d60*/  @P3 STS.128 [R223+0x17000], RZ ;  /* 0x017000ffdf003388 */ /* 0x000fe20000000c00 */
[----:B------:R-:W-:-:S03]  /*8d70*/  @!P3 LEA.HI.X R7, R2, c[0x0][0x174], R4, 0x1, P0 ;  /* 0x00005d000207ba11 */ /* 0x000fc600000f0c04 */
        /* <DEDUP_REMOVED lines=24> */
[----:B-1---5:R-:W-:Y:S04]  /*8f00*/  LDSM.16.M88.4 R20, [R196+0x8000] ;  /* 0x00800000c414783b */ /* 0x022fe80000000200 */
[----:B------:R-:W-:Y:S04]  /*8f10*/  LDSM.16.M88.4 R12, [R196+0x8800] ;  /* 0x00880000c40c783b */ /* 0x000fe80000000200 */
[----:B------:R-:W-:Y:S04]  /*8f20*/  LDSM.16.M88.4 R168, [R196+0x9000] ;  /* 0x00900000c4a8783b */ /* 0x000fe80000000200 */
[----:B------:R-:W-:Y:S04]  /*8f30*/  LDSM.16.M88.4 R176, [R196+0x9800] ;  /* 0x00980000c4b0783b */ /* 0x000fe80000000200 */
[----:B--2---:R-:W-:Y:S04]  /*8f40*/  LDSM.16.M88.4 R8, [R204] ;  /* 0x00000000cc08783b */ /* 0x004fe80000000200 */
[----:B------:R-:W-:Y:S04]  /*8f50*/  LDSM.16.M88.4 R172, [R207] ;  /* 0x00000000cfac783b */ /* 0x000fe80000000200 */
[----:B---3--:R-:W1:Y:S04]  /*8f60*/  LDSM.16.M88.4 R4, [R203] ;  /* 0x00000000cb04783b */ /* 0x008e680000000200 */
[----:B------:R-:W2:Y:S04]  /*8f70*/  LDSM.16.M88.4 R180, [R222] ;  /* 0x00000000deb4783b */ /* 0x000ea80000000200 */
[----:B------:R-:W3:Y:S04]  /*8f80*/  LDSM.16.M88.4 R188, [R221] ;  /* 0x00000000ddbc783b */ /* 0x000ee80000000200 */
[----:B------:R-:W2:Y:S04]  /*8f90*/  LDSM.16.M88.4 R232, [R220] ;  /* 0x00000000dce8783b */ /* 0x000ea80000000200 */
[----:B------:R-:W-:Y:S04]  /*8fa0*/  LDSM.16.M88.4 R236, [R202+0x9800] ;  /* 0x00980000caec783b */ /* 0x000fe80000000200 */
[----:B------:R-:W-:Y:S04]  /*8fb0*/  LDSM.16.M88.4 R244, [R201] ;  /* 0x00000000c9f4783b */ /* 0x000fe80000000200 */
[----:B------:R-:W2:Y:S01]  /*8fc0*/  S2R R242, SR_TID.X ;  /* 0x0000000000f27919 */ /* 0x000ea20000002100 */
[----:B------:R-:W-:-:S03]  /*8fd0*/  IMAD.U32 R0, RZ, RZ, UR30 ;  /* 0x0000001eff007e24 */ /* 0x000fc6000f8e00ff */
[----:B------:R-:W0:Y:S01]  /*8fe0*/  LDGDEPBAR ;  /* 0x00000000000079af */ /* 0x000e220000000000 */
        /* <DEDUP_REMOVED lines=8> */
[----:B------:R-:W-:Y:S07]  /*9070*/  LDSM.16.M88.4 R4, [R206] ;  /* 0x00000000ce04783b */ /* 0x000fee0000000200 */
[C---:B------:R-:W-:Y:S01]  /*9080*/  HMMA.16816.F32 R224, R8.reuse, R172, R32 ;  /* 0x000000ac08e0723c */ /* 0x040fe20000001820 */
[----:B------:R-:W1:Y:S07]  /*9090*/  LDSM.16.M88.4 R32, [R202+0x8000] ;  /* 0x00800000ca20783b */ /* 0x000e6e0000000200 */
[C---:B------:R-:W-:Y:S01]  /*90a0*/  HMMA.16816.F32 R176, R8.reuse, R174, R28 ;  /* 0x000000ae08b0723c */ /* 0x040fe2000000181c */
[----:B------:R-:W1:Y:S07]  /*90b0*/  LDSM.16.M88.4 R28, [R202+0x8800] ;  /* 0x00880000ca1c783b */ /* 0x000e6e0000000200 */
[C---:B--2---:R-:W-:Y:S01]  /*90c0*/  HMMA.16816.F32 R172, R8.reuse, R180, R24 ;  /* 0x000000b408ac723c */ /* 0x044fe20000001818 */
[----:B------:R-:W2:Y:S07]  /*90d0*/  LDSM.16.M88.4 R24, [R202+0x9000] ;  /* 0x00900000ca18783b */ /* 0x000eae0000000200 */
[C---:B------:R-:W-:Y:S08]  /*90e0*/  HMMA.16816.F32 R168, R8.reuse, R182, R20 ;  /* 0x000000b608a8723c */ /* 0x040ff00000001814 */
[C---:B---3--:R-:W-:Y:S08]  /*90f0*/  HMMA.16816.F32 R20, R8.reuse, R188, R12 ;  /* 0x000000bc0814723c */ /* 0x048ff0000000180c */
[C---:B------:R-:W-:Y:S08]  /*9100*/  HMMA.16816.F32 R12, R8.reuse, R190, R184 ;  /* 0x000000be080c723c */ /* 0x040ff000000018b8 */
[C---:B------:R-:W-:Y:S08]  /*9110*/  HMMA.16816.F32 R180, R8.reuse, R232, R228 ;  /* 0x000000e808b4723c */ /* 0x040ff000000018e4 */
[----:B------:R-:W-:Y:S01]  /*9120*/  HMMA.16816.F32 R192, R8, R234, R192 ;  /* 0x000000ea08c0723c */ /* 0x000fe200000018c0 */
[----:B------:R-:W3:Y:S07]  /*9130*/  LDSM.16.M88.4 R8, [R205] ;  /* 0x00000000cd08783b */ /* 0x000eee0000000200 */
[C---:B-1----:R-:W-:Y:S01]  /*9140*/  HMMA.16816.F32 R184, R4.reuse, R34, R176 ;  /* 0x0000002204b8723c */ /* 0x042fe200000018b0 */
[----:B------:R-:W1:Y:S07]  /*9150*/  LDSM.16.M88.4 R176, [R201+0x800] ;  /* 0x00080000c9b0783b */ /* 0x000e6e0000000200 */
[C---:B------:R-:W-:Y:S01]  /*9160*/  HMMA.16816.F32 R232, R4.reuse, R28, R172 ;  /* 0x0000001c04e8723c */ /* 0x040fe200000018ac */
[----:B------:R-:W1:Y:S07]  /*9170*/  LDSM.16.M88.4 R172, [R201+0x1000] ;  /* 0x00100000c9ac783b */ /* 0x000e6e0000000200 */
[C---:B------:R-:W-:Y:S01]  /*9180*/  HMMA.16816.F32 R228, R4.reuse, R30, R168 ;  /* 0x0000001e04e4723c */ /* 0x040fe200000018a8 */
[----:B------:R-:W1:Y:S07]  /*9190*/  LDSM.16.M88.4 R168, [R201+0x1800] ;  /* 0x00180000c9a8783b */ /* 0x000e6e0000000200 */
[C---:B------:R-:W-:Y:S08]  /*91a0*/  HMMA.16816.F32 R224, R4.reuse, R32, R224 ;  /* 0x0000002004e0723c */ /* 0x040ff000000018e0 */
[C---:B--2---:R-:W-:Y:S01]  /*91b0*/  HMMA.16816.F32 R188, R4.reuse, R24, R20 ;  /* 0x0000001804bc723c */ /* 0x044fe20000001814 */
[----:B------:R-:W-:Y:S07]  /*91c0*/  LDSM.16.M88.4 R20, [R196+0xa000] ;  /* 0x00a00000c414783b */ /* 0x000fee0000000200 */
[C---:B------:R-:W-:Y:S08]  /*91d0*/  HMMA.16816.F32 R32, R4.reuse, R26, R12 ;  /* 0x0000001a0420723c */ /* 0x040ff0000000180c */
[C---:B------:R-:W-:Y:S08]  /*91e0*/  HMMA.16816.F32 R28, R4.reuse, R236, R180 ;  /* 0x000000ec041c723c */ /* 0x040ff000000018b4 */
[----:B------:R-:W-:Y:S01]  /*91f0*/  HMMA.16816.F32 R24, R4, R238, R192 ;  /* 0x000000ee0418723c */ /* 0x000fe200000018c0 */
[----:B------:R-:W2:Y:S04]  /*9200*/  LDSM.16.M88.4 R4, [R203+0x2000] ;  /* 0x00200000cb04783b */ /* 0x000ea80000000200 */
[----:B------:R-:W-:Y:S03]  /*9210*/  LDSM.16.M88.4 R192, [R196+0xb800] ;  /* 0x00b80000c4c0783b */ /* 0x000fe60000000200 */
[C---:B---3--:R-:W-:Y:S01]  /*9220*/  HMMA.16816.F32 R12, R8.reuse, R244, R224 ;  /* 0x000000f4080c723c */ /* 0x048fe200000018e0 */
[----:B------:R-:W-:Y:S07]  /*9230*/  LDSM.16.M88.4 R224, [R196+0xb000] ;  /* 0x00b00000c4e0783b */ /* 0x000fee0000000200 */
[C---:B------:R-:W-:Y:S01]  /*9240*/  HMMA.16816.F32 R180, R8.reuse, R246, R184 ;  /* 0x000000f608b4723c */ /* 0x040fe200000018b8 */
[----:B------:R-:W3:Y:S07]  /*9250*/  LDSM.16.M88.4 R244, [R196+0xa800] ;  /* 0x00a80000c4f4783b */ /* 0x000eee0000000200 */
[C---:B-1----:R-:W-:Y:S08]  /*9260*/  HMMA.16816.F32 R184, R8.reuse, R176, R232 ;  /* 0x000000b008b8723c */ /* 0x042ff000000018e8 */
[C---:B------:R-:W-:Y:S08]  /*9270*/  HMMA.16816.F32 R232, R8.reuse, R178, R228 ;  /* 0x000000b208e8723c */ /* 0x040ff000000018e4 */
[C---:B------:R-:W-:Y:S08]  /*9280*/  HMMA.16816.F32 R236, R8.reuse, R172, R188 ;  /* 0x000000ac08ec723c */ /* 0x040ff000000018bc */
[C---:B------:R-:W-:Y:S01]  /*9290*/  HMMA.16816.F32 R228, R8.reuse, R174, R32 ;  /* 0x000000ae08e4723c */ /* 0x040fe20000001820 */
[----:B------:R-:W-:Y:S07]  /*92a0*/  LDSM.16.M88.4 R32, [R219] ;  /* 0x00000000db20783b */ /* 0x000fee0000000200 */
[C---:B------:R-:W-:Y:S01]  /*92b0*/  HMMA.16816.F32 R188, R8.reuse, R168, R28 ;  /* 0x000000a808bc723c */ /* 0x040fe2000000181c */
[----:B------:R-:W-:Y:S07]  /*92c0*/  LDSM.16.M88.4 R28, [R218] ;  /* 0x00000000da1c783b */ /* 0x000fee0000000200 */
[----:B------:R-:W-:Y:S01]  /*92d0*/  HMMA.16816.F32 R176, R8, R170, R24 ;  /* 0x000000aa08b0723c */ /* 0x000fe20000001818 */
[----:B------:R-:W1:Y:S07]  /*92e0*/  LDSM.16.M88.4 R8, [R204+0x2000] ;  /* 0x00200000cc08783b */ /* 0x000e6e0000000200 */
[C---:B--2---:R-:W-:Y:S08]  /*92f0*/  HMMA.16816.F32 R168, R4.reuse, R20, R12 ;  /* 0x0000001404a8723c */ /* 0x044ff0000000180c */
[C---:B------:R-:W-:Y:S08]  /*9300*/  HMMA.16816.F32 R24, R4.reuse, R22, R180 ;  /* 0x000000160418723c */ /* 0x040ff000000018b4 */
[C---:B---3--:R-:W-:Y:S08]  /*9310*/  HMMA.16816.F32 R20, R4.reuse, R244, R184 ;  /* 0x000000f40414723c */ /* 0x048ff000000018b8 */
[C---:B------:R-:W-:Y:S01]  /*9320*/  HMMA.16816.F32 R12, R4.reuse, R246, R232 ;  /* 0x000000f6040c723c */ /* 0x040fe200000018e8 */
[----:B------:R-:W2:Y:S07]  /*9330*/  LDSM.16.M88.4 R244, [R217] ;  /* 0x00000000d9f4783b */ /* 0x000eae0000000200 */
[C---:B------:R-:W-:Y:S01]  /*9340*/  HMMA.16816.F32 R232, R4.reuse, R192, R188 ;  /* 0x000000c004e8723c */ /* 0x040fe200000018bc */
[----:B------:R-:W3:Y:S07]  /*9350*/  LDSM.16.M88.4 R188, [R216] ;  /* 0x00000000d8bc783b */ /* 0x000eee0000000200 */
[C---:B------:R-:W-:Y:S01]  /*9360*/  HMMA.16816.F32 R172, R4.reuse, R224, R236 ;  /* 0x000000e004ac723c */ /* 0x040fe200000018ec */
[----:B------:R-:W-:Y:S07]  /*9370*/  LDSM.16.M88.4 R236, [R202+0xb800] ;  /* 0x00b80000caec783b */ /* 0x000fee0000000200 */
[C---:B------:R-:W-:Y:S01]  /*9380*/  HMMA.16816.F32 R228, R4.reuse, R226, R228 ;  /* 0x000000e204e4723c */ /* 0x040fe200000018e4 */
[----:B------:R-:W-:Y:S07]  /*9390*/  LDSM.16.M88.4 R224, [R202+0xa000] ;  /* 0x00a00000cae0783b */ /* 0x000fee0000000200 */
[----:B------:R-:W-:Y:S01]  /*93a0*/  HMMA.16816.F32 R192, R4, R194, R176 ;  /* 0x000000c204c0723c */ /* 0x000fe200000018b0 */
[----:B------:R-:W3:Y:S07]  /*93b0*/  LDSM.16.M88.4 R4, [R206+0x2000] ;  /* 0x00200000ce04783b */ /* 0x000eee0000000200 */
[C---:B-1----:R-:W-:Y:S01]  /*93c0*/  HMMA.16816.F32 R184, R8.reuse, R32, R168 ;  /* 0x0000002008b8723c */ /* 0x042fe200000018a8 */
[----:B------:R-:W1:Y:S07]  /*93d0*/  LDSM.16.M88.4 R168, [R202+0xa800] ;  /* 0x00a80000caa8783b */ /* 0x000e6e0000000200 */
[C---:B------:R-:W-:Y:S08]  /*93e0*/  HMMA.16816.F32 R176, R8.reuse, R28, R20 ;  /* 0x0000001c08b0723c */ /* 0x040ff00000001814 */
[C---:B------:R-:W-:Y:S01]  /*93f0*/  HMMA.16816.F32 R180, R8.reuse, R34, R24 ;  /* 0x0000002208b4723c */ /* 0x040fe20000001818 */
[----:B------:R-:W1:Y:S07]  /*9400*/  LDSM.16.M88.4 R32, [R202+0xb000] ;  /* 0x00b00000ca20783b */ /* 0x000e6e0000000200 */
[C---:B------:R-:W-:Y:S08]  /*9410*/  HMMA.16816.F32 R28, R8.reuse, R30, R12 ;  /* 0x0000001e081c723c */ /* 0x040ff0000000180c */
[C---:B--2---:R-:W-:Y:S08]  /*9420*/  HMMA.16816.F32 R24, R8.reuse, R244, R172 ;  /* 0x000000f40818723c */ /* 0x044ff000000018ac */
[C---:B------:R-:W-:Y:S01]  /*9430*/  HMMA.16816.F32 R20, R8.reuse, R246, R228 ;  /* 0x000000f60814723c */ /* 0x040fe200000018e4 */
[----:B------:R-:W-:Y:S07]  /*9440*/  LDSM.16.M88.4 R244, [R212] ;  /* 0x00000000d4f4783b */ /* 0x000fee0000000200 */
[C---:B---3--:R-:W-:Y:S01]  /*9450*/  HMMA.16816.F32 R12, R8.reuse, R188, R232 ;  /* 0x000000bc080c723c */ /* 0x048fe200000018e8 */
[----:B------:R-:W-:Y:S07]  /*9460*/  LDSM.16.M88.4 R232, [R201+0x2800] ;  /* 0x00280000c9e8783b */ /* 0x000fee0000000200 */
[----:B------:R-:W-:Y:S01]  /*9470*/  HMMA.16816.F32 R172, R8, R190, R192 ;  /* 0x000000be08ac723c */ /* 0x000fe200000018c0 */
[----:B------:R-:W-:Y:S04]  /*9480*/  LDSM.16.M88.4 R8, [R205+0x2000] ;  /* 0x00200000cd08783b */ /* 0x000fe80000000200 */
[----:B------:R-:W2:Y:S03]  /*9490*/  LDSM.16.M88.4 R192, [R201+0x2000] ;  /* 0x00200000c9c0783b */ /* 0x000ea60000000200 */
[C---:B------:R-:W-:Y:S08]  /*94a0*/  HMMA.16816.F32 R228, R4.reuse, R224, R184 ;  /* 0x000000e004e4723c */ /* 0x040ff000000018b8 */
[C---:B-1----:R-:W-:Y:S08]  /*94b0*/  HMMA.16816.F32 R188, R4.reuse, R168, R176 ;  /* 0x000000a804bc723c */ /* 0x042ff000000018b0 */
[C---:B------:R-:W-:Y:S01]  /*94c0*/  HMMA.16816.F32 R184, R4.reuse, R170, R28 ;  /* 0x000000aa04b8723c */ /* 0x040fe2000000181c */
[----:B------:R-:W1:Y:S07]  /*94d0*/  LDSM.16.M88.4 R168, [R201+0x3000] ;  /* 0x00300000c9a8783b */ /* 0x000e6e0000000200 */
[C---:B------:R-:W-:Y:S08]  /*94e0*/  HMMA.16816.F32 R224, R4.reuse, R226, R180 ;  /* 0x000000e204e0723c */ /* 0x040ff000000018b4 */
[C---:B------:R-:W-:Y:S01]  /*94f0*/  HMMA.16816.F32 R180, R4.reuse, R32, R24 ;  /* 0x0000002004b4723c */ /* 0x040fe20000001818 */
[----:B------:R-:W3:Y:S07]  /*9500*/  LDSM.16.M88.4 R24, [R201+0x3800] ;  /* 0x00380000c918783b */ /* 0x000eee0000000200 */
[C---:B------:R-:W-:Y:S01]  /*9510*/  HMMA.16816.F32 R176, R4.reuse, R34, R20 ;  /* 0x0000002204b0723c */ /* 0x040fe20000001814 */
[----:B------:R-:W-:Y:S07]  /*9520*/  LDSM.16.M88.4 R32, [R196+0xc000] ;  /* 0x00c00000c420783b */ /* 0x000fee0000000200 */
[C---:B------:R-:W-:Y:S08]  /*9530*/  HMMA.16816.F32 R28, R4.reuse, R236, R12 ;  /* 0x000000ec041c723c */ /* 0x040ff0000000180c */
[----:B------:R-:W-:Y:S01]  /*9540*/  HMMA.16816.F32 R20, R4, R238, R172 ;  /* 0x000000ee0414723c */ /* 0x000fe200000018ac */
[----:B------:R-:W3:Y:S04]  /*9550*/  LDSM.16.M88.4 R4, [R203+0x4000] ;  /* 0x00400000cb04783b */ /* 0x000ee80000000200 */
[----:B------:R-:W3:Y:S03]  /*9560*/  LDSM.16.M88.4 R236, [R196+0xd000] ;  /* 0x00d00000c4ec783b */ /* 0x000ee60000000200 */
[C---:B--2---:R-:W-:Y:S08]  /*9570*/  HMMA.16816.F32 R12, R8.reuse, R192, R228 ;  /* 0x000000c0080c723c */ /* 0x044ff000000018e4 */
[C---:B------:R-:W-:Y:S08]  /*9580*/  HMMA.16816.F32 R172, R8.reuse, R194, R224 ;  /* 0x000000c208ac723c */ /* 0x040ff000000018e0 */
[C---:B------:R-:W-:Y:S01]  /*9590*/  HMMA.16816.F32 R224, R8.reuse, R234, R184 ;  /* 0x000000ea08e0723c */ /* 0x040fe200000018b8 */
[----:B------:R-:W2:Y:S07]  /*95a0*/  LDSM.16.M88.4 R184, [R196+0xc800] ;  /* 0x00c80000c4b8783b */ /* 0x000eae0000000200 */
[C---:B-1----:R-:W-:Y:S08]  /*95b0*/  HMMA.16816.F32 R180, R8.reuse, R168, R180 ;  /* 0x000000a808b4723c */ /* 0x042ff000000018b4 */
[C---:B------:R-:W-:Y:S08]  /*95c0*/  HMMA.16816.F32 R228, R8.reuse, R232, R188 ;  /* 0x000000e808e4723c */ /* 0x040ff000000018bc */
[C---:B---3--:R-:W-:Y:S01]  /*95d0*/  HMMA.16816.F32 R232, R8.reuse, R24, R28 ;  /* 0x0000001808e8723c */ /* 0x048fe2000000181c */
[----:B------:R-:W1:Y:S07]  /*95e0*/  LDSM.16.M88.4 R28, [R196+0xd800] ;  /* 0x00d80000c41c783b */ /* 0x000e6e0000000200 */
[----:B------:R-:W-:Y:S01]  /*95f0*/  HMMA.16816.F32 R188, R8, R26, R20 ;  /* 0x0000001a08bc723c */ /* 0x000fe20000001814 */
[----:B------:R-:W-:Y:S07]  /*9600*/  LDSM.16.M88.4 R24, [R215] ;  /* 0x00000000d718783b */ /* 0x000fee0000000200 */
[----:B------:R-:W-:Y:S08]  /*9610*/  HMMA.16816.F32 R20, R4, R32, R12 ;  /* 0x000000200414723c */ /* 0x000ff0000000180c */
[----:B------:R-:W-:Y:S01]  /*9620*/  HMMA.16816.F32 R192, R8, R170, R176 ;  /* 0x000000aa08c0723c */ /* 0x000fe200000018b0 */
[----:B------:R-:W-:Y:S07]  /*9630*/  LDSM.16.M88.4 R8, [R204+0x4000] ;  /* 0x00400000cc08783b */ /* 0x000fee0000000200 */
[C---:B------:R-:W-:Y:S01]  /*9640*/  HMMA.16816.F32 R12, R4.reuse, R34, R172 ;  /* 0x00000022040c723c */ /* 0x040fe200000018ac */
[----:B------:R-:W3:Y:S07]  /*9650*/  LDSM.16.M88.4 R172, [R214] ;  /* 0x00000000d6ac783b */ /* 0x000eee0000000200 */
[C---:B------:R-:W-:Y:S01]  /*9660*/  HMMA.16816.F32 R176, R4.reuse, R236, R180 ;  /* 0x000000ec04b0723c */ /* 0x040fe200000018b4 */
[----:B------:R-:W3:Y:S07]  /*9670*/  LDSM.16.M88.4 R180, [R213] ;  /* 0x00000000d5b4783b */ /* 0x000eee0000000200 */
[C---:B--2---:R-:W-:Y:S01]  /*9680*/  HMMA.16816.F32 R168, R4.reuse, R184, R228 ;  /* 0x000000b804a8723c */ /* 0x044fe200000018e4 */
[----:B------:R-:W-:Y:S07]  /*9690*/  LDSM.16.M88.4 R228, [R202+0xc000] ;  /* 0x00c00000cae4783b */ /* 0x000fee0000000200 */
[C---:B------:R-:W-:Y:S08]  /*96a0*/  HMMA.16816.F32 R32, R4.reuse, R186, R224 ;  /* 0x000000ba0420723c */ /* 0x040ff000000018e0 */
[C---:B------:R-:W-:Y:S08]  /*96b0*/  HMMA.16816.F32 R184, R4.reuse, R238, R192 ;  /* 0x000000ee04b8723c */ /* 0x040ff000000018c0 */
[C---:B-1----:R-:W-:Y:S08]  /*96c0*/  HMMA.16816.F32 R192, R4.reuse, R28, R232 ;  /* 0x0000001c04c0723c */ /* 0x042ff000000018e8 */
[----:B------:R-:W-:Y:S01]  /*96d0*/  HMMA.16816.F32 R224, R4, R30, R188 ;  /* 0x0000001e04e0723c */ /* 0x000fe200000018bc */
[----:B------:R-:W1:Y:S07]  /*96e0*/  LDSM.16.M88.4 R4, [R206+0x4000] ;  /* 0x00400000ce04783b */ /* 0x000e6e0000000200 */
[C---:B---3--:R-:W-:Y:S08]  /*96f0*/  HMMA.16816.F32 R188, R8.reuse, R172, R168 ;  /* 0x000000ac08bc723c */ /* 0x048ff000000018a8 */
[C---:B------:R-:W-:Y:S01]  /*9700*/  HMMA.16816.F32 R168, R8.reuse, R174, R32 ;  /* 0x000000ae08a8723c */ /* 0x040fe20000001820 */
[----:B------:R-:W-:Y:S07]  /*9710*/  LDSM.16.M88.4 R172, [R202+0xd000] ;  /* 0x00d00000caac783b */ /* 0x000fee0000000200 */
[C---:B------:R-:W-:Y:S01]  /*9720*/  HMMA.16816.F32 R32, R8.reuse, R180, R176 ;  /* 0x000000b40820723c */ /* 0x040fe200000018b0 */
[----:B------:R-:W2:Y:S07]  /*9730*/  LDSM.16.M88.4 R176, [R202+0xc800] ;  /* 0x00c80000cab0783b */ /* 0x000eae0000000200 */
[C---:B------:R-:W-:Y:S01]  /*9740*/  HMMA.16816.F32 R236, R8.reuse, R24, R20 ;  /* 0x0000001808ec723c */ /* 0x040fe20000001814 */
[----:B------:R-:W3:Y:S07]  /*9750*/  LDSM.16.M88.4 R20, [R202+0xd800] ;  /* 0x00d80000ca14783b */ /* 0x000eee0000000200 */
[C---:B------:R-:W-:Y:S08]  /*9760*/  HMMA.16816.F32 R232, R8.reuse, R26, R12 ;  /* 0x0000001a08e8723c */ /* 0x040ff0000000180c */
[C---:B------:R-:W-:Y:S08]  /*9770*/  HMMA.16816.F32 R24, R8.reuse, R244, R192 ;  /* 0x000000f40818723c */ /* 0x040ff000000018c0 */
[C---:B------:R-:W-:Y:S01]  /*9780*/  HMMA.16816.F32 R12, R8.reuse, R246, R224 ;  /* 0x000000f6080c723c */ /* 0x040fe200000018e0 */
[----:B------:R-:W-:Y:S07]  /*9790*/  LDSM.16.M88.4 R224, [R201+0x4000] ;  /* 0x00400000c9e0783b */ /* 0x000fee0000000200 */
[----:B------:R-:W-:Y:S01]  /*97a0*/  HMMA.16816.F32 R28, R8, R182, R184 ;  /* 0x000000b6081c723c */ /* 0x000fe200000018b8 */
[----:B------:R-:W4:Y:S07]  /*97b0*/  LDSM.16.M88.4 R8, [R205+0x4000] ;  /* 0x00400000cd08783b */ /* 0x000f2e0000000200 */
[C---:B-1----:R-:W-:Y:S08]  /*97c0*/  HMMA.16816.F32 R180, R4.reuse, R228, R236 ;  /* 0x000000e404b4723c */ /* 0x042ff000000018ec */
[C---:B--2---:R-:W-:Y:S08]  /*97d0*/  HMMA.16816.F32 R192, R4.reuse, R176, R188 ;  /* 0x000000b004c0723c */ /* 0x044ff000000018bc */
[C---:B------:R-:W-:Y:S01]  /*97e0*/  HMMA.16816.F32 R232, R4.reuse, R230, R232 ;  /* 0x000000e604e8723c */ /* 0x040fe200000018e8 */
[----:B------:R-:W1:Y:S07]  /*97f0*/  LDSM.16.M88.4 R228, [R201+0x4800] ;  /* 0x00480000c9e4783b */ /* 0x000e6e0000000200 */
[C---:B------:R-:W-:Y:S08]  /*9800*/  HMMA.16816.F32 R188, R4.reuse, R172, R32 ;  /* 0x000000ac04bc723c */ /* 0x040ff00000001820 */
[C---:B---3--:R-:W-:Y:S01]  /*9810*/  HMMA.16816.F32 R32, R4.reuse, R20, R24 ;  /* 0x000000140420723c */ /* 0x048fe20000001818 */
[----:B------:R-:W-:Y:S07]  /*9820*/  LDSM.16.M88.4 R24, [R201+0x5000] ;  /* 0x00500000c918783b */ /* 0x000fee0000000200 */
[C---:B------:R-:W-:Y:S01]  /*9830*/  HMMA.16816.F32 R12, R4.reuse, R22, R12 ;  /* 0x00000016040c723c */ /* 0x040fe2000000180c */
[----:B------:R-:W2:Y:S07]  /*9840*/  LDSM.16.M88.4 R20, [R201+0x5800] ;  /* 0x00580000c914783b */ /* 0x000eae0000000200 */
[C---:B------:R-:W-:Y:S01]  /*9850*/  HMMA.16816.F32 R184, R4.reuse, R178, R168 ;  /* 0x000000b204b8723c */ /* 0x040fe200000018a8 */
[----:B------:R-:W-:Y:S07]  /*9860*/  LDSM.16.M88.4 R168, [R196+0xe000] ;  /* 0x00e00000c4a8783b */ /* 0x000fee0000000200 */
[----:B------:R-:W-:Y:S01]  /*9870*/  HMMA.16816.F32 R172, R4, R174, R28 ;  /* 0x000000ae04ac723c */ /* 0x000fe2000000181c */
[----:B------:R-:W3:Y:S07]  /*9880*/  LDSM.16.M88.4 R4, [R203+0x6000] ;  /* 0x00600000cb04783b */ /* 0x000eee0000000200 */
[C---:B----4-:R-:W-:Y:S08]  /*9890*/  HMMA.16816.F32 R28, R8.reuse, R224, R180 ;  /* 0x000000e0081c723c */ /* 0x050ff000000018b4 */
[C---:B------:R-:W-:Y:S01]  /*98a0*/  HMMA.16816.F32 R176, R8.reuse, R226, R232 ;  /* 0x000000e208b0723c */ /* 0x040fe200000018e8 */
[----:B------:R-:W-:Y:S07]  /*98b0*/  LDSM.16.M88.4 R232, [R208] ;  /* 0x00000000d0e8783b */ /* 0x000fee0000000200 */
[C---:B-1----:R-:W-:Y:S01]  /*98c0*/  HMMA.16816.F32 R180, R8.reuse, R230, R184 ;  /* 0x000000e608b4723c */ /* 0x042fe200000018b8 */
[----:B------:R-:W1:Y:S07]  /*98d0*/  LDSM.16.M88.4 R184, [R196+0xe800] ;  /* 0x00e80000c4b8783b */ /* 0x000e6e0000000200 */
[C---:B------:R-:W-:Y:S01]  /*98e0*/  HMMA.16816.F32 R192, R8.reuse, R228, R192 ;  /* 0x000000e408c0723c */ /* 0x040fe200000018c0 */
[----:B------:R-:W4:Y:S07]  /*98f0*/  LDSM.16.M88.4 R228, [R196+0xf000] ;  /* 0x00f00000c4e4783b */ /* 0x000f2e0000000200 */
[C---:B--2---:R-:W-:Y:S08]  /*9900*/  HMMA.16816.F32 R224, R8.reuse, R20, R32 ;  /* 0x0000001408e0723c */ /* 0x044ff00000001820 */
[C---:B------:R-:W-:Y:S08]  /*9910*/  HMMA.16816.F32 R188, R8.reuse, R24, R188 ;  /* 0x0000001808bc723c */ /* 0x040ff000000018bc */
[C---:B------:R-:W-:Y:S01]  /*9920*/  HMMA.16816.F32 R172, R8.reuse, R26, R172 ;  /* 0x0000001a08ac723c */ /* 0x040fe200000018ac */
[----:B------:R-:W2:Y:S07]  /*9930*/  LDSM.16.M88.4 R24, [R196+0xf800] ;  /* 0x00f80000c418783b */ /* 0x000eae0000000200 */
[----:B------:R-:W-:Y:S01]  /*9940*/  HMMA.16816.F32 R20, R8, R22, R12 ;  /* 0x000000160814723c */ /* 0x000fe2000000180c */
[----:B------:R-:W-:Y:S07]  /*9950*/  LDSM.16.M88.4 R12, [R204+0x6000] ;  /* 0x00600000cc0c783b */ /* 0x000fee0000000200 */
[C---:B---3--:R-:W-:Y:S01]  /*9960*/  HMMA.16816.F32 R8, R4.reuse, R168, R28 ;  /* 0x000000a80408723c */ /* 0x048fe2000000181c */
[----:B------:R-:W3:Y:S07]  /*9970*/  LDSM.16.M88.4 R28, [R211] ;  /* 0x00000000d31c783b */ /* 0x000eee0000000200 */
[C---:B------:R-:W-:Y:S01]  /*9980*/  HMMA.16816.F32 R32, R4.reuse, R170, R176 ;  /* 0x000000aa0420723c */ /* 0x040fe200000018b0 */
[----:B------:R-:W3:Y:S07]  /*9990*/  LDSM.16.M88.4 R176, [R210] ;  /* 0x00000000d2b0783b */ /* 0x000eee0000000200 */
[C---:B-1----:R-:W-:Y:S08]  /*99a0*/  HMMA.16816.F32 R192, R4.reuse, R184, R192 ;  /* 0x000000b804c0723c */ /* 0x042ff000000018c0 */
[C---:B------:R-:W-:Y:S08]  /*99b0*/  HMMA.16816.F32 R168, R4.reuse, R186, R180 ;  /* 0x000000ba04a8723c */ /* 0x040ff000000018b4 */
[C---:B----4-:R-:W-:Y:S01]  /*99c0*/  HMMA.16816.F32 R184, R4.reuse, R228, R188 ;  /* 0x000000e404b8723c */ /* 0x050fe200000018bc */
[----:B------:R-:W1:Y:S07]  /*99d0*/  LDSM.16.M88.4 R188, [R209] ;  /* 0x00000000d1bc783b */ /* 0x000e6e0000000200 */
[C---:B------:R-:W-:Y:S08]  /*99e0*/  HMMA.16816.F32 R180, R4.reuse, R230, R172 ;  /* 0x000000e604b4723c */ /* 0x040ff000000018ac */
[C---:B--2---:R-:W-:Y:S08]  /*99f0*/  HMMA.16816.F32 R172, R4.reuse, R26, R20 ;  /* 0x0000001a04ac723c */ /* 0x044ff00000001814 */
[----:B------:R-:W-:Y:S01]  /*9a00*/  HMMA.16816.F32 R224, R4, R24, R224 ;  /* 0x0000001804e0723c */ /* 0x000fe200000018e0 */
[----:B------:R-:W-:Y:S04]  /*9a10*/  LDSM.16.M88.4 R24, [R202+0xe000] ;  /* 0x00e00000ca18783b */ /* 0x000fe80000000200 */
[----:B------:R-:W-:Y:S03]  /*9a20*/  LDSM.16.M88.4 R4, [R205+0x6000] ;  /* 0x00600000cd04783b */ /* 0x000fe60000000200 */
[C---:B---3--:R-:W-:Y:S01]  /*9a30*/  HMMA.16816.F32 R20, R12.reuse, R28, R8 ;  /* 0x0000001c0c14723c */ /* 0x048fe20000001808 */
[----:B------:R-:W2:Y:S07]  /*9a40*/  LDSM.16.M88.4 R8, [R206+0x6000] ;  /* 0x00600000ce08783b */ /* 0x000eae0000000200 */
[C---:B------:R-:W-:Y:S01]  /*9a50*/  HMMA.16816.F32 R28, R12.reuse, R30, R32 ;  /* 0x0000001e0c1c723c */ /* 0x040fe20000001820 */
[----:B------:R-:W3:Y:S07]  /*9a60*/  LDSM.16.M88.4 R32, [R202+0xe800] ;  /* 0x00e80000ca20783b */ /* 0x000eee0000000200 */
[C---:B------:R-:W-:Y:S08]  /*9a70*/  HMMA.16816.F32 R192, R12.reuse, R176, R192 ;  /* 0x000000b00cc0723c */ /* 0x040ff000000018c0 */
[C---:B------:R-:W-:Y:S01]  /*9a80*/  HMMA.16816.F32 R168, R12.reuse, R178, R168 ;  /* 0x000000b20ca8723c */ /* 0x040fe200000018a8 */
[----:B------:R-:W4:Y:S07]  /*9a90*/  LDSM.16.M88.4 R176, [R201+0x6000] ;  /* 0x00600000c9b0783b */ /* 0x000f2e0000000200 */
[C---:B-1----:R-:W-:Y:S01]  /*9aa0*/  HMMA.16816.F32 R228, R12.reuse, R188, R184 ;  /* 0x000000bc0ce4723c */ /* 0x042fe200000018b8 */
[----:B------:R-:W-:Y:S01]  /*9ab0*/  IMAD.SHL.U32 R242, R242, 0x2, RZ ;  /* 0x00000002f2f27824 */ /* 0x000fe200078e00ff */
[----:B------:R-:W-:Y:S06]  /*9ac0*/  LDSM.16.M88.4 R184, [R201+0x7000] ;  /* 0x00700000c9b8783b */ /* 0x000fec0000000200 */
[C---:B------:R-:W-:Y:S08]  /*9ad0*/  HMMA.16816.F32 R236, R12.reuse, R232, R224 ;  /* 0x000000e80cec723c */ /* 0x040ff000000018e0 */
[C---:B------:R-:W-:Y:S01]  /*9ae0*/  HMMA.16816.F32 R188, R12.reuse, R190, R180 ;  /* 0x000000be0cbc723c */ /* 0x040fe200000018b4 */
[----:B------:R-:W1:Y:S07]  /*9af0*/  LDSM.16.M88.4 R180, [R202+0xf000] ;  /* 0x00f00000cab4783b */ /* 0x000e6e0000000200 */
[----:B------:R-:W-:Y:S01]  /*9b00*/  HMMA.16816.F32 R232, R12, R234, R172 ;  /* 0x000000ea0ce8723c */ /* 0x000fe200000018ac */
[----:B------:R-:W1:Y:S07]  /*9b10*/  LDSM.16.M88.4 R172, [R201+0x6800] ;  /* 0x00680000c9ac783b */ /* 0x000e6e0000000200 */
[C---:B--2---:R-:W-:Y:S08]  /*9b20*/  HMMA.16816.F32 R12, R8.reuse, R24, R20 ;  /* 0x00000018080c723c */ /* 0x044ff00000001814 */
[----:B------:R-:W-:Y:S01]  /*9b30*/  HMMA.16816.F32 R20, R8, R26, R28 ;  /* 0x0000001a0814723c */ /* 0x000fe2000000181c */
[----:B------:R-:W-:-:S05]  /*9b40*/  LOP3.LUT R242, R242, 0x6, RZ, 0xc0, !PT ;  /* 0x00000006f2f27812 */ /* 0x000fca00078ec0ff */
[----:B------:R-:W-:Y:S02]  /*9b50*/  IMAD R0, R0, 0x40, R242 ;  /* 0x0000004000007824 */ /* 0x000fe400078e02f2 */
[----:B---3--:R-:W-:Y:S08]  /*9b60*/  HMMA.16816.F32 R28, R8, R32, R192 ;  /* 0x00000020081c723c */ /* 0x008ff000000018c0 */
[C---:B----4-:R-:W-:Y:S08]  /*9b70*/  HMMA.16816.F32 R224, R4.reuse, R176, R12 ;  /* 0x000000b004e0723c */ /* 0x050ff0000000180c */
[----:B------:R-:W-:Y:S01]  /*9b80*/  HMMA.16816.F32 R24, R4, R178, R20 ;  /* 0x000000b20418723c */ /* 0x000fe20000001814 */
[----:B------:R-:W-:-:S02]  /*9b90*/  IADD3 R13, R0, 0x1, RZ ;  /* 0x00000001000d7810 */ /* 0x000fc40007ffe0ff */
[C---:B------:R-:W-:Y:S02]  /*9ba0*/  IADD3 R12, R0.reuse, 0x8, RZ ;  /* 0x00000008000c7810 */ /* 0x040fe40007ffe0ff */
[----:B------:R-:W2:Y:S08]  /*9bb0*/  I2F R14, R13 ;  /* 0x0000000d000e7306 */ /* 0x000eb00000201400 */
[----:B------:R-:W3:Y:S01]  /*9bc0*/  I2F R15, R12 ;  /* 0x0000000c000f7306 */ /* 0x000ee20000201400 */
[----:B------:R-:W-:Y:S01]  /*9bd0*/  HMMA.16816.F32 R168, R8, R34, R168 ;  /* 0x0000002208a8723c */ /* 0x000fe200000018a8 */
[----:B------:R-:W-:-:S07]  /*9be0*/  IADD3 R2, R0, 0x9, RZ ;  /* 0x0000000900027810 */ /* 0x000fce0007ffe0ff */
[----:B-1----:R-:W-:Y:S01]  /*9bf0*/  HMMA.16816.F32 R32, R8, R180, R228 ;  /* 0x000000b40820723c */ /* 0x002fe200000018e4 */
[----:B--2---:R-:W-:-:S07]  /*9c00*/  FFMA.FTZ R18, R14, UR4, R227 ;  /* 0x000000040e127c23 */ /* 0x004fce00080100e3 */
[----:B------:R-:W-:Y:S01]  /*9c10*/  HMMA.16816.F32 R188, R8, R182, R188 ;  /* 0x000000b608bc723c */ /* 0x000fe200000018bc */
[----:B------:R-:W1:Y:S01]  /*9c20*/  LDSM.16.M88.4 R180, [R202+0xf800] ;  /* 0x00f80000cab4783b */ /* 0x000e620000000200 */
[----:B---3--:R-:W-:Y:S01]  /*9c30*/  FFMA.FTZ R20, R15, UR4, R24 ;  /* 0x000000040f147c23 */ /* 0x008fe20008010018 */
[----:B------:R-:W-:Y:S02]  /*9c40*/  ISETP.GE.AND P2, PT, R13, R17, PT ;  /* 0x000000110d00720c */ /* 0x000fe40003f46270 */
[----:B------:R-:W-:Y:S01]  /*9c50*/  ISETP.GE.AND P1, PT, R12, R16, PT ;  /* 0x000000100c00720c */ /* 0x000fe20003f26270 */
[----:B------:R2:W3:Y:S02]  /*9c60*/  I2F R19, R2 ;  /* 0x0000000200137306 */ /* 0x0004e40000201400 */
[----:B------:R-:W-:Y:S01]  /*9c70*/  HMMA.16816.F32 R28, R4, R172, R28 ;  /* 0x000000ac041c723c */ /* 0x000fe2000000181c */
[----:B------:R-:W-:Y:S02]  /*9c80*/  FSEL R193, R18, -INF , !P2 ;  /* 0xff80000012c17808 */ /* 0x000fe40005000000 */
[----:B------:R-:W-:-:S02]  /*9c90*/  FSEL R151, R20, -INF , !P1 ;  /* 0xff80000014977808 */ /* 0x000fc40004800000 */
[CC--:B------:R-:W-:Y:S02]  /*9ca0*/  ISETP.GE.AND P2, PT, R2.reuse, R16.reuse, PT ;  /* 0x000000100200720c */ /* 0x0c0fe40003f46270 */
[----:B------:R-:W-:Y:S02]  /*9cb0*/  ISETP.GE.AND P1, PT, R2, R17, PT ;  /* 0x000000110200720c */ /* 0x000fe40003f26270 */
[----:B------:R-:W-:Y:S02]  /*9cc0*/  ISETP.GE.AND P0, PT, R13, R16, PT ;  /* 0x000000100d00720c */ /* 0x000fe40003f06270 */
[C---:B--2---:R-:W-:Y:S02]  /*9cd0*/  IADD3 R2, R0.reuse, 0x11, RZ ;  /* 0x0000001100027810 */ /* 0x044fe40007ffe0ff */
[----:B------:R-:W-:Y:S02]  /*9ce0*/  IADD3 R13, R0, 0x10, RZ ;  /* 0x00000010000d7810 */ /* 0x000fe40007ffe0ff */
[----:B------:R-:W2:Y:S01]  /*9cf0*/  I2F R18, R2 ;  /* 0x0000000200127306 */ /* 0x000ea20000201400 */
[----:B------:R-:W-:Y:S01]  /*9d00*/  FFMA.FTZ R21, R14, UR4, R225 ;  /* 0x000000040e157c23 */ /* 0x000fe200080100e1 */
[----:B------:R-:W-:Y:S01]  /*9d10*/  HMMA.16816.F32 R168, R4, R174, R168 ;  /* 0x000000ae04a8723c */ /* 0x000fe200000018a8 */
[----:B------:R-:W4:Y:S01]  /*9d20*/  LDSM.16.M88.4 R172, [R201+0x7800] ;  /* 0x00780000c9ac783b */ /* 0x000f220000000200 */
[----:B------:R-:W-:Y:S01]  /*9d30*/  FFMA.FTZ R15, R15, UR4, R26 ;  /* 0x000000040f0f7c23 */ /* 0x000fe2000801001a */
[----:B------:R-:W-:-:S03]  /*9d40*/  UISETP.GE.AND UP0, UPT, UR9, 0x3, UPT ;  /* 0x000000030900788c */ /* 0x000fc6000bf06270 */
[----:B------:R1:W1:Y:S01]  /*9d50*/  I2F R14, R13 ;  /* 0x0000000d000e7306 */ /* 0x0002620000201400 */
[----:B------:R-:W-:Y:S01]  /*9d60*/  FSEL R150, R21, -INF , !P0 ;  /* 0xff80000015967808 */ /* 0x000fe20004000000 */
[C---:B---3--:R-:W-:Y:S01]  /*9d70*/  FFMA.FTZ R20, R19.reuse, UR4, R25 ;  /* 0x0000000413147c23 */ /* 0x048fe20008010019 */
[----:B------:R-:W-:Y:S01]  /*9d80*/  ISETP.GE.AND P0, PT, R12, R17, PT ;  /* 0x000000110c00720c */ /* 0x000fe20003f06270 */
[----:B------:R-:W-:Y:S01]  /*9d90*/  FFMA.FTZ R19, R19, UR4, R27 ;  /* 0x0000000413137c23 */ /* 0x000fe2000801001b */
[----:B------:R-:W-:Y:S01]  /*9da0*/  IADD3 R12, R0, 0x18, RZ ;  /* 0x00000018000c7810 */ /* 0x000fe20007ffe0ff */
[----:B------:R-:W-:Y:S01]  /*9db0*/  HMMA.16816.F32 R176, R4, R184, R32 ;  /* 0x000000b804b0723c */ /* 0x000fe20000001820 */
[----:B------:R-:W-:Y:S01]  /*9dc0*/  FSEL R192, R15, -INF , !P0 ;  /* 0xff8000000fc07808 */ /* 0x000fe20004000000 */
[----:B------:R-:W-:-:S04]  /*9dd0*/  DEPBAR.LE SB0, 0x0 ;  /* 0x000080000000791a */ /* 0x000fc80000000000 */
[----:B------:R-:W3:Y:S01]  /*9de0*/  I2F R15, R12 ;  /* 0x0000000c000f7306 */ /* 0x000ee20000201400 */
[----:B------:R-:W-:Y:S01]  /*9df0*/  FSEL R184, R19, -INF , !P1 ;  /* 0xff80000013b87808 */ /* 0x000fe20004800000 */
[----:B--2---:R-:W-:Y:S01]  /*9e00*/  FFMA.FTZ R19, R18, UR4, R29 ;  /* 0x0000000412137c23 */ /* 0x004fe2000801001d */
[----:B------:R-:W-:Y:S01]  /*9e10*/  FSEL R149, R20, -INF , !P2 ;  /* 0xff80000014957808 */ /* 0x000fe20005000000 */
[----:B------:R-:W-:Y:S01]  /*9e20*/  BAR.SYNC.DEFER_BLOCKING 0x0 ;  /* 0x0000000000007b1d */ /* 0x000fe20000010000 */
[CC--:B------:R-:W-:Y:S02]  /*9e30*/  ISETP.GE.AND P0, PT, R13.reuse, R16.reuse, PT ;  /* 0x000000100d00720c */ /* 0x0c0fe40003f06270 */
[----:B------:R-:W-:Y:S02]  /*9e40*/  ISETP.GE.AND P2, PT, R13, R17, PT ;  /* 0x000000110d00720c */ /* 0x000fe40003f46270 */
[----:B------:R-:W-:Y:S02]  /*9e50*/  ISETP.GE.AND P1, PT, R2, R16, PT ;  /* 0x000000100200720c */ /* 0x000fe40003f26270 */
[----:B-1----:R-:W-:Y:S01]  /*9e60*/  IADD3 R13, R0, 0x19, RZ ;  /* 0x00000019000d7810 */ /* 0x002fe20007ffe0ff */
[C---:B------:R-:W-:Y:S01]  /*9e70*/  FFMA.FTZ R20, R14.reuse, UR4, R28 ;  /* 0x000000040e147c23 */ /* 0x040fe2000801001c */
[----:B------:R-:W-:Y:S01]  /*9e80*/  FSEL R227, R19, -INF , !P1 ;  /* 0xff80000013e37808 */ /* 0x000fe20004800000 */
[----:B------:R-:W-:-:S02]  /*9e90*/  FFMA.FTZ R21, R14, UR4, R30 ;  /* 0x000000040e157c23 */ /* 0x000fc4000801001e */
[----:B------:R-:W1:Y:S01]  /*9ea0*/  I2F R14, R13 ;  /* 0x0000000d000e7306 */ /* 0x000e620000201400 */
[----:B------:R-:W-:Y:S02]  /*9eb0*/  FFMA.FTZ R19, R18, UR4, R31 ;  /* 0x0000000412137c23 */ /* 0x000fe4000801001f */
[----:B------:R-:W-:Y:S01]  /*9ec0*/  HMMA.16816.F32 R28, R8, R180, R236 ;  /* 0x000000b4081c723c */ /* 0x000fe200000018ec */
[----:B------:R-:W-:Y:S02]  /*9ed0*/  FSEL R240, R20, -INF , !P0 ;  /* 0xff80000014f07808 */ /* 0x000fe40004000000 */
[----:B------:R-:W-:Y:S02]  /*9ee0*/  ISETP.GE.AND P0, PT, R2, R17, PT ;  /* 0x000000110200720c */ /* 0x000fe40003f06270 */
[----:B------:R-:W-:Y:S01]  /*9ef0*/  IADD3 R2, R0, 0x20, RZ ;  /* 0x0000002000027810 */ /* 0x000fe20007ffe0ff */
[----:B---3--:R-:W-:Y:S01]  /*9f00*/  FFMA.FTZ R20, R15, UR4, R168 ;  /* 0x000000040f147c23 */ /* 0x008fe200080100a8 */
[----:B------:R-:W-:-:S02]  /*9f10*/  FSEL R241, R21, -INF , !P2 ;  /* 0xff80000015f17808 */ /* 0x000fc40005000000 */
[CC--:B------:R-:W-:Y:S01]  /*9f20*/  ISETP.GE.AND P2, PT, R12.reuse, R16.reuse, PT ;  /* 0x000000100c00720c */ /* 0x0c0fe20003f46270 */
[----:B------:R2:W3:Y:S01]  /*9f30*/  I2F R18, R2 ;  /* 0x0000000200127306 */ /* 0x0004e20000201400 */
[----:B------:R-:W-:Y:S01]  /*9f40*/  FSEL R237, R19, -INF , !P0 ;  /* 0xff80000013ed7808 */ /* 0x000fe20004000000 */
[----:B------:R-:W-:Y:S01]  /*9f50*/  HMMA.16816.F32 R32, R4, R186, R188 ;  /* 0x000000ba0420723c */ /* 0x000fe200000018bc */
[----:B------:R-:W-:Y:S01]  /*9f60*/  FFMA.FTZ R19, R15, UR4, R170 ;  /* 0x000000040f137c23 */ /* 0x000fe200080100aa */
[-C--:B------:R-:W-:Y:S02]  /*9f70*/  ISETP.GE.AND P1, PT, R12, R17.reuse, PT ;  /* 0x000000110c00720c */ /* 0x080fe40003f26270 */
[----:B------:R-:W-:Y:S01]  /*9f80*/  FSEL R225, R20, -INF , !P2 ;  /* 0xff80000014e17808 */ /* 0x000fe20005000000 */
[----:B-1----:R-:W-:Y:S01]  /*9f90*/  FFMA.FTZ R20, R14, UR4, R169 ;  /* 0x000000040e147c23 */ /* 0x002fe200080100a9 */
[C---:B------:R-:W-:Y:S02]  /*9fa0*/  ISETP.GE.AND P0, PT, R13.reuse, R16, PT ;  /* 0x000000100d00720c */ /* 0x040fe40003f06270 */
[----:B------:R-:W-:Y:S01]  /*9fb0*/  ISETP.GE.AND P2, PT, R13, R17, PT ;  /* 0x000000110d00720c */ /* 0x000fe20003f46270 */
[----:B------:R-:W-:Y:S01]  /*9fc0*/  HMMA.16816.F32 R24, R8, R182, R232 ;  /* 0x000000b60818723c */ /* 0x000fe200000018e8 */
[----:B------:R-:W-:-:S02]  /*9fd0*/  IADD3 R12, R0, 0x21, RZ ;  /* 0x00000021000c7810 */ /* 0x000fc40007ffe0ff */
[----:B------:R-:W-:Y:S02]  /*9fe0*/  IADD3 R13, R0, 0x28, RZ ;  /* 0x00000028000d7810 */ /* 0x000fe40007ffe0ff */
[----:B------:R-:W-:Y:S01]  /*9ff0*/  FSEL R236, R19, -INF , !P1 ;  /* 0xff80000013ec7808 */ /* 0x000fe20004800000 */
[----:B------:R-:W-:Y:S01]  /*a000*/  FFMA.FTZ R19, R14, UR4, R171 ;  /* 0x000000040e137c23 */ /* 0x000fe200080100ab */
[----:B------:R-:W1:Y:S01]  /*a010*/  I2F R15, R12 ;  /* 0x0000000c000f7306 */ /* 0x000e620000201400 */
[----:B------:R-:W-:Y:S02]  /*a020*/  FSEL R169, R20, -INF , !P0 ;  /* 0xff80000014a97808 */ /* 0x000fe40004000000 */
[C---:B------:R-:W-:Y:S02]  /*a030*/  ISETP.GE.AND P1, PT, R2.reuse, R16, PT ;  /* 0x000000100200720c */ /* 0x040fe40003f26270 */
[----:B------:R-:W-:-:S03]  /*a040*/  ISETP.GE.AND P0, PT, R2, R17, PT ;  /* 0x000000110200720c */ /* 0x000fc60003f06270 */
[----:B------:R-:W1:Y:S01]  /*a050*/  I2F R14, R13 ;  /* 0x0000000d000e7306 */ /* 0x000e620000201400 */
[----:B--2---:R-:W-:Y:S01]  /*a060*/  IADD3 R2, R0, 0x29, RZ ;  /* 0x0000002900027810 */ /* 0x004fe20007ffe0ff */
[----:B----4-:R-:W-:Y:S01]  /*a070*/  HMMA.16816.F32 R28, R4, R172, R28 ;  /* 0x000000ac041c723c */ /* 0x010fe2000000181c */
[----:B---3--:R-:W-:Y:S01]  /*a080*/  FFMA.FTZ R20, R18, UR4, R176 ;  /* 0x0000000412147c23 */ /* 0x008fe200080100b0 */
[----:B------:R-:W-:-:S04]  /*a090*/  IADD3 R9, R0, 0x30, RZ ;  /* 0x0000003000097810 */ /* 0x000fc80007ffe0ff */
[----:B------:R-:W2:Y:S01]  /*a0a0*/  I2F R11, R2 ;  /* 0x00000002000b7306 */ /* 0x000ea20000201400 */
[----:B------:R-:W-:Y:S01]  /*a0b0*/  FSEL R170, R19, -INF , !P2 ;  /* 0xff80000013aa7808 */ /* 0x000fe20005000000 */
[----:B------:R-:W-:Y:S01]  /*a0c0*/  FFMA.FTZ R8, R18, UR4, R178 ;  /* 0x0000000412087c23 */ /* 0x000fe200080100b2 */
[----:B------:R-:W-:Y:S02]  /*a0d0*/  FSEL R238, R20, -INF , !P1 ;  /* 0xff80000014ee7808 */ /* 0x000fe40004800000 */
[CC--:B------:R-:W-:Y:S02]  /*a0e0*/  ISETP.GE.AND P2, PT, R12.reuse, R16.reuse, PT ;  /* 0x000000100c00720c */ /* 0x0c0fe40003f46270 */
[----:B------:R-:W-:Y:S02]  /*a0f0*/  ISETP.GE.AND P1, PT, R12, R17, PT ;  /* 0x000000110c00720c */ /* 0x000fe40003f26270 */
[----:B------:R-:W3:Y:S01]  /*a100*/  I2F R12, R9 ;  /* 0x00000009000c7306 */ /* 0x000ee20000201400 */
[----:B-1----:R-:W-:Y:S01]  /*a110*/  FFMA.FTZ R18, R15, UR4, R177 ;  /* 0x000000040f127c23 */ /* 0x002fe200080100b1 */
[----:B------:R-:W-:Y:S01]  /*a120*/  FSEL R248, R8, -INF , !P0 ;  /* 0xff80000008f87808 */ /* 0x000fe20004000000 */
[----:B------:R-:W-:Y:S01]  /*a130*/  FFMA.FTZ R10, R14, UR4, R32 ;  /* 0x000000040e0a7c23 */ /* 0x000fe20008010020 */
[----:B------:R-:W-:Y:S01]  /*a140*/  ISETP.GE.AND P0, PT, R13, R16, PT ;  /* 0x000000100d00720c */ /* 0x000fe20003f06270 */
[----:B------:R-:W-:Y:S01]  /*a150*/  FFMA.FTZ R15, R15, UR4, R179 ;  /* 0x000000040f0f7c23 */ /* 0x000fe200080100b3 */
[----:B------:R-:W-:Y:S01]  /*a160*/  IADD3 R8, R0, 0x31, RZ ;  /* 0x0000003100087810 */ /* 0x000fe20007ffe0ff */
[----:B------:R-:W-:Y:S01]  /*a170*/  HMMA.16816.F32 R20, R4, R174, R24 ;  /* 0x000000ae0414723c */ /* 0x000fe20000001818 */
[----:B------:R-:W-:-:S02]  /*a180*/  FSEL R239, R10, -INF , !P0 ;  /* 0xff8000000aef7808 */ /* 0x000fc40004000000 */
[----:B------:R-:W-:Y:S01]  /*a190*/  FSEL R249, R15, -INF , !P1 ;  /* 0xff8000000ff97808 */ /* 0x000fe20004800000 */
[----:B------:R-:W1:Y:S01]  /*a1a0*/  I2F R10, R8 ;  /* 0x00000008000a7306 */ /* 0x000e620000201400 */
[C---:B------:R-:W-:Y:S02]  /*a1b0*/  ISETP.GE.AND P1, PT, R2.reuse, R16, PT ;  /* 0x000000100200720c */ /* 0x040fe40003f26270 */
[-C--:B------:R-:W-:Y:S01]  /*a1c0*/  ISETP.GE.AND P0, PT, R2, R17.reuse, PT ;  /* 0x000000110200720c */ /* 0x080fe20003f06270 */
[----:B--2---:R-:W-:Y:S01]  /*a1d0*/  FFMA.FTZ R5, R11, UR4, R33 ;  /* 0x000000040b057c23 */ /* 0x004fe20008010021 */
[----:B------:R-:W-:Y:S01]  /*a1e0*/  IADD3 R2, R0, 0x38, RZ ;  /* 0x0000003800027810 */ /* 0x000fe20007ffe0ff */
[----:B------:R-:W-:Y:S01]  /*a1f0*/  FFMA.FTZ R14, R14, UR4, R34 ;  /* 0x000000040e0e7c23 */ /* 0x000fe20008010022 */
[----:B------:R-:W-:Y:S02]  /*a200*/  FSEL R171, R18, -INF , !P2 ;  /* 0xff80000012ab7808 */ /* 0x000fe40005000000 */
[----:B------:R-:W2:Y:S01]  /*a210*/  I2F R4, R2 ;  /* 0x0000000200047306 */ /* 0x000ea20000201400 */
[----:B------:R-:W-:Y:S01]  /*a220*/  FSEL R34, R5, -INF , !P1 ;  /* 0xff80000005227808 */ /* 0x000fe20004800000 */
[----:B---3--:R-:W-:Y:S01]  /*a230*/  FFMA.FTZ R5, R12, UR4, R30 ;  /* 0x000000040c057c23 */ /* 0x008fe2000801001e */
[----:B------:R-:W-:-:S02]  /*a240*/  ISETP.GE.AND P2, PT, R13, R17, PT ;  /* 0x000000110d00720c */ /* 0x000fc40003f46270 */
[----:B------:R-:W-:Y:S01]  /*a250*/  ISETP.GE.AND P1, PT, R9, R17, PT ;  /* 0x000000110900720c */ /* 0x000fe20003f26270 */
[----:B------:R-:W-:Y:S01]  /*a260*/  FFMA.FTZ R6, R11, UR4, R35 ;  /* 0x000000040b067c23 */ /* 0x000fe20008010023 */
[----:B------:R-:W-:Y:S01]  /*a270*/  FSEL R35, R14, -INF , !P2 ;  /* 0xff8000000e237808 */ /* 0x000fe20005000000 */
[----:B------:R-:W-:Y:S01]  /*a280*/  FFMA.FTZ R7, R12, UR4, R28 ;  /* 0x000000040c077c23 */ /* 0x000fe2000801001c */
[----:B------:R-:W-:Y:S02]  /*a290*/  FSEL R183, R5, -INF , !P1 ;  /* 0xff80000005b77808 */ /* 0x000fe40004800000 */
[-C--:B------:R-:W-:Y:S01]  /*a2a0*/  ISETP.GE.AND P2, PT, R9, R16.reuse, PT ;  /* 0x000000100900720c */ /* 0x080fe20003f46270 */
[----:B------:R3:W4:Y:S01]  /*a2b0*/  I2F R5, R0 ;  /* 0x0000000000057306 */ /* 0x0007220000201400 */
[----:B------:R-:W-:Y:S01]  /*a2c0*/  FSEL R242, R6, -INF , !P0 ;  /* 0xff80000006f27808 */ /* 0x000fe20004000000 */
[----:B-1----:R-:W-:Y:S01]  /*a2d0*/  FFMA.FTZ R6, R10, UR4, R29 ;  /* 0x000000040a067c23 */ /* 0x002fe2000801001d */
[----:B------:R-:W-:Y:S01]  /*a2e0*/  ISETP.GE.AND P0, PT, R8, R16, PT ;  /* 0x000000100800720c */ /* 0x000fe20003f06270 */
[----:B------:R-:W-:Y:S01]  /*a2f0*/  FFMA.FTZ R10, R10, UR4, R31 ;  /* 0x000000040a0a7c23 */ /* 0x000fe2000801001f */
[----:B------:R-:W-:-:S02]  /*a300*/  FSEL R181, R7, -INF , !P2 ;  /* 0xff80000007b57808 */ /* 0x000fc40005000000 */
[-C--:B------:R-:W-:Y:S02]  /*a310*/  ISETP.GE.AND P2, PT, R8, R17.reuse, PT ;  /* 0x000000110800720c */ /* 0x080fe40003f46270 */
[----:B------:R-:W-:Y:S01]  /*a320*/  FSEL R173, R6, -INF , !P0 ;  /* 0xff80000006ad7808 */ /* 0x000fe20004000000 */
[----:B--2---:R-:W-:Y:S01]  /*a330*/  FFMA.FTZ R6, R4, UR4, R20 ;  /* 0x0000000404067c23 */ /* 0x004fe20008010014 */
[----:B------:R-:W-:Y:S02]  /*a340*/  FSEL R195, R10, -INF , !P2 ;  /* 0xff8000000ac37808 */ /* 0x000fe40005000000 */
[-C--:B------:R-:W-:Y:S02]  /*a350*/  ISETP.GE.AND P2, PT, R2, R16.reuse, PT ;  /* 0x000000100200720c */ /* 0x080fe40003f46270 */
[C---:B------:R-:W-:Y:S02]  /*a360*/  ISETP.GE.AND P1, PT, R0.reuse, R16, PT ;  /* 0x000000100000720c */ /* 0x040fe40003f26270 */
[----:B------:R-:W-:Y:S01]  /*a370*/  ISETP.GE.AND P0, PT, R0, R17, PT ;  /* 0x000000110000720c */ /* 0x000fe20003f06270 */
[----:B------:R-:W-:Y:S01]  /*a380*/  FFMA.FTZ R7, R4, UR4, R22 ;  /* 0x0000000404077c23 */ /* 0x000fe20008010016 */
[----:B---3--:R-:W-:-:S02]  /*a390*/  IADD3 R0, R0, 0x39, RZ ;  /* 0x0000003900007810 */ /* 0x008fc40007ffe0ff */
[----:B------:R-:W-:Y:S02]  /*a3a0*/  FSEL R175, R6, -INF , !P2 ;  /* 0xff80000006af7808 */ /* 0x000fe40005000000 */
[----:B------:R-:W-:Y:S01]  /*a3b0*/  ISETP.GE.AND P2, PT, R2, R17, PT ;  /* 0x000000110200720c */ /* 0x000fe20003f46270 */
[C---:B----4-:R-:W-:Y:S01]  /*a3c0*/  FFMA.FTZ R2, R5.reuse, UR4, R224 ;  /* 0x0000000405027c23 */ /* 0x050fe200080100e0 */
[----:B------:R-:W1:Y:S01]  /*a3d0*/  I2F R4, R0 ;  /* 0x0000000000047306 */ /* 0x000e620000201400 */
[----:B------:R-:W-:Y:S01]  /*a3e0*/  FFMA.FTZ R5, R5, UR4, R226 ;  /* 0x0000000405057c23 */ /* 0x000fe200080100e2 */
[----:B------:R-:W-:Y:S02]  /*a3f0*/  FSEL R226, R7, -INF , !P2 ;  /* 0xff80000007e27808 */ /* 0x000fe40005000000 */
[----:B------:R-:W-:Y:S02]  /*a400*/  ISETP.GE.AND P2, PT, R0, R16, PT ;  /* 0x000000100000720c */ /* 0x000fe40003f46270 */
[----:B------:R-:W-:-:S02]  /*a410*/  FSEL R16, R2, -INF , !P1 ;  /* 0xff80000002107808 */ /* 0x000fc40004800000 */
[----:B------:R-:W-:Y:S02]  /*a420*/  ISETP.GE.AND P1, PT, R0, R17, PT ;  /* 0x000000110000720c */ /* 0x000fe40003f26270 */
[----:B------:R-:W-:Y:S02]  /*a430*/  FSEL R17, R5, -INF , !P0 ;  /* 0xff80000005117808 */ /* 0x000fe40004000000 */
[----:B------:R-:W-:Y:S01]  /*a440*/  PLOP3.LUT P0, PT, PT, PT, UP0, 0x80, 0x0 ;  /* 0x000000000000781c */ /* 0x000fe20003f0f008 */
[C---:B-1----:R-:W-:Y:S02]  /*a450*/  FFMA.FTZ R0, R4.reuse, UR4, R21 ;  /* 0x0000000404007c23 */ /* 0x042fe40008010015 */
[----:B------:R-:W-:-:S03]  /*a460*/  FFMA.FTZ R4, R4, UR4, R23 ;  /* 0x0000000404047c23 */ /* 0x000fc60008010017 */
[----:B------:R-:W-:Y:S02]  /*a470*/  FSEL R252, R0, -INF , !P2 ;  /* 0xff80000000fc7808 */ /* 0x000fe40005000000 */
[----:B------:R-:W-:-:S05]  /*a480*/  FSEL R194, R4, -INF , !P1 ;  /* 0xff80000004c27808 */ /* 0x000fca0004800000 */
[----:B------:R-:W-:Y:S05]  /*a490*/  @!P0 BRA `(.L_x_434) ;  /* 0x0000088000008947 */ /* 0x000fea0003800000 */
[----:B------:R-:W2:Y:S04]  /*a4a0*/  LDL.64 R246, [R1+0x30] ;  /* 0x0000300001f67983 */ /* 0x000ea80000100a00 */
[----:B------:R-:W3:Y:S01]  /*a4b0*/  LDL.64 R244, [R1+0x18] ;  /* 0x0000180001f47983 */ /* 0x000ee20000100a00 */
[----:B------:R-:W-:Y:S01]  /*a4c0*/  UIADD3 UR37, UR9, -0x3, URZ ;  /* 0xfffffffd09257890 */ /* 0x000fe2000fffe03f */
[----:B------:R-:W-:Y:S01]  /*a4d0*/  BSSY B0, `(.L_x_435) ;  /* 0x0000083000007945 */ /* 0x000fe20003800000 */
[----:B------:R-:W-:Y:S01]  /*a4e0*/  ULDC.64 UR6, c[0x0][0x198] ;  /* 0x0000660000067ab9 */ /* 0x000fe20000000a00 */
[----:B------:R1:W-:Y:S01]  /*a4f0*/  @P6 STS.128 [R223+0x8000], RZ ;  /* 0x008000ffdf006388 */ /* 0x0003e20000000c00 */
[----:B------:R-:W-:Y:S02]  /*a500*/  USHF.R.S32.HI UR36, URZ, 0x1f, UR37 ;  /* 0x0000001f3f247899 */ /* 0x000fe40008011425 */
[----:B------:R-:W-:-:S02]  /*a510*/  UIMAD.WIDE.U32 UR38, UR37, UR6, URZ ;  /* 0x00000006252672a5 */ /* 0x000fc4000f8e003f */
[----:B------:R-:W-:-:S04]  /*a520*/  UIMAD UR36, UR36, UR6, URZ ;  /* 0x00000006242472a4 */ /* 0x000fc8000f8e023f */
[----:B------:R-:W-:Y:S01]  /*a530*/  UIMAD UR7, UR37, UR7, UR36 ;  /* 0x00000007250772a4 */ /* 0x000fe2000f8e0224 */
[----:B------:R-:W-:Y:S02]  /*a540*/  IMAD.U32 R4, RZ, RZ, UR38 ;  /* 0x00000026ff047e24 */ /* 0x000fe4000f8e00ff */
[----:B------:R-:W-:Y:S01]  /*a550*/  IMAD.U32 R5, RZ, RZ, UR39 ;  /* 0x00000027ff057e24 */ /* 0x000fe2000f8e00ff */
[----:B------:R-:W-:-:S06]  /*a560*/  UIADD3 UR7, UR39, UR7, URZ ;  /* 0x0000000727077290 */ /* 0x000fcc000fffe03f */
[----:B------:R-:W-:Y:S01]  /*a570*/  IMAD.U32 R2, RZ, RZ, UR7 ;  /* 0x00000007ff027e24 */ /* 0x000fe2000f8e00ff */
[----:B--2---:R-:W-:-:S04]  /*a580*/  LEA R0, P1, R4, R246, 0x6 ;  /* 0x000000f604007211 */ /* 0x004fc800078230ff */
[----:B------:R-:W-:Y:S02]  /*a590*/  @!P6 LEA R6, P2, R0, c[0x0][0x168], 0x1 ;  /* 0x00005a000006ea11 */ /* 0x000fe400078408ff */
[----:B---3--:R-:W-:Y:S02]  /*a5a0*/  LEA.HI.X R4, R4, R245, R2, 0x6, P1 ;  /* 0x000000f504047211 */ /* 0x008fe400008f3402 */
        /* <DEDUP_REMOVED lines=40> */
[C---:B------:R-:W-:Y:S02]  /*a830*/  IADD3 R0, P1, R2.reuse, UR27, RZ ;  /* 0x0000001b02007c10 */ /* 0x040fe4000ff3e0ff */
[C---:B-----5:R-:W-:Y:S01]  /*a840*/  @!P3 LEA R10, P2, R2.reuse, c[0x0][0x168], 0x1 ;  /* 0x00005a00020aba11 */ /* 0x060fe200078408ff */
[----:B------:R-:W-:Y:S01]  /*a850*/  @!PT LDS RZ, [RZ] ;  /* 0x00000000fffff984 */ /* 0x000fe20000000800 */
[----:B------:R-:W-:Y:S01]  /*a860*/  @!PT LDS RZ, [RZ] ;  /* 0x00000000fffff984 */ /* 0x000fe20000000800 */
[----:B------:R-:W-:Y:S01]  /*a870*/  @!PT LDS RZ, [RZ] ;  /* 0x00000000fffff984 */ /* 0x000fe20000000800 */
[----:B------:R3:W-:Y:S03]  /*a880*/  @!P5 LDGSTS.E.BYPASS.LTC128B.128 [R223+0xa800], [R6.64+0x80] ;  /* 0x0a80008006dfdfae */ /* 0x0007e6000b901d56 */
[----:B------:R-:W-:Y:S01]  /*a890*/  @!P3 LEA.HI.X R11, R2, c[0x0][0x16c], R4, 0x1, P2 ;  /* 0x00005b00020bba11 */ /* 0x000fe200010f0c04 */
[----:B------:R1:W-:Y:S01]  /*a8a0*/  @P4 STS.128 [R223+0xc800], RZ ;  /* 0x00c800ffdf004388 */ /* 0x0003e20000000c00 */
[----:B------:R-:W-:-:S03]  /*a8b0*/  IADD3.X R4, R4, UR28, RZ, P1, !PT ;  /* 0x0000001c04047c10 */ /* 0x000fc60008ffe4ff */
        /* <DEDUP_REMOVED lines=11> */
[C-C-:B------:R-:W-:Y:S02]  /*a970*/  @!P6 LEA.HI.X R9, R0.reuse, c[0x0][0x16c], R4.reuse, 0x1, P2 ;  /* 0x00005b000009ea11 */ /* 0x140fe400010f0c04 */
[C---:B------:R-:W-:Y:S02]  /*a980*/  @!P4 LEA R14, P2, R0.reuse, c[0x0][0x168], 0x1 ;  /* 0x00005a00000eca11 */ /* 0x040fe400078408ff */
[C---:B---3--:R-:W-:Y:S01]  /*a990*/  @!P5 LEA R6, P1, R0.reuse, c[0x0][0x168], 0x1 ;  /* 0x00005a000006da11 */ /* 0x048fe200078208ff */
[----:B------:R-:W-:Y:S01]  /*a9a0*/  @!PT LDS RZ, [RZ] ;  /* 0x00000000fffff984 */ /* 0x000fe20000000800 */
[----:B------:R-:W-:Y:S01]  /*a9b0*/  @!PT LDS RZ, [RZ] ;  /* 0x00000000fffff984 */ /* 0x000fe20000000800 */
[----:B------:R-:W-:Y:S01]  /*a9c0*/  @!PT LDS RZ, [RZ] ;  /* 0x00000000fffff984 */ /* 0x000fe20000000800 */
[----:B------:R2:W-:Y:S01]  /*a9d0*/  @!P6 LDGSTS.E.BYPASS.LTC128B.128 [R223+0x9000], [R8.64] ;  /* 0x0900000008dfefae */ /* 0x0005e2000b901d56 */
[C-C-:B------:R-:W-:Y:S02]  /*a9e0*/  @!P4 LEA.HI.X R15, R0.reuse, c[0x0][0x16c], R4.reuse, 0x1, P2 ;  /* 0x00005b00000fca11 */ /* 0x140fe400010f0c04 */
[C---:B------:R-:W-:Y:S01]  /*a9f0*/  @!P5 LEA.HI.X R7, R0.reuse, c[0x0][0x16c], R4, 0x1, P1 ;  /* 0x00005b000007da11 */ /* 0x040fe200008f0c04 */
[----:B------:R1:W-:Y:S01]  /*aa00*/  @P5 STS.128 [R223+0xb000], RZ ;  /* 0x00b000ffdf005388 */ /* 0x0003e20000000c00 */
[----:B------:R-:W-:-:S02]  /*aa10*/  IADD3 R2, P2, R0, UR27, RZ ;  /* 0x0000001b00027c10 */ /* 0x000fc4000ff5e0ff */
[C---:B----4-:R-:W-:Y:S01]  /*aa20*/  @!P3 LEA R12, P1, R0.reuse, c[0x0][0x168], 0x1 ;  /* 0x00005a00000cba11 */ /* 0x050fe200078208ff */
[----:B------:R-:W-:Y:S01]  /*aa30*/  @!PT LDS RZ, [RZ] ;  /* 0x00000000fffff984 */ /* 0x000fe20000000800 */
[----:B------:R-:W-:Y:S01]  /*aa40*/  @!PT LDS RZ, [RZ] ;  /* 0x00000000fffff984 */ /* 0x000fe20000000800 */
[----:B------:R-:W-:Y:S01]  /*aa50*/  @!PT LDS RZ, [RZ] ;  /* 0x00000000fffff984 */ /* 0x000fe20000000800 */
[----:B------:R3:W-:Y:S03]  /*aa60*/  @!P5 LDGSTS.E.BYPASS.LTC128B.128 [R223+0xb000], [R6.64+0x80] ;  /* 0x0b00008006dfdfae */ /* 0x0007e6000b901d56 */
[----:B------:R-:W-:Y:S01]  /*aa70*/  @!P3 LEA.HI.X R13, R0, c[0x0][0x16c], R4, 0x1, P1 ;  /* 0x00005b00000dba11 */ /* 0x000fe200008f0c04 */
[----:B------:R1:W-:Y:S01]  /*aa80*/  @P4 STS.128 [R223+0xd000], RZ ;  /* 0x00d000ffdf004388 */ /* 0x0003e20000000c00 */
[----:B------:R-:W-:Y:S02]  /*aa90*/  IADD3.X R4, R4, UR28, RZ, P2, !PT ;  /* 0x0000001c04047c10 */ /* 0x000fe400097fe4ff */
[C---:B-----5:R-:W-:Y:S01]  /*aaa0*/  @!P6 LEA R10, P1, R2.reuse, c[0x0][0x168], 0x1 ;  /* 0x00005a00020aea11 */ /* 0x060fe200078208ff */
[----:B------:R-:W-:Y:S01]  /*aab0*/  @!PT LDS RZ, [RZ] ;  /* 0x00000000fffff984 */ /* 0x000fe20000000800 */
[----:B------:R-:W-:Y:S01]  /*aac0*/  @!PT LDS RZ, [RZ] ;  /* 0x00000000fffff984 */ /* 0x000fe20000000800 */
[----:B------:R-:W-:Y:S01]  /*aad0*/  @!PT LDS RZ, [RZ] ;  /* 0x00000000fffff984 */ /* 0x000fe20000000800 */
[----:B------:R1:W-:Y:S03]  /*aae0*/  @!P4 LDGSTS.E.BYPASS.LTC128B.128 [R223+0xd000], [R14.64+0x100] ;  /* 0x0d0001000edfcfae */ /* 0x0003e6000b901d56 */
[C---:B------:R-:W-:Y:S01]  /*aaf0*/  @!P6 LEA.HI.X R11, R2.reuse, c[0x0][0x16c], R4, 0x1, P1 ;  /* 0x00005b00020bea11 */ /* 0x040fe200008f0c04 */
        /* <DEDUP_REMOVED lines=32> */
.L_x_436:
[----:B------:R-:W-:Y:S05]  /*ad00*/  BSYNC B0 ;  /* 0x0000000000007941 */ /* 0x000fea0003800000 */
.L_x_435:
[----:B------:R-:W0:Y:S02]  /*ad10*/  LDGDEPBAR ;  /* 0x00000000000079af */ /* 0x000e240000000000 */
.L_x_434:
[----:B-1----:R-:W2:Y:S01]  /*ad20*/  LDL R9, [R1+0x38] ;  /* 0x0000380001097983 */ /* 0x002ea20000100800 */
[----:B------:R-:W-:-:S03]  /*ad30*/  MOV R224, R195 ;  /* 0x000000c300e07202 */ /* 0x000fc60000000f00 */
[----:B------:R-:W3:Y:S04]  /*ad40*/  LDL R5, [R1+0x48] ;  /* 0x0000480001057983 */ /* 0x000ee80000100800 */
[----:B------:R-:W4:Y:S01]  /*ad50*/  LDL R6, [R1+0x58] ;  /* 0x0000580001067983 */ /* 0x000f220000100800 */
        /* <DEDUP_REMOVED lines=34> */
[----:B------:R-:W1:Y:S01]  /*af80*/  SHFL.BFLY PT, R7, R2, 0x2, 0x1f ;  /* 0x0c401f0002077f89 */ /* 0x000e6200000e0000 */
[----:B------:R-:W-:-:S03]  /*af90*/  USHF.L.U32 UR7, UR30, 0x1, URZ ;  /* 0x000000011e077899 */ /* 0x000fc6000800063f */
[----:B------:R-:W1:Y:S03]  /*afa0*/  SHFL.BFLY PT, R8, R0, 0x1, 0x1f ;  /* 0x0c201f0000087f89 */ /* 0x000e6600000e0000 */
[----:B------:R-:W-:Y:S01]  /*afb0*/  IMAD.U32 R4, RZ, RZ, UR7 ;  /* 0x00000007ff047e24 */ /* 0x000fe2000f8e00ff */
[----:B------:R-:W-:Y:S01]  /*afc0*/  UIADD3 UR6, UR24, -0x61c88647, URZ ;  /* 0x9e3779b918067890 */ /* 0x000fe2000fffe03f */
[----:B-1----:R-:W-:Y:S02]  /*afd0*/  FMNMX.FTZ R2, R2, R7, !PT ;  /* 0x0000000702027209 */ /* 0x002fe40007810000 */
[----:B------:R-:W-:-:S04]  /*afe0*/  FMNMX.FTZ R168, R0, R8, !PT ;  /* 0x0000000800a87209 */ /* 0x000fc80007810000 */
[C---:B------:R-:W-:Y:S01]  /*aff0*/  FSETP.NEU.FTZ.AND P2, PT, R168.reuse, -INF , PT ;  /* 0xff800000a800780b */ /* 0x040fe20003f5d000 */
[----:B------:R-:W-:-:S05]  /*b000*/  FMUL.FTZ R8, R168, c[0x0][0x23c] ;  /* 0x00008f00a8087a20 */ /* 0x000fca0000410000 */
[----:B------:R-:W-:Y:S01]  /*b010*/  FSEL R8, R8, RZ, P2 ;  /* 0x000000ff08087208 */ /* 0x000fe20001000000 */
[----:B------:R-:W-:Y:S04]  /*b020*/  STL [R1+0x78], R207 ;  /* 0x000078cf01007387 */ /* 0x000fe80000100800 */
[----:B------:R-:W-:Y:S04]  /*b030*/  STL [R1+0x74], R206 ;  /* 0x000074ce01007387 */ /* 0x000fe80000100800 */
[----:B------:R-:W-:Y:S04]  /*b040*/  STL [R1+0x70], R205 ;  /* 0x000070cd01007387 */ /* 0x000fe80000100800 */
[----:B------:R-:W-:Y:S01]  /*b050*/  STL [R1+0x6c], R204 ;  /* 0x00006ccc01007387 */ /* 0x000fe20000100800 */
[----:B--2---:R-:W-:-:S05]  /*b060*/  IMAD.WIDE.U32 R176, R9, -0x326172a9, RZ ;  /* 0xcd9e8d5709b07825 */ /* 0x004fca00078e00ff */
[----:B---3--:R-:W-:Y:S01]  /*b070*/  LOP3.LUT R5, R177, R5, RZ, 0x3c, !PT ;  /* 0x00000005b1057212 */ /* 0x008fe200078e3cff */
[----:B----4-:R-:W-:-:S04]  /*b080*/  IMAD.WIDE.U32 R26, R6, -0x2daee0ad, RZ ;  /* 0xd2511f53061a7825 */ /* 0x010fc800078e00ff */
[----:B------:R-:W-:Y:S01]  /*b090*/  IMAD.WIDE.U32 R32, R5, -0x2daee0ad, RZ ;  /* 0xd2511f5305207825 */ /* 0x000fe200078e00ff */
[----:B------:R-:W-:-:S04]  /*b0a0*/  LOP3.LUT R4, R27, UR25, R4, 0x96, !PT ;  /* 0x000000191b047c12 */ /* 0x000fc8000f8e9604 */
[----:B------:R-:W-:Y:S01]  /*b0b0*/  LOP3.LUT R6, R33, UR19, R26, 0x96, !PT ;  /* 0x0000001321067c12 */ /* 0x000fe2000f8e961a */
[----:B------:R-:W-:-:S04]  /*b0c0*/  IMAD.WIDE.U32 R4, R4, -0x326172a9, RZ ;  /* 0xcd9e8d5704047825 */ /* 0x000fc800078e00ff */
[----:B------:R-:W-:Y:S01]  /*b0d0*/  IMAD.WIDE.U32 R30, R6, -0x326172a9, RZ ;  /* 0xcd9e8d57061e7825 */ /* 0x000fe200078e00ff */
[----:B------:R-:W-:Y:S01]  /*b0e0*/  LOP3.LUT R5, R5, UR6, R176, 0x96, !PT ;  /* 0x0000000605057c12 */ /* 0x000fe2000f8e96b0 */
[----:B------:R-:W1:Y:S03]  /*b0f0*/  SHFL.BFLY PT, R9, R2, 0x1, 0x1f ;  /* 0x0c201f0002097f89 */ /* 0x000e6600000e0000 */
[----:B------:R-:W-:Y:S01]  /*b100*/  LOP3.LUT R10, R31, UR18, R4, 0x96, !PT ;  /* 0x000000121f0a7c12 */ /* 0x000fe2000f8e9604 */
[----:B------:R-:W-:-:S04]  /*b110*/  IMAD.WIDE.U32 R4, R5, -0x2daee0ad, RZ ;  /* 0xd2511f5305047825 */ /* 0x000fc800078e00ff */
[----:B------:R-:W-:Y:S01]  /*b120*/  IMAD.WIDE.U32 R10, R10, -0x2daee0ad, RZ ;  /* 0xd2511f530a0a7825 */ /* 0x000fe200078e00ff */
[----:B------:R-:W-:-:S04]  /*b130*/  LOP3.LUT R5, R5, UR35, R32, 0x96, !PT ;  /* 0x0000002305057c12 */ /* 0x000fc8000f8e9620 */
[----:B------:R-:W-:Y:S01]  /*b140*/  LOP3.LUT R0, R11, UR33, R4, 0x96, !PT ;  /* 0x000000210b007c12 */ /* 0x000fe2000f8e9604 */
[----:B------:R-:W-:-:S04]  /*b150*/  IMAD.WIDE.U32 R4, R5, -0x326172a9, RZ ;  /* 0xcd9e8d5705047825 */ /* 0x000fc800078e00ff */
[----:B------:R-:W-:Y:S02]  /*b160*/  FFMA.FTZ R6, R16, c[0x0][0x23c], -R8 ;  /* 0x00008f0010067a23 */ /* 0x000fe40000010808 */
[----:B------:R-:W-:Y:S02]  /*b170*/  IMAD.WIDE.U32 R22, R0, -0x326172a9, RZ ;  /* 0xcd9e8d5700167825 */ /* 0x000fe400078e00ff */
[----:B------:R2:W-:Y:S03]  /*b180*/  MUFU.EX2 R179, R6 ;  /* 0x0000000600b37308 */ /* 0x0005e60000000800 */
[----:B------:R-:W-:Y:S01]  /*b190*/  LOP3.LUT R4, R23, UR32, R4, 0x96, !PT ;  /* 0x0000002017047c12 */ /* 0x000fe2000f8e9604 */
[----:B------:R-:W-:Y:S01]  /*b1a0*/  FFMA.FTZ R0, R150, c[0x0][0x23c], -R8 ;  /* 0x00008f0096007a23 */ /* 0x000fe20000010808 */
[----:B-1----:R-:W-:-:S03]  /*b1b0*/  FMNMX.FTZ R150, R2, R9, !PT ;  /* 0x0000000902967209 */ /* 0x002fc60007810000 */
[----:B------:R-:W-:Y:S01]  /*b1c0*/  IMAD.WIDE.U32 R24, R4, -0x2daee0ad, RZ ;  /* 0xd2511f5304187825 */ /* 0x000fe200078e00ff */
[----:B--2---:R-:W-:Y:S01]  /*b1d0*/  LOP3.LUT R6, R5, UR34, R30, 0x96, !PT ;  /* 0x0000002205067c12 */ /* 0x004fe2000f8e961e */
[----:B------:R1:W2:Y:S04]  /*b1e0*/  MUFU.EX2 R180, R0 ;  /* 0x0000000000b47308 */ /* 0x0002a80000000800 */
[----:B------:R-:W-:Y:S01]  /*b1f0*/  IMAD.WIDE.U32 R6, R6, -0x2daee0ad, RZ ;  /* 0xd2511f5306067825 */ /* 0x000fe200078e00ff */
[----:B------:R-:W-:-:S03]  /*b200*/  FSETP.NEU.FTZ.AND P1, PT, R150, -INF , PT ;  /* 0xff8000009600780b */ /* 0x000fc60003f3d000 */
[----:B------:R-:W-:Y:S01]  /*b210*/  FMUL.FTZ R9, R150, c[0x0][0x23c] ;  /* 0x00008f0096097a20 */ /* 0x000fe20000410000 */
[----:B------:R-:W-:Y:S02]  /*b220*/  LOP3.LUT R4, R25, UR16, R6, 0x96, !PT ;  /* 0x0000001019047c12 */ /* 0x000fe4000f8e9606 */
[----:B------:R-:W-:Y:S01]  /*b230*/  LOP3.LUT R6, R7, UR31, R10, 0x96, !PT ;  /* 0x0000001f07067c12 */ /* 0x000fe2000f8e960a */
[----:B-1----:R-:W-:Y:S01]  /*b240*/  FFMA.FTZ R0, R151, c[0x0][0x23c], -R8 ;  /* 0x00008f0097007a23 */ /* 0x002fe20000010808 */
[----:B------:R-:W-:Y:S01]  /*b250*/  FSEL R9, R9, RZ, P1 ;  /* 0x000000ff09097208 */ /* 0x000fe20000800000 */
[----:B------:R-:W-:Y:S02]  /*b260*/  IMAD.WIDE.U32 R4, R4, -0x326172a9, RZ ;  /* 0xcd9e8d5704047825 */ /* 0x000fe400078e00ff */
[----:B------:R1:W-:Y:S01]  /*b270*/  MUFU.EX2 R174, R0 ;  /* 0x0000000000ae7308 */ /* 0x0003e20000000800 */
[----:B------:R-:W-:Y:S01]  /*b280*/  UIADD3 UR19, UR24, -0x4ab325aa, URZ ;  /* 0xb54cda5618137890 */ /* 0x000fe2000fffe03f */
[----:B------:R-:W-:-:S02]  /*b290*/  FFMA.FTZ R2, R17, c[0x0][0x23c], -R9 ;  /* 0x00008f0011027a23 */ /* 0x000fc40000010809 */
[----:B------:R-:W-:Y:S01]  /*b2a0*/  IMAD.WIDE.U32 R20, R6, -0x326172a9, RZ ;  /* 0xcd9e8d5706147825 */ /* 0x000fe200078e00ff */
[----:B------:R-:W-:Y:S01]  /*b2b0*/  LOP3.LUT R7, R4, 0xff, RZ, 0xc0, !PT ;  /* 0x000000ff04077812 */ /* 0x000fe200078ec0ff */
[----:B------:R-:W3:Y:S02]  /*b2c0*/  LDSM.16.MT88.4 R16, [R197+0x10000] ;  /* 0x01000000c510783b */ /* 0x000ee40000004200 */
[----:B------:R-:W-:Y:S01]  /*b2d0*/  MUFU.EX2 R178, R2 ;  /* 0x0000000200b27308 */ /* 0x000fe20000000800 */
[----:B-1----:R-:W-:-:S07]  /*b2e0*/  FFMA.FTZ R0, R149, c[0x0][0x23c], -R8 ;  /* 0x00008f0095007a23 */ /* 0x002fce0000010808 */
[----:B------:R1:W4:Y:S01]  /*b2f0*/  MUFU.EX2 R149, R0 ;  /* 0x0000000000957308 */ /* 0x0003220000000800 */
[----:B------:R-:W-:Y:S01]  /*b300*/  FFMA.FTZ R6, R193, c[0x0][0x23c], -R9 ;  /* 0x00008f00c1067a23 */ /* 0x000fe20000010809 */
[----:B------:R-:W-:Y:S02]  /*b310*/  SHF.R.U32.HI R10, RZ, 0x18, R4 ;  /* 0x00000018ff0a7819 */ /* 0x000fe40000011604 */
[----:B-1----:R-:W-:-:S04]  /*b320*/  LOP3.LUT R0, R4, 0xffff, RZ, 0xc0, !PT ;  /* 0x0000ffff04007812 */ /* 0x002fc800078ec0ff */
[----:B------:R-:W-:Y:S02]  /*b330*/  SHF.R.U32.HI R2, RZ, 0x8, R0 ;  /* 0x00000008ff027819 */ /* 0x000fe40000011600 */
[----:B------:R-:W-:Y:S02]  /*b340*/  LOP3.LUT R0, R5, UR19, R20, 0x96, !PT ;  /* 0x0000001305007c12 */ /* 0x000fe4000f8e9614 */
[----:B------:R-:W-:Y:S02]  /*b350*/  SHF.R.U32.HI R5, RZ, 0x10, R4 ;  /* 0x00000010ff057819 */ /* 0x000fe40000011604 */
[----:B------:R-:W-:Y:S02]  /*b360*/  PRMT R12, R7, 0x5410, R2 ;  /* 0x00005410070c7816 */ /* 0x000fe40000000002 */
[----:B------:R-:W-:Y:S02]  /*b370*/  LOP3.LUT R2, R0, 0xffff, RZ, 0xc0, !PT ;  /* 0x0000ffff00027812 */ /* 0x000fe400078ec0ff */
[----:B------:R-:W-:Y:S01]  /*b380*/  LOP3.LUT R4, R5, 0xff, RZ, 0xc0, !PT ;  /* 0x000000ff05047812 */ /* 0x000fe200078ec0ff */
[----:B------:R-:W-:Y:S01]  /*b390*/  FFMA.FTZ R5, R192, c[0x0][0x23c], -R9 ;  /* 0x00008f00c0057a23 */ /* 0x000fe20000010809 */
[----:B------:R1:W-:Y:S01]  /*b3a0*/  MUFU.EX2 R172, R6 ;  /* 0x0000000600ac7308 */ /* 0x0003e20000000800 */
[----:B------:R-:W-:-:S02]  /*b3b0*/  SHF.R.U32.HI R2, RZ, 0x8, R2 ;  /* 0x00000008ff027819 */ /* 0x000fc40000011602 */
[----:B------:R-:W-:-:S05]  /*b3c0*/  PRMT R11, R4, 0x5410, R10 ;  /* 0x00005410040b7816 */ /* 0x000fca000000000a */
[----:B------:R2:W-:Y:S01]  /*b3d0*/  MUFU.EX2 R204, R5 ;  /* 0x0000000500cc7308 */ /* 0x0005e20000000800 */
[----:B-1----:R-:W-:-:S04]  /*b3e0*/  LOP3.LUT R6, R0, 0xff, RZ, 0xc0, !PT ;  /* 0x000000ff00067812 */ /* 0x002fc800078ec0ff */
[----:B------:R-:W-:Y:S02]  /*b3f0*/  PRMT R10, R6, 0x5410, R2 ;  /* 0x00005410060a7816 */ /* 0x000fe40000000002 */
[----:B--2---:R-:W-:Y:S02]  /*b400*/  FSEL R5, R150, RZ, P1 ;  /* 0x000000ff96057208 */ /* 0x004fe40000800000 */
[----:B------:R-:W-:-:S03]  /*b410*/  SHF.R.U32.HI R2, RZ, 0x10, R0 ;  /* 0x00000010ff027819 */ /* 0x000fc60000011600 */
[----:B------:R-:W-:Y:S01]  /*b420*/  FADD.FTZ R5, R3, -R5 ;  /* 0x8000000503057221 */ /* 0x000fe20000010000 */
[----:B------:R-:W-:Y:S02]  /*b430*/  SHF.R.U32.HI R3, RZ, 0x18, R0 ;  /* 0x00000018ff037819 */ /* 0x000fe40000011600 */
[----:B------:R-:W-:Y:S02]  /*b440*/  FSEL R7, R168, RZ, P2 ;  /* 0x000000ffa8077208 */ /* 0x000fe40001000000 */
[----:B------:R-:W-:Y:S01]  /*b450*/  LOP3.LUT R0, R2, 0xff, RZ, 0xc0, !PT ;  /* 0x000000ff02007812 */ /* 0x000fe200078ec0ff */
[----:B------:R-:W-:Y:S01]  /*b460*/  FFMA.FTZ R4, R184, c[0x0][0x23c], -R9 ;  /* 0x00008f00b8047a23 */ /* 0x000fe20000010809 */
[----:B------:R-:W-:Y:S01]  /*b470*/  F2FP.PACK_AB R2, R180, R179 ;  /* 0x000000b3b402723e */ /* 0x000fe200000000ff */
[----:B------:R-:W-:Y:S01]  /*b480*/  FADD.FTZ R6, R148, -R7 ;  /* 0x8000000794067221 */ /* 0x000fe20000010000 */
[----:B------:R-:W-:Y:S01]  /*b490*/  PRMT R3, R0, 0x5410, R3 ;  /* 0x0000541000037816 */ /* 0x000fe20000000003 */
[----:B------:R-:W-:Y:S01]  /*b4a0*/  HSET2.LE.AND R0, R10, R251, PT ;  /* 0x000000fb0a007233 */ /* 0x000fe20003803000 */
[----:B------:R1:W2:Y:S01]  /*b4b0*/  MUFU.EX2 R148, R4 ;  /* 0x0000000400947308 */ /* 0x0002a20000000800 */
[----:B------:R-:W-:-:S02]  /*b4c0*/  FMUL.FTZ R6, R6, c[0x0][0x23c] ;  /* 0x00008f0006067a20 */ /* 0x000fc40000410000 */
[----:B------:R-:W-:-:S05]  /*b4d0*/  FMUL.FTZ R5, R5, c[0x0][0x23c] ;  /* 0x00008f0005057a20 */ /* 0x000fca0000410000 */
[----:B------:R-:W3:Y:S01]  /*b4e0*/  MUFU.EX2 R29, R6 ;  /* 0x00000006001d7308 */ /* 0x000ee20000000800 */
[----:B-1----:R-:W-:Y:S01]  /*b4f0*/  LOP3.LUT R4, R0, R2, RZ, 0xc0, !PT ;  /* 0x0000000200047212 */ /* 0x002fe200078ec0ff */
[----:B------:R-:W-:-:S06]  /*b500*/  HSET2.LE.AND R0, R12, R251, PT ;  /* 0x000000fb0c007233 */ /* 0x000fcc0003803000 */
[----:B------:R1:W1:Y:S01]  /*b510*/  MUFU.EX2 R28, R5 ;  /* 0x00000005001c7308 */ /* 0x0002620000000800 */
[----:B------:R-:W1:Y:S01]  /*b520*/  LDSM.16.MT88.4 R12, [R198+0x10000] ;  /* 0x01000000c60c783b */ /* 0x000e620000004200 */
[----:B------:R-:W-:Y:S01]  /*b530*/  HSET2.LE.AND R3, R3, R251, PT ;  /* 0x000000fb03037233 */ /* 0x000fe20003803000 */
[----:B----4-:R-:W-:Y:S02]  /*b540*/  F2FP.PACK_AB R2, R149, R174 ;  /* 0x000000ae9502723e */ /* 0x010fe400000000ff */
[----:B--2---:R-:W-:Y:S01]  /*b550*/  F2FP.PACK_AB R7, R148, R204 ;  /* 0x000000cc9407723e */ /* 0x004fe200000000ff */
[----:B---3--:R-:W-:Y:S01]  /*b560*/  FMUL.FTZ R152, R152, R29 ;  /* 0x0000001d98987220 */ /* 0x008fe20000410000 */
[----:B-1----:R-:W-:-:S04]  /*b570*/  F2FP.PACK_AB R5, R172, R178 ;  /* 0x000000b2ac05723e */ /* 0x002fc800000000ff */
[----:B------:R-:W-:Y:S01]  /*b580*/  LOP3.LUT R5, R3, R5, RZ, 0xc0, !PT ;  /* 0x0000000503057212 */ /* 0x000fe200078ec0ff */
[----:B------:R-:W-:Y:S01]  /*b590*/  HSET2.LE.AND R3, R11, R251, PT ;  /* 0x000000fb0b037233 */ /* 0x000fe20003803000 */
[----:B------:R-:W-:Y:S01]  /*b5a0*/  LOP3.LUT R6, R0, R2, RZ, 0xc0, !PT ;  /* 0x0000000200067212 */ /* 0x000fe200078ec0ff */
[----:B------:R-:W-:Y:S02]  /*b5b0*/  FMUL.FTZ R153, R153, R29 ;  /* 0x0000001d99997220 */ /* 0x000fe40000410000 */
[-C--:B------:R-:W-:Y:S01]  /*b5c0*/  FMUL.FTZ R154, R154, R28.reuse ;  /* 0x0000001c9a9a7220 */ /* 0x080fe20000410000 */
[----:B------:R-:W-:Y:S01]  /*b5d0*/  LOP3.LUT R7, R3, R7, RZ, 0xc0, !PT ;  /* 0x0000000703077212 */ /* 0x000fe200078ec0ff */
[----:B------:R-:W-:Y:S02]  /*b5e0*/  FMUL.FTZ R155, R155, R28 ;  /* 0x0000001c9b9b7220 */ /* 0x000fe40000410000 */
[-C--:B------:R-:W-:Y:S02]  /*b5f0*/  FMUL.FTZ R156, R156, R29.reuse ;  /* 0x0000001d9c9c7220 */ /* 0x080fe40000410000 */
[----:B------:R-:W-:-:S02]  /*b600*/  FMUL.FTZ R157, R157, R29 ;  /* 0x0000001d9d9d7220 */ /* 0x000fc40000410000 */
[-C--:B------:R-:W-:Y:S02]  /*b610*/  FMUL.FTZ R158, R158, R28.reuse ;  /* 0x0000001c9e9e7220 */ /* 0x080fe40000410000 */
[----:B------:R-:W-:Y:S01]  /*b620*/  FMUL.FTZ R159, R159, R28 ;  /* 0x0000001c9f9f7220 */ /* 0x000fe20000410000 */
[C---:B------:R-:W-:Y:S08]  /*b630*/  HMMA.16816.F32 R152, R4.reuse, R16, R152 ;  /* 0x000000100498723c */ /* 0x040ff00000001898 */
        /* <DEDUP_REMOVED lines=8> */
[-C--:B------:R-:W-:Y:S01]  /*b6c0*/  FMUL.FTZ R42, R42, R28.reuse ;  /* 0x0000001c2a2a7220 */ /* 0x080fe20000410000 */
[----:B------:R-:W-:Y:S01]  /*b6d0*/  HMMA.16816.F32 R184, R4, R12, R36 ;  /* 0x0000000c04b8723c */ /* 0x000fe20000001824 */
[----:B------:R-:W-:-:S07]  /*b6e0*/  FMUL.FTZ R43, R43, R28 ;  /* 0x0000001c2b2b7220 */ /* 0x000fce0000410000 */
[----:B------:R-:W-:Y:S01]  /*b6f0*/  HMMA.16816.F32 R12, R4, R14, R40 ;  /* 0x0000000e040c723c */ /* 0x000fe20000001828 */
[-C--:B------:R-:W-:Y:S02]  /*b700*/  FMUL.FTZ R44, R44, R29.reuse ;  /* 0x0000001d2c2c7220 */ /* 0x080fe40000410000 */
[-C--:B------:R-:W-:Y:S02]  /*b710*/  FMUL.FTZ R45, R45, R29.reuse ;  /* 0x0000001d2d2d7220 */ /* 0x080fe40000410000 */
[-C--:B------:R-:W-:Y:S02]  /*b720*/  FMUL.FTZ R46, R46, R28.reuse ;  /* 0x0000001c2e2e7220 */ /* 0x080fe40000410000 */
[----:B------:R-:W-:Y:S02]  /*b730*/  FMUL.FTZ R47, R47, R28 ;  /* 0x0000001c2f2f7220 */ /* 0x000fe40000410000 */
[-C--:B------:R-:W-:Y:S02]  /*b740*/  FMUL.FTZ R48, R48, R29.reuse ;  /* 0x0000001d30307220 */ /* 0x080fe40000410000 */
[----:B------:R-:W-:-:S02]  /*b750*/  FMUL.FTZ R49, R49, R29 ;  /* 0x0000001d31317220 */ /* 0x000fc40000410000 */
[-C--:B------:R-:W-:Y:S02]  /*b760*/  FMUL.FTZ R50, R50, R28.reuse ;  /* 0x0000001c32327220 */ /* 0x080fe40000410000 */
[----:B------:R-:W-:Y:S01]  /*b770*/  FMUL.FTZ R51, R51, R28 ;  /* 0x0000001c33337220 */ /* 0x000fe20000410000 */
[----:B------:R-:W-:Y:S01]  /*b780*/  MOV R158, R184 ;  /* 0x000000b8009e7202 */ /* 0x000fe20000000f00 */
[----:B------:R-:W-:Y:S01]  /*b790*/  IMAD.MOV.U32 R207, RZ, RZ, R185 ;  /* 0x000000ffffcf7224 */ /* 0x000fe200078e00b9 */
[----:B------:R-:W-:Y:S01]  /*b7a0*/  MOV R206, R186 ;  /* 0x000000ba00ce7202 */ /* 0x000fe20000000f00 */
[----:B------:R-:W-:Y:S02]  /*b7b0*/  IMAD.MOV.U32 R205, RZ, RZ, R187 ;  /* 0x000000ffffcd7224 */ /* 0x000fe400078e00bb */
[----:B-1----:R-:W-:Y:S03]  /*b7c0*/  HMMA.16816.F32 R184, R4, R16, R44 ;  /* 0x0000001004b8723c */ /* 0x002fe6000000182c */
[----:B------:R-:W-:Y:S01]  /*b7d0*/  MOV R157, R14 ;  /* 0x0000000e009d7202 */ /* 0x000fe20000000f00 */
[----:B------:R-:W-:-:S04]  /*b7e0*/  IMAD.MOV.U32 R156, RZ, RZ, R15 ;  /* 0x000000ffff9c7224 */ /* 0x000fc800078e000f */
[----:B------:R-:W-:Y:S01]  /*b7f0*/  HMMA.16816.F32 R16, R4, R18, R48 ;  /* 0x000000120410723c */ /* 0x000fe20000001830 */
[----:B------:R-:W-:Y:S01]  /*b800*/  MOV R151, R13 ;  /* 0x0000000d00977202 */ /* 0x000fe20000000f00 */
[----:B------:R-:W-:Y:S02]  /*b810*/  IMAD.MOV.U32 R43, RZ, RZ, R12 ;  /* 0x000000ffff2b7224 */ /* 0x000fe400078e000c */
[----:B------:R-:W1:Y:S01]  /*b820*/  LDSM.16.MT88.4 R12, [R199+0x10000] ;  /* 0x01000000c70c783b */ /* 0x000e620000004200 */
[-C--:B------:R-:W-:Y:S02]  /*b830*/  FMUL.FTZ R52, R52, R29.reuse ;  /* 0x0000001d34347220 */ /* 0x080fe40000410000 */
[----:B------:R-:W-:Y:S02]  /*b840*/  FMUL.FTZ R53, R53, R29 ;  /* 0x0000001d35357220 */ /* 0x000fe40000410000 */
[----:B------:R-:W-:Y:S11]  /*b850*/  FMUL.FTZ R54, R54, R28 ;  /* 0x0000001c36367220 */ /* 0x000ff60000410000 */
[----:B------:R-:W-:Y:S04]  /*b860*/  @!UPT UIADD3 URZ, URZ, URZ, URZ ;  /* 0x0000003f3f3ff290 */ /* 0x000fe8000fffe03f */
[----:B------:R-:W-:Y:S01]  /*b870*/  MOV R10, R18 ;  /* 0x00000012000a7202 */ /* 0x000fe20000000f00 */
[----:B------:R-:W-:Y:S01]  /*b880*/  IMAD.MOV.U32 R3, RZ, RZ, R19 ;  /* 0x000000ffff037224 */ /* 0x000fe200078e0013 */
[----:B------:R-:W-:Y:S02]  /*b890*/  MOV R2, R17 ;  /* 0x0000001100027202 */ /* 0x000fe40000000f00 */
[----:B------:R-:W-:Y:S02]  /*b8a0*/  MOV R0, R16 ;  /* 0x0000001000007202 */ /* 0x000fe40000000f00 */
        /* <DEDUP_REMOVED lines=17> */
[C---:B--2---:R-:W-:Y:S08]  /*b9c0*/  HMMA.16816.F32 R232, R4.reuse, R16, R60 ;  /* 0x0000001004e8723c */ /* 0x044ff0000000183c */
[----:B------:R-:W-:Y:S01]  /*b9d0*/  HMMA.16816.F32 R228, R4, R18, R64 ;  /* 0x0000001204e4723c */ /* 0x000fe20000001840 */
[----:B------:R-:W2:Y:S01]  /*b9e0*/  LDSM.16.MT88.4 R16, [R200+0x12000] ;  /* 0x01200000c810783b */ /* 0x000ea20000004200 */
        /* <DEDUP_REMOVED lines=8> */
[----:B------:R3:W-:Y:S01]  /*ba70*/  STL [R1+0x68], R203 ;  /* 0x000068cb01007387 */ /* 0x0007e20000100800 */
[----:B------:R-:W-:-:S03]  /*ba80*/  MOV R54, R194 ;  /* 0x000000c200367202 */ /* 0x000fc60000000f00 */
[----:B------:R4:W-:Y:S01]  /*ba90*/  STL [R1+0x64], R202 ;  /* 0x000064ca01007387 */ /* 0x0009e20000100800 */
[----:B-1----:R-:W-:Y:S03]  /*baa0*/  HMMA.16816.F32 R192, R4, R12, R68 ;  /* 0x0000000c04c0723c */ /* 0x002fe60000001844 */
[----:B------:R1:W-:Y:S04]  /*bab0*/  STL [R1+0x60], R201 ;  /* 0x000060c901007387 */ /* 0x0003e80000100800 */
[----:B------:R2:W-:Y:S01]  /*bac0*/  STL [R1+0x5c], R196 ;  /* 0x00005cc401007387 */ /* 0x0005e20000100800 */
[----:B---3--:R-:W-:Y:S01]  /*bad0*/  MOV R203, R188 ;  /* 0x000000bc00cb7202 */ /* 0x008fe20000000f00 */
[----:B----4-:R-:W-:Y:S01]  /*bae0*/  IMAD.MOV.U32 R202, RZ, RZ, R189 ;  /* 0x000000ffffca7224 */ /* 0x010fe200078e00bd */
[----:B-1----:R-:W-:Y:S01]  /*baf0*/  MOV R201, R190 ;  /* 0x000000be00c97202 */ /* 0x002fe20000000f00 */
[----:B--2---:R-:W-:-:S02]  /*bb00*/  IMAD.MOV.U32 R196, RZ, RZ, R191 ;  /* 0x000000ffffc47224 */ /* 0x004fc400078e00bf */
[----:B------:R-:W-:Y:S01]  /*bb10*/  HMMA.16816.F32 R188, R4, R14, R72 ;  /* 0x0000000e04bc723c */ /* 0x000fe20000001848 */
[----:B------:R-:W1:Y:S01]  /*bb20*/  LDSM.16.MT88.4 R12, [R199+0x12000] ;  /* 0x01200000c70c783b */ /* 0x000e620000004200 */
[-C--:B------:R-:W-:Y:S02]  /*bb30*/  FMUL.FTZ R76, R76, R29.reuse ;  /* 0x0000001d4c4c7220 */ /* 0x080fe40000410000 */
[----:B------:R-:W-:Y:S02]  /*bb40*/  FMUL.FTZ R77, R77, R29 ;  /* 0x0000001d4d4d7220 */ /* 0x000fe40000410000 */
[-C--:B------:R-:W-:Y:S02]  /*bb50*/  FMUL.FTZ R78, R78, R28.reuse ;  /* 0x0000001c4e4e7220 */ /* 0x080fe40000410000 */
[----:B------:R-:W-:Y:S02]  /*bb60*/  FMUL.FTZ R79, R79, R28 ;  /* 0x0000001c4f4f7220 */ /* 0x000fe40000410000 */
[----:B------:R-:W-:-:S02]  /*bb70*/  IMAD.MOV.U32 R11, RZ, RZ, R184 ;  /* 0x000000ffff0b7224 */ /* 0x000fc400078e00b8 */
[-C--:B------:R-:W-:Y:S02]  /*bb80*/  FMUL.FTZ R80, R80, R29.reuse ;  /* 0x0000001d50507220 */ /* 0x080fe40000410000 */
[----:B------:R-:W-:Y:S02]  /*bb90*/  FMUL.FTZ R81, R81, R29 ;  /* 0x0000001d51517220 */ /* 0x000fe40000410000 */
[-C--:B------:R-:W-:Y:S02]  /*bba0*/  FMUL.FTZ R82, R82, R28.reuse ;  /* 0x0000001c52527220 */ /* 0x080fe40000410000 */
[----:B------:R-:W-:Y:S01]  /*bbb0*/  FMUL.FTZ R83, R83, R28 ;  /* 0x0000001c53537220 */ /* 0x000fe20000410000 */
[----:B------:R-:W-:Y:S01]  /*bbc0*/  MOV R39, R186 ;  /* 0x000000ba00277202 */ /* 0x000fe20000000f00 */
[----:B------:R-:W-:Y:S01]  /*bbd0*/  IMAD.MOV.U32 R37, RZ, RZ, R187 ;  /* 0x000000ffff257224 */ /* 0x000fe200078e00bb */
[----:B------:R-:W-:Y:S02]  /*bbe0*/  MOV R36, R185 ;  /* 0x000000b900247202 */ /* 0x000fe40000000f00 */
[----:B------:R-:W-:Y:S01]  /*bbf0*/  HMMA.16816.F32 R184, R4, R16, R76 ;  /* 0x0000001004b8723c */ /* 0x000fe2000000184c */
[----:B------:R-:W-:-:S02]  /*bc00*/  MOV R70, R11 ;  /* 0x0000000b00467202 */ /* 0x000fc40000000f00 */
[----:B------:R-:W-:Y:S01]  /*bc10*/  MOV R68, R10 ;  /* 0x0000000a00447202 */ /* 0x000fe20000000f00 */
[----:B------:R-:W-:Y:S01]  /*bc20*/  IMAD.MOV.U32 R10, RZ, RZ, R183 ;  /* 0x000000ffff0a7224 */ /* 0x000fe200078e00b7 */
[----:B------:R-:W-:Y:S02]  /*bc30*/  MOV R11, R181 ;  /* 0x000000b5000b7202 */ /* 0x000fe40000000f00 */
[----:B------:R-:W-:Y:S02]  /*bc40*/  MOV R79, R2 ;  /* 0x00000002004f7202 */ /* 0x000fe40000000f00 */
[----:B------:R-:W-:Y:S02]  /*bc50*/  MOV R2, R180 ;  /* 0x000000b400027202 */ /* 0x000fe40000000f00 */
        /* <DEDUP_REMOVED lines=19> */
[----:B-1----:R-:W-:Y:S01]  /*bd90*/  HMMA.16816.F32 R176, R4, R12, R84 ;  /* 0x0000000c04b0723c */ /* 0x002fe20000001854 */
[----:B------:R-:W-:-:S02]  /*bda0*/  MOV R60, R39 ;  /* 0x00000027003c7202 */ /* 0x000fc40000000f00 */
[----:B------:R-:W-:Y:S02]  /*bdb0*/  MOV R39, R174 ;  /* 0x000000ae00277202 */ /* 0x000fe40000000f00 */
[----:B------:R-:W-:Y:S02]  /*bdc0*/  MOV R151, R173 ;  /* 0x000000ad00977202 */ /* 0x000fe40000000f00 */
[----:B------:R-:W-:Y:S01]  /*bdd0*/  IMAD.MOV.U32 R85, RZ, RZ, R175 ;  /* 0x000000ffff557224 */ /* 0x000fe200078e00af */
[----:B------:R-:W-:Y:S02]  /*bde0*/  MOV R84, R172 ;  /* 0x000000ac00547202 */ /* 0x000fe40000000f00 */
[----:B------:R-:W-:Y:S01]  /*bdf0*/  HMMA.16816.F32 R172, R4, R14, R88 ;  /* 0x0000000e04ac723c */ /* 0x000fe20000001858 */
[----:B------:R-:W1:Y:S01]  /*be00*/  LDSM.16.MT88.4 R12, [R198+0x14000] ;  /* 0x01400000c60c783b */ /* 0x000e620000004200 */
[-C--:B------:R-:W-:Y:S02]  /*be10*/  FMUL.FTZ R92, R92, R29.reuse ;  /* 0x0000001d5c5c7220 */ /* 0x080fe40000410000 */
[----:B------:R-:W-:-:S02]  /*be20*/  FMUL.FTZ R93, R93, R29 ;  /* 0x0000001d5d5d7220 */ /* 0x000fc40000410000 */
[-C--:B------:R-:W-:Y:S02]  /*be30*/  FMUL.FTZ R94, R94, R28.reuse ;  /* 0x0000001c5e5e7220 */ /* 0x080fe40000410000 */
[-C--:B------:R-:W-:Y:S02]  /*be40*/  FMUL.FTZ R95, R95, R28.reuse ;  /* 0x0000001c5f5f7220 */ /* 0x080fe40000410000 */
[-C--:B------:R-:W-:Y:S02]  /*be50*/  FMUL.FTZ R96, R96, R29.reuse ;  /* 0x0000001d60607220 */ /* 0x080fe40000410000 */
[----:B------:R-:W-:Y:S02]  /*be60*/  FMUL.FTZ R97, R97, R29 ;  /* 0x0000001d61617220 */ /* 0x000fe40000410000 */
[-C--:B------:R-:W-:Y:S02]  /*be70*/  FMUL.FTZ R98, R98, R28.reuse ;  /* 0x0000001c62627220 */ /* 0x080fe40000410000 */
[----:B------:R-:W-:Y:S01]  /*be80*/  FMUL.FTZ R99, R99, R28 ;  /* 0x0000001c63637220 */ /* 0x000fe20000410000 */
[----:B------:R-:W-:Y:S01]  /*be90*/  MOV R55, R158 ;  /* 0x0000009e00377202 */ /* 0x000fe20000000f00 */
[----:B------:R-:W-:Y:S01]  /*bea0*/  IMAD.MOV.U32 R52, RZ, RZ, R157 ;  /* 0x000000ffff347224 */ /* 0x000fe200078e009d */
[----:B------:R-:W-:-:S02]  /*beb0*/  MOV R53, R156 ;  /* 0x0000009c00357202 */ /* 0x000fc40000000f00 */
        /* <DEDUP_REMOVED lines=21> */
[----:B------:R-:W-:Y:S02]  /*c010*/  FMUL.FTZ R115, R115, R28 ;  /* 0x0000001c73737220 */ /* 0x000fe40000410000 */
[----:B------:R-:W-:Y:S01]  /*c020*/  IMAD.MOV.U32 R38, RZ, RZ, R44 ;  /* 0x000000ffff267224 */ /* 0x000fe200078e002c */
[----:B------:R-:W-:Y:S01]  /*c030*/  MOV R95, R37 ;  /* 0x00000025005f7202 */ /* 0x000fe20000000f00 */
[----:B------:R-:W-:Y:S01]  /*c040*/  IMAD.MOV.U32 R94, RZ, RZ, R36 ;  /* 0x000000ffff5e7224 */ /* 0x000fe200078e0024 */
[----:B------:R-:W-:Y:S02]  /*c050*/  MOV R93, R39 ;  /* 0x00000027005d7202 */ /* 0x000fe40000000f00 */
[----:B------:R-:W-:Y:S01]  /*c060*/  MOV R86, R38 ;  /* 0x0000002600567202 */ /* 0x000fe20000000f00 */
        /* <DEDUP_REMOVED lines=37> */
[----:B------:R-:W-:Y:S02]  /*c2c0*/  FMUL.FTZ R141, R141, R29 ;  /* 0x0000001d8d8d7220 */ /* 0x000fe40000410000 */
[-C--:B------:R-:W-:Y:S02]  /*c2d0*/  FMUL.FTZ R142, R142, R28.reuse ;  /* 0x0000001c8e8e7220 */ /* 0x080fe40000410000 */
[----:B------:R-:W-:Y:S01]  /*c2e0*/  FMUL.FTZ R143, R143, R28 ;  /* 0x0000001c8f8f7220 */ /* 0x000fe20000410000 */
[----:B------:R-:W-:Y:S01]  /*c2f0*/  MOV R97, R0 ;  /* 0x0000000000617202 */ /* 0x000fe20000000f00 */
[----:B------:R-:W-:Y:S01]  /*c300*/  FFMA.FTZ R0, R240, c[0x0][0x23c], -R8 ;  /* 0x00008f00f0007a23 */ /* 0x000fe20000010808 */
[----:B------:R-:W-:Y:S01]  /*c310*/  MOV R41, R47 ;  /* 0x0000002f00297202 */ /* 0x000fe20000000f00 */
[----:B------:R-:W-:Y:S01]  /*c320*/  IMAD.MOV.U32 R42, RZ, RZ, R46 ;  /* 0x000000ffff2a7224 */ /* 0x000fe200078e002e */
[----:B------:R-:W-:Y:S02]  /*c330*/  MOV R40, R45 ;  /* 0x0000002d00287202 */ /* 0x000fe40000000f00 */
[----:B------:R-:W-:Y:S01]  /*c340*/  MOV R98, R2 ;  /* 0x0000000200627202 */ /* 0x000fe20000000f00 */
[----:B--2---:R-:W-:Y:S01]  /*c350*/  HMMA.16816.F32 R44, R4, R16, R140 ;  /* 0x00000010042c723c */ /* 0x004fe2000000188c */
[----:B------:R2:W-:Y:S01]  /*c360*/  MUFU.EX2 R142, R0 ;  /* 0x00000000008e7308 */ /* 0x0005e20000000800 */
[----:B------:R-:W-:-:S02]  /*c370*/  FFMA.FTZ R2, R169, c[0x0][0x23c], -R8 ;  /* 0x00008f00a9027a23 */ /* 0x000fc40000010808 */
[-C--:B------:R-:W-:Y:S02]  /*c380*/  FMUL.FTZ R160, R160, R29.reuse ;  /* 0x0000001da0a07220 */ /* 0x080fe40000410000 */
[----:B------:R-:W-:-:S03]  /*c390*/  FMUL.FTZ R161, R161, R29 ;  /* 0x0000001da1a17220 */ /* 0x000fc60000410000 */
[----:B------:R3:W4:Y:S01]  /*c3a0*/  MUFU.EX2 R96, R2 ;  /* 0x0000000200607308 */ /* 0x0007220000000800 */
[----:B------:R-:W-:Y:S02]  /*c3b0*/  FMUL.FTZ R162, R162, R28 ;  /* 0x0000001ca2a27220 */ /* 0x000fe40000410000 */
[----:B--2---:R-:W-:-:S05]  /*c3c0*/  FFMA.FTZ R0, R227, c[0x0][0x23c], -R8 ;  /* 0x00008f00e3007a23 */ /* 0x004fca0000010808 */
[----:B------:R2:W1:Y:S01]  /*c3d0*/  MUFU.EX2 R240, R0 ;  /* 0x0000000000f07308 */ /* 0x0004620000000800 */
[----:B------:R-:W-:Y:S01]  /*c3e0*/  FMUL.FTZ R163, R163, R28 ;  /* 0x0000001ca3a37220 */ /* 0x000fe20000410000 */
[----:B---3--:R-:W-:Y:S01]  /*c3f0*/  LOP3.LUT R2, R21, UR29, R22, 0x96, !PT ;  /* 0x0000001d15027c12 */ /* 0x008fe2000f8e9616 */
[----:B------:R-:W-:Y:S01]  /*c400*/  IMAD.MOV.U32 R92, RZ, RZ, R3 ;  /* 0x000000ffff5c7224 */ /* 0x000fe200078e0003 */
[----:B------:R-:W-:Y:S01]  /*c410*/  UIADD3 UR36, UR25, 0x646e171e, URZ ;  /* 0x646e171e19247890 */ /* 0x000fe2000fffe03f */
[----:B------:R-:W-:Y:S01]  /*c420*/  FMUL.FTZ R144, R144, R29 ;  /* 0x0000001d90907220 */ /* 0x000fe20000410000 */
[----:B------:R-:W-:Y:S01]  /*c430*/  MOV R83, R148 ;  /* 0x0000009400537202 */ /* 0x000fe20000000f00 */
[----:B------:R-:W-:Y:S01]  /*c440*/  IMAD.WIDE.U32 R2, R2, -0x2daee0ad, RZ ;  /* 0xd2511f5302027825 */ /* 0x000fe200078e00ff */
[----:B------:R-:W-:Y:S01]  /*c450*/  MOV R76, R42 ;  /* 0x0000002a004c7202 */ /* 0x000fe20000000f00 */
[----:B------:R-:W-:Y:S02]  /*c460*/  LDSM.16.MT88.4 R20, [R198+0x10800] ;  /* 0x01080000c614783b */ /* 0x000fe40000004200 */
[----:B--2---:R-:W-:-:S02]  /*c470*/  FFMA.FTZ R0, R225, c[0x0][0x23c], -R8 ;  /* 0x00008f00e1007a23 */ /* 0x004fc40000010808 */
[-C--:B------:R-:W-:Y:S02]  /*c480*/  FMUL.FTZ R145, R145, R29.reuse ;  /* 0x0000001d91917220 */ /* 0x080fe40000410000 */
[----:B------:R2:W-:Y:S01]  /*c490*/  MUFU.EX2 R80, R0 ;  /* 0x0000000000507308 */ /* 0x0005e20000000800 */
[-C--:B------:R-:W-:Y:S02]  /*c4a0*/  FMUL.FTZ R146, R146, R28.reuse ;  /* 0x0000001c92927220 */ /* 0x080fe40000410000 */
[-C--:B------:R-:W-:Y:S02]  /*c4b0*/  FMUL.FTZ R147, R147, R28.reuse ;  /* 0x0000001c93937220 */ /* 0x080fe40000410000 */
[-C--:B------:R-:W-:Y:S02]  /*c4c0*/  FMUL.FTZ R164, R164, R29.reuse ;  /* 0x0000001da4a47220 */ /* 0x080fe40000410000 */
[----:B------:R-:W-:Y:S02]  /*c4d0*/  FMUL.FTZ R165, R165, R29 ;  /* 0x0000001da5a57220 */ /* 0x000fe40000410000 */
[----:B------:R-:W-:-:S02]  /*c4e0*/  FMUL.FTZ R166, R166, R28 ;  /* 0x0000001ca6a67220 */ /* 0x000fc40000410000 */
[----:B------:R-:W-:Y:S01]  /*c4f0*/  FMUL.FTZ R167, R167, R28 ;  /* 0x0000001ca7a77220 */ /* 0x000fe20000410000 */
[----:B------:R-:W-:Y:S01]  /*c500*/  MOV R87, R40 ;  /* 0x0000002800577202 */ /* 0x000fe20000000f00 */
[----:B------:R-:W-:Y:S02]  /*c510*/  IMAD.MOV.U32 R62, RZ, RZ, R43 ;  /* 0x000000ffff3e7224 */ /* 0x000fe400078e002b */
[----:B--2---:R-:W-:Y:S02]  /*c520*/  FFMA.FTZ R0, R241, c[0x0][0x23c], -R9 ;  /* 0x00008f00f1007a23 */ /* 0x004fe40000010809 */
[----:B------:R-:W-:Y:S02]  /*c530*/  IMAD.MOV.U32 R77, RZ, RZ, R41 ;  /* 0x000000ffff4d7224 */ /* 0x000fe400078e0029 */
[----:B------:R-:W-:Y:S01]  /*c540*/  IMAD.MOV.U32 R148, RZ, RZ, R224 ;  /* 0x000000ffff947224 */ /* 0x000fe200078e00e0 */
[----:B------:R-:W-:Y:S01]  /*c550*/  HMMA.16816.F32 R40, R4, R18, R160 ;  /* 0x000000120428723c */ /* 0x000fe200000018a0 */
[----:B------:R2:W-:Y:S01]  /*c560*/  MUFU.EX2 R224, R0 ;  /* 0x0000000000e07308 */ /* 0x0005e20000000800 */
[----:B------:R-:W3:Y:S01]  /*c570*/  LDSM.16.MT88.4 R16, [R197+0x10800] ;  /* 0x01080000c510783b */ /* 0x000ee20000004200 */
[----:B------:R-:W-:-:S05]  /*c580*/  MOV R82, R10 ;  /* 0x0000000a00527202 */ /* 0x000fca0000000f00 */
[----:B-1----:R-:W-:Y:S01]  /*c590*/  HMMA.16816.F32 R48, R4, R12, R144 ;  /* 0x0000000c0430723c */ /* 0x002fe20000001890 */
[----:B------:R-:W-:Y:S01]  /*c5a0*/  FFMA.FTZ R10, R237, c[0x0][0x23c], -R9 ;  /* 0x00008f00ed0a7a23 */ /* 0x000fe20000010809 */
[----:B--2---:R-:W-:-:S06]  /*c5b0*/  LOP3.LUT R0, R3, UR36, R24, 0x96, !PT ;  /* 0x0000002403007c12 */ /* 0x004fcc000f8e9618 */
[----:B------:R-:W-:Y:S01]  /*c5c0*/  HMMA.16816.F32 R56, R4, R14, R164 ;  /* 0x0000000e0438723c */ /* 0x000fe200000018a4 */
[----:B------:R-:W-:-:S06]  /*c5d0*/  LOP3.LUT R3, R2, 0xffff, RZ, 0xc0, !PT ;  /* 0x0000ffff02037812 */ /* 0x000fcc00078ec0ff */
[----:B------:R-:W-:Y:S02]  /*c5e0*/  LOP3.LUT R4, R0, 0xffff, RZ, 0xc0, !PT ;  /* 0x0000ffff00047812 */ /* 0x000fe400078ec0ff */
[----:B------:R-:W-:Y:S01]  /*c5f0*/  SHF.R.U32.HI R6, RZ, 0x8, R3 ;  /* 0x00000008ff067819 */ /* 0x000fe20000011603 */
[--C-:B------:R-:W-:Y:S01]  /*c600*/  FFMA.FTZ R5, R236, c[0x0][0x23c], -R9.reuse ;  /* 0x00008f00ec057a23 */ /* 0x100fe20000010809 */
[----:B------:R-:W-:Y:S01]  /*c610*/  SHF.R.U32.HI R3, RZ, 0x8, R4 ;  /* 0x00000008ff037819 */ /* 0x000fe20000011604 */
[----:B------:R-:W-:Y:S01]  /*c620*/  FFMA.FTZ R4, R170, c[0x0][0x23c], -R9 ;  /* 0x00008f00aa047a23 */ /* 0x000fe20000010809 */
[----:B------:R-:W-:Y:S01]  /*c630*/  LOP3.LUT R7, R0, 0xff, RZ, 0xc0, !PT ;  /* 0x000000ff00077812 */ /* 0x000fe200078ec0ff */
[----:B------:R-:W-:Y:S01]  /*c640*/  IMAD.MOV.U32 R81, RZ, RZ, R11 ;  /* 0x000000ffff517224 */ /* 0x000fe200078e000b */
[----:B------:R1:W2:Y:S01]  /*c650*/  MUFU.EX2 R99, R10 ;  /* 0x0000000a00637308 */ /* 0x0002a20000000800 */
[----:B----4-:R-:W-:Y:S02]  /*c660*/  MOV R236, R96 ;  /* 0x0000006000ec7202 */ /* 0x010fe40000000f00 */
[----:B------:R-:W-:-:S02]  /*c670*/  LOP3.LUT R11, R2, 0xff, RZ, 0xc0, !PT ;  /* 0x000000ff020b7812 */ /* 0x000fc400078ec0ff */
[----:B------:R-:W-:-:S03]  /*c680*/  SHF.R.U32.HI R12, RZ, 0x18, R2 ;  /* 0x00000018ff0c7819 */ /* 0x000fc60000011602 */
[----:B------:R4:W-:Y:S01]  /*c690*/  MUFU.EX2 R237, R5 ;  /* 0x0000000500ed7308 */ /* 0x0009e20000000800 */
[----:B-1----:R-:W-:-:S07]  /*c6a0*/  SHF.R.U32.HI R10, RZ, 0x10, R2 ;  /* 0x00000010ff0a7819 */ /* 0x002fce0000011602 */
[----:B------:R1:W1:Y:S01]  /*c6b0*/  MUFU.EX2 R96, R4 ;  /* 0x0000000400607308 */ /* 0x0002620000000800 */
[----:B------:R-:W-:Y:S02]  /*c6c0*/  PRMT R2, R7, 0x5410, R3 ;  /* 0x0000541007027816 */ /* 0x000fe40000000003 */
[--C-:B------:R-:W-:Y:S02]  /*c6d0*/  SHF.R.U32.HI R3, RZ, 0x10, R0.reuse ;  /* 0x00000010ff037819 */ /* 0x100fe40000011600 */
[----:B------:R-:W-:Y:S02]  /*c6e0*/  LOP3.LUT R7, R10, 0xff, RZ, 0xc0, !PT ;  /* 0x000000ff0a077812 */ /* 0x000fe400078ec0ff */
[----:B----4-:R-:W-:Y:S02]  /*c6f0*/  SHF.R.U32.HI R5, RZ, 0x18, R0 ;  /* 0x00000018ff057819 */ /* 0x010fe40000011600 */
[----:B------:R-:W-:Y:S01]  /*c700*/  LOP3.LUT R3, R3, 0xff, RZ, 0xc0, !PT ;  /* 0x000000ff03037812 */ /* 0x000fe200078ec0ff */
[----:B------:R-:W-:Y:S01]  /*c710*/  HSET2.LE.AND R0, R2, R251, PT ;  /* 0x000000fb02007233 */ /* 0x000fe20003803000 */
[----:B------:R-:W-:-:S02]  /*c720*/  PRMT R6, R11, 0x5410, R6 ;  /* 0x000054100b067816 */ /* 0x000fc40000000006 */
[----:B------:R-:W-:Y:S02]  /*c730*/  F2FP.PACK_AB R2, R240, R142 ;  /* 0x0000008ef002723e */ /* 0x000fe400000000ff */
[----:B------:R-:W-:Y:S02]  /*c740*/  PRMT R7, R7, 0x5410, R12 ;  /* 0x0000541007077816 */ /* 0x000fe4000000000c */
[----:B------:R-:W-:Y:S01]  /*c750*/  PRMT R5, R3, 0x5410, R5 ;  /* 0x0000541003057816 */ /* 0x000fe20000000005 */
[----:B------:R-:W4:Y:S01]  /*c760*/  LDSM.16.MT88.4 R12, [R200+0x10800] ;  /* 0x01080000c80c783b */ /* 0x000f220000004200 */
[----:B-1----:R-:W-:Y:S01]  /*c770*/  LOP3.LUT R4, R0, R2, RZ, 0xc0, !PT ;  /* 0x0000000200047212 */ /* 0x002fe200078ec0ff */
[--C-:B------:R-:W-:Y:S01]  /*c780*/  HSET2.LE.AND R3, R6, R251.reuse, PT ;  /* 0x000000fb06037233 */ /* 0x100fe20003803000 */
[----:B------:R-:W-:Y:S01]  /*c790*/  MOV R100, R94 ;  /* 0x0000005e00647202 */ /* 0x000fe20000000f00 */
[--C-:B------:R-:W-:Y:S01]  /*c7a0*/  HSET2.LE.AND R7, R7, R251.reuse, PT ;  /* 0x000000fb07077233 */ /* 0x100fe20003803000 */
[----:B------:R-:W-:Y:S01]  /*c7b0*/  MOV R101, R95 ;  /* 0x0000005f00657202 */ /* 0x000fe20000000f00 */
[----:B------:R-:W-:Y:S01]  /*c7c0*/  HSET2.LE.AND R0, R5, R251, PT ;  /* 0x000000fb05007233 */ /* 0x000fe20003803000 */
[----:B------:R-:W-:Y:S01]  /*c7d0*/  IMAD.MOV.U32 R107, RZ, RZ, R84 ;  /* 0x000000ffff6b7224 */ /* 0x000fe200078e0054 */
[----:B--2---:R-:W-:Y:S01]  /*c7e0*/  F2FP.PACK_AB R2, R99, R224 ;  /* 0x000000e06302723e */ /* 0x004fe200000000ff */
[----:B------:R-:W-:Y:S01]  /*c7f0*/  IMAD.MOV.U32 R84, RZ, RZ, R78 ;  /* 0x000000ffff547224 */ /* 0x000fe200078e004e */
[----:B------:R-:W-:-:S02]  /*c800*/  F2FP.PACK_AB R6, R236, R80 ;  /* 0x00000050ec06723e */ /* 0x000fc400000000ff */
[----:B------:R-:W-:Y:S01]  /*c810*/  F2FP.PACK_AB R10, R96, R237 ;  /* 0x000000ed600a723e */ /* 0x000fe200000000ff */
[----:B------:R-:W-:Y:S01]  /*c820*/  IMAD.MOV.U32 R78, RZ, RZ, R60 ;  /* 0x000000ffff4e7224 */ /* 0x000fe200078e003c */
[----:B------:R-:W-:Y:S02]  /*c830*/  MOV R94, R76 ;  /* 0x0000004c005e7202 */ /* 0x000fe40000000f00 */
[----:B------:R-:W-:Y:S01]  /*c840*/  MOV R95, R77 ;  /* 0x0000004d005f7202 */ /* 0x000fe20000000f00 */
[----:B------:R-:W-:Y:S01]  /*c850*/  IMAD.MOV.U32 R105, RZ, RZ, R54 ;  /* 0x000000ffff697224 */ /* 0x000fe200078e0036 */
[----:B------:R-:W-:Y:S02]  /*c860*/  MOV R76, R70 ;  /* 0x00000046004c7202 */ /* 0x000fe40000000f00 */
[----:B------:R-:W-:Y:S02]  /*c870*/  MOV R77, R71 ;  /* 0x00000047004d7202 */ /* 0x000fe40000000f00 */
[----:B------:R-:W-:Y:S01]  /*c880*/  MOV R70, R52 ;  /* 0x0000003400467202 */ /* 0x000fe20000000f00 */
[----:B------:R-:W-:Y:S01]  /*c890*/  IMAD.MOV.U32 R52, RZ, RZ, R203 ;  /* 0x000000ffff347224 */ /* 0x000fe200078e00cb */
[----:B------:R-:W-:-:S02]  /*c8a0*/  MOV R71, R53 ;  /* 0x0000003500477202 */ /* 0x000fc40000000f00 */
[----:B------:R-:W-:Y:S01]  /*c8b0*/  MOV R60, R55 ;  /* 0x00000037003c7202 */ /* 0x000fe20000000f00 */
[----:B------:R-:W-:Y:S01]  /*c8c0*/  IMAD.MOV.U32 R55, RZ, RZ, R196 ;  /* 0x000000ffff377224 */ /* 0x000fe200078e00c4 */
[----:B------:R-:W-:Y:S02]  /*c8d0*/  MOV R53, R202 ;  /* 0x000000ca00357202 */ /* 0x000fe40000000f00 */
[----:B------:R-:W-:Y:S02]  /*c8e0*/  MOV R54, R201 ;  /* 0x000000c900367202 */ /* 0x000fe40000000f00 */
[----:B------:R-:W-:Y:S02]  /*c8f0*/  LOP3.LUT R5, R0, R2, RZ, 0xc0, !PT ;  /* 0x0000000200057212 */ /* 0x000fe400078ec0ff */
[----:B------:R-:W-:Y:S02]  /*c900*/  LOP3.LUT R6, R3, R6, RZ, 0xc0, !PT ;  /* 0x0000000603067212 */ /* 0x000fe400078ec0ff */
[----:B------:R-:W-:-:S07]  /*c910*/  LOP3.LUT R7, R7, R10, RZ, 0xc0, !PT ;  /* 0x0000000a07077212 */ /* 0x000fce00078ec0ff */
[C---:B---3--:R-:W-:Y:S08]  /*c920*/  HMMA.16816.F32 R152, R4.reuse, R16, R152 ;  /* 0x000000100498723c */ /* 0x048ff00000001898 */
[----:B------:R-:W-:Y:S01]  /*c930*/  HMMA.16816.F32 R52, R4, R18, R52 ;  /* 0x000000120434723c */ /* 0x000fe20000001834 */
[----:B------:R-:W1:Y:S01]  /*c940*/  LDSM.16.MT88.4 R16, [R199+0x10800] ;  /* 0x01080000c710783b */ /* 0x000e620000004200 */
        /* <DEDUP_REMOVED lines=8> */
[----:B------:R-:W-:-:S02]  /*c9d0*/  MOV R86, R68 ;  /* 0x0000004400567202 */ /* 0x000fc40000000f00 */
[----:B------:R-:W-:Y:S02]  /*c9e0*/  MOV R79, R61 ;  /* 0x0000003d004f7202 */ /* 0x000fe40000000f00 */
[----:B------:R-:W-:Y:S01]  /*c9f0*/  MOV R68, R62 ;  /* 0x0000003e00447202 */ /* 0x000fe20000000f00 */
[----:B------:R-:W-:Y:S01]  /*ca00*/  IMAD.MOV.U32 R62, RZ, RZ, R206 ;  /* 0x000000ffff3e7224 */ /* 0x000fe200078e00ce */
[----:B------:R-:W-:Y:S02]  /*ca10*/  MOV R61, R207 ;  /* 0x000000cf003d7202 */ /* 0x000fe40000000f00 */
[----:B------:R-:W-:Y:S01]  /*ca20*/  MOV R63, R205 ;  /* 0x000000cd003f7202 */ /* 0x000fe20000000f00 */
[----:B----4-:R-:W-:Y:S01]  /*ca30*/  HMMA.16816.F32 R76, R4, R12, R76 ;  /* 0x0000000c044c723c */ /* 0x010fe2000000184c */
[----:B------:R-:W-:Y:S01]  /*ca40*/  MOV R162, R100 ;  /* 0x0000006400a27202 */ /* 0x000fe20000000f00 */
[----:B------:R-:W-:Y:S01]  /*ca50*/  IMAD.MOV.U32 R163, RZ, RZ, R101 ;  /* 0x000000ffffa37224 */ /* 0x000fe200078e0065 */
[----:B------:R-:W-:-:S02]  /*ca60*/  MOV R25, R102 ;  /* 0x0000006600197202 */ /* 0x000fc40000000f00 */
[----:B------:R-:W-:Y:S02]  /*ca70*/  MOV R24, R103 ;  /* 0x0000006700187202 */ /* 0x000fe40000000f00 */
[----:B------:R-:W-:Y:S01]  /*ca80*/  MOV R104, R204 ;  /* 0x000000cc00687202 */ /* 0x000fe20000000f00 */
[C---:B------:R-:W-:Y:S01]  /*ca90*/  HMMA.16816.F32 R60, R4.reuse, R20, R60 ;  /* 0x00000014043c723c */ /* 0x040fe2000000183c */
        /* <DEDUP_REMOVED lines=9> */
[----:B------:R-:W-:-:S03]  /*cb30*/  UIADD3 UR7, UR7, 0x1, URZ ;  /* 0x0000000107077890 */ /* 0x000fc6000fffe03f */
[----:B------:R3:W5:Y:S03]  /*cb40*/  LDL.LU R207, [R1+0x78] ;  /* 0x0000780001cf7983 */ /* 0x0007660000300800 */
[C---:B------:R-:W-:Y:S01]  /*cb50*/  HMMA.16816.F32 R84, R4.reuse, R14, R84 ;  /* 0x0000000e0454723c */ /* 0x040fe20000001854 */
[----:B------:R-:W4:Y:S07]  /*cb60*/  LDSM.16.MT88.4 R12, [R198+0x12800] ;  /* 0x01280000c60c783b */ /* 0x000f2e0000004200 */
[C---:B-1----:R-:W-:Y:S08]  /*cb70*/  HMMA.16816.F32 R92, R4.reuse, R16, R92 ;  /* 0x00000010045c723c */ /* 0x042ff0000000185c */
[----:B------:R-:W-:Y:S01]  /*cb80*/  HMMA.16816.F32 R100, R4, R18, R244 ;  /* 0x000000120464723c */ /* 0x000fe200000018f4 */
[----:B------:R-:W-:Y:S01]  /*cb90*/  LDSM.16.MT88.4 R16, [R200+0x12800] ;  /* 0x01280000c810783b */ /* 0x000fe20000004200 */
[----:B------:R-:W-:-:S06]  /*cba0*/  MOV R141, R104 ;  /* 0x00000068008d7202 */ /* 0x000fcc0000000f00 */
[C---:B--2---:R-:W-:Y:S01]  /*cbb0*/  HMMA.16816.F32 R108, R4.reuse, R22, R228 ;  /* 0x00000016046c723c */ /* 0x044fe200000018e4 */
[----:B------:R-:W-:Y:S01]  /*cbc0*/  MOV R247, R96 ;  /* 0x0000006000f77202 */ /* 0x000fe20000000f00 */
[----:B------:R-:W-:Y:S01]  /*cbd0*/  IMAD.MOV.U32 R246, RZ, RZ, R99 ;  /* 0x000000fffff67224 */ /* 0x000fe200078e0063 */
[----:B------:R-:W-:Y:S01]  /*cbe0*/  MOV R245, R80 ;  /* 0x0000005000f57202 */ /* 0x000fe20000000f00 */
[----:B------:R3:W5:Y:S04]  /*cbf0*/  LDL.LU R206, [R1+0x74] ;  /* 0x0000740001ce7983 */ /* 0x0007680000300800 */
[----:B------:R-:W-:Y:S01]  /*cc00*/  HMMA.16816.F32 R104, R4, R20, R232 ;  /* 0x000000140468723c */ /* 0x000fe200000018e8 */
[----:B------:R-:W1:Y:S01]  /*cc10*/  LDSM.16.MT88.4 R20, [R199+0x12800] ;  /* 0x01280000c714783b */ /* 0x000e620000004200 */
[----:B------:R-:W-:-:S02]  /*cc20*/  MOV R244, R81 ;  /* 0x0000005100f47202 */ /* 0x000fc40000000f00 */
[----:B------:R-:W-:Y:S01]  /*cc30*/  MOV R0, UR7 ;  /* 0x0000000700007c02 */ /* 0x000fe20008000f00 */
[----:B------:R3:W5:Y:S03]  /*cc40*/  LDL.LU R205, [R1+0x70] ;  /* 0x0000700001cd7983 */ /* 0x0007660000300800 */
[C---:B----4-:R-:W-:Y:S08]  /*cc50*/  HMMA.16816.F32 R80, R4.reuse, R12, R192 ;  /* 0x0000000c0450723c */ /* 0x050ff000000018c0 */
[C---:B------:R-:W-:Y:S01]  /*cc60*/  HMMA.16816.F32 R96, R4.reuse, R14, R188 ;  /* 0x0000000e0460723c */ /* 0x040fe200000018bc */
[----:B------:R-:W2:Y:S07]  /*cc70*/  LDSM.16.MT88.4 R12, [R197+0x14800] ;  /* 0x01480000c50c783b */ /* 0x000eae0000004200 */
[C---:B-1----:R-:W-:Y:S01]  /*cc80*/  HMMA.16816.F32 R176, R4.reuse, R20, R176 ;  /* 0x0000001404b0723c */ /* 0x042fe200000018b0 */
[----:B------:R-:W-:Y:S01]  /*cc90*/  MOV R189, R141 ;  /* 0x0000008d00bd7202 */ /* 0x000fe20000000f00 */
[----:B------:R-:W-:Y:S01]  /*cca0*/  IMAD.MOV.U32 R191, RZ, RZ, R142 ;  /* 0x000000ffffbf7224 */ /* 0x000fe200078e008e */
[----:B------:R-:W-:Y:S01]  /*ccb0*/  MOV R190, R143 ;  /* 0x0000008f00be7202 */ /* 0x000fe20000000f00 */
[----:B------:R3:W5:Y:S04]  /*ccc0*/  LDL.LU R204, [R1+0x6c] ;  /* 0x00006c0001cc7983 */ /* 0x0007680000300800 */
[C---:B------:R-:W-:Y:S01]  /*ccd0*/  HMMA.16816.F32 R140, R4.reuse, R16, R184 ;  /* 0x00000010048c723c */ /* 0x040fe200000018b8 */
[----:B------:R-:W-:Y:S01]  /*cce0*/  LOP3.LUT R0, R27, UR25, R0, 0x96, !PT ;  /* 0x000000191b007c12 */ /* 0x000fe2000f8e9600 */
[----:B------:R3:W5:Y:S06]  /*ccf0*/  LDL.LU R203, [R1+0x68] ;  /* 0x0000680001cb7983 */ /* 0x00076c0000300800 */
[C---:B------:R-:W-:Y:S01]  /*cd00*/  HMMA.16816.F32 R184, R4.reuse, R18, R180 ;  /* 0x0000001204b8723c */ /* 0x040fe200000018b4 */
[----:B------:R-:W1:Y:S07]  /*cd10*/  LDSM.16.MT88.4 R16, [R198+0x14800] ;  /* 0x01480000c610783b */ /* 0x000e6e0000004200 */
[C---:B--2---:R-:W-:Y:S01]  /*cd20*/  HMMA.16816.F32 R232, R4.reuse, R14, R88 ;  /* 0x0000000e04e8723c */ /* 0x044fe20000001858 */
[----:B------:R-:W-:Y:S01]  /*cd30*/  IMAD.WIDE.U32 R10, R0, -0x326172a9, RZ ;  /* 0xcd9e8d57000a7825 */ /* 0x000fe200078e00ff */
[----:B------:R-:W-:Y:S01]  /*cd40*/  MOV R188, R245 ;  /* 0x000000f500bc7202 */ /* 0x000fe20000000f00 */
[----:B------:R3:W5:Y:S05]  /*cd50*/  LDL.LU R202, [R1+0x64] ;  /* 0x0000640001ca7983 */ /* 0x00076a0000300800 */
[C---:B------:R-:W-:Y:S01]  /*cd60*/  HMMA.16816.F32 R180, R4.reuse, R22, R172 ;  /* 0x0000001604b4723c */ /* 0x040fe200000018ac */
[----:B------:R-:W2:Y:S01]  /*cd70*/  LDSM.16.MT88.4 R20, [R200+0x14800] ;  /* 0x01480000c814783b */ /* 0x000ea20000004200 */
[----:B------:R-:W-:Y:S01]  /*cd80*/  MOV R90, R162 ;  /* 0x000000a2005a7202 */ /* 0x000fe20000000f00 */
[----:B------:R-:W-:Y:S01]  /*cd90*/  IMAD.MOV.U32 R91, RZ, RZ, R163 ;  /* 0x000000ffff5b7224 */ /* 0x000fe200078e00a3 */
[----:B------:R-:W-:Y:S01]  /*cda0*/  LOP3.LUT R0, R31, UR18, R10, 0x96, !PT ;  /* 0x000000121f007c12 */ /* 0x000fe2000f8e960a */
[----:B------:R3:W5:Y:S03]  /*cdb0*/  LDL.LU R201, [R1+0x60] ;  /* 0x0000600001c97983 */ /* 0x0007660000300800 */
[C---:B------:R-:W-:Y:S01]  /*cdc0*/  HMMA.16816.F32 R172, R4.reuse, R12, R156 ;  /* 0x0000000c04ac723c */ /* 0x040fe2000000189c */
[----:B------:R-:W4:Y:S07]  /*cdd0*/  LDSM.16.MT88.4 R12, [R199+0x14800] ;  /* 0x01480000c70c783b */ /* 0x000f2e0000004200 */
[C---:B-1----:R-:W-:Y:S08]  /*cde0*/  HMMA.16816.F32 R192, R4.reuse, R16, R72 ;  /* 0x0000001004c0723c */ /* 0x042ff00000001848 */
[----:B------:R-:W-:Y:S01]  /*cdf0*/  HMMA.16816.F32 R228, R4, R18, R64 ;  /* 0x0000001204e4723c */ /* 0x000fe20000001840 */
[----:B------:R-:W1:Y:S01]  /*ce00*/  LDSM.16.MT88.4 R16, [R197+0x16800] ;  /* 0x01680000c510783b */ /* 0x000e620000004200 */
[----:B------:R-:W-:Y:S01]  /*ce10*/  LOP3.LUT R2, R11, UR6, R90, 0x96, !PT ;  /* 0x000000060b027c12 */ /* 0x000fe2000f8e965a */
[----:B------:R-:W-:-:S02]  /*ce20*/  IMAD.WIDE.U32 R10, R0, -0x2daee0ad, RZ ;  /* 0xd2511f53000a7825 */ /* 0x000fc400078e00ff */
[----:B------:R3:W5:Y:S03]  /*ce30*/  LDL.LU R196, [R1+0x5c] ;  /* 0x00005c0001c47983 */ /* 0x0007660000300800 */
[----:B--2---:R-:W-:Y:S07]  /*ce40*/  HMMA.16816.F32 R160, R4, R22, R112 ;  /* 0x0000001604a0723c */ /* 0x004fee0000001870 */
[----:B------:R-:W-:-:S02]  /*ce50*/  IMAD.MOV.U32 R113, RZ, RZ, R3 ;  /* 0x000000ffff717224 */ /* 0x000fc400078e0003 */
[----:B------:R-:W-:Y:S01]  /*ce60*/  IMAD.WIDE.U32 R2, R2, -0x2daee0ad, RZ ;  /* 0xd2511f5302027825 */ /* 0x000fe200078e00ff */
[----:B----4-:R-:W-:Y:S01]  /*ce70*/  HMMA.16816.F32 R156, R4, R12, R116 ;  /* 0x0000000c049c723c */ /* 0x010fe20000001874 */
[----:B------:R-:W-:-:S03]  /*ce80*/  MOV R114, R246 ;  /* 0x000000f600727202 */ /* 0x000fc60000000f00 */
[----:B------:R-:W-:-:S03]  /*ce90*/  LOP3.LUT R0, R11, UR33, R2, 0x96, !PT ;  /* 0x000000210b007c12 */ /* 0x000fc6000f8e9602 */
[----:B------:R-:W-:Y:S01]  /*cea0*/  MOV R119, R24 ;  /* 0x0000001800777202 */ /* 0x000fe20000000f00 */
[----:B------:R-:W-:Y:S01]  /*ceb0*/  IMAD.MOV.U32 R118, RZ, RZ, R25 ;  /* 0x000000ffff767224 */ /* 0x000fe200078e0019 */
[----:B------:R-:W-:Y:S01]  /*cec0*/  LOP3.LUT R12, R3, UR35, R32, 0x96, !PT ;  /* 0x00000023030c7c12 */ /* 0x000fe2000f8e9620 */
[----:B------:R-:W2:Y:S01]  /*ced0*/  LDSM.16.MT88.4 R24, [R200+0x16800] ;  /* 0x01680000c818783b */ /* 0x000ea20000004200 */
[----:B------:R-:W-:Y:S01]  /*cee0*/  FFMA.FTZ R3, R238, c[0x0][0x23c], -R8 ;  /* 0x00008f00ee037a23 */ /* 0x000fe20000010808 */
[----:B------:R-:W-:Y:S02]  /*cef0*/  HMMA.16816.F32 R164, R4, R20, R36 ;  /* 0x0000001404a4723c */ /* 0x000fe40000001824 */
[----:B------:R-:W4:Y:S01]  /*cf00*/  LDSM.16.MT88.4 R20, [R198+0x16800] ;  /* 0x01680000c614783b */ /* 0x000f220000004200 */
[----:B------:R1:W-:Y:S04]  /*cf10*/  MUFU.EX2 R246, R3 ;  /* 0x0000000300f67308 */ /* 0x0003e80000000800 */
[----:B------:R-:W-:-:S04]  /*cf20*/  IMAD.WIDE.U32 R38, R0, -0x326172a9, RZ ;  /* 0xcd9e8d5700267825 */ /* 0x000fc800078e00ff */
[----:B------:R-:W-:Y:S02]  /*cf30*/  FFMA.FTZ R0, R171, c[0x0][0x23c], -R8 ;  /* 0x00008f00ab007a23 */ /* 0x000fe40000010808 */
[----:B-1----:R-:W-:Y:S02]  /*cf40*/  IMAD.WIDE.U32 R2, R12, -0x326172a9, RZ ;  /* 0xcd9e8d570c027825 */ /* 0x002fe400078e00ff */
[----:B------:R1:W1:Y:S01]  /*cf50*/  MUFU.EX2 R245, R0 ;  /* 0x0000000000f57308 */ /* 0x0002620000000800 */
[----:B------:R-:W-:Y:S02]  /*cf60*/  HMMA.16816.F32 R88, R4, R16, R124 ;  /* 0x000000100458723c */ /* 0x000fe4000000187c */
[----:B------:R-:W-:-:S06]  /*cf70*/  LOP3.LUT R3, R3, UR34, R30, 0x96, !PT ;  /* 0x0000002203037c12 */ /* 0x000fcc000f8e961e */
[----:B------:R-:W-:Y:S01]  /*cf80*/  HMMA.16816.F32 R72, R4, R18, R128 ;  /* 0x000000120448723c */ /* 0x000fe20000001880 */
[----:B------:R-:W2:Y:S01]  /*cf90*/  LDSM.16.MT88.4 R16, [R199+0x16800] ;  /* 0x01680000c710783b */ /* 0x000ea20000004200 */
[----:B-1----:R-:W-:Y:S01]  /*cfa0*/  LOP3.LUT R0, R39, UR32, R2, 0x96, !PT ;  /* 0x0000002027007c12 */ /* 0x002fe2000f8e9602 */
[----:B------:R-:W-:-:S04]  /*cfb0*/  IMAD.WIDE.U32 R2, R3, -0x2daee0ad, RZ ;  /* 0xd2511f5303027825 */ /* 0x000fc800078e00ff */
[----:B------:R-:W-:Y:S01]  /*cfc0*/  IMAD.WIDE.U32 R36, R0, -0x2daee0ad, RZ ;  /* 0xd2511f5300247825 */ /* 0x000fe200078e00ff */
[----:B------:R-:W-:-:S03]  /*cfd0*/  LOP3.LUT R0, R3, UR31, R10, 0x96, !PT ;  /* 0x0000001f03007c12 */ /* 0x000fc6000f8e960a */
[----:B------:R-:W-:Y:S01]  /*cfe0*/  FFMA.FTZ R3, R34, c[0x0][0x23c], -R8 ;  /* 0x00008f0022037a23 */ /* 0x000fe20000010808 */
[----:B------:R-:W-:Y:S02]  /*cff0*/  LOP3.LUT R2, R37, UR16, R2, 0x96, !PT ;  /* 0x0000001025027c12 */ /* 0x000fe4000f8e9602 */
[----:B------:R-:W-:Y:S01]  /*d000*/  MOV R117, R241 ;  /* 0x000000f100757202 */ /* 0x000fe20000000f00 */
[----:B------:R-:W-:Y:S01]  /*d010*/  IMAD.WIDE.U32 R30, R0, -0x326172a9, RZ ;  /* 0xcd9e8d57001e7825 */ /* 0x000fe200078e00ff */
[----:B------:R1:W-:Y:S01]  /*d020*/  MUFU.EX2 R241, R3 ;  /* 0x0000000300f17308 */ /* 0x0003e20000000800 */
[----:B------:R-:W-:Y:S02]  /*d030*/  HMMA.16816.F32 R144, R4, R14, R120 ;  /* 0x0000000e0490723c */ /* 0x000fe40000001878 */
[----:B------:R-:W-:Y:S02]  /*d040*/  FFMA.FTZ R10, R248, c[0x0][0x23c], -R9 ;  /* 0x00008f00f80a7a23 */ /* 0x000fe40000010809 */
[----:B------:R-:W-:-:S03]  /*d050*/  FFMA.FTZ R11, R239, c[0x0][0x23c], -R8 ;  /* 0x00008f00ef0b7a23 */ /* 0x000fc60000010808 */
[----:B------:R-:W-:Y:S02]  /*d060*/  IMAD.MOV.U32 R123, RZ, RZ, R240 ;  /* 0x000000ffff7b7224 */ /* 0x000fe400078e00f0 */
[----:B-1----:R-:W-:Y:S01]  /*d070*/  IMAD.WIDE.U32 R2, R2, -0x326172a9, RZ ;  /* 0xcd9e8d5702027825 */ /* 0x002fe200078e00ff */
[----:B------:R1:W-:Y:S04]  /*d080*/  MUFU.EX2 R240, R10 ;  /* 0x0000000a00f07308 */ /* 0x0003e80000000800 */
[----:B------:R-:W-:Y:S02]  /*d090*/  LOP3.LUT R0, R3, UR19, R30, 0x96, !PT ;  /* 0x0000001303007c12 */ /* 0x000fe4000f8e961e */
[C---:B------:R-:W-:Y:S02]  /*d0a0*/  LOP3.LUT R3, R2.reuse, 0xffff, RZ, 0xc0, !PT ;  /* 0x0000ffff02037812 */ /* 0x040fe400078ec0ff */
[----:B------:R-:W-:-:S02]  /*d0b0*/  LOP3.LUT R12, R2, 0xff, RZ, 0xc0, !PT ;  /* 0x000000ff020c7812 */ /* 0x000fc400078ec0ff */
[--C-:B------:R-:W-:Y:S02]  /*d0c0*/  SHF.R.U32.HI R13, RZ, 0x10, R2.reuse ;  /* 0x00000010ff0d7819 */ /* 0x100fe40000011602 */
[----:B------:R-:W-:Y:S02]  /*d0d0*/  SHF.R.U32.HI R14, RZ, 0x18, R2 ;  /* 0x00000018ff0e7819 */ /* 0x000fe40000011602 */
[----:B------:R-:W-:Y:S01]  /*d0e0*/  MOV R115, R189 ;  /* 0x000000bd00737202 */ /* 0x000fe20000000f00 */
[----:B-1----:R-:W-:Y:S01]  /*d0f0*/  FFMA.FTZ R10, R35, c[0x0][0x23c], -R9 ;  /* 0x00008f00230a7a23 */ /* 0x002fe20000010809 */
[----:B------:R-:W-:Y:S01]  /*d100*/  LOP3.LUT R2, R0, 0xffff, RZ, 0xc0, !PT ;  /* 0x0000ffff00027812 */ /* 0x000fe200078ec0ff */
[----:B------:R-:W-:Y:S01]  /*d110*/  IMAD.MOV.U32 R189, RZ, RZ, R244 ;  /* 0x000000ffffbd7224 */ /* 0x000fe200078e00f4 */
[----:B------:R-:W1:Y:S01]  /*d120*/  LDSM.16.MT88.4 R32, [R197+0x11000] ;  /* 0x01100000c520783b */ /* 0x000e620000004200 */
[----:B------:R-:W-:Y:S01]  /*d130*/  MOV R112, R170 ;  /* 0x000000aa00707202 */ /* 0x000fe20000000f00 */
[----:B------:R3:W1:Y:S01]  /*d140*/  MUFU.EX2 R244, R11 ;  /* 0x0000000b00f47308 */ /* 0x0006620000000800 */
[C---:B--2---:R-:W-:Y:S07]  /*d150*/  HMMA.16816.F32 R44, R4.reuse, R24, R44 ;  /* 0x00000018042c723c */ /* 0x044fee000000182c */
[----:B------:R2:W-:Y:S01]  /*d160*/  MUFU.EX2 R170, R10 ;  /* 0x0000000a00aa7308 */ /* 0x0005e20000000800 */
[----:B------:R-:W-:Y:S01]  /*d170*/  HMMA.16816.F32 R40, R4, R26, R40 ;  /* 0x0000001a0428723c */ /* 0x000fe20000001828 */
[----:B------:R-:W1:Y:S01]  /*d180*/  LDSM.16.MT88.4 R24, [R198+0x11000] ;  /* 0x01100000c618783b */ /* 0x000e620000004200 */
[----:B---3--:R-:W-:-:S02]  /*d190*/  SHF.R.U32.HI R11, RZ, 0x8, R3 ;  /* 0x00000008ff0b7819 */ /* 0x008fc40000011603 */
[----:B------:R-:W-:Y:S02]  /*d1a0*/  SHF.R.U32.HI R3, RZ, 0x8, R2 ;  /* 0x00000008ff037819 */ /* 0x000fe40000011602 */
[----:B------:R-:W-:Y:S01]  /*d1b0*/  LOP3.LUT R2, R0, 0xff, RZ, 0xc0, !PT ;  /* 0x000000ff00027812 */ /* 0x000fe200078ec0ff */
[----:B--2---:R-:W-:-:S04]  /*d1c0*/  FFMA.FTZ R10, R242, c[0x0][0x23c], -R9 ;  /* 0x00008f00f20a7a23 */ /* 0x004fc80000010809 */
[----:B------:R2:W3:Y:S01]  /*d1d0*/  MUFU.EX2 R171, R10 ;  /* 0x0000000a00ab7308 */ /* 0x0004e20000000800 */
[----:B------:R-:W-:Y:S01]  /*d1e0*/  MOV R116, R169 ;  /* 0x000000a900747202 */ /* 0x000fe20000000f00 */
[----:B----4-:R-:W-:Y:S01]  /*d1f0*/  HMMA.16816.F32 R64, R4, R20, R132 ;  /* 0x000000140440723c */ /* 0x010fe20000001884 */
[----:B------:R-:W-:Y:S02]  /*d200*/  PRMT R11, R12, 0x5410, R11 ;  /* 0x000054100c0b7816 */ /* 0x000fe4000000000b */
[----:B--2---:R-:W-:Y:S01]  /*d210*/  PRMT R10, R2, 0x5410, R3 ;  /* 0x00005410020a7816 */ /* 0x004fe20000000003 */
[----:B------:R-:W-:Y:S01]  /*d220*/  FFMA.FTZ R3, R249, c[0x0][0x23c], -R9 ;  /* 0x00008f00f9037a23 */ /* 0x000fe20000010809 */
[----:B------:R-:W-:-:S03]  /*d230*/  SHF.R.U32.HI R2, RZ, 0x10, R0 ;  /* 0x00000010ff027819 */ /* 0x000fc60000011600 */
[----:B------:R2:W4:Y:S01]  /*d240*/  MUFU.EX2 R169, R3 ;  /* 0x0000000300a97308 */ /* 0x0005220000000800 */
[C---:B------:R-:W-:Y:S01]  /*d250*/  HMMA.16816.F32 R136, R4.reuse, R22, R136 ;  /* 0x000000160488723c */ /* 0x040fe20000001888 */
[----:B------:R-:W-:Y:S07]  /*d260*/  LDSM.16.MT88.4 R20, [R200+0x11000] ;  /* 0x01100000c814783b */ /* 0x000fee0000004200 */
[C---:B------:R-:W-:Y:S08]  /*d270*/  HMMA.16816.F32 R48, R4.reuse, R16, R48 ;  /* 0x000000100430723c */ /* 0x040ff00000001830 */
[----:B------:R-:W-:Y:S01]  /*d280*/  HMMA.16816.F32 R56, R4, R18, R56 ;  /* 0x000000120438723c */ /* 0x000fe20000001838 */
[----:B--2---:R-:W-:Y:S01]  /*d290*/  HSET2.LE.AND R3, R11, R251, PT ;  /* 0x000000fb0b037233 */ /* 0x004fe20003803000 */
[----:B------:R-:W-:Y:S05]  /*d2a0*/  LDSM.16.MT88.4 R16, [R197+0x13000] ;  /* 0x01300000c510783b */ /* 0x000fea0000004200 */
[----:B------:R-:W-:-:S02]  /*d2b0*/  LOP3.LUT R7, R13, 0xff, RZ, 0xc0, !PT ;  /* 0x000000ff0d077812 */ /* 0x000fc400078ec0ff */
[----:B------:R-:W-:Y:S02]  /*d2c0*/  SHF.R.U32.HI R5, RZ, 0x18, R0 ;  /* 0x00000018ff057819 */ /* 0x000fe40000011600 */
[----:B------:R-:W-:Y:S01]  /*d2d0*/  LOP3.LUT R4, R2, 0xff, RZ, 0xc0, !PT ;  /* 0x000000ff02047812 */ /* 0x000fe200078ec0ff */
[--C-:B------:R-:W-:Y:S01]  /*d2e0*/  HSET2.LE.AND R0, R10, R251.reuse, PT ;  /* 0x000000fb0a007233 */ /* 0x100fe20003803000 */
[----:B------:R-:W-:Y:S02]  /*d2f0*/  F2FP.PACK_AB R2, R245, R246 ;  /* 0x000000f6f502723e */ /* 0x000fe400000000ff */
[----:B-1----:R-:W-:Y:S02]  /*d300*/  F2FP.PACK_AB R6, R241, R244 ;  /* 0x000000f4f106723e */ /* 0x002fe400000000ff */
[----:B------:R-:W-:Y:S02]  /*d310*/  PRMT R7, R7, 0x5410, R14 ;  /* 0x0000541007077816 */ /* 0x000fe4000000000e */
[----:B------:R-:W-:Y:S01]  /*d320*/  PRMT R5, R4, 0x5410, R5 ;  /* 0x0000541004057816 */ /* 0x000fe20000000005 */
[----:B------:R-:W1:Y:S01]  /*d330*/  LDSM.16.MT88.4 R12, [R199+0x11000] ;  /* 0x01100000c70c783b */ /* 0x000e620000004200 */
[----:B------:R-:W-:Y:S01]  /*d340*/  LOP3.LUT R4, R0, R2, RZ, 0xc0, !PT ;  /* 0x0000000200047212 */ /* 0x000fe200078ec0ff */
[--C-:B------:R-:W-:Y:S01]  /*d350*/  HSET2.LE.AND R0, R7, R251.reuse, PT ;  /* 0x000000fb07007233 */ /* 0x100fe20003803000 */
[----:B------:R-:W-:Y:S01]  /*d360*/  LOP3.LUT R6, R3, R6, RZ, 0xc0, !PT ;  /* 0x0000000603067212 */ /* 0x000fe200078ec0ff */
[----:B------:R-:W-:Y:S01]  /*d370*/  HSET2.LE.AND R3, R5, R251, PT ;  /* 0x000000fb05037233 */ /* 0x000fe20003803000 */
[----:B---3--:R-:W-:-:S02]  /*d380*/  F2FP.PACK_AB R2, R171, R170 ;  /* 0x000000aaab02723e */ /* 0x008fc400000000ff */
[----:B----4-:R-:W-:Y:S02]  /*d390*/  F2FP.PACK_AB R5, R169, R240 ;  /* 0x000000f0a905723e */ /* 0x010fe400000000ff */
[----:B------:R-:W-:Y:S02]  /*d3a0*/  LOP3.LUT R7, R0, R2, RZ, 0xc0, !PT ;  /* 0x0000000200077212 */ /* 0x000fe400078ec0ff */
[----:B------:R-:W-:-:S07]  /*d3b0*/  LOP3.LUT R5, R3, R5, RZ, 0xc0, !PT ;  /* 0x0000000503057212 */ /* 0x000fce00078ec0ff */
[C---:B------:R-:W-:Y:S08]  /*d3c0*/  HMMA.16816.F32 R152, R4.reuse, R32, R152 ;  /* 0x000000200498723c */ /* 0x040ff00000001898 */
[C---:B------:R-:W-:Y:S01]  /*d3d0*/  HMMA.16816.F32 R52, R4.reuse, R34, R52 ;  /* 0x000000220434723c */ /* 0x040fe20000001834 */
[----:B------:R-:W2:Y:S07]  /*d3e0*/  LDSM.16.MT88.4 R32, [R198+0x13000] ;  /* 0x01300000c620783b */ /* 0x000eae0000004200 */
[C---:B------:R-:W-:Y:S08]  /*d3f0*/  HMMA.16816.F32 R60, R4.reuse, R24, R60 ;  /* 0x00000018043c723c */ /* 0x040ff0000000183c */
[----:B------:R-:W-:Y:S01]  /*d400*/  HMMA.16816.F32 R68, R4, R26, R68 ;  /* 0x0000001a0444723c */ /* 0x000fe20000001844 */
[----:B------:R-:W3:Y:S01]  /*d410*/  LDSM.16.MT88.4 R24, [R200+0x13000] ;  /* 0x01300000c818783b */ /* 0x000ee20000004200 */
[----:B------:R-:W-:Y:S01]  /*d420*/  MOV R2, R116 ;  /* 0x0000007400027202 */ /* 0x000fe20000000f00 */
[----:B------:R-:W-:-:S05]  /*d430*/  IMAD.MOV.U32 R116, RZ, RZ, R117 ;  /* 0x000000ffff747224 */ /* 0x000fca00078e0075 */
[----:B-1----:R-:W-:Y:S01]  /*d440*/  HMMA.16816.F32 R92, R4, R12, R92 ;  /* 0x0000000c045c723c */ /* 0x002fe2000000185c */
[----:B------:R-:W-:-:S07]  /*d450*/  MOV R117, R118 ;  /* 0x0000007600757202 */ /* 0x000fce0000000f00 */
[C---:B------:R-:W-:Y:S01]  /*d460*/  HMMA.16816.F32 R100, R4.reuse, R14, R100 ;  /* 0x0000000e0464723c */ /* 0x040fe20000001864 */
[----:B------:R-:W1:Y:S01]  /*d470*/  LDSM.16.MT88.4 R12, [R199+0x13000] ;  /* 0x01300000c70c783b */ /* 0x000e620000004200 */
[----:B------:R-:W-:Y:S01]  /*d480*/  MOV R118, R119 ;  /* 0x0000007700767202 */ /* 0x000fe20000000f00 */
[----:B------:R-:W-:Y:S01]  /*d490*/  IMAD.MOV.U32 R119, RZ, RZ, R112 ;  /* 0x000000ffff777224 */ /* 0x000fe200078e0070 */
[----:B------:R-:W-:Y:S01]  /*d4a0*/  MOV R11, R123 ;  /* 0x0000007b000b7202 */ /* 0x000fe20000000f00 */
[----:B------:R-:W-:Y:S01]  /*d4b0*/  IMAD.MOV.U32 R3, RZ, RZ, R115 ;  /* 0x000000ffff037224 */ /* 0x000fe200078e0073 */
[----:B------:R-:W-:Y:S02]  /*d4c0*/  MOV R10, R113 ;  /* 0x00000071000a7202 */ /* 0x000fe40000000f00 */
[----:B------:R-:W-:Y:S02]  /*d4d0*/  MOV R123, R114 ;  /* 0x00000072007b7202 */ /* 0x000fe40000000f00 */
[----:B--2---:R-:W-:Y:S07]  /*d4e0*/  HMMA.16816.F32 R112, R4, R32, R80 ;  /* 0x000000200470723c */ /* 0x004fee0000001850 */
[----:B------:R-:W-:Y:S01]  /*d4f0*/  MOV R80, R116 ;  /* 0x0000007400507202 */ /* 0x000fe20000000f00 */
[----:B------:R-:W-:Y:S01]  /*d500*/  IMAD.MOV.U32 R82, RZ, RZ, R118 ;  /* 0x000000ffff527224 */ /* 0x000fe200078e0076 */
[----:B------:R-:W-:-:S02]  /*d510*/  MOV R81, R117 ;  /* 0x0000007500517202 */ /* 0x000fc40000000f00 */
[----:B------:R-:W-:Y:S02]  /*d520*/  MOV R83, R119 ;  /* 0x0000007700537202 */ /* 0x000fe40000000f00 */
[C---:B------:R-:W-:Y:S01]  /*d530*/  HMMA.16816.F32 R116, R4.reuse, R34, R96 ;  /* 0x000000220474723c */ /* 0x040fe20000001860 */
[----:B------:R-:W-:Y:S02]  /*d540*/  MOV R0, R189 ;  /* 0x000000bd00007202 */ /* 0x000fe40000000f00 */
[----:B------:R-:W-:Y:S02]  /*d550*/  MOV R248, R236 ;  /* 0x000000ec00f87202 */ /* 0x000fe40000000f00 */
[----:B------:R-:W-:Y:S01]  /*d560*/  MOV R242, R237 ;  /* 0x000000ed00f27202 */ /* 0x000fe20000000f00 */
[----:B------:R-:W-:Y:S01]  /*d570*/  IMAD.MOV.U32 R249, RZ, RZ, R188 ;  /* 0x000000fffff97224 */ /* 0x000fe200078e00bc */
[----:B------:R-:W-:Y:S01]  /*d580*/  MOV R99, R123 ;  /* 0x0000007b00637202 */ /* 0x000fe20000000f00 */
[C---:B---3--:R-:W-:Y:S01]  /*d590*/  HMMA.16816.F32 R124, R4.reuse, R26, R184 ;  /* 0x0000001a047c723c */ /* 0x048fe200000018b8 */
[----:B------:R-:W-:Y:S07]  /*d5a0*/  LDSM.16.MT88.4 R32, [R198+0x15000] ;  /* 0x01500000c620783b */ /* 0x000fee0000004200 */
[C---:B------:R-:W-:Y:S01]  /*d5b0*/  HMMA.16816.F32 R120, R4.reuse, R24, R140 ;  /* 0x000000180478723c */ /* 0x040fe2000000188c */
[----:B------:R-:W2:Y:S07]  /*d5c0*/  LDSM.16.MT88.4 R24, [R200+0x15000] ;  /* 0x01500000c818783b */ /* 0x000eae0000004200 */
[C---:B------:R-:W-:Y:S08]  /*d5d0*/  HMMA.16816.F32 R76, R4.reuse, R20, R76 ;  /* 0x00000014044c723c */ /* 0x040ff0000000184c */
[C---:B------:R-:W-:Y:S01]  /*d5e0*/  HMMA.16816.F32 R84, R4.reuse, R22, R84 ;  /* 0x000000160454723c */ /* 0x040fe20000001854 */
[----:B------:R-:W3:Y:S07]  /*d5f0*/  LDSM.16.MT88.4 R20, [R197+0x15000] ;  /* 0x01500000c514783b */ /* 0x000eee0000004200 */
[C---:B------:R-:W-:Y:S08]  /*d600*/  HMMA.16816.F32 R104, R4.reuse, R16, R104 ;  /* 0x000000100468723c */ /* 0x040ff00000001868 */
[C---:B------:R-:W-:Y:S01]  /*d610*/  HMMA.16816.F32 R108, R4.reuse, R18, R108 ;  /* 0x00000012046c723c */ /* 0x040fe2000000186c */
[----:B------:R-:W4:Y:S07]  /*d620*/  LDSM.16.MT88.4 R16, [R199+0x15000] ;  /* 0x01500000c710783b */ /* 0x000f2e0000004200 */
[C---:B-1----:R-:W-:Y:S08]  /*d630*/  HMMA.16816.F32 R128, R4.reuse, R12, R176 ;  /* 0x0000000c0480723c */ /* 0x042ff000000018b0 */
[----:B------:R-:W-:Y:S01]  /*d640*/  HMMA.16816.F32 R132, R4, R14, R180 ;  /* 0x0000000e0484723c */ /* 0x000fe200000018b4 */
[----:B------:R-:W1:Y:S01]  /*d650*/  LDSM.16.MT88.4 R12, [R197+0x17000] ;  /* 0x01700000c50c783b */ /* 0x000e620000004200 */
[----:B------:R-:W-:Y:S01]  /*d660*/  MOV R96, R190 ;  /* 0x000000be00607202 */ /* 0x000fe20000000f00 */
[----:B------:R-:W-:-:S02]  /*d670*/  IMAD.MOV.U32 R98, RZ, RZ, R225 ;  /* 0x000000ffff627224 */ /* 0x000fc400078e00e1 */
[----:B------:R-:W-:-:S03]  /*d680*/  FFMA.FTZ R0, R0, c[0x0][0x23c], -R8 ;  /* 0x00008f0000007a23 */ /* 0x000fc60000010808 */
[----:B--2---:R-:W-:Y:S01]  /*d690*/  HMMA.16816.F32 R236, R4, R24, R164 ;  /* 0x0000001804ec723c */ /* 0x004fe200000018a4 */
[----:B------:R-:W-:Y:S01]  /*d6a0*/  IMAD.MOV.U32 R97, RZ, RZ, R191 ;  /* 0x000000ffff617224 */ /* 0x000fe200078e00bf */
[----:B------:R-:W-:Y:S01]  /*d6b0*/  MOV R181, R227 ;  /* 0x000000e300b57202 */ /* 0x000fe20000000f00 */
[----:B------:R-:W-:Y:S01]  /*d6c0*/  IMAD.MOV.U32 R183, RZ, RZ, R224 ;  /* 0x000000ffffb77224 */ /* 0x000fe200078e00e0 */
[----:B------:R-:W-:-:S03]  /*d6d0*/  MOV R182, R226 ;  /* 0x000000e200b67202 */ /* 0x000fc60000000f00 */
[----:B------:R-:W-:Y:S01]  /*d6e0*/  MOV R164, R96 ;  /* 0x0000006000a47202 */ /* 0x000fe20000000f00 */
[----:B------:R-:W-:Y:S01]  /*d6f0*/  IMAD.MOV.U32 R96, RZ, RZ, R98 ;  /* 0x000000ffff607224 */ /* 0x000fe200078e0062 */
[C---:B---3--:R-:W-:Y:S01]  /*d700*/  HMMA.16816.F32 R140, R4.reuse, R20, R172 ;  /* 0x00000014048c723c */ /* 0x048fe200000018ac */
[----:B------:R-:W-:Y:S01]  /*d710*/  IMAD.MOV.U32 R98, RZ, RZ, R10 ;  /* 0x000000ffff627224 */ /* 0x000fe200078e000a */
[----:B------:R-:W-:Y:S02]  /*d720*/  MOV R10, R149 ;  /* 0x00000095000a7202 */ /* 0x000fe40000000f00 */
[----:B------:R2:W-:Y:S04]  /*d730*/  MUFU.EX2 R149, R0 ;  /* 0x0000000000957308 */ /* 0x0005e80000000800 */
[C---:B------:R-:W-:Y:S01]  /*d740*/  HMMA.16816.F32 R232, R4.reuse, R22, R232 ;  /* 0x0000001604e8723c */ /* 0x040fe200000018e8 */
[----:B------:R-:W3:Y:S07]  /*d750*/  LDSM.16.MT88.4 R20, [R198+0x17000] ;  /* 0x01700000c614783b */ /* 0x000eee0000004200 */
[----:B------:R-:W-:Y:S01]  /*d760*/  HMMA.16816.F32 R224, R4, R26, R160 ;  /* 0x0000001a04e0723c */ /* 0x000fe200000018a0 */
[----:B------:R-:W-:Y:S01]  /*d770*/  LDSM.16.MT88.4 R24, [R200+0x17000] ;  /* 0x01700000c818783b */ /* 0x000fe20000004200 */
[----:B--2---:R-:W-:-:S06]  /*d780*/  FFMA.FTZ R0, R151, c[0x0][0x23c], -R8 ;  /* 0x00008f0097007a23 */ /* 0x004fcc0000010808 */
[C---:B----4-:R-:W-:Y:S01]  /*d790*/  HMMA.16816.F32 R188, R4.reuse, R16, R156 ;  /* 0x0000001004bc723c */ /* 0x050fe2000000189c */
[----:B------:R2:W-:Y:S07]  /*d7a0*/  MUFU.EX2 R151, R0 ;  /* 0x0000000000977308 */ /* 0x0005ee0000000800 */
[----:B------:R-:W-:Y:S01]  /*d7b0*/  HMMA.16816.F32 R184, R4, R18, R144 ;  /* 0x0000001204b8723c */ /* 0x000fe20000001890 */
[----:B------:R-:W4:Y:S01]  /*d7c0*/  LDSM.16.MT88.4 R16, [R199+0x17000] ;  /* 0x01700000c710783b */ /* 0x000f220000004200 */
[----:B------:R-:W-:Y:S01]  /*d7d0*/  MOV R165, R11 ;  /* 0x0000000b00a57202 */ /* 0x000fe20000000f00 */
[----:B------:R-:W-:Y:S01]  /*d7e0*/  IMAD.MOV.U32 R11, RZ, RZ, R148 ;  /* 0x000000ffff0b7224 */ /* 0x000fe200078e0094 */
[----:B------:R-:W-:-:S02]  /*d7f0*/  MOV R162, R181 ;  /* 0x000000b500a27202 */ /* 0x000fc40000000f00 */
[----:B------:R-:W-:Y:S02]  /*d800*/  MOV R167, R97 ;  /* 0x0000006100a77202 */ /* 0x000fe40000000f00 */
[C---:B-1----:R-:W-:Y:S01]  /*d810*/  HMMA.16816.F32 R176, R4.reuse, R12, R88 ;  /* 0x0000000c04b0723c */ /* 0x042fe20000001858 */
[----:B--2---:R-:W-:Y:S01]  /*d820*/  FFMA.FTZ R0, R2, c[0x0][0x23c], -R8 ;  /* 0x00008f0002007a23 */ /* 0x004fe20000010808 */
[----:B------:R-:W-:Y:S02]  /*d830*/  LOP3.LUT R2, R31, UR29, R38, 0x96, !PT ;  /* 0x0000001d1f027c12 */ /* 0x000fe4000f8e9626 */
[----:B------:R-:W-:Y:S01]  /*d840*/  MOV R163, R182 ;  /* 0x000000b600a37202 */ /* 0x000fe20000000f00 */
[----:B------:R1:W-:Y:S01]  /*d850*/  MUFU.EX2 R148, R0 ;  /* 0x0000000000947308 */ /* 0x0003e20000000800 */
[----:B------:R-:W-:Y:S01]  /*d860*/  MOV R97, R99 ;  /* 0x0000006300617202 */ /* 0x000fe20000000f00 */
[----:B------:R-:W-:Y:S01]  /*d870*/  FFMA.FTZ R11, R11, c[0x0][0x23c], -R9 ;  /* 0x00008f000b0b7a23 */ /* 0x000fe20000010809 */
[----:B------:R-:W-:Y:S01]  /*d880*/  MOV R99, R3 ;  /* 0x0000000300637202 */ /* 0x000fe20000000f00 */
[----:B------:R-:W-:Y:S01]  /*d890*/  IMAD.WIDE.U32 R2, R2, -0x2daee0ad, RZ ;  /* 0xd2511f5302027825 */ /* 0x000fe200078e00ff */
[----:B------:R-:W-:Y:S01]  /*d8a0*/  HMMA.16816.F32 R172, R4, R14, R72 ;  /* 0x0000000e04ac723c */ /* 0x000fe20000001848 */
[----:B------:R-:W-:Y:S02]  /*d8b0*/  LDSM.16.MT88.4 R156, [R197+0x11800] ;  /* 0x01180000c59c783b */ /* 0x000fe40000004200 */
[----:B------:R-:W-:-:S02]  /*d8c0*/  IMAD.MOV.U32 R166, RZ, RZ, R183 ;  /* 0x000000ffffa67224 */ /* 0x000fc400078e00b7 */
[----:B------:R-:W-:Y:S01]  /*d8d0*/  LDSM.16.MT88.4 R88, [R199+0x13800] ;  /* 0x01380000c758783b */ /* 0x000fe20000004200 */
[----:B-1----:R-:W-:Y:S01]  /*d8e0*/  FFMA.FTZ R0, R252, c[0x0][0x23c], -R8 ;  /* 0x00008f00fc007a23 */ /* 0x002fe20000010808 */
[----:B------:R-:W-:Y:S01]  /*d8f0*/  MUFU.EX2 R15, R11 ;  /* 0x0000000b000f7308 */ /* 0x000fe20000000800 */
[----:B------:R-:W-:Y:S01]  /*d900*/  LOP3.LUT R8, R2, 0xffff, RZ, 0xc0, !PT ;  /* 0x0000ffff02087812 */ /* 0x000fe200078ec0ff */
[----:B------:R-:W-:Y:S01]  /*d910*/  HMMA.16816.F32 R192, R4, R32, R192 ;  /* 0x0000002004c0723c */ /* 0x000fe200000018c0 */
[----:B------:R-:W-:Y:S01]  /*d920*/  SHF.R.U32.HI R12, RZ, 0x18, R2 ;  /* 0x00000018ff0c7819 */ /* 0x000fe20000011602 */
[----:B------:R-:W-:Y:S04]  /*d930*/  LDSM.16.MT88.4 R72, [R198+0x13800] ;  /* 0x01380000c648783b */ /* 0x000fe80000004200 */
[----:B------:R1:W-:Y:S02]  /*d940*/  MUFU.EX2 R31, R0 ;  /* 0x00000000001f7308 */ /* 0x0003e40000000800 */
[----:B-1----:R-:W-:Y:S01]  /*d950*/  FFMA.FTZ R0, R162, c[0x0][0x23c], -R9 ;  /* 0x00008f00a2007a23 */ /* 0x002fe20000010809 */
[----:B------:R-:W-:-:S02]  /*d960*/  MOV R162, R163 ;  /* 0x000000a300a27202 */ /* 0x000fc40000000f00 */
[----:B------:R-:W-:-:S03]  /*d970*/  MOV R163, R164 ;  /* 0x000000a400a37202 */ /* 0x000fc60000000f00 */
[----:B------:R1:W-:Y:S01]  /*d980*/  MUFU.EX2 R30, R0 ;  /* 0x00000000001e7308 */ /* 0x0003e20000000800 */
[----:B------:R-:W-:Y:S01]  /*d990*/  IMAD.MOV.U32 R164, RZ, RZ, R97 ;  /* 0x000000ffffa47224 */ /* 0x000fe200078e0061 */
[----:B------:R-:W-:Y:S01]  /*d9a0*/  MOV R97, R10 ;  /* 0x0000000a00617202 */ /* 0x000fe20000000f00 */
[--C-:B------:R-:W-:Y:S01]  /*d9b0*/  FFMA.FTZ R11, R163, c[0x0][0x23c], -R9.reuse ;  /* 0x00008f00a30b7a23 */ /* 0x100fe20000010809 */
[----:B------:R-:W-:Y:S02]  /*d9c0*/  LOP3.LUT R10, R2, 0xff, RZ, 0xc0, !PT ;  /* 0x000000ff020a7812 */ /* 0x000fe400078ec0ff */
[----:B-1----:R-:W-:Y:S02]  /*d9d0*/  LOP3.LUT R0, R3, UR36, R36, 0x96, !PT ;  /* 0x0000002403007c12 */ /* 0x002fe4000f8e9624 */
[----:B------:R-:W-:Y:S02]  /*d9e0*/  SHF.R.U32.HI R3, RZ, 0x8, R8 ;  /* 0x00000008ff037819 */ /* 0x000fe40000011608 */
[----:B------:R-:W-:Y:S01]  /*d9f0*/  SHF.R.U32.HI R8, RZ, 0x10, R2 ;  /* 0x00000010ff087819 */ /* 0x000fe20000011602 */
[----:B------:R-:W-:Y:S01]  /*da00*/  FFMA.FTZ R2, R162, c[0x0][0x23c], -R9 ;  /* 0x00008f00a2027a23 */ /* 0x000fe20000010809 */
[----:B------:R-:W-:Y:S01]  /*da10*/  MUFU.EX2 R11, R11 ;  /* 0x0000000b000b7308 */ /* 0x000fe20000000800 */
[----:B------:R-:W-:-:S02]  /*da20*/  PRMT R13, R10, 0x5410, R3 ;  /* 0x000054100a0d7816 */ /* 0x000fc40000000003 */
[----:B------:R-:W-:Y:S02]  /*da30*/  SHF.R.U32.HI R3, RZ, 0x10, R0 ;  /* 0x00000010ff037819 */ /* 0x000fe40000011600 */
[----:B------:R-:W-:-:S03]  /*da40*/  LOP3.LUT R10, R0, 0xff, RZ, 0xc0, !PT ;  /* 0x000000ff000a7812 */ /* 0x000fc600078ec0ff */
[----:B------:R1:W2:Y:S01]  /*da50*/  MUFU.EX2 R14, R2 ;  /* 0x00000002000e7308 */ /* 0x0002a20000000800 */
[----:B------:R-:W-:Y:S01]  /*da60*/  SHF.R.U32.HI R9, RZ, 0x18, R0 ;  /* 0x00000018ff097819 */ /* 0x000fe20000011600 */
[C---:B------:R-:W-:Y:S01]  /*da70*/  HMMA.16816.F32 R228, R4.reuse, R34, R228 ;  /* 0x0000002204e4723c */ /* 0x040fe200000018e4 */
[----:B-1----:R-:W-:Y:S02]  /*da80*/  LOP3.LUT R2, R0, 0xffff, RZ, 0xc0, !PT ;  /* 0x0000ffff00027812 */ /* 0x002fe400078ec0ff */
[----:B------:R-:W-:Y:S02]  /*da90*/  LOP3.LUT R0, R8, 0xff, RZ, 0xc0, !PT ;  /* 0x000000ff08007812 */ /* 0x000fe400078ec0ff */
[----:B------:R-:W-:Y:S02]  /*daa0*/  SHF.R.U32.HI R8, RZ, 0x8, R2 ;  /* 0x00000008ff087819 */ /* 0x000fe40000011602 */
[----:B------:R-:W-:Y:S02]  /*dab0*/  LOP3.LUT R2, R3, 0xff, RZ, 0xc0, !PT ;  /* 0x000000ff03027812 */ /* 0x000fe400078ec0ff */
[----:B------:R-:W-:Y:S01]  /*dac0*/  PRMT R0, R0, 0x5410, R12 ;  /* 0x0000541000007816 */ /* 0x000fe2000000000c */
[----:B---3--:R-:W-:Y:S01]  /*dad0*/  HMMA.16816.F32 R180, R4, R20, R64 ;  /* 0x0000001404b4723c */ /* 0x008fe20000001840 */
[----:B------:R-:W-:-:S02]  /*dae0*/  PRMT R3, R10, 0x5410, R8 ;  /* 0x000054100a037816 */ /* 0x000fc40000000008 */
[----:B------:R-:W-:-:S05]  /*daf0*/  PRMT R2, R2, 0x5410, R9 ;  /* 0x0000541002027816 */ /* 0x000fca0000000009 */
[----:B------:R-:W-:Y:S01]  /*db00*/  HMMA.16816.F32 R32, R4, R22, R136 ;  /* 0x000000160420723c */ /* 0x000fe20000001888 */
[----:B--2---:R-:W-:-:S07]  /*db10*/  F2FP.PACK_AB R8, R11, R14 ;  /* 0x0000000e0b08723e */ /* 0x004fce00000000ff */
[C---:B----4-:R-:W-:Y:S01]  /*db20*/  HMMA.16816.F32 R144, R4.reuse, R16, R48 ;  /* 0x000000100490723c */ /* 0x050fe20000001830 */
[----:B------:R-:W1:Y:S01]  /*db30*/  LDSM.16.MT88.4 R48, [R200+0x11800] ;  /* 0x01180000c830783b */ /* 0x000e620000004200 */
[----:B------:R-:W-:Y:S01]  /*db40*/  IMAD.MOV.U32 R12, RZ, RZ, R165 ;  /* 0x000000ffff0c7224 */ /* 0x000fe200078e00a5 */
[----:B------:R-:W-:Y:S02]  /*db50*/  MOV R9, R167 ;  /* 0x000000a700097202 */ /* 0x000fe40000000f00 */
[----:B------:R-:W-:Y:S01]  /*db60*/  MOV R161, R98 ;  /* 0x0000006200a17202 */ /* 0x000fe20000000f00 */
[----:B------:R-:W-:Y:S02]  /*db70*/  LDSM.16.MT88.4 R64, [R197+0x13800] ;  /* 0x01380000c540783b */ /* 0x000fe40000004200 */
[C---:B------:R-:W-:Y:S01]  /*db80*/  HMMA.16816.F32 R20, R4.reuse, R24, R44 ;  /* 0x000000180414723c */ /* 0x040fe2000000182c */
[----:B------:R-:W-:Y:S01]  /*db90*/  MOV R252, R164 ;  /* 0x000000a400fc7202 */ /* 0x000fe20000000f00 */
[----:B------:R-:W-:Y:S06]  /*dba0*/  LDSM.16.MT88.4 R136, [R198+0x17800] ;  /* 0x01780000c688783b */ /* 0x000fec0000004200 */
[C---:B------:R-:W-:Y:S01]  /*dbb0*/  HMMA.16816.F32 R24, R4.reuse, R26, R40 ;  /* 0x0000001a0418723c */ /* 0x040fe20000001828 */
[----:B------:R-:W-:Y:S07]  /*dbc0*/  LDSM.16.MT88.4 R40, [R198+0x11800] ;  /* 0x01180000c628783b */ /* 0x000fee0000004200 */
[----:B------:R-:W-:Y:S01]  /*dbd0*/  HMMA.16816.F32 R16, R4, R18, R56 ;  /* 0x000000120410723c */ /* 0x000fe20000001838 */
[----:B------:R-:W2:Y:S06]  /*dbe0*/  LDSM.16.MT88.4 R56, [R199+0x11800] ;  /* 0x01180000c738783b */ /* 0x000eac0000004200 */
[----:B------:R-:W-:-:S02]  /*dbf0*/  HSET2.LE.AND R7, R0, R251, PT ;  /* 0x000000fb00077233 */ /* 0x000fc40003803000 */
[--C-:B------:R-:W-:Y:S01]  /*dc00*/  HSET2.LE.AND R0, R3, R251.reuse, PT ;  /* 0x000000fb03007233 */ /* 0x100fe20003803000 */
[----:B------:R-:W-:Y:S01]  /*dc10*/  F2FP.PACK_AB R4, R15, R30 ;  /* 0x0000001e0f04723e */ /* 0x000fe200000000ff */
[--C-:B------:R-:W-:Y:S01]  /*dc20*/  HSET2.LE.AND R3, R2, R251.reuse, PT ;  /* 0x000000fb02037233 */ /* 0x100fe20003803000 */
[----:B------:R-:W-:Y:S01]  /*dc30*/  LOP3.LUT R167, R7, R8, RZ, 0xc0, !PT ;  /* 0x0000000807a77212 */ /* 0x000fe200078ec0ff */
[----:B------:R-:W-:Y:S01]  /*dc40*/  HSET2.LE.AND R5, R13, R251, PT ;  /* 0x000000fb0d057233 */ /* 0x000fe20003803000 */
[----:B------:R-:W-:Y:S02]  /*dc50*/  IMAD.MOV.U32 R13, RZ, RZ, R96 ;  /* 0x000000ffff0d7224 */ /* 0x000fe400078e0060 */
[----:B------:R-:W-:Y:S01]  /*dc60*/  LOP3.LUT R165, R3, R4, RZ, 0xc0, !PT ;  /* 0x0000000403a57212 */ /* 0x000fe200078ec0ff */
[----:B------:R-:W-:Y:S01]  /*dc70*/  IMAD.MOV.U32 R8, RZ, RZ, R99 ;  /* 0x000000ffff087224 */ /* 0x000fe200078e0063 */
[----:B------:R-:W-:Y:S02]  /*dc80*/  MOV R3, R97 ;  /* 0x0000006100037202 */ /* 0x000fe40000000f00 */
[----:B------:R-:W3:Y:S01]  /*dc90*/  LDSM.16.MT88.4 R96, [R197+0x15800] ;  /* 0x01580000c560783b */ /* 0x000ee20000004200 */
[----:B------:R-:W-:-:S02]  /*dca0*/  F2FP.PACK_AB R2, R151, R149 ;  /* 0x000000959702723e */ /* 0x000fc400000000ff */
[----:B------:R-:W-:Y:S02]  /*dcb0*/  MOV R162, R80 ;  /* 0x0000005000a27202 */ /* 0x000fe40000000f00 */
[----:B------:R-:W-:Y:S01]  /*dcc0*/  LOP3.LUT R164, R0, R2, RZ, 0xc0, !PT ;  /* 0x0000000200a47212 */ /* 0x000fe200078ec0ff */
[----:B------:R-:W-:Y:S01]  /*dcd0*/  IMAD.MOV.U32 R2, RZ, RZ, R82 ;  /* 0x000000ffff027224 */ /* 0x000fe200078e0052 */
[----:B------:R-:W-:Y:S02]  /*dce0*/  MOV R163, R81 ;  /* 0x0000005100a37202 */ /* 0x000fe40000000f00 */
[----:B------:R-:W-:Y:S02]  /*dcf0*/  MOV R0, R83 ;  /* 0x0000005300007202 */ /* 0x000fe40000000f00 */
[----:B------:R-:W4:Y:S01]  /*dd00*/  LDSM.16.MT88.4 R80, [R200+0x13800] ;  /* 0x01380000c850783b */ /* 0x000f220000004200 */
[----:B------:R-:W-:Y:S02]  /*dd10*/  F2FP.PACK_AB R6, R31, R148 ;  /* 0x000000941f06723e */ /* 0x000fe400000000ff */
[----:B------:R-:W-:-:S02]  /*dd20*/  MOV R10, R166 ;  /* 0x000000a6000a7202 */ /* 0x000fc40000000f00 */
[----:B------:R-:W-:Y:S01]  /*dd30*/  LOP3.LUT R166, R5, R6, RZ, 0xc0, !PT ;  /* 0x0000000605a67212 */ /* 0x000fe200078ec0ff */
[----:B------:R-:W-:Y:S01]  /*dd40*/  FFMA.FTZ R0, R243, R29, R0 ;  /* 0x0000001df3007223 */ /* 0x000fe20000010000 */
[----:B------:R-:W-:Y:S05]  /*dd50*/  LDSM.16.MT88.4 R4, [R199+0x17800] ;  /* 0x01780000c704783b */ /* 0x000fea0000004200 */
[----:B-1----:R-:W-:Y:S01]  /*dd60*/  HMMA.16816.F32 R44, R164, R48, R76 ;  /* 0x00000030a42c723c */ /* 0x002fe2000000184c */
[----:B------:R-:W-:-:S07]  /*dd70*/  FFMA.FTZ R2, R250, R28, R2 ;  /* 0x0000001cfa027223 */ /* 0x000fce0000010002 */
[C---:B------:R-:W-:Y:S08]  /*dd80*/  HMMA.16816.F32 R48, R164.reuse, R50, R84 ;  /* 0x00000032a430723c */ /* 0x040ff00000001854 */
[C---:B------:R-:W-:Y:S08]  /*dd90*/  HMMA.16816.F32 R152, R164.reuse, R156, R152 ;  /* 0x0000009ca498723c */ /* 0x040ff00000001898 */
[C---:B------:R-:W-:Y:S01]  /*dda0*/  HMMA.16816.F32 R84, R164.reuse, R88, R128 ;  /* 0x00000058a454723c */ /* 0x040fe20000001880 */
[----:B------:R-:W-:Y:S07]  /*ddb0*/  LDSM.16.MT88.4 R128, [R197+0x17800] ;  /* 0x01780000c580783b */ /* 0x000fee0000004200 */
[C---:B------:R-:W-:Y:S08]  /*ddc0*/  HMMA.16816.F32 R156, R164.reuse, R158, R52 ;  /* 0x0000009ea49c723c */ /* 0x040ff00000001834 */
[C---:B------:R-:W-:Y:S07]  /*ddd0*/  HMMA.16816.F32 R88, R164.reuse, R90, R132 ;  /* 0x0000005aa458723c */ /* 0x040fee0000001884 */
[----:B------:R-:W-:Y:S01]  /*dde0*/  MOV R135, R161 ;  /* 0x000000a100877202 */ /* 0x000fe20000000f00 */
[----:B--2---:R-:W-:Y:S04]  /*ddf0*/  HMMA.16816.F32 R52, R164, R56, R92 ;  /* 0x00000038a434723c */ /* 0x004fe8000000185c */
[----:B------:R-:W-:-:S04]  /*de00*/  FADD.FTZ R0, R135, R0 ;  /* 0x0000000087007221 */ /* 0x000fc80000010000 */
[C---:B---3--:R-:W-:Y:S07]  /*de10*/  HMMA.16816.F32 R92, R164.reuse, R96, R140 ;  /* 0x00000060a45c723c */ /* 0x048fee000000188c */
[----:B------:R-:W-:Y:S01]  /*de20*/  IMAD.MOV.U32 R142, RZ, RZ, R162 ;  /* 0x000000ffff8e7224 */ /* 0x000fe200078e00a2 */
[----:B------:R-:W-:Y:S01]  /*de30*/  MOV R143, R163 ;  /* 0x000000a3008f7202 */ /* 0x000fe20000000f00 */
[----:B------:R-:W-:Y:S01]  /*de40*/  HMMA.16816.F32 R36, R164, R40, R60 ;  /* 0x00000028a424723c */ /* 0x000fe2000000183c */
[----:B------:R-:W-:Y:S01]  /*de50*/  LDSM.16.MT88.4 R160, [R200+0x17800] ;  /* 0x01780000c8a0783b */ /* 0x000fe20000004200 */
[----:B------:R-:W-:-:S02]  /*de60*/  FADD.FTZ R2, R142, R2 ;  /* 0x000000028e027221 */ /* 0x000fc40000010000 */
[----:B------:R-:W-:Y:S02]  /*de70*/  FADD.FTZ R0, R143, R0 ;  /* 0x000000008f007221 */ /* 0x000fe40000010000 */
[----:B------:R-:W-:Y:S02]  /*de80*/  FADD.FTZ R2, R8, R2 ;  /* 0x0000000208027221 */ /* 0x000fe40000010000 */
[----:B------:R-:W-:Y:S01]  /*de90*/  FADD.FTZ R0, R3, R0 ;  /* 0x0000000003007221 */ /* 0x000fe20000010000 */
[----:B------:R-:W-:Y:S01]  /*dea0*/  HMMA.16816.F32 R40, R164, R42, R68 ;  /* 0x0000002aa428723c */ /* 0x000fe20000001844 */
[----:B------:R-:W-:Y:S02]  /*deb0*/  FADD.FTZ R2, R13, R2 ;  /* 0x000000020d027221 */ /* 0x000fe40000010000 */
[----:B------:R-:W-:Y:S02]  /*dec0*/  FADD.FTZ R0, R9, R0 ;  /* 0x0000000009007221 */ /* 0x000fe40000010000 */
[----:B------:R-:W-:-:S03]  /*ded0*/  FADD.FTZ R2, R10, R2 ;  /* 0x000000020a027221 */ /* 0x000fc60000010000 */
[----:B------:R-:W-:Y:S01]  /*dee0*/  HMMA.16816.F32 R60, R164, R64, R104 ;  /* 0x00000040a43c723c */ /* 0x000fe20000001868 */
[----:B------:R-:W1:Y:S01]  /*def0*/  LDSM.16.MT88.4 R104, [R198+0x15800] ;  /* 0x01580000c668783b */ /* 0x000e620000004200 */
[----:B------:R-:W-:-:S06]  /*df00*/  FADD.FTZ R0, R12, R0 ;  /* 0x000000000c007221 */ /* 0x000fcc0000010000 */
[----:B------:R-:W-:Y:S01]  /*df10*/  HMMA.16816.F32 R68, R164, R72, R112 ;  /* 0x00000048a444723c */ /* 0x000fe20000001870 */
[----:B------:R-:W2:Y:S01]  /*df20*/  LDSM.16.MT88.4 R112, [R200+0x15800] ;  /* 0x01580000c870783b */ /* 0x000ea20000004200 */
[----:B------:R-:W-:-:S06]  /*df30*/  FADD.FTZ R2, R252, R2 ;  /* 0x00000002fc027221 */ /* 0x000fcc0000010000 */
[----:B----4-:R-:W-:Y:S01]  /*df40*/  HMMA.16816.F32 R76, R164, R80, R120 ;  /* 0x00000050a44c723c */ /* 0x010fe20000001878 */
[----:B------:R-:W3:Y:S01]  /*df50*/  LDSM.16.MT88.4 R120, [R199+0x15800] ;  /* 0x01580000c778783b */ /* 0x000ee20000004200 */
        /* <DEDUP_REMOVED lines=15> */
[----:B------:R-:W-:Y:S01]  /*e050*/  FADD.FTZ R0, R15, R0 ;  /* 0x000000000f007221 */ /* 0x000fe20000010000 */
[----:B------:R-:W-:Y:S01]  /*e060*/  HMMA.16816.F32 R56, R164, R58, R100 ;  /* 0x0000003aa438723c */ /* 0x000fe20000001864 */
[----:B------:R-:W-:Y:S01]  /*e070*/  FADD.FTZ R2, R148, R2 ;  /* 0x0000000294027221 */ /* 0x000fe20000010000 */
[----:B------:R-:W-:Y:S01]  /*e080*/  @UP0 UIADD3 UR9, UR9, -0x3, URZ ;  /* 0xfffffffd09090890 */ /* 0x000fe2000fffe03f */
[----:B------:R-:W-:-:S05]  /*e090*/  FADD.FTZ R0, R14, R0 ;  /* 0x000000000e007221 */ /* 0x000fca0000010000 */
[----:B------:R-:W-:Y:S01]  /*e0a0*/  HMMA.16816.F32 R64, R164, R66, R108 ;  /* 0x00000042a440723c */ /* 0x000fe2000000186c */
[----:B------:R-:W-:Y:S01]  /*e0b0*/  MOV R3, R150 ;  /* 0x0000009600037202 */ /* 0x000fe20000000f00 */
[----:B------:R-:W-:-:S06]  /*e0c0*/  IMAD.MOV.U32 R148, RZ, RZ, R168 ;  /* 0x000000ffff947224 */ /* 0x000fcc00078e00a8 */
[----:B------:R-:W-:Y:S01]  /*e0d0*/  HMMA.16816.F32 R72, R164, R74, R116 ;  /* 0x0000004aa448723c */ /* 0x000fe20000001874 */
[----:B------:R-:W-:Y:S01]  /*e0e0*/  @P0 MOV R3, R150 ;  /* 0x0000009600030202 */ /* 0x000fe20000000f00 */
[----:B------:R-:W-:-:S06]  /*e0f0*/  FADD.FTZ R243, R31, R2 ;  /* 0x000000021ff37221 */ /* 0x000fcc0000010000 */
[----:B------:R-:W-:Y:S01]  /*e100*/  HMMA.16816.F32 R80, R164, R82, R124 ;  /* 0x00000052a450723c */ /* 0x000fe2000000187c */
[----:B------:R-:W-:Y:S01]  /*e110*/  @P0 MOV R148, R168 ;  /* 0x000000a800940202 */ /* 0x000fe20000000f00 */
[----:B------:R-:W-:-:S06]  /*e120*/  FADD.FTZ R250, R11, R0 ;  /* 0x000000000bfa7221 */ /* 0x000fcc0000010000 */
[C---:B-1----:R-:W-:Y:S08]  /*e130*/  HMMA.16816.F32 R100, R164.reuse, R104, R192 ;  /* 0x00000068a464723c */ /* 0x042ff000000018c0 */
[C---:B--2---:R-:W-:Y:S08]  /*e140*/  HMMA.16816.F32 R108, R164.reuse, R112, R236 ;  /* 0x00000070a46c723c */ /* 0x044ff000000018ec */
[C---:B---3--:R-:W-:Y:S08]  /*e150*/  HMMA.16816.F32 R116, R164.reuse, R120, R188 ;  /* 0x00000078a474723c */ /* 0x048ff000000018bc */
        /* <DEDUP_REMOVED lines=13> */
.L_x_433:
[----:B------:R-:W-:-:S12]  /*e230*/  UIADD3 UR9, UR30, -0x1, URZ ;  /* 0xffffffff1e097890 */ /* 0x000fd8000fffe03f */
.L_x_437:
[----:B------:R-:W-:-:S13]  /*e240*/  ISETP.LE.AND P0, PT, RZ, UR9, PT ;  /* 0x00000009ff007c0c */ /* 0x000fda000bf03270 */
[----:B------:R-:W-:Y:S05]  /*e250*/  @!P0 BRA `(.L_x_438) ;  /* 0x00004f9000008947 */ /* 0x000fea0003800000 */
[----:B------:R-:W2:Y:S01]  /*e260*/  LDL.64 R18, [R1+0x8] ;  /* 0x0000080001127983 */ /* 0x000ea20000100a00 */
[----:B------:R-:W-:Y:S01]  /*e270*/  USHF.R.S32.HI UR30, URZ, 0x1f, UR8 ;  /* 0x0000001f3f1e7899 */ /* 0x000fe20008011408 */
[----:B------:R-:W-:Y:S01]  /*e280*/  IMAD.U32 R6, RZ, RZ, UR8 ;  /* 0x00000008ff067e24 */ /* 0x000fe2000f8e00ff */
[----:B------:R-:W-:Y:S01]  /*e290*/  ULDC.64 UR6, c[0x0][0x1b8] ;  /* 0x00006e0000067ab9 */ /* 0x000fe20000000a00 */
[----:B-----5:R-:W3:Y:S01]  /*e2a0*/  LDL R17, [R1+0x24] ;  /* 0x0000240001117983 */ /* 0x020ee20000100800 */
[----:B------:R-:W-:Y:S01]  /*e2b0*/  UIMAD UR6, UR30, UR6, URZ ;  /* 0x000000061e0672a4 */ /* 0x000fe2000f8e023f */
[----:B------:R-:W-:Y:S01]  /*e2c0*/  IMAD.U32 R0, RZ, RZ, UR8 ;  /* 0x00000008ff007e24 */ /* 0x000fe2000f8e00ff */
[----:B------:R-:W-:Y:S01]  /*e2d0*/  ULDC.64 UR18, c[0x0][0x1b0] ;  /* 0x00006c0000127ab9 */ /* 0x000fe20000000a00 */
[----:B------:R-:W4:Y:S01]  /*e2e0*/  LDL R16, [R1+0x20] ;  /* 0x0000200001107983 */ /* 0x000f220000100800 */
[----:B------:R-:W-:Y:S01]  /*e2f0*/  UIMAD UR6, UR8, UR7, UR6 ;  /* 0x00000007080672a4 */ /* 0x000fe2000f8e0206 */
[----:B------:R-:W-:Y:S01]  /*e300*/  IMAD.MOV.U32 R149, RZ, RZ, R3 ;  /* 0x000000ffff957224 */ /* 0x000fe200078e0003 */
[----:B------:R-:W-:Y:S01]  /*e310*/  UIMAD UR18, UR30, UR18, URZ ;  /* 0x000000121e1272a4 */ /* 0x000fe2000f8e023f */
[----:B------:R-:W3:Y:S01]  /*e320*/  LDL R15, [R1+0x28] ;  /* 0x00002800010f7983 */ /* 0x000ee20000100800 */
[----:B------:R-:W-:-:S02]  /*e330*/  IMAD.MOV.U32 R150, RZ, RZ, R148 ;  /* 0x000000ffff967224 */ /* 0x000fc400078e0094 */
[----:B------:R-:W-:Y:S01]  /*e340*/  IMAD.U32 R2, RZ, RZ, UR6 ;  /* 0x00000006ff027e24 */ /* 0x000fe2000f8e00ff */
[----:B------:R-:W3:Y:S01]  /*e350*/  LDL.LU R14, [R1+0x48] ;  /* 0x00004800010e7983 */ /* 0x000ee20000300800 */
[----:B------:R-:W-:-:S03]  /*e360*/  UIMAD UR18, UR8, UR19, UR18 ;  /* 0x00000013081272a4 */ /* 0x000fc6000f8e0212 */
[----:B------:R-:W3:Y:S01]  /*e370*/  LDL.LU R9, [R1+0x58] ;  /* 0x0000580001097983 */ /* 0x000ee20000300800 */
[----:B------:R-:W-:-:S03]  /*e380*/  UMOV UR19, URZ ;  /* 0x0000003f00137c82 */ /* 0x000fc60008000000 */
[----:B------:R-:W3:Y:S04]  /*e390*/  LDL.LU.64 R12, [R1+0x40] ;  /* 0x00004000010c7983 */ /* 0x000ee80000300a00 */
[----:B------:R-:W4:Y:S04]  /*e3a0*/  LDL.LU.64 R10, [R1+0x50] ;  /* 0x00005000010a7983 */ /* 0x000f280000300a00 */
[----:B------:R-:W4:Y:S04]  /*e3b0*/  LDL.LU R20, [R1+0x38] ;  /* 0x0000380001147983 */ /* 0x000f280000300800 */
[----:B------:R-:W1:Y:S02]  /*e3c0*/  S2R R8, SR_TID.X ;  /* 0x0000000000087919 */ /* 0x000e640000002100 */
[----:B-1----:R-:W-:-:S04]  /*e3d0*/  SHF.R.S32.HI R230, RZ, 0x1f, R8 ;  /* 0x0000001fffe67819 */ /* 0x002fc80000011408 */
[----:B------:R-:W-:-:S04]  /*e3e0*/  LEA.HI R230, R230, R8, RZ, 0x3 ;  /* 0x00000008e6e67211 */ /* 0x000fc800078f18ff */
[----:B------:R-:W-:-:S04]  /*e3f0*/  SHF.R.S32.HI R230, RZ, 0x3, R230 ;  /* 0x00000003ffe67819 */ /* 0x000fc800000114e6 */
[----:B------:R-:W-:Y:S02]  /*e400*/  SHF.R.S32.HI R231, RZ, 0x1f, R230 ;  /* 0x0000001fffe77819 */ /* 0x000fe400000114e6 */
[----:B------:R-:W-:-:S05]  /*e410*/  IADD3 R238, P2, R230, 0x10, RZ ;  /* 0x00000010e6ee7810 */ /* 0x000fca0007f5e0ff */
[----:B------:R-:W-:Y:S01]  /*e420*/  IMAD.X R239, RZ, RZ, R231, P2 ;  /* 0x000000ffffef7224 */ /* 0x000fe200010e06e7 */
[--C-:B--2---:R-:W-:Y:S01]  /*e430*/  SHF.R.S32.HI R5, RZ, 0x1f, R18.reuse ;  /* 0x0000001fff057819 */ /* 0x104fe20000011412 */
[----:B------:R-:W-:-:S04]  /*e440*/  IMAD.MOV.U32 R4, RZ, RZ, R18 ;  /* 0x000000ffff047224 */ /* 0x000fc800078e0012 */
[----:B------:R-:W-:-:S04]  /*e450*/  IMAD.WIDE.U32 R6, R6, c[0x0][0x1b0], R4 ;  /* 0x00006c0006067a25 */ /* 0x000fc800078e0004 */
[----:B------:R-:W-:Y:S01]  /*e460*/  IMAD.WIDE.U32 R4, R0, c[0x0][0x1b8], R4 ;  /* 0x00006e0000047a25 */ /* 0x000fe200078e0004 */
[----:B------:R-:W-:Y:S01]  /*e470*/  IADD3 R241, P1, R6, UR12, RZ ;  /* 0x0000000c06f17c10 */ /* 0x000fe2000ff3e0ff */
[----:B------:R-:W-:Y:S02]  /*e480*/  UIADD3 UR12, UR9, -0x1, URZ ;  /* 0xffffffff090c7890 */ /* 0x000fe4000fffe03f */
[----:B------:R-:W-:Y:S01]  /*e490*/  IMAD.U32 R0, RZ, RZ, UR18 ;  /* 0x00000012ff007e24 */ /* 0x000fe2000f8e00ff */
[----:B------:R-:W-:-:S04]  /*e4a0*/  IADD3 R229, P0, R4, UR26, RZ ;  /* 0x0000001a04e57c10 */ /* 0x000fc8000ff1e0ff */
[----:B------:R-:W-:Y:S02]  /*e4b0*/  IADD3.X R4, R2, UR21, R5, P0, !PT ;  /* 0x0000001502047c10 */ /* 0x000fe400087fe405 */
[----:B------:R-:W-:Y:S02]  /*e4c0*/  IADD3.X R6, R0, UR11, R7, P1, !PT ;  /* 0x0000000b00067c10 */ /* 0x000fe40008ffe407 */
[----:B------:R-:W-:Y:S01]  /*e4d0*/  LEA R242, P1, R241, c[0x0][0x168], 0x1 ;  /* 0x00005a00f1f27a11 */ /* 0x000fe200078208ff */
[----:B---3--:R-:W-:Y:S01]  /*e4e0*/  IMAD.MOV.U32 R3, RZ, RZ, R13 ;  /* 0x000000ffff037224 */ /* 0x008fe200078e000d */
[----:B------:R-:W-:Y:S02]  /*e4f0*/  LEA R240, P0, R229, c[0x0][0x170], 0x1 ;  /* 0x00005c00e5f07a11 */ /* 0x000fe400078008ff */
[----:B------:R-:W-:Y:S01]  /*e500*/  LEA.HI.X R241, R241, c[0x0][0x16c], R6, 0x1, P1 ;  /* 0x00005b00f1f17a11 */ /* 0x000fe200008f0c06 */
[----:B----4-:R-:W-:Y:S01]  /*e510*/  IMAD.MOV.U32 R2, RZ, RZ, R10 ;  /* 0x000000ffff027224 */ /* 0x010fe200078e000a */
[----:B------:R-:W-:-:S02]  /*e520*/  LEA.HI.X R229, R229, c[0x0][0x174], R4, 0x1, P0 ;  /* 0x00005d00e5e57a11 */ /* 0x000fc400000f0c04 */
[----:B------:R-:W-:Y:S02]  /*e530*/  IADD3 R236, P1, R230, 0x20, RZ ;  /* 0x00000020e6ec7810 */ /* 0x000fe40007f3e0ff */
[----:B------:R1:W-:Y:S01]  /*e540*/  STL.64 [R1], R2 ;  /* 0x0000000201007387 */ /* 0x0003e20000100a00 */
[----:B------:R-:W-:Y:S01]  /*e550*/  IMAD.WIDE.U32 R248, R20, -0x326172a9, RZ ;  /* 0xcd9e8d5714f87825 */ /* 0x000fe200078e00ff */
[----:B------:R-:W-:Y:S02]  /*e560*/  IADD3 R234, P0, R230, 0x30, RZ ;  /* 0x00000030e6ea7810 */ /* 0x000fe40007f1e0ff */
[----:B------:R-:W-:Y:S01]  /*e570*/  ISETP.GE.AND P6, PT, R18, c[0x0][0x220], PT ;  /* 0x0000880012007a0c */ /* 0x000fe20003fc6270 */
[--C-:B------:R-:W-:Y:S01]  /*e580*/  IMAD.X R237, RZ, RZ, R231.reuse, P1 ;  /* 0x000000ffffed7224 */ /* 0x100fe200008e06e7 */
[----:B------:R-:W-:Y:S01]  /*e590*/  LOP3.LUT R244, R249, R14, RZ, 0x3c, !PT ;  /* 0x0000000ef9f47212 */ /* 0x000fe200078e3cff */
[----:B------:R-:W-:Y:S01]  /*e5a0*/  IMAD.X R235, RZ, RZ, R231, P0 ;  /* 0x000000ffffeb7224 */ /* 0x000fe200000e06e7 */
[----:B------:R-:W-:Y:S01]  /*e5b0*/  ISETP.GE.AND P5, PT, R17, c[0x0][0x220], PT ;  /* 0x0000880011007a0c */ /* 0x000fe20003fa6270 */
[----:B------:R-:W-:Y:S01]  /*e5c0*/  IMAD.WIDE.U32 R246, R9, -0x2daee0ad, RZ ;  /* 0xd2511f5309f67825 */ /* 0x000fe200078e00ff */
[----:B------:R-:W-:-:S02]  /*e5d0*/  ISETP.GE.AND P4, PT, R16, c[0x0][0x220], PT ;  /* 0x0000880010007a0c */ /* 0x000fc40003f86270 */
[----:B------:R-:W-:Y:S01]  /*e5e0*/  ISETP.GE.AND P3, PT, R15, c[0x0][0x220], PT ;  /* 0x000088000f007a0c */ /* 0x000fe20003f66270 */
[----:B------:R-:W-:Y:S01]  /*e5f0*/  IMAD.WIDE.U32 R244, R244, -0x2daee0ad, RZ ;  /* 0xd2511f53f4f47825 */ /* 0x000fe200078e00ff */
[----:B------:R-:W-:Y:S05]  /*e600*/  BRA `(.L_x_439) ;  /* 0x000006d000007947 */ /* 0x000fea0003800000 */
.L_x_441:
[----:B------:R-:W2:Y:S01]  /*e610*/  LDL.64 R226, [R1+0x30] ;  /* 0x0000300001e27983 */ /* 0x000ea20000100a00 */
[----:B------:R-:W-:Y:S02]  /*e620*/  ULDC.64 UR6, c[0x0][0x198] ;  /* 0x0000660000067ab9 */ /* 0x000fe40000000a00 */
[----:B------:R-:W-:Y:S01]  /*e630*/  UIMAD.WIDE.U32 UR36, UR11, UR6, URZ ;  /* 0x000000060b2472a5 */ /* 0x000fe2000f8e003f */
[----:B------:R-:W3:Y:S01]  /*e640*/  LDL.64 R224, [R1+0x18] ;  /* 0x0000180001e07983 */ /* 0x000ee20000100a00 */
[----:B------:R-:W-:Y:S03]  /*e650*/  USHF.R.S32.HI UR18, URZ, 0x1f, UR11 ;  /* 0x0000001f3f127899 */ /* 0x000fe6000801140b */
[----:B------:R1:W-:Y:S01]  /*e660*/  @P6 STS.128 [R223+0x8000], RZ ;  /* 0x008000ffdf006388 */ /* 0x0003e20000000c00 */
[----:B------:R-:W-:Y:S01]  /*e670*/  UIMAD UR18, UR18, UR6, URZ ;  /* 0x00000006121272a4 */ /* 0x000fe2000f8e023f */
[----:B------:R-:W-:Y:S02]  /*e680*/  IMAD.U32 R151, RZ, RZ, UR36 ;  /* 0x00000024ff977e24 */ /* 0x000fe4000f8e00ff */
[----:B------:R-:W-:Y:S01]  /*e690*/  IMAD.U32 R0, RZ, RZ, UR36 ;  /* 0x00000024ff007e24 */ /* 0x000fe2000f8e00ff */
[----:B------:R-:W-:Y:S04]  /*e6a0*/  UIMAD UR18, UR11, UR7, UR18 ;  /* 0x000000070b1272a4 */ /* 0x000fe8000f8e0212 */
[----:B------:R-:W-:Y:S06]  /*e6b0*/  UIADD3 UR18, UR37, UR18, URZ ;  /* 0x0000001225127290 */ /* 0x000fec000fffe03f */
[----:B------:R-:W-:Y:S01]  /*e6c0*/  IMAD.U32 R174, RZ, RZ, UR18 ;  /* 0x00000012ffae7e24 */ /* 0x000fe2000f8e00ff */
[----:B--2---:R-:W-:Y:S04]  /*e6d0*/  LEA R151, P2, R151, R226, 0x6 ;  /* 0x000000e297977211 */ /* 0x004fe800078430ff */
[----:B---3--:R-:W-:Y:S02]  /*e6e0*/  LEA.HI.X R174, R0, R225, R174, 0x6, P2 ;  /* 0x000000e100ae7211 */ /* 0x008fe400010f34ae */
        /* <DEDUP_REMOVED lines=18> */
[C---:B------:R-:W-:Y:S03]  /*e810*/  IADD3 R151, P1, R0.reuse, UR27, RZ ;  /* 0x0000001b00977c10 */ /* 0x040fe6000ff3e0ff */
[----:B------:R1:W-:Y:S01]  /*e820*/  @P4 STS.128 [R223+0xc000], RZ ;  /* 0x00c000ffdf004388 */ /* 0x0003e20000000c00 */
[----:B------:R-:W-:Y:S02]  /*e830*/  IADD3.X R148, R177, UR28, RZ, P1, !PT ;  /* 0x0000001cb1947c10 */ /* 0x000fe40008ffe4ff */
[----:B------:R-:W-:Y:S01]  /*e840*/  @!P6 LEA.HI.X R177, R0, c[0x0][0x16c], R177, 0x1, P2 ;  /* 0x00005b0000b1ea11 */ /* 0x000fe200010f0cb1 */
[----:B------:R-:W-:Y:S01]  /*e850*/  @!PT LDS RZ, [RZ] ;  /* 0x00000000fffff984 */ /* 0x000fe20000000800 */
[----:B------:R-:W-:Y:S01]  /*e860*/  @!PT LDS RZ, [RZ] ;  /* 0x00000000fffff984 */ /* 0x000fe20000000800 */
[----:B------:R-:W-:Y:S01]  /*e870*/  @!PT LDS RZ, [RZ] ;  /* 0x00000000fffff984 */ /* 0x000fe20000000800 */
[----:B------:R1:W-:Y:S01]  /*e880*/  @!P4 LDGSTS.E.BYPASS.LTC128B.128 [R223+0xc000], [R172.64+0x100] ;  /* 0x0c000100acdfcfae */ /* 0x0003e2000b901d56 */
[C---:B------:R-:W-:Y:S03]  /*e890*/  @!P6 LEA R174, P1, R151.reuse, c[0x0][0x168], 0x1 ;  /* 0x00005a0097aeea11 */ /* 0x040fe600078208ff */
[----:B------:R1:W-:Y:S01]  /*e8a0*/  @P3 STS.128 [R223+0xe000], RZ ;  /* 0x00e000ffdf003388 */ /* 0x0003e20000000c00 */
[----:B------:R-:W-:Y:S03]  /*e8b0*/  @!P6 LEA.HI.X R175, R151, c[0x0][0x16c], R148, 0x1, P1 ;  /* 0x00005b0097afea11 */ /* 0x000fe600008f0c94 */
        /* <DEDUP_REMOVED lines=66> */
.L_x_439:
[----:B------:R-:W2:Y:S01]  /*ece0*/  LDL.64 R6, [R1] ;  /* 0x0000000001067983 */ /* 0x000ea20000100a00 */
[----:B------:R-:W-:Y:S01]  /*ecf0*/  UIADD3 UR8, -UR19, UR9, URZ ;  /* 0x0000000913087290 */ /* 0x000fe2000fffe13f */
[----:B------:R-:W-:Y:S04]  /*ed00*/  DEPBAR.LE SB0, 0x0 ;  /* 0x000080000000791a */ /* 0x000fe80000000000 */
[----:B------:R-:W-:Y:S01]  /*ed10*/  BAR.SYNC.DEFER_BLOCKING 0x0 ;  /* 0x0000000000007b1d */ /* 0x000fe20000010000 */
[----:B------:R-:W-:Y:S01]  /*ed20*/  USHF.R.S32.HI UR7, URZ, 0x1f, UR8 ;  /* 0x0000001f3f077899 */ /* 0x000fe20008011408 */
[----:B------:R-:W-:Y:S01]  /*ed30*/  IMAD.U32 R4, RZ, RZ, UR8 ;  /* 0x00000008ff047e24 */ /* 0x000fe2000f8e00ff */
[----:B------:R-:W-:Y:S01]  /*ed40*/  UIMAD UR6, UR5, UR8, URZ ;  /* 0x00000008050672a4 */ /* 0x000fe2000f8e023f */
[----:B-1----:R-:W-:Y:S01]  /*ed50*/  IMAD.U32 R2, RZ, RZ, UR8 ;  /* 0x00000008ff027e24 */ /* 0x002fe2000f8e00ff */
[----:B------:R-:W-:Y:S01]  /*ed60*/  UIADD3 UR11, UR12, -UR19, URZ ;  /* 0x800000130c0b7290 */ /* 0x000fe2000fffe03f */
[----:B------:R-:W-:Y:S01]  /*ed70*/  IMAD.U32 R3, RZ, RZ, UR8 ;  /* 0x00000008ff037e24 */ /* 0x000fe2000f8e00ff */
[----:B------:R-:W-:Y:S02]  /*ed80*/  UIMAD UR6, UR7, UR20, UR6 ;  /* 0x00000014070672a4 */ /* 0x000fe4000f8e0206 */
[----:B------:R-:W-:Y:S02]  /*ed90*/  LEA R2, P0, R2, R230, 0x6 ;  /* 0x000000e602027211 */ /* 0x000fe400078030ff */
[----:B------:R-:W-:Y:S02]  /*eda0*/  IMAD.U32 R148, RZ, RZ, UR11 ;  /* 0x0000000bff947e24 */ /* 0x000fe4000f8e00ff */
[----:B------:R-:W-:Y:S01]  /*edb0*/  LEA.HI.X.SX32 R3, R3, R231, 0x6, P0 ;  /* 0x000000e703037211 */ /* 0x000fe200000f36ff */
[----:B------:R-:W-:Y:S01]  /*edc0*/  IMAD.U32 R151, RZ, RZ, UR11 ;  /* 0x0000000bff977e24 */ /* 0x000fe2000f8e00ff */
[----:B------:R-:W-:Y:S01]  /*edd0*/  @P6 STS.128 [R223+0x10000], RZ ;  /* 0x010000ffdf006388 */ /* 0x000fe20000000c00 */
[----:B--2---:R-:W-:Y:S05]  /*ede0*/  IMAD.WIDE.U32 R4, R4, UR20, R6 ;  /* 0x0000001404047c25 */ /* 0x004fea000f8e0006 */
[----:B------:R-:W-:Y:S02]  /*edf0*/  IADD3 R0, R5, UR6, RZ ;  /* 0x0000000605007c10 */ /* 0x000fe4000fffe0ff */
[C---:B------:R-:W-:Y:S02]  /*ee00*/  IADD3 R5, P1, R4.reuse, UR15, RZ ;  /* 0x0000000f04057c10 */ /* 0x040fe4000ff3e0ff */
[----:B------:R-:W-:Y:S02]  /*ee10*/  @!P6 LEA R16, P2, R4, c[0x0][0x170], 0x1 ;  /* 0x00005c000410ea11 */ /* 0x000fe400078408ff */
[C---:B------:R-:W-:Y:S02]  /*ee20*/  @!P6 LEA R14, P0, R5.reuse, c[0x0][0x170], 0x1 ;  /* 0x00005c00050eea11 */ /* 0x040fe400078008ff */
[----:B------:R-:W-:Y:S02]  /*ee30*/  IADD3.X R6, R0, UR10, RZ, P1, !PT ;  /* 0x0000000a00067c10 */ /* 0x000fe40008ffe4ff */
[----:B------:R-:W-:Y:S02]  /*ee40*/  @!P6 LEA.HI.X R17, R4, c[0x0][0x174], R0, 0x1, P2 ;  /* 0x00005d000411ea11 */ /* 0x000fe400010f0c00 */
[C---:B------:R-:W-:Y:S02]  /*ee50*/  @!P6 LEA.HI.X R15, R5.reuse, c[0x0][0x174], R6, 0x1, P0 ;  /* 0x00005d00050fea11 */ /* 0x040fe400000f0c06 */
[----:B------:R-:W-:Y:S01]  /*ee60*/  IADD3 R0, P1, R5, UR15, RZ ;  /* 0x0000000f05007c10 */ /* 0x000fe2000ff3e0ff */
[----:B------:R-:W-:Y:S01]  /*ee70*/  IMAD R5, R3, c[0x0][0x1a0], RZ ;  /* 0x0000680003057a24 */ /* 0x000fe200078e02ff */
[----:B------:R-:W-:Y:S01]  /*ee80*/  @!PT LDS RZ, [RZ] ;  /* 0x00000000fffff984 */ /* 0x000fe20000000800 */
[----:B------:R-:W-:Y:S01]  /*ee90*/  @!PT LDS RZ, [RZ] ;  /* 0x00000000fffff984 */ /* 0x000fe20000000800 */
[----:B------:R-:W-:Y:S01]  /*eea0*/  @!PT LDS RZ, [RZ] ;  /* 0x00000000fffff984 */ /* 0x000fe20000000800 */
[----:B------:R1:W-:Y:S02]  /*eeb0*/  @!P6 LDGSTS.E.BYPASS.LTC128B.128 [R223+0x10000], [R16.64] ;  /* 0x1000000010dfefae */ /* 0x0003e4000b901d56 */
[----:B------:R-:W-:Y:S01]  /*eec0*/  IADD3.X R3, R6, UR10, RZ, P1, !PT ;  /* 0x0000000a06037c10 */ /* 0x000fe20008ffe4ff */
[----:B------:R-:W-:Y:S01]  /*eed0*/  IMAD.WIDE.U32 R6, R2, c[0x0][0x1a0], RZ ;  /* 0x0000680002067a25 */ /* 0x000fe200078e00ff */
[----:B------:R-:W-:Y:S01]  /*eee0*/  @P5 STS.128 [R223+0x12000], RZ ;  /* 0x012000ffdf005388 */ /* 0x000fe20000000c00 */
[----:B------:R-:W-:Y:S02]  /*eef0*/  @!P6 IADD3 R4, P0, R0, UR15, RZ ;  /* 0x0000000f0004ec10 */ /* 0x000fe4000ff1e0ff */
[----:B------:R-:W-:Y:S01]  /*ef00*/  IMAD R5, R2, c[0x0][0x1a4], R5 ;  /* 0x0000690002057a24 */ /* 0x000fe200078e0205 */
[----:B------:R-:W-:Y:S02]  /*ef10*/  LEA R8, P2, R6, R240, 0x1 ;  /* 0x000000f006087211 */ /* 0x000fe400078408ff */
[----:B------:R-:W-:Y:S01]  /*ef20*/  @!P6 IADD3.X R2, R3, UR10, RZ, P0, !PT ;  /* 0x0000000a0302ec10 */ /* 0x000fe200087fe4ff */
[----:B------:R-:W-:Y:S01]  /*ef30*/  IMAD.IADD R5, R7, 0x1, R5 ;  /* 0x0000000107057824 */ /* 0x000fe200078e0205 */
[----:B------:R-:W-:Y:S02]  /*ef40*/  @!P6 LEA R10, P0, R4, c[0x0][0x170], 0x1 ;  /* 0x00005c00040aea11 */ /* 0x000fe400078008ff */
[----:B------:R-:W-:Y:S02]  /*ef50*/  @!P6 LEA R12, P1, R0, c[0x0][0x170], 0x1 ;  /* 0x00005c00000cea11 */ /* 0x000fe400078208ff */
        /* <DEDUP_REMOVED lines=9> */
[----:B------:R-:W-:Y:S01]  /*eff0*/  LEA R6, P2, R6, R238, 0x6 ;  /* 0x000000ee06067211 */ /* 0x000fe200078430ff */
[----:B------:R-:W-:Y:S02]  /*f000*/  IMAD.U32 R4, RZ, RZ, UR8 ;  /* 0x00000008ff047e24 */ /* 0x000fe4000f8e00ff */
[----:B------:R-:W-:Y:S01]  /*f010*/  @P4 STS.128 [R223+0x14000], RZ ;  /* 0x014000ffdf004388 */ /* 0x000fe20000000c00 */
[----:B------:R-:W-:Y:S01]  /*f020*/  IMAD.U32 R2, RZ, RZ, UR8 ;  /* 0x00000008ff027e24 */ /* 0x000fe2000f8e00ff */
[----:B------:R-:W-:Y:S01]  /*f030*/  LEA.HI.X.SX32 R7, R5, R239, 0x6, P2 ;  /* 0x000000ef05077211 */ /* 0x000fe200010f36ff */
[----:B------:R-:W-:Y:S01]  /*f040*/  IMAD.U32 R3, RZ, RZ, UR8 ;  /* 0x00000008ff037e24 */ /* 0x000fe2000f8e00ff */
[----:B------:R-:W-:Y:S01]  /*f050*/  @!PT LDS RZ, [RZ] ;  /* 0x00000000fffff984 */ /* 0x000fe20000000800 */
[----:B------:R-:W-:Y:S01]  /*f060*/  @!PT LDS RZ, [RZ] ;  /* 0x00000000fffff984 */ /* 0x000fe20000000800 */
[----:B------:R-:W-:Y:S01]  /*f070*/  @!PT LDS RZ, [RZ] ;  /* 0x00000000fffff984 */ /* 0x000fe20000000800 */
[----:B------:R2:W-:Y:S01]  /*f080*/  @!P4 LDGSTS.E.BYPASS.LTC128B.128 [R223+0x14000], [R8.64+0x100] ;  /* 0x1400010008dfcfae */ /* 0x0005e2000b901d56 */
[----:B------:R-:W-:Y:S01]  /*f090*/  IMAD.U32 R0, RZ, RZ, UR8 ;  /* 0x00000008ff007e24 */ /* 0x000fe2000f8e00ff */
[----:B------:R-:W-:Y:S01]  /*f0a0*/  LEA R4, P1, R4, R236, 0x6 ;  /* 0x000000ec04047211 */ /* 0x000fe200078230ff */
[----:B------:R-:W-:Y:S01]  /*f0b0*/  IMAD.WIDE.U32 R22, R6, c[0x0][0x1a0], RZ ;  /* 0x0000680006167a25 */ /* 0x000fe200078e00ff */
[----:B------:R-:W-:Y:S01]  /*f0c0*/  LEA R2, P0, R2, R234, 0x6 ;  /* 0x000000ea02027211 */ /* 0x000fe200078030ff */
[----:B------:R-:W-:Y:S01]  /*f0d0*/  @P3 STS.128 [R223+0x16000], RZ ;  /* 0x016000ffdf003388 */ /* 0x000fe20000000c00 */
[----:B------:R-:W-:Y:S01]  /*f0e0*/  LEA.HI.X.SX32 R5, R3, R237, 0x6, P1 ;  /* 0x000000ed03057211 */ /* 0x000fe200008f36ff */
[----:B------:R-:W-:Y:S01]  /*f0f0*/  IMAD.WIDE.U32 R20, R4, c[0x0][0x1a0], RZ ;  /* 0x0000680004147a25 */ /* 0x000fe200078e00ff */
[----:B------:R-:W-:Y:S01]  /*f100*/  LEA.HI.X.SX32 R3, R0, R235, 0x6, P0 ;  /* 0x000000eb00037211 */ /* 0x000fe200000f36ff */
[----:B------:R-:W-:Y:S01]  /*f110*/  @!PT LDS RZ, [RZ] ;  /* 0x00000000fffff984 */ /* 0x000fe20000000800 */
[----:B------:R-:W-:Y:S01]  /*f120*/  @!PT LDS RZ, [RZ] ;  /* 0x00000000fffff984 */ /* 0x000fe20000000800 */
[----:B------:R-:W-:Y:S01]  /*f130*/  @!PT LDS RZ, [RZ] ;  /* 0x00000000fffff984 */ /* 0x000fe20000000800 */
[----:B------:R2:W-:Y:S02]  /*f140*/  @!P3 LDGSTS.E.BYPASS.LTC128B.128 [R223+0x16000], [R8.64+0x180] ;  /* 0x1600018008dfbfae */ /* 0x0005e4000b901d56 */
[----:B------:R-:W-:Y:S02]  /*f150*/  IMAD R0, R7, c[0x0][0x1a0], RZ ;  /* 0x0000680007007a24 */ /* 0x000fe400078e02ff */
[----:B------:R-:W-:Y:S01]  /*f160*/  @P6 STS.128 [R223+0x10800], RZ ;  /* 0x010800ffdf006388 */ /* 0x000fe20000000c00 */
[----:B------:R-:W-:Y:S02]  /*f170*/  IMAD R5, R5, c[0x0][0x1a0], RZ ;  /* 0x0000680005057a24 */ /* 0x000fe400078e02ff */
[----:B------:R-:W-:Y:S01]  /*f180*/  IMAD R0, R6, c[0x0][0x1a4], R0 ;  /* 0x0000690006007a24 */ /* 0x000fe200078e0200 */
[-C--:B------:R-:W-:Y:S01]  /*f190*/  LEA R6, P2, R22, R240.reuse, 0x1 ;  /* 0x000000f016067211 */ /* 0x080fe200078408ff */
[----:B------:R-:W-:Y:S01]  /*f1a0*/  @!PT LDS RZ, [RZ] ;  /* 0x00000000fffff984 */ /* 0x000fe20000000800 */
[----:B------:R-:W-:Y:S01]  /*f1b0*/  @!PT LDS RZ, [RZ] ;  /* 0x00000000fffff984 */ /* 0x000fe20000000800 */
[----:B------:R-:W-:Y:S01]  /*f1c0*/  @!PT LDS RZ, [RZ] ;  /* 0x00000000fffff984 */ /* 0x000fe20000000800 */
[----:B------:R3:W-:Y:S01]  /*f1d0*/  @!P6 LDGSTS.E.BYPASS.LTC128B.128 [R223+0x10800], [R14.64] ;  /* 0x108000000edfefae */ /* 0x0007e2000b901d56 */
[----:B------:R-:W-:Y:S01]  /*f1e0*/  IMAD R5, R4, c[0x0][0x1a4], R5 ;  /* 0x0000690004057a24 */ /* 0x000fe200078e0205 */
[-C--:B------:R-:W-:Y:S01]  /*f1f0*/  LEA R4, P1, R20, R240.reuse, 0x1 ;  /* 0x000000f014047211 */ /* 0x080fe200078208ff */
[----:B------:R-:W-:Y:S01]  /*f200*/  IMAD.IADD R0, R23, 0x1, R0 ;  /* 0x0000000117007824 */ /* 0x000fe200078e0200 */
[----:B------:R-:W-:Y:S01]  /*f210*/  @P5 STS.128 [R223+0x12800], RZ ;  /* 0x012800ffdf005388 */ /* 0x000fe20000000c00 */
[----:B------:R-:W-:Y:S02]  /*f220*/  IMAD.IADD R5, R21, 0x1, R5 ;  /* 0x0000000115057824 */ /* 0x000fe400078e0205 */
[----:B------:R-:W-:Y:S01]  /*f230*/  IMAD R3, R3, c[0x0][0x1a0], RZ ;  /* 0x0000680003037a24 */ /* 0x000fe200078e02ff */
[-C--:B------:R-:W-:Y:S01]  /*f240*/  LEA.HI.X R7, R22, R229.reuse, R0, 0x1, P2 ;  /* 0x000000e516077211 */ /* 0x080fe200010f0c00 */
[----:B------:R-:W-:Y:S01]  /*f250*/  IMAD.WIDE.U32 R18, R2, c[0x0][0x1a0], RZ ;  /* 0x0000680002127a25 */ /* 0x000fe200078e00ff */
[----:B------:R-:W-:Y:S03]  /*f260*/  LEA.HI.X R5, R20, R229, R5, 0x1, P1 ;  /* 0x000000e514057211 */ /* 0x000fe600008f0c05 */
[----:B------:R-:W-:Y:S01]  /*f270*/  @!PT LDS RZ, [RZ] ;  /* 0x00000000fffff984 */ /* 0x000fe20000000800 */
[----:B------:R-:W-:Y:S01]  /*f280*/  @!PT LDS RZ, [RZ] ;  /* 0x00000000fffff984 */ /* 0x000fe20000000800 */
[----:B------:R-:W-:Y:S01]  /*f290*/  @!PT LDS RZ, [RZ] ;  /* 0x00000000fffff984 */ /* 0x000fe20000000800 */
[----:B------:R4:W-:Y:S01]  /*f2a0*/  @!P5 LDGSTS.E.BYPASS.LTC128B.128 [R223+0x12800], [R6.64+0x80] ;  /* 0x1280008006dfdfae */ /* 0x0009e2000b901d56 */
[----:B------:R-:W-:Y:S01]  /*f2b0*/  IMAD R3, R2, c[0x0][0x1a4], R3 ;  /* 0x0000690002037a24 */ /* 0x000fe200078e0203 */
[C---:B------:R-:W-:Y:S01]  /*f2c0*/  LEA R2, P0, R18.reuse, R240, 0x1 ;  /* 0x000000f012027211 */ /* 0x040fe200078008ff */
[----:B------:R-:W-:Y:S01]  /*f2d0*/  IMAD.U32 R0, RZ, RZ, UR11 ;  /* 0x0000000bff007e24 */ /* 0x000fe2000f8e00ff */
[----:B------:R-:W-:Y:S02]  /*f2e0*/  @P4 STS.128 [R223+0x14800], RZ ;  /* 0x014800ffdf004388 */ /* 0x000fe40000000c00 */
[----:B------:R-:W-:Y:S02]  /*f2f0*/  IADD3 R3, R19, R3, RZ ;  /* 0x0000000313037210 */ /* 0x000fe40007ffe0ff */
[----:B------:R-:W-:Y:S01]  /*f300*/  @!PT LDS RZ, [RZ] ;  /* 0x00000000fffff984 */ /* 0x000fe20000000800 */
[----:B------:R-:W-:Y:S01]  /*f310*/  @!PT LDS RZ, [RZ] ;  /* 0x00000000fffff984 */ /* 0x000fe20000000800 */
[----:B------:R-:W-:Y:S01]  /*f320*/  @!PT LDS RZ, [RZ] ;  /* 0x00000000fffff984 */ /* 0x000fe20000000800 */
[----:B------:R4:W-:Y:S02]  /*f330*/  @!P4 LDGSTS.E.BYPASS.LTC128B.128 [R223+0x14800], [R6.64+0x100] ;  /* 0x1480010006dfcfae */ /* 0x0009e4000b901d56 */
[----:B------:R-:W-:Y:S02]  /*f340*/  LEA.HI.X R3, R18, R229, R3, 0x1, P0 ;  /* 0x000000e512037211 */ /* 0x000fe400000f0c03 */
        /* <DEDUP_REMOVED lines=46> */
[----:B--2---:R-:W4:Y:S04]  /*f630*/  LDSM.16.M88.4 R8, [R196+0x8000] ;  /* 0x00800000c408783b */ /* 0x004f280000000200 */
[----:B-1----:R-:W3:Y:S04]  /*f640*/  LDSM.16.M88.4 R16, [R196+0x8800] ;  /* 0x00880000c410783b */ /* 0x002ee80000000200 */
[----:B------:R-:W1:Y:S04]  /*f650*/  LDSM.16.M88.4 R24, [R196+0x9000] ;  /* 0x00900000c418783b */ /* 0x000e680000000200 */
[----:B------:R-:W0:Y:S04]  /*f660*/  LDGDEPBAR ;  /* 0x00000000000079af */ /* 0x000e280000000000 */
[----:B------:R-:W2:Y:S01]  /*f670*/  LDSM.16.M88.4 R168, [R196+0x9800] ;  /* 0x00980000c4a8783b */ /* 0x000ea20000000200 */
[----:B-----5:R-:W-:Y:S03]  /*f680*/  IMAD.U32 R2, RZ, RZ, UR11 ;  /* 0x0000000bff027e24 */ /* 0x020fe6000f8e00ff */
[----:B------:R-:W-:Y:S01]  /*f690*/  LDSM.16.M88.4 R172, [R204] ;  /* 0x00000000ccac783b */ /* 0x000fe20000000200 */
[----:B------:R-:W-:Y:S03]  /*f6a0*/  MOV R3, UR11 ;  /* 0x0000000b00037c02 */ /* 0x000fe60008000f00 */
[----:B------:R-:W5:Y:S01]  /*f6b0*/  LDSM.16.M88.4 R176, [R207] ;  /* 0x00000000cfb0783b */ /* 0x000f620000000200 */
[----:B------:R-:W-:Y:S03]  /*f6c0*/  LEA R2, P1, R2, R236, 0x6 ;  /* 0x000000ec02027211 */ /* 0x000fe600078230ff */
[----:B------:R-:W1:Y:S01]  /*f6d0*/  LDSM.16.M88.4 R180, [R222] ;  /* 0x00000000deb4783b */ /* 0x000e620000000200 */
[----:B------:R-:W-:Y:S03]  /*f6e0*/  LEA.HI.X.SX32 R3, R3, R237, 0x6, P1 ;  /* 0x000000ed03037211 */ /* 0x000fe600008f36ff */
[----:B------:R-:W1:Y:S02]  /*f6f0*/  LDSM.16.M88.4 R184, [R221] ;  /* 0x00000000ddb8783b */ /* 0x000e640000000200 */
[----:B------:R-:W-:Y:S02]  /*f700*/  IMAD R3, R3, c[0x0][0x198], RZ ;  /* 0x0000660003037a24 */ /* 0x000fe400078e02ff */
[----:B------:R-:W2:Y:S02]  /*f710*/  LDSM.16.M88.4 R188, [R220] ;  /* 0x00000000dcbc783b */ /* 0x000ea40000000200 */
[----:B------:R-:W-:Y:S01]  /*f720*/  IMAD R3, R2, c[0x0][0x19c], R3 ;  /* 0x0000670002037a24 */ /* 0x000fe200078e0203 */
[C---:B----4-:R-:W-:Y:S01]  /*f730*/  HMMA.16816.F32 R4, R32.reuse, R8, RZ ;  /* 0x000000082004723c */ /* 0x050fe200000018ff */
[----:B------:R-:W-:Y:S07]  /*f740*/  LDSM.16.M88.4 R192, [R202+0x8000] ;  /* 0x00800000cac0783b */ /* 0x000fee0000000200 */
[C---:B------:R-:W-:Y:S08]  /*f750*/  HMMA.16816.F32 R8, R32.reuse, R10, RZ ;  /* 0x0000000a2008723c */ /* 0x040ff000000018ff */
[C---:B---3--:R-:W-:Y:S08]  /*f760*/  HMMA.16816.F32 R12, R32.reuse, R16, RZ ;  /* 0x00000010200c723c */ /* 0x048ff000000018ff */
[C---:B------:R-:W-:Y:S08]  /*f770*/  HMMA.16816.F32 R16, R32.reuse, R18, RZ ;  /* 0x000000122010723c */ /* 0x040ff000000018ff */
[C---:B-1----:R-:W-:Y:S08]  /*f780*/  HMMA.16816.F32 R20, R32.reuse, R24, RZ ;  /* 0x000000182014723c */ /* 0x042ff000000018ff */
[C---:B------:R-:W-:Y:S08]  /*f790*/  HMMA.16816.F32 R24, R32.reuse, R26, RZ ;  /* 0x0000001a2018723c */ /* 0x040ff000000018ff */
[C---:B--2---:R-:W-:Y:S08]  /*f7a0*/  HMMA.16816.F32 R28, R32.reuse, R168, RZ ;  /* 0x000000a8201c723c */ /* 0x044ff000000018ff */
        /* <DEDUP_REMOVED lines=184> */
[----:B------:R-:W-:Y:S04]  /*10330*/  HMMA.16816.F32 R32, R180, R170, R32 ;  /* 0x000000aab420723c */ /* 0x000fe80000001820 */
[----:B------:R-:W-:Y:S03]  /*10340*/  LEA R168, P2, R168, R238, 0x6 ;  /* 0x000000eea8a87211 */ /* 0x000fe600078430ff */
[----:B------:R-:W-:Y:S01]  /*10350*/  IMAD.U32 R170, RZ, RZ, UR11 ;  /* 0x0000000bffaa7e24 */ /* 0x000fe2000f8e00ff */
[C---:B-----5:R-:W-:Y:S05]  /*10360*/  HMMA.16816.F32 R4, R172.reuse, R176, R4 ;  /* 0x000000b0ac04723c */ /* 0x060fea0000001804 */
[----:B------:R-:W-:Y:S02]  /*10370*/  LEA.HI.X.SX32 R169, R148, R239, 0x6, P2 ;  /* 0x000000ef94a97211 */ /* 0x000fe400010f36ff */
[----:B------:R-:W-:Y:S01]  /*10380*/  LEA R170, P0, R170, R230, 0x6 ;  /* 0x000000e6aaaa7211 */ /* 0x000fe200078030ff */
[C---:B------:R-:W-:Y:S01]  /*10390*/  HMMA.16816.F32 R8, R172.reuse, R178, R8 ;  /* 0x000000b2ac08723c */ /* 0x040fe20000001808 */
[----:B------:R-:W-:Y:S03]  /*103a0*/  IMAD.U32 R176, RZ, RZ, UR11 ;  /* 0x0000000bffb07e24 */ /* 0x000fe6000f8e00ff */
[----:B------:R-:W-:Y:S01]  /*103b0*/  LEA.HI.X.SX32 R171, R0, R231, 0x6, P0 ;  /* 0x000000e700ab7211 */ /* 0x000fe200000f36ff */
[----:B------:R-:W-:Y:S01]  /*103c0*/  IMAD R148, R169, c[0x0][0x198], RZ ;  /* 0x00006600a9947a24 */ /* 0x000fe200078e02ff */
[----:B------:R-:W-:Y:S01]  /*103d0*/  LEA R176, P0, R176, R234, 0x6 ;  /* 0x000000eab0b07211 */ /* 0x000fe200078030ff */
[----:B------:R-:W-:Y:S01]  /*103e0*/  IMAD.WIDE.U32 R180, R170, c[0x0][0x198], RZ ;  /* 0x00006600aab47a25 */ /* 0x000fe200078e00ff */
[C---:B---3--:R-:W-:Y:S04]  /*103f0*/  HMMA.16816.F32 R12, R172.reuse, R184, R12 ;  /* 0x000000b8ac0c723c */ /* 0x048fe8000000180c */
[C---:B------:R-:W-:Y:S01]  /*10400*/  IMAD R148, R168.reuse, c[0x0][0x19c], R148 ;  /* 0x00006700a8947a24 */ /* 0x040fe200078e0294 */
[----:B------:R-:W-:Y:S01]  /*10410*/  LEA.HI.X.SX32 R177, R151, R235, 0x6, P0 ;  /* 0x000000eb97b17211 */ /* 0x000fe200000f36ff */
[----:B------:R-:W-:Y:S02]  /*10420*/  IMAD.WIDE.U32 R168, R168, c[0x0][0x198], RZ ;  /* 0x00006600a8a87a25 */ /* 0x000fe400078e00ff */
[C---:B------:R-:W-:Y:S04]  /*10430*/  HMMA.16816.F32 R16, R172.reuse, R186, R16 ;  /* 0x000000baac10723c */ /* 0x040fe80000001810 */
[----:B------:R-:W-:Y:S02]  /*10440*/  IMAD R0, R171, c[0x0][0x198], RZ ;  /* 0x00006600ab007a24 */ /* 0x000fe400078e02ff */
[----:B------:R-:W-:Y:S02]  /*10450*/  IMAD.IADD R148, R169, 0x1, R148 ;  /* 0x00000001a9947824 */ /* 0x000fe400078e0294 */
[C---:B----4-:R-:W-:Y:S04]  /*10460*/  HMMA.16816.F32 R20, R172.reuse, R188, R20 ;  /* 0x000000bcac14723c */ /* 0x050fe80000001814 */
[----:B------:R-:W-:Y:S01]  /*10470*/  IMAD R0, R170, c[0x0][0x19c], R0 ;  /* 0x00006700aa007a24 */ /* 0x000fe200078e0200 */
[-C--:B------:R-:W-:Y:S01]  /*10480*/  LEA R170, P0, R168, R242.reuse, 0x1 ;  /* 0x000000f2a8aa7211 */ /* 0x080fe200078008ff */
[----:B------:R-:W-:Y:S02]  /*10490*/  IMAD.WIDE.U32 R178, R2, c[0x0][0x198], RZ ;  /* 0x0000660002b27a25 */ /* 0x000fe400078e00ff */
[C---:B------:R-:W-:Y:S04]  /*104a0*/  HMMA.16816.F32 R24, R172.reuse, R190, R24 ;  /* 0x000000beac18723c */ /* 0x040fe80000001818 */
[-C--:B------:R-:W-:Y:S01]  /*104b0*/  LEA.HI.X R171, R168, R241.reuse, R148, 0x1, P0 ;  /* 0x000000f1a8ab7211 */ /* 0x080fe200000f0c94 */
[----:B------:R-:W-:Y:S01]  /*104c0*/  IMAD R2, R177, c[0x0][0x198], RZ ;  /* 0x00006600b1027a24 */ /* 0x000fe200078e02ff */
[----:B------:R-:W-:Y:S01]  /*104d0*/  ISETP.LT.AND P0, PT, RZ, UR8, PT ;  /* 0x00000008ff007c0c */ /* 0x000fe2000bf01270 */
[----:B------:R-:W-:Y:S01]  /*104e0*/  IMAD.IADD R0, R181, 0x1, R0 ;  /* 0x00000001b5007824 */ /* 0x000fe200078e0200 */
[C---:B-1----:R-:W-:Y:S04]  /*104f0*/  HMMA.16816.F32 R28, R172.reuse, R192, R28 ;  /* 0x000000c0ac1c723c */ /* 0x042fe8000000181c */
[CC--:B------:R-:W-:Y:S01]  /*10500*/  LEA R168, P2, R178.reuse, R242.reuse, 0x1 ;  /* 0x000000f2b2a87211 */ /* 0x0c0fe200078408ff */
[----:B------:R-:W-:Y:S03]  /*10510*/  IMAD.IADD R3, R179, 0x1, R3 ;  /* 0x00000001b3037824 */ /* 0x000fe600078e0203 */
[----:B------:R-:W-:Y:S04]  /*10520*/  HMMA.16816.F32 R32, R172, R194, R32 ;  /* 0x000000c2ac20723c */ /* 0x000fe80000001820 */
[-C--:B------:R-:W-:Y:S03]  /*10530*/  LEA.HI.X R169, R178, R241.reuse, R3, 0x1, P2 ;  /* 0x000000f1b2a97211 */ /* 0x080fe600010f0c03 */
[-C--:B------:R-:W-:Y:S01]  /*10540*/  LEA R172, P1, R180, R242.reuse, 0x1 ;  /* 0x000000f2b4ac7211 */ /* 0x080fe200078208ff */
[----:B------:R-:W-:Y:S04]  /*10550*/  IMAD.WIDE.U32 R174, R176, c[0x0][0x198], RZ ;  /* 0x00006600b0ae7a25 */ /* 0x000fe800078e00ff */
[-C--:B------:R-:W-:Y:S01]  /*10560*/  LEA.HI.X R173, R180, R241.reuse, R0, 0x1, P1 ;  /* 0x000000f1b4ad7211 */ /* 0x080fe200008f0c00 */
[----:B------:R-:W-:Y:S01]  /*10570*/  IMAD R176, R176, c[0x0][0x19c], R2 ;  /* 0x00006700b0b07a24 */ /* 0x000fe200078e0202 */
[C---:B------:R-:W-:Y:S03]  /*10580*/  LEA R2, P1, R174.reuse, R242, 0x1 ;  /* 0x000000f2ae027211 */ /* 0x040fe600078208ff */
[----:B------:R-:W-:Y:S05]  /*10590*/  IMAD.IADD R176, R175, 0x1, R176 ;  /* 0x00000001afb07824 */ /* 0x000fea00078e02b0 */
[----:B------:R-:W-:Y:S01]  /*105a0*/  LEA.HI.X R3, R174, R241, R176, 0x1, P1 ;  /* 0x000000f1ae037211 */ /* 0x000fe200008f0cb0 */
[----:B------:R-:W-:-:S05]  /*105b0*/  @P0 BRA `(.L_x_441) ;  /* 0xffffe05000000947 */ /* 0x000fca000383ffff */
.L_x_440:
[----:B-1----:R-:W1:Y:S01]  /*105c0*/  S2R R2, SR_TID.X ;  /* 0x0000000000027919 */ /* 0x002e620000002100 */
[----:B------:R-:W-:Y:S01]  /*105d0*/  MOV R0, UR8 ;  /* 0x0000000800007c02 */ /* 0x000fe20008000f00 */
[----:B------:R-:W-:Y:S02]  /*105e0*/  UIADD3 UR6, UR25, -0x4498517b, URZ ;  /* 0xbb67ae8519067890 */ /* 0x000fe4000fffe03f */
[----:B------:R-:W-:Y:S02]  /*105f0*/  USHF.L.U32 UR18, UR8, 0x1, URZ ;  /* 0x0000000108127899 */ /* 0x000fe4000800063f */
[----:B------:R-:W-:Y:S02]  /*10600*/  UIADD3 UR7, UR24, -0x61c88647, URZ ;  /* 0x9e3779b918077890 */ /* 0x000fe4000fffe03f */
[----:B------:R-:W-:Y:S02]  /*10610*/  UIADD3 UR8, UR24, 0x3c6ef372, URZ ;  /* 0x3c6ef37218087890 */ /* 0x000fe4000fffe03f */
[----:B------:R-:W-:Y:S02]  /*10620*/  UIADD3 UR11, UR25, 0x646e171e, URZ ;  /* 0x646e171e190b7890 */ /* 0x000fe4000fffe03f */
[----:B------:R-:W-:Y:S01]  /*10630*/  UIADD3 UR19, UR19, 0x1, URZ ;  /* 0x0000000113137890 */ /* 0x000fe2000fffe03f */
[----:B-1----:R-:W-:Y:S04]  /*10640*/  SHF.L.U32 R2, R2, 0x1, RZ ;  /* 0x0000000102027819 */ /* 0x002fe800000006ff */
[----:B------:R-:W-:Y:S04]  /*10650*/  LOP3.LUT R2, R2, 0x6, RZ, 0xc0, !PT ;  /* 0x0000000602027812 */ /* 0x000fe800078ec0ff */
[----:B------:R-:W-:Y:S04]  /*10660*/  LEA R0, R0, R2, 0x6 ;  /* 0x0000000200007211 */ /* 0x000fe800078e30ff */
[C---:B------:R-:W-:Y:S01]  /*10670*/  IADD3 R148, R0.reuse, 0x10, RZ ;  /* 0x0000001000947810 */ /* 0x040fe20007ffe0ff */
[----:B------:R-:W1:Y:S01]  /*10680*/  I2F R3, R0 ;  /* 0x0000000000037306 */ /* 0x000e620000201400 */
[C---:B------:R-:W-:Y:S02]  /*10690*/  IADD3 R2, R0.reuse, 0x1, RZ ;  /* 0x0000000100027810 */ /* 0x040fe40007ffe0ff */
[C---:B------:R-:W-:Y:S02]  /*106a0*/  IADD3 R168, R0.reuse, 0x9, RZ ;  /* 0x0000000900a87810 */ /* 0x040fe40007ffe0ff */
[C---:B------:R-:W-:Y:S02]  /*106b0*/  IADD3 R169, R0.reuse, 0x8, RZ ;  /* 0x0000000800a97810 */ /* 0x040fe40007ffe0ff */
[C---:B------:R-:W-:Y:S02]  /*106c0*/  IADD3 R171, R0.reuse, 0x11, RZ ;  /* 0x0000001100ab7810 */ /* 0x040fe40007ffe0ff */
[C---:B------:R-:W-:Y:S01]  /*106d0*/  IADD3 R170, R0.reuse, 0x18, RZ ;  /* 0x0000001800aa7810 */ /* 0x040fe20007ffe0ff */
[----:B------:R-:W2:Y:S01]  /*106e0*/  I2F R148, R148 ;  /* 0x0000009400947306 */ /* 0x000ea20000201400 */
[C---:B------:R-:W-:Y:S02]  /*106f0*/  IADD3 R173, R0.reuse, 0x19, RZ ;  /* 0x0000001900ad7810 */ /* 0x040fe40007ffe0ff */
[C---:B------:R-:W-:Y:S02]  /*10700*/  IADD3 R172, R0.reuse, 0x20, RZ ;  /* 0x0000002000ac7810 */ /* 0x040fe40007ffe0ff */
[C---:B------:R-:W-:Y:S02]  /*10710*/  IADD3 R176, R0.reuse, 0x21, RZ ;  /* 0x0000002100b07810 */ /* 0x040fe40007ffe0ff */
[C---:B------:R-:W-:Y:S02]  /*10720*/  IADD3 R175, R0.reuse, 0x28, RZ ;  /* 0x0000002800af7810 */ /* 0x040fe40007ffe0ff */
[C---:B------:R-:W-:Y:S01]  /*10730*/  IADD3 R174, R0.reuse, 0x29, RZ ;  /* 0x0000002900ae7810 */ /* 0x040fe20007ffe0ff */
[----:B------:R-:W3:Y:S01]  /*10740*/  I2F R2, R2 ;  /* 0x0000000200027306 */ /* 0x000ee20000201400 */
[C---:B------:R-:W-:Y:S01]  /*10750*/  IADD3 R151, R0.reuse, 0x30, RZ ;  /* 0x0000003000977810 */ /* 0x040fe20007ffe0ff */
[C---:B-1----:R-:W-:Y:S02]  /*10760*/  FFMA.FTZ R6, R3.reuse, UR4, R6 ;  /* 0x0000000403067c23 */ /* 0x042fe40008010006 */
[----:B------:R-:W-:Y:S01]  /*10770*/  FFMA.FTZ R4, R3, UR4, R4 ;  /* 0x0000000403047c23 */ /* 0x000fe20008010004 */
[----:B------:R-:W-:Y:S05]  /*10780*/  IADD3 R3, R0, 0x31, RZ ;  /* 0x0000003100037810 */ /* 0x000fea0007ffe0ff */
[----:B------:R-:W1:Y:S01]  /*10790*/  I2F R168, R168 ;  /* 0x000000a800a87306 */ /* 0x000e620000201400 */
[C---:B--2---:R-:W-:Y:S02]  /*107a0*/  FFMA.FTZ R14, R148.reuse, UR4, R14 ;  /* 0x00000004940e7c23 */ /* 0x044fe4000801000e */
[----:B------:R-:W-:Y:S07]  /*107b0*/  FFMA.FTZ R12, R148, UR4, R12 ;  /* 0x00000004940c7c23 */ /* 0x000fee000801000c */
[----:B------:R-:W2:Y:S01]  /*107c0*/  I2F R169, R169 ;  /* 0x000000a900a97306 */ /* 0x000ea20000201400 */
[C---:B---3--:R-:W-:Y:S02]  /*107d0*/  FFMA.FTZ R7, R2.reuse, UR4, R7 ;  /* 0x0000000402077c23 */ /* 0x048fe40008010007 */
[----:B------:R-:W-:Y:S01]  /*107e0*/  FFMA.FTZ R5, R2, UR4, R5 ;  /* 0x0000000402057c23 */ /* 0x000fe20008010005 */
[----:B------:R-:W-:Y:S06]  /*107f0*/  FMNMX.FTZ R2, R4, R150, !PT ;  /* 0x0000009604027209 */ /* 0x000fec0007810000 */
[----:B------:R-:W3:Y:S01]  /*10800*/  I2F R171, R171 ;  /* 0x000000ab00ab7306 */ /* 0x000ee20000201400 */
[----:B------:R-:W-:Y:S01]  /*10810*/  FMNMX.FTZ R2, R5, R2, !PT ;  /* 0x0000000205027209 */ /* 0x000fe20007810000 */
[C---:B-1----:R-:W-:Y:S02]  /*10820*/  FFMA.FTZ R11, R168.reuse, UR4, R11 ;  /* 0x00000004a80b7c23 */ /* 0x042fe4000801000b */
[----:B------:R-:W-:Y:S01]  /*10830*/  FFMA.FTZ R9, R168, UR4, R9 ;  /* 0x00000004a8097c23 */ /* 0x000fe20008010009 */
[----:B------:R-:W-:Y:S05]  /*10840*/  FMNMX.FTZ R168, R6, R149, !PT ;  /* 0x0000009506a87209 */ /* 0x000fea0007810000 */
[----:B------:R-:W1:Y:S01]  /*10850*/  I2F R170, R170 ;  /* 0x000000aa00aa7306 */ /* 0x000e620000201400 */
[----:B------:R-:W-:Y:S01]  /*10860*/  FMNMX.FTZ R168, R7, R168, !PT ;  /* 0x000000a807a87209 */ /* 0x000fe20007810000 */
[C---:B--2---:R-:W-:Y:S02]  /*10870*/  FFMA.FTZ R10, R169.reuse, UR4, R10 ;  /* 0x00000004a90a7c23 */ /* 0x044fe4000801000a */
[----:B------:R-:W-:Y:S01]  /*10880*/  FFMA.FTZ R8, R169, UR4, R8 ;  /* 0x00000004a9087c23 */ /* 0x000fe20008010008 */
[----:B------:R-:W-:Y:S02]  /*10890*/  IADD3 R169, R0, 0x39, RZ ;  /* 0x0000003900a97810 */ /* 0x000fe40007ffe0ff */
[----:B------:R-:W-:Y:S03]  /*108a0*/  FMNMX.FTZ R168, R10, R168, !PT ;  /* 0x000000a80aa87209 */ /* 0x000fe60007810000 */
[----:B------:R2:W4:Y:S01]  /*108b0*/  I2F R148, R3 ;  /* 0x0000000300947306 */ /* 0x0005220000201400 */
[----:B------:R-:W-:Y:S02]  /*108c0*/  FMNMX.FTZ R2, R8, R2, !PT ;  /* 0x0000000208027209 */ /* 0x000fe40007810000 */
[----:B------:R-:W-:Y:S01]  /*108d0*/  FMNMX.FTZ R168, R11, R168, !PT ;  /* 0x000000a80ba87209 */ /* 0x000fe20007810000 */
[----:B---3--:R-:W-:Y:S01]  /*108e0*/  FFMA.FTZ R15, R171, UR4, R15 ;  /* 0x00000004ab0f7c23 */ /* 0x008fe2000801000f */
[----:B------:R-:W-:Y:S01]  /*108f0*/  FMNMX.FTZ R2, R9, R2, !PT ;  /* 0x0000000209027209 */ /* 0x000fe20007810000 */
[----:B------:R-:W-:Y:S01]  /*10900*/  FFMA.FTZ R13, R171, UR4, R13 ;  /* 0x00000004ab0d7c23 */ /* 0x000fe2000801000d */
[----:B------:R-:W-:Y:S02]  /*10910*/  FMNMX.FTZ R168, R14, R168, !PT ;  /* 0x000000a80ea87209 */ /* 0x000fe40007810000 */
[----:B------:R-:W-:Y:S01]  /*10920*/  FMNMX.FTZ R2, R12, R2, !PT ;  /* 0x000000020c027209 */ /* 0x000fe20007810000 */
[----:B------:R-:W3:Y:S01]  /*10930*/  I2F R173, R173 ;  /* 0x000000ad00ad7306 */ /* 0x000ee20000201400 */
[----:B------:R-:W-:Y:S01]  /*10940*/  FMNMX.FTZ R168, R15, R168, !PT ;  /* 0x000000a80fa87209 */ /* 0x000fe20007810000 */
[C---:B-1----:R-:W-:Y:S02]  /*10950*/  FFMA.FTZ R18, R170.reuse, UR4, R18 ;  /* 0x00000004aa127c23 */ /* 0x042fe40008010012 */
[----:B------:R-:W-:Y:S03]  /*10960*/  FFMA.FTZ R16, R170, UR4, R16 ;  /* 0x00000004aa107c23 */ /* 0x000fe60008010010 */
[----:B------:R-:W-:Y:S03]  /*10970*/  FMNMX.FTZ R168, R18, R168, !PT ;  /* 0x000000a812a87209 */ /* 0x000fe60007810000 */
[----:B------:R-:W1:Y:S01]  /*10980*/  I2F R172, R172 ;  /* 0x000000ac00ac7306 */ /* 0x000e620000201400 */
[----:B--2---:R-:W-:Y:S01]  /*10990*/  IADD3 R3, R0, 0x38, RZ ;  /* 0x0000003800037810 */ /* 0x004fe20007ffe0ff */
[C---:B----4-:R-:W-:Y:S01]  /*109a0*/  FFMA.FTZ R31, R148.reuse, UR4, R31 ;  /* 0x00000004941f7c23 */ /* 0x050fe2000801001f */
[----:B------:R-:W-:Y:S01]  /*109b0*/  FMNMX.FTZ R0, R13, R2, !PT ;  /* 0x000000020d007209 */ /* 0x000fe20007810000 */
[----:B------:R-:W-:Y:S06]  /*109c0*/  FFMA.FTZ R29, R148, UR4, R29 ;  /* 0x00000004941d7c23 */ /* 0x000fec000801001d */
[----:B------:R-:W2:Y:S01]  /*109d0*/  I2F R176, R176 ;  /* 0x000000b000b07306 */ /* 0x000ea20000201400 */
[----:B------:R-:W-:Y:S01]  /*109e0*/  FMNMX.FTZ R0, R16, R0, !PT ;  /* 0x0000000010007209 */ /* 0x000fe20007810000 */
[C---:B---3--:R-:W-:Y:S02]  /*109f0*/  FFMA.FTZ R19, R173.reuse, UR4, R19 ;  /* 0x00000004ad137c23 */ /* 0x048fe40008010013 */
[----:B------:R-:W-:Y:S03]  /*10a00*/  FFMA.FTZ R17, R173, UR4, R17 ;  /* 0x00000004ad117c23 */ /* 0x000fe60008010011 */
[----:B------:R-:W-:Y:S03]  /*10a10*/  FMNMX.FTZ R168, R19, R168, !PT ;  /* 0x000000a813a87209 */ /* 0x000fe60007810000 */
[----:B------:R-:W3:Y:S01]  /*10a20*/  I2F R175, R175 ;  /* 0x000000af00af7306 */ /* 0x000ee20000201400 */
[----:B------:R-:W-:Y:S01]  /*10a30*/  FMNMX.FTZ R0, R17, R0, !PT ;  /* 0x0000000011007209 */ /* 0x000fe20007810000 */
[C---:B-1----:R-:W-:Y:S02]  /*10a40*/  FFMA.FTZ R22, R172.reuse, UR4, R22 ;  /* 0x00000004ac167c23 */ /* 0x042fe40008010016 */
[----:B------:R-:W-:Y:S03]  /*10a50*/  FFMA.FTZ R20, R172, UR4, R20 ;  /* 0x00000004ac147c23 */ /* 0x000fe60008010014 */
[----:B------:R-:W-:Y:S03]  /*10a60*/  FMNMX.FTZ R168, R22, R168, !PT ;  /* 0x000000a816a87209 */ /* 0x000fe60007810000 */
[----:B------:R-:W1:Y:S01]  /*10a70*/  I2F R174, R174 ;  /* 0x000000ae00ae7306 */ /* 0x000e620000201400 */
[----:B------:R-:W-:Y:S01]  /*10a80*/  FMNMX.FTZ R0, R20, R0, !PT ;  /* 0x0000000014007209 */ /* 0x000fe20007810000 */
[C---:B--2---:R-:W-:Y:S02]  /*10a90*/  FFMA.FTZ R23, R176.reuse, UR4, R23 ;  /* 0x00000004b0177c23 */ /* 0x044fe40008010017 */
[----:B------:R-:W-:Y:S02]  /*10aa0*/  FFMA.FTZ R21, R176, UR4, R21 ;  /* 0x00000004b0157c23 */ /* 0x000fe40008010015 */
[----:B------:R-:W-:Y:S01]  /*10ab0*/  LDSM.16.MT88.4 R176, [R198+0x10000] ;  /* 0x01000000c6b0783b */ /* 0x000fe20000004200 */
[----:B------:R-:W-:Y:S03]  /*10ac0*/  FMNMX.FTZ R168, R23, R168, !PT ;  /* 0x000000a817a87209 */ /* 0x000fe60007810000 */
        /* <DEDUP_REMOVED lines=8> */
[----:B------:R-:W-:Y:S02]  /*10b50*/  FFMA.FTZ R25, R174, UR4, R25 ;  /* 0x00000004ae197c23 */ /* 0x000fe40008010019 */
[----:B------:R-:W-:Y:S01]  /*10b60*/  LDSM.16.MT88.4 R172, [R197+0x10000] ;  /* 0x01000000c5ac783b */ /* 0x000fe20000004200 */
[----:B------:R-:W-:Y:S03]  /*10b70*/  FMNMX.FTZ R168, R27, R168, !PT ;  /* 0x000000a81ba87209 */ /* 0x000fe60007810000 */
[----:B------:R-:W1:Y:S01]  /*10b80*/  I2F R2, R169 ;  /* 0x000000a900027306 */ /* 0x000e620000201400 */
[----:B------:R-:W-:Y:S01]  /*10b90*/  FMNMX.FTZ R0, R25, R0, !PT ;  /* 0x0000000019007209 */ /* 0x000fe20007810000 */
[C---:B--2---:R-:W-:Y:S02]  /*10ba0*/  FFMA.FTZ R30, R151.reuse, UR4, R30 ;  /* 0x00000004971e7c23 */ /* 0x044fe4000801001e */
[----:B------:R-:W-:Y:S03]  /*10bb0*/  FFMA.FTZ R28, R151, UR4, R28 ;  /* 0x00000004971c7c23 */ /* 0x000fe6000801001c */
[----:B------:R-:W-:Y:S02]  /*10bc0*/  FMNMX.FTZ R151, R30, R168, !PT ;  /* 0x000000a81e977209 */ /* 0x000fe40007810000 */
[----:B------:R-:W-:Y:S02]  /*10bd0*/  FMNMX.FTZ R148, R28, R0, !PT ;  /* 0x000000001c947209 */ /* 0x000fe40007810000 */
[----:B------:R-:W-:Y:S01]  /*10be0*/  FMNMX.FTZ R0, R31, R151, !PT ;  /* 0x000000971f007209 */ /* 0x000fe20007810000 */
[----:B---3--:R-:W-:Y:S01]  /*10bf0*/  FFMA.FTZ R34, R3, UR4, R34 ;  /* 0x0000000403227c23 */ /* 0x008fe20008010022 */
[----:B------:R-:W-:Y:S01]  /*10c00*/  FMNMX.FTZ R148, R29, R148, !PT ;  /* 0x000000941d947209 */ /* 0x000fe20007810000 */
[----:B------:R-:W-:Y:S03]  /*10c10*/  FFMA.FTZ R32, R3, UR4, R32 ;  /* 0x0000000403207c23 */ /* 0x000fe60008010020 */
[----:B------:R-:W-:Y:S02]  /*10c20*/  FMNMX.FTZ R0, R34, R0, !PT ;  /* 0x0000000022007209 */ /* 0x000fe40007810000 */
[----:B------:R-:W-:Y:S01]  /*10c30*/  FMNMX.FTZ R148, R32, R148, !PT ;  /* 0x0000009420947209 */ /* 0x000fe20007810000 */
[C---:B-1----:R-:W-:Y:S02]  /*10c40*/  FFMA.FTZ R35, R2.reuse, UR4, R35 ;  /* 0x0000000402237c23 */ /* 0x042fe40008010023 */
[----:B------:R-:W-:Y:S03]  /*10c50*/  FFMA.FTZ R33, R2, UR4, R33 ;  /* 0x0000000402217c23 */ /* 0x000fe60008010021 */
[----:B------:R-:W-:Y:S02]  /*10c60*/  FMNMX.FTZ R0, R35, R0, !PT ;  /* 0x0000000023007209 */ /* 0x000fe40007810000 */
[----:B------:R-:W-:Y:S03]  /*10c70*/  FMNMX.FTZ R148, R33, R148, !PT ;  /* 0x0000009421947209 */ /* 0x000fe60007810000 */
[----:B------:R-:W1:Y:S08]  /*10c80*/  SHFL.BFLY PT, R2, R0, 0x2, 0x1f ;  /* 0x0c401f0000027f89 */ /* 0x000e7000000e0000 */
[----:B------:R-:W2:Y:S01]  /*10c90*/  SHFL.BFLY PT, R3, R148, 0x2, 0x1f ;  /* 0x0c401f0094037f89 */ /* 0x000ea200000e0000 */
[----:B-1----:R-:W-:Y:S07]  /*10ca0*/  FMNMX.FTZ R0, R0, R2, !PT ;  /* 0x0000000200007209 */ /* 0x002fee0007810000 */
[----:B------:R-:W1:Y:S01]  /*10cb0*/  SHFL.BFLY PT, R2, R0, 0x1, 0x1f ;  /* 0x0c201f0000027f89 */ /* 0x000e6200000e0000 */
[----:B--2---:R-:W-:Y:S07]  /*10cc0*/  FMNMX.FTZ R148, R148, R3, !PT ;  /* 0x0000000394947209 */ /* 0x004fee0007810000 */
[----:B------:R-:W2:Y:S01]  /*10cd0*/  SHFL.BFLY PT, R151, R148, 0x1, 0x1f ;  /* 0x0c201f0094977f89 */ /* 0x000ea200000e0000 */
[----:B-1----:R-:W-:Y:S05]  /*10ce0*/  FMNMX.FTZ R3, R0, R2, !PT ;  /* 0x0000000200037209 */ /* 0x002fea0007810000 */
[C---:B------:R-:W-:Y:S02]  /*10cf0*/  FADD.FTZ R0, -R3.reuse, R149 ;  /* 0x0000009503007221 */ /* 0x040fe40000010100 */
[C---:B------:R-:W-:Y:S01]  /*10d00*/  FMUL.FTZ R181, R3.reuse, c[0x0][0x23c] ;  /* 0x00008f0003b57a20 */ /* 0x040fe20000410000 */
[----:B--2---:R-:W-:Y:S01]  /*10d10*/  FMNMX.FTZ R148, R148, R151, !PT ;  /* 0x0000009794947209 */ /* 0x004fe20007810000 */
[----:B------:R-:W-:Y:S03]  /*10d20*/  FMUL.FTZ R0, R0, c[0x0][0x23c] ;  /* 0x00008f0000007a20 */ /* 0x000fe60000410000 */
[C---:B------:R-:W-:Y:S01]  /*10d30*/  FSETP.NEU.FTZ.AND P1, PT, R148.reuse, -INF , PT ;  /* 0xff8000009400780b */ /* 0x040fe20003f3d000 */
[----:B------:R1:W2:Y:S01]  /*10d40*/  MUFU.EX2 R2, R0 ;  /* 0x0000000000027308 */ /* 0x0002a20000000800 */
[----:B------:R-:W-:Y:S05]  /*10d50*/  FMUL.FTZ R180, R148, c[0x0][0x23c] ;  /* 0x00008f0094b47a20 */ /* 0x000fea0000410000 */
[----:B------:R-:W-:Y:S02]  /*10d60*/  FSEL R180, R180, RZ, P1 ;  /* 0x000000ffb4b47208 */ /* 0x000fe40000800000 */
[----:B------:R-:W-:Y:S03]  /*10d70*/  FSETP.NEU.FTZ.AND P1, PT, R3, -INF , PT ;  /* 0xff8000000300780b */ /* 0x000fe60003f3d000 */
[--C-:B------:R-:W-:Y:S01]  /*10d80*/  FFMA.FTZ R9, R9, c[0x0][0x23c], -R180.reuse ;  /* 0x00008f0009097a23 */ /* 0x100fe200000108b4 */
[----:B------:R-:W-:Y:S01]  /*10d90*/  FSEL R181, R181, RZ, P1 ;  /* 0x000000ffb5b57208 */ /* 0x000fe20000800000 */
[--C-:B------:R-:W-:Y:S02]  /*10da0*/  FFMA.FTZ R149, R8, c[0x0][0x23c], -R180.reuse ;  /* 0x00008f0008957a23 */ /* 0x100fe400000108b4 */
[----:B------:R3:W-:Y:S01]  /*10db0*/  MUFU.EX2 R227, R9 ;  /* 0x0000000900e37308 */ /* 0x0007e20000000800 */
[--C-:B------:R-:W-:Y:S02]  /*10dc0*/  FFMA.FTZ R4, R4, c[0x0][0x23c], -R180.reuse ;  /* 0x00008f0004047a23 */ /* 0x100fe400000108b4 */
[----:B------:R-:W-:Y:S02]  /*10dd0*/  FFMA.FTZ R5, R5, c[0x0][0x23c], -R180 ;  /* 0x00008f0005057a23 */ /* 0x000fe400000108b4 */
[--C-:B------:R-:W-:Y:S02]  /*10de0*/  FFMA.FTZ R6, R6, c[0x0][0x23c], -R181.reuse ;  /* 0x00008f0006067a23 */ /* 0x100fe400000108b5 */
[--C-:B------:R-:W-:Y:S01]  /*10df0*/  FFMA.FTZ R11, R11, c[0x0][0x23c], -R181.reuse ;  /* 0x00008f000b0b7a23 */ /* 0x100fe200000108b5 */
[----:B-1----:R-:W-:Y:S02]  /*10e00*/  MOV R0, UR25 ;  /* 0x0000001900007c02 */ /* 0x002fe40008000f00 */
[----:B------:R1:W-:Y:S01]  /*10e10*/  MUFU.EX2 R224, R4 ;  /* 0x0000000400e07308 */ /* 0x0003e20000000800 */
[--C-:B------:R-:W-:Y:S01]  /*10e20*/  FFMA.FTZ R7, R7, c[0x0][0x23c], -R181.reuse ;  /* 0x00008f0007077a23 */ /* 0x100fe200000108b5 */
[----:B------:R-:W-:Y:S01]  /*10e30*/  LOP3.LUT R8, R247, UR18, R0, 0x96, !PT ;  /* 0x00000012f7087c12 */ /* 0x000fe2000f8e9600 */
[----:B------:R-:W-:Y:S01]  /*10e40*/  FFMA.FTZ R10, R10, c[0x0][0x23c], -R181 ;  /* 0x00008f000a0a7a23 */ /* 0x000fe200000108b5 */
[----:B------:R-:W-:Y:S01]  /*10e50*/  LOP3.LUT R0, R245, UR6, R246, 0x96, !PT ;  /* 0x00000006f5007c12 */ /* 0x000fe2000f8e96f6 */
[----:B------:R-:W-:Y:S01]  /*10e60*/  UIADD3 UR6, UR24, -0x4ab325aa, URZ ;  /* 0xb54cda5618067890 */ /* 0x000fe2000fffe03f */
[----:B--2---:R-:W-:Y:S01]  /*10e70*/  FMUL.FTZ R38, R2, R38 ;  /* 0x0000002602267220 */ /* 0x004fe20000410000 */
[----:B------:R-:W-:Y:S01]  /*10e80*/  UIADD3 UR18, UR18, 0x1, URZ ;  /* 0x0000000112127890 */ /* 0x000fe2000fffe03f */
[----:B------:R-:W-:Y:S02]  /*10e90*/  IMAD.WIDE.U32 R168, R8, -0x326172a9, RZ ;  /* 0xcd9e8d5708a87825 */ /* 0x000fe400078e00ff */
[----:B------:R2:W-:Y:S02]  /*10ea0*/  MUFU.EX2 R195, R5 ;  /* 0x0000000500c37308 */ /* 0x0005e40000000800 */
[----:B------:R-:W-:Y:S01]  /*10eb0*/  IMAD.WIDE.U32 R232, R0, -0x326172a9, RZ ;  /* 0xcd9e8d5700e87825 */ /* 0x000fe200078e00ff */
[----:B------:R-:W-:Y:S03]  /*10ec0*/  LOP3.LUT R8, R169, UR7, R248, 0x96, !PT ;  /* 0x00000007a9087c12 */ /* 0x000fe6000f8e96f8 */
[----:B------:R-:W-:Y:S01]  /*10ed0*/  FMUL.FTZ R39, R2, R39 ;  /* 0x0000002702277220 */ /* 0x000fe20000410000 */
[----:B------:R-:W-:Y:S01]  /*10ee0*/  LOP3.LUT R168, R233, UR8, R168, 0x96, !PT ;  /* 0x00000008e9a87c12 */ /* 0x000fe2000f8e96a8 */
[----:B---3--:R-:W-:Y:S02]  /*10ef0*/  IMAD.WIDE.U32 R8, R8, -0x2daee0ad, RZ ;  /* 0xd2511f5308087825 */ /* 0x008fe400078e00ff */
[----:B------:R3:W-:Y:S02]  /*10f00*/  MUFU.EX2 R194, R6 ;  /* 0x0000000600c27308 */ /* 0x0007e40000000800 */
[----:B------:R-:W-:Y:S01]  /*10f10*/  IMAD.WIDE.U32 R168, R168, -0x2daee0ad, RZ ;  /* 0xd2511f53a8a87825 */ /* 0x000fe200078e00ff */
[----:B------:R-:W-:Y:S03]  /*10f20*/  LOP3.LUT R9, R9, UR35, R244, 0x96, !PT ;  /* 0x0000002309097c12 */ /* 0x000fe6000f8e96f4 */
[----:B------:R-:W-:Y:S01]  /*10f30*/  FMUL.FTZ R42, R2, R42 ;  /* 0x0000002a022a7220 */ /* 0x000fe20000410000 */
[----:B------:R-:W-:Y:S01]  /*10f40*/  LOP3.LUT R0, R169, UR33, R8, 0x96, !PT ;  /* 0x00000021a9007c12 */ /* 0x000fe2000f8e9608 */
[----:B------:R-:W-:Y:S02]  /*10f50*/  IMAD.WIDE.U32 R8, R9, -0x326172a9, RZ ;  /* 0xcd9e8d5709087825 */ /* 0x000fe400078e00ff */
[----:B------:R-:W-:Y:S02]  /*10f60*/  MUFU.EX2 R228, R149 ;  /* 0x0000009500e47308 */ /* 0x000fe40000000800 */
[----:B------:R-:W-:Y:S01]  /*10f70*/  IMAD.WIDE.U32 R184, R0, -0x326172a9, RZ ;  /* 0xcd9e8d5700b87825 */ /* 0x000fe200078e00ff */
[----:B------:R-:W-:Y:S03]  /*10f80*/  LOP3.LUT R9, R9, UR34, R232, 0x96, !PT ;  /* 0x0000002209097c12 */ /* 0x000fe6000f8e96e8 */
[----:B------:R-:W-:Y:S01]  /*10f90*/  FMUL.FTZ R43, R2, R43 ;  /* 0x0000002b022b7220 */ /* 0x000fe20000410000 */
[----:B------:R-:W-:Y:S01]  /*10fa0*/  LOP3.LUT R0, R185, UR32, R8, 0x96, !PT ;  /* 0x00000020b9007c12 */ /* 0x000fe2000f8e9608 */
[----:B------:R-:W-:Y:S02]  /*10fb0*/  IMAD.WIDE.U32 R8, R9, -0x2daee0ad, RZ ;  /* 0xd2511f5309087825 */ /* 0x000fe400078e00ff */
[----:B------:R4:W-:Y:S02]  /*10fc0*/  MUFU.EX2 R225, R11 ;  /* 0x0000000b00e17308 */ /* 0x0009e40000000800 */
[----:B------:R-:W-:Y:S04]  /*10fd0*/  IMAD.WIDE.U32 R186, R0, -0x2daee0ad, RZ ;  /* 0xd2511f5300ba7825 */ /* 0x000fe800078e00ff */
[----:B------:R-:W-:Y:S01]  /*10fe0*/  FADD.FTZ R0, -R148, R150 ;  /* 0x0000009694007221 */ /* 0x000fe20000010100 */
[----:B-1----:R-:W-:Y:S01]  /*10ff0*/  LOP3.LUT R4, R187, UR16, R8, 0x96, !PT ;  /* 0x00000010bb047c12 */ /* 0x002fe2000f8e9608 */
[----:B------:R-:W-:Y:S02]  /*11000*/  FMUL.FTZ R46, R2, R46 ;  /* 0x0000002e022e7220 */ /* 0x000fe40000410000 */
[----:B------:R1:W-:Y:S01]  /*11010*/  MUFU.EX2 R193, R7 ;  /* 0x0000000700c17308 */ /* 0x0003e20000000800 */
[----:B------:R-:W-:Y:S01]  /*11020*/  LOP3.LUT R8, R9, UR31, R168, 0x96, !PT ;  /* 0x0000001f09087c12 */ /* 0x000fe2000f8e96a8 */
[----:B------:R-:W-:Y:S02]  /*11030*/  FMUL.FTZ R0, R0, c[0x0][0x23c] ;  /* 0x00008f0000007a20 */ /* 0x000fe40000410000 */
[----:B--2---:R-:W-:Y:S04]  /*11040*/  IMAD.WIDE.U32 R4, R4, -0x326172a9, RZ ;  /* 0xcd9e8d5704047825 */ /* 0x004fe800078e00ff */
[----:B------:R-:W-:Y:S01]  /*11050*/  IMAD.WIDE.U32 R182, R8, -0x326172a9, RZ ;  /* 0xcd9e8d5708b67825 */ /* 0x000fe200078e00ff */
[----:B---3--:R-:W-:Y:S01]  /*11060*/  LOP3.LUT R6, R4, 0xffff, RZ, 0xc0, !PT ;  /* 0x0000ffff04067812 */ /* 0x008fe200078ec0ff */
[----:B------:R2:W-:Y:S01]  /*11070*/  MUFU.EX2 R226, R10 ;  /* 0x0000000a00e27308 */ /* 0x0005e20000000800 */
[----:B------:R-:W-:Y:S01]  /*11080*/  SHF.R.U32.HI R8, RZ, 0x10, R4 ;  /* 0x00000010ff087819 */ /* 0x000fe20000011604 */
[C---:B------:R-:W-:Y:S01]  /*11090*/  FMUL.FTZ R47, R2.reuse, R47 ;  /* 0x0000002f022f7220 */ /* 0x040fe20000410000 */
[----:B------:R-:W-:Y:S01]  /*110a0*/  LOP3.LUT R5, R5, UR6, R182, 0x96, !PT ;  /* 0x0000000605057c12 */ /* 0x000fe2000f8e96b6 */
[C---:B------:R-:W-:Y:S01]  /*110b0*/  FMUL.FTZ R50, R2.reuse, R50 ;  /* 0x0000003202327220 */ /* 0x040fe20000410000 */
[----:B----4-:R-:W-:Y:S01]  /*110c0*/  SHF.R.U32.HI R11, RZ, 0x18, R4 ;  /* 0x00000018ff0b7819 */ /* 0x010fe20000011604 */
[----:B------:R-:W-:Y:S01]  /*110d0*/  FMUL.FTZ R51, R2, R51 ;  /* 0x0000003302337220 */ /* 0x000fe20000410000 */
[----:B------:R-:W-:Y:S01]  /*110e0*/  LOP3.LUT R149, R4, 0xff, RZ, 0xc0, !PT ;  /* 0x000000ff04957812 */ /* 0x000fe200078ec0ff */
[----:B------:R-:W-:Y:S01]  /*110f0*/  FMUL.FTZ R54, R2, R54 ;  /* 0x0000003602367220 */ /* 0x000fe20000410000 */
[C---:B------:R-:W-:Y:S01]  /*11100*/  LOP3.LUT R4, R5.reuse, 0xffff, RZ, 0xc0, !PT ;  /* 0x0000ffff05047812 */ /* 0x040fe200078ec0ff */
[----:B------:R-:W3:Y:S01]  /*11110*/  MUFU.EX2 R0, R0 ;  /* 0x0000000000007308 */ /* 0x000ee20000000800 */
[----:B------:R-:W-:Y:S01]  /*11120*/  LOP3.LUT R9, R8, 0xff, RZ, 0xc0, !PT ;  /* 0x000000ff08097812 */ /* 0x000fe200078ec0ff */
[C---:B------:R-:W-:Y:S01]  /*11130*/  FMUL.FTZ R55, R2.reuse, R55 ;  /* 0x0000003702377220 */ /* 0x040fe20000410000 */
[----:B------:R-:W-:Y:S01]  /*11140*/  LOP3.LUT R8, R5, 0xff, RZ, 0xc0, !PT ;  /* 0x000000ff05087812 */ /* 0x000fe200078ec0ff */
[C---:B------:R-:W-:Y:S01]  /*11150*/  FMUL.FTZ R58, R2.reuse, R58 ;  /* 0x0000003a023a7220 */ /* 0x040fe20000410000 */
[----:B-1----:R-:W-:Y:S01]  /*11160*/  SHF.R.U32.HI R7, RZ, 0x10, R5 ;  /* 0x00000010ff077819 */ /* 0x002fe20000011605 */
[C---:B------:R-:W-:Y:S01]  /*11170*/  FMUL.FTZ R59, R2.reuse, R59 ;  /* 0x0000003b023b7220 */ /* 0x040fe20000410000 */
[----:B------:R-:W-:Y:S01]  /*11180*/  PRMT R9, R9, 0x5410, R11 ;  /* 0x0000541009097816 */ /* 0x000fe2000000000b */
[C---:B------:R-:W-:Y:S02]  /*11190*/  FMUL.FTZ R11, R2.reuse, R159 ;  /* 0x0000009f020b7220 */ /* 0x040fe40000410000 */
[----:B------:R-:W-:Y:S02]  /*111a0*/  FFMA.FTZ R27, R27, c[0x0][0x23c], -R181 ;  /* 0x00008f001b1b7a23 */ /* 0x000fe400000108b5 */
[--C-:B------:R-:W-:Y:S01]  /*111b0*/  HSET2.LE.AND R171, R9, R251.reuse, PT ;  /* 0x000000fb09ab7233 */ /* 0x100fe20003803000 */
[C---:B------:R-:W-:Y:S01]  /*111c0*/  FMUL.FTZ R62, R2.reuse, R62 ;  /* 0x0000003e023e7220 */ /* 0x040fe20000410000 */
[----:B--2---:R-:W-:Y:S01]  /*111d0*/  SHF.R.U32.HI R10, RZ, 0x8, R6 ;  /* 0x00000008ff0a7819 */ /* 0x004fe20000011606 */
[C---:B------:R-:W-:Y:S01]  /*111e0*/  FMUL.FTZ R63, R2.reuse, R63 ;  /* 0x0000003f023f7220 */ /* 0x040fe20000410000 */
[----:B------:R-:W-:Y:S01]  /*111f0*/  SHF.R.U32.HI R6, RZ, 0x18, R5 ;  /* 0x00000018ff067819 */ /* 0x000fe20000011605 */
[C---:B------:R-:W-:Y:S01]  /*11200*/  FMUL.FTZ R66, R2.reuse, R66 ;  /* 0x0000004202427220 */ /* 0x040fe20000410000 */
[----:B------:R-:W-:Y:S01]  /*11210*/  SHF.R.U32.HI R5, RZ, 0x8, R4 ;  /* 0x00000008ff057819 */ /* 0x000fe20000011604 */
[C---:B------:R-:W-:Y:S01]  /*11220*/  FMUL.FTZ R67, R2.reuse, R67 ;  /* 0x0000004302437220 */ /* 0x040fe20000410000 */
[----:B------:R-:W-:Y:S01]  /*11230*/  LOP3.LUT R4, R7, 0xff, RZ, 0xc0, !PT ;  /* 0x000000ff07047812 */ /* 0x000fe200078ec0ff */
[C---:B------:R-:W-:Y:S01]  /*11240*/  FMUL.FTZ R70, R2.reuse, R70 ;  /* 0x0000004602467220 */ /* 0x040fe20000410000 */
[----:B------:R-:W-:Y:S01]  /*11250*/  PRMT R10, R149, 0x5410, R10 ;  /* 0x00005410950a7816 */ /* 0x000fe2000000000a */
[----:B------:R-:W-:Y:S01]  /*11260*/  FMUL.FTZ R71, R2, R71 ;  /* 0x0000004702477220 */ /* 0x000fe20000410000 */
[----:B------:R-:W-:Y:S01]  /*11270*/  PRMT R5, R8, 0x5410, R5 ;  /* 0x0000541008057816 */ /* 0x000fe20000000005 */
[----:B---3--:R-:W-:Y:S01]  /*11280*/  FMUL.FTZ R8, R0, R156 ;  /* 0x0000009c00087220 */ /* 0x008fe20000410000 */
[----:B------:R-:W-:Y:S01]  /*11290*/  PRMT R4, R4, 0x5410, R6 ;  /* 0x0000541004047816 */ /* 0x000fe20000000006 */
[--C-:B------:R-:W-:Y:S01]  /*112a0*/  HSET2.LE.AND R170, R10, R251.reuse, PT ;  /* 0x000000fb0aaa7233 */ /* 0x100fe20003803000 */
[----:B------:R-:W-:Y:S01]  /*112b0*/  F2FP.PACK_AB R6, R195, R224 ;  /* 0x000000e0c306723e */ /* 0x000fe200000000ff */
[--C-:B------:R-:W-:Y:S01]  /*112c0*/  HSET2.LE.AND R168, R5, R251.reuse, PT ;  /* 0x000000fb05a87233 */ /* 0x100fe20003803000 */
[----:B------:R-:W-:Y:S01]  /*112d0*/  F2FP.PACK_AB R5, R225, R226 ;  /* 0x000000e2e105723e */ /* 0x000fe200000000ff */
[--C-:B------:R-:W-:Y:S01]  /*112e0*/  HSET2.LE.AND R169, R4, R251.reuse, PT ;  /* 0x000000fb04a97233 */ /* 0x100fe20003803000 */
[----:B------:R-:W-:Y:S01]  /*112f0*/  F2FP.PACK_AB R4, R227, R228 ;  /* 0x000000e4e304723e */ /* 0x000fe200000000ff */
[----:B------:R-:W-:Y:S01]  /*11300*/  FMUL.FTZ R10, R2, R158 ;  /* 0x0000009e020a7220 */ /* 0x000fe20000410000 */
[----:B------:R-:W-:Y:S01]  /*11310*/  F2FP.PACK_AB R7, R193, R194 ;  /* 0x000000c2c107723e */ /* 0x000fe200000000ff */
[----:B------:R-:W-:Y:S01]  /*11320*/  FMUL.FTZ R9, R0, R157 ;  /* 0x0000009d00097220 */ /* 0x000fe20000410000 */
[----:B------:R-:W-:Y:S01]  /*11330*/  LOP3.LUT R170, R170, R4, RZ, 0xc0, !PT ;  /* 0x00000004aaaa7212 */ /* 0x000fe200078ec0ff */
[C---:B------:R-:W-:Y:S01]  /*11340*/  FMUL.FTZ R4, R0.reuse, R152 ;  /* 0x0000009800047220 */ /* 0x040fe20000410000 */
[----:B------:R-:W-:Y:S01]  /*11350*/  LOP3.LUT R171, R171, R5, RZ, 0xc0, !PT ;  /* 0x00000005abab7212 */ /* 0x000fe200078ec0ff */
[----:B------:R-:W-:Y:S01]  /*11360*/  FMUL.FTZ R5, R0, R153 ;  /* 0x0000009900057220 */ /* 0x000fe20000410000 */
[----:B------:R-:W-:Y:S01]  /*11370*/  LOP3.LUT R168, R168, R6, RZ, 0xc0, !PT ;  /* 0x00000006a8a87212 */ /* 0x000fe200078ec0ff */
[C---:B------:R-:W-:Y:S01]  /*11380*/  FMUL.FTZ R6, R2.reuse, R154 ;  /* 0x0000009a02067220 */ /* 0x040fe20000410000 */
[----:B------:R-:W-:Y:S01]  /*11390*/  LOP3.LUT R169, R169, R7, RZ, 0xc0, !PT ;  /* 0x00000007a9a97212 */ /* 0x000fe200078ec0ff */
[----:B------:R-:W-:Y:S01]  /*113a0*/  FMUL.FTZ R7, R2, R155 ;  /* 0x0000009b02077220 */ /* 0x000fe20000410000 */
[----:B------:R-:W-:Y:S01]  /*113b0*/  LDSM.16.MT88.4 R156, [R199+0x10000] ;  /* 0x01000000c79c783b */ /* 0x000fe20000004200 */
[C---:B------:R-:W-:Y:S02]  /*113c0*/  FMUL.FTZ R36, R0.reuse, R36 ;  /* 0x0000002400247220 */ /* 0x040fe40000410000 */
[C---:B------:R-:W-:Y:S02]  /*113d0*/  FMUL.FTZ R37, R0.reuse, R37 ;  /* 0x0000002500257220 */ /* 0x040fe40000410000 */
[C---:B------:R-:W-:Y:S01]  /*113e0*/  FMUL.FTZ R40, R0.reuse, R40 ;  /* 0x0000002800287220 */ /* 0x040fe20000410000 */
[C---:B------:R-:W-:Y:S02]  /*113f0*/  HMMA.16816.F32 R4, R168.reuse, R172, R4 ;  /* 0x000000aca804723c */ /* 0x040fe40000001804 */
[----:B------:R-:W1:Y:S03]  /*11400*/  LDSM.16.MT88.4 R152, [R200+0x10000] ;  /* 0x01000000c898783b */ /* 0x000e660000004200 */
[C---:B------:R-:W-:Y:S02]  /*11410*/  FMUL.FTZ R41, R0.reuse, R41 ;  /* 0x0000002900297220 */ /* 0x040fe40000410000 */
[C---:B------:R-:W-:Y:S01]  /*11420*/  FMUL.FTZ R44, R0.reuse, R44 ;  /* 0x0000002c002c7220 */ /* 0x040fe20000410000 */
[C---:B------:R-:W-:Y:S02]  /*11430*/  HMMA.16816.F32 R8, R168.reuse, R174, R8 ;  /* 0x000000aea808723c */ /* 0x040fe40000001808 */
[----:B------:R-:W2:Y:S02]  /*11440*/  LDSM.16.MT88.4 R172, [R197+0x12000] ;  /* 0x01200000c5ac783b */ /* 0x000ea40000004200 */
[C---:B------:R-:W-:Y:S02]  /*11450*/  FMUL.FTZ R45, R0.reuse, R45 ;  /* 0x0000002d002d7220 */ /* 0x040fe40000410000 */
[C---:B------:R-:W-:Y:S02]  /*11460*/  FMUL.FTZ R48, R0.reuse, R48 ;  /* 0x0000003000307220 */ /* 0x040fe40000410000 */
[C---:B------:R-:W-:Y:S04]  /*11470*/  HMMA.16816.F32 R36, R168.reuse, R176, R36 ;  /* 0x000000b0a824723c */ /* 0x040fe80000001824 */
[C---:B------:R-:W-:Y:S02]  /*11480*/  FMUL.FTZ R49, R0.reuse, R49 ;  /* 0x0000003100317220 */ /* 0x040fe40000410000 */
[C---:B------:R-:W-:Y:S02]  /*11490*/  FMUL.FTZ R52, R0.reuse, R52 ;  /* 0x0000003400347220 */ /* 0x040fe40000410000 */
[C---:B------:R-:W-:Y:S01]  /*114a0*/  HMMA.16816.F32 R40, R168.reuse, R178, R40 ;  /* 0x000000b2a828723c */ /* 0x040fe20000001828 */
[----:B------:R-:W-:Y:S03]  /*114b0*/  MUFU.EX2 R178, R27 ;  /* 0x0000001b00b27308 */ /* 0x000fe60000000800 */
[C---:B------:R-:W-:Y:S02]  /*114c0*/  FMUL.FTZ R53, R0.reuse, R53 ;  /* 0x0000003500357220 */ /* 0x040fe40000410000 */
[C---:B------:R-:W-:Y:S02]  /*114d0*/  FMUL.FTZ R56, R0.reuse, R56 ;  /* 0x0000003800387220 */ /* 0x040fe40000410000 */
[C---:B------:R-:W-:Y:S04]  /*114e0*/  FMUL.FTZ R57, R0.reuse, R57 ;  /* 0x0000003900397220 */ /* 0x040fe80000410000 */
[C---:B------:R-:W-:Y:S02]  /*114f0*/  FMUL.FTZ R60, R0.reuse, R60 ;  /* 0x0000003c003c7220 */ /* 0x040fe40000410000 */
[C---:B------:R-:W-:Y:S02]  /*11500*/  FMUL.FTZ R61, R0.reuse, R61 ;  /* 0x0000003d003d7220 */ /* 0x040fe40000410000 */
[C---:B------:R-:W-:Y:S01]  /*11510*/  FMUL.FTZ R64, R0.reuse, R64 ;  /* 0x0000004000407220 */ /* 0x040fe20000410000 */
[C---:B-1----:R-:W-:Y:S03]  /*11520*/  HMMA.16816.F32 R44, R168.reuse, R152, R44 ;  /* 0x00000098a82c723c */ /* 0x042fe6000000182c */
[C---:B------:R-:W-:Y:S02]  /*11530*/  FMUL.FTZ R65, R0.reuse, R65 ;  /* 0x0000004100417220 */ /* 0x040fe40000410000 */
        /* <DEDUP_REMOVED lines=10> */
[----:B------:R-:W3:Y:S03]  /*115e0*/  LDSM.16.MT88.4 R156, [R200+0x12000] ;  /* 0x01200000c89c783b */ /* 0x000ee60000004200 */
        /* <DEDUP_REMOVED lines=10> */
[C---:B-1----:R-:W-:Y:S03]  /*11690*/  HMMA.16816.F32 R68, R168.reuse, R152, R68 ;  /* 0x00000098a844723c */ /* 0x042fe60000001844 */
[----:B------:R-:W-:Y:S02]  /*116a0*/  FMUL.FTZ R81, R0, R81 ;  /* 0x0000005100517220 */ /* 0x000fe40000410000 */
[C---:B------:R-:W-:Y:S02]  /*116b0*/  FMUL.FTZ R86, R2.reuse, R86 ;  /* 0x0000005602567220 */ /* 0x040fe40000410000 */
[----:B------:R-:W-:Y:S01]  /*116c0*/  FMUL.FTZ R87, R2, R87 ;  /* 0x0000005702577220 */ /* 0x000fe20000410000 */
[C---:B------:R-:W-:Y:S01]  /*116d0*/  HMMA.16816.F32 R72, R168.reuse, R154, R72 ;  /* 0x0000009aa848723c */ /* 0x040fe20000001848 */
[----:B------:R-:W1:Y:S03]  /*116e0*/  LDSM.16.MT88.4 R152, [R197+0x14000] ;  /* 0x01400000c598783b */ /* 0x000e660000004200 */
        /* <DEDUP_REMOVED lines=16> */
[C---:B------:R-:W-:Y:S04]  /*117f0*/  FMUL.FTZ R98, R2.reuse, R98 ;  /* 0x0000006202627220 */ /* 0x040fe80000410000 */
[----:B------:R-:W-:Y:S01]  /*11800*/  FMUL.FTZ R99, R2, R99 ;  /* 0x0000006302637220 */ /* 0x000fe20000410000 */
        /* <DEDUP_REMOVED lines=47> */
[--C-:B------:R-:W-:Y:S02]  /*11b00*/  FFMA.FTZ R16, R16, c[0x0][0x23c], -R180.reuse ;  /* 0x00008f0010107a23 */ /* 0x100fe400000108b4 */
[--C-:B------:R-:W-:Y:S02]  /*11b10*/  FFMA.FTZ R17, R17, c[0x0][0x23c], -R180.reuse ;  /* 0x00008f0011117a23 */ /* 0x100fe400000108b4 */
[----:B------:R3:W-:Y:S01]  /*11b20*/  MUFU.EX2 R192, R16 ;  /* 0x0000001000c07308 */ /* 0x0007e20000000800 */
[C---:B------:R-:W-:Y:S01]  /*11b30*/  HMMA.16816.F32 R128, R168.reuse, R158, R128 ;  /* 0x0000009ea880723c */ /* 0x040fe20000001880 */
[----:B------:R-:W4:Y:S02]  /*11b40*/  LDSM.16.MT88.4 R156, [R199+0x16000] ;  /* 0x01600000c79c783b */ /* 0x000f240000004200 */
[--C-:B------:R-:W-:Y:S02]  /*11b50*/  FFMA.FTZ R18, R18, c[0x0][0x23c], -R181.reuse ;  /* 0x00008f0012127a23 */ /* 0x100fe400000108b5 */
[--C-:B------:R-:W-:Y:S02]  /*11b60*/  FFMA.FTZ R19, R19, c[0x0][0x23c], -R181.reuse ;  /* 0x00008f0013137a23 */ /* 0x100fe400000108b5 */
[--C-:B------:R-:W-:Y:S02]  /*11b70*/  FFMA.FTZ R12, R12, c[0x0][0x23c], -R180.reuse ;  /* 0x00008f000c0c7a23 */ /* 0x100fe400000108b4 */
[----:B------:R5:W-:Y:S03]  /*11b80*/  MUFU.EX2 R191, R17 ;  /* 0x0000001100bf7308 */ /* 0x000be60000000800 */
[C---:B------:R-:W-:Y:S02]  /*11b90*/  FMUL.FTZ R134, R2.reuse, R134 ;  /* 0x0000008602867220 */ /* 0x040fe40000410000 */
[----:B------:R-:W-:Y:S02]  /*11ba0*/  FMUL.FTZ R135, R2, R135 ;  /* 0x0000008702877220 */ /* 0x000fe40000410000 */
[C---:B------:R-:W-:Y:S02]  /*11bb0*/  FMUL.FTZ R132, R0.reuse, R132 ;  /* 0x0000008400847220 */ /* 0x040fe40000410000 */
[----:B------:R-:W-:Y:S01]  /*11bc0*/  FMUL.FTZ R133, R0, R133 ;  /* 0x0000008500857220 */ /* 0x000fe20000410000 */
[----:B------:R1:W-:Y:S01]  /*11bd0*/  MUFU.EX2 R190, R18 ;  /* 0x0000001200be7308 */ /* 0x0003e20000000800 */
[----:B------:R-:W-:Y:S02]  /*11be0*/  FFMA.FTZ R13, R13, c[0x0][0x23c], -R180 ;  /* 0x00008f000d0d7a23 */ /* 0x000fe400000108b4 */
[----:B------:R-:W-:Y:S02]  /*11bf0*/  FMUL.FTZ R138, R2, R138 ;  /* 0x0000008a028a7220 */ /* 0x000fe40000410000 */
[----:B---3--:R-:W-:Y:S01]  /*11c00*/  FMUL.FTZ R16, R0, R160 ;  /* 0x000000a000107220 */ /* 0x008fe20000410000 */
[C---:B--2---:R-:W-:Y:S03]  /*11c10*/  HMMA.16816.F32 R132, R168.reuse, R172, R132 ;  /* 0x000000aca884723c */ /* 0x044fe60000001884 */
[----:B------:R-:W-:Y:S01]  /*11c20*/  FMUL.FTZ R139, R2, R139 ;  /* 0x0000008b028b7220 */ /* 0x000fe20000410000 */
[----:B------:R2:W-:Y:S01]  /*11c30*/  MUFU.EX2 R189, R19 ;  /* 0x0000001300bd7308 */ /* 0x0005e20000000800 */
[C---:B------:R-:W-:Y:S02]  /*11c40*/  FMUL.FTZ R136, R0.reuse, R136 ;  /* 0x0000008800887220 */ /* 0x040fe40000410000 */
[----:B------:R-:W-:Y:S02]  /*11c50*/  FMUL.FTZ R137, R0, R137 ;  /* 0x0000008900897220 */ /* 0x000fe40000410000 */
[--C-:B------:R-:W-:Y:S03]  /*11c60*/  FFMA.FTZ R149, R14, c[0x0][0x23c], -R181.reuse ;  /* 0x00008f000e957a23 */ /* 0x100fe600000108b5 */
[----:B-----5:R-:W-:Y:S02]  /*11c70*/  FMUL.FTZ R17, R0, R161 ;  /* 0x000000a100117220 */ /* 0x020fe40000410000 */
[C---:B------:R-:W-:Y:S01]  /*11c80*/  HMMA.16816.F32 R136, R168.reuse, R174, R136 ;  /* 0x000000aea888723c */ /* 0x040fe20000001888 */
[----:B------:R3:W-:Y:S01]  /*11c90*/  MUFU.EX2 R188, R12 ;  /* 0x0000000c00bc7308 */ /* 0x0007e20000000800 */
[----:B------:R-:W-:Y:S01]  /*11ca0*/  LDSM.16.MT88.4 R172, [R198+0x10800] ;  /* 0x01080000c6ac783b */ /* 0x000fe20000004200 */
[C---:B------:R-:W-:Y:S02]  /*11cb0*/  FMUL.FTZ R142, R2.reuse, R142 ;  /* 0x0000008e028e7220 */ /* 0x040fe40000410000 */
[----:B------:R-:W-:Y:S02]  /*11cc0*/  FMUL.FTZ R143, R2, R143 ;  /* 0x0000008f028f7220 */ /* 0x000fe40000410000 */
[C---:B------:R-:W-:Y:S02]  /*11cd0*/  FMUL.FTZ R140, R0.reuse, R140 ;  /* 0x0000008c008c7220 */ /* 0x040fe40000410000 */
[----:B------:R-:W-:Y:S02]  /*11ce0*/  FMUL.FTZ R141, R0, R141 ;  /* 0x0000008d008d7220 */ /* 0x000fe40000410000 */
[----:B------:R5:W-:Y:S01]  /*11cf0*/  MUFU.EX2 R187, R13 ;  /* 0x0000000d00bb7308 */ /* 0x000be20000000800 */
[--C-:B------:R-:W-:Y:S02]  /*11d00*/  FFMA.FTZ R15, R15, c[0x0][0x23c], -R181.reuse ;  /* 0x00008f000f0f7a23 */ /* 0x100fe400000108b5 */
[C---:B-1----:R-:W-:Y:S02]  /*11d10*/  FMUL.FTZ R18, R2.reuse, R162 ;  /* 0x000000a202127220 */ /* 0x042fe40000410000 */
[C---:B------:R-:W-:Y:S03]  /*11d20*/  HMMA.16816.F32 R140, R168.reuse, R152, R140 ;  /* 0x00000098a88c723c */ /* 0x040fe6000000188c */
[C---:B--2---:R-:W-:Y:S02]  /*11d30*/  FMUL.FTZ R19, R2.reuse, R163 ;  /* 0x000000a302137220 */ /* 0x044fe40000410000 */
[----:B------:R1:W-:Y:S01]  /*11d40*/  MUFU.EX2 R185, R149 ;  /* 0x0000009500b97308 */ /* 0x0003e20000000800 */
[----:B------:R-:W2:Y:S01]  /*11d50*/  LDSM.16.MT88.4 R160, [R197+0x10800] ;  /* 0x01080000c5a0783b */ /* 0x000ea20000004200 */
[C---:B------:R-:W-:Y:S01]  /*11d60*/  FMUL.FTZ R146, R2.reuse, R146 ;  /* 0x0000009202927220 */ /* 0x040fe20000410000 */
[----:B---3--:R-:W-:Y:S02]  /*11d70*/  LOP3.LUT R12, R183, UR29, R184, 0x96, !PT ;  /* 0x0000001db70c7c12 */ /* 0x008fe4000f8e96b8 */
[C---:B------:R-:W-:Y:S03]  /*11d80*/  HMMA.16816.F32 R16, R168.reuse, R154, R16 ;  /* 0x0000009aa810723c */ /* 0x040fe60000001810 */
[----:B------:R-:W-:Y:S02]  /*11d90*/  FMUL.FTZ R147, R2, R147 ;  /* 0x0000009302937220 */ /* 0x000fe40000410000 */
[----:B------:R3:W2:Y:S01]  /*11da0*/  MUFU.EX2 R184, R15 ;  /* 0x0000000f00b87308 */ /* 0x0006a20000000800 */
[C---:B------:R-:W-:Y:S02]  /*11db0*/  FMUL.FTZ R144, R0.reuse, R144 ;  /* 0x0000009000907220 */ /* 0x040fe40000410000 */
[----:B------:R-:W-:Y:S04]  /*11dc0*/  FMUL.FTZ R145, R0, R145 ;  /* 0x0000009100917220 */ /* 0x000fe80000410000 */
[----:B-----5:R-:W-:Y:S03]  /*11dd0*/  IMAD.WIDE.U32 R12, R12, -0x2daee0ad, RZ ;  /* 0xd2511f530c0c7825 */ /* 0x020fe600078e00ff */
[C---:B----4-:R-:W-:Y:S03]  /*11de0*/  HMMA.16816.F32 R144, R168.reuse, R156, R144 ;  /* 0x0000009ca890723c */ /* 0x050fe60000001890 */
[----:B------:R-:W-:Y:S01]  /*11df0*/  LOP3.LUT R14, R13, UR11, R186, 0x96, !PT ;  /* 0x0000000b0d0e7c12 */ /* 0x000fe2000f8e96ba */
[----:B------:R-:W-:Y:S01]  /*11e00*/  FFMA.FTZ R25, R25, c[0x0][0x23c], -R180 ;  /* 0x00008f0019197a23 */ /* 0x000fe200000108b4 */
[----:B------:R-:W-:Y:S01]  /*11e10*/  LOP3.LUT R13, R12, 0xffff, RZ, 0xc0, !PT ;  /* 0x0000ffff0c0d7812 */ /* 0x000fe200078ec0ff */
[--C-:B------:R-:W-:Y:S01]  /*11e20*/  FFMA.FTZ R26, R26, c[0x0][0x23c], -R181.reuse ;  /* 0x00008f001a1a7a23 */ /* 0x100fe200000108b5 */
[----:B-1----:R-:W-:Y:S01]  /*11e30*/  SHF.R.U32.HI R149, RZ, 0x10, R14 ;  /* 0x00000010ff957819 */ /* 0x002fe2000001160e */
[----:B------:R-:W-:Y:S01]  /*11e40*/  MUFU.EX2 R182, R25 ;  /* 0x0000001900b67308 */ /* 0x000fe20000000800 */
[----:B------:R-:W-:Y:S03]  /*11e50*/  SHF.R.U32.HI R153, RZ, 0x10, R12 ;  /* 0x00000010ff997819 */ /* 0x000fe6000001160c */
[----:B------:R-:W-:Y:S01]  /*11e60*/  LOP3.LUT R176, R12, 0xff, RZ, 0xc0, !PT ;  /* 0x000000ff0cb07812 */ /* 0x000fe200078ec0ff */
[----:B------:R-:W-:Y:S01]  /*11e70*/  FFMA.FTZ R28, R28, c[0x0][0x23c], -R180 ;  /* 0x00008f001c1c7a23 */ /* 0x000fe200000108b4 */
[----:B------:R-:W-:Y:S01]  /*11e80*/  SHF.R.U32.HI R155, RZ, 0x18, R12 ;  /* 0x00000018ff9b7819 */ /* 0x000fe2000001160c */
[----:B---3--:R-:W-:Y:S01]  /*11e90*/  FMUL.FTZ R15, R2, R167 ;  /* 0x000000a7020f7220 */ /* 0x008fe20000410000 */
[----:B------:R-:W-:Y:S01]  /*11ea0*/  LOP3.LUT R12, R14, 0xffff, RZ, 0xc0, !PT ;  /* 0x0000ffff0e0c7812 */ /* 0x000fe200078ec0ff */
[----:B------:R-:W-:Y:S01]  /*11eb0*/  FFMA.FTZ R30, R30, c[0x0][0x23c], -R181 ;  /* 0x00008f001e1e7a23 */ /* 0x000fe200000108b5 */
[----:B------:R-:W-:Y:S01]  /*11ec0*/  SHF.R.U32.HI R154, RZ, 0x8, R13 ;  /* 0x00000008ff9a7819 */ /* 0x000fe2000001160d */
[----:B------:R-:W-:Y:S01]  /*11ed0*/  FMUL.FTZ R13, R0, R165 ;  /* 0x000000a5000d7220 */ /* 0x000fe20000410000 */
[----:B------:R-:W-:Y:S01]  /*11ee0*/  LOP3.LUT R152, R14, 0xff, RZ, 0xc0, !PT ;  /* 0x000000ff0e987812 */ /* 0x000fe200078ec0ff */
[----:B------:R-:W-:Y:S01]  /*11ef0*/  MUFU.EX2 R179, R26 ;  /* 0x0000001a00b37308 */ /* 0x000fe20000000800 */
[----:B------:R-:W-:Y:S01]  /*11f00*/  SHF.R.U32.HI R151, RZ, 0x18, R14 ;  /* 0x00000018ff977819 */ /* 0x000fe2000001160e */
[----:B------:R-:W-:Y:S01]  /*11f10*/  FMUL.FTZ R14, R2, R166 ;  /* 0x000000a6020e7220 */ /* 0x000fe20000410000 */
[----:B------:R-:W-:Y:S01]  /*11f20*/  SHF.R.U32.HI R150, RZ, 0x8, R12 ;  /* 0x00000008ff967819 */ /* 0x000fe2000001160c */
[----:B------:R-:W-:Y:S01]  /*11f30*/  FMUL.FTZ R12, R0, R164 ;  /* 0x000000a4000c7220 */ /* 0x000fe20000410000 */
[----:B------:R-:W-:Y:S01]  /*11f40*/  LOP3.LUT R153, R153, 0xff, RZ, 0xc0, !PT ;  /* 0x000000ff99997812 */ /* 0x000fe200078ec0ff */
[----:B------:R-:W-:Y:S01]  /*11f50*/  FFMA.FTZ R31, R31, c[0x0][0x23c], -R181 ;  /* 0x00008f001f1f7a23 */ /* 0x000fe200000108b5 */
[----:B------:R-:W-:Y:S01]  /*11f60*/  LOP3.LUT R149, R149, 0xff, RZ, 0xc0, !PT ;  /* 0x000000ff95957812 */ /* 0x000fe200078ec0ff */
[----:B------:R-:W-:Y:S01]  /*11f70*/  FFMA.FTZ R29, R29, c[0x0][0x23c], -R180 ;  /* 0x00008f001d1d7a23 */ /* 0x000fe200000108b4 */
[----:B------:R-:W-:Y:S01]  /*11f80*/  PRMT R154, R176, 0x5410, R154 ;  /* 0x00005410b09a7816 */ /* 0x000fe2000000009a */
[----:B------:R-:W-:Y:S01]  /*11f90*/  FFMA.FTZ R32, R32, c[0x0][0x23c], -R180 ;  /* 0x00008f0020207a23 */ /* 0x000fe200000108b4 */
[----:B------:R-:W-:Y:S01]  /*11fa0*/  HMMA.16816.F32 R12, R168, R158, R12 ;  /* 0x0000009ea80c723c */ /* 0x000fe2000000180c */
[----:B------:R-:W1:Y:S02]  /*11fb0*/  LDSM.16.MT88.4 R156, [R200+0x10800] ;  /* 0x01080000c89c783b */ /* 0x000e640000004200 */
[----:B------:R-:W-:Y:S01]  /*11fc0*/  PRMT R153, R153, 0x5410, R155 ;  /* 0x0000541099997816 */ /* 0x000fe2000000009b */
[--C-:B------:R-:W-:Y:S01]  /*11fd0*/  HSET2.LE.AND R154, R154, R251.reuse, PT ;  /* 0x000000fb9a9a7233 */ /* 0x100fe20003803000 */
[----:B------:R-:W-:Y:S01]  /*11fe0*/  PRMT R152, R152, 0x5410, R150 ;  /* 0x0000541098987816 */ /* 0x000fe20000000096 */
[----:B------:R-:W-:Y:S01]  /*11ff0*/  FFMA.FTZ R34, R34, c[0x0][0x23c], -R181 ;  /* 0x00008f0022227a23 */ /* 0x000fe200000108b5 */
[----:B------:R-:W-:Y:S01]  /*12000*/  PRMT R149, R149, 0x5410, R151 ;  /* 0x0000541095957816 */ /* 0x000fe20000000097 */
[--C-:B------:R-:W-:Y:S01]  /*12010*/  HSET2.LE.AND R155, R153, R251.reuse, PT ;  /* 0x000000fb999b7233 */ /* 0x100fe20003803000 */
[----:B--2---:R-:W-:Y:S01]  /*12020*/  F2FP.PACK_AB R164, R184, R185 ;  /* 0x000000b9b8a4723e */ /* 0x004fe200000000ff */
[----:B------:R-:W-:Y:S02]  /*12030*/  LDSM.16.MT88.4 R168, [R197+0x12800] ;  /* 0x01280000c5a8783b */ /* 0x000fe40000004200 */
[--C-:B------:R-:W-:Y:S01]  /*12040*/  HSET2.LE.AND R152, R152, R251.reuse, PT ;  /* 0x000000fb98987233 */ /* 0x100fe20003803000 */
[----:B------:R-:W-:Y:S01]  /*12050*/  F2FP.PACK_AB R150, R189, R190 ;  /* 0x000000bebd96723e */ /* 0x000fe200000000ff */
[--C-:B------:R-:W-:Y:S01]  /*12060*/  HSET2.LE.AND R153, R149, R251.reuse, PT ;  /* 0x000000fb95997233 */ /* 0x100fe20003803000 */
[----:B------:R-:W-:Y:S01]  /*12070*/  F2FP.PACK_AB R149, R191, R192 ;  /* 0x000000c0bf95723e */ /* 0x000fe200000000ff */
[--C-:B------:R-:W-:Y:S01]  /*12080*/  FFMA.FTZ R24, R24, c[0x0][0x23c], -R180.reuse ;  /* 0x00008f0018187a23 */ /* 0x100fe200000108b4 */
[----:B------:R-:W-:Y:S01]  /*12090*/  F2FP.PACK_AB R151, R187, R188 ;  /* 0x000000bcbb97723e */ /* 0x000fe200000000ff */
[--C-:B------:R-:W-:Y:S01]  /*120a0*/  FFMA.FTZ R20, R20, c[0x0][0x23c], -R180.reuse ;  /* 0x00008f0014147a23 */ /* 0x100fe200000108b4 */
[----:B------:R-:W-:Y:S01]  /*120b0*/  LOP3.LUT R154, R154, R149, RZ, 0xc0, !PT ;  /* 0x000000959a9a7212 */ /* 0x000fe200078ec0ff */
[----:B------:R2:W3:Y:S01]  /*120c0*/  MUFU.EX2 R183, R24 ;  /* 0x0000001800b77308 */ /* 0x0004e20000000800 */
[----:B------:R-:W-:Y:S01]  /*120d0*/  LOP3.LUT R155, R155, R150, RZ, 0xc0, !PT ;  /* 0x000000969b9b7212 */ /* 0x000fe200078ec0ff */
[--C-:B------:R-:W-:Y:S01]  /*120e0*/  FFMA.FTZ R21, R21, c[0x0][0x23c], -R180.reuse ;  /* 0x00008f0015157a23 */ /* 0x100fe200000108b4 */
[----:B------:R-:W-:Y:S01]  /*120f0*/  LOP3.LUT R152, R152, R151, RZ, 0xc0, !PT ;  /* 0x0000009798987212 */ /* 0x000fe200078ec0ff */
[----:B------:R-:W-:Y:S01]  /*12100*/  FFMA.FTZ R180, R33, c[0x0][0x23c], -R180 ;  /* 0x00008f0021b47a23 */ /* 0x000fe200000108b4 */
[----:B------:R-:W-:Y:S01]  /*12110*/  LOP3.LUT R153, R153, R164, RZ, 0xc0, !PT ;  /* 0x000000a499997212 */ /* 0x000fe200078ec0ff */
[--C-:B------:R-:W-:Y:S01]  /*12120*/  FFMA.FTZ R22, R22, c[0x0][0x23c], -R181.reuse ;  /* 0x00008f0016167a23 */ /* 0x100fe200000108b5 */
[----:B------:R-:W4:Y:S01]  /*12130*/  LDSM.16.MT88.4 R164, [R199+0x10800] ;  /* 0x01080000c7a4783b */ /* 0x000f220000004200 */
[--C-:B------:R-:W-:Y:S01]  /*12140*/  FFMA.FTZ R23, R23, c[0x0][0x23c], -R181.reuse ;  /* 0x00008f0017177a23 */ /* 0x100fe200000108b5 */
[----:B------:R-:W-:Y:S01]  /*12150*/  MOV R149, UR18 ;  /* 0x0000001200957c02 */ /* 0x000fe20008000f00 */
[----:B------:R-:W-:Y:S01]  /*12160*/  FFMA.FTZ R181, R35, c[0x0][0x23c], -R181 ;  /* 0x00008f0023b57a23 */ /* 0x000fe200000108b5 */
[----:B------:R-:W-:Y:S01]  /*12170*/  MUFU.EX2 R180, R180 ;  /* 0x000000b400b47308 */ /* 0x000fe20000000800 */
[C---:B------:R-:W-:Y:S05]  /*12180*/  HMMA.16816.F32 R4, R152.reuse, R160, R4 ;  /* 0x000000a09804723c */ /* 0x040fea0000001804 */
[----:B------:R-:W-:Y:S01]  /*12190*/  LOP3.LUT R149, R247, UR25, R149, 0x96, !PT ;  /* 0x00000019f7957c12 */ /* 0x000fe2000f8e9695 */
[----:B------:R-:W-:Y:S02]  /*121a0*/  FFMA.FTZ R2, R2, R250, R194 ;  /* 0x000000fa02027223 */ /* 0x000fe400000100c2 */
[C---:B------:R-:W-:Y:S01]  /*121b0*/  HMMA.16816.F32 R8, R152.reuse, R162, R8 ;  /* 0x000000a29808723c */ /* 0x040fe20000001808 */
[----:B------:R-:W5:Y:S01]  /*121c0*/  LDSM.16.MT88.4 R160, [R198+0x12800] ;  /* 0x01280000c6a0783b */ /* 0x000f620000004200 */
[----:B------:R-:W-:Y:S02]  /*121d0*/  MUFU.EX2 R181, R181 ;  /* 0x000000b500b57308 */ /* 0x000fe40000000800 */
[----:B------:R-:W-:Y:S02]  /*121e0*/  FFMA.FTZ R0, R0, R243, R224 ;  /* 0x000000f300007223 */ /* 0x000fe400000100e0 */
[----:B------:R-:W-:Y:S02]  /*121f0*/  FADD.FTZ R2, R193, R2 ;  /* 0x00000002c1027221 */ /* 0x000fe40000010000 */
[C---:B------:R-:W-:Y:S04]  /*12200*/  HMMA.16816.F32 R36, R152.reuse, R172, R36 ;  /* 0x000000ac9824723c */ /* 0x040fe80000001824 */
[----:B------:R2:W-:Y:S04]  /*12210*/  MUFU.EX2 R177, R20 ;  /* 0x0000001400b17308 */ /* 0x0005e80000000800 */
[C---:B------:R-:W-:Y:S01]  /*12220*/  HMMA.16816.F32 R40, R152.reuse, R174, R40 ;  /* 0x000000ae9828723c */ /* 0x040fe20000001828 */
[----:B------:R-:W2:Y:S05]  /*12230*/  LDSM.16.MT88.4 R172, [R200+0x12800] ;  /* 0x01280000c8ac783b */ /* 0x000eaa0000004200 */
[----:B------:R-:W2:Y:S02]  /*12240*/  MUFU.EX2 R176, R21 ;  /* 0x0000001500b07308 */ /* 0x000ea40000000800 */
        /* <DEDUP_REMOVED lines=8> */
[----:B------:R-:W3:Y:S07]  /*122d0*/  LDSM.16.MT88.4 R168, [R198+0x14800] ;  /* 0x01480000c6a8783b */ /* 0x000eee0000004200 */
[C---:B-----5:R-:W-:Y:S08]  /*122e0*/  HMMA.16816.F32 R68, R152.reuse, R160, R68 ;  /* 0x000000a09844723c */ /* 0x060ff00000001844 */
[C---:B------:R-:W-:Y:S01]  /*122f0*/  HMMA.16816.F32 R72, R152.reuse, R162, R72 ;  /* 0x000000a29848723c */ /* 0x040fe20000001848 */
[----:B------:R-:W5:Y:S07]  /*12300*/  LDSM.16.MT88.4 R160, [R200+0x14800] ;  /* 0x01480000c8a0783b */ /* 0x000f6e0000004200 */
[C---:B--2---:R-:W-:Y:S08]  /*12310*/  HMMA.16816.F32 R76, R152.reuse, R172, R76 ;  /* 0x000000ac984c723c */ /* 0x044ff0000000184c */
[C---:B------:R-:W-:Y:S01]  /*12320*/  HMMA.16816.F32 R80, R152.reuse, R174, R80 ;  /* 0x000000ae9850723c */ /* 0x040fe20000001850 */
[----:B------:R2:W-:Y:S07]  /*12330*/  MUFU.EX2 R175, R22 ;  /* 0x0000001600af7308 */ /* 0x0005ee0000000800 */
[C---:B-1----:R-:W-:Y:S03]  /*12340*/  HMMA.16816.F32 R84, R152.reuse, R156, R84 ;  /* 0x0000009c9854723c */ /* 0x042fe60000001854 */
[----:B------:R1:W1:Y:S05]  /*12350*/  MUFU.EX2 R174, R23 ;  /* 0x0000001700ae7308 */ /* 0x00026a0000000800 */
[C---:B------:R-:W-:Y:S01]  /*12360*/  HMMA.16816.F32 R88, R152.reuse, R158, R88 ;  /* 0x0000009e9858723c */ /* 0x040fe20000001858 */
[----:B------:R-:W1:Y:S07]  /*12370*/  LDSM.16.MT88.4 R156, [R199+0x14800] ;  /* 0x01480000c79c783b */ /* 0x000e6e0000004200 */
[C---:B----4-:R-:W-:Y:S08]  /*12380*/  HMMA.16816.F32 R92, R152.reuse, R164, R92 ;  /* 0x000000a4985c723c */ /* 0x050ff0000000185c */
[C---:B------:R-:W-:Y:S01]  /*12390*/  HMMA.16816.F32 R96, R152.reuse, R166, R96 ;  /* 0x000000a69860723c */ /* 0x040fe20000001860 */
[----:B------:R-:W4:Y:S07]  /*123a0*/  LDSM.16.MT88.4 R164, [R197+0x16800] ;  /* 0x01680000c5a4783b */ /* 0x000f2e0000004200 */
[C---:B---3--:R-:W-:Y:S07]  /*123b0*/  HMMA.16816.F32 R100, R152.reuse, R168, R100 ;  /* 0x000000a89864723c */ /* 0x048fee0000001864 */
[----:B------:R-:W-:Y:S01]  /*123c0*/  IMAD.WIDE.U32 R168, R149, -0x326172a9, RZ ;  /* 0xcd9e8d5795a87825 */ /* 0x000fe200078e00ff */
[C---:B------:R-:W-:Y:S04]  /*123d0*/  HMMA.16816.F32 R104, R152.reuse, R170, R104 ;  /* 0x000000aa9868723c */ /* 0x040fe80000001868 */
[----:B------:R-:W-:Y:S02]  /*123e0*/  LOP3.LUT R150, R169, UR7, R248, 0x96, !PT ;  /* 0x00000007a9967c12 */ /* 0x000fe4000f8e96f8 */
[----:B------:R-:W-:Y:S02]  /*123f0*/  LOP3.LUT R168, R233, UR8, R168, 0x96, !PT ;  /* 0x00000008e9a87c12 */ /* 0x000fe4000f8e96a8 */
[C---:B-----5:R-:W-:Y:S04]  /*12400*/  HMMA.16816.F32 R108, R152.reuse, R160, R108 ;  /* 0x000000a0986c723c */ /* 0x060fe8000000186c */
[----:B------:R-:W-:Y:S04]  /*12410*/  IMAD.WIDE.U32 R168, R168, -0x2daee0ad, RZ ;  /* 0xd2511f53a8a87825 */ /* 0x000fe800078e00ff */
[C---:B------:R-:W-:Y:S01]  /*12420*/  HMMA.16816.F32 R112, R152.reuse, R162, R112 ;  /* 0x000000a29870723c */ /* 0x040fe20000001870 */
[----:B------:R-:W3:Y:S03]  /*12430*/  LDSM.16.MT88.4 R160, [R198+0x16800] ;  /* 0x01680000c6a0783b */ /* 0x000ee60000004200 */
[----:B------:R-:W-:Y:S04]  /*12440*/  IMAD.WIDE.U32 R150, R150, -0x2daee0ad, RZ ;  /* 0xd2511f5396967825 */ /* 0x000fe800078e00ff */
[C---:B-1----:R-:W-:Y:S04]  /*12450*/  HMMA.16816.F32 R116, R152.reuse, R156, R116 ;  /* 0x0000009c9874723c */ /* 0x042fe80000001874 */
[----:B------:R-:W-:Y:S02]  /*12460*/  LOP3.LUT R149, R169, UR33, R150, 0x96, !PT ;  /* 0x00000021a9957c12 */ /* 0x000fe4000f8e9696 */
[----:B------:R-:W-:Y:S01]  /*12470*/  LOP3.LUT R151, R151, UR35, R244, 0x96, !PT ;  /* 0x0000002397977c12 */ /* 0x000fe2000f8e96f4 */
[----:B------:R-:W-:Y:S01]  /*12480*/  MUFU.EX2 R169, R31 ;  /* 0x0000001f00a97308 */ /* 0x000fe20000000800 */
[C---:B------:R-:W-:Y:S01]  /*12490*/  HMMA.16816.F32 R120, R152.reuse, R158, R120 ;  /* 0x0000009e9878723c */ /* 0x040fe20000001878 */
[----:B------:R-:W1:Y:S03]  /*124a0*/  LDSM.16.MT88.4 R156, [R200+0x16800] ;  /* 0x01680000c89c783b */ /* 0x000e660000004200 */
[----:B------:R-:W-:Y:S04]  /*124b0*/  IMAD.WIDE.U32 R150, R151, -0x326172a9, RZ ;  /* 0xcd9e8d5797967825 */ /* 0x000fe800078e00ff */
[C---:B----4-:R-:W-:Y:S04]  /*124c0*/  HMMA.16816.F32 R124, R152.reuse, R164, R124 ;  /* 0x000000a4987c723c */ /* 0x050fe8000000187c */
[----:B------:R-:W-:Y:S01]  /*124d0*/  IMAD.WIDE.U32 R170, R149, -0x326172a9, RZ ;  /* 0xcd9e8d5795aa7825 */ /* 0x000fe200078e00ff */
[----:B------:R-:W-:Y:S03]  /*124e0*/  LOP3.LUT R151, R151, UR34, R232, 0x96, !PT ;  /* 0x0000002297977c12 */ /* 0x000fe6000f8e96e8 */
[C---:B------:R-:W-:Y:S04]  /*124f0*/  HMMA.16816.F32 R128, R152.reuse, R166, R128 ;  /* 0x000000a69880723c */ /* 0x040fe80000001880 */
[----:B------:R-:W-:Y:S01]  /*12500*/  LOP3.LUT R149, R171, UR32, R150, 0x96, !PT ;  /* 0x00000020ab957c12 */ /* 0x000fe2000f8e9696 */
[----:B------:R-:W-:Y:S01]  /*12510*/  IMAD.WIDE.U32 R150, R151, -0x2daee0ad, RZ ;  /* 0xd2511f5397967825 */ /* 0x000fe200078e00ff */
[----:B------:R-:W-:Y:S02]  /*12520*/  MUFU.EX2 R171, R29 ;  /* 0x0000001d00ab7308 */ /* 0x000fe40000000800 */
[C---:B---3--:R-:W-:Y:S04]  /*12530*/  HMMA.16816.F32 R132, R152.reuse, R160, R132 ;  /* 0x000000a09884723c */ /* 0x048fe80000001884 */
[----:B------:R-:W-:Y:S04]  /*12540*/  IMAD.WIDE.U32 R172, R149, -0x2daee0ad, RZ ;  /* 0xd2511f5395ac7825 */ /* 0x000fe800078e00ff */
[C---:B------:R-:W-:Y:S01]  /*12550*/  HMMA.16816.F32 R136, R152.reuse, R162, R136 ;  /* 0x000000a29888723c */ /* 0x040fe20000001888 */
[----:B------:R-:W-:Y:S03]  /*12560*/  LDSM.16.MT88.4 R160, [R197+0x11000] ;  /* 0x01100000c5a0783b */ /* 0x000fe60000004200 */
[----:B------:R-:W-:Y:S02]  /*12570*/  LOP3.LUT R24, R173, UR16, R150, 0x96, !PT ;  /* 0x00000010ad187c12 */ /* 0x000fe4000f8e9696 */
[----:B------:R-:W-:Y:S01]  /*12580*/  LOP3.LUT R150, R151, UR31, R168, 0x96, !PT ;  /* 0x0000001f97967c12 */ /* 0x000fe2000f8e96a8 */
[----:B------:R3:W-:Y:S01]  /*12590*/  MUFU.EX2 R173, R28 ;  /* 0x0000001c00ad7308 */ /* 0x0007e20000000800 */
[C---:B-1----:R-:W-:Y:S04]  /*125a0*/  HMMA.16816.F32 R140, R152.reuse, R156, R140 ;  /* 0x0000009c988c723c */ /* 0x042fe8000000188c */
[----:B------:R-:W-:Y:S04]  /*125b0*/  IMAD.WIDE.U32 R24, R24, -0x326172a9, RZ ;  /* 0xcd9e8d5718187825 */ /* 0x000fe800078e00ff */
[C---:B------:R-:W-:Y:S01]  /*125c0*/  HMMA.16816.F32 R16, R152.reuse, R158, R16 ;  /* 0x0000009e9810723c */ /* 0x040fe20000001810 */
[----:B------:R-:W-:Y:S01]  /*125d0*/  LDSM.16.MT88.4 R156, [R198+0x11000] ;  /* 0x01100000c69c783b */ /* 0x000fe20000004200 */
[----:B------:R1:W-:Y:S02]  /*125e0*/  MUFU.EX2 R168, R30 ;  /* 0x0000001e00a87308 */ /* 0x0003e40000000800 */
[----:B------:R-:W-:Y:S01]  /*125f0*/  LOP3.LUT R26, R24, 0xffff, RZ, 0xc0, !PT ;  /* 0x0000ffff181a7812 */ /* 0x000fe200078ec0ff */
[----:B------:R-:W-:Y:S01]  /*12600*/  IMAD.WIDE.U32 R166, R150, -0x326172a9, RZ ;  /* 0xcd9e8d5796a67825 */ /* 0x000fe200078e00ff */
[----:B------:R-:W-:Y:S02]  /*12610*/  LOP3.LUT R150, R24, 0xff, RZ, 0xc0, !PT ;  /* 0x000000ff18967812 */ /* 0x000fe400078ec0ff */
[----:B------:R-:W-:Y:S04]  /*12620*/  SHF.R.U32.HI R26, RZ, 0x8, R26 ;  /* 0x00000008ff1a7819 */ /* 0x000fe8000001161a */
[--C-:B------:R-:W-:Y:S02]  /*12630*/  SHF.R.U32.HI R151, RZ, 0x10, R24.reuse ;  /* 0x00000010ff977819 */ /* 0x100fe40000011618 */
[----:B------:R-:W-:Y:S02]  /*12640*/  SHF.R.U32.HI R164, RZ, 0x18, R24 ;  /* 0x00000018ffa47819 */ /* 0x000fe40000011618 */
[----:B------:R-:W-:Y:S02]  /*12650*/  LOP3.LUT R149, R25, UR6, R166, 0x96, !PT ;  /* 0x0000000619957c12 */ /* 0x000fe4000f8e96a6 */
[----:B------:R-:W-:Y:S02]  /*12660*/  PRMT R165, R150, 0x5410, R26 ;  /* 0x0000541096a57816 */ /* 0x000fe4000000001a */
[----:B------:R-:W4:Y:S01]  /*12670*/  LDSM.16.MT88.4 R24, [R199+0x16800] ;  /* 0x01680000c718783b */ /* 0x000f220000004200 */
[----:B------:R-:W-:Y:S02]  /*12680*/  LOP3.LUT R20, R151, 0xff, RZ, 0xc0, !PT ;  /* 0x000000ff97147812 */ /* 0x000fe400078ec0ff */
[--C-:B------:R-:W-:Y:S01]  /*12690*/  SHF.R.U32.HI R150, RZ, 0x10, R149.reuse ;  /* 0x00000010ff967819 */ /* 0x100fe20000011695 */
[--C-:B--2---:R-:W-:Y:S01]  /*126a0*/  HSET2.LE.AND R22, R165, R251.reuse, PT ;  /* 0x000000fba5167233 */ /* 0x104fe20003803000 */
[----:B------:R-:W-:Y:S02]  /*126b0*/  PRMT R164, R20, 0x5410, R164 ;  /* 0x0000541014a47816 */ /* 0x000fe400000000a4 */
[C---:B------:R-:W-:Y:S02]  /*126c0*/  LOP3.LUT R20, R149.reuse, 0xffff, RZ, 0xc0, !PT ;  /* 0x0000ffff95147812 */ /* 0x040fe400078ec0ff */
[----:B------:R-:W-:Y:S01]  /*126d0*/  LOP3.LUT R151, R149, 0xff, RZ, 0xc0, !PT ;  /* 0x000000ff95977812 */ /* 0x000fe200078ec0ff */
[--C-:B------:R-:W-:Y:S01]  /*126e0*/  HSET2.LE.AND R23, R164, R251.reuse, PT ;  /* 0x000000fba4177233 */ /* 0x100fe20003803000 */
[----:B------:R-:W-:Y:S02]  /*126f0*/  SHF.R.U32.HI R21, RZ, 0x8, R20 ;  /* 0x00000008ff157819 */ /* 0x000fe40000011614 */
[----:B------:R-:W-:Y:S02]  /*12700*/  LOP3.LUT R20, R150, 0xff, RZ, 0xc0, !PT ;  /* 0x000000ff96147812 */ /* 0x000fe400078ec0ff */
[----:B------:R-:W-:Y:S02]  /*12710*/  SHF.R.U32.HI R149, RZ, 0x18, R149 ;  /* 0x00000018ff957819 */ /* 0x000fe40000011695 */
[----:B------:R-:W-:Y:S02]  /*12720*/  PRMT R151, R151, 0x5410, R21 ;  /* 0x0000541097977816 */ /* 0x000fe40000000015 */
[----:B------:R-:W-:Y:S02]  /*12730*/  PRMT R149, R20, 0x5410, R149 ;  /* 0x0000541014957816 */ /* 0x000fe40000000095 */
[----:B------:R-:W-:Y:S02]  /*12740*/  F2FP.PACK_AB R20, R182, R183 ;  /* 0x000000b7b614723e */ /* 0x000fe400000000ff */
[----:B------:R-:W-:Y:S01]  /*12750*/  F2FP.PACK_AB R21, R178, R179 ;  /* 0x000000b3b215723e */ /* 0x000fe200000000ff */
[--C-:B------:R-:W-:Y:S01]  /*12760*/  HSET2.LE.AND R149, R149, R251.reuse, PT ;  /* 0x000000fb95957233 */ /* 0x100fe20003803000 */
[----:B------:R-:W-:Y:S01]  /*12770*/  LOP3.LUT R22, R22, R20, RZ, 0xc0, !PT ;  /* 0x0000001416167212 */ /* 0x000fe200078ec0ff */
[--C-:B------:R-:W-:Y:S01]  /*12780*/  HSET2.LE.AND R20, R151, R251.reuse, PT ;  /* 0x000000fb97147233 */ /* 0x100fe20003803000 */
[----:B------:R-:W-:Y:S01]  /*12790*/  LOP3.LUT R23, R23, R21, RZ, 0xc0, !PT ;  /* 0x0000001517177212 */ /* 0x000fe200078ec0ff */
[----:B------:R2:W5:Y:S01]  /*127a0*/  MUFU.EX2 R151, R32 ;  /* 0x0000002000977308 */ /* 0x0005620000000800 */
[----:B------:R-:W-:Y:S02]  /*127b0*/  F2FP.PACK_AB R21, R176, R177 ;  /* 0x000000b1b015723e */ /* 0x000fe400000000ff */
[----:B------:R-:W-:Y:S02]  /*127c0*/  F2FP.PACK_AB R150, R174, R175 ;  /* 0x000000afae96723e */ /* 0x000fe400000000ff */
[----:B------:R-:W-:Y:S02]  /*127d0*/  LOP3.LUT R20, R20, R21, RZ, 0xc0, !PT ;  /* 0x0000001514147212 */ /* 0x000fe400078ec0ff */
[----:B------:R-:W-:Y:S03]  /*127e0*/  LOP3.LUT R21, R149, R150, RZ, 0xc0, !PT ;  /* 0x0000009695157212 */ /* 0x000fe600078ec0ff */
[----:B------:R1:W1:Y:S01]  /*127f0*/  MUFU.EX2 R150, R34 ;  /* 0x0000002200967308 */ /* 0x0002620000000800 */
[C---:B----4-:R-:W-:Y:S08]  /*12800*/  HMMA.16816.F32 R144, R152.reuse, R24, R144 ;  /* 0x000000189890723c */ /* 0x050ff00000001890 */
[----:B------:R-:W-:Y:S01]  /*12810*/  HMMA.16816.F32 R12, R152, R26, R12 ;  /* 0x0000001a980c723c */ /* 0x000fe2000000180c */
[----:B------:R-:W4:Y:S07]  /*12820*/  LDSM.16.MT88.4 R24, [R200+0x11000] ;  /* 0x01100000c818783b */ /* 0x000f2e0000004200 */
[C---:B------:R-:W-:Y:S01]  /*12830*/  HMMA.16816.F32 R4, R20.reuse, R160, R4 ;  /* 0x000000a01404723c */ /* 0x040fe20000001804 */
[----:B------:R-:W1:Y:S07]  /*12840*/  LDSM.16.MT88.4 R152, [R199+0x11000] ;  /* 0x01100000c798783b */ /* 0x000e6e0000004200 */
[C---:B------:R-:W-:Y:S01]  /*12850*/  HMMA.16816.F32 R8, R20.reuse, R162, R8 ;  /* 0x000000a21408723c */ /* 0x040fe20000001808 */
[----:B------:R-:W1:Y:S07]  /*12860*/  LDSM.16.MT88.4 R160, [R197+0x13000] ;  /* 0x01300000c5a0783b */ /* 0x000e6e0000004200 */
        /* <DEDUP_REMOVED lines=35> */
[----:B------:R-:W-:Y:S07]  /*12aa0*/  LDSM.16.MT88.4 R160, [R200+0x17800] ;  /* 0x01780000c8a0783b */ /* 0x000fee0000004200 */
[C---:B--2---:R-:W-:Y:S07]  /*12ab0*/  HMMA.16816.F32 R132, R20.reuse, R24, R132 ;  /* 0x000000181484723c */ /* 0x044fee0000001884 */
[----:B------:R-:W-:Y:S01]  /*12ac0*/  LOP3.LUT R24, R167, UR29, R170, 0x96, !PT ;  /* 0x0000001da7187c12 */ /* 0x000fe2000f8e96aa */
[C---:B------:R-:W-:Y:S04]  /*12ad0*/  HMMA.16816.F32 R136, R20.reuse, R26, R136 ;  /* 0x0000001a1488723c */ /* 0x040fe80000001888 */
[----:B------:R-:W-:Y:S04]  /*12ae0*/  IMAD.WIDE.U32 R24, R24, -0x2daee0ad, RZ ;  /* 0xd2511f5318187825 */ /* 0x000fe800078e00ff */
[C---:B------:R-:W-:Y:S04]  /*12af0*/  HMMA.16816.F32 R140, R20.reuse, R156, R140 ;  /* 0x0000009c148c723c */ /* 0x040fe8000000188c */
[----:B------:R-:W-:Y:S02]  /*12b00*/  LOP3.LUT R28, R25, UR11, R172, 0x96, !PT ;  /* 0x0000000b191c7c12 */ /* 0x000fe4000f8e96ac */
[C---:B------:R-:W-:Y:S02]  /*12b10*/  LOP3.LUT R31, R24.reuse, 0xffff, RZ, 0xc0, !PT ;  /* 0x0000ffff181f7812 */ /* 0x040fe400078ec0ff */
[C---:B------:R-:W-:Y:S01]  /*12b20*/  HMMA.16816.F32 R16, R20.reuse, R158, R16 ;  /* 0x0000009e1410723c */ /* 0x040fe20000001810 */
[----:B------:R-:W2:Y:S03]  /*12b30*/  LDSM.16.MT88.4 R156, [R197+0x11800] ;  /* 0x01180000c59c783b */ /* 0x000ea60000004200 */
[--C-:B------:R-:W-:Y:S02]  /*12b40*/  SHF.R.U32.HI R30, RZ, 0x10, R24.reuse ;  /* 0x00000010ff1e7819 */ /* 0x100fe40000011618 */
[----:B------:R-:W-:Y:S02]  /*12b50*/  LOP3.LUT R166, R24, 0xff, RZ, 0xc0, !PT ;  /* 0x000000ff18a67812 */ /* 0x000fe400078ec0ff */
[C---:B-1----:R-:W-:Y:S04]  /*12b60*/  HMMA.16816.F32 R144, R20.reuse, R152, R144 ;  /* 0x000000981490723c */ /* 0x042fe80000001890 */
[----:B------:R-:W-:Y:S02]  /*12b70*/  SHF.R.U32.HI R149, RZ, 0x18, R24 ;  /* 0x00000018ff957819 */ /* 0x000fe40000011618 */
[----:B------:R-:W-:Y:S01]  /*12b80*/  LOP3.LUT R29, R28, 0xffff, RZ, 0xc0, !PT ;  /* 0x0000ffff1c1d7812 */ /* 0x000fe200078ec0ff */
[----:B------:R-:W1:Y:S01]  /*12b90*/  LDSM.16.MT88.4 R24, [R198+0x11800] ;  /* 0x01180000c618783b */ /* 0x000e620000004200 */
[----:B------:R-:W-:Y:S04]  /*12ba0*/  HMMA.16816.F32 R12, R20, R154, R12 ;  /* 0x0000009a140c723c */ /* 0x000fe8000000180c */
[--C-:B------:R-:W-:Y:S02]  /*12bb0*/  SHF.R.U32.HI R32, RZ, 0x10, R28.reuse ;  /* 0x00000010ff207819 */ /* 0x100fe4000001161c */
[----:B------:R-:W-:Y:S01]  /*12bc0*/  SHF.R.U32.HI R31, RZ, 0x8, R31 ;  /* 0x00000008ff1f7819 */ /* 0x000fe2000001161f */
[----:B------:R-:W-:Y:S01]  /*12bd0*/  LDSM.16.MT88.4 R20, [R199+0x11800] ;  /* 0x01180000c714783b */ /* 0x000fe20000004200 */
[----:B------:R-:W-:Y:S04]  /*12be0*/  LOP3.LUT R30, R30, 0xff, RZ, 0xc0, !PT ;  /* 0x000000ff1e1e7812 */ /* 0x000fe800078ec0ff */
[----:B------:R-:W-:Y:S02]  /*12bf0*/  LOP3.LUT R35, R28, 0xff, RZ, 0xc0, !PT ;  /* 0x000000ff1c237812 */ /* 0x000fe400078ec0ff */
        /* <DEDUP_REMOVED lines=9> */
[----:B-----5:R-:W-:Y:S01]  /*12c90*/  F2FP.PACK_AB R34, R180, R151 ;  /* 0x00000097b422723e */ /* 0x020fe200000000ff */
[--C-:B------:R-:W-:Y:S01]  /*12ca0*/  HSET2.LE.AND R164, R33, R251.reuse, PT ;  /* 0x000000fb21a47233 */ /* 0x100fe20003803000 */
[----:B------:R-:W-:Y:S01]  /*12cb0*/  F2FP.PACK_AB R33, R169, R168 ;  /* 0x000000a8a921723e */ /* 0x000fe200000000ff */
[----:B------:R-:W-:Y:S01]  /*12cc0*/  HSET2.LE.AND R165, R32, R251, PT ;  /* 0x000000fb20a57233 */ /* 0x000fe20003803000 */
[----:B------:R-:W-:Y:S01]  /*12cd0*/  F2FP.PACK_AB R32, R171, R173 ;  /* 0x000000adab20723e */ /* 0x000fe200000000ff */
[----:B------:R-:W3:Y:S01]  /*12ce0*/  LDSM.16.MT88.4 R28, [R200+0x11800] ;  /* 0x01180000c81c783b */ /* 0x000ee20000004200 */
[----:B------:R-:W-:Y:S02]  /*12cf0*/  F2FP.PACK_AB R35, R181, R150 ;  /* 0x00000096b523723e */ /* 0x000fe400000000ff */
[----:B------:R-:W-:Y:S02]  /*12d00*/  LOP3.LUT R164, R164, R32, RZ, 0xc0, !PT ;  /* 0x00000020a4a47212 */ /* 0x000fe400078ec0ff */
[----:B------:R-:W-:Y:S02]  /*12d10*/  LOP3.LUT R165, R165, R33, RZ, 0xc0, !PT ;  /* 0x00000021a5a57212 */ /* 0x000fe400078ec0ff */
[----:B------:R-:W-:Y:S02]  /*12d20*/  LOP3.LUT R166, R166, R34, RZ, 0xc0, !PT ;  /* 0x00000022a6a67212 */ /* 0x000fe400078ec0ff */
[----:B------:R-:W-:Y:S02]  /*12d30*/  LOP3.LUT R167, R167, R35, RZ, 0xc0, !PT ;  /* 0x00000023a7a77212 */ /* 0x000fe400078ec0ff */
[----:B------:R-:W-:Y:S01]  /*12d40*/  LDSM.16.MT88.4 R32, [R199+0x13800] ;  /* 0x01380000c720783b */ /* 0x000fe20000004200 */
[----:B------:R-:W-:Y:S04]  /*12d50*/  MOV R149, R3 ;  /* 0x0000000300957202 */ /* 0x000fe80000000f00 */
[C---:B--2---:R-:W-:Y:S03]  /*12d60*/  HMMA.16816.F32 R152, R164.reuse, R156, R4 ;  /* 0x0000009ca498723c */ /* 0x044fe60000001804 */
[----:B------:R-:W2:Y:S05]  /*12d70*/  LDSM.16.MT88.4 R4, [R197+0x13800] ;  /* 0x01380000c504783b */ /* 0x000eaa0000004200 */
[C---:B------:R-:W-:Y:S03]  /*12d80*/  HMMA.16816.F32 R156, R164.reuse, R158, R8 ;  /* 0x0000009ea49c723c */ /* 0x040fe60000001808 */
[----:B------:R-:W4:Y:S05]  /*12d90*/  LDSM.16.MT88.4 R8, [R198+0x13800] ;  /* 0x01380000c608783b */ /* 0x000f2a0000004200 */
        /* <DEDUP_REMOVED lines=21> */
[C---:B---3--:R-:W-:Y:S08]  /*12ef0*/  HMMA.16816.F32 R92, R164.reuse, R28, R92 ;  /* 0x0000001ca45c723c */ /* 0x048ff0000000185c */
[C---:B------:R-:W-:Y:S08]  /*12f00*/  HMMA.16816.F32 R96, R164.reuse, R30, R96 ;  /* 0x0000001ea460723c */ /* 0x040ff00000001860 */
[C---:B--2---:R-:W-:Y:S08]  /*12f10*/  HMMA.16816.F32 R100, R164.reuse, R4, R100 ;  /* 0x00000004a464723c */ /* 0x044ff00000001864 */
[C---:B------:R-:W-:Y:S01]  /*12f20*/  HMMA.16816.F32 R104, R164.reuse, R6, R104 ;  /* 0x00000006a468723c */ /* 0x040fe20000001868 */
[----:B------:R-:W2:Y:S07]  /*12f30*/  LDSM.16.MT88.4 R4, [R199+0x17800] ;  /* 0x01780000c704783b */ /* 0x000eae0000004200 */
[C---:B----4-:R-:W-:Y:S07]  /*12f40*/  HMMA.16816.F32 R108, R164.reuse, R8, R108 ;  /* 0x00000008a46c723c */ /* 0x050fee000000186c */
[----:B------:R-:W-:Y:S01]  /*12f50*/  FADD.FTZ R8, R195, R0 ;  /* 0x00000000c3087221 */ /* 0x000fe20000010000 */
[C---:B------:R-:W-:Y:S04]  /*12f60*/  HMMA.16816.F32 R112, R164.reuse, R10, R112 ;  /* 0x0000000aa470723c */ /* 0x040fe80000001870 */
[----:B------:R-:W-:Y:S02]  /*12f70*/  FADD.FTZ R0, R226, R2 ;  /* 0x00000002e2007221 */ /* 0x000fe40000010000 */
[----:B------:R-:W-:Y:S02]  /*12f80*/  FADD.FTZ R2, R228, R8 ;  /* 0x00000008e4027221 */ /* 0x000fe40000010000 */
[C---:B------:R-:W-:Y:S04]  /*12f90*/  HMMA.16816.F32 R116, R164.reuse, R20, R116 ;  /* 0x00000014a474723c */ /* 0x040fe80000001874 */
[----:B------:R-:W-:Y:S02]  /*12fa0*/  FADD.FTZ R0, R225, R0 ;  /* 0x00000000e1007221 */ /* 0x000fe40000010000 */
[----:B------:R-:W-:Y:S02]  /*12fb0*/  FADD.FTZ R2, R227, R2 ;  /* 0x00000002e3027221 */ /* 0x000fe40000010000 */
[C---:B------:R-:W-:Y:S04]  /*12fc0*/  HMMA.16816.F32 R120, R164.reuse, R22, R120 ;  /* 0x00000016a478723c */ /* 0x040fe80000001878 */
[----:B------:R-:W-:Y:S02]  /*12fd0*/  FADD.FTZ R0, R185, R0 ;  /* 0x00000000b9007221 */ /* 0x000fe40000010000 */
[----:B------:R-:W-:Y:S02]  /*12fe0*/  FADD.FTZ R2, R188, R2 ;  /* 0x00000002bc027221 */ /* 0x000fe40000010000 */
[C---:B-1----:R-:W-:Y:S04]  /*12ff0*/  HMMA.16816.F32 R124, R164.reuse, R24, R124 ;  /* 0x00000018a47c723c */ /* 0x042fe8000000187c */
[----:B------:R-:W-:Y:S02]  /*13000*/  FADD.FTZ R0, R184, R0 ;  /* 0x00000000b8007221 */ /* 0x000fe40000010000 */
[----:B------:R-:W-:Y:S02]  /*13010*/  FADD.FTZ R2, R187, R2 ;  /* 0x00000002bb027221 */ /* 0x000fe40000010000 */
[C---:B------:R-:W-:Y:S04]  /*13020*/  HMMA.16816.F32 R128, R164.reuse, R26, R128 ;  /* 0x0000001aa480723c */ /* 0x040fe80000001880 */
[----:B------:R-:W-:Y:S02]  /*13030*/  FADD.FTZ R0, R190, R0 ;  /* 0x00000000be007221 */ /* 0x000fe40000010000 */
[----:B------:R-:W-:Y:S02]  /*13040*/  FADD.FTZ R2, R192, R2 ;  /* 0x00000002c0027221 */ /* 0x000fe40000010000 */
[C---:B-----5:R-:W-:Y:S04]  /*13050*/  HMMA.16816.F32 R132, R164.reuse, R32, R132 ;  /* 0x00000020a484723c */ /* 0x060fe80000001884 */
        /* <DEDUP_REMOVED lines=11> */
[----:B------:R-:W-:Y:S01]  /*13110*/  FADD.FTZ R0, R178, R0 ;  /* 0x00000000b2007221 */ /* 0x000fe20000010000 */
[C---:B--2---:R-:W-:Y:S03]  /*13120*/  HMMA.16816.F32 R144, R164.reuse, R4, R144 ;  /* 0x00000004a490723c */ /* 0x044fe60000001890 */
[----:B------:R-:W-:Y:S02]  /*13130*/  FADD.FTZ R2, R182, R2 ;  /* 0x00000002b6027221 */ /* 0x000fe40000010000 */
[----:B------:R-:W-:Y:S02]  /*13140*/  FADD.FTZ R0, R168, R0 ;  /* 0x00000000a8007221 */ /* 0x000fe40000010000 */
[----:B------:R-:W-:Y:S01]  /*13150*/  FADD.FTZ R2, R173, R2 ;  /* 0x00000002ad027221 */ /* 0x000fe20000010000 */
[----:B------:R-:W-:Y:S04]  /*13160*/  HMMA.16816.F32 R164, R164, R6, R12 ;  /* 0x00000006a4a4723c */ /* 0x000fe8000000180c */
[----:B------:R-:W-:Y:S02]  /*13170*/  FADD.FTZ R0, R169, R0 ;  /* 0x00000000a9007221 */ /* 0x000fe40000010000 */
[----:B------:R-:W-:Y:S02]  /*13180*/  FADD.FTZ R2, R171, R2 ;  /* 0x00000002ab027221 */ /* 0x000fe40000010000 */
[----:B------:R-:W-:Y:S01]  /*13190*/  FADD.FTZ R0, R150, R0 ;  /* 0x0000000096007221 */ /* 0x000fe20000010000 */
[----:B------:R-:W-:Y:S03]  /*131a0*/  MOV R150, R148 ;  /* 0x0000009400967202 */ /* 0x000fe60000000f00 */
[----:B------:R-:W-:Y:S02]  /*131b0*/  FADD.FTZ R2, R151, R2 ;  /* 0x0000000297027221 */ /* 0x000fe40000010000 */
[----:B------:R-:W-:Y:S02]  /*131c0*/  FADD.FTZ R250, R181, R0 ;  /* 0x00000000b5fa7221 */ /* 0x000fe40000010000 */
[----:B------:R-:W-:Y:S01]  /*131d0*/  FADD.FTZ R243, R180, R2 ;  /* 0x00000002b4f37221 */ /* 0x000fe20000010000 */
[----:B------:R-:W-:-:S05]  /*131e0*/  @P0 BRA `(.L_x_439) ;  /* 0xffffbaf000000947 */ /* 0x000fca000383ffff */
.L_x_438:
[----:B------:R-:W1:Y:S01]  /*131f0*/  SHFL.BFLY PT, R2, R243, 0x2, 0x1f ;  /* 0x0c401f00f3027f89 */ /* 0x000e6200000e0000 */
[----:B------:R-:W2:Y:S01]  /*13200*/  S2UR UR6, SR_CTAID.Y ;  /* 0x00000000000679c3 */ /* 0x000ea20000002600 */
[----:B------:R-:W-:Y:S01]  /*13210*/  UISETP.NE.AND UP0, UPT, UR13, -0x1, UPT ;  /* 0xffffffff0d00788c */ /* 0x000fe2000bf05270 */
[----:B------:R-:W-:Y:S01]  /*13220*/  BSSY B0, `(.L_x_442) ;  /* 0x0000196000007945 */ /* 0x000fe20003800000 */
[----:B------:R-:W3:Y:S01]  /*13230*/  SHFL.BFLY PT, R0, R250, 0x2, 0x1f ;  /* 0x0c401f00fa007f89 */ /* 0x000ee200000e0000 */
[----:B------:R-:W-:-:S02]  /*13240*/  ULDC.64 UR4, c[0x0][0x1e8] ;  /* 0x00007a0000047ab9 */ /* 0x000fc40000000a00 */
[----:B------:R-:W-:Y:S01]  /*13250*/  ULDC.U8 UR9, c[0x0][0x328] ;  /* 0x0000ca0000097ab9 */ /* 0x000fe20000000000 */
[----:B------:R-:W4:Y:S01]  /*13260*/  S2R R173, SR_TID.X ;  /* 0x0000000000ad7919 */ /* 0x000f220000002100 */
[----:B------:R-:W-:Y:S01]  /*13270*/  UISETP.NE.AND UP3, UPT, UR9, URZ, UPT ;  /* 0x0000003f0900728c */ /* 0x000fe2000bf65270 */
[----:B------:R-:W4:Y:S01]  /*13280*/  S2UR UR10, SR_CTAID.Z ;  /* 0x00000000000a79c3 */ /* 0x000f220000002700 */
[----:B------:R-:W-:Y:S02]  /*13290*/  ULDC UR8, c[0x0][0x214] ;  /* 0x0000850000087ab9 */ /* 0x000fe40000000800 */
[----:B------:R-:W-:-:S04]  /*132a0*/  @UP0 UIMAD.WIDE.U32 UR18, UR13, UR4, URZ ;  /* 0x000000040d1202a5 */ /* 0x000fc8000f8e003f */
[----:B------:R-:W-:-:S03]  /*132b0*/  @UP0 UIMAD UR7, UR13, UR5, UR19 ;  /* 0x000000050d0702a4 */ /* 0x000fc6000f8e0213 */
[----:B------:R-:W-:Y:S01]  /*132c0*/  ULDC.64 UR4, c[0x0][0x1e0] ;  /* 0x0000780000047ab9 */ /* 0x000fe20000000a00 */
[----:B-1----:R-:W-:Y:S01]  /*132d0*/  FADD.FTZ R2, R2, R243 ;  /* 0x000000f302027221 */ /* 0x002fe20000010000 */
[----:B--2---:R-:W-:Y:S02]  /*132e0*/  @!UP0 USHF.R.S32.HI UR12, URZ, 0x1f, UR6 ;  /* 0x0000001f3f0c8899 */ /* 0x004fe40008011406 */
[----:B------:R-:W-:Y:S01]  /*132f0*/  @!UP0 UIMAD.WIDE.U32 UR20, UR6, UR4, URZ ;  /* 0x00000004061482a5 */ /* 0x000fe2000f8e003f */
[----:B---3--:R-:W-:Y:S01]  /*13300*/  FADD.FTZ R0, R0, R250 ;  /* 0x000000fa00007221 */ /* 0x008fe20000010000 */
[----:B------:R-:W1:Y:S01]  /*13310*/  SHFL.BFLY PT, R5, R2, 0x1, 0x1f ;  /* 0x0c201f0002057f89 */ /* 0x000e6200000e0000 */
[----:B------:R-:W-:Y:S01]  /*13320*/  @!UP0 UIMAD UR12, UR12, UR4, URZ ;  /* 0x000000040c0c82a4 */ /* 0x000fe2000f8e023f */
[----:B----4-:R-:W-:Y:S02]  /*13330*/  SHF.R.S32.HI R174, RZ, 0x1f, R173 ;  /* 0x0000001fffae7819 */ /* 0x010fe400000114ad */
[----:B------:R-:W2:Y:S01]  /*13340*/  SHFL.BFLY PT, R4, R0, 0x1, 0x1f ;  /* 0x0c201f0000047f89 */ /* 0x000ea200000e0000 */
[----:B------:R-:W-:Y:S01]  /*13350*/  ULDC.U8 UR4, c[0x0][0x329] ;  /* 0x0000ca4000047ab9 */ /* 0x000fe20000000000 */
[----:B------:R-:W-:Y:S01]  /*13360*/  LEA.HI R172, R174, R173, RZ, 0x2 ;  /* 0x000000adaeac7211 */ /* 0x000fe200078f10ff */
[----:B------:R-:W-:-:S02]  /*13370*/  UISETP.NE.AND UP2, UPT, UR4, URZ, UPT ;  /* 0x0000003f0400728c */ /* 0x000fc4000bf45270 */
[----:B------:R-:W-:Y:S01]  /*13380*/  UISETP.EQ.AND UP3, UPT, UR4, URZ, UP3 ;  /* 0x0000003f0400728c */ /* 0x000fe20009f62270 */
[----:B-----5:R-:W-:Y:S01]  /*13390*/  SHF.R.S32.HI R17, RZ, 0x2, R172 ;  /* 0x00000002ff117819 */ /* 0x020fe200000114ac */
[----:B------:R-:W-:Y:S02]  /*133a0*/  @!UP0 UIMAD UR12, UR6, UR5, UR12 ;  /* 0x00000005060c82a4 */ /* 0x000fe4000f8e020c */
[----:B------:R-:W-:Y:S02]  /*133b0*/  ULDC UR4, c[0x0][0x1c0] ;  /* 0x0000700000047ab9 */ /* 0x000fe40000000800 */
[----:B------:R-:W-:Y:S02]  /*133c0*/  ULDC UR5, c[0x0][0x234] ;  /* 0x00008d0000057ab9 */ /* 0x000fe40000000800 */
[----:B------:R-:W-:Y:S02]  /*133d0*/  @!UP0 UIADD3 UR7, UR21, UR12, URZ ;  /* 0x0000000c15078290 */ /* 0x000fe4000fffe03f */
[----:B------:R-:W-:Y:S01]  /*133e0*/  @!UP2 UISETP.NE.AND UP1, UPT, UR9, URZ, UPT ;  /* 0x0000003f0900a28c */ /* 0x000fe2000bf25270 */
[----:B------:R-:W3:Y:S01]  /*133f0*/  S2UR UR9, SR_CTAID.X ;  /* 0x00000000000979c3 */ /* 0x000ee20000002500 */
[----:B------:R-:W-:Y:S01]  /*13400*/  @UP2 ULDC UR11, c[0x0][0x210] ;  /* 0x00008400000b2ab9 */ /* 0x000fe20000000800 */
[----:B-1----:R-:W-:Y:S01]  /*13410*/  FADD.FTZ R149, R2, R5 ;  /* 0x0000000502957221 */ /* 0x002fe20000010000 */
[----:B------:R-:W-:Y:S01]  /*13420*/  MOV R2, 0x3f800000 ;  /* 0x3f80000000027802 */ /* 0x000fe20000000f00 */
[----:B------:R-:W-:Y:S01]  /*13430*/  @UP2 UIMAD UR11, UR11, UR8, URZ ;  /* 0x000000080b0b22a4 */ /* 0x000fe2000f8e023f */
[----:B--2---:R-:W-:-:S02]  /*13440*/  FADD.FTZ R150, R0, R4 ;  /* 0x0000000400967221 */ /* 0x004fc40000010000 */
[----:B------:R-:W-:Y:S01]  /*13450*/  FSETP.NE.FTZ.AND P4, PT, R149, RZ, PT ;  /* 0x000000ff9500720b */ /* 0x000fe20003f95000 */
[----:B------:R-:W-:Y:S01]  /*13460*/  @!UP2 USEL UR11, UR8, UR5, !UP1 ;  /* 0x00000005080ba287 */ /* 0x000fe2000c800000 */
[----:B------:R-:W-:Y:S01]  /*13470*/  MOV R0, 0x3f800000 ;  /* 0x3f80000000007802 */ /* 0x000fe20000000f00 */
[----:B------:R-:W-:Y:S01]  /*13480*/  @UP2 UMOV UR15, 0x1 ;  /* 0x00000001000f2882 */ /* 0x000fe20000000000 */
[----:B------:R-:W-:Y:S01]  /*13490*/  FSETP.NE.FTZ.AND P3, PT, R150, RZ, PT ;  /* 0x000000ff9600720b */ /* 0x000fe20003f75000 */
[----:B------:R-:W-:Y:S01]  /*134a0*/  @!UP2 UIMAD UR15, UR11, UR4, URZ ;  /* 0x000000040b0fa2a4 */ /* 0x000fe2000f8e023f */
[----:B------:R-:W-:Y:S01]  /*134b0*/  SHF.R.S32.HI R4, RZ, 0x1f, R172 ;  /* 0x0000001fff047819 */ /* 0x000fe200000114ac */
[----:B------:R-:W-:Y:S02]  /*134c0*/  @UP3 UIMAD UR19, UR6, UR8, URZ ;  /* 0x00000008061332a4 */ /* 0x000fe4000f8e023f */
[----:B------:R-:W-:Y:S01]  /*134d0*/  @UP2 ULDC UR16, c[0x0][0x210] ;  /* 0x0000840000102ab9 */ /* 0x000fe20000000800 */
[----:B------:R-:W-:Y:S01]  /*134e0*/  LEA.HI R4, R4, R17, RZ, 0x3 ;  /* 0x0000001104047211 */ /* 0x000fe200078f18ff */
[----:B------:R-:W-:-:S02]  /*134f0*/  UIMAD UR4, UR6, UR15, URZ ;  /* 0x0000000f060472a4 */ /* 0x000fc4000f8e023f */
[----:B------:R-:W1:Y:S01]  /*13500*/  @P4 MUFU.RCP R2, R149 ;  /* 0x0000009500024308 */ /* 0x000e620000001000 */
[----:B------:R-:W-:Y:S01]  /*13510*/  LOP3.LUT R4, R4, 0xfffffff8, RZ, 0xc0, !PT ;  /* 0xfffffff804047812 */ /* 0x000fe200078ec0ff */
[----:B------:R-:W-:Y:S02]  /*13520*/  @!UP2 UMOV UR16, 0x1 ;  /* 0x000000010010a882 */ /* 0x000fe40000000000 */
[----:B------:R-:W-:Y:S01]  /*13530*/  @UP3 USEL UR19, UR19, UR13, !UP0 ;  /* 0x0000000d13133287 */ /* 0x000fe2000c000000 */
[----:B------:R-:W-:Y:S01]  /*13540*/  IADD3 R17, R17, -R4, RZ ;  /* 0x8000000411117210 */ /* 0x000fe20007ffe0ff */
[----:B---3--:R-:W-:Y:S02]  /*13550*/  UIMAD UR5, UR9, UR16, URZ ;  /* 0x00000010090572a4 */ /* 0x008fe4000f8e023f */
[----:B------:R-:W2:Y:S01]  /*13560*/  @P3 MUFU.RCP R0, R150 ;  /* 0x0000009600003308 */ /* 0x000ea20000001000 */
[----:B------:R-:W-:Y:S01]  /*13570*/  R2P PR, R17, 0x6 ;  /* 0x0000000611007804 */ /* 0x000fe20000000000 */
[----:B------:R-:W-:-:S02]  /*13580*/  USEL UR4, UR4, URZ, !UP3 ;  /* 0x0000003f04047287 */ /* 0x000fc4000d800000 */
[----:B------:R-:W-:Y:S02]  /*13590*/  USHF.L.U32 UR5, UR5, 0x6, URZ ;  /* 0x0000000605057899 */ /* 0x000fe4000800063f */
[----:B------:R-:W-:Y:S01]  /*135a0*/  UIMAD UR11, UR10, UR11, UR4 ;  /* 0x0000000b0a0b72a4 */ /* 0x000fe2000f8e0204 */
[----:B-1----:R-:W-:Y:S01]  /*135b0*/  FMUL.FTZ R2, R2, c[0x0][0x2dc] ;  /* 0x0000b70002027a20 */ /* 0x002fe20000410000 */
[----:B------:R-:W-:Y:S02]  /*135c0*/  @!UP3 UMOV UR24, URZ ;  /* 0x0000003f0018bc82 */ /* 0x000fe40008000000 */
[----:B------:R-:W-:Y:S01]  /*135d0*/  @UP3 UMOV UR24, UR19 ;  /* 0x0000001300183c82 */ /* 0x000fe20008000000 */
[C---:B------:R-:W-:Y:S01]  /*135e0*/  FMUL.FTZ R171, R2.reuse, R152 ;  /* 0x0000009802ab7220 */ /* 0x040fe20000410000 */
[----:B------:R-:W-:Y:S01]  /*135f0*/  @!UP3 UMOV UR25, URZ ;  /* 0x0000003f0019bc82 */ /* 0x000fe20008000000 */
[----:B------:R-:W-:Y:S01]  /*13600*/  FMUL.FTZ R5, R2, R153 ;  /* 0x0000009902057220 */ /* 0x000fe20000410000 */
[----:B------:R-:W-:Y:S01]  /*13610*/  USHF.R.S32.HI UR4, URZ, 0x1f, UR5 ;  /* 0x0000001f3f047899 */ /* 0x000fe20008011405 */
[----:B--2---:R-:W-:Y:S01]  /*13620*/  FMUL.FTZ R0, R0, c[0x0][0x2dc] ;  /* 0x0000b70000007a20 */ /* 0x004fe20000410000 */
[----:B------:R-:W-:Y:S01]  /*13630*/  @UP3 USHF.R.S32.HI UR25, URZ, 0x1f, UR19 ;  /* 0x0000001f3f193899 */ /* 0x000fe20008011413 */
[C---:B------:R-:W-:Y:S01]  /*13640*/  FMUL.FTZ R170, R2.reuse, R156 ;  /* 0x0000009c02aa7220 */ /* 0x040fe20000410000 */
[----:B------:R-:W-:Y:S01]  /*13650*/  F2FP.PACK_AB R5, R5, R171 ;  /* 0x000000ab0505723e */ /* 0x000fe200000000ff */
[C---:B------:R-:W-:Y:S01]  /*13660*/  FMUL.FTZ R7, R2.reuse, R157 ;  /* 0x0000009d02077220 */ /* 0x040fe20000410000 */
[----:B------:R-:W-:Y:S01]  /*13670*/  USHF.R.S32.HI UR6, URZ, 0x1f, UR11 ;  /* 0x0000001f3f067899 */ /* 0x000fe2000801140b */
[C---:B------:R-:W-:Y:S01]  /*13680*/  FMUL.FTZ R169, R2.reuse, R36 ;  /* 0x0000002402a97220 */ /* 0x040fe20000410000 */
[----:B------:R-:W-:Y:S01]  /*13690*/  UIADD3 UR5, UP2, UP1, UR5, UR24, UR11 ;  /* 0x0000001805057290 */ /* 0x000fe2000f95e00b */
[C---:B------:R-:W-:Y:S01]  /*136a0*/  FMUL.FTZ R168, R2.reuse, R40 ;  /* 0x0000002802a87220 */ /* 0x040fe20000410000 */
[----:B------:R-:W-:Y:S01]  /*136b0*/  F2FP.PACK_AB R7, R7, R170 ;  /* 0x000000aa0707723e */ /* 0x000fe200000000ff */
[C---:B------:R-:W-:Y:S01]  /*136c0*/  FMUL.FTZ R157, R2.reuse, R44 ;  /* 0x0000002c029d7220 */ /* 0x040fe20000410000 */
[----:B------:R-:W-:Y:S01]  /*136d0*/  UIADD3.X UR4, UR4, UR25, UR6, UP2, UP1 ;  /* 0x0000001904047290 */ /* 0x000fe200097e2406 */
[C---:B------:R-:W-:Y:S01]  /*136e0*/  FMUL.FTZ R156, R2.reuse, R48 ;  /* 0x00000030029c7220 */ /* 0x040fe20000410000 */
[----:B------:R-:W-:Y:S01]  /*136f0*/  @!UP0 UMOV UR18, UR20 ;  /* 0x0000001400128c82 */ /* 0x000fe20008000000 */
[----:B------:R-:W-:-:S02]  /*13700*/  FMUL.FTZ R153, R2, R52 ;  /* 0x0000003402997220 */ /* 0x000fc40000410000 */
        /* <DEDUP_REMOVED lines=8> */
[----:B------:R-:W-:Y:S01]  /*13790*/  FMUL.FTZ R22, R2, R53 ;  /* 0x0000003502167220 */ /* 0x000fe20000410000 */
        /* <DEDUP_REMOVED lines=69> */
[C---:B------:R-:W-:Y:S02]  /*13bf0*/  FMUL.FTZ R13, R0.reuse, R39 ;  /* 0x00000027000d7220 */ /* 0x040fe40000410000 */
[C---:B------:R-:W-:Y:S01]  /*13c00*/  FMUL.FTZ R11, R0.reuse, R43 ;  /* 0x0000002b000b7220 */ /* 0x040fe20000410000 */
[----:B------:R-:W-:Y:S01]  /*13c10*/  F2FP.PACK_AB R63, R63, R62 ;  /* 0x0000003e3f3f723e */ /* 0x000fe200000000ff */
[----:B------:R-:W-:Y:S01]  /*13c20*/  FMUL.FTZ R15, R0, R47 ;  /* 0x0000002f000f7220 */ /* 0x000fe20000410000 */
[----:B------:R-:W-:Y:S01]  /*13c30*/  F2FP.PACK_AB R62, R16, R28 ;  /* 0x0000001c103e723e */ /* 0x000fe200000000ff */
[C---:B------:R-:W-:Y:S01]  /*13c40*/  FMUL.FTZ R69, R0.reuse, R51 ;  /* 0x0000003300457220 */ /* 0x040fe20000410000 */
[----:B------:R-:W-:Y:S01]  /*13c50*/  F2FP.PACK_AB R28, R133, R132 ;  /* 0x00000084851c723e */ /* 0x000fe200000000ff */
[----:B------:R-:W-:Y:S01]  /*13c60*/  FMUL.FTZ R61, R0, R67 ;  /* 0x00000043003d7220 */ /* 0x000fe20000410000 */
[----:B------:R-:W-:Y:S01]  /*13c70*/  F2FP.PACK_AB R67, R2, R54 ;  /* 0x000000360243723e */ /* 0x000fe200000000ff */
[C---:B------:R-:W-:Y:S01]  /*13c80*/  FMUL.FTZ R6, R0.reuse, R70 ;  /* 0x0000004600067220 */ /* 0x040fe20000410000 */
[----:B------:R-:W-:Y:S01]  /*13c90*/  SHF.L.U32 R2, R17, 0x6, RZ ;  /* 0x0000000611027819 */ /* 0x000fe200000006ff */
[----:B------:R-:W-:Y:S01]  /*13ca0*/  FMUL.FTZ R59, R0, R71 ;  /* 0x00000047003b7220 */ /* 0x000fe20000410000 */
[----:B------:R-:W-:Y:S01]  /*13cb0*/  LEA.HI R71, R174, R173, RZ, 0x5 ;  /* 0x000000adae477211 */ /* 0x000fe200078f28ff */
[----:B------:R-:W-:Y:S01]  /*13cc0*/  FMUL.FTZ R154, R0, R154 ;  /* 0x0000009a009a7220 */ /* 0x000fe20000410000 */
[----:B------:R-:W-:Y:S01]  /*13cd0*/  LOP3.LUT R2, R2, 0x1c0, RZ, 0xc0, !PT ;  /* 0x000001c002027812 */ /* 0x000fe200078ec0ff */
[C---:B------:R-:W-:Y:S01]  /*13ce0*/  FMUL.FTZ R4, R0.reuse, R155 ;  /* 0x0000009b00047220 */ /* 0x040fe20000410000 */
[----:B------:R-:W-:Y:S01]  /*13cf0*/  F2FP.PACK_AB R59, R59, R6 ;  /* 0x000000063b3b723e */ /* 0x000fe200000000ff */
[C---:B------:R-:W-:Y:S01]  /*13d00*/  FMUL.FTZ R158, R0.reuse, R158 ;  /* 0x0000009e009e7220 */ /* 0x040fe20000410000 */
[----:B------:R-:W-:Y:S01]  /*13d10*/  SHF.R.S32.HI R16, RZ, 0x5, R71 ;  /* 0x00000005ff107819 */ /* 0x000fe20000011447 */
        /* <DEDUP_REMOVED lines=20> */
[C---:B------:R-:W-:Y:S01]  /*13e60*/  FMUL.FTZ R55, R0.reuse, R79 ;  /* 0x0000004f00377220 */ /* 0x040fe20000410000 */
[----:B------:R-:W-:Y:S01]  /*13e70*/  F2FP.PACK_AB R11, R11, R42 ;  /* 0x0000002a0b0b723e */ /* 0x000fe200000000ff */
[----:B------:R-:W-:Y:S01]  /*13e80*/  FMUL.FTZ R82, R0, R82 ;  /* 0x0000005200527220 */ /* 0x000fe20000410000 */
[----:B------:R-:W-:Y:S01]  /*13e90*/  SEL R10, R10, 0xffffffc0, !P2 ;  /* 0xffffffc00a0a7807 */ /* 0x000fe20005000000 */
        /* <DEDUP_REMOVED lines=69> */
[----:B------:R-:W-:Y:S02]  /*142f0*/  LOP3.LUT R0, R172, 0x3ffffffc, RZ, 0xc0, !PT ;  /* 0x3ffffffcac007812 */ /* 0x000fe400078ec0ff */
[----:B------:R-:W-:Y:S02]  /*14300*/  F2FP.PACK_AB R19, R19, R146 ;  /* 0x000000921313723e */ /* 0x000fe400000000ff */
[----:B------:R-:W-:Y:S02]  /*14310*/  IADD3 R0, -R0, R173, RZ ;  /* 0x000000ad00007210 */ /* 0x000fe40007ffe1ff */
[----:B------:R-:W-:Y:S02]  /*14320*/  F2FP.PACK_AB R17, R167, R166 ;  /* 0x000000a6a711723e */ /* 0x000fe400000000ff */
        /* <DEDUP_REMOVED lines=10> */
[----:B--2---:R-:W-:-:S03]  /*143d0*/  IADD3 R4, R6, R2, RZ ;  /* 0x0000000206047210 */ /* 0x004fc60007ffe0ff */
[----:B------:R1:W-:Y:S01]  /*143e0*/  STS [R5], R8 ;  /* 0x0000000805007388 */ /* 0x0003e20000000800 */
[----:B---3--:R-:W-:-:S03]  /*143f0*/  IADD3 R7, R5, R10, RZ ;  /* 0x0000000a05077210 */ /* 0x008fc60007ffe0ff */
[----:B------:R-:W-:Y:S01]  /*14400*/  STS [R5+0x400], R13 ;  /* 0x0004000d05007388 */ /* 0x000fe20000000800 */
[----:B------:R-:W-:Y:S02]  /*14410*/  IADD3 R6, R4, R10, RZ ;  /* 0x0000000a04067210 */ /* 0x000fe40007ffe0ff */
[----:B----4-:R-:W-:Y:S01]  /*14420*/  IADD3 R9, R10, R2, RZ ;  /* 0x000000020a097210 */ /* 0x010fe20007ffe0ff */
[----:B------:R-:W-:Y:S04]  /*14430*/  STS [R4], R12 ;  /* 0x0000000c04007388 */ /* 0x000fe80000000800 */
[----:B------:R-:W-:Y:S01]  /*14440*/  STS [R4+0x400], R11 ;  /* 0x0004000b04007388 */ /* 0x000fe20000000800 */
[----:B-1----:R-:W-:-:S03]  /*14450*/  IADD3 R8, R0, R10, RZ ;  /* 0x0000000a00087210 */ /* 0x002fc60007ffe0ff */
[----:B------:R-:W1:Y:S04]  /*14460*/  S2R R10, SR_TID.X ;  /* 0x00000000000a7919 */ /* 0x000e680000002100 */
        /* <DEDUP_REMOVED lines=45> */
[----:B------:R3:W-:Y:S04]  /*14740*/  STS [R5+0x6400], R27 ;  /* 0x0064001b05007388 */ /* 0x0007e80000000800 */
[----:B------:R-:W-:Y:S04]  /*14750*/  STS [R4+0x6000], R26 ;  /* 0x0060001a04007388 */ /* 0x000fe80000000800 */
[----:B------:R4:W-:Y:S01]  /*14760*/  STS [R4+0x6400], R25 ;  /* 0x0064001904007388 */ /* 0x0009e20000000800 */
[----:B--2---:R-:W-:-:S03]  /*14770*/  LOP3.LUT R0, R71, 0xffffffe0, RZ, 0xc0, !PT ;  /* 0xffffffe047007812 */ /* 0x004fc600078ec0ff */
[----:B------:R-:W-:Y:S01]  /*14780*/  STS [R8+0x6000], R24 ;  /* 0x0060001808007388 */ /* 0x000fe20000000800 */
[----:B------:R-:W-:-:S03]  /*14790*/  IADD3 R0, -R0, R173, RZ ;  /* 0x000000ad00007210 */ /* 0x000fc60007ffe1ff */
[----:B------:R2:W-:Y:S01]  /*147a0*/  STS [R8+0x6400], R23 ;  /* 0x0064001708007388 */ /* 0x0005e20000000800 */
[----:B------:R-:W-:-:S03]  /*147b0*/  LOP3.LUT P0, RZ, R0, 0x3, RZ, 0xc0, !PT ;  /* 0x0000000300ff7812 */ /* 0x000fc6000780c0ff */
[----:B------:R-:W-:Y:S04]  /*147c0*/  STS [R9+0x6000], R22 ;  /* 0x0060001609007388 */ /* 0x000fe80000000800 */
[----:B------:R1:W-:Y:S01]  /*147d0*/  STS [R9+0x6400], R21 ;  /* 0x0064001509007388 */ /* 0x0003e20000000800 */
[----:B---3--:R-:W3:Y:S03]  /*147e0*/  @P4 MUFU.LG2 R5, R149 ;  /* 0x0000009500054308 */ /* 0x008ee60000000c00 */
[----:B------:R-:W-:Y:S04]  /*147f0*/  STS [R7+0x6000], R20 ;  /* 0x0060001407007388 */ /* 0x000fe80000000800 */
[----:B------:R-:W-:Y:S01]  /*14800*/  STS [R7+0x6400], R19 ;  /* 0x0064001307007388 */ /* 0x000fe20000000800 */
[----:B----4-:R-:W4:Y:S03]  /*14810*/  @P3 MUFU.LG2 R4, R150 ;  /* 0x0000009600043308 */ /* 0x010f260000000c00 */
[----:B------:R-:W-:Y:S04]  /*14820*/  STS [R6+0x6000], R18 ;  /* 0x0060001206007388 */ /* 0x000fe80000000800 */
[----:B------:R4:W-:Y:S01]  /*14830*/  STS [R6+0x6400], R17 ;  /* 0x0064001106007388 */ /* 0x0009e20000000800 */
[----:B---3--:R-:W-:Y:S01]  /*14840*/  @P4 FMUL.FTZ R5, R5, 0.69314718246459960938 ;  /* 0x3f31721805054820 */ /* 0x008fe20000410000 */
[----:B--2---:R-:W-:-:S02]  /*14850*/  MOV R8, 0x7f800000 ;  /* 0x7f80000000087802 */ /* 0x004fc40000000f00 */
[----:B------:R-:W-:Y:S01]  /*14860*/  BAR.SYNC.DEFER_BLOCKING 0x0 ;  /* 0x0000000000007b1d */ /* 0x000fe20000010000 */
[----:B-1----:R-:W-:Y:S01]  /*14870*/  SHF.R.S32.HI R9, RZ, 0x1f, R10 ;  /* 0x0000001fff097819 */ /* 0x002fe2000001140a */
[----:B----4-:R-:W-:-:S03]  /*14880*/  @P3 FMUL.FTZ R4, R4, 0.69314718246459960938 ;  /* 0x3f31721804043820 */ /* 0x010fc60000410000 */
[----:B------:R-:W-:Y:S01]  /*14890*/  LEA.HI R2, R9, R10, RZ, 0x5 ;  /* 0x0000000a09027211 */ /* 0x000fe200078f28ff */
[----:B------:R-:W-:-:S03]  /*148a0*/  @P3 FFMA.FTZ R8, R3, c[0x0][0x238], R4 ;  /* 0x00008e0003083a23 */ /* 0x000fc60000010004 */
[----:B------:R-:W-:Y:S02]  /*148b0*/  LOP3.LUT R0, R2, 0xffffffe0, RZ, 0xc0, !PT ;  /* 0xffffffe002007812 */ /* 0x000fe400078ec0ff */
[----:B------:R-:W-:Y:S02]  /*148c0*/  SHF.R.S32.HI R2, RZ, 0x1f, R16 ;  /* 0x0000001fff027819 */ /* 0x000fe40000011410 */
[----:B------:R-:W-:Y:S02]  /*148d0*/  IADD3 R0, -R0, R10, RZ ;  /* 0x0000000a00007210 */ /* 0x000fe40007ffe1ff */
[----:B------:R-:W-:Y:S02]  /*148e0*/  LEA.HI R2, R2, R16, RZ, 0x2 ;  /* 0x0000001002027211 */ /* 0x000fe400078f10ff */
[----:B------:R-:W-:Y:S02]  /*148f0*/  SHF.R.S32.HI R6, RZ, 0x1f, R0 ;  /* 0x0000001fff067819 */ /* 0x000fe40000011400 */
[----:B------:R-:W-:Y:S01]  /*14900*/  LOP3.LUT R2, R2, 0xffffffc, RZ, 0xc0, !PT ;  /* 0x0ffffffc02027812 */ /* 0x000fe200078ec0ff */
[----:B------:R1:W2:Y:S01]  /*14910*/  LDS.128 R32, [R223] ;  /* 0x00000000df207984 */ /* 0x0002a20000000c00 */
[----:B------:R-:W-:-:S02]  /*14920*/  LEA.HI R0, R6, R0, RZ, 0x2 ;  /* 0x0000000006007211 */ /* 0x000fc400078f10ff */
[----:B------:R-:W-:Y:S01]  /*14930*/  IADD3 R2, R16, -R2, RZ ;  /* 0x8000000210027210 */ /* 0x000fe20007ffe0ff */
[----:B------:R1:W3:Y:S01]  /*14940*/  LDS.128 R48, [R223+0x800] ;  /* 0x00080000df307984 */ /* 0x0002e20000000c00 */
[----:B------:R-:W-:Y:S02]  /*14950*/  SHF.R.S32.HI R0, RZ, 0x2, R0 ;  /* 0x00000002ff007819 */ /* 0x000fe40000011400 */
[----:B------:R-:W-:Y:S01]  /*14960*/  MOV R7, 0x7f800000 ;  /* 0x7f80000000077802 */ /* 0x000fe20000000f00 */
[----:B------:R1:W4:Y:S01]  /*14970*/  LDS.128 R64, [R223+0x1000] ;  /* 0x00100000df407984 */ /* 0x0003220000000c00 */
[----:B------:R-:W-:Y:S01]  /*14980*/  @P4 FFMA.FTZ R7, R148, c[0x0][0x238], R5 ;  /* 0x00008e0094074a23 */ /* 0x000fe20000010005 */
[----:B------:R-:W-:Y:S02]  /*14990*/  LEA R0, R2, R0, 0x4 ;  /* 0x0000000002007211 */ /* 0x000fe400078e20ff */
        /* <DEDUP_REMOVED lines=30> */
.L_x_443:
[----:B--234-:R-:W-:Y:S05]  /*14b80*/  BSYNC B0 ;  /* 0x0000000000007941 */ /* 0x01cfea0003800000 */
.L_x_442:
[----:B------:R-:W2:Y:S04]  /*14b90*/  LDL.64 R18, [R1+0x8] ;  /* 0x0000080001127983 */ /* 0x000ea80000100a00 */
[----:B------:R3:W5:Y:S04]  /*14ba0*/  LDL R16, [R1+0x24] ;  /* 0x0000240001107983 */ /* 0x0007680000100800 */
[----:B------:R3:W5:Y:S04]  /*14bb0*/  LDL R15, [R1+0x20] ;  /* 0x00002000010f7983 */ /* 0x0007680000100800 */
[----:B------:R3:W5:Y:S01]  /*14bc0*/  LDL R14, [R1+0x28] ;  /* 0x00002800010e7983 */ /* 0x0007620000100800 */
[----:B------:R-:W-:Y:S01]  /*14bd0*/  LEA.HI R13, R174, R173, RZ, 0x3 ;  /* 0x000000adae0d7211 */ /* 0x000fe200078f18ff */
[----:B------:R-:W-:Y:S01]  /*14be0*/  UIMAD UR9, UR9, -0x40, UR17 ;  /* 0xffffffc0090978a4 */ /* 0x000fe2000f8e0211 */
[----:B------:R-:W-:Y:S01]  /*14bf0*/  LEA.HI R2, R9, R10, RZ, 0x3 ;  /* 0x0000000a09027211 */ /* 0x000fe200078f18ff */
[----:B------:R-:W4:Y:S01]  /*14c00*/  S2R R11, SR_CTAID.Z ;  /* 0x00000000000b7919 */ /* 0x000f220000002700 */
[----:B------:R-:W-:Y:S01]  /*14c10*/  SHF.R.S32.HI R3, RZ, 0x3, R13 ;  /* 0x00000003ff037819 */ /* 0x000fe2000001140d */
[----:B------:R-:W-:Y:S01]  /*14c20*/  USHF.R.S32.HI UR6, URZ, 0x1f, UR10 ;  /* 0x0000001f3f067899 */ /* 0x000fe2000801140a */
[----:B------:R-:W-:Y:S01]  /*14c30*/  SHF.R.S32.HI R2, RZ, 0x3, R2 ;  /* 0x00000003ff027819 */ /* 0x000fe20000011402 */
[----:B------:R-:W-:Y:S01]  /*14c40*/  ULDC.64 UR4, c[0x0][0x1f0] ;  /* 0x00007c0000047ab9 */ /* 0x000fe20000000a00 */
[----:B------:R-:W-:Y:S01]  /*14c50*/  BSSY B0, `(.L_x_444) ;  /* 0x000001c000007945 */ /* 0x000fe20003800000 */
[----:B------:R-:W-:-:S04]  /*14c60*/  UIMAD UR4, UR6, UR4, URZ ;  /* 0x00000004060472a4 */ /* 0x000fc8000f8e023f */
[----:B------:R-:W-:Y:S01]  /*14c70*/  UIMAD UR4, UR10, UR5, UR4 ;  /* 0x000000050a0472a4 */ /* 0x000fe2000f8e0204 */
[----:B--2---:R-:W-:Y:S02]  /*14c80*/  SHF.R.S32.HI R0, RZ, 0x1f, R18 ;  /* 0x0000001fff007819 */ /* 0x004fe40000011412 */
[----:B------:R-:W-:-:S04]  /*14c90*/  IADD3 R4, P0, R18, UR18, RZ ;  /* 0x0000001212047c10 */ /* 0x000fc8000ff1e0ff */
[----:B------:R-:W-:Y:S01]  /*14ca0*/  IADD3.X R5, R0, UR7, RZ, P0, !PT ;  /* 0x0000000700057c10 */ /* 0x000fe200087fe4ff */
[----:B------:R-:W-:Y:S01]  /*14cb0*/  IMAD.U32 R0, RZ, RZ, UR14 ;  /* 0x0000000eff007e24 */ /* 0x000fe2000f8e00ff */
[----:B------:R-:W-:Y:S02]  /*14cc0*/  ISETP.GE.AND P0, PT, R3, UR9, PT ;  /* 0x0000000903007c0c */ /* 0x000fe4000bf06270 */
[----:B------:R-:W-:Y:S01]  /*14cd0*/  SHF.R.S32.HI R3, RZ, 0x1f, R2 ;  /* 0x0000001fff037819 */ /* 0x000fe20000011402 */
[----:B----4-:R-:W-:-:S04]  /*14ce0*/  IMAD.WIDE.U32 R10, R11, c[0x0][0x1f0], R4 ;  /* 0x00007c000b0a7a25 */ /* 0x010fc800078e0004 */
[----:B------:R-:W-:Y:S01]  /*14cf0*/  IMAD.WIDE R4, R0, 0x40, R2 ;  /* 0x0000004000047825 */ /* 0x000fe200078e0202 */
[----:B------:R-:W-:-:S05]  /*14d00*/  IADD3 R9, R11, UR4, RZ ;  /* 0x000000040b097c10 */ /* 0x000fca000fffe0ff */
[----:B------:R-:W-:Y:S05]  /*14d10*/  @P0 BRA `(.L_x_445) ;  /* 0x000000f000000947 */ /* 0x000fea0003800000 */
[----:B---3--:R-:W-:Y:S01]  /*14d20*/  IMAD R0, R5, c[0x0][0x1e8], RZ ;  /* 0x00007a0005007a24 */ /* 0x008fe200078e02ff */
[----:B------:R-:W-:Y:S01]  /*14d30*/  ISETP.GE.AND P4, PT, R18, c[0x0][0x220], PT ;  /* 0x0000880012007a0c */ /* 0x000fe20003f86270 */
[----:B------:R-:W-:Y:S01]  /*14d40*/  IMAD.MOV.U32 R8, RZ, RZ, R10 ;  /* 0x000000ffff087224 */ /* 0x000fe200078e000a */
[----:B-----5:R-:W-:Y:S01]  /*14d50*/  ISETP.GE.AND P3, PT, R16, c[0x0][0x220], PT ;  /* 0x0000880010007a0c */ /* 0x020fe20003f66270 */
        /* <DEDUP_REMOVED lines=11> */
.L_x_445:
[----:B---3--:R-:W-:Y:S05]  /*14e10*/  BSYNC B0 ;  /* 0x0000000000007941 */ /* 0x008fea0003800000 */
.L_x_444:
[----:B------:R-:W-:Y:S01]  /*14e20*/  LEA.HI.SX32 R0, R13, 0x10, 0x1d ;  /* 0x000000100d007811 */ /* 0x000fe200078feaff */
[----:B------:R-:W-:Y:S03]  /*14e30*/  BSSY B0, `(.L_x_446) ;  /* 0x0000015000007945 */ /* 0x000fe60003800000 */
[----:B------:R-:W-:-:S13]  /*14e40*/  ISETP.GE.AND P0, PT, R0, UR9, PT ;  /* 0x0000000900007c0c */ /* 0x000fda000bf06270 */
[----:B------:R-:W-:Y:S05]  /*14e50*/  @P0 BRA `(.L_x_447) ;  /* 0x0000012000000947 */ /* 0x000fea0003800000 */
[----:B------:R-:W-:Y:S01]  /*14e60*/  IADD3 R12, P0, R4, 0x10, RZ ;  /* 0x00000010040c7810 */ /* 0x000fe20007f1e0ff */
[----:B--2---:R-:W-:Y:S01]  /*14e70*/  IMAD.MOV.U32 R2, RZ, RZ, R10 ;  /* 0x000000ffff027224 */ /* 0x004fe200078e000a */
[----:B------:R-:W-:Y:S01]  /*14e80*/  ISETP.GE.AND P3, PT, R18, c[0x0][0x220], PT ;  /* 0x0000880012007a0c */ /* 0x000fe20003f66270 */
[----:B------:R-:W-:Y:S01]  /*14e90*/  IMAD.MOV.U32 R3, RZ, RZ, R9 ;  /* 0x000000ffff037224 */ /* 0x000fe200078e0009 */
[----:B-----5:R-:W-:Y:S01]  /*14ea0*/  ISETP.GE.AND P2, PT, R16, c[0x0][0x220], PT ;  /* 0x0000880010007a0c */ /* 0x020fe20003f46270 */
        /* <DEDUP_REMOVED lines=9> */
[----:B------:R2:W-:Y:S04]  /*14f40*/  @!P3 STG.E.128 [R2.64], R48 ;  /* 0x000000300200b986 */ /* 0x0005e8000c101d16 */
[----:B-1----:R2:W-:Y:S04]  /*14f50*/  @!P2 STG.E.128 [R2.64+0x80], R44 ;  /* 0x0000802c0200a986 */ /* 0x0025e8000c101d16 */
[----:B------:R2:W-:Y:S04]  /*14f60*/  @!P1 STG.E.128 [R2.64+0x100], R40 ;  /* 0x0001002802009986 */ /* 0x0005e8000c101d16 */
[----:B------:R2:W-:Y:S02]  /*14f70*/  @!P0 STG.E.128 [R2.64+0x180], R36 ;  /* 0x0001802402008986 */ /* 0x0005e4000c101d16 */
.L_x_447:
[----:B------:R-:W-:Y:S05]  /*14f80*/  BSYNC B0 ;  /* 0x0000000000007941 */ /* 0x000fea0003800000 */
.L_x_446:
        /* <DEDUP_REMOVED lines=22> */
.L_x_449:
[----:B------:R-:W-:Y:S05]  /*150f0*/  BSYNC B0 ;  /* 0x0000000000007941 */ /* 0x000fea0003800000 */
.L_x_448:
[----:B------:R-:W-:-:S04]  /*15100*/  LEA.HI.SX32 R0, R13, 0x30, 0x1d ;  /* 0x000000300d007811 */ /* 0x000fc800078feaff */
[----:B------:R-:W-:-:S13]  /*15110*/  ISETP.GE.AND P0, PT, R0, UR9, PT ;  /* 0x0000000900007c0c */ /* 0x000fda000bf06270 */
[----:B------:R-:W-:Y:S05]  /*15120*/  @P0 EXIT ;  /* 0x000000000000094d */ /* 0x000fea0003800000 */
[----:B------:R-:W-:Y:S01]  /*15130*/  IADD3 R6, P0, R4, 0x30, RZ ;  /* 0x0000003004067810 */ /* 0x000fe20007f1e0ff */
[----:B--2---:R-:W-:Y:S01]  /*15140*/  IMAD.MOV.U32 R2, RZ, RZ, R10 ;  /* 0x000000ffff027224 */ /* 0x004fe200078e000a */
[----:B------:R-:W-:Y:S01]  /*15150*/  ISETP.GE.AND P2, PT, R18, c[0x0][0x220], PT ;  /* 0x0000880012007a0c */ /* 0x000fe20003f46270 */
[----:B------:R-:W-:Y:S01]  /*15160*/  IMAD.MOV.U32 R3, RZ, RZ, R9 ;  /* 0x000000ffff037224 */ /* 0x000fe200078e0009 */
[----:B-----5:R-:W-:Y:S01]  /*15170*/  ISETP.GE.AND P1, PT, R16, c[0x0][0x220], PT ;  /* 0x0000880010007a0c */ /* 0x020fe20003f26270 */
        /* <DEDUP_REMOVED lines=8> */
[----:B-1----:R1:W-:Y:S01]  /*15200*/  @!P0 STG.E.128 [R2.64+0x100], R72 ;  /* 0x0001004802008986 */ /* 0x0023e2000c101d16 */
[----:B------:R-:W-:-:S03]  /*15210*/  ISETP.GE.AND P0, PT, R14, c[0x0][0x220], PT ;  /* 0x000088000e007a0c */ /* 0x000fc60003f06270 */
[----:B------:R1:W-:Y:S04]  /*15220*/  @!P2 STG.E.128 [R2.64], R80 ;  /* 0x000000500200a986 */ /* 0x0003e8000c101d16 */
[----:B------:R1:W-:Y:S06]  /*15230*/  @!P1 STG.E.128 [R2.64+0x80], R76 ;  /* 0x0000804c02009986 */ /* 0x0003ec000c101d16 */
[----:B------:R-:W-:Y:S05]  /*15240*/  @P0 EXIT ;  /* 0x000000000000094d */ /* 0x000fea0003800000 */
[----:B------:R-:W-:Y:S01]  /*15250*/  STG.E.128 [R2.64+0x180], R68 ;  /* 0x0001804402007986 */ /* 0x000fe2000c101d16 */
[----:B------:R-:W-:Y:S05]  /*15260*/  EXIT ;  /* 0x000000000000794d */ /* 0x000fea0003800000 */
.L_x_403:
        /* <DEDUP_REMOVED lines=81> */
.L_x_451:
[----:B------:R-:W-:Y:S05]  /*15780*/  BSYNC B0 ;  /* 0x0000000000007941 */ /* 0x000fea0003800000 */
.L_x_450:
        /* <DEDUP_REMOVED lines=22> */
.L_x_453:
[----:B------:R-:W-:Y:S05]  /*158f0*/  BSYNC B0 ;  /* 0x0000000000007941 */ /* 0x000fea0003800000 */
.L_x_452:
        /* <DEDUP_REMOVED lines=22> */
.L_x_455:
[----:B------:R-:W-:Y:S05]  /*15a60*/  BSYNC B0 ;  /* 0x0000000000007941 */ /* 0x000fea0003800000 */
.L_x_454:
[----:B------:R-:W-:Y:S01]  /*15a70*/  IADD3 R10, R6, 0x30, RZ ;  /* 0x00000030060a7810 */ /* 0x000fe20007ffe0ff */
[----:B------:R-:W-:Y:S03]  /*15a80*/  BSSY B0, `(.L_x_456) ;  /* 0x0000014000007945 */ /* 0x000fe60003800000 */
[----:B------:R-:W-:-:S13]  /*15a90*/  ISETP.GE.AND P0, PT, R10, UR17, PT ;  /* 0x000000110a007c0c */ /* 0x000fda000bf06270 */
[----:B------:R-:W-:Y:S05]  /*15aa0*/  @P0 BRA `(.L_x_457) ;  /* 0x0000011000000947 */ /* 0x000fea0003800000 */
[----:B-1----:R-:W-:Y:S01]  /*15ab0*/  IADD3 R2, P0, R4, 0x30, RZ ;  /* 0x0000003004027810 */ /* 0x002fe20007f1e0ff */
        /* <DEDUP_REMOVED lines=16> */
.L_x_457:
[----:B------:R-:W-:Y:S05]  /*15bc0*/  BSYNC B0 ;  /* 0x0000000000007941 */ /* 0x000fea0003800000 */
.L_x_456:
[----:B------:R-:W-:-:S04]  /*15bd0*/  ISETP.NE.AND P6, PT, R15, RZ, PT ;  /* 0x000000ff0f00720c */ /* 0x000fc80003fc5270 */
        /* <DEDUP_REMOVED lines=34> */
.L_x_458:
        /* <DEDUP_REMOVED lines=16> */
.L_x_1080:


//--------------------- .text._ZN5flash16flash_fwd_kernelI23Flash_fwd_kernel_traitsILi256ELi64ELi64ELi4ELb0ELb0EN7cutlass6half_tE19Flash_kernel_traitsILi256ELi64ELi64ELi4ES3_EELb1ELb1ELb0ELb0ELb0ELb0ELb0ELb1EEEvNS_16Flash_fwd_paramsE --------------------------
	.section	.text._ZN5flash16flash_fwd_kernelI23Flash_fwd_kernel_traitsILi256ELi64ELi64ELi4ELb0ELb0EN7cutlass6half_tE19Flash_kernel_traitsILi256ELi64ELi64ELi4ES3_EELb1ELb1ELb0ELb0ELb0ELb0ELb0ELb1EEEvNS_16Flash_fwd_paramsE,"ax",@progbits
	.sectioninfo	@"SHI_REGISTERS=255"
	.align	128
        .global         _ZN5flash16flash_fwd_kernelI23Flash_fwd_kernel_traitsILi256ELi64ELi64ELi4ELb0ELb0EN7cutlass6half_tE19Flash_kernel_traitsILi256ELi64ELi64ELi4ES3_EELb1ELb1ELb0ELb0ELb0ELb0ELb0ELb1EEEvNS_16Flash_fwd_paramsE
        .type           _ZN5flash16flash_fwd_kernelI23Flash_fwd_kernel_traitsILi256ELi64ELi64ELi4ELb0ELb0EN7cutlass6half_tE19Flash_kernel_traitsILi256ELi64ELi64ELi4ES3_EELb1ELb1ELb0ELb0ELb0ELb0ELb0ELb1EEEvNS_16Flash_fwd_paramsE,@function
        .size           _ZN5flash16flash_fwd_kernelI23Flash_fwd_kernel_traitsILi256ELi64ELi64ELi4ELb0ELb0EN7cutlass6half_tE19Flash_kernel_traitsILi256ELi64ELi64ELi4ES3_EELb1ELb1ELb0ELb0ELb0ELb0ELb0ELb1EEEvNS_16Flash_fwd_paramsE,(.L_x_1081 - _ZN5flash16flash_fwd_kernelI23Flash_fwd_kernel_traitsILi256ELi64ELi64ELi4ELb0ELb0EN7cutlass6half_tE19Flash_kernel_traitsILi256ELi64ELi64ELi4ES3_EELb1ELb1ELb0ELb0ELb0ELb0ELb0ELb1EEEvNS_16Flash_fwd_paramsE)
        .other          _ZN5flash16flash_fwd_kernelI23Flash_fwd_kernel_traitsILi256ELi64ELi64ELi4ELb0ELb0EN7cutlass6half_tE19Flash_kernel_traitsILi256ELi64ELi64ELi4ES3_EELb1ELb1ELb0ELb0ELb0ELb0ELb0ELb1EEEvNS_16Flash_fwd_paramsE,@"STO_CUDA_ENTRY STV_DEFAULT"
_ZN5flash16flash_fwd_kernelI23Flash_fwd_kernel_traitsILi256ELi64ELi64ELi4ELb0ELb0EN7cutlass6half_tE19Flash_kernel_traitsILi256ELi64ELi64ELi4ES3_EELb1ELb1ELb0ELb0ELb0ELb0ELb0ELb1EEEvNS_16Flash_fwd_paramsE:
.text._ZN5flash16flash_fwd_kernelI23Flash_fwd_kernel_traitsILi256ELi64ELi64ELi4ELb0ELb0EN7cutlass6half_tE19Flash_kernel_traitsILi256ELi64ELi64ELi4ES3_EELb1ELb1ELb0ELb0ELb0ELb0ELb0ELb1EEEvNS_16Flash_fwd_paramsE:
        /* <DEDUP_REMOVED lines=12> */
[----:B------:R-:W-:-:S03]  /*00c0*/  ULDC.64 UR4, c[0x0][0x240] ;  /* 0x0000900000047ab9 */ /* 0x000fc60000000a00 */
[----:B------:R-:W3:Y:S04]  /*00d0*/  @P2 LDG.E.64 R8, [R8.64] ;  /* 0x0000001008082981 */ /* 0x000ee8000c1e1b00 */
[----:B------:R-:W4:Y:S01]  /*00e0*/  @P2 LDG.E.64 R4, [R2.64] ;  /* 0x0000001002042981 */ /* 0x000f22000c1e1b00 */
[----:B------:R-:W5:Y:S01]  /*00f0*/  S2UR UR20, SR_CTAID.Y ;  /* 0x00000000001479c3 */ /* 0x000f620000002600 */
[----:B------:R-:W-:Y:S02]  /*0100*/  UISETP.NE.U32.AND UP2, UPT, URZ, UR4, UPT ;  /* 0x000000043f00728c */ /* 0x000fe4000bf45070 */
[----:B------:R-:W-:Y:S02]  /*0110*/  UMOV UR9, 0x4 ;  /* 0x0000000400097882 */ /* 0x000fe40000000000 */
[----:B------:R-:W-:-:S02]  /*0120*/  UISETP.NE.AND.EX UP2, UPT, URZ, UR5, UPT, UP2 ;  /* 0x000000053f00728c */ /* 0x000fc4000bf45320 */
[----:B------:R-:W-:Y:S01]  /*0130*/  ULDC.64 UR14, c[0x0][0x240] ;  /* 0x00009000000e7ab9 */ /* 0x000fe20000000a00 */
[----:B------:R-:W1:Y:S01]  /*0140*/  S2UR UR11, SR_CTAID.Z ;  /* 0x00000000000b79c3 */ /* 0x000e620000002700 */
[----:B------:R-:W-:Y:S02]  /*0150*/  ULDC.64 UR4, c[0x0][0x250] ;  /* 0x0000940000047ab9 */ /* 0x000fe40000000a00 */
[----:B------:R-:W-:Y:S01]  /*0160*/  PLOP3.LUT P0, PT, PT, PT, UP2, 0x80, 0x0 ;  /* 0x000000000000781c */ /* 0x000fe20003f0f028 */
[----:B------:R-:W-:Y:S02]  /*0170*/  UISETP.NE.U32.AND UP0, UPT, URZ, UR4, UPT ;  /* 0x000000043f00728c */ /* 0x000fe4000bf05070 */
[----:B------:R-:W-:Y:S02]  /*0180*/  ULDC.U8 UR8, c[0x0][0x312] ;  /* 0x0000c48000087ab9 */ /* 0x000fe40000000000 */
[----:B------:R-:W-:Y:S02]  /*0190*/  UISETP.NE.AND UP3, UPT, UR8, URZ, UPT ;  /* 0x0000003f0800728c */ /* 0x000fe4000bf65270 */
[----:B------:R-:W-:-:S03]  /*01a0*/  UISETP.NE.AND.EX UP0, UPT, URZ, UR5, UPT, UP0 ;  /* 0x000000053f00728c */ /* 0x000fc6000bf05300 */
[----:B------:R-:W-:Y:S02]  /*01b0*/  ULDC.64 UR4, c[0x0][0x250] ;  /* 0x0000940000047ab9 */ /* 0x000fe40000000a00 */
[----:B-----5:R-:W-:-:S06]  /*01c0*/  UIMAD.WIDE UR14, UR20, UR9, UR14 ;  /* 0x00000009140e72a5 */ /* 0x020fcc000f8e020e */
[----:B------:R-:W-:Y:S01]  /*01d0*/  MOV R14, UR14 ;  /* 0x0000000e000e7c02 */ /* 0x000fe20008000f00 */
[----:B------:R-:W-:Y:S01]  /*01e0*/  IMAD.U32 R15, RZ, RZ, UR15 ;  /* 0x0000000fff0f7e24 */ /* 0x000fe2000f8e00ff */
[----:B-1----:R-:W-:-:S06]  /*01f0*/  ULOP3.LUT UR6, UR11, UR12, UR20, 0xfe, !UPT ;  /* 0x0000000c0b067292 */ /* 0x002fcc000f8efe14 */
[----:B--2---:R-:W-:Y:S01]  /*0200*/  LOP3.LUT P3, RZ, R7, UR6, RZ, 0xfc, !PT ;  /* 0x0000000607ff7c12 */ /* 0x004fe2000f86fcff */
[----:B------:R-:W-:Y:S02]  /*0210*/  ULDC.64 UR6, c[0x0][0x248] ;  /* 0x0000920000067ab9 */ /* 0x000fe40000000a00 */
[----:B------:R-:W-:-:S04]  /*0220*/  UISETP.EQ.U32.AND UP1, UPT, URZ, UR6, UPT ;  /* 0x000000063f00728c */ /* 0x000fc8000bf22070 */
[----:B------:R-:W-:-:S03]  /*0230*/  UISETP.EQ.OR.EX UP1, UPT, URZ, UR7, !UP3, UP1 ;  /* 0x000000073f00728c */ /* 0x000fc6000df22710 */
[----:B------:R-:W-:-:S03]  /*0240*/  ULDC.64 UR6, c[0x0][0x248] ;  /* 0x0000920000067ab9 */ /* 0x000fc60000000a00 */
[----:B------:R-:W-:Y:S01]  /*0250*/  @!P3 IMAD.MOV.U32 R10, RZ, RZ, c[0x0][0x308] ;  /* 0x0000c200ff0ab624 */ /* 0x000fe200078e00ff */
[----:B------:R-:W-:Y:S01]  /*0260*/  @!P3 MOV R11, c[0x0][0x30c] ;  /* 0x0000c300000bba02 */ /* 0x000fe20000000f00 */
[----:B------:R-:W-:Y:S02]  /*0270*/  @UP0 UIMAD.WIDE UR4, UR20, UR9, UR4 ;  /* 0x00000009140402a5 */ /* 0x000fe4000f8e0204 */
[----:B------:R-:W-:-:S04]  /*0280*/  UIMAD.WIDE UR6, UR20, UR9, UR6 ;  /* 0x00000009140672a5 */ /* 0x000fc8000f8e0206 */
[----:B------:R-:W-:Y:S02]  /*0290*/  IMAD.U32 R12, RZ, RZ, UR4 ;  /* 0x00000004ff0c7e24 */ /* 0x000fe4000f8e00ff */
[----:B------:R-:W-:Y:S01]  /*02a0*/  IMAD.U32 R13, RZ, RZ, UR5 ;  /* 0x00000005ff0d7e24 */ /* 0x000fe2000f8e00ff */
[----:B---3--:R-:W1:Y:S01]  /*02b0*/  @P2 R2UR UR18, R8 ;  /* 0x00000000081223c2 */ /* 0x008e6200000e0000 */
[----:B----4-:R-:W-:-:S07]  /*02c0*/  @P2 IADD3 R2, P1, R4, c[0x0][0x300], RZ ;  /* 0x0000c00004022a10 */ /* 0x010fce0007f3e0ff */
[----:B------:R-:W2:Y:S01]  /*02d0*/  @P2 R2UR UR19, R9 ;  /* 0x00000000091323c2 */ /* 0x000ea200000e0000 */
[----:B------:R-:W-:-:S05]  /*02e0*/  @P2 IMAD.X R3, RZ, RZ, R5, P1 ;  /* 0x000000ffff032224 */ /* 0x000fca00008e0605 */
[----:B------:R-:W-:Y:S01]  /*02f0*/  @!P3 STG.E.64 [R10.64+0x8], R2 ;  /* 0x000008020a00b986 */ /* 0x000fe2000c101b10 */
[----:B-1----:R-:W-:Y:S02]  /*0300*/  IMAD.U32 R8, RZ, RZ, UR18 ;  /* 0x00000012ff087e24 */ /* 0x002fe4000f8e00ff */
[----:B--2---:R-:W-:-:S05]  /*0310*/  IMAD.U32 R9, RZ, RZ, UR19 ;  /* 0x00000013ff097e24 */ /* 0x004fca000f8e00ff */
[----:B------:R1:W-:Y:S04]  /*0320*/  @!P3 STG.E.64 [R10.64], R8 ;  /* 0x000000080a00b986 */ /* 0x0003e8000c101b10 */
[----:B------:R-:W2:Y:S04]  /*0330*/  @P0 LDG.E R0, [R14.64] ;  /* 0x000000100e000981 */ /* 0x000ea8000c1e1900 */
[----:B------:R-:W3:Y:S01]  /*0340*/  @P0 LDG.E R5, [R14.64+0x4] ;  /* 0x000004100e050981 */ /* 0x000ee2000c1e1900 */
[----:B------:R-:W-:Y:S02]  /*0350*/  PLOP3.LUT P1, PT, PT, PT, UP0, 0x80, 0x0 ;  /* 0x000000000000781c */ /* 0x000fe40003f2f008 */
[----:B------:R-:W-:-:S11]  /*0360*/  PLOP3.LUT P2, PT, PT, PT, UP1, 0x80, 0x0 ;  /* 0x000000000000781c */ /* 0x000fd60003f4f018 */
[----:B------:R-:W4:Y:S01]  /*0370*/  @P1 LDG.E R6, [R12.64] ;  /* 0x000000100c061981 */ /* 0x000f22000c1e1900 */
[----:B-1----:R-:W-:Y:S01]  /*0380*/  MOV R8, UR6 ;  /* 0x0000000600087c02 */ /* 0x002fe20008000f00 */
[----:B------:R-:W-:-:S05]  /*0390*/  IMAD.U32 R9, RZ, RZ, UR7 ;  /* 0x00000007ff097e24 */ /* 0x000fca000f8e00ff */
[----:B------:R-:W5:Y:S01]  /*03a0*/  @!P2 LDG.E R10, [R8.64] ;  /* 0x00000010080aa981 */ /* 0x000f62000c1e1900 */
[----:B------:R-:W-:Y:S01]  /*03b0*/  UMOV UR10, 0xffffffff ;  /* 0xffffffff000a7882 */ /* 0x000fe20000000000 */
[----:B------:R-:W1:Y:S01]  /*03c0*/  LDC.U8 R247, c[0x0][0x2d8] ;  /* 0x0000b600fff77b82 */ /* 0x000e620000000000 */
[----:B------:R-:W-:Y:S02]  /*03d0*/  UMOV UR23, URZ ;  /* 0x0000003f00177c82 */ /* 0x000fe40008000000 */
[----:B------:R-:W-:Y:S01]  /*03e0*/  UMOV UR24, 0xffffffff ;  /* 0xffffffff00187882 */ /* 0x000fe20000000000 */
[----:B------:R-:W-:-:S04]  /*03f0*/  SHF.R.S32.HI R4, RZ, 0x1f, R7 ;  /* 0x0000001fff047819 */ /* 0x000fc80000011407 */
[----:B--2---:R-:W2:Y:S08]  /*0400*/  @P0 R2UR UR10, R0 ;  /* 0x00000000000a03c2 */ /* 0x004eb000000e0000 */
[----:B---3--:R-:W2:Y:S01]  /*0410*/  @P0 R2UR UR15, R5 ;  /* 0x00000000050f03c2 */ /* 0x008ea200000e0000 */
[----:B------:R-:W-:-:S04]  /*0420*/  ISETP.NE.U32.AND P0, PT, RZ, c[0x0][0x248], PT ;  /* 0x00009200ff007a0c */ /* 0x000fc80003f05070 */
[----:B------:R-:W-:-:S03]  /*0430*/  ISETP.NE.AND.EX P0, PT, RZ, c[0x0][0x24c], PT, P0 ;  /* 0x00009300ff007a0c */ /* 0x000fc60003f05300 */
[----:B----4-:R3:W4:Y:S01]  /*0440*/  @P1 R2UR UR23, R6 ;  /* 0x00000000061713c2 */ /* 0x01072200000e0000 */
[----:B--2---:R-:W-:-:S07]  /*0450*/  @UP2 UIADD3 UR15, UR15, -UR10, URZ ;  /* 0x8000000a0f0f2290 */ /* 0x004fce000fffe03f */
[----:B-----5:R3:W2:Y:S01]  /*0460*/  @!P2 R2UR UR24, R10 ;  /* 0x000000000a18a3c2 */ /* 0x0206a200000e0000 */
[----:B------:R-:W-:Y:S01]  /*0470*/  LEA.HI R0, R4, R7, RZ, 0x5 ;  /* 0x0000000704007211 */ /* 0x000fe200078f28ff */
[----:B------:R-:W-:Y:S01]  /*0480*/  @!UP2 ULDC UR15, c[0x0][0x214] ;  /* 0x00008500000faab9 */ /* 0x000fe20000000800 */
        /* <DEDUP_REMOVED lines=8> */
.L_x_459:
[----:B-1----:R-:W-:Y:S02]  /*0510*/  ULDC UR6, c[0x0][0x218] ;  /* 0x0000860000067ab9 */ /* 0x002fe40000000800 */
.L_x_460:
        /* <DEDUP_REMOVED lines=37> */
[----:B------:R-:W-:Y:S01]  /*0770*/  LOP3.LUT R6, R0, 0xffffffe0, RZ, 0xc0, !PT ;  /* 0xffffffe000067812 */ /* 0x000fe200078ec0ff */
[----:B------:R-:W-:Y:S02]  /*0780*/  UISETP.NE.AND UP0, UPT, UR24, -0x1, UPT ;  /* 0xffffffff1800788c */ /* 0x000fe4000bf05270 */
[----:B------:R-:W-:Y:S02]  /*0790*/  ULDC.64 UR4, c[0x0][0x190] ;  /* 0x0000640000047ab9 */ /* 0x000fe40000000a00 */
[----:B------:R-:W-:Y:S01]  /*07a0*/  ULDC.64 UR6, c[0x0][0x178] ;  /* 0x00005e0000067ab9 */ /* 0x000fe20000000a00 */
[----:B------:R-:W-:Y:S01]  /*07b0*/  IMAD.IADD R9, R7, 0x1, -R6 ;  /* 0x0000000107097824 */ /* 0x000fe200078e0a06 */
[----:B------:R-:W-:-:S03]  /*07c0*/  PLOP3.LUT P0, PT, PT, PT, UP0, 0x80, 0x0 ;  /* 0x000000000000781c */ /* 0x000fc60003f0f008 */
[----:B------:R-:W-:Y:S01]  /*07d0*/  @UP1 UIMAD.WIDE.U32 UR26, UR10, UR4, URZ ;  /* 0x000000040a1a12a5 */ /* 0x000fe2000f8e003f */
[----:B------:R-:W-:Y:S01]  /*07e0*/  SHF.R.S32.HI R6, RZ, 0x1f, R9 ;  /* 0x0000001fff067819 */ /* 0x000fe20000011409 */
[----:B------:R-:W-:Y:S02]  /*07f0*/  @UP0 UIADD3 UR25, UR23, UR24, URZ ;  /* 0x0000001817190290 */ /* 0x000fe4000fffe03f */
[----:B------:R-:W-:Y:S02]  /*0800*/  @UP1 UIMAD UR21, UR10, UR5, UR27 ;  /* 0x000000050a1512a4 */ /* 0x000fe4000f8e021b */
[----:B------:R-:W-:Y:S02]  /*0810*/  @!UP1 USHF.R.S32.HI UR22, URZ, 0x1f, UR20 ;  /* 0x0000001f3f169899 */ /* 0x000fe40008011414 */
[----:B------:R-:W-:Y:S02]  /*0820*/  ULDC.64 UR4, c[0x0][0x198] ;  /* 0x0000660000047ab9 */ /* 0x000fe40000000a00 */
[----:B------:R-:W-:-:S02]  /*0830*/  @UP0 UIMAD.WIDE.U32 UR28, UR25, UR4, URZ ;  /* 0x00000004191c02a5 */ /* 0x000fc4000f8e003f */
[----:B------:R-:W-:Y:S02]  /*0840*/  @!UP1 UIMAD UR22, UR22, UR6, URZ ;  /* 0x00000006161692a4 */ /* 0x000fe4000f8e023f */
[----:B------:R-:W-:Y:S02]  /*0850*/  @UP0 UIMAD UR25, UR25, UR5, UR29 ;  /* 0x00000005191902a4 */ /* 0x000fe4000f8e021d */
[----:B------:R-:W-:Y:S02]  /*0860*/  ULDC UR4, c[0x0][0x224] ;  /* 0x0000890000047ab9 */ /* 0x000fe40000000800 */
[----:B------:R-:W-:Y:S02]  /*0870*/  ULDC UR5, c[0x0][0x1c0] ;  /* 0x0000700000057ab9 */ /* 0x000fe40000000800 */
[----:B------:R-:W-:Y:S02]  /*0880*/  UIMAD UR5, UR20, UR5, UR11 ;  /* 0x00000005140572a4 */ /* 0x000fe4000f8e020b */
[----:B------:R-:W-:-:S02]  /*0890*/  @!UP1 UIMAD UR7, UR20, UR7, UR22 ;  /* 0x00000007140792a4 */ /* 0x000fc4000f8e0216 */
[----:B------:R-:W-:Y:S02]  /*08a0*/  UIMAD UR4, UR5, UR4, UR13 ;  /* 0x00000004050472a4 */ /* 0x000fe4000f8e020d */
[----:B------:R-:W-:Y:S02]  /*08b0*/  USHF.L.U32 UR5, UR5, 0x5, URZ ;  /* 0x0000000505057899 */ /* 0x000fe4000800063f */
[----:B------:R-:W-:Y:S02]  /*08c0*/  ULDC UR22, c[0x0][0x228] ;  /* 0x00008a0000167ab9 */ /* 0x000fe40000000800 */
[----:B------:R-:W-:Y:S02]  /*08d0*/  @!UP1 UIMAD.WIDE.U32 UR30, UR20, UR6, URZ ;  /* 0x00000006141e92a5 */ /* 0x000fe4000f8e003f */
[----:B------:R-:W-:Y:S01]  /*08e0*/  UIMAD UR22, UR4, UR22, URZ ;  /* 0x00000016041672a4 */ /* 0x000fe2000f8e023f */
[----:B------:R-:W-:Y:S01]  /*08f0*/  IADD3 R215, P2, P1, R2, UR5, R9 ;  /* 0x0000000502d77c10 */ /* 0x000fe2000f95e009 */
[----:B------:R-:W-:-:S02]  /*0900*/  USHF.R.S32.HI UR4, URZ, 0x1f, UR5 ;  /* 0x0000001f3f047899 */ /* 0x000fc40008011405 */
[----:B------:R-:W-:Y:S02]  /*0910*/  @UP1 UMOV UR6, UR26 ;  /* 0x0000001a00061c82 */ /* 0x000fe40008000000 */
[----:B------:R-:W-:Y:S02]  /*0920*/  @!UP1 UIADD3 UR21, UR31, UR7, URZ ;  /* 0x000000071f159290 */ /* 0x000fe4000fffe03f */
[----:B------:R-:W-:Y:S01]  /*0930*/  IADD3.X R6, R3, UR4, R6, P2, P1 ;  /* 0x0000000403067c10 */ /* 0x000fe200097e2406 */
[----:B------:R-:W-:Y:S02]  /*0940*/  @!UP1 UMOV UR6, UR30 ;  /* 0x0000001e00069c82 */ /* 0x000fe40008000000 */
[----:B------:R-:W-:Y:S01]  /*0950*/  @UP0 UMOV UR26, UR28 ;  /* 0x0000001c001a0c82 */ /* 0x000fe20008000000 */
[----:B------:R-:W-:Y:S05]  /*0960*/  @P0 BRA `(.L_x_462) ;  /* 0x000000c000000947 */ /* 0x000fea0003800000 */
[----:B------:R-:W-:Y:S02]  /*0970*/  USHF.R.S32.HI UR25, URZ, 0x1f, UR23 ;  /* 0x0000001f3f197899 */ /* 0x000fe40008011417 */
[----:B------:R-:W-:-:S02]  /*0980*/  ULDC.64 UR4, c[0x0][0x198] ;  /* 0x0000660000047ab9 */ /* 0x000fc40000000a00 */
[----:B------:R-:W-:Y:S02]  /*0990*/  UIMAD UR25, UR25, UR4, URZ ;  /* 0x00000004191972a4 */ /* 0x000fe4000f8e023f */
[----:B------:R-:W-:Y:S02]  /*09a0*/  UIMAD.WIDE.U32 UR26, UR23, UR4, URZ ;  /* 0x00000004171a72a5 */ /* 0x000fe4000f8e003f */
[----:B------:R-:W-:Y:S02]  /*09b0*/  UIMAD UR25, UR23, UR5, UR25 ;  /* 0x00000005171972a4 */ /* 0x000fe4000f8e0219 */
[----:B------:R-:W-:Y:S02]  /*09c0*/  USHF.R.S32.HI UR7, URZ, 0x1f, UR20 ;  /* 0x0000001f3f077899 */ /* 0x000fe40008011414 */
[----:B------:R-:W-:Y:S02]  /*09d0*/  ULDC.64 UR4, c[0x0][0x180] ;  /* 0x0000600000047ab9 */ /* 0x000fe40000000a00 */
[----:B------:R-:W-:-:S02]  /*09e0*/  UIADD3 UR27, UR27, UR25, URZ ;  /* 0x000000191b1b7290 */ /* 0x000fc4000fffe03f */
[----:B------:R-:W-:Y:S02]  /*09f0*/  UIMAD UR7, UR7, UR4, URZ ;  /* 0x00000004070772a4 */ /* 0x000fe4000f8e023f */
[----:B------:R-:W-:Y:S02]  /*0a00*/  UIMAD.WIDE.U32 UR26, UR20, UR4, UR26 ;  /* 0x00000004141a72a5 */ /* 0x000fe4000f8e001a */
[----:B------:R-:W-:-:S04]  /*0a10*/  UIMAD UR5, UR20, UR5, UR7 ;  /* 0x00000005140572a4 */ /* 0x000fc8000f8e0207 */
[----:B------:R-:W-:Y:S02]  /*0a20*/  UIADD3 UR25, UR27, UR5, URZ ;  /* 0x000000051b197290 */ /* 0x000fe4000fffe03f */
.L_x_462:
        /* <DEDUP_REMOVED lines=19> */
[----:B------:R-:W-:Y:S02]  /*0b60*/  UIMAD UR4, UR7, UR27, UR4 ;  /* 0x0000001b070472a4 */ /* 0x000fe4000f8e0204 */
[----:B------:R-:W-:Y:S02]  /*0b70*/  USHF.R.S32.HI UR27, URZ, 0x1f, UR11 ;  /* 0x0000001f3f1b7899 */ /* 0x000fe4000801140b */
        /* <DEDUP_REMOVED lines=11> */
[----:B------:R-:W-:Y:S02]  /*0c30*/  @!UP1 UIADD3 UR24, -UR24, URZ, URZ ;  /* 0x0000003f18189290 */ /* 0x000fe4000fffe13f */
[----:B------:R-:W-:Y:S02]  /*0c40*/  @UP0 UIMAD.WIDE.U32 UR30, UR28, UR4, URZ ;  /* 0x000000041c1e02a5 */ /* 0x000fe4000f8e003f */
[----:B------:R-:W-:Y:S02]  /*0c50*/  @!UP2 ULOP3.LUT UR24, URZ, UR7, URZ, 0x33, !UPT ;  /* 0x000000073f18a292 */ /* 0x000fe4000f8e333f */
[----:B------:R-:W-:-:S02]  /*0c60*/  @UP0 UIMAD UR28, UR28, UR5, UR31 ;  /* 0x000000051c1c02a4 */ /* 0x000fc4000f8e021f */
        /* <DEDUP_REMOVED lines=14> */
.L_x_463:
[CC--:B------:R-:W-:Y:S01]  /*0d50*/  LEA.HI R8, R4.reuse, R7.reuse, RZ, 0x3 ;  /* 0x0000000704087211 */ /* 0x0c0fe200078f18ff */
[----:B------:R-:W1:Y:S01]  /*0d60*/  S2R R14, SR_CTAID.Z ;  /* 0x00000000000e7919 */ /* 0x000e620000002700 */
[-C--:B------:R-:W-:Y:S01]  /*0d70*/  LEA.HI R3, R4, R7.reuse, RZ, 0x4 ;  /* 0x0000000704037211 */ /* 0x080fe200078f20ff */
[----:B------:R-:W-:Y:S01]  /*0d80*/  ULDC.64 UR4, c[0x0][0x1b8] ;  /* 0x00006e0000047ab9 */ /* 0x000fe20000000a00 */
[----:B------:R-:W-:Y:S01]  /*0d90*/  SHF.R.S32.HI R18, RZ, 0x3, R8 ;  /* 0x00000003ff127819 */ /* 0x000fe20000011408 */
[----:B------:R-:W-:Y:S01]  /*0da0*/  UIMAD UR4, UR29, UR4, URZ ;  /* 0x000000041d0472a4 */ /* 0x000fe2000f8e023f */
[----:B------:R-:W-:Y:S01]  /*0db0*/  LOP3.LUT R8, R8, 0xfffffff8, RZ, 0xc0, !PT ;  /* 0xfffffff808087812 */ /* 0x000fe200078ec0ff */
[----:B------:R-:W-:Y:S01]  /*0dc0*/  IMAD.U32 R226, RZ, RZ, UR24 ;  /* 0x00000018ffe27e24 */ /* 0x000fe2000f8e00ff */
[----:B------:R-:W-:Y:S01]  /*0dd0*/  SHF.R.S32.HI R10, RZ, 0x4, R3 ;  /* 0x00000004ff0a7819 */ /* 0x000fe20000011403 */
[----:B------:R-:W-:Y:S01]  /*0de0*/  IMAD.SHL.U32 R248, R18, 0x40, RZ ;  /* 0x0000004012f87824 */ /* 0x000fe200078e00ff */
[----:B------:R-:W-:Y:S01]  /*0df0*/  LOP3.LUT R2, R3, 0xfffffff0, RZ, 0xc0, !PT ;  /* 0xfffffff003027812 */ /* 0x000fe200078ec0ff */
[----:B------:R-:W-:Y:S01]  /*0e00*/  IMAD.IADD R8, R7, 0x1, -R8 ;  /* 0x0000000107087824 */ /* 0x000fe200078e0a08 */
[----:B------:R-:W-:Y:S01]  /*0e10*/  LEA.HI R213, R3, R10, RZ, 0x1 ;  /* 0x0000000a03d57211 */ /* 0x000fe200078f08ff */
[----:B------:R-:W-:Y:S01]  /*0e20*/  UIMAD UR20, UR24, UR5, UR4 ;  /* 0x00000005181472a4 */ /* 0x000fe2000f8e0204 */
[----:B------:R-:W-:Y:S01]  /*0e30*/  LOP3.LUT R248, R248, 0x1c0, RZ, 0xc0, !PT ;  /* 0x000001c0f8f87812 */ /* 0x000fe200078ec0ff */
[----:B------:R-:W-:Y:S01]  /*0e40*/  IMAD.SHL.U32 R88, R8, 0x8, RZ ;  /* 0x0000000808587824 */ /* 0x000fe200078e00ff */
[----:B------:R-:W-:Y:S01]  /*0e50*/  LEA.HI R11, R4, R7, RZ, 0x6 ;  /* 0x00000007040b7211 */ /* 0x000fe200078f30ff */
[----:B------:R-:W-:Y:S01]  /*0e60*/  IMAD.IADD R2, R7, 0x1, -R2 ;  /* 0x0000000107027824 */ /* 0x000fe200078e0a02 */
[----:B------:R-:W-:Y:S01]  /*0e70*/  SHF.R.S32.HI R19, RZ, 0x1f, R18 ;  /* 0x0000001fff137819 */ /* 0x000fe20000011412 */
[----:B------:R-:W-:Y:S01]  /*0e80*/  ULDC.64 UR4, c[0x0][0x1a8] ;  /* 0x00006a0000047ab9 */ /* 0x000fe20000000a00 */
[----:B------:R-:W-:Y:S01]  /*0e90*/  LOP3.LUT R3, R248, 0x38, R88, 0xf8, !PT ;  /* 0x00000038f8037812 */ /* 0x000fe200078ef858 */
[----:B------:R-:W-:Y:S01]  /*0ea0*/  IMAD.SHL.U32 R11, R11, 0x8, RZ ;  /* 0x000000080b0b7824 */ /* 0x000fe200078e00ff */
[----:B------:R-:W-:Y:S01]  /*0eb0*/  SHF.R.U32.HI R248, RZ, 0x3, R248 ;  /* 0x00000003fff87819 */ /* 0x000fe200000116f8 */
[----:B------:R-:W-:Y:S01]  /*0ec0*/  IMAD R13, R19, c[0x0][0x198], RZ ;  /* 0x00006600130d7a24 */ /* 0x000fe200078e02ff */
[----:B------:R-:W-:Y:S01]  /*0ed0*/  SHF.R.S32.HI R89, RZ, 0x1f, R88 ;  /* 0x0000001fff597819 */ /* 0x000fe20000011458 */
[----:B------:R-:W-:Y:S01]  /*0ee0*/  UIMAD UR4, UR27, UR4, URZ ;  /* 0x000000041b0472a4 */ /* 0x000fe2000f8e023f */
[----:B------:R-:W-:Y:S01]  /*0ef0*/  LOP3.LUT R248, R3, R248, RZ, 0x3c, !PT ;  /* 0x000000f803f87212 */ /* 0x000fe200078e3cff */
[C---:B------:R-:W-:Y:S01]  /*0f00*/  IMAD R4, R18.reuse, c[0x0][0x19c], R13 ;  /* 0x0000670012047a24 */ /* 0x040fe200078e020d */
[----:B------:R-:W-:Y:S01]  /*0f10*/  SHF.R.S32.HI R3, RZ, 0x1f, R2 ;  /* 0x0000001fff037819 */ /* 0x000fe20000011402 */
[----:B------:R-:W-:Y:S01]  /*0f20*/  IMAD.WIDE.U32 R12, R18, c[0x0][0x1a0], R88 ;  /* 0x00006800120c7a25 */ /* 0x000fe200078e0058 */
[----:B------:R-:W-:Y:S01]  /*0f30*/  IADD3 R16, P0, R88, UR6, RZ ;  /* 0x0000000658107c10 */ /* 0x000fe2000ff1e0ff */
[----:B------:R-:W-:Y:S01]  /*0f40*/  ULDC.64 UR6, c[0x0][0x1b0] ;  /* 0x00006c0000067ab9 */ /* 0x000fe20000000a00 */
[----:B------:R-:W-:Y:S01]  /*0f50*/  LEA.HI R3, R3, R2, RZ, 0x3 ;  /* 0x0000000203037211 */ /* 0x000fe200078f18ff */
[----:B------:R-:W-:Y:S01]  /*0f60*/  UIMAD UR6, UR29, UR6, URZ ;  /* 0x000000061d0672a4 */ /* 0x000fe2000f8e023f */
[----:B------:R-:W-:Y:S01]  /*0f70*/  IADD3.X R17, R89, UR21, RZ, P0, !PT ;  /* 0x0000001559117c10 */ /* 0x000fe200087fe4ff */
[----:B------:R2:W-:Y:S01]  /*0f80*/  STL.64 [R1+0x10], R88 ;  /* 0x0000105801007387 */ /* 0x0005e20000100a00 */
[----:B------:R-:W-:Y:S01]  /*0f90*/  LOP3.LUT R5, R3, 0xfffffff8, RZ, 0xc0, !PT ;  /* 0xfffffff803057812 */ /* 0x000fe200078ec0ff */
[----:B------:R-:W-:Y:S01]  /*0fa0*/  UIMAD UR7, UR24, UR7, UR6 ;  /* 0x00000007180772a4 */ /* 0x000fe2000f8e0206 */
[----:B------:R-:W-:Y:S01]  /*0fb0*/  LOP3.LUT R248, R248, 0xfffffe00, R11, 0xf8, !PT ;  /* 0xfffffe00f8f87812 */ /* 0x000fe200078ef80b */
[----:B-1----:R-:W-:Y:S01]  /*0fc0*/  IMAD.WIDE.U32 R14, R14, c[0x0][0x1a8], R16 ;  /* 0x00006a000e0e7a25 */ /* 0x002fe200078e0010 */
[----:B------:R-:W-:Y:S01]  /*0fd0*/  IADD3 R12, P0, R12, UR30, RZ ;  /* 0x0000001e0c0c7c10 */ /* 0x000fe2000ff1e0ff */
[----:B------:R-:W-:Y:S01]  /*0fe0*/  UIADD3 UR6, -UR13, UR15, URZ ;  /* 0x0000000f0d067290 */ /* 0x000fe2000fffe13f */
[----:B------:R-:W-:Y:S01]  /*0ff0*/  LOP3.LUT R213, R213, 0xfffffffe, RZ, 0xc0, !PT ;  /* 0xfffffffed5d57812 */ /* 0x000fe200078ec0ff */
[----:B------:R-:W-:Y:S01]  /*1000*/  IMAD R11, R19, c[0x0][0x1a0], RZ ;  /* 0x00006800130b7a24 */ /* 0x000fe200078e02ff */
[----:B------:R-:W-:Y:S01]  /*1010*/  SHF.R.S32.HI R252, RZ, 0x1f, R0 ;  /* 0x0000001ffffc7819 */ /* 0x000fe20000011400 */
[----:B------:R-:W-:Y:S01]  /*1020*/  IMAD.WIDE.U32 R16, R18, c[0x0][0x198], R88 ;  /* 0x0000660012107a25 */ /* 0x000fe200078e0058 */
[----:B------:R-:W-:Y:S01]  /*1030*/  UIMAD UR4, UR11, UR5, UR4 ;  /* 0x000000050b0472a4 */ /* 0x000fe2000f8e0204 */
[----:B------:R-:W-:Y:S01]  /*1040*/  BSSY B0, `(.L_x_464) ;  /* 0x0000053000007945 */ /* 0x000fe20003800000 */
[----:B------:R-:W-:Y:S01]  /*1050*/  IADD3 R251, R88, 0x40, RZ ;  /* 0x0000004058fb7810 */ /* 0x000fe20007ffe0ff */
[----:B------:R-:W-:Y:S01]  /*1060*/  IMAD.IADD R5, R2, 0x1, -R5 ;  /* 0x0000000102057824 */ /* 0x000fe200078e0a05 */
[----:B------:R-:W-:Y:S01]  /*1070*/  IADD3 R16, P1, R16, UR26, RZ ;  /* 0x0000001a10107c10 */ /* 0x000fe2000ff3e0ff */
[----:B------:R-:W-:Y:S01]  /*1080*/  IMAD R2, R18, c[0x0][0x1a4], R11 ;  /* 0x0000690012027a24 */ /* 0x000fe200078e020b */
[----:B------:R-:W-:Y:S01]  /*1090*/  IADD3 R21, R15, UR4, RZ ;  /* 0x000000040f157c10 */ /* 0x000fe2000fffe0ff */
[----:B------:R-:W-:Y:S01]  /*10a0*/  IMAD.IADD R213, R10, 0x1, -R213 ;  /* 0x000000010ad57824 */ /* 0x000fe200078e0ad5 */
[----:B------:R-:W-:Y:S01]  /*10b0*/  IADD3.X R17, R17, UR25, R4, P1, !PT ;  /* 0x0000001911117c10 */ /* 0x000fe20008ffe404 */
[----:B------:R-:W-:Y:S01]  /*10c0*/  IMAD.SHL.U32 R3, R3, 0x40, RZ ;  /* 0x0000004003037824 */ /* 0x000fe200078e00ff */
[----:B------:R-:W-:Y:S01]  /*10d0*/  IADD3.X R13, R13, UR28, R2, P0, !PT ;  /* 0x0000001c0d0d7c10 */ /* 0x000fe200087fe402 */
[----:B------:R-:W-:Y:S01]  /*10e0*/  IMAD.U32 R2, RZ, RZ, UR24 ;  /* 0x00000018ff027e24 */ /* 0x000fe2000f8e00ff */
[----:B------:R-:W-:Y:S01]  /*10f0*/  LOP3.LUT P3, RZ, R5, 0x4, RZ, 0xc0, !PT ;  /* 0x0000000405ff7812 */ /* 0x000fe2000786c0ff */
[----:B------:R-:W-:Y:S01]  /*1100*/  IMAD.SHL.U32 R10, R213, 0x8, RZ ;  /* 0x00000008d50a7824 */ /* 0x000fe200078e00ff */
[----:B------:R-:W-:Y:S01]  /*1110*/  LOP3.LUT P2, RZ, R5, 0x2, RZ, 0xc0, !PT ;  /* 0x0000000205ff7812 */ /* 0x000fe2000784c0ff */
[----:B------:R-:W-:Y:S01]  /*1120*/  IMAD.WIDE.U32 R32, R2, c[0x0][0x1b0], R16 ;  /* 0x00006c0002207a25 */ /* 0x000fe200078e0010 */
[----:B------:R-:W-:-:S02]  /*1130*/  SHF.R.S32.HI R17, RZ, 0x5, R0 ;  /* 0x00000005ff117819 */ /* 0x000fc40000011400 */
[----:B------:R-:W-:Y:S01]  /*1140*/  ISETP.GE.AND P0, PT, R18, UR6, PT ;  /* 0x0000000612007c0c */ /* 0x000fe2000bf06270 */
[----:B------:R-:W-:Y:S01]  /*1150*/  IMAD.SHL.U32 R5, R5, 0x40, RZ ;  /* 0x0000004005057824 */ /* 0x000fe200078e00ff */
[----:B------:R-:W-:Y:S01]  /*1160*/  IADD3 R35, R33, UR7, RZ ;  /* 0x0000000721237c10 */ /* 0x000fe2000fffe0ff */
[----:B------:R2:W-:Y:S01]  /*1170*/  STL.64 [R1], R32 ;  /* 0x0000002001007387 */ /* 0x0005e20000100a00 */
[----:B------:R-:W-:Y:S01]  /*1180*/  LEA.HI R252, R252, R17, RZ, 0x2 ;  /* 0x00000011fcfc7211 */ /* 0x000fe200078f10ff */
[----:B------:R-:W-:Y:S01]  /*1190*/  IMAD.WIDE.U32 R226, R226, c[0x0][0x1b8], R12 ;  /* 0x00006e00e2e27a25 */ /* 0x000fe200078e000c */
[----:B------:R-:W-:Y:S01]  /*11a0*/  LOP3.LUT R5, R5, 0x1c0, RZ, 0xc0, !PT ;  /* 0x000001c005057812 */ /* 0x000fe200078ec0ff */
[----:B------:R2:W-:Y:S01]  /*11b0*/  STL [R1+0xc], R35 ;  /* 0x00000c2301007387 */ /* 0x0005e20000100800 */
[----:B------:R-:W-:Y:S01]  /*11c0*/  LOP3.LUT R252, R252, 0xffffffc, RZ, 0xc0, !PT ;  /* 0x0ffffffcfcfc7812 */ /* 0x000fe200078ec0ff */
[----:B------:R-:W-:Y:S01]  /*11d0*/  IMAD.MOV.U32 R0, RZ, RZ, 0x20 ;  /* 0x00000020ff007424 */ /* 0x000fe200078e00ff */
[----:B------:R-:W-:Y:S01]  /*11e0*/  LOP3.LUT R10, R5, 0x8, R10, 0xf8, !PT ;  /* 0x00000008050a7812 */ /* 0x000fe200078ef80a */
[----:B------:R-:W-:Y:S01]  /*11f0*/  IMAD.U32 R23, RZ, RZ, UR12 ;  /* 0x0000000cff177e24 */ /* 0x000fe2000f8e00ff */
[----:B------:R-:W-:Y:S01]  /*1200*/  SHF.R.U32.HI R5, RZ, 0x3, R5 ;  /* 0x00000003ff057819 */ /* 0x000fe20000011605 */
[----:B------:R-:W-:Y:S01]  /*1210*/  IMAD.IADD R252, R17, 0x1, -R252 ;  /* 0x0000000111fc7824 */ /* 0x000fe200078e0afc */
[----:B------:R-:W-:Y:S01]  /*1220*/  IADD3 R229, R227, UR20, RZ ;  /* 0x00000014e3e57c10 */ /* 0x000fe2000fffe0ff */
[----:B------:R-:W-:Y:S01]  /*1230*/  IMAD.WIDE R22, R23, 0x40, R18 ;  /* 0x0000004017167825 */ /* 0x000fe200078e0212 */
[----:B------:R-:W-:-:S02]  /*1240*/  LOP3.LUT R4, R10, R5, RZ, 0x3c, !PT ;  /* 0x000000050a047212 */ /* 0x000fc400078e3cff */
[----:B------:R-:W-:Y:S01]  /*1250*/  SHF.R.S32.HI R10, RZ, 0x1f, R9 ;  /* 0x0000001fff0a7819 */ /* 0x000fe20000011409 */
[----:B------:R-:W-:Y:S01]  /*1260*/  IMAD.MOV.U32 R5, RZ, RZ, 0x10 ;  /* 0x00000010ff057424 */ /* 0x000fe200078e00ff */
[----:B------:R-:W-:Y:S01]  /*1270*/  LOP3.LUT R4, R4, 0xfffffe00, R3, 0xf8, !PT ;  /* 0xfffffe0004047812 */ /* 0x000fe200078ef803 */
[----:B------:R-:W-:Y:S01]  /*1280*/  IMAD.SHL.U32 R248, R248, 0x2, RZ ;  /* 0x00000002f8f87824 */ /* 0x000fe200078e00ff */
[----:B------:R-:W-:Y:S02]  /*1290*/  LEA.HI R10, R10, R9, RZ, 0x2 ;  /* 0x000000090a0a7211 */ /* 0x000fe400078f10ff */
[C---:B------:R-:W-:Y:S02]  /*12a0*/  IADD3 R250, R88.reuse, 0x80, RZ ;  /* 0x0000008058fa7810 */ /* 0x040fe40007ffe0ff */
[----:B------:R-:W-:Y:S02]  /*12b0*/  SHF.R.S32.HI R13, RZ, 0x2, R10 ;  /* 0x00000002ff0d7819 */ /* 0x000fe4000001140a */
[----:B------:R-:W-:-:S02]  /*12c0*/  IADD3 R249, R88, 0xc0, RZ ;  /* 0x000000c058f97810 */ /* 0x000fc40007ffe0ff */
[----:B------:R-:W-:Y:S01]  /*12d0*/  SEL R5, R5, 0xfffffff0, !P2 ;  /* 0xfffffff005057807 */ /* 0x000fe20005000000 */
[----:B------:R-:W-:Y:S01]  /*12e0*/  IMAD R252, R252, 0x10, R13 ;  /* 0x00000010fcfc7824 */ /* 0x000fe200078e020d */
[----:B------:R-:W-:Y:S01]  /*12f0*/  SEL R3, R0, 0xffffffe0, !P3 ;  /* 0xffffffe000037807 */ /* 0x000fe20005800000 */
[----:B------:R-:W-:Y:S05]  /*1300*/  @P0 BRA `(.L_x_465) ;  /* 0x0000026000000947 */ /* 0x000fea0003800000 */
[----:B--2---:R-:W-:Y:S01]  /*1310*/  ISETP.GE.AND P6, PT, R88, c[0x0][0x220], PT ;  /* 0x0000880058007a0c */ /* 0x004fe20003fc6270 */
        /* <DEDUP_REMOVED lines=37> */
.L_x_465:
[----:B--2---:R-:W-:Y:S05]  /*1570*/  BSYNC B0 ;  /* 0x0000000000007941 */ /* 0x004fea0003800000 */
.L_x_464:
[----:B------:R-:W-:Y:S01]  /*1580*/  LOP3.LUT R10, R10, 0x7ffffffc, RZ, 0xc0, !PT ;  /* 0x7ffffffc0a0a7812 */ /* 0x000fe200078ec0ff */
[----:B------:R-:W-:Y:S01]  /*1590*/  ULEA UR4, UR8, UR22, 0x6 ;  /* 0x0000001608047291 */ /* 0x000fe2000f8e303f */
[----:B------:R-:W-:Y:S01]  /*15a0*/  IADD3 R11, R18, 0x10, RZ ;  /* 0x00000010120b7810 */ /* 0x000fe20007ffe0ff */
[----:B------:R-:W-:Y:S02]  /*15b0*/  BSSY B0, `(.L_x_466) ;  /* 0x0000034000007945 */ /* 0x000fe40003800000 */
[----:B------:R-:W-:Y:S01]  /*15c0*/  IMAD.IADD R9, R9, 0x1, -R10 ;  /* 0x0000000109097824 */ /* 0x000fe200078e0a0a */
[----:B------:R-:W-:Y:S01]  /*15d0*/  ISETP.GE.AND P1, PT, R11, UR6, PT ;  /* 0x000000060b007c0c */ /* 0x000fe2000bf26270 */
[----:B------:R-:W-:Y:S02]  /*15e0*/  UIADD3 UR4, UR4, -0x40, URZ ;  /* 0xffffffc004047890 */ /* 0x000fe4000fffe03f */
[----:B------:R-:W-:-:S04]  /*15f0*/  IMAD.SHL.U32 R9, R9, 0x2, RZ ;  /* 0x0000000209097824 */ /* 0x000fc800078e00ff */
[----:B------:R-:W-:Y:S02]  /*1600*/  IMAD R2, R252, c[0x0][0x228], R9 ;  /* 0x00008a00fc027a24 */ /* 0x000fe400078e0209 */
[----:B------:R-:W-:-:S03]  /*1610*/  IMAD.U32 R231, RZ, RZ, UR4 ;  /* 0x00000004ffe77e24 */ /* 0x000fc6000f8e00ff */
[----:B------:R-:W-:Y:S02]  /*1620*/  IADD3 R242, P0, R2, UR4, RZ ;  /* 0x0000000402f27c10 */ /* 0x000fe4000ff1e0ff */
[----:B------:R-:W-:-:S04]  /*1630*/  SHF.R.S32.HI R2, RZ, 0x1f, R2 ;  /* 0x0000001fff027819 */ /* 0x000fc80000011402 */
[----:B------:R-:W-:Y:S01]  /*1640*/  LEA.HI.X.SX32 R231, R231, R2, 0x1, P0 ;  /* 0x00000002e7e77211 */ /* 0x000fe200000f0eff */
        /* <DEDUP_REMOVED lines=12> */
[C---:B-1----:R-:W-:Y:S01]  /*1710*/  @!P5 LEA R26, P6, R24.reuse, c[0x0][0x160], 0x1 ;  /* 0x00005800181ada11 */ /* 0x042fe200078c08ff */
        /* <DEDUP_REMOVED lines=29> */
.L_x_467:
[----:B------:R-:W-:Y:S05]  /*18f0*/  BSYNC B0 ;  /* 0x0000000000007941 */ /* 0x000fea0003800000 */
.L_x_466:
[----:B------:R-:W-:Y:S01]  /*1900*/  IADD3 R10, R18, 0x20, RZ ;  /* 0x00000020120a7810 */ /* 0x000fe20007ffe0ff */
        /* <DEDUP_REMOVED lines=44> */
.L_x_469:
[----:B------:R-:W-:Y:S05]  /*1bd0*/  BSYNC B0 ;  /* 0x0000000000007941 */ /* 0x000fea0003800000 */
.L_x_468:
        /* <DEDUP_REMOVED lines=48> */
.L_x_471:
[----:B------:R-:W-:Y:S05]  /*1ee0*/  BSYNC B0 ;  /* 0x0000000000007941 */ /* 0x000fea0003800000 */
.L_x_470:
        /* <DEDUP_REMOVED lines=11> */
[----:B------:R-:W-:Y:S01]  /*1fa0*/  IMAD.WIDE.U32 R20, R2, UR22, R86 ;  /* 0x0000001602147c25 */ /* 0x000fe2000f8e0056 */
[----:B------:R-:W-:-:S06]  /*1fb0*/  UIMAD UR5, UR21, UR29, UR5 ;  /* 0x0000001d150572a4 */ /* 0x000fcc000f8e0205 */
[----:B--2---:R-:W-:-:S05]  /*1fc0*/  IADD3 R23, R21, UR5, RZ ;  /* 0x0000000515177c10 */ /* 0x004fca000fffe0ff */
        /* <DEDUP_REMOVED lines=34> */
.L_x_473:
[----:B------:R-:W-:Y:S05]  /*21f0*/  BSYNC B0 ;  /* 0x0000000000007941 */ /* 0x000fea0003800000 */
.L_x_472:
        /* <DEDUP_REMOVED lines=41> */
.L_x_475:
[----:B------:R-:W-:Y:S05]  /*2490*/  BSYNC B0 ;  /* 0x0000000000007941 */ /* 0x000fea0003800000 */
.L_x_474:
[----:B------:R-:W-:Y:S01]  /*24a0*/  ISETP.GE.AND P0, PT, R10, UR23, PT ;  /* 0x000000170a007c0c */ /* 0x000fe2000bf06270 */
[----:B------:R-:W-:-:S12]  /*24b0*/  BSSY B0, `(.L_x_476) ;  /* 0x0000027000007945 */ /* 0x000fd80003800000 */
[----:B------:R-:W-:Y:S05]  /*24c0*/  @P0 BRA `(.L_x_477) ;  /* 0x0000025000000947 */ /* 0x000fea0003800000 */
[----:B------:R-:W-:Y:S01]  /*24d0*/  ISETP.GE.AND P5, PT, R88, c[0x0][0x220], PT ;  /* 0x0000880058007a0c */ /* 0x000fe20003fa6270 */
[----:B------:R-:W-:Y:S01]  /*24e0*/  IMAD.MOV.U32 R12, RZ, RZ, c[0x0][0x198] ;  /* 0x00006600ff0c7624 */ /* 0x000fe200078e00ff */
[----:B------:R-:W-:Y:S01]  /*24f0*/  ISETP.GE.AND P4, PT, R251, c[0x0][0x220], PT ;  /* 0x00008800fb007a0c */ /* 0x000fe20003f86270 */
[----:B-12---:R-:W-:Y:S01]  /*2500*/  IMAD.MOV.U32 R15, RZ, RZ, c[0x0][0x19c] ;  /* 0x00006700ff0f7624 */ /* 0x006fe200078e00ff */
        /* <DEDUP_REMOVED lines=33> */
.L_x_477:
[----:B------:R-:W-:Y:S05]  /*2720*/  BSYNC B0 ;  /* 0x0000000000007941 */ /* 0x000fea0003800000 */
.L_x_476:
[----:B------:R-:W-:Y:S01]  /*2730*/  ISETP.GE.AND P0, PT, R9, UR23, PT ;  /* 0x0000001709007c0c */ /* 0x000fe2000bf06270 */
[----:B------:R-:W-:Y:S01]  /*2740*/  ULDC.64 UR4, c[0x0][0x1a0] ;  /* 0x0000680000047ab9 */ /* 0x000fe20000000a00 */
[----:B------:R-:W-:Y:S01]  /*2750*/  BSSY B0, `(.L_x_478) ;  /* 0x000002b000007945 */ /* 0x000fe20003800000 */
[----:B------:R-:W-:Y:S02]  /*2760*/  USHF.L.U64.HI UR11, UR4, UR11, UR5 ;  /* 0x0000000b040b7299 */ /* 0x000fe40008010205 */
[----:B------:R-:W-:-:S08]  /*2770*/  USHF.L.U32 UR20, UR4, 0x6, URZ ;  /* 0x0000000604147899 */ /* 0x000fd0000800063f */
        /* <DEDUP_REMOVED lines=14> */
[C---:B--2---:R-:W-:Y:S02]  /*2860*/  @!P2 LEA R14, P1, R22.reuse, c[0x0][0x168], 0x1 ;  /* 0x00005a00160eaa11 */ /* 0x044fe400078208ff */
        /* <DEDUP_REMOVED lines=25> */
.L_x_479:
[----:B------:R-:W-:Y:S05]  /*2a00*/  BSYNC B0 ;  /* 0x0000000000007941 */ /* 0x000fea0003800000 */
.L_x_478:
[----:B------:R-:W0:Y:S01]  /*2a10*/  LDGDEPBAR ;  /* 0x00000000000079af */ /* 0x000e220000000000 */
[----:B------:R-:W-:Y:S01]  /*2a20*/  ISETP.GE.AND P0, PT, R18, UR23, PT ;  /* 0x0000001712007c0c */ /* 0x000fe2000bf06270 */
[----:B------:R-:W-:Y:S01]  /*2a30*/  UIMAD UR5, UR11, UR22, URZ ;  /* 0x000000160b0572a4 */ /* 0x000fe2000f8e023f */
[----:B------:R-:W-:Y:S01]  /*2a40*/  LEA R12, R17, UR13, 0x4 ;  /* 0x0000000d110c7c11 */ /* 0x000fe2000f8e20ff */
[----:B-12-4-:R-:W-:Y:S01]  /*2a50*/  IMAD.U32 R15, RZ, RZ, UR22 ;  /* 0x00000016ff0f7e24 */ /* 0x016fe2000f8e00ff */
[----:B------:R-:W-:Y:S01]  /*2a60*/  MOV R84, UR14 ;  /* 0x0000000e00547c02 */ /* 0x000fe20008000f00 */
[----:B------:R-:W-:Y:S01]  /*2a70*/  IMAD.MOV.U32 R228, RZ, RZ, R226 ;  /* 0x000000ffffe47224 */ /* 0x000fe200078e00e2 */
[----:B------:R-:W-:Y:S01]  /*2a80*/  UIMAD UR21, UR21, UR20, UR5 ;  /* 0x00000014151572a4 */ /* 0x000fe2000f8e0205 */
[----:B------:R-:W-:Y:S01]  /*2a90*/  IADD3 R13, R12, 0x1, R13 ;  /* 0x000000010c0d7810 */ /* 0x000fe20007ffe00d */
[----:B------:R-:W-:Y:S01]  /*2aa0*/  IMAD.U32 R224, RZ, RZ, UR12 ;  /* 0x0000000cffe07e24 */ /* 0x000fe2000f8e00ff */
[----:B------:R-:W-:Y:S01]  /*2ab0*/  UIADD3 UR13, UR19, 0x646e171e, URZ ;  /* 0x646e171e130d7890 */ /* 0x000fe2000fffe03f */
[----:B------:R-:W-:Y:S01]  /*2ac0*/  IMAD.WIDE.U32 R14, R15, UR20, R228 ;  /* 0x000000140f0e7c25 */ /* 0x000fe2000f8e00e4 */
[----:B------:R-:W-:Y:S01]  /*2ad0*/  IADD3 R84, R84, -UR15, R13 ;  /* 0x8000000f54547c10 */ /* 0x000fe2000fffe00d */
[----:B------:R-:W-:Y:S02]  /*2ae0*/  BSSY B0, `(.L_x_480) ;  /* 0x0000030000007945 */ /* 0x000fe40003800000 */
[----:B------:R-:W-:Y:S01]  /*2af0*/  IMAD.SHL.U32 R7, R7, 0x2, RZ ;  /* 0x0000000207077824 */ /* 0x000fe200078e00ff */
[----:B------:R-:W-:Y:S01]  /*2b00*/  IADD3 R84, R84, c[0x0][0x2e8], RZ ;  /* 0x0000ba0054547a10 */ /* 0x000fe20007ffe0ff */
[----:B------:R-:W-:-:S02]  /*2b10*/  IMAD R214, R17, 0x400, R4 ;  /* 0x0000040011d67824 */ /* 0x000fc400078e0204 */
[----:B------:R-:W-:Y:S01]  /*2b20*/  IMAD R224, R224, 0x4, R17 ;  /* 0x00000004e0e07824 */ /* 0x000fe200078e0211 */
[----:B------:R-:W-:Y:S02]  /*2b30*/  IADD3 R17, R15, UR21, RZ ;  /* 0x000000150f117c10 */ /* 0x000fe4000fffe0ff */
[----:B------:R-:W-:Y:S01]  /*2b40*/  LOP3.LUT R7, R7, 0x6, RZ, 0xc0, !PT ;  /* 0x0000000607077812 */ /* 0x000fe200078ec0ff */
[----:B------:R-:W-:-:S04]  /*2b50*/  DEPBAR.LE SB0, 0x0 ;  /* 0x000080000000791a */ /* 0x000fc80000000000 */
[----:B------:R-:W-:Y:S01]  /*2b60*/  BAR.SYNC.DEFER_BLOCKING 0x0 ;  /* 0x0000000000007b1d */ /* 0x000fe20000010000 */
[----:B------:R-:W-:-:S05]  /*2b70*/  SHF.L.U32 R214, R214, 0x1, RZ ;  /* 0x00000001d6d67819 */ /* 0x000fca00000006ff */
        /* <DEDUP_REMOVED lines=38> */
.L_x_481:
[----:B------:R-:W-:Y:S05]  /*2de0*/  BSYNC B0 ;  /* 0x0000000000007941 */ /* 0x000fea0003800000 */
.L_x_480:
        /* <DEDUP_REMOVED lines=45> */
.L_x_483:
[----:B------:R-:W-:Y:S05]  /*30c0*/  BSYNC B0 ;  /* 0x0000000000007941 */ /* 0x000fea0003800000 */
.L_x_482:
        /* <DEDUP_REMOVED lines=44> */
.L_x_485:
[----:B------:R-:W-:Y:S05]  /*3390*/  BSYNC B0 ;  /* 0x0000000000007941 */ /* 0x000fea0003800000 */
.L_x_484:
[----:B------:R-:W-:Y:S01]  /*33a0*/  ISETP.GE.AND P0, PT, R9, UR23, PT ;  /* 0x0000001709007c0c */ /* 0x000fe2000bf06270 */
[C---:B------:R-:W-:Y:S01]  /*33b0*/  IMAD.SHL.U32 R9, R8.reuse, 0x40, RZ ;  /* 0x0000004008097824 */ /* 0x040fe200078e00ff */
[----:B------:R-:W-:Y:S01]  /*33c0*/  LOP3.LUT P1, RZ, R8, 0x4, RZ, 0xc0, !PT ;  /* 0x0000000408ff7812 */ /* 0x000fe2000782c0ff */
[----:B------:R-:W-:Y:S01]  /*33d0*/  IMAD.SHL.U32 R18, R18, 0x8, RZ ;  /* 0x0000000812127824 */ /* 0x000fe200078e00ff */
[----:B------:R-:W-:Y:S02]  /*33e0*/  BSSY B0, `(.L_x_486) ;  /* 0x0000033000007945 */ /* 0x000fe40003800000 */
[----:B------:R-:W-:Y:S02]  /*33f0*/  LOP3.LUT R9, R9, 0x1c0, RZ, 0xc0, !PT ;  /* 0x000001c009097812 */ /* 0x000fe400078ec0ff */
[----:B------:R-:W-:Y:S02]  /*3400*/  SEL R0, R0, 0xffffffe0, !P1 ;  /* 0xffffffe000007807 */ /* 0x000fe40004800000 */
[----:B------:R-:W-:-:S02]  /*3410*/  LOP3.LUT R18, R9, 0x8, R18, 0xf8, !PT ;  /* 0x0000000809127812 */ /* 0x000fc400078ef812 */
[----:B------:R-:W-:Y:S01]  /*3420*/  SHF.R.U32.HI R9, RZ, 0x3, R9 ;  /* 0x00000003ff097819 */ /* 0x000fe20000011609 */
[----:B------:R1:W-:Y:S03]  /*3430*/  @P0 STS.128 [R248+0x11800], RZ ;  /* 0x011800fff8000388 */ /* 0x0003e60000000c00 */
[----:B------:R-:W-:Y:S01]  /*3440*/  LOP3.LUT R18, R18, R9, RZ, 0x3c, !PT ;  /* 0x0000000912127212 */ /* 0x000fe200078e3cff */
[----:B------:R1:W-:Y:S04]  /*3450*/  @P0 STS.128 [R248+0x13800], RZ ;  /* 0x013800fff8000388 */ /* 0x0003e80000000c00 */
[----:B------:R1:W-:Y:S01]  /*3460*/  @P0 STS.128 [R248+0x15800], RZ ;  /* 0x015800fff8000388 */ /* 0x0003e20000000c00 */
[----:B------:R-:W-:-:S03]  /*3470*/  IMAD R213, R213, 0x200, R18 ;  /* 0x00000200d5d57824 */ /* 0x000fc600078e0212 */
        /* <DEDUP_REMOVED lines=14> */
[C---:B--2---:R-:W-:Y:S02]  /*3560*/  @!P4 LEA R12, P3, R16.reuse, c[0x0][0x170], 0x1 ;  /* 0x00005c00100cca11 */ /* 0x044fe400078608ff */
        /* <DEDUP_REMOVED lines=26> */
.L_x_487:
[----:B------:R-:W-:Y:S05]  /*3710*/  BSYNC B0 ;  /* 0x0000000000007941 */ /* 0x000fea0003800000 */
.L_x_486:
[----:B------:R-:W-:Y:S01]  /*3720*/  IMAD.SHL.U32 R213, R213, 0x2, RZ ;  /* 0x00000002d5d57824 */ /* 0x000fe200078e00ff */
[----:B------:R-:W-:Y:S01]  /*3730*/  LDSM.16.M88.4 R16, [R214] ;  /* 0x00000000d610783b */ /* 0x000fe20000000200 */
[----:B------:R-:W-:Y:S01]  /*3740*/  LOP3.LUT P0, RZ, R8, 0x2, RZ, 0xc0, !PT ;  /* 0x0000000208ff7812 */ /* 0x000fe2000780c0ff */
[--C-:B------:R-:W-:Y:S01]  /*3750*/  IMAD R212, R5, 0x2, R214.reuse ;  /* 0x0000000205d47824 */ /* 0x100fe200078e02d6 */
[----:B------:R-:W-:Y:S01]  /*3760*/  IADD3 R165, R84, 0x8, RZ ;  /* 0x0000000854a57810 */ /* 0x000fe20007ffe0ff */
[----:B------:R-:W5:Y:S01]  /*3770*/  LDSM.16.M88.4 R28, [R213+0x8000] ;  /* 0x00800000d51c783b */ /* 0x000f620000000200 */
[----:B------:R-:W-:Y:S01]  /*3780*/  IADD3 R8, R213, 0x8000, RZ ;  /* 0x00008000d5087810 */ /* 0x000fe20007ffe0ff */
[----:B------:R-:W-:Y:S01]  /*3790*/  IMAD R210, R3, 0x2, R214 ;  /* 0x0000000203d27824 */ /* 0x000fe200078e02d6 */
[----:B------:R-:W-:Y:S01]  /*37a0*/  IADD3 R211, R213, 0x8020, RZ ;  /* 0x00008020d5d37810 */ /* 0x000fe20007ffe0ff */
[----:B--2---:R-:W2:Y:S01]  /*37b0*/  LDSM.16.M88.4 R20, [R213+0x8800] ;  /* 0x00880000d514783b */ /* 0x004ea20000000200 */
[----:B------:R-:W-:Y:S01]  /*37c0*/  IMAD R207, R0, 0x2, R213 ;  /* 0x0000000200cf7824 */ /* 0x000fe200078e02d5 */
[----:B------:R-:W-:Y:S01]  /*37d0*/  IMNMX R232, R84, UR14, PT ;  /* 0x0000000e54e87c17 */ /* 0x000fe2000b800200 */
[----:B------:R-:W-:Y:S01]  /*37e0*/  IMAD R209, R3, 0x2, R212 ;  /* 0x0000000203d17824 */ /* 0x000fe200078e02d4 */
[----:B------:R-:W1:Y:S01]  /*37f0*/  LDSM.16.M88.4 R64, [R213+0x9000] ;  /* 0x00900000d540783b */ /* 0x000e620000000200 */
[----:B------:R-:W-:Y:S01]  /*3800*/  IMNMX R165, R165, UR14, PT ;  /* 0x0000000ea5a57c17 */ /* 0x000fe2000b800200 */
[----:B------:R-:W-:Y:S01]  /*3810*/  UISETP.GE.AND UP0, UPT, UR8, 0x2, UPT ;  /* 0x000000020800788c */ /* 0x000fe2000bf06270 */
[----:B------:R-:W-:Y:S01]  /*3820*/  @P0 IADD3 R211, R8, -0x20, RZ ;  /* 0xffffffe008d30810 */ /* 0x000fe20007ffe0ff */
[----:B------:R-:W3:Y:S03]  /*3830*/  LDSM.16.M88.4 R44, [R213+0x9800] ;  /* 0x00980000d52c783b */ /* 0x000ee60000000200 */
[C---:B------:R-:W-:Y:S01]  /*3840*/  IADD3 R203, R211.reuse, 0x800, RZ ;  /* 0x00000800d3cb7810 */ /* 0x040fe20007ffe0ff */
[----:B-1----:R-:W-:Y:S01]  /*3850*/  LDSM.16.M88.4 R8, [R212] ;  /* 0x00000000d408783b */ /* 0x002fe20000000200 */
[----:B------:R-:W-:Y:S01]  /*3860*/  IMAD R200, R0, 0x2, R211 ;  /* 0x0000000200c87824 */ /* 0x000fe200078e02d3 */
[C---:B------:R-:W-:Y:S01]  /*3870*/  IADD3 R202, R211.reuse, 0x1000, RZ ;  /* 0x00001000d3ca7810 */ /* 0x040fe20007ffe0ff */
[----:B------:R-:W-:Y:S01]  /*3880*/  IMAD.U32 R0, RZ, RZ, UR22 ;  /* 0x00000016ff007e24 */ /* 0x000fe2000f8e00ff */
[----:B------:R-:W1:Y:S01]  /*3890*/  LDSM.16.M88.4 R40, [R211] ;  /* 0x00000000d328783b */ /* 0x000e620000000200 */
[----:B------:R-:W-:-:S02]  /*38a0*/  IADD3 R201, R211, 0x1800, RZ ;  /* 0x00001800d3c97810 */ /* 0x000fc40007ffe0ff */
[----:B------:R-:W-:Y:S01]  /*38b0*/  IMAD R0, R0, 0x40, R7 ;  /* 0x0000004000007824 */ /* 0x000fe200078e0207 */
[----:B------:R-:W4:Y:S01]  /*38c0*/  LDSM.16.M88.4 R36, [R211+0x800] ;  /* 0x00080000d324783b */ /* 0x000f220000000200 */
[C---:B------:R-:W-:Y:S02]  /*38d0*/  IADD3 R199, R211.reuse, 0x2000, RZ ;  /* 0x00002000d3c77810 */ /* 0x040fe40007ffe0ff */
[C---:B------:R-:W-:Y:S01]  /*38e0*/  IADD3 R198, R211.reuse, 0x2800, RZ ;  /* 0x00002800d3c67810 */ /* 0x040fe20007ffe0ff */
[----:B------:R-:W1:Y:S01]  /*38f0*/  LDSM.16.M88.4 R12, [R211+0x1000] ;  /* 0x00100000d30c783b */ /* 0x000e620000000200 */
[----:B------:R-:W-:Y:S02]  /*3900*/  IADD3 R7, R0, 0x1, RZ ;  /* 0x0000000100077810 */ /* 0x000fe40007ffe0ff */
[----:B------:R-:W-:Y:S01]  /*3910*/  IADD3 R197, R211, 0x3000, RZ ;  /* 0x00003000d3c57810 */ /* 0x000fe20007ffe0ff */
[----:B------:R-:W1:Y:S01]  /*3920*/  LDSM.16.M88.4 R52, [R211+0x1800] ;  /* 0x00180000d334783b */ /* 0x000e620000000200 */
[----:B------:R-:W-:-:S02]  /*3930*/  ISETP.GE.AND P5, PT, R7, R232, PT ;  /* 0x000000e80700720c */ /* 0x000fc40003fa6270 */
[-C--:B------:R-:W-:Y:S01]  /*3940*/  ISETP.GE.AND P3, PT, R7, R165.reuse, PT ;  /* 0x000000a50700720c */ /* 0x080fe20003f66270 */
[----:B------:R-:W-:Y:S01]  /*3950*/  LDSM.16.M88.4 R56, [R210] ;  /* 0x00000000d238783b */ /* 0x000fe20000000200 */
[C---:B------:R-:W-:Y:S02]  /*3960*/  IADD3 R7, R0.reuse, 0x9, RZ ;  /* 0x0000000900077810 */ /* 0x040fe40007ffe0ff */
[----:B------:R-:W-:Y:S01]  /*3970*/  IADD3 R196, R211, 0x3800, RZ ;  /* 0x00003800d3c47810 */ /* 0x000fe20007ffe0ff */
[----:B-----5:R-:W-:Y:S01]  /*3980*/  HMMA.16816.F32 R32, R16, R28, RZ ;  /* 0x0000001c1020723c */ /* 0x020fe200000018ff */
[----:B------:R-:W5:Y:S01]  /*3990*/  LDSM.16.M88.4 R48, [R207+0x8000] ;  /* 0x00800000cf30783b */ /* 0x000f620000000200 */
[C---:B------:R-:W-:Y:S02]  /*39a0*/  ISETP.GE.AND P6, PT, R7.reuse, R232, PT ;  /* 0x000000e80700720c */ /* 0x040fe40003fc6270 */
[----:B------:R-:W-:Y:S01]  /*39b0*/  ISETP.GE.AND P2, PT, R7, R165, PT ;  /* 0x000000a50700720c */ /* 0x000fe20003f46270 */
[----:B------:R-:W-:Y:S01]  /*39c0*/  LDSM.16.M88.4 R80, [R209] ;  /* 0x00000000d150783b */ /* 0x000fe20000000200 */
[----:B------:R-:W-:-:S02]  /*39d0*/  IADD3 R7, R0, 0x11, RZ ;  /* 0x0000001100077810 */ /* 0x000fc40007ffe0ff */
[C---:B------:R-:W-:Y:S01]  /*39e0*/  HMMA.16816.F32 R28, R16.reuse, R30, RZ ;  /* 0x0000001e101c723c */ /* 0x040fe200000018ff */
[----:B------:R-:W-:Y:S01]  /*39f0*/  LDSM.16.M88.4 R76, [R200+0x1000] ;  /* 0x00100000c84c783b */ /* 0x000fe20000000200 */
[C---:B------:R-:W-:Y:S02]  /*3a00*/  IADD3 R195, R211.reuse, 0x4000, RZ ;  /* 0x00004000d3c37810 */ /* 0x040fe40007ffe0ff */
[C---:B------:R-:W-:Y:S01]  /*3a10*/  IADD3 R194, R211.reuse, 0x4800, RZ ;  /* 0x00004800d3c27810 */ /* 0x040fe20007ffe0ff */
[----:B------:R-:W-:Y:S01]  /*3a20*/  LDSM.16.M88.4 R72, [R200+0x1800] ;  /* 0x00180000c848783b */ /* 0x000fe20000000200 */
[C---:B------:R-:W-:Y:S02]  /*3a30*/  IADD3 R193, R211.reuse, 0x5000, RZ ;  /* 0x00005000d3c17810 */ /* 0x040fe40007ffe0ff */
[----:B--2---:R-:W-:Y:S01]  /*3a40*/  HMMA.16816.F32 R24, R16, R20, RZ ;  /* 0x000000141018723c */ /* 0x004fe200000018ff */
[----:B------:R-:W0:Y:S01]  /*3a50*/  LDGDEPBAR ;  /* 0x00000000000079af */ /* 0x000e220000000000 */
[----:B------:R-:W-:-:S02]  /*3a60*/  IADD3 R192, R211, 0x5800, RZ ;  /* 0x00005800d3c07810 */ /* 0x000fc40007ffe0ff */
[C---:B------:R-:W-:Y:S02]  /*3a70*/  IADD3 R191, R211.reuse, 0x6000, RZ ;  /* 0x00006000d3bf7810 */ /* 0x040fe40007ffe0ff */
[C---:B------:R-:W-:Y:S02]  /*3a80*/  IADD3 R190, R211.reuse, 0x6800, RZ ;  /* 0x00006800d3be7810 */ /* 0x040fe40007ffe0ff */
[----:B------:R-:W-:Y:S01]  /*3a90*/  HMMA.16816.F32 R20, R16, R22, RZ ;  /* 0x000000161014723c */ /* 0x000fe200000018ff */
[C---:B------:R-:W-:Y:S02]  /*3aa0*/  IADD3 R189, R211.reuse, 0x7000, RZ ;  /* 0x00007000d3bd7810 */ /* 0x040fe40007ffe0ff */
[----:B------:R-:W-:-:S05]  /*3ab0*/  IADD3 R188, R211, 0x7800, RZ ;  /* 0x00007800d3bc7810 */ /* 0x000fca0007ffe0ff */
[C---:B------:R-:W-:Y:S08]  /*3ac0*/  HMMA.16816.F32 R68, R16.reuse, R64, RZ ;  /* 0x000000401044723c */ /* 0x040ff000000018ff */
[C---:B------:R-:W-:Y:S08]  /*3ad0*/  HMMA.16816.F32 R64, R16.reuse, R66, RZ ;  /* 0x000000421040723c */ /* 0x040ff000000018ff */
[C---:B---3--:R-:W-:Y:S08]  /*3ae0*/  HMMA.16816.F32 R60, R16.reuse, R44, RZ ;  /* 0x0000002c103c723c */ /* 0x048ff000000018ff */
[----:B------:R-:W-:Y:S01]  /*3af0*/  HMMA.16816.F32 R16, R16, R46, RZ ;  /* 0x0000002e1010723c */ /* 0x000fe200000018ff */
[----:B------:R-:W2:Y:S07]  /*3b00*/  LDSM.16.M88.4 R44, [R207+0x8800] ;  /* 0x00880000cf2c783b */ /* 0x000eae0000000200 */
[C---:B-1----:R-:W-:Y:S08]  /*3b10*/  HMMA.16816.F32 R32, R8.reuse, R40, R32 ;  /* 0x000000280820723c */ /* 0x042ff00000001820 */
[C---:B------:R-:W-:Y:S01]  /*3b20*/  HMMA.16816.F32 R28, R8.reuse, R42, R28 ;  /* 0x0000002a081c723c */ /* 0x040fe2000000181c */
[----:B------:R-:W1:Y:S07]  /*3b30*/  LDSM.16.M88.4 R40, [R207+0x9000] ;  /* 0x00900000cf28783b */ /* 0x000e6e0000000200 */
[C---:B----4-:R-:W-:Y:S08]  /*3b40*/  HMMA.16816.F32 R24, R8.reuse, R36, R24 ;  /* 0x000000240818723c */ /* 0x050ff00000001818 */
[C---:B------:R-:W-:Y:S01]  /*3b50*/  HMMA.16816.F32 R20, R8.reuse, R38, R20 ;  /* 0x000000260814723c */ /* 0x040fe20000001814 */
[----:B------:R-:W3:Y:S07]  /*3b60*/  LDSM.16.M88.4 R36, [R207+0x9800] ;  /* 0x00980000cf24783b */ /* 0x000eee0000000200 */
[C---:B------:R-:W-:Y:S08]  /*3b70*/  HMMA.16816.F32 R68, R8.reuse, R12, R68 ;  /* 0x0000000c0844723c */ /* 0x040ff00000001844 */
[C---:B------:R-:W-:Y:S01]  /*3b80*/  HMMA.16816.F32 R64, R8.reuse, R14, R64 ;  /* 0x0000000e0840723c */ /* 0x040fe20000001840 */
[----:B------:R-:W4:Y:S07]  /*3b90*/  LDSM.16.M88.4 R12, [R200] ;  /* 0x00000000c80c783b */ /* 0x000f2e0000000200 */
[C---:B------:R-:W-:Y:S08]  /*3ba0*/  HMMA.16816.F32 R60, R8.reuse, R52, R60 ;  /* 0x00000034083c723c */ /* 0x040ff0000000183c */
[----:B------:R-:W-:Y:S01]  /*3bb0*/  HMMA.16816.F32 R16, R8, R54, R16 ;  /* 0x000000360810723c */ /* 0x000fe20000001810 */
[----:B------:R-:W3:Y:S04]  /*3bc0*/  LDSM.16.M88.4 R8, [R200+0x800] ;  /* 0x00080000c808783b */ /* 0x000ee80000000200 */
[----:B------:R-:W-:Y:S03]  /*3bd0*/  LDSM.16.M88.4 R52, [R214+0x2000] ;  /* 0x00200000d634783b */ /* 0x000fe60000000200 */
[C---:B-----5:R-:W-:Y:S08]  /*3be0*/  HMMA.16816.F32 R32, R56.reuse, R48, R32 ;  /* 0x000000303820723c */ /* 0x060ff00000001820 */
[C---:B------:R-:W-:Y:S01]  /*3bf0*/  HMMA.16816.F32 R28, R56.reuse, R50, R28 ;  /* 0x00000032381c723c */ /* 0x040fe2000000181c */
[----:B------:R-:W5:Y:S07]  /*3c00*/  LDSM.16.M88.4 R48, [R213+0xa000] ;  /* 0x00a00000d530783b */ /* 0x000f6e0000000200 */
[C---:B--2---:R-:W-:Y:S08]  /*3c10*/  HMMA.16816.F32 R24, R56.reuse, R44, R24 ;  /* 0x0000002c3818723c */ /* 0x044ff00000001818 */
[C---:B------:R-:W-:Y:S01]  /*3c20*/  HMMA.16816.F32 R20, R56.reuse, R46, R20 ;  /* 0x0000002e3814723c */ /* 0x040fe20000001814 */
[----:B------:R-:W2:Y:S07]  /*3c30*/  LDSM.16.M88.4 R44, [R213+0xa800] ;  /* 0x00a80000d52c783b */ /* 0x000eae0000000200 */
[C---:B-1----:R-:W-:Y:S08]  /*3c40*/  HMMA.16816.F32 R68, R56.reuse, R40, R68 ;  /* 0x000000283844723c */ /* 0x042ff00000001844 */
[C---:B------:R-:W-:Y:S01]  /*3c50*/  HMMA.16816.F32 R64, R56.reuse, R42, R64 ;  /* 0x0000002a3840723c */ /* 0x040fe20000001840 */
[----:B------:R-:W1:Y:S07]  /*3c60*/  LDSM.16.M88.4 R40, [R213+0xb000] ;  /* 0x00b00000d528783b */ /* 0x000e6e0000000200 */
[C---:B---3--:R-:W-:Y:S08]  /*3c70*/  HMMA.16816.F32 R60, R56.reuse, R36, R60 ;  /* 0x00000024383c723c */ /* 0x048ff0000000183c */
[----:B------:R-:W-:Y:S01]  /*3c80*/  HMMA.16816.F32 R56, R56, R38, R16 ;  /* 0x000000263838723c */ /* 0x000fe20000001810 */
[----:B------:R-:W3:Y:S04]  /*3c90*/  LDSM.16.M88.4 R36, [R213+0xb800] ;  /* 0x00b80000d524783b */ /* 0x000ee80000000200 */
[----:B------:R-:W-:Y:S03]  /*3ca0*/  LDSM.16.M88.4 R16, [R212+0x2000] ;  /* 0x00200000d410783b */ /* 0x000fe60000000200 */
[C---:B----4-:R-:W-:Y:S08]  /*3cb0*/  HMMA.16816.F32 R32, R80.reuse, R12, R32 ;  /* 0x0000000c5020723c */ /* 0x050ff00000001820 */
[C---:B------:R-:W-:Y:S01]  /*3cc0*/  HMMA.16816.F32 R28, R80.reuse, R14, R28 ;  /* 0x0000000e501c723c */ /* 0x040fe2000000181c */
[----:B------:R-:W4:Y:S07]  /*3cd0*/  LDSM.16.M88.4 R12, [R211+0x2000] ;  /* 0x00200000d30c783b */ /* 0x000f2e0000000200 */
[C---:B------:R-:W-:Y:S08]  /*3ce0*/  HMMA.16816.F32 R24, R80.reuse, R8, R24 ;  /* 0x000000085018723c */ /* 0x040ff00000001818 */
[C---:B------:R-:W-:Y:S01]  /*3cf0*/  HMMA.16816.F32 R20, R80.reuse, R10, R20 ;  /* 0x0000000a5014723c */ /* 0x040fe20000001814 */
[----:B------:R-:W1:Y:S07]  /*3d00*/  LDSM.16.M88.4 R8, [R211+0x2800] ;  /* 0x00280000d308783b */ /* 0x000e6e0000000200 */
[C---:B------:R-:W-:Y:S08]  /*3d10*/  HMMA.16816.F32 R68, R80.reuse, R76, R68 ;  /* 0x0000004c5044723c */ /* 0x040ff00000001844 */
[C---:B------:R-:W-:Y:S08]  /*3d20*/  HMMA.16816.F32 R64, R80.reuse, R78, R64 ;  /* 0x0000004e5040723c */ /* 0x040ff00000001840 */
[C---:B------:R-:W-:Y:S08]  /*3d30*/  HMMA.16816.F32 R60, R80.reuse, R72, R60 ;  /* 0x00000048503c723c */ /* 0x040ff0000000183c */
[----:B------:R-:W-:Y:S01]  /*3d40*/  HMMA.16816.F32 R56, R80, R74, R56 ;  /* 0x0000004a5038723c */ /* 0x000fe20000001838 */
[----:B------:R-:W-:Y:S07]  /*3d50*/  LDSM.16.M88.4 R72, [R207+0xb800] ;  /* 0x00b80000cf48783b */ /* 0x000fee0000000200 */
[C---:B-----5:R-:W-:Y:S08]  /*3d60*/  HMMA.16816.F32 R32, R52.reuse, R48, R32 ;  /* 0x000000303420723c */ /* 0x060ff00000001820 */
[C---:B------:R-:W-:Y:S01]  /*3d70*/  HMMA.16816.F32 R28, R52.reuse, R50, R28 ;  /* 0x00000032341c723c */ /* 0x040fe2000000181c */
[----:B------:R-:W-:Y:S07]  /*3d80*/  LDSM.16.M88.4 R48, [R211+0x3800] ;  /* 0x00380000d330783b */ /* 0x000fee0000000200 */
[C---:B--2---:R-:W-:Y:S08]  /*3d90*/  HMMA.16816.F32 R24, R52.reuse, R44, R24 ;  /* 0x0000002c3418723c */ /* 0x044ff00000001818 */
        /* <DEDUP_REMOVED lines=8> */
[----:B------:R-:W-:Y:S03]  /*3e20*/  LDSM.16.M88.4 R52, [R209+0x2000] ;  /* 0x00200000d134783b */ /* 0x000fe60000000200 */
[C---:B----4-:R-:W-:Y:S08]  /*3e30*/  HMMA.16816.F32 R32, R16.reuse, R12, R32 ;  /* 0x0000000c1020723c */ /* 0x050ff00000001820 */
        /* <DEDUP_REMOVED lines=10> */
[----:B------:R-:W4:Y:S04]  /*3ee0*/  LDSM.16.M88.4 R16, [R200+0x2800] ;  /* 0x00280000c810783b */ /* 0x000f280000000200 */
[----:B------:R-:W-:Y:S03]  /*3ef0*/  LDSM.16.M88.4 R48, [R212+0x4000] ;  /* 0x00400000d430783b */ /* 0x000fe60000000200 */
        /* <DEDUP_REMOVED lines=11> */
[----:B------:R-:W5:Y:S07]  /*3fb0*/  LDSM.16.M88.4 R36, [R213+0xc000] ;  /* 0x00c00000d524783b */ /* 0x000f6e0000000200 */
        /* <DEDUP_REMOVED lines=23> */
[----:B------:R-:W-:Y:S01]  /*4130*/  HMMA.16816.F32 R56, R40, R14, R56 ;  /* 0x0000000e2838723c */ /* 0x000fe20000001838 */
[----:B------:R-:W-:Y:S04]  /*4140*/  LDSM.16.M88.4 R40, [R210+0x4000] ;  /* 0x00400000d228783b */ /* 0x000fe80000000200 */
[----:B------:R-:W1:Y:S03]  /*4150*/  LDSM.16.M88.4 R12, [R207+0xc000] ;  /* 0x00c00000cf0c783b */ /* 0x000e660000000200 */
[C---:B---3--:R-:W-:Y:S08]  /*4160*/  HMMA.16816.F32 R32, R48.reuse, R8, R32 ;  /* 0x000000083020723c */ /* 0x048ff00000001820 */
[C---:B------:R-:W-:Y:S01]  /*4170*/  HMMA.16816.F32 R28, R48.reuse, R10, R28 ;  /* 0x0000000a301c723c */ /* 0x040fe2000000181c */
[----:B------:R-:W3:Y:S07]  /*4180*/  LDSM.16.M88.4 R8, [R207+0xc800] ;  /* 0x00c80000cf08783b */ /* 0x000eee0000000200 */
[C---:B-----5:R-:W-:Y:S08]  /*4190*/  HMMA.16816.F32 R24, R48.reuse, R36, R24 ;  /* 0x000000243018723c */ /* 0x060ff00000001818 */
[C---:B------:R-:W-:Y:S01]  /*41a0*/  HMMA.16816.F32 R20, R48.reuse, R38, R20 ;  /* 0x000000263014723c */ /* 0x040fe20000001814 */
[----:B------:R-:W5:Y:S07]  /*41b0*/  LDSM.16.M88.4 R36, [R207+0xd000] ;  /* 0x00d00000cf24783b */ /* 0x000f6e0000000200 */
[C---:B--2---:R-:W-:Y:S08]  /*41c0*/  HMMA.16816.F32 R68, R48.reuse, R44, R68 ;  /* 0x0000002c3044723c */ /* 0x044ff00000001844 */
[C---:B------:R-:W-:Y:S01]  /*41d0*/  HMMA.16816.F32 R64, R48.reuse, R46, R64 ;  /* 0x0000002e3040723c */ /* 0x040fe20000001840 */
[----:B------:R-:W2:Y:S07]  /*41e0*/  LDSM.16.M88.4 R44, [R207+0xd800] ;  /* 0x00d80000cf2c783b */ /* 0x000eae0000000200 */
[C---:B----4-:R-:W-:Y:S01]  /*41f0*/  HMMA.16816.F32 R72, R48.reuse, R16, R60 ;  /* 0x000000103048723c */ /* 0x050fe2000000183c */
[----:B------:R-:W4:Y:S07]  /*4200*/  LDSM.16.M88.4 R60, [R209+0x4000] ;  /* 0x00400000d13c783b */ /* 0x000f2e0000000200 */
[----:B------:R-:W-:Y:S01]  /*4210*/  HMMA.16816.F32 R56, R48, R18, R56 ;  /* 0x000000123038723c */ /* 0x000fe20000001838 */
[----:B------:R-:W2:Y:S04]  /*4220*/  LDSM.16.M88.4 R16, [R200+0x4800] ;  /* 0x00480000c810783b */ /* 0x000ea80000000200 */
[----:B------:R-:W-:Y:S03]  /*4230*/  LDSM.16.M88.4 R48, [R213+0xf000] ;  /* 0x00f00000d530783b */ /* 0x000fe60000000200 */
[C---:B-1----:R-:W-:Y:S08]  /*4240*/  HMMA.16816.F32 R32, R40.reuse, R12, R32 ;  /* 0x0000000c2820723c */ /* 0x042ff00000001820 */
[C---:B------:R-:W-:Y:S01]  /*4250*/  HMMA.16816.F32 R28, R40.reuse, R14, R28 ;  /* 0x0000000e281c723c */ /* 0x040fe2000000181c */
[----:B------:R-:W-:Y:S07]  /*4260*/  LDSM.16.M88.4 R12, [R200+0x5000] ;  /* 0x00500000c80c783b */ /* 0x000fee0000000200 */
[C---:B---3--:R-:W-:Y:S08]  /*4270*/  HMMA.16816.F32 R24, R40.reuse, R8, R24 ;  /* 0x000000082818723c */ /* 0x048ff00000001818 */
[C---:B------:R-:W-:Y:S01]  /*4280*/  HMMA.16816.F32 R20, R40.reuse, R10, R20 ;  /* 0x0000000a2814723c */ /* 0x040fe20000001814 */
[----:B------:R-:W-:Y:S07]  /*4290*/  LDSM.16.M88.4 R8, [R213+0xe000] ;  /* 0x00e00000d508783b */ /* 0x000fee0000000200 */
[C---:B-----5:R-:W-:Y:S08]  /*42a0*/  HMMA.16816.F32 R68, R40.reuse, R36, R68 ;  /* 0x000000242844723c */ /* 0x060ff00000001844 */
[C---:B------:R-:W-:Y:S01]  /*42b0*/  HMMA.16816.F32 R64, R40.reuse, R38, R64 ;  /* 0x000000262840723c */ /* 0x040fe20000001840 */
[----:B------:R-:W1:Y:S07]  /*42c0*/  LDSM.16.M88.4 R36, [R214+0x6000] ;  /* 0x00600000d624783b */ /* 0x000e6e0000000200 */
[C---:B--2---:R-:W-:Y:S08]  /*42d0*/  HMMA.16816.F32 R72, R40.reuse, R44, R72 ;  /* 0x0000002c2848723c */ /* 0x044ff00000001848 */
[----:B------:R-:W-:Y:S01]  /*42e0*/  HMMA.16816.F32 R56, R40, R46, R56 ;  /* 0x0000002e2838723c */ /* 0x000fe20000001838 */
[----:B------:R-:W2:Y:S04]  /*42f0*/  LDSM.16.M88.4 R40, [R200+0x5800] ;  /* 0x00580000c828783b */ /* 0x000ea80000000200 */
[----:B------:R-:W3:Y:S03]  /*4300*/  LDSM.16.M88.4 R44, [R213+0xe800] ;  /* 0x00e80000d52c783b */ /* 0x000ee60000000200 */
[C---:B----4-:R-:W-:Y:S08]  /*4310*/  HMMA.16816.F32 R32, R60.reuse, R52, R32 ;  /* 0x000000343c20723c */ /* 0x050ff00000001820 */
[C---:B------:R-:W-:Y:S01]  /*4320*/  HMMA.16816.F32 R28, R60.reuse, R54, R28 ;  /* 0x000000363c1c723c */ /* 0x040fe2000000181c */
[----:B------:R-:W-:Y:S07]  /*4330*/  LDSM.16.M88.4 R52, [R211+0x7000] ;  /* 0x00700000d334783b */ /* 0x000fee0000000200 */
[C---:B------:R-:W-:Y:S08]  /*4340*/  HMMA.16816.F32 R24, R60.reuse, R16, R24 ;  /* 0x000000103c18723c */ /* 0x040ff00000001818 */
[----:B------:R-:W-:Y:S01]  /*4350*/  HMMA.16816.F32 R20, R60, R18, R20 ;  /* 0x000000123c14723c */ /* 0x000fe20000001814 */
[----:B------:R-:W4:Y:S07]  /*4360*/  LDSM.16.M88.4 R16, [R213+0xf800] ;  /* 0x00f80000d510783b */ /* 0x000f2e0000000200 */
[----:B-1----:R-:W-:Y:S08]  /*4370*/  HMMA.16816.F32 R32, R36, R8, R32 ;  /* 0x000000082420723c */ /* 0x002ff00000001820 */
[C---:B--2---:R-:W-:Y:S08]  /*4380*/  HMMA.16816.F32 R72, R60.reuse, R40, R72 ;  /* 0x000000283c48723c */ /* 0x044ff00000001848 */
[----:B------:R-:W-:Y:S01]  /*4390*/  HMMA.16816.F32 R56, R60, R42, R56 ;  /* 0x0000002a3c38723c */ /* 0x000fe20000001838 */
[----:B------:R-:W-:Y:S07]  /*43a0*/  LDSM.16.M88.4 R40, [R212+0x6000] ;  /* 0x00600000d428783b */ /* 0x000fee0000000200 */
[----:B------:R-:W-:Y:S01]  /*43b0*/  HMMA.16816.F32 R28, R36, R10, R28 ;  /* 0x0000000a241c723c */ /* 0x000fe2000000181c */
[----:B------:R-:W1:Y:S07]  /*43c0*/  LDSM.16.M88.4 R8, [R211+0x6800] ;  /* 0x00680000d308783b */ /* 0x000e6e0000000200 */
[C---:B------:R-:W-:Y:S08]  /*43d0*/  HMMA.16816.F32 R68, R60.reuse, R12, R68 ;  /* 0x0000000c3c44723c */ /* 0x040ff00000001844 */
[----:B------:R-:W-:Y:S01]  /*43e0*/  HMMA.16816.F32 R64, R60, R14, R64 ;  /* 0x0000000e3c40723c */ /* 0x000fe20000001840 */
[----:B------:R-:W2:Y:S04]  /*43f0*/  LDSM.16.M88.4 R12, [R211+0x6000] ;  /* 0x00600000d30c783b */ /* 0x000ea80000000200 */
[----:B------:R-:W-:Y:S03]  /*4400*/  LDSM.16.M88.4 R60, [R210+0x6000] ;  /* 0x00600000d23c783b */ /* 0x000fe60000000200 */
        /* <DEDUP_REMOVED lines=17> */
[C---:B---3--:R-:W-:Y:S01]  /*4520*/  HMMA.16816.F32 R76, R40.reuse, R44, R72 ;  /* 0x0000002c284c723c */ /* 0x048fe20000001848 */
[----:B------:R-:W3:Y:S07]  /*4530*/  LDSM.16.M88.4 R72, [R200+0x6800] ;  /* 0x00680000c848783b */ /* 0x000eee0000000200 */
[C---:B------:R-:W-:Y:S01]  /*4540*/  HMMA.16816.F32 R64, R40.reuse, R54, R64 ;  /* 0x000000362840723c */ /* 0x040fe20000001840 */
[----:B------:R-:W2:Y:S07]  /*4550*/  LDSM.16.M88.4 R52, [R207+0xf800] ;  /* 0x00f80000cf34783b */ /* 0x000eae0000000200 */
[----:B------:R-:W-:Y:S01]  /*4560*/  HMMA.16816.F32 R56, R40, R46, R56 ;  /* 0x0000002e2838723c */ /* 0x000fe20000001838 */
[----:B------:R-:W2:Y:S07]  /*4570*/  LDSM.16.M88.4 R40, [R200+0x7000] ;  /* 0x00700000c828783b */ /* 0x000eae0000000200 */
[C---:B-----5:R-:W-:Y:S08]  /*4580*/  HMMA.16816.F32 R28, R60.reuse, R50, R28 ;  /* 0x000000323c1c723c */ /* 0x060ff0000000181c */
[C---:B----4-:R-:W-:Y:S07]  /*4590*/  HMMA.16816.F32 R24, R60.reuse, R16, R24 ;  /* 0x000000103c18723c */ /* 0x050fee0000001818 */
[C---:B------:R-:W-:Y:S01]  /*45a0*/  IADD3 R16, R0.reuse, 0x10, RZ ;  /* 0x0000001000107810 */ /* 0x040fe20007ffe0ff */
[----:B------:R-:W-:Y:S01]  /*45b0*/  HMMA.16816.F32 R20, R60, R18, R20 ;  /* 0x000000123c14723c */ /* 0x000fe20000001814 */
[----:B------:R-:W-:-:S02]  /*45c0*/  IADD3 R17, R0, 0x20, RZ ;  /* 0x0000002000117810 */ /* 0x000fc40007ffe0ff */
[----:B------:R-:W-:-:S05]  /*45d0*/  ISETP.GE.AND P0, PT, R16, R232, PT ;  /* 0x000000e81000720c */ /* 0x000fca0003f06270 */
[C---:B-1----:R-:W-:Y:S07]  /*45e0*/  HMMA.16816.F32 R68, R60.reuse, R8, R68 ;  /* 0x000000083c44723c */ /* 0x042fee0000001844 */
[----:B------:R-:W-:Y:S01]  /*45f0*/  IADD3 R8, R0, 0x8, RZ ;  /* 0x0000000800087810 */ /* 0x000fe20007ffe0ff */
[----:B------:R-:W-:Y:S03]  /*4600*/  HMMA.16816.F32 R64, R60, R10, R64 ;  /* 0x0000000a3c40723c */ /* 0x000fe60000001840 */
[----:B------:R-:W-:-:S02]  /*4610*/  ISETP.GE.AND P1, PT, R8, R232, PT ;  /* 0x000000e80800720c */ /* 0x000fc40003f26270 */
[----:B------:R-:W-:Y:S02]  /*4620*/  ISETP.GE.AND P4, PT, R8, R165, PT ;  /* 0x000000a50800720c */ /* 0x000fe40003f86270 */
[----:B------:R-:W1:Y:S01]  /*4630*/  LDSM.16.M88.4 R8, [R200+0x7800] ;  /* 0x00780000c808783b */ /* 0x000e620000000200 */
[----:B------:R-:W-:Y:S01]  /*4640*/  HMMA.16816.F32 R32, R60, R48, R32 ;  /* 0x000000303c20723c */ /* 0x000fe20000001820 */
[----:B------:R-:W-:-:S07]  /*4650*/  DEPBAR.LE SB0, 0x0 ;  /* 0x000080000000791a */ /* 0x000fce0000000000 */
[C---:B--2---:R-:W-:Y:S08]  /*4660*/  HMMA.16816.F32 R28, R12.reuse, R38, R28 ;  /* 0x000000260c1c723c */ /* 0x044ff0000000181c */
[----:B---3--:R-:W-:Y:S08]  /*4670*/  HMMA.16816.F32 R24, R12, R72, R24 ;  /* 0x000000480c18723c */ /* 0x008ff00000001818 */
[----:B------:R-:W-:Y:S08]  /*4680*/  HMMA.16816.F32 R56, R60, R54, R56 ;  /* 0x000000363c38723c */ /* 0x000ff00000001838 */
[----:B------:R-:W-:Y:S01]  /*4690*/  HMMA.16816.F32 R20, R12, R74, R20 ;  /* 0x0000004a0c14723c */ /* 0x000fe20000001814 */
[----:B------:R-:W-:-:S02]  /*46a0*/  FSEL R44, R28, -INF , !P1 ;  /* 0xff8000001c2c7808 */ /* 0x000fc40004800000 */
[----:B------:R-:W-:Y:S02]  /*46b0*/  ISETP.GE.AND P1, PT, R16, R165, PT ;  /* 0x000000a51000720c */ /* 0x000fe40003f26270 */
[----:B------:R-:W-:Y:S02]  /*46c0*/  IADD3 R16, R0, 0x18, RZ ;  /* 0x0000001800107810 */ /* 0x000fe40007ffe0ff */
[----:B------:R-:W-:Y:S01]  /*46d0*/  FSEL R31, R31, -INF , !P2 ;  /* 0xff8000001f1f7808 */ /* 0x000fe20005000000 */
[----:B------:R-:W-:Y:S01]  /*46e0*/  HMMA.16816.F32 R68, R12, R40, R68 ;  /* 0x000000280c44723c */ /* 0x000fe20000001844 */
[----:B------:R-:W-:Y:S02]  /*46f0*/  ISETP.GE.AND P2, PT, R16, R232, PT ;  /* 0x000000e81000720c */ /* 0x000fe40003f46270 */
[----:B------:R-:W-:Y:S02]  /*4700*/  FSEL R28, R24, -INF , !P0 ;  /* 0xff800000181c7808 */ /* 0x000fe40004000000 */
[----:B------:R-:W-:-:S02]  /*4710*/  FSEL R19, R26, -INF , !P1 ;  /* 0xff8000001a137808 */ /* 0x000fc40004800000 */
[----:B------:R-:W-:Y:S01]  /*4720*/  FSEL R41, R30, -INF , !P4 ;  /* 0xff8000001e297808 */ /* 0x000fe20006000000 */
[----:B------:R-:W-:Y:S01]  /*4730*/  HMMA.16816.F32 R76, R60, R52, R76 ;  /* 0x000000343c4c723c */ /* 0x000fe2000000184c */
[----:B------:R-:W-:Y:S01]  /*4740*/  FSEL R30, R29, -INF , !P6 ;  /* 0xff8000001d1e7808 */ /* 0x000fe20007000000 */
[----:B------:R-:W-:Y:S01]  /*4750*/  BAR.SYNC.DEFER_BLOCKING 0x0 ;  /* 0x0000000000007b1d */ /* 0x000fe20000010000 */
[C---:B------:R-:W-:Y:S02]  /*4760*/  ISETP.GE.AND P4, PT, R7.reuse, R232, PT ;  /* 0x000000e80700720c */ /* 0x040fe40003f86270 */
[----:B------:R-:W-:Y:S02]  /*4770*/  ISETP.GE.AND P6, PT, R7, R165, PT ;  /* 0x000000a50700720c */ /* 0x000fe40003fc6270 */
[----:B------:R-:W-:Y:S01]  /*4780*/  IADD3 R7, R0, 0x19, RZ ;  /* 0x0000001900077810 */ /* 0x000fe20007ffe0ff */
[----:B------:R-:W-:Y:S01]  /*4790*/  HMMA.16816.F32 R64, R12, R42, R64 ;  /* 0x0000002a0c40723c */ /* 0x000fe20000001840 */
[----:B------:R-:W-:-:S02]  /*47a0*/  FSEL R24, R25, -INF , !P4 ;  /* 0xff80000019187808 */ /* 0x000fc40006000000 */
[-C--:B------:R-:W-:Y:S02]  /*47b0*/  ISETP.GE.AND P0, PT, R16, R165.reuse, PT ;  /* 0x000000a51000720c */ /* 0x080fe40003f06270 */
[CC--:B------:R-:W-:Y:S02]  /*47c0*/  ISETP.GE.AND P1, PT, R7.reuse, R232.reuse, PT ;  /* 0x000000e80700720c */ /* 0x0c0fe40003f26270 */
[----:B------:R-:W-:Y:S01]  /*47d0*/  ISETP.GE.AND P4, PT, R7, R165, PT ;  /* 0x000000a50700720c */ /* 0x000fe20003f86270 */
[----:B------:R-:W-:Y:S01]  /*47e0*/  HMMA.16816.F32 R36, R12, R36, R32 ;  /* 0x000000240c24723c */ /* 0x000fe20000001820 */
[----:B------:R-:W-:Y:S02]  /*47f0*/  FSEL R27, R27, -INF , !P6 ;  /* 0xff8000001b1b7808 */ /* 0x000fe40007000000 */
[----:B------:R-:W-:Y:S02]  /*4800*/  IADD3 R7, R0, 0x21, RZ ;  /* 0x0000002100077810 */ /* 0x000fe40007ffe0ff */
[----:B------:R-:W-:-:S02]  /*4810*/  ISETP.GE.AND P6, PT, R17, R232, PT ;  /* 0x000000e81100720c */ /* 0x000fc40003fc6270 */
[----:B------:R-:W-:Y:S01]  /*4820*/  FSEL R16, R20, -INF , !P2 ;  /* 0xff80000014107808 */ /* 0x000fe20005000000 */
[C---:B-1----:R-:W-:Y:S01]  /*4830*/  HMMA.16816.F32 R56, R12.reuse, R10, R56 ;  /* 0x0000000a0c38723c */ /* 0x042fe20000001838 */
[----:B------:R-:W-:Y:S02]  /*4840*/  ISETP.GE.AND P2, PT, R17, R165, PT ;  /* 0x000000a51100720c */ /* 0x000fe40003f46270 */
[----:B------:R-:W-:Y:S02]  /*4850*/  IADD3 R20, R0, 0x28, RZ ;  /* 0x0000002800147810 */ /* 0x000fe40007ffe0ff */
[----:B------:R-:W-:Y:S02]  /*4860*/  FSEL R17, R22, -INF , !P0 ;  /* 0xff80000016117808 */ /* 0x000fe40004000000 */
[----:B------:R-:W-:Y:S01]  /*4870*/  FSEL R18, R21, -INF , !P1 ;  /* 0xff80000015127808 */ /* 0x000fe20004800000 */
[----:B------:R-:W-:Y:S01]  /*4880*/  HMMA.16816.F32 R76, R12, R8, R76 ;  /* 0x000000080c4c723c */ /* 0x000fe2000000184c */
[----:B------:R-:W-:-:S02]  /*4890*/  ISETP.GE.AND P0, PT, R7, R232, PT ;  /* 0x000000e80700720c */ /* 0x000fc40003f06270 */
[-C--:B------:R-:W-:Y:S02]  /*48a0*/  ISETP.GE.AND P1, PT, R7, R165.reuse, PT ;  /* 0x000000a50700720c */ /* 0x080fe40003f26270 */
[----:B------:R-:W-:Y:S02]  /*48b0*/  FSEL R7, R23, -INF , !P4 ;  /* 0xff80000017077808 */ /* 0x000fe40006000000 */
[----:B------:R-:W-:Y:S02]  /*48c0*/  FSEL R98, R68, -INF , !P6 ;  /* 0xff80000044627808 */ /* 0x000fe40007000000 */
[C---:B------:R-:W-:Y:S02]  /*48d0*/  ISETP.GE.AND P4, PT, R20.reuse, R232, PT ;  /* 0x000000e81400720c */ /* 0x040fe40003f86270 */
[----:B------:R-:W-:Y:S02]  /*48e0*/  ISETP.GE.AND P6, PT, R20, R165, PT ;  /* 0x000000a51400720c */ /* 0x000fe40003fc6270 */
[----:B------:R-:W-:-:S02]  /*48f0*/  IADD3 R20, R0, 0x29, RZ ;  /* 0x0000002900147810 */ /* 0x000fc40007ffe0ff */
[----:B------:R-:W-:Y:S02]  /*4900*/  FSEL R32, R69, -INF , !P0 ;  /* 0xff80000045207808 */ /* 0x000fe40004000000 */
[----:B------:R-:W-:Y:S02]  /*4910*/  IADD3 R8, R0, 0x30, RZ ;  /* 0x0000003000087810 */ /* 0x000fe40007ffe0ff */
[----:B------:R-:W-:Y:S02]  /*4920*/  ISETP.GE.AND P0, PT, R20, R165, PT ;  /* 0x000000a51400720c */ /* 0x000fe40003f06270 */
[----:B------:R-:W-:Y:S02]  /*4930*/  FSEL R97, R71, -INF , !P1 ;  /* 0xff80000047617808 */ /* 0x000fe40004800000 */
[----:B------:R-:W-:Y:S02]  /*4940*/  FSEL R96, R64, -INF , !P4 ;  /* 0xff80000040607808 */ /* 0x000fe40006000000 */
[----:B------:R-:W-:-:S02]  /*4950*/  ISETP.GE.AND P1, PT, R8, R232, PT ;  /* 0x000000e80800720c */ /* 0x000fc40003f26270 */
[----:B------:R-:W-:Y:S02]  /*4960*/  ISETP.GE.AND P4, PT, R8, R165, PT ;  /* 0x000000a50800720c */ /* 0x000fe40003f86270 */
[----:B------:R-:W-:Y:S02]  /*4970*/  FSEL R99, R67, -INF , !P0 ;  /* 0xff80000043637808 */ /* 0x000fe40004000000 */
[----:B------:R-:W-:Y:S02]  /*4980*/  FSEL R39, R39, -INF , !P3 ;  /* 0xff80000027277808 */ /* 0x000fe40005800000 */
[C---:B------:R-:W-:Y:S02]  /*4990*/  IADD3 R9, R0.reuse, 0x31, RZ ;  /* 0x0000003100097810 */ /* 0x040fe40007ffe0ff */
[C---:B------:R-:W-:Y:S02]  /*49a0*/  ISETP.GE.AND P0, PT, R0.reuse, R232, PT ;  /* 0x000000e80000720c */ /* 0x040fe40003f06270 */
[----:B------:R-:W-:-:S02]  /*49b0*/  IADD3 R8, R0, 0x38, RZ ;  /* 0x0000003800087810 */ /* 0x000fc40007ffe0ff */
[CC--:B------:R-:W-:Y:S02]  /*49c0*/  ISETP.GE.AND P3, PT, R0.reuse, R165.reuse, PT ;  /* 0x000000a50000720c */ /* 0x0c0fe40003f66270 */
[----:B------:R-:W-:Y:S02]  /*49d0*/  IADD3 R0, R0, 0x39, RZ ;  /* 0x0000003900007810 */ /* 0x000fe40007ffe0ff */
[----:B------:R-:W-:Y:S02]  /*49e0*/  FSEL R36, R36, -INF , !P0 ;  /* 0xff80000024247808 */ /* 0x000fe40004000000 */
[----:B------:R-:W-:Y:S02]  /*49f0*/  ISETP.GE.AND P0, PT, R0, R165, PT ;  /* 0x000000a50000720c */ /* 0x000fe40003f06270 */
[----:B------:R-:W-:Y:S02]  /*4a00*/  FSEL R101, R70, -INF , !P2 ;  /* 0xff80000046657808 */ /* 0x000fe40005000000 */
[----:B------:R-:W-:-:S02]  /*4a10*/  FSEL R117, R59, -INF , !P0 ;  /* 0xff8000003b757808 */ /* 0x000fc40004000000 */
[----:B------:R-:W-:Y:S02]  /*4a20*/  PLOP3.LUT P0, PT, PT, PT, UP0, 0x80, 0x0 ;  /* 0x000000000000781c */ /* 0x000fe40003f0f008 */
[----:B------:R-:W-:Y:S02]  /*4a30*/  ISETP.GE.AND P2, PT, R20, R232, PT ;  /* 0x000000e81400720c */ /* 0x000fe40003f46270 */
[----:B------:R-:W-:Y:S02]  /*4a40*/  FSEL R95, R66, -INF , !P6 ;  /* 0xff800000425f7808 */ /* 0x000fe40007000000 */
[----:B------:R-:W-:Y:S02]  /*4a50*/  FSEL R94, R65, -INF , !P2 ;  /* 0xff800000415e7808 */ /* 0x000fe40005000000 */
[----:B------:R-:W-:Y:S02]  /*4a60*/  FSEL R10, R37, -INF , !P5 ;  /* 0xff800000250a7808 */ /* 0x000fe40006800000 */
[----:B------:R-:W-:-:S02]  /*4a70*/  FSEL R92, R76, -INF , !P1 ;  /* 0xff8000004c5c7808 */ /* 0x000fc40004800000 */
[----:B------:R-:W-:Y:S02]  /*4a80*/  FSEL R93, R78, -INF , !P4 ;  /* 0xff8000004e5d7808 */ /* 0x000fe40006000000 */
[CC--:B------:R-:W-:Y:S02]  /*4a90*/  ISETP.GE.AND P6, PT, R9.reuse, R232.reuse, PT ;  /* 0x000000e80900720c */ /* 0x0c0fe40003fc6270 */
[-C--:B------:R-:W-:Y:S02]  /*4aa0*/  ISETP.GE.AND P2, PT, R9, R165.reuse, PT ;  /* 0x000000a50900720c */ /* 0x080fe40003f46270 */
[CC--:B------:R-:W-:Y:S02]  /*4ab0*/  ISETP.GE.AND P5, PT, R8.reuse, R232.reuse, PT ;  /* 0x000000e80800720c */ /* 0x0c0fe40003fa6270 */
[----:B------:R-:W-:Y:S02]  /*4ac0*/  ISETP.GE.AND P1, PT, R8, R165, PT ;  /* 0x000000a50800720c */ /* 0x000fe40003f26270 */
        /* <DEDUP_REMOVED lines=38> */
[C---:B------:R-:W-:Y:S02]  /*4d30*/  @!P6 LEA R14, P1, R11.reuse, c[0x0][0x168], 0x1 ;  /* 0x00005a000b0eea11 */ /* 0x040fe400078208ff */
[----:B------:R-:W-:Y:S01]  /*4d40*/  IADD3.X R2, R2, UR7, RZ, P2, !PT ;  /* 0x0000000702027c10 */ /* 0x000fe200097fe4ff */
[----:B------:R1:W-:Y:S01]  /*4d50*/  @P4 STS.128 [R248+0xc000], RZ ;  /* 0x00c000fff8004388 */ /* 0x0003e20000000c00 */
[----:B------:R-:W-:-:S02]  /*4d60*/  @!P5 LEA R12, P2, R11, c[0x0][0x168], 0x1 ;  /* 0x00005a000b0cda11 */ /* 0x000fc400078408ff */
[C-C-:B------:R-:W-:Y:S01]  /*4d70*/  @!P6 LEA.HI.X R15, R11.reuse, c[0x0][0x16c], R2.reuse, 0x1, P1 ;  /* 0x00005b000b0fea11 */ /* 0x140fe200008f0c02 */
[----:B------:R-:W-:Y:S01]  /*4d80*/  @!PT LDS RZ, [RZ] ;  /* 0x00000000fffff984 */ /* 0x000fe20000000800 */
[----:B------:R-:W-:Y:S01]  /*4d90*/  @!PT LDS RZ, [RZ] ;  /* 0x00000000fffff984 */ /* 0x000fe20000000800 */
[----:B------:R-:W-:Y:S01]  /*4da0*/  @!PT LDS RZ, [RZ] ;  /* 0x00000000fffff984 */ /* 0x000fe20000000800 */
[----:B------:R4:W-:Y:S01]  /*4db0*/  @!P4 LDGSTS.E.BYPASS.LTC128B.128 [R248+0xc000], [R8.64+0x100] ;  /* 0x0c00010008f8cfae */ /* 0x0009e2000b901d50 */
[C---:B------:R-:W-:Y:S02]  /*4dc0*/  @!P4 LEA R46, P1, R11.reuse, c[0x0][0x168], 0x1 ;  /* 0x00005a000b2eca11 */ /* 0x040fe400078208ff */
[C-C-:B------:R-:W-:Y:S01]  /*4dd0*/  @!P5 LEA.HI.X R13, R11.reuse, c[0x0][0x16c], R2.reuse, 0x1, P2 ;  /* 0x00005b000b0dda11 */ /* 0x140fe200010f0c02 */
        /* <DEDUP_REMOVED lines=17> */
[----:B------:R1:W-:Y:S01]  /*4ef0*/  @!P5 LDGSTS.E.BYPASS.LTC128B.128 [R248+0xa800], [R12.64+0x80] ;  /* 0x0a8000800cf8dfae */ /* 0x0003e2000b901d50 */
[----:B----4-:R-:W-:-:S03]  /*4f00*/  IADD3 R9, P1, R11, UR6, RZ ;  /* 0x000000060b097c10 */ /* 0x010fc6000ff3e0ff */
[----:B------:R4:W-:Y:S01]  /*4f10*/  @P4 STS.128 [R248+0xc800], RZ ;  /* 0x00c800fff8004388 */ /* 0x0009e20000000c00 */
[----:B---3--:R-:W-:-:S03]  /*4f20*/  @!P6 LEA R34, P2, R9, c[0x0][0x168], 0x1 ;  /* 0x00005a000922ea11 */ /* 0x008fc600078408ff */
[----:B------:R-:W-:Y:S01]  /*4f30*/  @!PT LDS RZ, [RZ] ;  /* 0x00000000fffff984 */ /* 0x000fe20000000800 */
[----:B------:R-:W-:Y:S01]  /*4f40*/  @!PT LDS RZ, [RZ] ;  /* 0x00000000fffff984 */ /* 0x000fe20000000800 */
[----:B------:R-:W-:Y:S01]  /*4f50*/  @!PT LDS RZ, [RZ] ;  /* 0x00000000fffff984 */ /* 0x000fe20000000800 */
[----:B------:R3:W-:Y:S01]  /*4f60*/  @!P4 LDGSTS.E.BYPASS.LTC128B.128 [R248+0xc800], [R46.64+0x100] ;  /* 0x0c8001002ef8cfae */ /* 0x0007e2000b901d50 */
[----:B------:R-:W-:Y:S02]  /*4f70*/  IADD3.X R2, R2, UR7, RZ, P1, !PT ;  /* 0x0000000702027c10 */ /* 0x000fe40008ffe4ff */
[C---:B-----5:R-:W-:Y:S01]  /*4f80*/  @!P5 LEA R20, P1, R9.reuse, c[0x0][0x168], 0x1 ;  /* 0x00005a000914da11 */ /* 0x060fe200078208ff */
[----:B------:R4:W-:Y:S01]  /*4f90*/  @P3 STS.128 [R248+0xe800], RZ ;  /* 0x00e800fff8003388 */ /* 0x0009e20000000c00 */
[C-C-:B------:R-:W-:Y:S02]  /*4fa0*/  @!P6 LEA.HI.X R35, R9.reuse, c[0x0][0x16c], R2.reuse, 0x1, P2 ;  /* 0x00005b000923ea11 */ /* 0x140fe400010f0c02 */
[C---:B------:R-:W-:Y:S01]  /*4fb0*/  @!P5 LEA.HI.X R21, R9.reuse, c[0x0][0x16c], R2, 0x1, P1 ;  /* 0x00005b000915da11 */ /* 0x040fe200008f0c02 */
        /* <DEDUP_REMOVED lines=11> */
[C---:B------:R-:W-:Y:S02]  /*5070*/  IADD3 R0, P2, R9.reuse, UR6, RZ ;  /* 0x0000000609007c10 */ /* 0x040fe4000ff5e0ff */
[C---:B-1----:R-:W-:Y:S01]  /*5080*/  @!P3 LEA R12, P1, R9.reuse, c[0x0][0x168], 0x1 ;  /* 0x00005a00090cba11 */ /* 0x042fe200078208ff */
[----:B------:R4:W-:Y:S03]  /*5090*/  @P5 STS.128 [R248+0xb000], RZ ;  /* 0x00b000fff8005388 */ /* 0x0009e60000000c00 */
[----:B------:R-:W-:Y:S01]  /*50a0*/  @!P3 LEA.HI.X R13, R9, c[0x0][0x16c], R2, 0x1, P1 ;  /* 0x00005b00090dba11 */ /* 0x000fe200008f0c02 */
[----:B------:R-:W-:Y:S01]  /*50b0*/  @!PT LDS RZ, [RZ] ;  /* 0x00000000fffff984 */ /* 0x000fe20000000800 */
[----:B------:R-:W-:Y:S01]  /*50c0*/  @!PT LDS RZ, [RZ] ;  /* 0x00000000fffff984 */ /* 0x000fe20000000800 */
[----:B------:R-:W-:Y:S01]  /*50d0*/  @!PT LDS RZ, [RZ] ;  /* 0x00000000fffff984 */ /* 0x000fe20000000800 */
[----:B------:R4:W-:Y:S01]  /*50e0*/  @!P5 LDGSTS.E.BYPASS.LTC128B.128 [R248+0xb000], [R20.64+0x80] ;  /* 0x0b00008014f8dfae */ /* 0x0009e2000b901d50 */
[----:B------:R-:W-:Y:S02]  /*50f0*/  IADD3.X R9, R2, UR7, RZ, P2, !PT ;  /* 0x0000000702097c10 */ /* 0x000fe400097fe4ff */
[C---:B---3--:R-:W-:Y:S01]  /*5100*/  @!P6 LEA R46, P1, R0.reuse, c[0x0][0x168], 0x1 ;  /* 0x00005a00002eea11 */ /* 0x048fe200078208ff */
[----:B------:R4:W-:Y:S01]  /*5110*/  @P4 STS.128 [R248+0xd000], RZ ;  /* 0x00d000fff8004388 */ /* 0x0009e20000000c00 */
[----:B------:R-:W-:-:S02]  /*5120*/  @!P5 LEA R48, P2, R0, c[0x0][0x168], 0x1 ;  /* 0x00005a000030da11 */ /* 0x000fc400078408ff */
[C-C-:B------:R-:W-:Y:S01]  /*5130*/  @!P6 LEA.HI.X R47, R0.reuse, c[0x0][0x16c], R9.reuse, 0x1, P1 ;  /* 0x00005b00002fea11 */ /* 0x140fe200008f0c09 */
[----:B------:R-:W-:Y:S01]  /*5140*/  @!PT LDS RZ, [RZ] ;  /* 0x00000000fffff984 */ /* 0x000fe20000000800 */
[----:B------:R-:W-:Y:S01]  /*5150*/  @!PT LDS RZ, [RZ] ;  /* 0x00000000fffff984 */ /* 0x000fe20000000800 */
[----:B------:R-:W-:Y:S01]  /*5160*/  @!PT LDS RZ, [RZ] ;  /* 0x00000000fffff984 */ /* 0x000fe20000000800 */
[----:B------:R4:W-:Y:S01]  /*5170*/  @!P4 LDGSTS.E.BYPASS.LTC128B.128 [R248+0xd000], [R14.64+0x100] ;  /* 0x0d0001000ef8cfae */ /* 0x0009e2000b901d50 */
[C-C-:B------:R-:W-:Y:S02]  /*5180*/  @!P5 LEA.HI.X R49, R0.reuse, c[0x0][0x16c], R9.reuse, 0x1, P2 ;  /* 0x00005b000031da11 */ /* 0x140fe400010f0c09 */
[C---:B-----5:R-:W-:Y:S01]  /*5190*/  @!P4 LEA R42, P1, R0.reuse, c[0x0][0x168], 0x1 ;  /* 0x00005a00002aca11 */ /* 0x060fe200078208ff */
[----:B------:R4:W-:Y:S03]  /*51a0*/  @P3 STS.128 [R248+0xf000], RZ ;  /* 0x00f000fff8003388 */ /* 0x0009e60000000c00 */
[----:B------:R-:W-:Y:S01]  /*51b0*/  @!P4 LEA.HI.X R43, R0, c[0x0][0x16c], R9, 0x1, P1 ;  /* 0x00005b00002bca11 */ /* 0x000fe200008f0c09 */
        /* <DEDUP_REMOVED lines=27> */
.L_x_490:
[----:B------:R-:W-:Y:S05]  /*5370*/  BSYNC B0 ;  /* 0x0000000000007941 */ /* 0x000fea0003800000 */
.L_x_489:
[----:B------:R-:W0:Y:S02]  /*5380*/  LDGDEPBAR ;  /* 0x00000000000079af */ /* 0x000e240000000000 */
.L_x_488:
[----:B------:R-:W-:Y:S01]  /*5390*/  FMNMX.FTZ R2, R38, R39, !PT ;  /* 0x0000002726027209 */ /* 0x000fe20007810000 */
[----:B------:R-:W-:Y:S01]  /*53a0*/  IMAD.WIDE.U32 R84, R224, -0x326172a9, RZ ;  /* 0xcd9e8d57e0547825 */ /* 0x000fe200078e00ff */
[----:B-1----:R-:W-:Y:S01]  /*53b0*/  FMNMX.FTZ R9, R36, R10, !PT ;  /* 0x0000000a24097209 */ /* 0x002fe20007810000 */
[----:B------:R-:W-:Y:S01]  /*53c0*/  USHF.L.U32 UR4, UR22, 0x1, URZ ;  /* 0x0000000116047899 */ /* 0x000fe2000800063f */
[----:B------:R-:W-:Y:S01]  /*53d0*/  FMNMX.FTZ R2, R41, R2, !PT ;  /* 0x0000000229027209 */ /* 0x000fe20007810000 */
[----:B------:R-:W-:Y:S01]  /*53e0*/  UIADD3 UR5, UR19, -0x4498517b, URZ ;  /* 0xbb67ae8513057890 */ /* 0x000fe2000fffe03f */
[----:B------:R-:W-:Y:S01]  /*53f0*/  FMNMX.FTZ R9, R44, R9, !PT ;  /* 0x000000092c097209 */ /* 0x000fe20007810000 */
[----:B------:R-:W-:Y:S01]  /*5400*/  ULOP3.LUT UR14, UR4, UR19, URZ, 0x3c, !UPT ;  /* 0x00000013040e7292 */ /* 0x000fe2000f8e3c3f */
[----:B------:R-:W-:Y:S01]  /*5410*/  FMNMX.FTZ R2, R31, R2, !PT ;  /* 0x000000021f027209 */ /* 0x000fe20007810000 */
[----:B------:R-:W-:Y:S01]  /*5420*/  IMAD.WIDE.U32 R86, R215, -0x2daee0ad, RZ ;  /* 0xd2511f53d7567825 */ /* 0x000fe200078e00ff */
[----:B------:R-:W-:Y:S01]  /*5430*/  FMNMX.FTZ R9, R30, R9, !PT ;  /* 0x000000091e097209 */ /* 0x000fe20007810000 */
[----:B------:R-:W-:Y:S01]  /*5440*/  UIADD3 UR35, UR18, -0x61c88647, URZ ;  /* 0x9e3779b912237890 */ /* 0x000fe2000fffe03f */
[----:B------:R-:W-:Y:S01]  /*5450*/  FMNMX.FTZ R2, R19, R2, !PT ;  /* 0x0000000213027209 */ /* 0x000fe20007810000 */
[----:B------:R-:W-:Y:S01]  /*5460*/  UIADD3 UR34, UR18, 0x3c6ef372, URZ ;  /* 0x3c6ef37212227890 */ /* 0x000fe2000fffe03f */
[----:B------:R-:W-:Y:S01]  /*5470*/  FMNMX.FTZ R9, R28, R9, !PT ;  /* 0x000000091c097209 */ /* 0x000fe20007810000 */
[----:B------:R-:W-:Y:S01]  /*5480*/  UIADD3 UR33, UR19, 0x76cf5d0a, URZ ;  /* 0x76cf5d0a13217890 */ /* 0x000fe2000fffe03f */
[----:B------:R-:W-:Y:S01]  /*5490*/  FMNMX.FTZ R2, R27, R2, !PT ;  /* 0x000000021b027209 */ /* 0x000fe20007810000 */
[----:B------:R-:W-:Y:S01]  /*54a0*/  UIADD3 UR31, UR19, 0x32370b8f, URZ ;  /* 0x32370b8f131f7890 */ /* 0x000fe2000fffe03f */
[----:B------:R-:W-:Y:S01]  /*54b0*/  FMNMX.FTZ R9, R24, R9, !PT ;  /* 0x0000000918097209 */ /* 0x000fe20007810000 */
[----:B------:R-:W-:Y:S01]  /*54c0*/  UIADD3 UR32, UR18, -0x255992d5, URZ ;  /* 0xdaa66d2b12207890 */ /* 0x000fe2000fffe03f */
[----:B------:R-:W-:Y:S01]  /*54d0*/  FMNMX.FTZ R2, R17, R2, !PT ;  /* 0x0000000211027209 */ /* 0x000fe20007810000 */
[----:B------:R-:W-:Y:S01]  /*54e0*/  UIADD3 UR29, UR18, 0x78dde6e4, URZ ;  /* 0x78dde6e4121d7890 */ /* 0x000fe2000fffe03f */
[----:B------:R-:W-:Y:S01]  /*54f0*/  FMNMX.FTZ R9, R16, R9, !PT ;  /* 0x0000000910097209 */ /* 0x000fe20007810000 */
[----:B------:R-:W-:Y:S01]  /*5500*/  UIADD3 UR27, UR19, -0x126145ec, URZ ;  /* 0xed9eba14131b7890 */ /* 0x000fe2000fffe03f */
[----:B------:R-:W-:Y:S01]  /*5510*/  FMNMX.FTZ R2, R7, R2, !PT ;  /* 0x0000000207027209 */ /* 0x000fe20007810000 */
[----:B------:R-:W-:Y:S01]  /*5520*/  IMAD.SHL.U32 R208, R4, 0x2, RZ ;  /* 0x0000000204d07824 */ /* 0x000fe200078e00ff */
[----:B------:R-:W-:Y:S01]  /*5530*/  FMNMX.FTZ R9, R18, R9, !PT ;  /* 0x0000000912097209 */ /* 0x000fe20007810000 */
[----:B------:R-:W-:Y:S01]  /*5540*/  UIADD3 UR23, UR18, 0x1715609d, URZ ;  /* 0x1715609d12177890 */ /* 0x000fe2000fffe03f */
[----:B------:R-:W-:Y:S01]  /*5550*/  FMNMX.FTZ R2, R101, R2, !PT ;  /* 0x0000000265027209 */ /* 0x000fe20007810000 */
[--C-:B------:R-:W-:Y:S01]  /*5560*/  IMAD R206, R5, 0x2, R208.reuse ;  /* 0x0000000205ce7824 */ /* 0x100fe200078e02d0 */
[----:B------:R-:W-:Y:S01]  /*5570*/  FMNMX.FTZ R9, R98, R9, !PT ;  /* 0x0000000962097209 */ /* 0x000fe20007810000 */
[----:B------:R-:W-:Y:S01]  /*5580*/  IMAD R124, R247, 0x10000, R247 ;  /* 0x00010000f77c7824 */ /* 0x000fe200078e02f7 */
[----:B------:R-:W-:Y:S01]  /*5590*/  FMNMX.FTZ R2, R97, R2, !PT ;  /* 0x0000000261027209 */ /* 0x000fe20007810000 */
[----:B------:R-:W-:Y:S01]  /*55a0*/  IMAD R205, R3, 0x2, R208 ;  /* 0x0000000203cd7824 */ /* 0x000fe200078e02d0 */
[----:B------:R-:W-:Y:S01]  /*55b0*/  FMNMX.FTZ R9, R32, R9, !PT ;  /* 0x0000000920097209 */ /* 0x000fe20007810000 */
[----:B------:R-:W-:Y:S01]  /*55c0*/  LDSM.16.MT88.4 R144, [R206+0x10000] ;  /* 0x01000000ce90783b */ /* 0x000fe20000004200 */
        /* <DEDUP_REMOVED lines=8> */
[----:B------:R-:W-:Y:S01]  /*5650*/  FMNMX.FTZ R2, R93, R2, !PT ;  /* 0x000000025d027209 */ /* 0x000fe20007810000 */
[----:B------:R-:W-:Y:S01]  /*5660*/  ULOP3.LUT UR4, UR4, UR19, URZ, 0x3c, !UPT ;  /* 0x0000001304047292 */ /* 0x000fe2000f8e3c3f */
        /* <DEDUP_REMOVED lines=11> */
[----:B------:R-:W-:-:S03]  /*5720*/  LOP3.LUT R225, R6, UR18, RZ, 0x3c, !PT ;  /* 0x0000001206e17c12 */ /* 0x000fc6000f8e3cff */
[----:B------:R-:W1:Y:S01]  /*5730*/  SHFL.BFLY PT, R11, R2, 0x2, 0x1f ;  /* 0x0c401f00020b7f89 */ /* 0x000e6200000e0000 */
[----:B------:R-:W-:-:S03]  /*5740*/  LOP3.LUT R178, R85, R225, RZ, 0x3c, !PT ;  /* 0x000000e155b27212 */ /* 0x000fc600078e3cff */
[----:B------:R-:W2:Y:S02]  /*5750*/  SHFL.BFLY PT, R9, R8, 0x2, 0x1f ;  /* 0x0c401f0008097f89 */ /* 0x000ea400000e0000 */
[----:B------:R-:W-:Y:S02]  /*5760*/  IMAD.WIDE.U32 R178, R178, -0x2daee0ad, RZ ;  /* 0xd2511f53b2b27825 */ /* 0x000fe400078e00ff */
[----:B------:R-:W-:Y:S03]  /*5770*/  LDSM.16.MT88.4 R72, [R208+0x14000] ;  /* 0x01400000d048783b */ /* 0x000fe60000004200 */
[----:B------:R-:W-:Y:S01]  /*5780*/  LOP3.LUT R176, R179, UR5, R86, 0x96, !PT ;  /* 0x00000005b3b07c12 */ /* 0x000fe2000f8e9656 */
[----:B------:R-:W-:Y:S01]  /*5790*/  UIADD3 UR5, UR19, -0x56f99767, URZ ;  /* 0xa906689913057890 */ /* 0x000fe2000fffe03f */
[----:B----4-:R-:W-:Y:S01]  /*57a0*/  LDSM.16.MT88.4 R48, [R206+0x12000] ;  /* 0x01200000ce30783b */ /* 0x010fe20000004200 */
[----:B------:R-:W-:-:S02]  /*57b0*/  LOP3.LUT R86, R87, UR4, RZ, 0x3c, !PT ;  /* 0x0000000457567c12 */ /* 0x000fc4000f8e3cff */
[----:B------:R-:W-:Y:S01]  /*57c0*/  IMAD.WIDE.U32 R176, R176, -0x326172a9, RZ ;  /* 0xcd9e8d57b0b07825 */ /* 0x000fe200078e00ff */
[----:B------:R-:W-:Y:S04]  /*57d0*/  LDSM.16.MT88.4 R80, [R206+0x14000] ;  /* 0x01400000ce50783b */ /* 0x000fe80000004200 */
[----:B------:R-:W-:Y:S01]  /*57e0*/  LDSM.16.MT88.4 R88, [R205+0x14000] ;  /* 0x01400000cd58783b */ /* 0x000fe20000004200 */
[----:B-1----:R-:W-:-:S03]  /*57f0*/  FMNMX.FTZ R11, R2, R11, !PT ;  /* 0x0000000b020b7209 */ /* 0x002fc60007810000 */
[----:B------:R-:W-:Y:S01]  /*5800*/  STL [R1+0x78], R165 ;  /* 0x000078a501007387 */ /* 0x000fe20000100800 */
[----:B------:R-:W-:Y:S01]  /*5810*/  LOP3.LUT R2, R87, UR14, RZ, 0x3c, !PT ;  /* 0x0000000e57027c12 */ /* 0x000fe2000f8e3cff */
[----:B------:R-:W-:Y:S01]  /*5820*/  UIADD3 UR14, UR18, -0x4ab325aa, URZ ;  /* 0xb54cda56120e7890 */ /* 0x000fe2000fffe03f */
[----:B--2---:R-:W-:Y:S01]  /*5830*/  FMNMX.FTZ R9, R8, R9, !PT ;  /* 0x0000000908097209 */ /* 0x004fe20007810000 */
[----:B------:R-:W1:Y:S01]  /*5840*/  SHFL.BFLY PT, R0, R11, 0x1, 0x1f ;  /* 0x0c201f000b007f89 */ /* 0x000e6200000e0000 */
[----:B------:R-:W-:-:S03]  /*5850*/  IMAD.WIDE.U32 R86, R86, -0x326172a9, RZ ;  /* 0xcd9e8d5756567825 */ /* 0x000fc600078e00ff */
[----:B------:R-:W-:Y:S01]  /*5860*/  STL.64 [R1+0x70], R188 ;  /* 0x000070bc01007387 */ /* 0x000fe20000100a00 */
[----:B------:R-:W-:-:S03]  /*5870*/  IMAD.WIDE.U32 R174, R2, -0x326172a9, RZ ;  /* 0xcd9e8d5702ae7825 */ /* 0x000fc600078e00ff */
[----:B------:R-:W2:Y:S02]  /*5880*/  SHFL.BFLY PT, R2, R9, 0x1, 0x1f ;  /* 0x0c201f0009027f89 */ /* 0x000ea400000e0000 */
[----:B------:R-:W-:Y:S02]  /*5890*/  LOP3.LUT R6, R175, UR35, R84, 0x96, !PT ;  /* 0x00000023af067c12 */ /* 0x000fe4000f8e9654 */
[----:B------:R-:W-:Y:S02]  /*58a0*/  LOP3.LUT R174, R177, UR34, R174, 0x96, !PT ;  /* 0x00000022b1ae7c12 */ /* 0x000fe4000f8e96ae */
[----:B------:R-:W-:Y:S01]  /*58b0*/  LOP3.LUT R84, R87, UR35, R84, 0x96, !PT ;  /* 0x0000002357547c12 */ /* 0x000fe2000f8e9654 */
[----:B------:R-:W-:-:S04]  /*58c0*/  IMAD.WIDE.U32 R238, R6, -0x2daee0ad, RZ ;  /* 0xd2511f5306ee7825 */ /* 0x000fc800078e00ff */
[----:B------:R-:W-:Y:S01]  /*58d0*/  IMAD.WIDE.U32 R174, R174, -0x2daee0ad, RZ ;  /* 0xd2511f53aeae7825 */ /* 0x000fe200078e00ff */
[----:B------:R-:W-:-:S04]  /*58e0*/  LOP3.LUT R6, R239, UR33, R178, 0x96, !PT ;  /* 0x00000021ef067c12 */ /* 0x000fc8000f8e96b2 */
[----:B------:R-:W-:Y:S01]  /*58f0*/  LOP3.LUT R238, R175, UR31, R238, 0x96, !PT ;  /* 0x0000001fafee7c12 */ /* 0x000fe2000f8e96ee */
[----:B------:R-:W-:Y:S01]  /*5900*/  IMAD.WIDE.U32 R170, R6, -0x326172a9, RZ ;  /* 0xcd9e8d5706aa7825 */ /* 0x000fe200078e00ff */
[----:B-1----:R-:W-:-:S03]  /*5910*/  FMNMX.FTZ R0, R11, R0, !PT ;  /* 0x000000000b007209 */ /* 0x002fc60007810000 */
[----:B------:R-:W-:Y:S01]  /*5920*/  IMAD.WIDE.U32 R238, R238, -0x326172a9, RZ ;  /* 0xcd9e8d57eeee7825 */ /* 0x000fe200078e00ff */
[----:B------:R-:W-:Y:S02]  /*5930*/  LOP3.LUT R6, R171, UR32, R176, 0x96, !PT ;  /* 0x00000020ab067c12 */ /* 0x000fe4000f8e96b0 */
[----:B--2---:R-:W-:Y:S01]  /*5940*/  FMNMX.FTZ R2, R9, R2, !PT ;  /* 0x0000000209027209 */ /* 0x004fe20007810000 */
[----:B------:R-:W-:Y:S01]  /*5950*/  FMUL.FTZ R122, R0, c[0x0][0x23c] ;  /* 0x00008f00007a7a20 */ /* 0x000fe20000410000 */
[----:B------:R-:W-:Y:S01]  /*5960*/  LOP3.LUT R170, R239, UR29, R170, 0x96, !PT ;  /* 0x0000001defaa7c12 */ /* 0x000fe2000f8e96aa */
[----:B------:R-:W-:Y:S01]  /*5970*/  IMAD.WIDE.U32 R8, R6, -0x2daee0ad, RZ ;  /* 0xd2511f5306087825 */ /* 0x000fe200078e00ff */
[----:B------:R-:W-:-:S03]  /*5980*/  FSETP.NEU.FTZ.AND P1, PT, R0, -INF , PT ;  /* 0xff8000000000780b */ /* 0x000fc60003f3d000 */
[----:B------:R-:W-:Y:S01]  /*5990*/  IMAD.WIDE.U32 R170, R170, -0x2daee0ad, RZ ;  /* 0xd2511f53aaaa7825 */ /* 0x000fe200078e00ff */
[----:B------:R-:W-:Y:S02]  /*59a0*/  FSEL R122, R122, RZ, P1 ;  /* 0x000000ff7a7a7208 */ /* 0x000fe40000800000 */
[C---:B------:R-:W-:Y:S01]  /*59b0*/  FSETP.NEU.FTZ.AND P1, PT, R2.reuse, -INF , PT ;  /* 0xff8000000200780b */ /* 0x040fe20003f3d000 */
[----:B------:R-:W-:Y:S01]  /*59c0*/  FMUL.FTZ R235, R2, c[0x0][0x23c] ;  /* 0x00008f0002eb7a20 */ /* 0x000fe20000410000 */
[----:B------:R-:W-:Y:S01]  /*59d0*/  LOP3.LUT R172, R171, UR5, R8, 0x96, !PT ;  /* 0x00000005abac7c12 */ /* 0x000fe2000f8e9608 */
[----:B------:R-:W-:Y:S01]  /*59e0*/  FFMA.FTZ R236, R38, c[0x0][0x23c], -R122 ;  /* 0x00008f0026ec7a23 */ /* 0x000fe2000001087a */
[----:B------:R-:W-:Y:S01]  /*59f0*/  LOP3.LUT R174, R9, UR27, R174, 0x96, !PT ;  /* 0x0000001b09ae7c12 */ /* 0x000fe2000f8e96ae */
[----:B------:R-:W-:Y:S01]  /*5a00*/  FFMA.FTZ R233, R39, c[0x0][0x23c], -R122 ;  /* 0x00008f0027e97a23 */ /* 0x000fe2000001087a */
[----:B------:R-:W-:Y:S01]  /*5a10*/  FSEL R235, R235, RZ, P1 ;  /* 0x000000ffebeb7208 */ /* 0x000fe20000800000 */
[----:B------:R-:W-:-:S02]  /*5a20*/  IMAD.WIDE.U32 R172, R172, -0x326172a9, RZ ;  /* 0xcd9e8d57acac7825 */ /* 0x000fc400078e00ff */
[----:B------:R-:W-:Y:S02]  /*5a30*/  MUFU.EX2 R236, R236 ;  /* 0x000000ec00ec7308 */ /* 0x000fe40000000800 */
[--C-:B------:R-:W-:Y:S01]  /*5a40*/  FFMA.FTZ R234, R36, c[0x0][0x23c], -R235.reuse ;  /* 0x00008f0024ea7a23 */ /* 0x100fe200000108eb */
[----:B------:R-:W-:Y:S01]  /*5a50*/  LOP3.LUT R6, R172, 0xffff, RZ, 0xc0, !PT ;  /* 0x0000ffffac067812 */ /* 0x000fe200078ec0ff */
[--C-:B------:R-:W-:Y:S01]  /*5a60*/  FFMA.FTZ R223, R10, c[0x0][0x23c], -R235.reuse ;  /* 0x00008f000adf7a23 */ /* 0x100fe200000108eb */
[----:B------:R-:W-:Y:S01]  /*5a70*/  LOP3.LUT R11, R172, 0xff, RZ, 0xc0, !PT ;  /* 0x000000ffac0b7812 */ /* 0x000fe200078ec0ff */
[----:B------:R-:W-:Y:S01]  /*5a80*/  FFMA.FTZ R222, R41, c[0x0][0x23c], -R122 ;  /* 0x00008f0029de7a23 */ /* 0x000fe2000001087a */
[----:B------:R-:W-:Y:S01]  /*5a90*/  SHF.R.U32.HI R6, RZ, 0x8, R6 ;  /* 0x00000008ff067819 */ /* 0x000fe20000011606 */
[----:B------:R-:W1:Y:S01]  /*5aa0*/  MUFU.EX2 R233, R233 ;  /* 0x000000e900e97308 */ /* 0x000e620000000800 */
[----:B------:R-:W-:Y:S01]  /*5ab0*/  IMAD.WIDE.U32 R174, R174, -0x326172a9, RZ ;  /* 0xcd9e8d57aeae7825 */ /* 0x000fe200078e00ff */
[----:B------:R-:W-:Y:S01]  /*5ac0*/  SHF.R.U32.HI R9, RZ, 0x10, R172 ;  /* 0x00000010ff097819 */ /* 0x000fe200000116ac */
[----:B------:R-:W-:Y:S01]  /*5ad0*/  LDSM.16.MT88.4 R40, [R208+0x12000] ;  /* 0x01200000d028783b */ /* 0x000fe20000004200 */
[----:B------:R-:W-:Y:S01]  /*5ae0*/  PRMT R11, R11, 0x5410, R6 ;  /* 0x000054100b0b7816 */ /* 0x000fe20000000006 */
[----:B------:R-:W-:Y:S01]  /*5af0*/  FFMA.FTZ R123, R31, c[0x0][0x23c], -R122 ;  /* 0x00008f001f7b7a23 */ /* 0x000fe2000001087a */
[----:B------:R-:W-:Y:S01]  /*5b00*/  LOP3.LUT R6, R173, UR14, R174, 0x96, !PT ;  /* 0x0000000ead067c12 */ /* 0x000fe2000f8e96ae */
[--C-:B------:R-:W-:Y:S01]  /*5b10*/  FFMA.FTZ R230, R44, c[0x0][0x23c], -R235.reuse ;  /* 0x00008f002ce67a23 */ /* 0x100fe200000108eb */
[----:B------:R-:W-:Y:S01]  /*5b20*/  MUFU.EX2 R234, R234 ;  /* 0x000000ea00ea7308 */ /* 0x000fe20000000800 */
[--C-:B------:R-:W-:Y:S01]  /*5b30*/  FFMA.FTZ R125, R30, c[0x0][0x23c], -R235.reuse ;  /* 0x00008f001e7d7a23 */ /* 0x100fe200000108eb */
[C---:B------:R-:W-:Y:S01]  /*5b40*/  LOP3.LUT R10, R6.reuse, 0xffff, RZ, 0xc0, !PT ;  /* 0x0000ffff060a7812 */ /* 0x040fe200078ec0ff */
[----:B------:R-:W-:Y:S01]  /*5b50*/  FFMA.FTZ R126, R19, c[0x0][0x23c], -R122 ;  /* 0x00008f00137e7a23 */ /* 0x000fe2000001087a */
[----:B------:R-:W-:Y:S01]  /*5b60*/  SHF.R.U32.HI R13, RZ, 0x10, R6 ;  /* 0x00000010ff0d7819 */ /* 0x000fe20000011606 */
[----:B------:R-:W-:Y:S01]  /*5b70*/  FFMA.FTZ R217, R27, c[0x0][0x23c], -R122 ;  /* 0x00008f001bd97a23 */ /* 0x000fe2000001087a */
[----:B------:R-:W-:Y:S01]  /*5b80*/  LOP3.LUT R15, R6, 0xff, RZ, 0xc0, !PT ;  /* 0x000000ff060f7812 */ /* 0x000fe200078ec0ff */
[--C-:B------:R-:W-:Y:S01]  /*5b90*/  FFMA.FTZ R221, R16, c[0x0][0x23c], -R235.reuse ;  /* 0x00008f0010dd7a23 */ /* 0x100fe200000108eb */
[----:B------:R-:W2:Y:S01]  /*5ba0*/  MUFU.EX2 R223, R223 ;  /* 0x000000df00df7308 */ /* 0x000ea20000000800 */
[----:B------:R-:W-:Y:S01]  /*5bb0*/  SHF.R.U32.HI R10, RZ, 0x8, R10 ;  /* 0x00000008ff0a7819 */ /* 0x000fe2000001160a */
[--C-:B------:R-:W-:Y:S01]  /*5bc0*/  FFMA.FTZ R218, R18, c[0x0][0x23c], -R235.reuse ;  /* 0x00008f0012da7a23 */ /* 0x100fe200000108eb */
[----:B------:R-:W-:Y:S01]  /*5bd0*/  SHF.R.U32.HI R6, RZ, 0x18, R6 ;  /* 0x00000018ff067819 */ /* 0x000fe20000011606 */
[----:B------:R-:W-:Y:S01]  /*5be0*/  FFMA.FTZ R216, R17, c[0x0][0x23c], -R122 ;  /* 0x00008f0011d87a23 */ /* 0x000fe2000001087a */
[----:B------:R-:W-:Y:S01]  /*5bf0*/  LOP3.LUT R13, R13, 0xff, RZ, 0xc0, !PT ;  /* 0x000000ff0d0d7812 */ /* 0x000fe200078ec0ff */
[--C-:B------:R-:W-:Y:S01]  /*5c00*/  FFMA.FTZ R127, R28, c[0x0][0x23c], -R235.reuse ;  /* 0x00008f001c7f7a23 */ /* 0x100fe200000108eb */
[----:B-1----:R-:W-:Y:S01]  /*5c10*/  F2FP.PACK_AB R185, R233, R236 ;  /* 0x000000ece9b9723e */ /* 0x002fe200000000ff */
[----:B------:R-:W-:Y:S01]  /*5c20*/  MUFU.EX2 R222, R222 ;  /* 0x000000de00de7308 */ /* 0x000fe20000000800 */
[----:B------:R-:W-:Y:S01]  /*5c30*/  PRMT R15, R15, 0x5410, R10 ;  /* 0x000054100f0f7816 */ /* 0x000fe2000000000a */
[----:B------:R-:W-:Y:S01]  /*5c40*/  FFMA.FTZ R220, R24, c[0x0][0x23c], -R235 ;  /* 0x00008f0018dc7a23 */ /* 0x000fe200000108eb */
[----:B------:R-:W-:Y:S01]  /*5c50*/  PRMT R13, R13, 0x5410, R6 ;  /* 0x000054100d0d7816 */ /* 0x000fe20000000006 */
[----:B------:R-:W-:Y:S01]  /*5c60*/  FFMA.FTZ R219, R7, c[0x0][0x23c], -R122 ;  /* 0x00008f0007db7a23 */ /* 0x000fe2000001087a */
[----:B------:R-:W-:Y:S01]  /*5c70*/  LOP3.LUT R238, R175, UR23, R238, 0x96, !PT ;  /* 0x00000017afee7c12 */ /* 0x000fe2000f8e96ee */
[--C-:B------:R-:W-:Y:S01]  /*5c80*/  HSET2.LE.AND R15, R15, R124.reuse, PT ;  /* 0x0000007c0f0f7233 */ /* 0x100fe20003803000 */
[----:B------:R-:W-:Y:S01]  /*5c90*/  PRMT R184, R185, 0x7632, R184 ;  /* 0x00007632b9b87816 */ /* 0x000fe200000000b8 */
[----:B------:R-:W1:Y:S01]  /*5ca0*/  MUFU.EX2 R123, R123 ;  /* 0x0000007b007b7308 */ /* 0x000e620000000800 */
[----:B--2---:R-:W-:Y:S01]  /*5cb0*/  F2FP.PACK_AB R186, R223, R234 ;  /* 0x000000eadfba723e */ /* 0x004fe200000000ff */
[--C-:B------:R-:W-:Y:S01]  /*5cc0*/  HSET2.LE.AND R13, R13, R124.reuse, PT ;  /* 0x0000007c0d0d7233 */ /* 0x100fe20003803000 */
[----:B------:R-:W-:Y:S01]  /*5cd0*/  SHF.R.U32.HI R8, RZ, 0x18, R172 ;  /* 0x00000018ff087819 */ /* 0x000fe200000116ac */
[----:B------:R-:W-:Y:S01]  /*5ce0*/  IMAD.WIDE.U32 R238, R238, -0x2daee0ad, RZ ;  /* 0xd2511f53eeee7825 */ /* 0x000fe200078e00ff */
[C---:B------:R-:W-:Y:S01]  /*5cf0*/  PRMT R187, R186.reuse, 0x7632, R187 ;  /* 0x00007632babb7816 */ /* 0x040fe200000000bb */
[--C-:B------:R-:W-:Y:S01]  /*5d00*/  HSET2.LE.AND R11, R11, R124.reuse, PT ;  /* 0x0000007c0b0b7233 */ /* 0x100fe20003803000 */
[----:B------:R-:W-:Y:S01]  /*5d10*/  LOP3.LUT R9, R9, 0xff, RZ, 0xc0, !PT ;  /* 0x000000ff09097812 */ /* 0x000fe200078ec0ff */
[----:B------:R-:W-:Y:S01]  /*5d20*/  MUFU.EX2 R230, R230 ;  /* 0x000000e600e67308 */ /* 0x000fe20000000800 */
[----:B------:R-:W-:Y:S01]  /*5d30*/  PRMT R128, R186, 0x5410, R187 ;  /* 0x00005410ba807816 */ /* 0x000fe200000000bb */
[----:B------:R-:W-:Y:S01]  /*5d40*/  LDSM.16.MT88.4 R16, [R208+0x10800] ;  /* 0x01080000d010783b */ /* 0x000fe20000004200 */
[----:B------:R-:W-:Y:S01]  /*5d50*/  PRMT R4, R185, 0x5410, R184 ;  /* 0x00005410b9047816 */ /* 0x000fe200000000b8 */
[--C-:B------:R-:W-:Y:S01]  /*5d60*/  FFMA.FTZ R181, R98, c[0x0][0x23c], -R235.reuse ;  /* 0x00008f0062b57a23 */ /* 0x100fe200000108eb */
[----:B------:R-:W-:Y:S01]  /*5d70*/  PRMT R9, R9, 0x5410, R8 ;  /* 0x0000541009097816 */ /* 0x000fe20000000008 */
[----:B------:R-:W-:Y:S01]  /*5d80*/  LDSM.16.MT88.4 R28, [R208+0x12800] ;  /* 0x01280000d01c783b */ /* 0x000fe20000004200 */
[----:B------:R-:W-:Y:S01]  /*5d90*/  LOP3.LUT R128, R15, R128, RZ, 0xc0, !PT ;  /* 0x000000800f807212 */ /* 0x000fe200078ec0ff */
[----:B------:R-:W2:Y:S01]  /*5da0*/  MUFU.EX2 R125, R125 ;  /* 0x0000007d007d7308 */ /* 0x000ea20000000800 */
[----:B-1----:R-:W-:Y:S01]  /*5db0*/  F2FP.PACK_AB R21, R123, R222 ;  /* 0x000000de7b15723e */ /* 0x002fe200000000ff */
[----:B------:R-:W-:Y:S01]  /*5dc0*/  HSET2.LE.AND R9, R9, R124, PT ;  /* 0x0000007c09097233 */ /* 0x000fe20003803000 */
[----:B------:R-:W-:Y:S01]  /*5dd0*/  LOP3.LUT R129, R13, R4, RZ, 0xc0, !PT ;  /* 0x000000040d817212 */ /* 0x000fe200078ec0ff */
[----:B------:R-:W-:Y:S01]  /*5de0*/  FFMA.FTZ R180, R32, c[0x0][0x23c], -R235 ;  /* 0x00008f0020b47a23 */ /* 0x000fe200000108eb */
[----:B------:R-:W-:Y:S01]  /*5df0*/  PRMT R20, R21, 0x7632, R20 ;  /* 0x0000763215147816 */ /* 0x000fe20000000014 */
[----:B------:R-:W1:Y:S01]  /*5e00*/  LDSM.16.MT88.4 R12, [R206+0x10800] ;  /* 0x01080000ce0c783b */ /* 0x000e620000004200 */
[----:B------:R-:W-:Y:S01]  /*5e10*/  LOP3.LUT R25, R239, UR13, R170, 0x96, !PT ;  /* 0x0000000def197c12 */ /* 0x000fe2000f8e96aa */
[----:B------:R-:W-:Y:S01]  /*5e20*/  MUFU.EX2 R126, R126 ;  /* 0x0000007e007e7308 */ /* 0x000fe20000000800 */
[----:B------:R-:W-:Y:S01]  /*5e30*/  PRMT R4, R21, 0x5410, R20 ;  /* 0x0000541015047816 */ /* 0x000fe20000000014 */
[--C-:B------:R-:W-:Y:S01]  /*5e40*/  FFMA.FTZ R175, R101, c[0x0][0x23c], -R122.reuse ;  /* 0x00008f0065af7a23 */ /* 0x100fe2000001087a */
[----:B------:R-:W-:Y:S01]  /*5e50*/  SHF.R.U32.HI R8, RZ, 0x10, R25 ;  /* 0x00000010ff087819 */ /* 0x000fe20000011619 */
[----:B------:R-:W-:Y:S01]  /*5e60*/  FFMA.FTZ R171, R93, c[0x0][0x23c], -R122 ;  /* 0x00008f005dab7a23 */ /* 0x000fe2000001087a */
[----:B------:R-:W-:-:S02]  /*5e70*/  LOP3.LUT R131, R9, R4, RZ, 0xc0, !PT ;  /* 0x0000000409837212 */ /* 0x000fc400078ec0ff */
[----:B------:R-:W-:Y:S01]  /*5e80*/  LOP3.LUT R4, R25, 0xffff, RZ, 0xc0, !PT ;  /* 0x0000ffff19047812 */ /* 0x000fe200078ec0ff */
[----:B------:R-:W3:Y:S01]  /*5e90*/  MUFU.EX2 R217, R217 ;  /* 0x000000d900d97308 */ /* 0x000ee20000000800 */
[----:B--2---:R-:W-:Y:S02]  /*5ea0*/  F2FP.PACK_AB R182, R125, R230 ;  /* 0x000000e67db6723e */ /* 0x004fe400000000ff */
[----:B------:R-:W-:Y:S02]  /*5eb0*/  LOP3.LUT R27, R25, 0xff, RZ, 0xc0, !PT ;  /* 0x000000ff191b7812 */ /* 0x000fe400078ec0ff */
[----:B------:R-:W-:Y:S02]  /*5ec0*/  PRMT R183, R182, 0x7632, R183 ;  /* 0x00007632b6b77816 */ /* 0x000fe400000000b7 */
[----:B------:R-:W-:Y:S01]  /*5ed0*/  LOP3.LUT R10, R238, 0xffff, RZ, 0xc0, !PT ;  /* 0x0000ffffee0a7812 */ /* 0x000fe200078ec0ff */
[----:B------:R-:W-:Y:S01]  /*5ee0*/  MUFU.EX2 R221, R221 ;  /* 0x000000dd00dd7308 */ /* 0x000fe20000000800 */
[----:B------:R-:W-:-:S02]  /*5ef0*/  PRMT R130, R182, 0x5410, R183 ;  /* 0x00005410b6827816 */ /* 0x000fc400000000b7 */
[----:B------:R-:W-:Y:S02]  /*5f00*/  SHF.R.U32.HI R25, RZ, 0x18, R25 ;  /* 0x00000018ff197819 */ /* 0x000fe40000011619 */
[----:B------:R-:W-:Y:S02]  /*5f10*/  LOP3.LUT R130, R11, R130, RZ, 0xc0, !PT ;  /* 0x000000820b827212 */ /* 0x000fe400078ec0ff */
[----:B------:R-:W-:Y:S01]  /*5f20*/  LOP3.LUT R8, R8, 0xff, RZ, 0xc0, !PT ;  /* 0x000000ff08087812 */ /* 0x000fe200078ec0ff */
[----:B------:R-:W2:Y:S01]  /*5f30*/  MUFU.EX2 R218, R218 ;  /* 0x000000da00da7308 */ /* 0x000ea20000000800 */
[----:B------:R-:W-:Y:S02]  /*5f40*/  SHF.R.U32.HI R6, RZ, 0x10, R238 ;  /* 0x00000010ff067819 */ /* 0x000fe400000116ee */
[----:B---3--:R-:W-:Y:S01]  /*5f50*/  F2FP.PACK_AB R169, R217, R126 ;  /* 0x0000007ed9a9723e */ /* 0x008fe200000000ff */
[----:B------:R-:W-:Y:S01]  /*5f60*/  HMMA.16816.F32 R140, R128, R144, RZ ;  /* 0x00000090808c723c */ /* 0x000fe200000018ff */
[----:B------:R-:W-:-:S02]  /*5f70*/  LOP3.LUT R9, R238, 0xff, RZ, 0xc0, !PT ;  /* 0x000000ffee097812 */ /* 0x000fc400078ec0ff */
[----:B------:R-:W-:Y:S01]  /*5f80*/  SHF.R.U32.HI R10, RZ, 0x8, R10 ;  /* 0x00000008ff0a7819 */ /* 0x000fe2000001160a */
[----:B------:R-:W-:Y:S01]  /*5f90*/  MUFU.EX2 R216, R216 ;  /* 0x000000d800d87308 */ /* 0x000fe20000000800 */
[----:B------:R-:W-:Y:S02]  /*5fa0*/  PRMT R25, R8, 0x5410, R25 ;  /* 0x0000541008197816 */ /* 0x000fe40000000019 */
[----:B------:R-:W-:Y:S01]  /*5fb0*/  SHF.R.U32.HI R11, RZ, 0x18, R238 ;  /* 0x00000018ff0b7819 */ /* 0x000fe200000116ee */
[----:B------:R-:W-:Y:S01]  /*5fc0*/  HMMA.16816.F32 R144, R128, R146, RZ ;  /* 0x000000928090723c */ /* 0x000fe200000018ff */
[----:B------:R-:W-:Y:S01]  /*5fd0*/  LOP3.LUT R6, R6, 0xff, RZ, 0xc0, !PT ;  /* 0x000000ff06067812 */ /* 0x000fe200078ec0ff */
[----:B------:R-:W-:Y:S01]  /*5fe0*/  HSET2.LE.AND R25, R25, R124, PT ;  /* 0x0000007c19197233 */ /* 0x000fe20003803000 */
[----:B------:R-:W-:Y:S01]  /*5ff0*/  SHF.R.U32.HI R4, RZ, 0x8, R4 ;  /* 0x00000008ff047819 */ /* 0x000fe20000011604 */
[----:B------:R-:W-:Y:S01]  /*6000*/  MUFU.EX2 R127, R127 ;  /* 0x0000007f007f7308 */ /* 0x000fe20000000800 */
[----:B------:R-:W-:-:S02]  /*6010*/  PRMT R168, R169, 0x7632, R168 ;  /* 0x00007632a9a87816 */ /* 0x000fc400000000a8 */
[----:B------:R-:W-:Y:S01]  /*6020*/  PRMT R9, R9, 0x5410, R10 ;  /* 0x0000541009097816 */ /* 0x000fe2000000000a */
[C---:B------:R-:W-:Y:S01]  /*6030*/  HMMA.16816.F32 R148, R128.reuse, R152, RZ ;  /* 0x000000988094723c */ /* 0x040fe200000018ff */
[----:B--2---:R-:W-:Y:S02]  /*6040*/  F2FP.PACK_AB R34, R218, R221 ;  /* 0x000000ddda22723e */ /* 0x004fe400000000ff */
[----:B------:R-:W-:Y:S01]  /*6050*/  PRMT R11, R6, 0x5410, R11 ;  /* 0x00005410060b7816 */ /* 0x000fe2000000000b */
[----:B------:R-:W2:Y:S01]  /*6060*/  MUFU.EX2 R220, R220 ;  /* 0x000000dc00dc7308 */ /* 0x000ea20000000800 */
[----:B------:R-:W-:Y:S01]  /*6070*/  PRMT R24, R169, 0x5410, R168 ;  /* 0x00005410a9187816 */ /* 0x000fe200000000a8 */
[----:B------:R-:W-:Y:S01]  /*6080*/  HSET2.LE.AND R10, R9, R124, PT ;  /* 0x0000007c090a7233 */ /* 0x000fe20003803000 */
[----:B------:R-:W-:Y:S01]  /*6090*/  PRMT R27, R27, 0x5410, R4 ;  /* 0x000054101b1b7816 */ /* 0x000fe20000000004 */
[----:B------:R-:W-:Y:S01]  /*60a0*/  HMMA.16816.F32 R132, R128, R136, RZ ;  /* 0x000000888084723c */ /* 0x000fe200000018ff */
[----:B------:R-:W3:Y:S01]  /*60b0*/  LDSM.16.MT88.4 R4, [R205+0x10800] ;  /* 0x01080000cd04783b */ /* 0x000ee20000004200 */
[----:B------:R-:W-:-:S02]  /*60c0*/  PRMT R33, R34, 0x7632, R33 ;  /* 0x0000763222217816 */ /* 0x000fc40000000021 */
[----:B------:R-:W4:Y:S01]  /*60d0*/  MUFU.EX2 R219, R219 ;  /* 0x000000db00db7308 */ /* 0x000f220000000800 */
[----:B------:R-:W-:Y:S01]  /*60e0*/  LOP3.LUT R9, R25, R24, RZ, 0xc0, !PT ;  /* 0x0000001819097212 */ /* 0x000fe200078ec0ff */
[--C-:B------:R-:W-:Y:S01]  /*60f0*/  HSET2.LE.AND R24, R11, R124.reuse, PT ;  /* 0x0000007c0b187233 */ /* 0x100fe20003803000 */
[----:B------:R-:W-:Y:S01]  /*6100*/  PRMT R11, R34, 0x5410, R33 ;  /* 0x00005410220b7816 */ /* 0x000fe20000000021 */
[----:B------:R-:W-:Y:S01]  /*6110*/  HSET2.LE.AND R8, R27, R124, PT ;  /* 0x0000007c1b087233 */ /* 0x000fe20003803000 */
[----:B------:R-:W-:Y:S01]  /*6120*/  HMMA.16816.F32 R152, R128, R154, RZ ;  /* 0x0000009a8098723c */ /* 0x000fe200000018ff */
[----:B------:R-:W-:Y:S01]  /*6130*/  LOP3.LUT R165, R239, UR13, R170, 0x96, !PT ;  /* 0x0000000defa57c12 */ /* 0x000fe2000f8e96aa */
[----:B------:R-:W-:Y:S01]  /*6140*/  FFMA.FTZ R170, R23, c[0x0][0x23c], -R122 ;  /* 0x00008f0017aa7a23 */ /* 0x000fe2000001087a */
[----:B--2---:R-:W-:Y:S01]  /*6150*/  F2FP.PACK_AB R166, R220, R127 ;  /* 0x0000007fdca6723e */ /* 0x004fe200000000ff */
[----:B------:R-:W-:Y:S01]  /*6160*/  MUFU.EX2 R181, R181 ;  /* 0x000000b500b57308 */ /* 0x000fe20000000800 */
[----:B------:R-:W-:-:S02]  /*6170*/  LOP3.LUT R10, R10, R11, RZ, 0xc0, !PT ;  /* 0x0000000b0a0a7212 */ /* 0x000fc400078ec0ff */
[----:B------:R-:W-:Y:S01]  /*6180*/  PRMT R167, R166, 0x7632, R167 ;  /* 0x00007632a6a77816 */ /* 0x000fe200000000a7 */
[----:B------:R-:W-:Y:S01]  /*6190*/  HMMA.16816.F32 R136, R128, R138, RZ ;  /* 0x0000008a8088723c */ /* 0x000fe200000018ff */
[----:B----4-:R-:W-:-:S03]  /*61a0*/  F2FP.PACK_AB R164, R219, R216 ;  /* 0x000000d8dba4723e */ /* 0x010fc600000000ff */
[----:B------:R-:W2:Y:S01]  /*61b0*/  MUFU.EX2 R180, R180 ;  /* 0x000000b400b47308 */ /* 0x000ea20000000800 */
[----:B------:R-:W-:Y:S02]  /*61c0*/  PRMT R27, R166, 0x5410, R167 ;  /* 0x00005410a61b7816 */ /* 0x000fe400000000a7 */
[----:B------:R-:W-:Y:S01]  /*61d0*/  PRMT R35, R164, 0x7632, R35 ;  /* 0x00007632a4237816 */ /* 0x000fe20000000023 */
[C---:B------:R-:W-:Y:S01]  /*61e0*/  HMMA.16816.F32 R156, R128.reuse, R160, RZ ;  /* 0x000000a0809c723c */ /* 0x040fe200000018ff */
[----:B------:R-:W-:Y:S02]  /*61f0*/  LOP3.LUT R8, R8, R27, RZ, 0xc0, !PT ;  /* 0x0000001b08087212 */ /* 0x000fe400078ec0ff */
[----:B------:R-:W-:Y:S01]  /*6200*/  PRMT R11, R164, 0x5410, R35 ;  /* 0x00005410a40b7816 */ /* 0x000fe20000000023 */
[----:B------:R-:W-:Y:S03]  /*6210*/  MUFU.EX2 R175, R175 ;  /* 0x000000af00af7308 */ /* 0x000fe60000000800 */
[----:B------:R-:W-:Y:S01]  /*6220*/  LOP3.LUT R11, R24, R11, RZ, 0xc0, !PT ;  /* 0x0000000b180b7212 */ /* 0x000fe200078ec0ff */
[----:B------:R-:W-:Y:S01]  /*6230*/  HMMA.16816.F32 R160, R128, R162, RZ ;  /* 0x000000a280a0723c */ /* 0x000fe200000018ff */
[----:B------:R-:W-:Y:S03]  /*6240*/  LDSM.16.MT88.4 R24, [R206+0x12800] ;  /* 0x01280000ce18783b */ /* 0x000fe60000004200 */
[----:B------:R-:W-:Y:S04]  /*6250*/  MUFU.EX2 R171, R171 ;  /* 0x000000ab00ab7308 */ /* 0x000fe80000000800 */
[C---:B-1----:R-:W-:Y:S04]  /*6260*/  HMMA.16816.F32 R140, R8.reuse, R12, R140 ;  /* 0x0000000c088c723c */ /* 0x042fe8000000188c */
[----:B------:R-:W-:Y:S04]  /*6270*/  MUFU.EX2 R170, R170 ;  /* 0x000000aa00aa7308 */ /* 0x000fe80000000800 */
[----:B------:R-:W-:Y:S01]  /*6280*/  HMMA.16816.F32 R144, R8, R14, R144 ;  /* 0x0000000e0890723c */ /* 0x000fe20000001890 */
[----:B------:R-:W1:Y:S07]  /*6290*/  LDSM.16.MT88.4 R12, [R205+0x12800] ;  /* 0x01280000cd0c783b */ /* 0x000e6e0000004200 */
[C---:B------:R-:W-:Y:S08]  /*62a0*/  HMMA.16816.F32 R52, R128.reuse, R56, RZ ;  /* 0x000000388034723c */ /* 0x040ff000000018ff */
[----:B------:R-:W-:Y:S08]  /*62b0*/  HMMA.16816.F32 R56, R128, R58, RZ ;  /* 0x0000003a8038723c */ /* 0x000ff000000018ff */
[C---:B---3--:R-:W-:Y:S08]  /*62c0*/  HMMA.16816.F32 R148, R8.reuse, R4, R148 ;  /* 0x000000040894723c */ /* 0x048ff00000001894 */
[C---:B------:R-:W-:Y:S01]  /*62d0*/  HMMA.16816.F32 R152, R8.reuse, R6, R152 ;  /* 0x000000060898723c */ /* 0x040fe20000001898 */
[----:B------:R-:W3:Y:S07]  /*62e0*/  LDSM.16.MT88.4 R4, [R204+0x12800] ;  /* 0x01280000cc04783b */ /* 0x000eee0000004200 */
[C---:B------:R-:W-:Y:S08]  /*62f0*/  HMMA.16816.F32 R132, R8.reuse, R16, R132 ;  /* 0x000000100884723c */ /* 0x040ff00000001884 */
[C---:B------:R-:W-:Y:S01]  /*6300*/  HMMA.16816.F32 R136, R8.reuse, R18, R136 ;  /* 0x000000120888723c */ /* 0x040fe20000001888 */
[----:B------:R-:W4:Y:S07]  /*6310*/  LDSM.16.MT88.4 R16, [R208+0x14800] ;  /* 0x01480000d010783b */ /* 0x000f2e0000004200 */
[----:B------:R-:W-:Y:S08]  /*6320*/  HMMA.16816.F32 R156, R8, R68, R156 ;  /* 0x00000044089c723c */ /* 0x000ff0000000189c */
[----:B------:R-:W-:Y:S08]  /*6330*/  HMMA.16816.F32 R60, R128, R64, RZ ;  /* 0x00000040803c723c */ /* 0x000ff000000018ff */
[----:B------:R-:W-:Y:S08]  /*6340*/  HMMA.16816.F32 R160, R8, R70, R160 ;  /* 0x0000004608a0723c */ /* 0x000ff000000018a0 */
[C---:B------:R-:W-:Y:S08]  /*6350*/  HMMA.16816.F32 R64, R128.reuse, R66, RZ ;  /* 0x000000428040723c */ /* 0x040ff000000018ff */
[C---:B------:R-:W-:Y:S08]  /*6360*/  HMMA.16816.F32 R68, R128.reuse, R72, RZ ;  /* 0x000000488044723c */ /* 0x040ff000000018ff */
[----:B------:R-:W-:Y:S08]  /*6370*/  HMMA.16816.F32 R72, R128, R74, RZ ;  /* 0x0000004a8048723c */ /* 0x000ff000000018ff */
[C---:B-1----:R-:W-:Y:S08]  /*6380*/  HMMA.16816.F32 R52, R8.reuse, R12, R52 ;  /* 0x0000000c0834723c */ /* 0x042ff00000001834 */
[----:B------:R-:W-:Y:S01]  /*6390*/  HMMA.16816.F32 R56, R8, R14, R56 ;  /* 0x0000000e0838723c */ /* 0x000fe20000001838 */
[----:B------:R-:W1:Y:S07]  /*63a0*/  LDSM.16.MT88.4 R12, [R206+0x14800] ;  /* 0x01480000ce0c783b */ /* 0x000e6e0000004200 */
[C---:B------:R-:W-:Y:S08]  /*63b0*/  HMMA.16816.F32 R44, R128.reuse, R48, RZ ;  /* 0x00000030802c723c */ /* 0x040ff000000018ff */
[----:B------:R-:W-:Y:S08]  /*63c0*/  HMMA.16816.F32 R76, R128, R80, RZ ;  /* 0x00000050804c723c */ /* 0x000ff000000018ff */
[C---:B---3--:R-:W-:Y:S08]  /*63d0*/  HMMA.16816.F32 R60, R8.reuse, R4, R60 ;  /* 0x00000004083c723c */ /* 0x048ff0000000183c */
[C---:B------:R-:W-:Y:S01]  /*63e0*/  HMMA.16816.F32 R64, R8.reuse, R6, R64 ;  /* 0x000000060840723c */ /* 0x040fe20000001840 */
[----:B------:R-:W3:Y:S07]  /*63f0*/  LDSM.16.MT88.4 R4, [R205+0x14800] ;  /* 0x01480000cd04783b */ /* 0x000eee0000004200 */
[C---:B----4-:R-:W-:Y:S07]  /*6400*/  HMMA.16816.F32 R72, R8.reuse, R18, R72 ;  /* 0x000000120848723c */ /* 0x050fee0000001848 */
[----:B------:R-:W-:Y:S01]  /*6410*/  LOP3.LUT R18, R177, UR34, R86, 0x96, !PT ;  /* 0x00000022b1127c12 */ /* 0x000fe2000f8e9656 */
[----:B------:R-:W-:Y:S01]  /*6420*/  HMMA.16816.F32 R68, R8, R16, R68 ;  /* 0x000000100844723c */ /* 0x000fe20000001844 */
[----:B------:R-:W-:-:S03]  /*6430*/  FFMA.FTZ R177, R92, c[0x0][0x23c], -R235 ;  /* 0x00008f005cb17a23 */ /* 0x000fc600000108eb */
[----:B------:R-:W-:-:S03]  /*6440*/  IMAD.WIDE.U32 R18, R18, -0x2daee0ad, RZ ;  /* 0xd2511f5312127825 */ /* 0x000fc600078e00ff */
[----:B------:R-:W-:Y:S01]  /*6450*/  MUFU.EX2 R177, R177 ;  /* 0x000000b100b17308 */ /* 0x000fe20000000800 */
[----:B------:R-:W-:Y:S01]  /*6460*/  HMMA.16816.F32 R80, R128, R82, RZ ;  /* 0x000000528050723c */ /* 0x000fe200000018ff */
[----:B------:R-:W-:-:S05]  /*6470*/  IMAD.WIDE.U32 R16, R84, -0x2daee0ad, RZ ;  /* 0xd2511f5354107825 */ /* 0x000fca00078e00ff */
[----:B------:R-:W-:Y:S02]  /*6480*/  LOP3.LUT R178, R17, UR33, R178, 0x96, !PT ;  /* 0x0000002111b27c12 */ /* 0x000fe4000f8e96b2 */
[----:B------:R-:W-:Y:S01]  /*6490*/  HMMA.16816.F32 R36, R128, R40, RZ ;  /* 0x000000288024723c */ /* 0x000fe200000018ff */
[----:B------:R-:W-:Y:S02]  /*64a0*/  LOP3.LUT R16, R19, UR31, R16, 0x96, !PT ;  /* 0x0000001f13107c12 */ /* 0x000fe4000f8e9610 */
[----:B------:R-:W-:Y:S01]  /*64b0*/  IMAD.WIDE.U32 R178, R178, -0x326172a9, RZ ;  /* 0xcd9e8d57b2b27825 */ /* 0x000fe200078e00ff */
[----:B------:R-:W-:-:S03]  /*64c0*/  SHF.R.U32.HI R19, RZ, 0x10, R172 ;  /* 0x00000010ff137819 */ /* 0x000fc600000116ac */
[----:B------:R-:W-:Y:S01]  /*64d0*/  IMAD.WIDE.U32 R16, R16, -0x326172a9, RZ ;  /* 0xcd9e8d5710107825 */ /* 0x000fe200078e00ff */
[----:B------:R-:W-:Y:S04]  /*64e0*/  HMMA.16816.F32 R40, R128, R42, RZ ;  /* 0x0000002a8028723c */ /* 0x000fe800000018ff */
[----:B------:R-:W-:-:S04]  /*64f0*/  LOP3.LUT R240, R17, UR29, R178, 0x96, !PT ;  /* 0x0000001d11f07c12 */ /* 0x000fc8000f8e96b2 */
[----:B------:R-:W-:Y:S01]  /*6500*/  HMMA.16816.F32 R84, R128, R88, RZ ;  /* 0x000000588054723c */ /* 0x000fe200000018ff */
[----:B------:R-:W-:-:S07]  /*6510*/  IMAD.WIDE.U32 R240, R240, -0x2daee0ad, RZ ;  /* 0xd2511f53f0f07825 */ /* 0x000fce00078e00ff */
[----:B------:R-:W-:Y:S08]  /*6520*/  HMMA.16816.F32 R88, R128, R90, RZ ;  /* 0x0000005a8058723c */ /* 0x000ff000000018ff */
[C---:B------:R-:W-:Y:S07]  /*6530*/  HMMA.16816.F32 R44, R8.reuse, R24, R44 ;  /* 0x00000018082c723c */ /* 0x040fee000000182c */
[----:B------:R-:W-:Y:S01]  /*6540*/  LOP3.LUT R24, R17, UR29, R178, 0x96, !PT ;  /* 0x0000001d11187c12 */ /* 0x000fe2000f8e96b2 */
[----:B-1----:R-:W-:Y:S01]  /*6550*/  HMMA.16816.F32 R76, R8, R12, R76 ;  /* 0x0000000c084c723c */ /* 0x002fe2000000184c */
[----:B------:R-:W-:Y:S01]  /*6560*/  LOP3.LUT R17, R173, UR14, R174, 0x96, !PT ;  /* 0x0000000ead117c12 */ /* 0x000fe2000f8e96ae */
[----:B------:R-:W-:-:S02]  /*6570*/  FFMA.FTZ R174, R97, c[0x0][0x23c], -R122 ;  /* 0x00008f0061ae7a23 */ /* 0x000fc4000001087a */
[----:B------:R-:W-:-:S03]  /*6580*/  IMAD.WIDE.U32 R24, R24, -0x2daee0ad, RZ ;  /* 0xd2511f5318187825 */ /* 0x000fc600078e00ff */
[C-C-:B------:R-:W-:Y:S01]  /*6590*/  LOP3.LUT R12, R179.reuse, UR32, R176.reuse, 0x96, !PT ;  /* 0x00000020b30c7c12 */ /* 0x140fe2000f8e96b0 */
[----:B------:R-:W-:Y:S01]  /*65a0*/  HMMA.16816.F32 R48, R128, R50, RZ ;  /* 0x000000328030723c */ /* 0x000fe200000018ff */
[----:B------:R-:W-:Y:S01]  /*65b0*/  LOP3.LUT R176, R179, UR32, R176, 0x96, !PT ;  /* 0x00000020b3b07c12 */ /* 0x000fe2000f8e96b0 */
[----:B------:R-:W1:Y:S01]  /*65c0*/  MUFU.EX2 R174, R174 ;  /* 0x000000ae00ae7308 */ /* 0x000e620000000800 */
[----:B------:R-:W-:Y:S02]  /*65d0*/  FFMA.FTZ R179, R96, c[0x0][0x23c], -R235 ;  /* 0x00008f0060b37a23 */ /* 0x000fe400000108eb */
[----:B------:R-:W-:-:S03]  /*65e0*/  IMAD.WIDE.U32 R12, R12, -0x2daee0ad, RZ ;  /* 0xd2511f530c0c7825 */ /* 0x000fc600078e00ff */
[C---:B------:R-:W-:Y:S01]  /*65f0*/  HMMA.16816.F32 R80, R8.reuse, R14, R80 ;  /* 0x0000000e0850723c */ /* 0x040fe20000001850 */
[----:B------:R-:W-:Y:S01]  /*6600*/  FFMA.FTZ R178, R94, c[0x0][0x23c], -R235 ;  /* 0x00008f005eb27a23 */ /* 0x000fe200000108eb */
[----:B------:R-:W-:Y:S01]  /*6610*/  LOP3.LUT R13, R13, UR27, R18, 0x96, !PT ;  /* 0x0000001b0d0d7c12 */ /* 0x000fe2000f8e9612 */
[----:B------:R-:W-:Y:S01]  /*6620*/  MUFU.EX2 R179, R179 ;  /* 0x000000b300b37308 */ /* 0x000fe20000000800 */
[C---:B------:R-:W-:Y:S01]  /*6630*/  LOP3.LUT R18, R172.reuse, 0xffff, RZ, 0xc0, !PT ;  /* 0x0000ffffac127812 */ /* 0x040fe200078ec0ff */
[----:B------:R-:W-:Y:S02]  /*6640*/  FFMA.FTZ R173, R95, c[0x0][0x23c], -R122 ;  /* 0x00008f005fad7a23 */ /* 0x000fe4000001087a */
[----:B------:R-:W-:Y:S01]  /*6650*/  LOP3.LUT R14, R25, UR5, R12, 0x96, !PT ;  /* 0x00000005190e7c12 */ /* 0x000fe2000f8e960c */
[----:B------:R-:W-:Y:S01]  /*6660*/  HMMA.16816.F32 R36, R8, R28, R36 ;  /* 0x0000001c0824723c */ /* 0x000fe20000001824 */
[----:B------:R-:W-:Y:S02]  /*6670*/  LOP3.LUT R12, R172, 0xff, RZ, 0xc0, !PT ;  /* 0x000000ffac0c7812 */ /* 0x000fe400078ec0ff */
[----:B------:R-:W-:Y:S01]  /*6680*/  SHF.R.U32.HI R172, RZ, 0x18, R172 ;  /* 0x00000018ffac7819 */ /* 0x000fe200000116ac */
[----:B------:R-:W4:Y:S01]  /*6690*/  MUFU.EX2 R178, R178 ;  /* 0x000000b200b27308 */ /* 0x000f220000000800 */
[----:B------:R-:W-:-:S02]  /*66a0*/  ISETP.GE.U32.AND P6, PT, R247, R12, PT ;  /* 0x0000000cf700720c */ /* 0x000fc40003fc6070 */
[----:B------:R-:W-:Y:S01]  /*66b0*/  IMAD.WIDE.U32 R28, R14, -0x326172a9, RZ ;  /* 0xcd9e8d570e1c7825 */ /* 0x000fe200078e00ff */
[C---:B------:R-:W-:Y:S01]  /*66c0*/  HMMA.16816.F32 R40, R8.reuse, R30, R40 ;  /* 0x0000001e0828723c */ /* 0x040fe20000001828 */
[----:B------:R-:W-:Y:S02]  /*66d0*/  ISETP.GE.U32.AND P1, PT, R247, R172, PT ;  /* 0x000000acf700720c */ /* 0x000fe40003f26070 */
[----:B------:R-:W-:Y:S01]  /*66e0*/  FFMA.FTZ R172, R99, c[0x0][0x23c], -R122 ;  /* 0x00008f0063ac7a23 */ /* 0x000fe2000001087a */
[----:B------:R-:W-:Y:S01]  /*66f0*/  SHF.R.U32.HI R14, RZ, 0x18, R28 ;  /* 0x00000018ff0e7819 */ /* 0x000fe2000001161c */
[----:B------:R-:W-:Y:S02]  /*6700*/  MUFU.EX2 R173, R173 ;  /* 0x000000ad00ad7308 */ /* 0x000fe40000000800 */
[----:B------:R-:W-:Y:S01]  /*6710*/  IMAD.WIDE.U32 R30, R13, -0x326172a9, RZ ;  /* 0xcd9e8d570d1e7825 */ /* 0x000fe200078e00ff */
[----:B---3--:R-:W-:Y:S01]  /*6720*/  HMMA.16816.F32 R88, R8, R6, R88 ;  /* 0x000000060858723c */ /* 0x008fe20000001858 */
[----:B------:R-:W-:-:S03]  /*6730*/  ISETP.GE.U32.AND P5, PT, R247, R14, PT ;  /* 0x0000000ef700720c */ /* 0x000fc60003fa6070 */
[----:B------:R-:W-:Y:S01]  /*6740*/  LOP3.LUT R115, R31, UR23, R16, 0x96, !PT ;  /* 0x000000171f737c12 */ /* 0x000fe2000f8e9610 */
[----:B------:R-:W3:Y:S02]  /*6750*/  MUFU.EX2 R172, R172 ;  /* 0x000000ac00ac7308 */ /* 0x000ee40000000800 */
[----:B------:R-:W-:Y:S01]  /*6760*/  LOP3.LUT R7, R29, UR14, R30, 0x96, !PT ;  /* 0x0000000e1d077c12 */ /* 0x000fe2000f8e961e */
[C---:B------:R-:W-:Y:S01]  /*6770*/  HMMA.16816.F32 R84, R8.reuse, R4, R84 ;  /* 0x000000040854723c */ /* 0x040fe20000001854 */
[----:B------:R-:W-:Y:S02]  /*6780*/  LOP3.LUT R6, R28, 0xffff, RZ, 0xc0, !PT ;  /* 0x0000ffff1c067812 */ /* 0x000fe400078ec0ff */
[C---:B------:R-:W-:Y:S02]  /*6790*/  LOP3.LUT R12, R7.reuse, 0xffff, RZ, 0xc0, !PT ;  /* 0x0000ffff070c7812 */ /* 0x040fe400078ec0ff */
[----:B------:R-:W-:Y:S02]  /*67a0*/  LOP3.LUT R14, R7, 0xff, RZ, 0xc0, !PT ;  /* 0x000000ff070e7812 */ /* 0x000fe400078ec0ff */
[----:B------:R-:W-:Y:S01]  /*67b0*/  IMAD R5, R176, -0x2daee0ad, RZ ;  /* 0xd2511f53b0057824 */ /* 0x000fe200078e02ff */
[----:B------:R-:W-:Y:S01]  /*67c0*/  SHF.R.U32.HI R12, RZ, 0x8, R12 ;  /* 0x00000008ff0c7819 */ /* 0x000fe2000001160c */
[----:B------:R-:W-:Y:S01]  /*67d0*/  HMMA.16816.F32 R48, R8, R26, R48 ;  /* 0x0000001a0830723c */ /* 0x000fe20000001830 */
[----:B------:R-:W-:Y:S01]  /*67e0*/  ISETP.GE.U32.AND P2, PT, R247, R14, PT ;  /* 0x0000000ef700720c */ /* 0x000fe20003f46070 */
[----:B------:R-:W-:Y:S01]  /*67f0*/  FFMA.FTZ R176, R22, c[0x0][0x23c], -R235 ;  /* 0x00008f0016b07a23 */ /* 0x000fe200000108eb */
[----:B------:R-:W-:-:S02]  /*6800*/  LOP3.LUT R15, R241, UR5, R5, 0x96, !PT ;  /* 0x00000005f10f7c12 */ /* 0x000fc4000f8e9605 */
[----:B------:R-:W-:Y:S02]  /*6810*/  LOP3.LUT R12, R12, 0xffff, RZ, 0xc0, !PT ;  /* 0x0000ffff0c0c7812 */ /* 0x000fe400078ec0ff */
[----:B------:R-:W-:Y:S01]  /*6820*/  LOP3.LUT R26, R28, 0xff, RZ, 0xc0, !PT ;  /* 0x000000ff1c1a7812 */ /* 0x000fe200078ec0ff */
[----:B------:R-:W1:Y:S01]  /*6830*/  MUFU.EX2 R176, R176 ;  /* 0x000000b000b07308 */ /* 0x000e620000000800 */
[----:B------:R-:W-:Y:S01]  /*6840*/  SHF.R.U32.HI R5, RZ, 0x10, R28 ;  /* 0x00000010ff057819 */ /* 0x000fe2000001161c */
[----:B------:R-:W-:Y:S01]  /*6850*/  IMAD.WIDE.U32 R28, R15, -0x326172a9, RZ ;  /* 0xcd9e8d570f1c7825 */ /* 0x000fe200078e00ff */
[----:B------:R-:W-:Y:S02]  /*6860*/  ISETP.GE.U32.AND P4, PT, R247, R12, PT ;  /* 0x0000000cf700720c */ /* 0x000fe40003f86070 */
[----:B------:R-:W-:Y:S02]  /*6870*/  LOP3.LUT R4, R31, UR23, R16, 0x96, !PT ;  /* 0x000000171f047c12 */ /* 0x000fe4000f8e9610 */
[----:B------:R-:W-:-:S02]  /*6880*/  LOP3.LUT R16, R29, UR14, R30, 0x96, !PT ;  /* 0x0000000e1d107c12 */ /* 0x000fc4000f8e961e */
[----:B--2---:R-:W-:Y:S01]  /*6890*/  F2FP.PACK_AB R30, R180, R181 ;  /* 0x000000b5b41e723e */ /* 0x004fe200000000ff */
[----:B------:R-:W-:Y:S01]  /*68a0*/  IMAD.WIDE.U32 R188, R4, -0x2daee0ad, RZ ;  /* 0xd2511f5304bc7825 */ /* 0x000fe200078e00ff */
[----:B------:R-:W-:Y:S02]  /*68b0*/  LOP3.LUT R244, R28, 0xffff, RZ, 0xc0, !PT ;  /* 0x0000ffff1cf47812 */ /* 0x000fe400078ec0ff */
[C---:B------:R-:W-:Y:S01]  /*68c0*/  PRMT R29, R30.reuse, 0x7632, R29 ;  /* 0x000076321e1d7816 */ /* 0x040fe2000000001d */
[----:B------:R-:W-:Y:S01]  /*68d0*/  @!P2 HADD2 R98, -R30.H0_H0, -RZ.H0_H0 ;  /* 0xa00000ff1e62a230 */ /* 0x000fe20000000900 */
[--C-:B------:R-:W-:Y:S02]  /*68e0*/  SHF.R.U32.HI R14, RZ, 0x18, R7.reuse ;  /* 0x00000018ff0e7819 */ /* 0x100fe40000011607 */
[----:B------:R-:W-:Y:S01]  /*68f0*/  SHF.R.U32.HI R7, RZ, 0x10, R7 ;  /* 0x00000010ff077819 */ /* 0x000fe20000011607 */
[----:B------:R-:W-:Y:S01]  /*6900*/  @!P4 HADD2 R32, -R29.H0_H0, -RZ.H0_H0 ;  /* 0xa00000ff1d20c230 */ /* 0x000fe20000000900 */
[----:B------:R-:W-:-:S02]  /*6910*/  PRMT R12, R30, 0x5410, R29 ;  /* 0x000054101e0c7816 */ /* 0x000fc4000000001d */
[----:B------:R-:W-:Y:S02]  /*6920*/  @!P2 PRMT R30, R98, 0x5410, RZ ;  /* 0x00005410621ea816 */ /* 0x000fe400000000ff */
[----:B------:R-:W-:Y:S02]  /*6930*/  ISETP.GE.U32.AND P2, PT, R247, R14, PT ;  /* 0x0000000ef700720c */ /* 0x000fe40003f46070 */
[----:B------:R-:W-:Y:S02]  /*6940*/  LOP3.LUT R14, R7, 0xff, RZ, 0xc0, !PT ;  /* 0x000000ff070e7812 */ /* 0x000fe400078ec0ff */
[----:B------:R-:W-:Y:S02]  /*6950*/  @!P4 PRMT R29, R32, 0x5410, RZ ;  /* 0x00005410201dc816 */ /* 0x000fe400000000ff */
[----:B-1----:R-:W-:Y:S02]  /*6960*/  F2FP.PACK_AB R32, R174, R175 ;  /* 0x000000afae20723e */ /* 0x002fe400000000ff */
[----:B------:R-:W-:-:S02]  /*6970*/  ISETP.GE.U32.AND P4, PT, R247, R14, PT ;  /* 0x0000000ef700720c */ /* 0x000fc40003f86070 */
[----:B------:R-:W-:Y:S02]  /*6980*/  PRMT R31, R32, 0x7632, R31 ;  /* 0x00007632201f7816 */ /* 0x000fe4000000001f */
[----:B------:R-:W-:Y:S02]  /*6990*/  SHF.R.U32.HI R6, RZ, 0x8, R6 ;  /* 0x00000008ff067819 */ /* 0x000fe40000011606 */
[----:B------:R-:W-:Y:S01]  /*69a0*/  ISETP.GE.U32.AND P3, PT, R247, R26, PT ;  /* 0x0000001af700720c */ /* 0x000fe20003f66070 */
[----:B------:R-:W-:Y:S01]  /*69b0*/  @!P2 HADD2 R97, -R31.H0_H0, -RZ.H0_H0 ;  /* 0xa00000ff1f61a230 */ /* 0x000fe20000000900 */
[----:B------:R-:W-:Y:S02]  /*69c0*/  LOP3.LUT R6, R6, 0xffff, RZ, 0xc0, !PT ;  /* 0x0000ffff06067812 */ /* 0x000fe400078ec0ff */
[----:B------:R-:W-:Y:S02]  /*69d0*/  PRMT R13, R32, 0x5410, R31 ;  /* 0x00005410200d7816 */ /* 0x000fe4000000001f */
[----:B------:R-:W-:Y:S01]  /*69e0*/  @!P2 PRMT R31, R97, 0x5410, RZ ;  /* 0x00005410611fa816 */ /* 0x000fe200000000ff */
[----:B------:R-:W-:Y:S01]  /*69f0*/  @!P4 HADD2 R96, -R32.H0_H0, -RZ.H0_H0 ;  /* 0xa00000ff2060c230 */ /* 0x000fe20000000900 */
[----:B------:R-:W-:-:S02]  /*6a00*/  ISETP.GE.U32.AND P2, PT, R247, R6, PT ;  /* 0x00000006f700720c */ /* 0x000fc40003f46070 */
[----:B------:R-:W-:Y:S02]  /*6a10*/  LOP3.LUT R6, R5, 0xff, RZ, 0xc0, !PT ;  /* 0x000000ff05067812 */ /* 0x000fe400078ec0ff */
[----:B----4-:R-:W-:Y:S02]  /*6a20*/  F2FP.PACK_AB R26, R178, R179 ;  /* 0x000000b3b21a723e */ /* 0x010fe400000000ff */
[----:B------:R-:W-:Y:S02]  /*6a30*/  @!P4 PRMT R32, R96, 0x5410, RZ ;  /* 0x000054106020c816 */ /* 0x000fe400000000ff */
[----:B------:R-:W-:Y:S01]  /*6a40*/  ISETP.GE.U32.AND P4, PT, R247, R6, PT ;  /* 0x00000006f700720c */ /* 0x000fe20003f86070 */
[----:B------:R-:W-:Y:S01]  /*6a50*/  @!P3 HADD2 R95, -R26.H0_H0, -RZ.H0_H0 ;  /* 0xa00000ff1a5fb230 */ /* 0x000fe20000000900 */
[----:B------:R-:W-:Y:S01]  /*6a60*/  SHF.R.U32.HI R6, RZ, 0x10, R165 ;  /* 0x00000010ff067819 */ /* 0x000fe200000116a5 */
[----:B------:R-:W1:Y:S01]  /*6a70*/  LDSM.16.MT88.4 R96, [R204+0x14000] ;  /* 0x01400000cc60783b */ /* 0x000e620000004200 */
[----:B------:R-:W-:-:S02]  /*6a80*/  LOP3.LUT R246, R28, 0xff, RZ, 0xc0, !PT ;  /* 0x000000ff1cf67812 */ /* 0x000fc400078ec0ff */
[--C-:B------:R-:W-:Y:S02]  /*6a90*/  SHF.R.U32.HI R245, RZ, 0x10, R28.reuse ;  /* 0x00000010fff57819 */ /* 0x100fe4000001161c */
[----:B------:R-:W-:Y:S02]  /*6aa0*/  SHF.R.U32.HI R237, RZ, 0x18, R28 ;  /* 0x00000018ffed7819 */ /* 0x000fe4000001161c */
[----:B------:R-:W-:Y:S02]  /*6ab0*/  PRMT R25, R26, 0x7632, R25 ;  /* 0x000076321a197816 */ /* 0x000fe40000000019 */
[----:B------:R-:W-:Y:S02]  /*6ac0*/  LOP3.LUT R24, R189, UR13, R24, 0x96, !PT ;  /* 0x0000000dbd187c12 */ /* 0x000fe4000f8e9618 */
[----:B---3--:R-:W-:Y:S01]  /*6ad0*/  F2FP.PACK_AB R28, R172, R173 ;  /* 0x000000adac1c723e */ /* 0x008fe200000000ff */
[----:B------:R-:W-:Y:S01]  /*6ae0*/  @!P2 HADD2 R94, -R25.H0_H0, -RZ.H0_H0 ;  /* 0xa00000ff195ea230 */ /* 0x000fe20000000900 */
[----:B------:R-:W-:-:S02]  /*6af0*/  LOP3.LUT R6, R6, 0xff, RZ, 0xc0, !PT ;  /* 0x000000ff06067812 */ /* 0x000fc400078ec0ff */
[----:B------:R-:W-:Y:S01]  /*6b00*/  PRMT R14, R26, 0x5410, R25 ;  /* 0x000054101a0e7816 */ /* 0x000fe20000000019 */
[----:B------:R-:W-:Y:S01]  /*6b10*/  @!P4 HADD2 R3, -R28.H0_H0, -RZ.H0_H0 ;  /* 0xa00000ff1c03c230 */ /* 0x000fe20000000900 */
[----:B------:R-:W-:Y:S02]  /*6b20*/  LOP3.LUT R4, R24, 0xffff, RZ, 0xc0, !PT ;  /* 0x0000ffff18047812 */ /* 0x000fe400078ec0ff */
[----:B------:R-:W-:Y:S02]  /*6b30*/  @!P3 PRMT R26, R95, 0x5410, RZ ;  /* 0x000054105f1ab816 */ /* 0x000fe400000000ff */
[----:B------:R-:W-:Y:S02]  /*6b40*/  PRMT R27, R28, 0x7632, R27 ;  /* 0x000076321c1b7816 */ /* 0x000fe4000000001b */
[----:B------:R-:W-:Y:S02]  /*6b50*/  ISETP.GE.U32.AND P3, PT, R247, R6, PT ;  /* 0x00000006f700720c */ /* 0x000fe40003f66070 */
[----:B------:R-:W-:Y:S01]  /*6b60*/  LOP3.LUT R6, R24, 0xff, RZ, 0xc0, !PT ;  /* 0x000000ff18067812 */ /* 0x000fe200078ec0ff */
[----:B------:R-:W-:Y:S01]  /*6b70*/  @!P5 HADD2 R22, -R27.H0_H0, -RZ.H0_H0 ;  /* 0xa00000ff1b16d230 */ /* 0x000fe20000000900 */
[----:B------:R-:W-:-:S02]  /*6b80*/  SHF.R.U32.HI R4, RZ, 0x8, R4 ;  /* 0x00000008ff047819 */ /* 0x000fc40000011604 */
[----:B------:R-:W-:Y:S02]  /*6b90*/  @!P2 PRMT R25, R94, 0x5410, RZ ;  /* 0x000054105e19a816 */ /* 0x000fe400000000ff */
[C---:B------:R-:W-:Y:S02]  /*6ba0*/  ISETP.GE.U32.AND P2, PT, R247.reuse, R6, PT ;  /* 0x00000006f700720c */ /* 0x040fe40003f46070 */
[----:B------:R-:W-:Y:S02]  /*6bb0*/  LOP3.LUT R4, R4, 0xffff, RZ, 0xc0, !PT ;  /* 0x0000ffff04047812 */ /* 0x000fe400078ec0ff */
[----:B------:R-:W-:Y:S02]  /*6bc0*/  PRMT R15, R28, 0x5410, R27 ;  /* 0x000054101c0f7816 */ /* 0x000fe4000000001b */
[----:B------:R-:W-:Y:S02]  /*6bd0*/  @!P5 PRMT R27, R22, 0x5410, RZ ;  /* 0x00005410161bd816 */ /* 0x000fe400000000ff */
[----:B------:R-:W-:-:S02]  /*6be0*/  ISETP.GE.U32.AND P5, PT, R247, R4, PT ;  /* 0x00000004f700720c */ /* 0x000fc40003fa6070 */
[--C-:B------:R-:W-:Y:S02]  /*6bf0*/  SHF.R.U32.HI R4, RZ, 0x18, R24.reuse ;  /* 0x00000018ff047819 */ /* 0x100fe40000011618 */
[----:B------:R-:W-:Y:S02]  /*6c00*/  F2FP.PACK_AB R22, R176, R177 ;  /* 0x000000b1b016723e */ /* 0x000fe400000000ff */
[----:B------:R-:W-:Y:S02]  /*6c10*/  @!P4 PRMT R28, R3, 0x5410, RZ ;  /* 0x00005410031cc816 */ /* 0x000fe400000000ff */
[----:B------:R-:W-:Y:S01]  /*6c20*/  ISETP.GE.U32.AND P4, PT, R247, R4, PT ;  /* 0x00000004f700720c */ /* 0x000fe20003f86070 */
[----:B------:R-:W-:Y:S01]  /*6c30*/  @!P2 HADD2 R23, -R22.H0_H0, -RZ.H0_H0 ;  /* 0xa00000ff1617a230 */ /* 0x000fe20000000900 */
[----:B------:R-:W-:Y:S02]  /*6c40*/  SHF.R.U32.HI R4, RZ, 0x10, R24 ;  /* 0x00000010ff047819 */ /* 0x000fe40000011618 */
[----:B------:R-:W-:-:S02]  /*6c50*/  PRMT R3, R22, 0x7632, R3 ;  /* 0x0000763216037816 */ /* 0x000fc40000000003 */
[----:B------:R-:W-:Y:S02]  /*6c60*/  LOP3.LUT R4, R4, 0xff, RZ, 0xc0, !PT ;  /* 0x000000ff04047812 */ /* 0x000fe400078ec0ff */
[----:B------:R-:W-:Y:S01]  /*6c70*/  F2FP.PACK_AB R24, R170, R171 ;  /* 0x000000abaa18723e */ /* 0x000fe200000000ff */
[----:B------:R-:W-:Y:S01]  /*6c80*/  @!P5 HADD2 R93, -R3.H0_H0, -RZ.H0_H0 ;  /* 0xa00000ff035dd230 */ /* 0x000fe20000000900 */
[----:B------:R-:W-:Y:S02]  /*6c90*/  PRMT R241, R22, 0x5410, R3 ;  /* 0x0000541016f17816 */ /* 0x000fe40000000003 */
[----:B------:R-:W-:Y:S02]  /*6ca0*/  @!P2 PRMT R22, R23, 0x5410, RZ ;  /* 0x000054101716a816 */ /* 0x000fe400000000ff */
[----:B------:R-:W-:Y:S02]  /*6cb0*/  PRMT R23, R24, 0x7632, R23 ;  /* 0x0000763218177816 */ /* 0x000fe40000000017 */
[----:B------:R-:W-:-:S02]  /*6cc0*/  ISETP.GE.U32.AND P2, PT, R247, R4, PT ;  /* 0x00000004f700720c */ /* 0x000fc40003f46070 */
[----:B------:R-:W-:Y:S01]  /*6cd0*/  LOP3.LUT R4, R165, 0xff, RZ, 0xc0, !PT ;  /* 0x000000ffa5047812 */ /* 0x000fe200078ec0ff */
[----:B------:R-:W-:Y:S01]  /*6ce0*/  @!P4 HADD2 R92, -R23.H0_H0, -RZ.H0_H0 ;  /* 0xa00000ff175cc230 */ /* 0x000fe20000000900 */
[----:B------:R-:W-:Y:S02]  /*6cf0*/  @!P5 PRMT R3, R93, 0x5410, RZ ;  /* 0x000054105d03d816 */ /* 0x000fe400000000ff */
[----:B------:R-:W-:Y:S02]  /*6d00*/  ISETP.GE.U32.AND P5, PT, R247, R4, PT ;  /* 0x00000004f700720c */ /* 0x000fe40003fa6070 */
[----:B------:R-:W-:Y:S02]  /*6d10*/  SHF.R.U32.HI R4, RZ, 0x18, R165 ;  /* 0x00000018ff047819 */ /* 0x000fe400000116a5 */
[----:B------:R-:W-:Y:S02]  /*6d20*/  PRMT R243, R24, 0x5410, R23 ;  /* 0x0000541018f37816 */ /* 0x000fe40000000017 */
[----:B------:R-:W-:-:S02]  /*6d30*/  @!P4 PRMT R23, R92, 0x5410, RZ ;  /* 0x000054105c17c816 */ /* 0x000fc400000000ff */
[----:B------:R-:W-:Y:S01]  /*6d40*/  ISETP.GE.U32.AND P4, PT, R247, R4, PT ;  /* 0x00000004f700720c */ /* 0x000fe20003f86070 */
[----:B-1----:R-:W-:Y:S01]  /*6d50*/  HMMA.16816.F32 R92, R128, R96, RZ ;  /* 0x00000060805c723c */ /* 0x002fe200000018ff */
[----:B------:R-:W1:Y:S01]  /*6d60*/  LDSM.16.MT88.4 R4, [R204+0x14800] ;  /* 0x01480000cc04783b */ /* 0x000e620000004200 */
[----:B------:R-:W-:-:S05]  /*6d70*/  @!P2 HADD2 R107, -R24.H0_H0, -RZ.H0_H0 ;  /* 0xa00000ff186ba230 */ /* 0x000fca0000000900 */
[----:B------:R-:W-:Y:S01]  /*6d80*/  @!P2 PRMT R24, R107, 0x5410, RZ ;  /* 0x000054106b18a816 */ /* 0x000fe200000000ff */
[----:B------:R-:W-:Y:S01]  /*6d90*/  @!P5 HADD2 R114, -R166.H0_H0, -RZ.H0_H0 ;  /* 0xa00000ffa672d230 */ /* 0x000fe20000000900 */
[----:B------:R-:W-:Y:S04]  /*6da0*/  HMMA.16816.F32 R96, R128, R98, RZ ;  /* 0x000000628060723c */ /* 0x000fe800000018ff */
[----:B------:R-:W-:-:S11]  /*6db0*/  @!P5 PRMT R166, R114, 0x5410, RZ ;  /* 0x0000541072a6d816 */ /* 0x000fd600000000ff */
[C---:B-1----:R-:W-:Y:S07]  /*6dc0*/  HMMA.16816.F32 R92, R8.reuse, R4, R92 ;  /* 0x00000004085c723c */ /* 0x042fee000000185c */
[----:B------:R-:W-:Y:S01]  /*6dd0*/  LOP3.LUT R4, R165, 0xffff, RZ, 0xc0, !PT ;  /* 0x0000ffffa5047812 */ /* 0x000fe200078ec0ff */
[----:B------:R-:W-:Y:S01]  /*6de0*/  @!P3 HADD2 R105, -R169.H0_H0, -RZ.H0_H0 ;  /* 0xa00000ffa969b230 */ /* 0x000fe20000000900 */
[----:B------:R-:W-:Y:S01]  /*6df0*/  HMMA.16816.F32 R96, R8, R6, R96 ;  /* 0x000000060860723c */ /* 0x000fe20000001860 */
[----:B------:R-:W-:Y:S01]  /*6e00*/  @!P4 HADD2 R113, -R168.H0_H0, -RZ.H0_H0 ;  /* 0xa00000ffa871c230 */ /* 0x000fe20000000900 */
[----:B------:R-:W-:Y:S01]  /*6e10*/  SHF.R.U32.HI R4, RZ, 0x8, R4 ;  /* 0x00000008ff047819 */ /* 0x000fe20000011604 */
[----:B------:R-:W-:Y:S01]  /*6e20*/  @!P6 HADD2 R100, -R182.H0_H0, -RZ.H0_H0 ;  /* 0xa00000ffb664e230 */ /* 0x000fe20000000900 */
[----:B------:R-:W-:Y:S01]  /*6e30*/  LOP3.LUT R114, R238, 0xffff, RZ, 0xc0, !PT ;  /* 0x0000ffffee727812 */ /* 0x000fe200078ec0ff */
[----:B------:R-:W-:Y:S01]  /*6e40*/  @!P1 HADD2 R110, -R20.H0_H0, -RZ.H0_H0 ;  /* 0xa00000ff146e9230 */ /* 0x000fe20000000900 */
[----:B------:R-:W-:Y:S01]  /*6e50*/  LOP3.LUT R4, R4, 0xffff, RZ, 0xc0, !PT ;  /* 0x0000ffff04047812 */ /* 0x000fe200078ec0ff */
[----:B------:R-:W-:Y:S01]  /*6e60*/  FADD.FTZ R223, R234, R223 ;  /* 0x000000dfeadf7221 */ /* 0x000fe20000010000 */
[----:B------:R1:W5:Y:S01]  /*6e70*/  LDL.LU R165, [R1+0x78] ;  /* 0x0000780001a57983 */ /* 0x0003620000300800 */
[----:B------:R-:W-:-:S02]  /*6e80*/  @!P3 PRMT R169, R105, 0x5410, RZ ;  /* 0x0000541069a9b816 */ /* 0x000fc400000000ff */
[----:B------:R-:W-:Y:S02]  /*6e90*/  ISETP.GE.U32.AND P2, PT, R247, R4, PT ;  /* 0x00000004f700720c */ /* 0x000fe40003f46070 */
[----:B------:R-:W-:Y:S02]  /*6ea0*/  SHF.R.U32.HI R4, RZ, 0x10, R17 ;  /* 0x00000010ff047819 */ /* 0x000fe40000011611 */
[----:B------:R-:W-:Y:S02]  /*6eb0*/  @!P4 PRMT R168, R113, 0x5410, RZ ;  /* 0x0000541071a8c816 */ /* 0x000fe400000000ff */
[----:B------:R-:W-:Y:S02]  /*6ec0*/  LOP3.LUT R4, R4, 0xff, RZ, 0xc0, !PT ;  /* 0x000000ff04047812 */ /* 0x000fe400078ec0ff */
[----:B------:R-:W-:Y:S02]  /*6ed0*/  LOP3.LUT R6, R238, 0xff, RZ, 0xc0, !PT ;  /* 0x000000ffee067812 */ /* 0x000fe400078ec0ff */
[----:B------:R-:W-:-:S02]  /*6ee0*/  ISETP.GE.U32.AND P5, PT, R247, R4, PT ;  /* 0x00000004f700720c */ /* 0x000fc40003fa6070 */
[----:B------:R-:W-:Y:S01]  /*6ef0*/  LOP3.LUT R4, R17, 0xffff, RZ, 0xc0, !PT ;  /* 0x0000ffff11047812 */ /* 0x000fe200078ec0ff */
[----:B------:R-:W-:Y:S01]  /*6f00*/  @!P2 HADD2 R106, -R167.H0_H0, -RZ.H0_H0 ;  /* 0xa00000ffa76aa230 */ /* 0x000fe20000000900 */
[----:B------:R-:W-:Y:S02]  /*6f10*/  @!P6 PRMT R182, R100, 0x5410, RZ ;  /* 0x0000541064b6e816 */ /* 0x000fe400000000ff */
[----:B------:R-:W-:Y:S02]  /*6f20*/  SHF.R.U32.HI R4, RZ, 0x8, R4 ;  /* 0x00000008ff047819 */ /* 0x000fe40000011604 */
[----:B------:R-:W-:Y:S02]  /*6f30*/  @!P2 PRMT R167, R106, 0x5410, RZ ;  /* 0x000054106aa7a816 */ /* 0x000fe400000000ff */
[----:B------:R-:W-:Y:S02]  /*6f40*/  LOP3.LUT R4, R4, 0xffff, RZ, 0xc0, !PT ;  /* 0x0000ffff04047812 */ /* 0x000fe400078ec0ff */
[----:B------:R-:W-:Y:S01]  /*6f50*/  SHF.R.U32.HI R106, RZ, 0x18, R17 ;  /* 0x00000018ff6a7819 */ /* 0x000fe20000011611 */
[----:B------:R-:W-:Y:S01]  /*6f60*/  @!P5 HADD2 R102, -R185.H0_H0, -RZ.H0_H0 ;  /* 0xa00000ffb966d230 */ /* 0x000fe20000000900 */
[----:B------:R-:W-:-:S02]  /*6f70*/  ISETP.GE.U32.AND P2, PT, R247, R4, PT ;  /* 0x00000004f700720c */ /* 0x000fc40003f46070 */
[----:B------:R-:W-:Y:S02]  /*6f80*/  LOP3.LUT R4, R17, 0xff, RZ, 0xc0, !PT ;  /* 0x000000ff11047812 */ /* 0x000fe400078ec0ff */
[C---:B------:R-:W-:Y:S02]  /*6f90*/  ISETP.GE.U32.AND P4, PT, R247.reuse, R106, PT ;  /* 0x0000006af700720c */ /* 0x040fe40003f86070 */
[----:B------:R-:W-:Y:S02]  /*6fa0*/  ISETP.GE.U32.AND P3, PT, R247, R4, PT ;  /* 0x00000004f700720c */ /* 0x000fe40003f66070 */
[----:B------:R-:W-:Y:S02]  /*6fb0*/  LOP3.LUT R106, R19, 0xff, RZ, 0xc0, !PT ;  /* 0x000000ff136a7812 */ /* 0x000fe400078ec0ff */
[----:B------:R-:W-:Y:S02]  /*6fc0*/  SHF.R.U32.HI R19, RZ, 0x8, R244 ;  /* 0x00000008ff137819 */ /* 0x000fe400000116f4 */
[----:B------:R-:W-:Y:S01]  /*6fd0*/  SHF.R.U32.HI R4, RZ, 0x10, R238 ;  /* 0x00000010ff047819 */ /* 0x000fe200000116ee */
[----:B------:R-:W-:Y:S01]  /*6fe0*/  @!P2 HADD2 R103, -R187.H0_H0, -RZ.H0_H0 ;  /* 0xa00000ffbb67a230 */ /* 0x000fe20000000900 */
[----:B------:R-:W-:-:S02]  /*6ff0*/  @!P5 PRMT R185, R102, 0x5410, RZ ;  /* 0x0000541066b9d816 */ /* 0x000fc400000000ff */
[----:B------:R-:W-:Y:S02]  /*7000*/  SHF.R.U32.HI R114, RZ, 0x8, R114 ;  /* 0x00000008ff727819 */ /* 0x000fe40000011672 */
[----:B------:R-:W-:Y:S01]  /*7010*/  @!P2 PRMT R187, R103, 0x5410, RZ ;  /* 0x0000541067bba816 */ /* 0x000fe200000000ff */
[----:B------:R-:W-:Y:S01]  /*7020*/  @!P3 HADD2 R104, -R186.H0_H0, -RZ.H0_H0 ;  /* 0xa00000ffba68b230 */ /* 0x000fe20000000900 */
[----:B------:R-:W-:Y:S02]  /*7030*/  ISETP.GE.U32.AND P2, PT, R247, R6, PT ;  /* 0x00000006f700720c */ /* 0x000fe40003f46070 */
[----:B------:R-:W-:Y:S02]  /*7040*/  LOP3.LUT R6, R245, 0xff, RZ, 0xc0, !PT ;  /* 0x000000fff5067812 */ /* 0x000fe400078ec0ff */
[----:B------:R-:W-:Y:S02]  /*7050*/  @!P3 PRMT R186, R104, 0x5410, RZ ;  /* 0x0000541068bab816 */ /* 0x000fe400000000ff */
[----:B------:R-:W-:-:S02]  /*7060*/  ISETP.GE.U32.AND P3, PT, R247, R106, PT ;  /* 0x0000006af700720c */ /* 0x000fc40003f66070 */
[----:B------:R-:W2:Y:S01]  /*7070*/  LDSM.16.MT88.4 R104, [R208+0x16000] ;  /* 0x01600000d068783b */ /* 0x000ea20000004200 */
[----:B------:R-:W-:Y:S01]  /*7080*/  PRMT R17, R6, 0x5410, R237 ;  /* 0x0000541006117816 */ /* 0x000fe200000000ed */
[----:B------:R-:W-:Y:S01]  /*7090*/  IMAD.WIDE.U32 R6, R115, -0x2daee0ad, RZ ;  /* 0xd2511f5373067825 */ /* 0x000fe200078e00ff */
[----:B------:R-:W-:Y:S01]  /*70a0*/  PRMT R19, R246, 0x5410, R19 ;  /* 0x00005410f6137816 */ /* 0x000fe20000000013 */
[----:B------:R-:W-:Y:S01]  /*70b0*/  @!P4 HADD2 R101, -R184.H0_H0, -RZ.H0_H0 ;  /* 0xa00000ffb865c230 */ /* 0x000fe20000000900 */
[----:B------:R-:W-:Y:S02]  /*70c0*/  LOP3.LUT R113, R188, 0xff, RZ, 0xc0, !PT ;  /* 0x000000ffbc717812 */ /* 0x000fe400078ec0ff */
[C---:B------:R-:W-:Y:S02]  /*70d0*/  LOP3.LUT R237, R6.reuse, 0xffff, RZ, 0xc0, !PT ;  /* 0x0000ffff06ed7812 */ /* 0x040fe400078ec0ff */
[----:B------:R-:W-:Y:S02]  /*70e0*/  LOP3.LUT R115, R6, 0xff, RZ, 0xc0, !PT ;  /* 0x000000ff06737812 */ /* 0x000fe400078ec0ff */
[----:B------:R-:W-:-:S02]  /*70f0*/  SHF.R.U32.HI R246, RZ, 0x10, R6 ;  /* 0x00000010fff67819 */ /* 0x000fc40000011606 */
[----:B------:R-:W-:Y:S02]  /*7100*/  SHF.R.U32.HI R245, RZ, 0x18, R6 ;  /* 0x00000018fff57819 */ /* 0x000fe40000011606 */
[----:B------:R-:W-:Y:S02]  /*7110*/  SHF.R.U32.HI R6, RZ, 0x8, R18 ;  /* 0x00000008ff067819 */ /* 0x000fe40000011612 */
[----:B------:R-:W-:Y:S02]  /*7120*/  LOP3.LUT R4, R4, 0xff, RZ, 0xc0, !PT ;  /* 0x000000ff04047812 */ /* 0x000fe400078ec0ff */
[----:B------:R-:W-:Y:S02]  /*7130*/  LOP3.LUT R6, R6, 0xffff, RZ, 0xc0, !PT ;  /* 0x0000ffff06067812 */ /* 0x000fe400078ec0ff */
[----:B------:R-:W-:Y:S02]  /*7140*/  @!P4 PRMT R184, R101, 0x5410, RZ ;  /* 0x0000541065b8c816 */ /* 0x000fe400000000ff */
[----:B------:R-:W-:-:S02]  /*7150*/  LOP3.LUT R240, R7, UR13, R240, 0x96, !PT ;  /* 0x0000000d07f07c12 */ /* 0x000fc4000f8e96f0 */
[C---:B------:R-:W-:Y:S02]  /*7160*/  ISETP.GE.U32.AND P4, PT, R247.reuse, R6, PT ;  /* 0x00000006f700720c */ /* 0x040fe40003f86070 */
[----:B------:R-:W-:Y:S02]  /*7170*/  ISETP.GE.U32.AND P6, PT, R247, R4, PT ;  /* 0x00000004f700720c */ /* 0x000fe40003fc6070 */
[----:B------:R-:W3:Y:S01]  /*7180*/  LDSM.16.MT88.4 R4, [R208+0x16800] ;  /* 0x01680000d004783b */ /* 0x000ee20000004200 */
[----:B------:R-:W-:Y:S01]  /*7190*/  @!P3 HADD2 R111, -R21.H0_H0, -RZ.H0_H0 ;  /* 0xa00000ff156fb230 */ /* 0x000fe20000000900 */
[----:B------:R-:W-:Y:S02]  /*71a0*/  LOP3.LUT R114, R114, 0xffff, RZ, 0xc0, !PT ;  /* 0x0000ffff72727812 */ /* 0x000fe400078ec0ff */
[--C-:B------:R-:W-:Y:S02]  /*71b0*/  SHF.R.U32.HI R239, RZ, 0x10, R188.reuse ;  /* 0x00000010ffef7819 */ /* 0x100fe400000116bc */
[----:B------:R-:W-:-:S02]  /*71c0*/  SHF.R.U32.HI R244, RZ, 0x18, R188 ;  /* 0x00000018fff47819 */ /* 0x000fc400000116bc */
[----:B------:R-:W-:Y:S02]  /*71d0*/  @!P1 PRMT R20, R110, 0x5410, RZ ;  /* 0x000054106e149816 */ /* 0x000fe400000000ff */
[----:B------:R-:W-:Y:S01]  /*71e0*/  SHF.R.U32.HI R238, RZ, 0x18, R238 ;  /* 0x00000018ffee7819 */ /* 0x000fe200000116ee */
[C---:B--2---:R-:W-:Y:S01]  /*71f0*/  HMMA.16816.F32 R100, R128.reuse, R104, RZ ;  /* 0x000000688064723c */ /* 0x044fe200000018ff */
[----:B------:R-:W-:Y:S01]  /*7200*/  @!P4 HADD2 R112, -R183.H0_H0, -RZ.H0_H0 ;  /* 0xa00000ffb770c230 */ /* 0x000fe20000000900 */
[----:B------:R-:W-:Y:S01]  /*7210*/  @!P3 PRMT R21, R111, 0x5410, RZ ;  /* 0x000054106f15b816 */ /* 0x000fe200000000ff */
[----:B------:R-:W-:Y:S01]  /*7220*/  @!P2 HADD2 R109, -R34.H0_H0, -RZ.H0_H0 ;  /* 0xa00000ff226da230 */ /* 0x000fe20000000900 */
[----:B------:R-:W-:Y:S02]  /*7230*/  SHF.R.U32.HI R18, RZ, 0x18, R16 ;  /* 0x00000018ff127819 */ /* 0x000fe40000011610 */
[C---:B------:R-:W-:Y:S02]  /*7240*/  ISETP.GE.U32.AND P1, PT, R247.reuse, R244, PT ;  /* 0x000000f4f700720c */ /* 0x040fe40003f26070 */
[----:B------:R-:W-:Y:S01]  /*7250*/  HMMA.16816.F32 R104, R128, R106, RZ ;  /* 0x0000006a8068723c */ /* 0x000fe200000018ff */
[----:B------:R-:W-:Y:S01]  /*7260*/  @!P4 PRMT R183, R112, 0x5410, RZ ;  /* 0x0000541070b7c816 */ /* 0x000fe200000000ff */
[----:B------:R-:W-:Y:S01]  /*7270*/  IMAD.MOV.U32 R111, RZ, RZ, R115 ;  /* 0x000000ffff6f7224 */ /* 0x000fe200078e0073 */
[----:B------:R-:W-:-:S02]  /*7280*/  ISETP.GE.U32.AND P4, PT, R247, R113, PT ;  /* 0x00000071f700720c */ /* 0x000fc40003f86070 */
[----:B------:R-:W-:Y:S02]  /*7290*/  ISETP.GE.U32.AND P3, PT, R247, R114, PT ;  /* 0x00000072f700720c */ /* 0x000fe40003f66070 */
[----:B------:R-:W2:Y:S01]  /*72a0*/  LDSM.16.MT88.4 R112, [R206+0x16000] ;  /* 0x01600000ce70783b */ /* 0x000ea20000004200 */
[----:B------:R-:W-:Y:S02]  /*72b0*/  @!P2 PRMT R34, R109, 0x5410, RZ ;  /* 0x000054106d22a816 */ /* 0x000fe400000000ff */
[----:B------:R-:W-:Y:S02]  /*72c0*/  ISETP.GE.U32.AND P5, PT, R247, R238, PT ;  /* 0x000000eef700720c */ /* 0x000fe40003fa6070 */
[----:B------:R-:W-:Y:S02]  /*72d0*/  LOP3.LUT R238, R188, 0xffff, RZ, 0xc0, !PT ;  /* 0x0000ffffbcee7812 */ /* 0x000fe400078ec0ff */
[----:B------:R-:W-:Y:S01]  /*72e0*/  LOP3.LUT R246, R246, 0xff, RZ, 0xc0, !PT ;  /* 0x000000fff6f67812 */ /* 0x000fe200078ec0ff */
[----:B------:R-:W-:Y:S01]  /*72f0*/  @!P6 HADD2 R121, -R164.H0_H0, -RZ.H0_H0 ;  /* 0xa00000ffa479e230 */ /* 0x000fe20000000900 */
[----:B------:R-:W-:Y:S01]  /*7300*/  FADD.FTZ R230, R230, R223 ;  /* 0x000000dfe6e67221 */ /* 0x000fe20000010000 */
[----:B------:R-:W-:Y:S01]  /*7310*/  HSET2.LE.AND R19, R19, R124, PT ;  /* 0x0000007c13137233 */ /* 0x000fe20003803000 */
[C---:B---3--:R-:W-:Y:S08]  /*7320*/  HMMA.16816.F32 R100, R8.reuse, R4, R100 ;  /* 0x000000040864723c */ /* 0x048ff00000001864 */
[----:B------:R-:W-:Y:S01]  /*7330*/  HMMA.16816.F32 R104, R8, R6, R104 ;  /* 0x000000060868723c */ /* 0x000fe20000001868 */
[----:B------:R-:W-:Y:S01]  /*7340*/  LOP3.LUT R4, R16, 0xffff, RZ, 0xc0, !PT ;  /* 0x0000ffff10047812 */ /* 0x000fe200078ec0ff */
[----:B------:R-:W-:Y:S01]  /*7350*/  @!P3 HADD2 R108, -R33.H0_H0, -RZ.H0_H0 ;  /* 0xa00000ff216cb230 */ /* 0x000fe20000000900 */
[----:B------:R-:W-:Y:S01]  /*7360*/  SHF.R.U32.HI R5, RZ, 0x10, R16 ;  /* 0x00000010ff057819 */ /* 0x000fe20000011610 */
[----:B------:R-:W-:Y:S01]  /*7370*/  @!P5 HADD2 R120, -R35.H0_H0, -RZ.H0_H0 ;  /* 0xa00000ff2378d230 */ /* 0x000fe20000000900 */
[----:B------:R1:W5:Y:S01]  /*7380*/  LDL.LU.64 R188, [R1+0x70] ;  /* 0x0000700001bc7983 */ /* 0x0003620000300a00 */
[----:B------:R-:W-:Y:S01]  /*7390*/  PRMT R245, R246, 0x5410, R245 ;  /* 0x00005410f6f57816 */ /* 0x000fe200000000f5 */
[----:B------:R-:W-:Y:S01]  /*73a0*/  FFMA.FTZ R223, R117, c[0x0][0x23c], -R122 ;  /* 0x00008f0075df7a23 */ /* 0x000fe2000001087a */
[----:B------:R-:W-:Y:S01]  /*73b0*/  SHF.R.U32.HI R7, RZ, 0x8, R4 ;  /* 0x00000008ff077819 */ /* 0x000fe20000011604 */
[----:B------:R-:W-:Y:S01]  /*73c0*/  FADD.FTZ R230, R125, R230 ;  /* 0x000000e67de67221 */ /* 0x000fe20000010000 */
[----:B------:R-:W-:-:S02]  /*73d0*/  LOP3.LUT R6, R16, 0xff, RZ, 0xc0, !PT ;  /* 0x000000ff10067812 */ /* 0x000fc400078ec0ff */
[----:B------:R-:W-:Y:S01]  /*73e0*/  LOP3.LUT R5, R5, 0xff, RZ, 0xc0, !PT ;  /* 0x000000ff05057812 */ /* 0x000fe200078ec0ff */
[----:B------:R-:W-:Y:S01]  /*73f0*/  MUFU.EX2 R223, R223 ;  /* 0x000000df00df7308 */ /* 0x000fe20000000800 */
[----:B------:R-:W-:Y:S02]  /*7400*/  LOP3.LUT R4, R239, 0xff, RZ, 0xc0, !PT ;  /* 0x000000ffef047812 */ /* 0x000fe400078ec0ff */
[----:B------:R-:W-:Y:S02]  /*7410*/  PRMT R244, R6, 0x5410, R7 ;  /* 0x0000541006f47816 */ /* 0x000fe40000000007 */
[----:B------:R-:W-:Y:S02]  /*7420*/  PRMT R18, R5, 0x5410, R18 ;  /* 0x0000541005127816 */ /* 0x000fe40000000012 */
[----:B------:R-:W-:Y:S02]  /*7430*/  ISETP.GE.U32.AND P2, PT, R247, R4, PT ;  /* 0x00000004f700720c */ /* 0x000fe40003f46070 */
[----:B------:R-:W3:Y:S01]  /*7440*/  LDSM.16.MT88.4 R4, [R206+0x16800] ;  /* 0x01680000ce04783b */ /* 0x000ee20000004200 */
[----:B------:R-:W-:Y:S01]  /*7450*/  SHF.R.U32.HI R16, RZ, 0x8, R237 ;  /* 0x00000008ff107819 */ /* 0x000fe200000116ed */
[----:B------:R-:W-:Y:S01]  /*7460*/  HSET2.LE.AND R18, R18, R124, PT ;  /* 0x0000007c12127233 */ /* 0x000fe20003803000 */
[----:B------:R-:W-:-:S02]  /*7470*/  @!P3 PRMT R33, R108, 0x5410, RZ ;  /* 0x000054106c21b816 */ /* 0x000fc400000000ff */
[----:B------:R-:W-:Y:S02]  /*7480*/  PRMT R16, R111, 0x5410, R16 ;  /* 0x000054106f107816 */ /* 0x000fe40000000010 */
[C---:B--2---:R-:W-:Y:S01]  /*7490*/  HMMA.16816.F32 R108, R128.reuse, R112, RZ ;  /* 0x00000070806c723c */ /* 0x044fe200000018ff */
[----:B------:R-:W-:Y:S02]  /*74a0*/  LOP3.LUT R246, R240, 0xff, RZ, 0xc0, !PT ;  /* 0x000000fff0f67812 */ /* 0x000fe400078ec0ff */
[----:B------:R-:W-:Y:S02]  /*74b0*/  @!P6 PRMT R164, R121, 0x5410, RZ ;  /* 0x0000541079a4e816 */ /* 0x000fe400000000ff */
[----:B------:R-:W-:Y:S02]  /*74c0*/  @!P5 PRMT R35, R120, 0x5410, RZ ;  /* 0x000054107823d816 */ /* 0x000fe400000000ff */
[----:B------:R-:W-:Y:S01]  /*74d0*/  LOP3.LUT R13, R18, R13, RZ, 0xc0, !PT ;  /* 0x0000000d120d7212 */ /* 0x000fe200078ec0ff */
[----:B------:R-:W-:Y:S01]  /*74e0*/  HMMA.16816.F32 R112, R128, R114, RZ ;  /* 0x000000728070723c */ /* 0x000fe200000018ff */
[----:B------:R-:W-:Y:S01]  /*74f0*/  HSET2.LE.AND R18, R17, R124, PT ;  /* 0x0000007c11127233 */ /* 0x000fe20003803000 */
[----:B------:R-:W-:-:S04]  /*7500*/  LOP3.LUT R14, R19, R14, RZ, 0xc0, !PT ;  /* 0x0000000e130e7212 */ /* 0x000fc800078ec0ff */
[----:B------:R-:W-:-:S10]  /*7510*/  LOP3.LUT R15, R18, R15, RZ, 0xc0, !PT ;  /* 0x0000000f120f7212 */ /* 0x000fd400078ec0ff */
[C---:B---3--:R-:W-:Y:S07]  /*7520*/  HMMA.16816.F32 R108, R8.reuse, R4, R108 ;  /* 0x00000004086c723c */ /* 0x048fee000000186c */
[----:B------:R-:W-:Y:S01]  /*7530*/  SHF.R.U32.HI R4, RZ, 0x8, R238 ;  /* 0x00000008ff047819 */ /* 0x000fe200000116ee */
[----:B------:R-:W-:Y:S01]  /*7540*/  HMMA.16816.F32 R112, R8, R6, R112 ;  /* 0x000000060870723c */ /* 0x000fe20000001870 */
[----:B------:R-:W-:Y:S02]  /*7550*/  FADD.FTZ R5, R236, R233 ;  /* 0x000000e9ec057221 */ /* 0x000fe40000010000 */
[----:B------:R-:W-:Y:S01]  /*7560*/  LOP3.LUT R4, R4, 0xffff, RZ, 0xc0, !PT ;  /* 0x0000ffff04047812 */ /* 0x000fe200078ec0ff */
[----:B------:R-:W-:-:S02]  /*7570*/  FFMA.FTZ R238, R119, c[0x0][0x23c], -R122 ;  /* 0x00008f0077ee7a23 */ /* 0x000fc4000001087a */
[--C-:B------:R-:W-:Y:S01]  /*7580*/  FFMA.FTZ R233, R118, c[0x0][0x23c], -R235.reuse ;  /* 0x00008f0076e97a23 */ /* 0x100fe200000108eb */
[----:B------:R-:W-:Y:S01]  /*7590*/  LOP3.LUT R7, R240, 0xffff, RZ, 0xc0, !PT ;  /* 0x0000fffff0077812 */ /* 0x000fe200078ec0ff */
[----:B------:R-:W-:Y:S01]  /*75a0*/  FFMA.FTZ R235, R116, c[0x0][0x23c], -R235 ;  /* 0x00008f0074eb7a23 */ /* 0x000fe200000108eb */
[----:B------:R-:W-:Y:S01]  /*75b0*/  ISETP.GE.U32.AND P3, PT, R247, R4, PT ;  /* 0x00000004f700720c */ /* 0x000fe20003f66070 */
[----:B------:R-:W2:Y:S01]  /*75c0*/  MUFU.EX2 R238, R238 ;  /* 0x000000ee00ee7308 */ /* 0x000ea20000000800 */
[----:B------:R-:W-:Y:S02]  /*75d0*/  SHF.R.U32.HI R7, RZ, 0x8, R7 ;  /* 0x00000008ff077819 */ /* 0x000fe40000011607 */
[--C-:B------:R-:W-:Y:S02]  /*75e0*/  SHF.R.U32.HI R4, RZ, 0x10, R240.reuse ;  /* 0x00000010ff047819 */ /* 0x100fe400000116f0 */
[----:B------:R-:W-:Y:S02]  /*75f0*/  PRMT R246, R246, 0x5410, R7 ;  /* 0x00005410f6f67816 */ /* 0x000fe40000000007 */
[----:B------:R-:W-:Y:S01]  /*7600*/  LOP3.LUT R7, R4, 0xff, RZ, 0xc0, !PT ;  /* 0x000000ff04077812 */ /* 0x000fe200078ec0ff */
[----:B------:R-:W-:Y:S01]  /*7610*/  FADD.FTZ R4, R222, R5 ;  /* 0x00000005de047221 */ /* 0x000fe20000010000 */
[----:B------:R-:W-:Y:S01]  /*7620*/  SHF.R.U32.HI R240, RZ, 0x18, R240 ;  /* 0x00000018fff07819 */ /* 0x000fe200000116f0 */
[----:B------:R-:W-:Y:S01]  /*7630*/  MUFU.EX2 R233, R233 ;  /* 0x000000e900e97308 */ /* 0x000fe20000000800 */
[----:B------:R-:W-:Y:S01]  /*7640*/  HSET2.LE.AND R5, R244, R124, PT ;  /* 0x0000007cf4057233 */ /* 0x000fe20003803000 */
[----:B------:R-:W-:Y:S01]  /*7650*/  FADD.FTZ R123, R123, R4 ;  /* 0x000000047b7b7221 */ /* 0x000fe20000010000 */
[----:B------:R-:W-:-:S03]  /*7660*/  PRMT R239, R7, 0x5410, R240 ;  /* 0x0000541007ef7816 */ /* 0x000fc600000000f0 */
[----:B------:R-:W-:Y:S01]  /*7670*/  FADD.FTZ R240, R126, R123 ;  /* 0x0000007b7ef07221 */ /* 0x000fe20000010000 */
[----:B------:R-:W-:Y:S01]  /*7680*/  LOP3.LUT R12, R5, R12, RZ, 0xc0, !PT ;  /* 0x0000000c050c7212 */ /* 0x000fe200078ec0ff */
[----:B------:R-:W3:Y:S01]  /*7690*/  LDSM.16.MT88.4 R120, [R205+0x16000] ;  /* 0x01600000cd78783b */ /* 0x000ee20000004200 */
[----:B------:R-:W4:Y:S01]  /*76a0*/  MUFU.EX2 R222, R235 ;  /* 0x000000eb00de7308 */ /* 0x000f220000000800 */
[----:B--2---:R-:W-:Y:S01]  /*76b0*/  F2FP.PACK_AB R237, R223, R238 ;  /* 0x000000eedfed723e */ /* 0x004fe200000000ff */
[----:B------:R-:W-:Y:S01]  /*76c0*/  IMAD.MOV.U32 R125, RZ, RZ, R239 ;  /* 0x000000ffff7d7224 */ /* 0x000fe200078e00ef */
[----:B------:R-:W2:Y:S01]  /*76d0*/  LDSM.16.MT88.4 R4, [R205+0x16800] ;  /* 0x01680000cd04783b */ /* 0x000ea20000004200 */
[----:B------:R-:W-:Y:S01]  /*76e0*/  FADD.FTZ R239, R127, R230 ;  /* 0x000000e67fef7221 */ /* 0x000fe20000010000 */
[----:B------:R-:W-:Y:S01]  /*76f0*/  PRMT R236, R237, 0x7632, R236 ;  /* 0x00007632edec7816 */ /* 0x000fe200000000ec */
[----:B------:R-:W-:Y:S01]  /*7700*/  @!P2 HADD2 R117, -R237.H0_H0, -RZ.H0_H0 ;  /* 0xa00000ffed75a230 */ /* 0x000fe20000000900 */
[----:B------:R-:W-:-:S02]  /*7710*/  FADD.FTZ R217, R217, R240 ;  /* 0x000000f0d9d97221 */ /* 0x000fc40000010000 */
[----:B------:R-:W-:Y:S01]  /*7720*/  PRMT R244, R237, 0x5410, R236 ;  /* 0x00005410edf47816 */ /* 0x000fe200000000ec */
[----:B------:R-:W-:Y:S01]  /*7730*/  @!P1 HADD2 R116, -R236.H0_H0, -RZ.H0_H0 ;  /* 0xa00000ffec749230 */ /* 0x000fe20000000900 */
[----:B------:R-:W-:Y:S01]  /*7740*/  @!P2 PRMT R237, R117, 0x5410, RZ ;  /* 0x0000541075eda816 */ /* 0x000fe200000000ff */
[----:B------:R-:W-:Y:S02]  /*7750*/  FADD.FTZ R220, R220, R239 ;  /* 0x000000efdcdc7221 */ /* 0x000fe40000010000 */
[----:B------:R-:W-:Y:S01]  /*7760*/  FADD.FTZ R216, R216, R217 ;  /* 0x000000d9d8d87221 */ /* 0x000fe20000010000 */
[----:B------:R-:W-:Y:S01]  /*7770*/  @!P1 PRMT R236, R116, 0x5410, RZ ;  /* 0x0000541074ec9816 */ /* 0x000fe200000000ff */
[----:B------:R-:W-:Y:S01]  /*7780*/  FADD.FTZ R221, R221, R220 ;  /* 0x000000dcdddd7221 */ /* 0x000fe20000010000 */
[----:B----4-:R-:W-:Y:S01]  /*7790*/  F2FP.PACK_AB R234, R222, R233 ;  /* 0x000000e9deea723e */ /* 0x010fe200000000ff */
[----:B------:R-:W-:Y:S02]  /*77a0*/  FADD.FTZ R216, R219, R216 ;  /* 0x000000d8dbd87221 */ /* 0x000fe40000010000 */
        /* <DEDUP_REMOVED lines=10> */
[----:B------:R-:W-:Y:S02]  /*7850*/  FADD.FTZ R180, R180, R181 ;  /* 0x000000b5b4b47221 */ /* 0x000fe40000010000 */
[----:B------:R-:W-:Y:S02]  /*7860*/  FADD.FTZ R173, R173, R174 ;  /* 0x000000aeadad7221 */ /* 0x000fe40000010000 */
[----:B------:R-:W-:-:S02]  /*7870*/  FADD.FTZ R179, R179, R180 ;  /* 0x000000b4b3b37221 */ /* 0x000fc40000010000 */
[----:B------:R-:W-:Y:S01]  /*7880*/  FADD.FTZ R172, R172, R173 ;  /* 0x000000adacac7221 */ /* 0x000fe20000010000 */
[C---:B---3--:R-:W-:Y:S01]  /*7890*/  HMMA.16816.F32 R116, R128.reuse, R120, RZ ;  /* 0x000000788074723c */ /* 0x048fe200000018ff */
[----:B------:R-:W-:Y:S02]  /*78a0*/  FADD.FTZ R178, R178, R179 ;  /* 0x000000b3b2b27221 */ /* 0x000fe40000010000 */
[----:B------:R-:W-:Y:S02]  /*78b0*/  FADD.FTZ R171, R171, R172 ;  /* 0x000000acabab7221 */ /* 0x000fe40000010000 */
[----:B------:R-:W-:Y:S02]  /*78c0*/  FADD.FTZ R177, R177, R178 ;  /* 0x000000b2b1b17221 */ /* 0x000fe40000010000 */
[----:B------:R-:W-:Y:S01]  /*78d0*/  FADD.FTZ R171, R170, R171 ;  /* 0x000000abaaab7221 */ /* 0x000fe20000010000 */
[----:B------:R-:W-:Y:S01]  /*78e0*/  HMMA.16816.F32 R120, R128, R122, RZ ;  /* 0x0000007a8078723c */ /* 0x000fe200000018ff */
[----:B------:R-:W-:Y:S11]  /*78f0*/  FADD.FTZ R176, R176, R177 ;  /* 0x000000b1b0b07221 */ /* 0x000ff60000010000 */
[----:B------:R-:W-:Y:S04]  /*7900*/  @!UPT UIADD3 URZ, URZ, URZ, URZ ;  /* 0x0000003f3f3ff290 */ /* 0x000fe8000fffe03f */
[C---:B--2---:R-:W-:Y:S07]  /*7910*/  HMMA.16816.F32 R116, R8.reuse, R4, R116 ;  /* 0x000000040874723c */ /* 0x044fee0000001874 */
[----:B------:R-:W-:Y:S01]  /*7920*/  HSET2.LE.AND R4, R246, R124, PT ;  /* 0x0000007cf6047233 */ /* 0x000fe20003803000 */
[----:B------:R-:W-:Y:S04]  /*7930*/  HMMA.16816.F32 R120, R8, R6, R120 ;  /* 0x000000060878723c */ /* 0x000fe80000001878 */
[----:B------:R-:W-:-:S03]  /*7940*/  LOP3.LUT R4, R4, R241, RZ, 0xc0, !PT ;  /* 0x000000f104047212 */ /* 0x000fc600078ec0ff */
[--C-:B------:R-:W-:Y:S02]  /*7950*/  HSET2.LE.AND R6, R16, R124.reuse, PT ;  /* 0x0000007c10067233 */ /* 0x100fe40003803000 */
[----:B------:R-:W2:Y:S01]  /*7960*/  LDSM.16.MT88.4 R16, [R204+0x16000] ;  /* 0x01600000cc10783b */ /* 0x000ea20000004200 */
[--C-:B------:R-:W-:Y:S02]  /*7970*/  HSET2.LE.AND R7, R245, R124.reuse, PT ;  /* 0x0000007cf5077233 */ /* 0x100fe40003803000 */
[----:B------:R-:W-:Y:S01]  /*7980*/  HSET2.LE.AND R124, R125, R124, PT ;  /* 0x0000007c7d7c7233 */ /* 0x000fe20003803000 */
[----:B------:R-:W-:Y:S02]  /*7990*/  LOP3.LUT R6, R6, R230, RZ, 0xc0, !PT ;  /* 0x000000e606067212 */ /* 0x000fe400078ec0ff */
[----:B------:R-:W-:Y:S02]  /*79a0*/  LOP3.LUT R7, R7, R244, RZ, 0xc0, !PT ;  /* 0x000000f407077212 */ /* 0x000fe400078ec0ff */
[----:B------:R-:W-:-:S02]  /*79b0*/  LOP3.LUT R5, R124, R243, RZ, 0xc0, !PT ;  /* 0x000000f37c057212 */ /* 0x000fc400078ec0ff */
[----:B------:R-:W-:-:S04]  /*79c0*/  LEA R230, P1, R242, c[0x0][0x1f8], 0x1 ;  /* 0x00007e00f2e67a11 */ /* 0x000fc800078208ff */
[----:B------:R-:W-:-:S05]  /*79d0*/  LEA.HI.X R231, R242, c[0x0][0x1fc], R231, 0x1, P1 ;  /* 0x00007f00f2e77a11 */ /* 0x000fca00008f0ce7 */
[----:B------:R-:W-:Y:S04]  /*79e0*/  STG.E.U16 [R230.64], R186 ;  /* 0x000000bae6007986 */ /* 0x000fe8000c101510 */
[----:B------:R-:W-:Y:S01]  /*79f0*/  STG.E.U16 [R230.64+0x2], R187 ;  /* 0x000002bbe6007986 */ /* 0x000fe2000c101510 */
[C---:B--2---:R-:W-:Y:S08]  /*7a00*/  HMMA.16816.F32 R124, R128.reuse, R16, RZ ;  /* 0x00000010807c723c */ /* 0x044ff000000018ff */
[----:B------:R-:W-:Y:S01]  /*7a10*/  HMMA.16816.F32 R128, R128, R18, RZ ;  /* 0x000000128080723c */ /* 0x000fe200000018ff */
[----:B------:R-:W2:Y:S11]  /*7a20*/  LDSM.16.MT88.4 R16, [R204+0x16800] ;  /* 0x01680000cc10783b */ /* 0x000eb60000004200 */
[----:B------:R-:W-:Y:S04]  /*7a30*/  @!UPT UIADD3 URZ, URZ, URZ, URZ ;  /* 0x0000003f3f3ff290 */ /* 0x000fe8000fffe03f */
[C---:B--2---:R-:W-:Y:S08]  /*7a40*/  HMMA.16816.F32 R124, R8.reuse, R16, R124 ;  /* 0x00000010087c723c */ /* 0x044ff0000000187c */
[----:B------:R-:W-:Y:S01]  /*7a50*/  HMMA.16816.F32 R128, R8, R18, R128 ;  /* 0x000000120880723c */ /* 0x000fe20000001880 */
[----:B------:R-:W2:Y:S04]  /*7a60*/  LDSM.16.MT88.4 R8, [R208+0x11000] ;  /* 0x01100000d008783b */ /* 0x000ea80000004200 */
[----:B------:R-:W3:Y:S03]  /*7a70*/  LDSM.16.MT88.4 R16, [R206+0x11000] ;  /* 0x01100000ce10783b */ /* 0x000ee60000004200 */
[C---:B--2---:R-:W-:Y:S08]  /*7a80*/  HMMA.16816.F32 R132, R12.reuse, R8, R132 ;  /* 0x000000080c84723c */ /* 0x044ff00000001884 */
[C---:B------:R-:W-:Y:S01]  /*7a90*/  HMMA.16816.F32 R136, R12.reuse, R10, R136 ;  /* 0x0000000a0c88723c */ /* 0x040fe20000001888 */
[----:B------:R-:W2:Y:S07]  /*7aa0*/  LDSM.16.MT88.4 R8, [R205+0x11000] ;  /* 0x01100000cd08783b */ /* 0x000eae0000004200 */
[C---:B---3--:R-:W-:Y:S08]  /*7ab0*/  HMMA.16816.F32 R140, R12.reuse, R16, R140 ;  /* 0x000000100c8c723c */ /* 0x048ff0000000188c */
[C---:B------:R-:W-:Y:S01]  /*7ac0*/  HMMA.16816.F32 R144, R12.reuse, R18, R144 ;  /* 0x000000120c90723c */ /* 0x040fe20000001890 */
[----:B------:R-:W3:Y:S07]  /*7ad0*/  LDSM.16.MT88.4 R16, [R204+0x11000] ;  /* 0x01100000cc10783b */ /* 0x000eee0000004200 */
        /* <DEDUP_REMOVED lines=40> */
[----:B------:R-:W-:Y:S01]  /*7d60*/  HMMA.16816.F32 R128, R12, R18, R128 ;  /* 0x000000120c80723c */ /* 0x000fe20000001880 */
[----:B------:R-:W3:Y:S04]  /*7d70*/  LDSM.16.MT88.4 R16, [R206+0x11800] ;  /* 0x01180000ce10783b */ /* 0x000ee80000004200 */
[----:B------:R-:W4:Y:S03]  /*7d80*/  LDSM.16.MT88.4 R12, [R205+0x11800] ;  /* 0x01180000cd0c783b */ /* 0x000f260000004200 */
        /* <DEDUP_REMOVED lines=40> */
[C---:B------:R-:W-:Y:S08]  /*8010*/  HMMA.16816.F32 R112, R4.reuse, R18, R112 ;  /* 0x000000120470723c */ /* 0x040ff00000001870 */
[C---:B----4-:R-:W-:Y:S08]  /*8020*/  HMMA.16816.F32 R116, R4.reuse, R12, R116 ;  /* 0x0000000c0474723c */ /* 0x050ff00000001874 */
[C---:B------:R-:W-:Y:S08]  /*8030*/  HMMA.16816.F32 R120, R4.reuse, R14, R120 ;  /* 0x0000000e0478723c */ /* 0x040ff00000001878 */
[C---:B--2---:R-:W-:Y:S07]  /*8040*/  HMMA.16816.F32 R124, R4.reuse, R8, R124 ;  /* 0x00000008047c723c */ /* 0x044fee000000187c */
[----:B------:R-:W-:Y:S01]  /*8050*/  IMAD.MOV.U32 R8, RZ, RZ, c[0x0][0x228] ;  /* 0x00008a00ff087624 */ /* 0x000fe200078e00ff */
[----:B------:R-:W-:Y:S03]  /*8060*/  HMMA.16816.F32 R128, R4, R10, R128 ;  /* 0x0000000a0480723c */ /* 0x000fe60000001880 */
[----:B------:R-:W-:-:S04]  /*8070*/  IMAD.SHL.U32 R9, R8, 0x8, RZ ;  /* 0x0000000808097824 */ /* 0x000fc800078e00ff */
[----:B------:R-:W-:-:S05]  /*8080*/  IMAD.WIDE R8, R9, 0x2, R230 ;  /* 0x0000000209087825 */ /* 0x000fca00078e02e6 */
[----:B------:R-:W-:Y:S04]  /*8090*/  STG.E.U16 [R8.64], R185 ;  /* 0x000000b908007986 */ /* 0x000fe8000c101510 */
[----:B------:R-:W-:Y:S04]  /*80a0*/  STG.E.U16 [R8.64+0x2], R184 ;  /* 0x000002b808007986 */ /* 0x000fe8000c101510 */
[----:B------:R-:W-:Y:S04]  /*80b0*/  STG.E.U16 [R230.64+0x10], R182 ;  /* 0x000010b6e6007986 */ /* 0x000fe8000c101510 */
[----:B------:R-:W-:Y:S04]  /*80c0*/  STG.E.U16 [R230.64+0x12], R183 ;  /* 0x000012b7e6007986 */ /* 0x000fe8000c101510 */
[----:B------:R-:W-:Y:S04]  /*80d0*/  STG.E.U16 [R8.64+0x10], R21 ;  /* 0x0000101508007986 */ /* 0x000fe8000c101510 */
[----:B------:R-:W-:Y:S04]  /*80e0*/  STG.E.U16 [R8.64+0x12], R20 ;  /* 0x0000121408007986 */ /* 0x000fe8000c101510 */
[----:B------:R2:W-:Y:S04]  /*80f0*/  STG.E.U16 [R230.64+0x20], R166 ;  /* 0x000020a6e6007986 */ /* 0x0005e8000c101510 */
[----:B------:R3:W-:Y:S04]  /*8100*/  STG.E.U16 [R230.64+0x22], R167 ;  /* 0x000022a7e6007986 */ /* 0x0007e8000c101510 */
[----:B------:R-:W-:Y:S04]  /*8110*/  STG.E.U16 [R8.64+0x20], R169 ;  /* 0x000020a908007986 */ /* 0x000fe8000c101510 */
[----:B------:R-:W-:Y:S04]  /*8120*/  STG.E.U16 [R8.64+0x22], R168 ;  /* 0x000022a808007986 */ /* 0x000fe8000c101510 */
[----:B------:R-:W-:Y:S04]  /*8130*/  STG.E.U16 [R230.64+0x30], R34 ;  /* 0x00003022e6007986 */ /* 0x000fe8000c101510 */
[----:B------:R-:W-:Y:S04]  /*8140*/  STG.E.U16 [R230.64+0x32], R33 ;  /* 0x00003221e6007986 */ /* 0x000fe8000c101510 */
[----:B------:R4:W-:Y:S01]  /*8150*/  STG.E.U16 [R8.64+0x30], R164 ;  /* 0x000030a408007986 */ /* 0x0009e2000c101510 */
[----:B--2---:R-:W-:-:S03]  /*8160*/  FADD.FTZ R166, R238, R171 ;  /* 0x000000abeea67221 */ /* 0x004fc60000010000 */
[----:B------:R-:W-:Y:S01]  /*8170*/  STG.E.U16 [R8.64+0x32], R35 ;  /* 0x0000322308007986 */ /* 0x000fe2000c101510 */
[----:B---3--:R-:W-:-:S03]  /*8180*/  FADD.FTZ R167, R233, R176 ;  /* 0x000000b0e9a77221 */ /* 0x008fc60000010000 */
[----:B------:R-:W-:Y:S01]  /*8190*/  STG.E.U16 [R230.64+0x40], R30 ;  /* 0x0000401ee6007986 */ /* 0x000fe2000c101510 */
[----:B------:R-:W-:Y:S02]  /*81a0*/  FADD.FTZ R166, R223, R166 ;  /* 0x000000a6dfa67221 */ /* 0x000fe40000010000 */
[----:B------:R-:W-:Y:S01]  /*81b0*/  FADD.FTZ R167, R222, R167 ;  /* 0x000000a7dea77221 */ /* 0x000fe20000010000 */
[----:B------:R-:W-:Y:S04]  /*81c0*/  STG.E.U16 [R230.64+0x42], R29 ;  /* 0x0000421de6007986 */ /* 0x000fe8000c101510 */
[----:B------:R-:W-:Y:S04]  /*81d0*/  STG.E.U16 [R8.64+0x40], R32 ;  /* 0x0000402008007986 */ /* 0x000fe8000c101510 */
[----:B------:R-:W-:Y:S04]  /*81e0*/  STG.E.U16 [R8.64+0x42], R31 ;  /* 0x0000421f08007986 */ /* 0x000fe8000c101510 */
[----:B------:R-:W-:Y:S01]  /*81f0*/  STG.E.U16 [R230.64+0x50], R26 ;  /* 0x0000501ae6007986 */ /* 0x000fe2000c101510 */
[----:B----4-:R-:W-:-:S03]  /*8200*/  IADD3 R164, P1, R230, -0x80, RZ ;  /* 0xffffff80e6a47810 */ /* 0x010fc60007f3e0ff */
[----:B------:R-:W-:Y:S04]  /*8210*/  STG.E.U16 [R230.64+0x52], R25 ;  /* 0x00005219e6007986 */ /* 0x000fe8000c101510 */
[----:B------:R-:W-:Y:S04]  /*8220*/  STG.E.U16 [R8.64+0x50], R28 ;  /* 0x0000501c08007986 */ /* 0x000fe8000c101510 */
[----:B------:R-:W-:Y:S04]  /*8230*/  STG.E.U16 [R8.64+0x52], R27 ;  /* 0x0000521b08007986 */ /* 0x000fe8000c101510 */
[----:B------:R2:W-:Y:S04]  /*8240*/  STG.E.U16 [R230.64+0x62], R3 ;  /* 0x00006203e6007986 */ /* 0x0005e8000c101510 */
[----:B------:R1:W-:Y:S04]  /*8250*/  STG.E.U16 [R230.64+0x60], R22 ;  /* 0x00006016e6007986 */ /* 0x0003e8000c101510 */
[----:B------:R1:W-:Y:S04]  /*8260*/  STG.E.U16 [R8.64+0x60], R24 ;  /* 0x0000601808007986 */ /* 0x0003e8000c101510 */
[----:B------:R1:W-:Y:S04]  /*8270*/  STG.E.U16 [R8.64+0x62], R23 ;  /* 0x0000621708007986 */ /* 0x0003e8000c101510 */
[----:B------:R1:W-:Y:S04]  /*8280*/  STG.E.U16 [R230.64+0x70], R234 ;  /* 0x000070eae6007986 */ /* 0x0003e8000c101510 */
[----:B------:R1:W-:Y:S04]  /*8290*/  STG.E.U16 [R230.64+0x72], R235 ;  /* 0x000072ebe6007986 */ /* 0x0003e8000c101510 */
[----:B------:R1:W-:Y:S01]  /*82a0*/  STG.E.U16 [R8.64+0x70], R237 ;  /* 0x000070ed08007986 */ /* 0x0003e2000c101510 */
[----:B--2---:R-:W-:-:S03]  /*82b0*/  IADD3.X R3, R231, -0x1, RZ, P1, !PT ;  /* 0xffffffffe7037810 */ /* 0x004fc60000ffe4ff */
[----:B------:R1:W-:Y:S04]  /*82c0*/  STG.E.U16 [R8.64+0x72], R236 ;  /* 0x000072ec08007986 */ /* 0x0003e8000c101510 */
[----:B------:R1:W-:Y:S01]  /*82d0*/  STL [R1+0x28], R3 ;  /* 0x0000280301007387 */ /* 0x0003e20000100800 */
[----:B------:R-:W-:Y:S05]  /*82e0*/  @!P0 BRA `(.L_x_491) ;  /* 0x00005d7000008947 */ /* 0x000fea0003800000 */
[----:B------:R-:W2:Y:S01]  /*82f0*/  LDL.64 R244, [R1+0x10] ;  /* 0x0000100001f47983 */ /* 0x000ea20000100a00 */
[----:B------:R-:W-:Y:S01]  /*8300*/  UIADD3 UR22, UR8, -0x2, URZ ;  /* 0xfffffffe08167890 */ /* 0x000fe2000fffe03f */
[----:B------:R-:W-:-:S04]  /*8310*/  DEPBAR.LE SB0, 0x0 ;  /* 0x000080000000791a */ /* 0x000fc80000000000 */
[----:B------:R-:W-:Y:S01]  /*8320*/  USHF.R.S32.HI UR5, URZ, 0x1f, UR22 ;  /* 0x0000001f3f057899 */ /* 0x000fe20008011416 */
[----:B------:R-:W-:Y:S01]  /*8330*/  IMAD.U32 R16, RZ, RZ, UR22 ;  /* 0x00000016ff107e24 */ /* 0x000fe2000f8e00ff */
[----:B------:R-:W-:Y:S01]  /*8340*/  UIMAD UR4, UR11, UR22, URZ ;  /* 0x000000160b0472a4 */ /* 0x000fe2000f8e023f */
[----:B------:R-:W-:Y:S01]  /*8350*/  ISETP.GE.AND P5, PT, R251, c[0x0][0x220], PT ;  /* 0x00008800fb007a0c */ /* 0x000fe20003fa6270 */
[----:B------:R-:W-:Y:S01]  /*8360*/  IMAD.MOV.U32 R4, RZ, RZ, R226 ;  /* 0x000000ffff047224 */ /* 0x000fe200078e00e2 */
[----:B------:R-:W-:Y:S01]  /*8370*/  BAR.SYNC.DEFER_BLOCKING 0x0 ;  /* 0x0000000000007b1d */ /* 0x000fe20000010000 */
        /* <DEDUP_REMOVED lines=8> */
[C---:B-1----:R-:W-:Y:S02]  /*8400*/  @!P4 LEA R8, P0, R16.reuse, c[0x0][0x170], 0x1 ;  /* 0x00005c001008ca11 */ /* 0x042fe400078008ff */
[C-C-:B------:R-:W-:Y:S02]  /*8410*/  @!P5 LEA.HI.X R11, R16.reuse, c[0x0][0x174], R5.reuse, 0x1, P1 ;  /* 0x00005d00100bda11 */ /* 0x140fe400008f0c05 */
[C---:B------:R-:W-:Y:S02]  /*8420*/  @!P4 LEA.HI.X R9, R16.reuse, c[0x0][0x174], R5, 0x1, P0 ;  /* 0x00005d001009ca11 */ /* 0x040fe400000f0c05 */
[----:B------:R-:W-:-:S04]  /*8430*/  @!P3 LEA R6, P1, R16, c[0x0][0x170], 0x1 ;  /* 0x00005c001006ba11 */ /* 0x000fc800078208ff */
[----:B------:R-:W-:Y:S02]  /*8440*/  @!P3 LEA.HI.X R7, R16, c[0x0][0x174], R5, 0x1, P1 ;  /* 0x00005d001007ba11 */ /* 0x000fe400008f0c05 */
[----:B--2---:R-:W-:-:S13]  /*8450*/  ISETP.GE.AND P6, PT, R244, c[0x0][0x220], PT ;  /* 0x00008800f4007a0c */ /* 0x004fda0003fc6270 */
[C---:B------:R-:W-:Y:S01]  /*8460*/  @!P6 LEA R14, P2, R16.reuse, c[0x0][0x170], 0x1 ;  /* 0x00005c00100eea11 */ /* 0x040fe200078408ff */
[----:B------:R-:W-:Y:S03]  /*8470*/  @P6 STS.128 [R248+0x10000], RZ ;  /* 0x010000fff8006388 */ /* 0x000fe60000000c00 */
[C---:B------:R-:W-:Y:S02]  /*8480*/  @!P6 LEA.HI.X R15, R16.reuse, c[0x0][0x174], R5, 0x1, P2 ;  /* 0x00005d00100fea11 */ /* 0x040fe400010f0c05 */
[----:B------:R-:W-:-:S03]  /*8490*/  IADD3 R3, P2, R16, UR21, RZ ;  /* 0x0000001510037c10 */ /* 0x000fc6000ff5e0ff */
[----:B------:R-:W-:Y:S01]  /*84a0*/  @!PT LDS RZ, [RZ] ;  /* 0x00000000fffff984 */ /* 0x000fe20000000800 */
[----:B------:R-:W-:Y:S01]  /*84b0*/  @!PT LDS RZ, [RZ] ;  /* 0x00000000fffff984 */ /* 0x000fe20000000800 */
[----:B------:R-:W-:Y:S01]  /*84c0*/  @!PT LDS RZ, [RZ] ;  /* 0x00000000fffff984 */ /* 0x000fe20000000800 */
[----:B------:R1:W-:Y:S01]  /*84d0*/  @!P6 LDGSTS.E.BYPASS.LTC128B.128 [R248+0x10000], [R14.64] ;  /* 0x100000000ef8efae */ /* 0x0003e2000b901d50 */
[----:B------:R-:W-:Y:S02]  /*84e0*/  IADD3.X R4, R5, UR9, RZ, P2, !PT ;  /* 0x0000000905047c10 */ /* 0x000fe400097fe4ff */
        /* <DEDUP_REMOVED lines=9> */
[C---:B------:R-:W-:Y:S01]  /*8580*/  @!P3 LEA R16, P0, R3.reuse, c[0x0][0x170], 0x1 ;  /* 0x00005c000310ba11 */ /* 0x040fe200078008ff */
[----:B------:R-:W-:Y:S01]  /*8590*/  @P4 STS.128 [R248+0x14000], RZ ;  /* 0x014000fff8004388 */ /* 0x000fe20000000c00 */
[----:B------:R-:W-:-:S02]  /*85a0*/  @!P5 LEA.HI.X R21, R3, c[0x0][0x174], R4, 0x1, P2 ;  /* 0x00005d000315da11 */ /* 0x000fc400010f0c04 */
        /* <DEDUP_REMOVED lines=15> */
[C-C-:B------:R-:W-:Y:S01]  /*86a0*/  @!P6 LEA.HI.X R29, R5.reuse, c[0x0][0x174], R4.reuse, 0x1, P0 ;  /* 0x00005d00051dea11 */ /* 0x140fe200000f0c04 */
[----:B------:R-:W-:Y:S01]  /*86b0*/  @P6 STS.128 [R248+0x10800], RZ ;  /* 0x010800fff8006388 */ /* 0x000fe20000000c00 */
[C---:B------:R-:W-:Y:S02]  /*86c0*/  @!P4 LEA R24, P1, R5.reuse, c[0x0][0x170], 0x1 ;  /* 0x00005c000518ca11 */ /* 0x040fe400078208ff */
[C---:B------:R-:W-:Y:S01]  /*86d0*/  @!P3 LEA R22, P0, R5.reuse, c[0x0][0x170], 0x1 ;  /* 0x00005c000516ba11 */ /* 0x040fe200078008ff */
[----:B------:R-:W-:Y:S01]  /*86e0*/  @!PT LDS RZ, [RZ] ;  /* 0x00000000fffff984 */ /* 0x000fe20000000800 */
[----:B------:R-:W-:Y:S01]  /*86f0*/  @!PT LDS RZ, [RZ] ;  /* 0x00000000fffff984 */ /* 0x000fe20000000800 */
[----:B------:R-:W-:Y:S01]  /*8700*/  @!PT LDS RZ, [RZ] ;  /* 0x00000000fffff984 */ /* 0x000fe20000000800 */
[----:B------:R1:W-:Y:S01]  /*8710*/  @!P6 LDGSTS.E.BYPASS.LTC128B.128 [R248+0x10800], [R12.64] ;  /* 0x108000000cf8efae */ /* 0x0003e2000b901d50 */
        /* <DEDUP_REMOVED lines=13> */
[C---:B------:R-:W-:Y:S01]  /*87f0*/  @!P4 LEA R34, P1, R3.reuse, c[0x0][0x170], 0x1 ;  /* 0x00005c000322ca11 */ /* 0x040fe200078208ff */
[----:B------:R-:W-:Y:S01]  /*8800*/  @!PT LDS RZ, [RZ] ;  /* 0x00000000fffff984 */ /* 0x000fe20000000800 */
[----:B------:R-:W-:Y:S01]  /*8810*/  @!PT LDS RZ, [RZ] ;  /* 0x00000000fffff984 */ /* 0x000fe20000000800 */
[----:B------:R-:W-:Y:S01]  /*8820*/  @!PT LDS RZ, [RZ] ;  /* 0x00000000fffff984 */ /* 0x000fe20000000800 */
[----:B------:R1:W-:Y:S01]  /*8830*/  @!P4 LDGSTS.E.BYPASS.LTC128B.128 [R248+0x14800], [R18.64+0x100] ;  /* 0x1480010012f8cfae */ /* 0x0003e2000b901d50 */
[----:B------:R-:W-:-:S02]  /*8840*/  @!P6 LEA.HI.X R175, R3, c[0x0][0x174], R4, 0x1, P0 ;  /* 0x00005d0003afea11 */ /* 0x000fc400000f0c04 */
[C---:B------:R-:W-:Y:S01]  /*8850*/  @!P3 LEA R32, P0, R3.reuse, c[0x0][0x170], 0x1 ;  /* 0x00005c000320ba11 */ /* 0x040fe200078008ff */
[----:B------:R-:W-:Y:S01]  /*8860*/  @P3 STS.128 [R248+0x16800], RZ ;  /* 0x016800fff8003388 */ /* 0x000fe20000000c00 */
[C-C-:B------:R-:W-:Y:S02]  /*8870*/  @!P5 LEA.HI.X R173, R3.reuse, c[0x0][0x174], R4.reuse, 0x1, P2 ;  /* 0x00005d0003adda11 */ /* 0x140fe400010f0c04 */
[C-C-:B------:R-:W-:Y:S01]  /*8880*/  @!P4 LEA.HI.X R35, R3.reuse, c[0x0][0x174], R4.reuse, 0x1, P1 ;  /* 0x00005d000323ca11 */ /* 0x140fe200008f0c04 */
[----:B------:R-:W-:Y:S01]  /*8890*/  @!PT LDS RZ, [RZ] ;  /* 0x00000000fffff984 */ /* 0x000fe20000000800 */
[----:B------:R-:W-:Y:S01]  /*88a0*/  @!PT LDS RZ, [RZ] ;  /* 0x00000000fffff984 */ /* 0x000fe20000000800 */
[----:B------:R-:W-:Y:S01]  /*88b0*/  @!PT LDS RZ, [RZ] ;  /* 0x00000000fffff984 */ /* 0x000fe20000000800 */
[----:B------:R1:W-:Y:S01]  /*88c0*/  @!P3 LDGSTS.E.BYPASS.LTC128B.128 [R248+0x16800], [R16.64+0x180] ;  /* 0x1680018010f8bfae */ /* 0x0003e2000b901d50 */
[----:B------:R-:W-:-:S03]  /*88d0*/  @!P3 LEA.HI.X R33, R3, c[0x0][0x174], R4, 0x1, P0 ;  /* 0x00005d000321ba11 */ /* 0x000fc600000f0c04 */
        /* <DEDUP_REMOVED lines=42> */
[----:B----4-:R-:W4:Y:S04]  /*8b80*/  LDSM.16.M88.4 R20, [R213+0x9000] ;  /* 0x00900000d514783b */ /* 0x010f280000000200 */
[----:B------:R-:W4:Y:S04]  /*8b90*/  LDSM.16.M88.4 R28, [R213+0x8800] ;  /* 0x00880000d51c783b */ /* 0x000f280000000200 */
[----:B------:R-:W4:Y:S04]  /*8ba0*/  LDSM.16.M88.4 R216, [R213+0x9800] ;  /* 0x00980000d5d8783b */ /* 0x000f280000000200 */
[----:B------:R-:W-:Y:S04]  /*8bb0*/  LDSM.16.M88.4 R176, [R212] ;  /* 0x00000000d4b0783b */ /* 0x000fe80000000200 */
[----:B---3--:R-:W3:Y:S04]  /*8bc0*/  LDSM.16.M88.4 R4, [R211] ;  /* 0x00000000d304783b */ /* 0x008ee80000000200 */
[----:B--2---:R-:W2:Y:S04]  /*8bd0*/  LDSM.16.M88.4 R8, [R202] ;  /* 0x00000000ca08783b */ /* 0x004ea80000000200 */
[----:B------:R-:W2:Y:S04]  /*8be0*/  LDSM.16.M88.4 R180, [R203] ;  /* 0x00000000cbb4783b */ /* 0x000ea80000000200 */
[----:B------:R-:W2:Y:S04]  /*8bf0*/  LDSM.16.M88.4 R184, [R201] ;  /* 0x00000000c9b8783b */ /* 0x000ea80000000200 */
[----:B------:R-:W-:Y:S01]  /*8c00*/  LDSM.16.M88.4 R220, [R207+0x9800] ;  /* 0x00980000cfdc783b */ /* 0x000fe20000000200 */
[C---:B-1----:R-:W-:Y:S03]  /*8c10*/  HMMA.16816.F32 R172, R12.reuse, R168, RZ ;  /* 0x000000a80cac723c */ /* 0x042fe600000018ff */
[----:B------:R-:W1:Y:S04]  /*8c20*/  S2R R3, SR_TID.X ;  /* 0x0000000000037919 */ /* 0x000e680000002100 */
[----:B------:R-:W0:Y:S01]  /*8c30*/  LDGDEPBAR ;  /* 0x00000000000079af */ /* 0x000e220000000000 */
[C---:B----4-:R-:W-:Y:S08]  /*8c40*/  HMMA.16816.F32 R24, R12.reuse, R20, RZ ;  /* 0x000000140c18723c */ /* 0x050ff000000018ff */
[C---:B------:R-:W-:Y:S08]  /*8c50*/  HMMA.16816.F32 R168, R12.reuse, R170, RZ ;  /* 0x000000aa0ca8723c */ /* 0x040ff000000018ff */
[C---:B------:R-:W-:Y:S08]  /*8c60*/  HMMA.16816.F32 R20, R12.reuse, R22, RZ ;  /* 0x000000160c14723c */ /* 0x040ff000000018ff */
[C---:B------:R-:W-:Y:S08]  /*8c70*/  HMMA.16816.F32 R32, R12.reuse, R28, RZ ;  /* 0x0000001c0c20723c */ /* 0x040ff000000018ff */
[C---:B------:R-:W-:Y:S08]  /*8c80*/  HMMA.16816.F32 R28, R12.reuse, R30, RZ ;  /* 0x0000001e0c1c723c */ /* 0x040ff000000018ff */
[C---:B------:R-:W-:Y:S08]  /*8c90*/  HMMA.16816.F32 R16, R12.reuse, R216, RZ ;  /* 0x000000d80c10723c */ /* 0x040ff000000018ff */
[----:B------:R-:W-:Y:S01]  /*8ca0*/  HMMA.16816.F32 R12, R12, R218, RZ ;  /* 0x000000da0c0c723c */ /* 0x000fe200000018ff */
[----:B------:R-:W-:Y:S07]  /*8cb0*/  LDSM.16.M88.4 R216, [R210] ;  /* 0x00000000d2d8783b */ /* 0x000fee0000000200 */
[C---:B---3--:R-:W-:Y:S08]  /*8cc0*/  HMMA.16816.F32 R172, R176.reuse, R4, R172 ;  /* 0x00000004b0ac723c */ /* 0x048ff000000018ac */
[C---:B------:R-:W-:Y:S01]  /*8cd0*/  HMMA.16816.F32 R168, R176.reuse, R6, R168 ;  /* 0x00000006b0a8723c */ /* 0x040fe200000018a8 */
[----:B------:R-:W3:Y:S07]  /*8ce0*/  LDSM.16.M88.4 R4, [R207+0x8000] ;  /* 0x00800000cf04783b */ /* 0x000eee0000000200 */
[C---:B--2---:R-:W-:Y:S08]  /*8cf0*/  HMMA.16816.F32 R24, R176.reuse, R8, R24 ;  /* 0x00000008b018723c */ /* 0x044ff00000001818 */
[C---:B------:R-:W-:Y:S01]  /*8d00*/  HMMA.16816.F32 R20, R176.reuse, R10, R20 ;  /* 0x0000000ab014723c */ /* 0x040fe20000001814 */
[----:B------:R-:W2:Y:S07]  /*8d10*/  LDSM.16.M88.4 R8, [R207+0x9000] ;  /* 0x00900000cf08783b */ /* 0x000eae0000000200 */
[C---:B------:R-:W-:Y:S08]  /*8d20*/  HMMA.16816.F32 R32, R176.reuse, R180, R32 ;  /* 0x000000b4b020723c */ /* 0x040ff00000001820 */
[C---:B------:R-:W-:Y:S01]  /*8d30*/  HMMA.16816.F32 R28, R176.reuse, R182, R28 ;  /* 0x000000b6b01c723c */ /* 0x040fe2000000181c */
[----:B------:R-:W4:Y:S07]  /*8d40*/  LDSM.16.M88.4 R180, [R207+0x8800] ;  /* 0x00880000cfb4783b */ /* 0x000f2e0000000200 */
[C---:B------:R-:W-:Y:S08]  /*8d50*/  HMMA.16816.F32 R16, R176.reuse, R184, R16 ;  /* 0x000000b8b010723c */ /* 0x040ff00000001810 */
[----:B------:R-:W-:Y:S01]  /*8d60*/  HMMA.16816.F32 R12, R176, R186, R12 ;  /* 0x000000bab00c723c */ /* 0x000fe2000000180c */
[----:B------:R-:W-:Y:S04]  /*8d70*/  LDSM.16.M88.4 R176, [R200] ;  /* 0x00000000c8b0783b */ /* 0x000fe80000000200 */
[----:B------:R-:W-:Y:S03]  /*8d80*/  LDSM.16.M88.4 R184, [R200+0x800] ;  /* 0x00080000c8b8783b */ /* 0x000fe60000000200 */
[C---:B---3--:R-:W-:Y:S08]  /*8d90*/  HMMA.16816.F32 R172, R216.reuse, R4, R172 ;  /* 0x00000004d8ac723c */ /* 0x048ff000000018ac */
[C---:B------:R-:W-:Y:S01]  /*8da0*/  HMMA.16816.F32 R168, R216.reuse, R6, R168 ;  /* 0x00000006d8a8723c */ /* 0x040fe200000018a8 */
[----:B------:R-:W3:Y:S07]  /*8db0*/  LDSM.16.M88.4 R4, [R209] ;  /* 0x00000000d104783b */ /* 0x000eee0000000200 */
[C---:B--2---:R-:W-:Y:S08]  /*8dc0*/  HMMA.16816.F32 R24, R216.reuse, R8, R24 ;  /* 0x00000008d818723c */ /* 0x044ff00000001818 */
[C---:B------:R-:W-:Y:S01]  /*8dd0*/  HMMA.16816.F32 R20, R216.reuse, R10, R20 ;  /* 0x0000000ad814723c */ /* 0x040fe20000001814 */
[----:B------:R-:W2:Y:S07]  /*8de0*/  LDSM.16.M88.4 R8, [R200+0x1000] ;  /* 0x00100000c808783b */ /* 0x000eae0000000200 */
[C---:B----4-:R-:W-:Y:S08]  /*8df0*/  HMMA.16816.F32 R32, R216.reuse, R180, R32 ;  /* 0x000000b4d820723c */ /* 0x050ff00000001820 */
[C---:B------:R-:W-:Y:S01]  /*8e00*/  HMMA.16816.F32 R28, R216.reuse, R182, R28 ;  /* 0x000000b6d81c723c */ /* 0x040fe2000000181c */
[----:B------:R-:W4:Y:S07]  /*8e10*/  LDSM.16.M88.4 R180, [R200+0x1800] ;  /* 0x00180000c8b4783b */ /* 0x000f2e0000000200 */
[C---:B------:R-:W-:Y:S08]  /*8e20*/  HMMA.16816.F32 R16, R216.reuse, R220, R16 ;  /* 0x000000dcd810723c */ /* 0x040ff00000001810 */
[----:B------:R-:W-:Y:S01]  /*8e30*/  HMMA.16816.F32 R12, R216, R222, R12 ;  /* 0x000000ded80c723c */ /* 0x000fe2000000180c */
[----:B------:R-:W-:Y:S04]  /*8e40*/  LDSM.16.M88.4 R220, [R213+0xa000] ;  /* 0x00a00000d5dc783b */ /* 0x000fe80000000200 */
[----:B------:R-:W-:Y:S03]  /*8e50*/  LDSM.16.M88.4 R216, [R213+0xa800] ;  /* 0x00a80000d5d8783b */ /* 0x000fe60000000200 */
        /* <DEDUP_REMOVED lines=8> */
[----:B------:R-:W1:Y:S07]  /*8ee0*/  LDSM.16.M88.4 R184, [R213+0xb800] ;  /* 0x00b80000d5b8783b */ /* 0x000e6e0000000200 */
[C---:B----4-:R-:W-:Y:S08]  /*8ef0*/  HMMA.16816.F32 R16, R4.reuse, R180, R16 ;  /* 0x000000b40410723c */ /* 0x050ff00000001810 */
[----:B------:R-:W-:Y:S01]  /*8f00*/  HMMA.16816.F32 R12, R4, R182, R12 ;  /* 0x000000b6040c723c */ /* 0x000fe2000000180c */
[----:B------:R-:W-:Y:S04]  /*8f10*/  LDSM.16.M88.4 R180, [R212+0x2000] ;  /* 0x00200000d4b4783b */ /* 0x000fe80000000200 */
[----:B------:R-:W4:Y:S03]  /*8f20*/  LDSM.16.M88.4 R4, [R199] ;  /* 0x00000000c704783b */ /* 0x000f260000000200 */
[C---:B---3--:R-:W-:Y:S08]  /*8f30*/  HMMA.16816.F32 R172, R176.reuse, R220, R172 ;  /* 0x000000dcb0ac723c */ /* 0x048ff000000018ac */
[C---:B------:R-:W-:Y:S01]  /*8f40*/  HMMA.16816.F32 R168, R176.reuse, R222, R168 ;  /* 0x000000deb0a8723c */ /* 0x040fe200000018a8 */
[----:B------:R-:W-:Y:S07]  /*8f50*/  LDSM.16.M88.4 R220, [R198] ;  /* 0x00000000c6dc783b */ /* 0x000fee0000000200 */
[C---:B--2---:R-:W-:Y:S08]  /*8f60*/  HMMA.16816.F32 R24, R176.reuse, R8, R24 ;  /* 0x00000008b018723c */ /* 0x044ff00000001818 */
[C---:B------:R-:W-:Y:S01]  /*8f70*/  HMMA.16816.F32 R20, R176.reuse, R10, R20 ;  /* 0x0000000ab014723c */ /* 0x040fe20000001814 */
[----:B------:R-:W2:Y:S07]  /*8f80*/  LDSM.16.M88.4 R8, [R197] ;  /* 0x00000000c508783b */ /* 0x000eae0000000200 */
[C---:B------:R-:W-:Y:S08]  /*8f90*/  HMMA.16816.F32 R32, R176.reuse, R216, R32 ;  /* 0x000000d8b020723c */ /* 0x040ff00000001820 */
[C---:B------:R-:W-:Y:S01]  /*8fa0*/  HMMA.16816.F32 R28, R176.reuse, R218, R28 ;  /* 0x000000dab01c723c */ /* 0x040fe2000000181c */
[----:B------:R-:W-:Y:S07]  /*8fb0*/  LDSM.16.M88.4 R216, [R207+0xa800] ;  /* 0x00a80000cfd8783b */ /* 0x000fee0000000200 */
[C---:B-1----:R-:W-:Y:S08]  /*8fc0*/  HMMA.16816.F32 R16, R176.reuse, R184, R16 ;  /* 0x000000b8b010723c */ /* 0x042ff00000001810 */
[----:B------:R-:W-:Y:S01]  /*8fd0*/  HMMA.16816.F32 R12, R176, R186, R12 ;  /* 0x000000bab00c723c */ /* 0x000fe2000000180c */
[----:B------:R-:W1:Y:S04]  /*8fe0*/  LDSM.16.M88.4 R184, [R196] ;  /* 0x00000000c4b8783b */ /* 0x000e680000000200 */
        /* <DEDUP_REMOVED lines=12> */
[----:B------:R-:W1:Y:S04]  /*90b0*/  LDSM.16.M88.4 R184, [R207+0xb800] ;  /* 0x00b80000cfb8783b */ /* 0x000e680000000200 */
        /* <DEDUP_REMOVED lines=10> */
[C---:B-1----:R-:W-:Y:S08]  /*9160*/  HMMA.16816.F32 R16, R176.reuse, R184, R16 ;  /* 0x000000b8b010723c */ /* 0x042ff00000001810 */
[----:B------:R-:W-:Y:S01]  /*9170*/  HMMA.16816.F32 R12, R176, R186, R12 ;  /* 0x000000bab00c723c */ /* 0x000fe2000000180c */
[----:B------:R-:W-:Y:S04]  /*9180*/  LDSM.16.M88.4 R176, [R214+0x4000] ;  /* 0x00400000d6b0783b */ /* 0x000fe80000000200 */
[----:B------:R-:W-:Y:S03]  /*9190*/  LDSM.16.M88.4 R184, [R213+0xc800] ;  /* 0x00c80000d5b8783b */ /* 0x000fe60000000200 */
[C---:B---3--:R-:W-:Y:S08]  /*91a0*/  HMMA.16816.F32 R172, R180.reuse, R4, R172 ;  /* 0x00000004b4ac723c */ /* 0x048ff000000018ac */
[C---:B------:R-:W-:Y:S01]  /*91b0*/  HMMA.16816.F32 R168, R180.reuse, R6, R168 ;  /* 0x00000006b4a8723c */ /* 0x040fe200000018a8 */
[----:B------:R-:W1:Y:S07]  /*91c0*/  LDSM.16.M88.4 R4, [R213+0xc000] ;  /* 0x00c00000d504783b */ /* 0x000e6e0000000200 */
[C---:B--2---:R-:W-:Y:S08]  /*91d0*/  HMMA.16816.F32 R24, R180.reuse, R8, R24 ;  /* 0x00000008b418723c */ /* 0x044ff00000001818 */
[C---:B------:R-:W-:Y:S01]  /*91e0*/  HMMA.16816.F32 R20, R180.reuse, R10, R20 ;  /* 0x0000000ab414723c */ /* 0x040fe20000001814 */
[----:B------:R-:W2:Y:S07]  /*91f0*/  LDSM.16.M88.4 R8, [R213+0xd000] ;  /* 0x00d00000d508783b */ /* 0x000eae0000000200 */
[C---:B------:R-:W-:Y:S08]  /*9200*/  HMMA.16816.F32 R32, R180.reuse, R220, R32 ;  /* 0x000000dcb420723c */ /* 0x040ff00000001820 */
[C---:B------:R-:W-:Y:S01]  /*9210*/  HMMA.16816.F32 R28, R180.reuse, R222, R28 ;  /* 0x000000deb41c723c */ /* 0x040fe2000000181c */
[----:B------:R-:W-:Y:S07]  /*9220*/  LDSM.16.M88.4 R220, [R194] ;  /* 0x00000000c2dc783b */ /* 0x000fee0000000200 */
[C---:B----4-:R-:W-:Y:S08]  /*9230*/  HMMA.16816.F32 R16, R180.reuse, R216, R16 ;  /* 0x000000d8b410723c */ /* 0x050ff00000001810 */
[----:B------:R-:W-:Y:S01]  /*9240*/  HMMA.16816.F32 R12, R180, R218, R12 ;  /* 0x000000dab40c723c */ /* 0x000fe2000000180c */
[----:B------:R-:W3:Y:S04]  /*9250*/  LDSM.16.M88.4 R216, [R213+0xd800] ;  /* 0x00d80000d5d8783b */ /* 0x000ee80000000200 */
[----:B------:R-:W-:Y:S03]  /*9260*/  LDSM.16.M88.4 R180, [R212+0x4000] ;  /* 0x00400000d4b4783b */ /* 0x000fe60000000200 */
[C---:B-1----:R-:W-:Y:S08]  /*9270*/  HMMA.16816.F32 R172, R176.reuse, R4, R172 ;  /* 0x00000004b0ac723c */ /* 0x042ff000000018ac */
[C---:B------:R-:W-:Y:S01]  /*9280*/  HMMA.16816.F32 R168, R176.reuse, R6, R168 ;  /* 0x00000006b0a8723c */ /* 0x040fe200000018a8 */
[----:B------:R-:W1:Y:S07]  /*9290*/  LDSM.16.M88.4 R4, [R195] ;  /* 0x00000000c304783b */ /* 0x000e6e0000000200 */
[C---:B--2---:R-:W-:Y:S08]  /*92a0*/  HMMA.16816.F32 R24, R176.reuse, R8, R24 ;  /* 0x00000008b018723c */ /* 0x044ff00000001818 */
[C---:B------:R-:W-:Y:S01]  /*92b0*/  HMMA.16816.F32 R20, R176.reuse, R10, R20 ;  /* 0x0000000ab014723c */ /* 0x040fe20000001814 */
[----:B------:R-:W2:Y:S07]  /*92c0*/  LDSM.16.M88.4 R8, [R193] ;  /* 0x00000000c108783b */ /* 0x000eae0000000200 */
[C---:B------:R-:W-:Y:S08]  /*92d0*/  HMMA.16816.F32 R32, R176.reuse, R184, R32 ;  /* 0x000000b8b020723c */ /* 0x040ff00000001820 */
[C---:B------:R-:W-:Y:S01]  /*92e0*/  HMMA.16816.F32 R28, R176.reuse, R186, R28 ;  /* 0x000000bab01c723c */ /* 0x040fe2000000181c */
[----:B------:R-:W4:Y:S07]  /*92f0*/  LDSM.16.M88.4 R184, [R192] ;  /* 0x00000000c0b8783b */ /* 0x000f2e0000000200 */
[C---:B---3--:R-:W-:Y:S08]  /*9300*/  HMMA.16816.F32 R16, R176.reuse, R216, R16 ;  /* 0x000000d8b010723c */ /* 0x048ff00000001810 */
        /* <DEDUP_REMOVED lines=8> */
[----:B------:R-:W-:Y:S07]  /*9390*/  LDSM.16.M88.4 R220, [R207+0xd800] ;  /* 0x00d80000cfdc783b */ /* 0x000fee0000000200 */
[C---:B--2---:R-:W-:Y:S08]  /*93a0*/  HMMA.16816.F32 R24, R180.reuse, R8, R24 ;  /* 0x00000008b418723c */ /* 0x044ff00000001818 */
[C---:B------:R-:W-:Y:S01]  /*93b0*/  HMMA.16816.F32 R20, R180.reuse, R10, R20 ;  /* 0x0000000ab414723c */ /* 0x040fe20000001814 */
[----:B------:R-:W2:Y:S07]  /*93c0*/  LDSM.16.M88.4 R8, [R207+0xd000] ;  /* 0x00d00000cf08783b */ /* 0x000eae0000000200 */
[C---:B----4-:R-:W-:Y:S08]  /*93d0*/  HMMA.16816.F32 R16, R180.reuse, R184, R16 ;  /* 0x000000b8b410723c */ /* 0x050ff00000001810 */
        /* <DEDUP_REMOVED lines=29> */
[C---:B----4-:R-:W-:Y:S08]  /*95b0*/  HMMA.16816.F32 R172, R220.reuse, R216, R172 ;  /* 0x000000d8dcac723c */ /* 0x050ff000000018ac */
        /* <DEDUP_REMOVED lines=8> */
[C---:B---3--:R-:W-:Y:S08]  /*9640*/  HMMA.16816.F32 R16, R220.reuse, R176, R16 ;  /* 0x000000b0dc10723c */ /* 0x048ff00000001810 */
[----:B------:R-:W-:Y:S01]  /*9650*/  HMMA.16816.F32 R12, R220, R178, R12 ;  /* 0x000000b2dc0c723c */ /* 0x000fe2000000180c */
[----:B-----5:R-:W3:Y:S04]  /*9660*/  LDSM.16.M88.4 R176, [R189] ;  /* 0x00000000bdb0783b */ /* 0x020ee80000000200 */
[----:B------:R-:W3:Y:S03]  /*9670*/  LDSM.16.M88.4 R220, [R188] ;  /* 0x00000000bcdc783b */ /* 0x000ee60000000200 */
[C---:B--2---:R-:W-:Y:S08]  /*9680*/  HMMA.16816.F32 R172, R8.reuse, R4, R172 ;  /* 0x0000000408ac723c */ /* 0x044ff000000018ac */
[C---:B------:R-:W-:Y:S01]  /*9690*/  HMMA.16816.F32 R168, R8.reuse, R6, R168 ;  /* 0x0000000608a8723c */ /* 0x040fe200000018a8 */
[----:B------:R-:W2:Y:S07]  /*96a0*/  LDSM.16.M88.4 R4, [R207+0xe800] ;  /* 0x00e80000cf04783b */ /* 0x000eae0000000200 */
[C---:B-1----:R-:W-:Y:S08]  /*96b0*/  HMMA.16816.F32 R32, R8.reuse, R184, R32 ;  /* 0x000000b80820723c */ /* 0x042ff00000001820 */
[----:B------:R-:W-:Y:S01]  /*96c0*/  HMMA.16816.F32 R28, R8, R186, R28 ;  /* 0x000000ba081c723c */ /* 0x000fe2000000181c */
[----:B------:R-:W1:Y:S07]  /*96d0*/  LDSM.16.M88.4 R184, [R207+0xf800] ;  /* 0x00f80000cfb8783b */ /* 0x000e6e0000000200 */
[----:B----4-:R-:W-:Y:S08]  /*96e0*/  HMMA.16816.F32 R172, R216, R180, R172 ;  /* 0x000000b4d8ac723c */ /* 0x010ff000000018ac */
[C---:B---3--:R-:W-:Y:S08]  /*96f0*/  HMMA.16816.F32 R24, R8.reuse, R176, R24 ;  /* 0x000000b00818723c */ /* 0x048ff00000001818 */
[C---:B------:R-:W-:Y:S01]  /*9700*/  HMMA.16816.F32 R20, R8.reuse, R178, R20 ;  /* 0x000000b20814723c */ /* 0x040fe20000001814 */
[----:B------:R-:W-:Y:S07]  /*9710*/  LDSM.16.M88.4 R176, [R209+0x6000] ;  /* 0x00600000d1b0783b */ /* 0x000fee0000000200 */
[C---:B------:R-:W-:Y:S08]  /*9720*/  HMMA.16816.F32 R16, R8.reuse, R220, R16 ;  /* 0x000000dc0810723c */ /* 0x040ff00000001810 */
[----:B------:R-:W-:Y:S01]  /*9730*/  HMMA.16816.F32 R12, R8, R222, R12 ;  /* 0x000000de080c723c */ /* 0x000fe2000000180c */
[----:B------:R-:W3:Y:S04]  /*9740*/  LDSM.16.M88.4 R8, [R200+0x6000] ;  /* 0x00600000c808783b */ /* 0x000ee80000000200 */
[----:B------:R-:W4:Y:S03]  /*9750*/  LDSM.16.M88.4 R220, [R207+0xf000] ;  /* 0x00f00000cfdc783b */ /* 0x000f260000000200 */
[C---:B--2---:R-:W-:Y:S08]  /*9760*/  HMMA.16816.F32 R32, R216.reuse, R4, R32 ;  /* 0x00000004d820723c */ /* 0x044ff00000001820 */
[C---:B------:R-:W-:Y:S01]  /*9770*/  HMMA.16816.F32 R28, R216.reuse, R6, R28 ;  /* 0x00000006d81c723c */ /* 0x040fe2000000181c */
[----:B------:R-:W2:Y:S07]  /*9780*/  LDSM.16.M88.4 R4, [R200+0x6800] ;  /* 0x00680000c804783b */ /* 0x000eae0000000200 */
[C---:B------:R-:W-:Y:S01]  /*9790*/  HMMA.16816.F32 R168, R216.reuse, R182, R168 ;  /* 0x000000b6d8a8723c */ /* 0x040fe200000018a8 */
[----:B------:R-:W2:Y:S07]  /*97a0*/  LDSM.16.M88.4 R180, [R200+0x7000] ;  /* 0x00700000c8b4783b */ /* 0x000eae0000000200 */
[C---:B-1----:R-:W-:Y:S08]  /*97b0*/  HMMA.16816.F32 R16, R216.reuse, R184, R16 ;  /* 0x000000b8d810723c */ /* 0x042ff00000001810 */
[----:B------:R-:W-:Y:S08]  /*97c0*/  HMMA.16816.F32 R12, R216, R186, R12 ;  /* 0x000000bad80c723c */ /* 0x000ff0000000180c */
[C---:B---3--:R-:W-:Y:S07]  /*97d0*/  HMMA.16816.F32 R172, R176.reuse, R8, R172 ;  /* 0x00000008b0ac723c */ /* 0x048fee00000018ac */
[----:B------:R-:W-:Y:S01]  /*97e0*/  IMAD.SHL.U32 R8, R3, 0x2, RZ ;  /* 0x0000000203087824 */ /* 0x000fe200078e00ff */
[----:B------:R-:W-:Y:S01]  /*97f0*/  HMMA.16816.F32 R168, R176, R10, R168 ;  /* 0x0000000ab0a8723c */ /* 0x000fe200000018a8 */
[----:B------:R-:W-:-:S03]  /*9800*/  IMAD.U32 R3, RZ, RZ, UR22 ;  /* 0x00000016ff037e24 */ /* 0x000fc6000f8e00ff */
[----:B------:R-:W-:-:S04]  /*9810*/  LOP3.LUT R8, R8, 0x6, RZ, 0xc0, !PT ;  /* 0x0000000608087812 */ /* 0x000fc800078ec0ff */
[----:B----4-:R-:W-:Y:S01]  /*9820*/  HMMA.16816.F32 R24, R216, R220, R24 ;  /* 0x000000dcd818723c */ /* 0x010fe20000001818 */
[----:B------:R-:W-:Y:S02]  /*9830*/  IMAD R3, R3, 0x40, R8 ;  /* 0x0000004003037824 */ /* 0x000fe400078e0208 */
[----:B------:R-:W1:Y:S01]  /*9840*/  LDSM.16.M88.4 R8, [R200+0x7800] ;  /* 0x00780000c808783b */ /* 0x000e620000000200 */
[----:B------:R-:W-:-:S04]  /*9850*/  DEPBAR.LE SB0, 0x0 ;  /* 0x000080000000791a */ /* 0x000fc80000000000 */
[----:B------:R-:W-:Y:S01]  /*9860*/  HMMA.16816.F32 R20, R216, R222, R20 ;  /* 0x000000ded814723c */ /* 0x000fe20000001814 */
[----:B------:R-:W-:-:S04]  /*9870*/  IADD3 R164, R3, 0x1, RZ ;  /* 0x0000000103a47810 */ /* 0x000fc80007ffe0ff */
[C---:B------:R-:W-:Y:S02]  /*9880*/  ISETP.GE.AND P2, PT, R164.reuse, R232, PT ;  /* 0x000000e8a400720c */ /* 0x040fe40003f46270 */
[----:B------:R-:W-:Y:S01]  /*9890*/  ISETP.GE.AND P1, PT, R164, R165, PT ;  /* 0x000000a5a400720c */ /* 0x000fe20003f26270 */
[----:B--2---:R-:W-:Y:S01]  /*98a0*/  HMMA.16816.F32 R32, R176, R4, R32 ;  /* 0x00000004b020723c */ /* 0x004fe20000001820 */
[----:B------:R-:W-:Y:S02]  /*98b0*/  FSEL R173, R173, -INF , !P2 ;  /* 0xff800000adad7808 */ /* 0x000fe40005000000 */
[----:B------:R-:W-:-:S04]  /*98c0*/  FSEL R175, R175, -INF , !P1 ;  /* 0xff800000afaf7808 */ /* 0x000fc80004800000 */
[C---:B------:R-:W-:Y:S01]  /*98d0*/  IADD3 R4, R3.reuse, 0x8, RZ ;  /* 0x0000000803047810 */ /* 0x040fe20007ffe0ff */
[C---:B------:R-:W-:Y:S01]  /*98e0*/  HMMA.16816.F32 R28, R176.reuse, R6, R28 ;  /* 0x00000006b01c723c */ /* 0x040fe2000000181c */
[C---:B------:R-:W-:Y:S01]  /*98f0*/  IADD3 R5, R3.reuse, 0x10, RZ ;  /* 0x0000001003057810 */ /* 0x040fe20007ffe0ff */
[----:B------:R-:W-:Y:S01]  /*9900*/  BAR.SYNC.DEFER_BLOCKING 0x0 ;  /* 0x0000000000007b1d */ /* 0x000fe20000010000 */
[C---:B------:R-:W-:Y:S02]  /*9910*/  ISETP.GE.AND P0, PT, R4.reuse, R232, PT ;  /* 0x000000e80400720c */ /* 0x040fe40003f06270 */
[----:B------:R-:W-:Y:S02]  /*9920*/  ISETP.GE.AND P2, PT, R4, R165, PT ;  /* 0x000000a50400720c */ /* 0x000fe40003f46270 */
[----:B------:R-:W-:Y:S01]  /*9930*/  IADD3 R4, R3, 0x9, RZ ;  /* 0x0000000903047810 */ /* 0x000fe20007ffe0ff */
[----:B------:R-:W-:Y:S01]  /*9940*/  HMMA.16816.F32 R24, R176, R180, R24 ;  /* 0x000000b4b018723c */ /* 0x000fe20000001818 */
[----:B------:R-:W-:-:S02]  /*9950*/  FSEL R246, R168, -INF , !P0 ;  /* 0xff800000a8f67808 */ /* 0x000fc40004000000 */
[C---:B------:R-:W-:Y:S02]  /*9960*/  ISETP.GE.AND P1, PT, R4.reuse, R232, PT ;  /* 0x000000e80400720c */ /* 0x040fe40003f26270 */
[----:B------:R-:W-:Y:S02]  /*9970*/  ISETP.GE.AND P0, PT, R4, R165, PT ;  /* 0x000000a50400720c */ /* 0x000fe40003f06270 */
[----:B------:R-:W-:Y:S01]  /*9980*/  IADD3 R4, R3, 0x11, RZ ;  /* 0x0000001103047810 */ /* 0x000fe20007ffe0ff */
[----:B------:R-:W-:Y:S01]  /*9990*/  HMMA.16816.F32 R20, R176, R182, R20 ;  /* 0x000000b6b014723c */ /* 0x000fe20000001814 */
[----:B------:R-:W-:Y:S02]  /*99a0*/  FSEL R219, R170, -INF , !P2 ;  /* 0xff800000aadb7808 */ /* 0x000fe40005000000 */
[----:B------:R-:W-:Y:S02]  /*99b0*/  FSEL R169, R169, -INF , !P1 ;  /* 0xff800000a9a97808 */ /* 0x000fe40004800000 */
[----:B------:R-:W-:-:S02]  /*99c0*/  FSEL R171, R171, -INF , !P0 ;  /* 0xff800000abab7808 */ /* 0x000fc40004000000 */
[CC--:B------:R-:W-:Y:S01]  /*99d0*/  ISETP.GE.AND P2, PT, R5.reuse, R232.reuse, PT ;  /* 0x000000e80500720c */ /* 0x0c0fe20003f46270 */
[C---:B-1----:R-:W-:Y:S01]  /*99e0*/  HMMA.16816.F32 R16, R176.reuse, R8, R16 ;  /* 0x00000008b010723c */ /* 0x042fe20000001810 */
[----:B------:R-:W-:Y:S02]  /*99f0*/  ISETP.GE.AND P1, PT, R5, R165, PT ;  /* 0x000000a50500720c */ /* 0x000fe40003f26270 */
[----:B------:R-:W-:Y:S02]  /*9a00*/  ISETP.GE.AND P0, PT, R4, R232, PT ;  /* 0x000000e80400720c */ /* 0x000fe40003f06270 */
[----:B------:R-:W-:Y:S02]  /*9a10*/  IADD3 R5, R3, 0x18, RZ ;  /* 0x0000001803057810 */ /* 0x000fe40007ffe0ff */
[----:B------:R-:W-:Y:S01]  /*9a20*/  FSEL R32, R32, -INF , !P2 ;  /* 0xff80000020207808 */ /* 0x000fe20005000000 */
[----:B------:R-:W-:Y:S01]  /*9a30*/  HMMA.16816.F32 R12, R176, R10, R12 ;  /* 0x0000000ab00c723c */ /* 0x000fe2000000180c */
        /* <DEDUP_REMOVED lines=45> */
[----:B------:R-:W-:Y:S02]  /*9d10*/  ISETP.GE.AND P0, PT, R4, R232, PT ;  /* 0x000000e80400720c */ /* 0x000fe40003f06270 */
[----:B------:R-:W-:Y:S02]  /*9d20*/  FSEL R17, R17, -INF , !P2 ;  /* 0xff80000011117808 */ /* 0x000fe40005000000 */
[----:B------:R-:W-:Y:S02]  /*9d30*/  FSEL R245, R13, -INF , !P0 ;  /* 0xff8000000df57808 */ /* 0x000fe40004000000 */
[----:B------:R-:W-:-:S02]  /*9d40*/  PLOP3.LUT P0, PT, PT, PT, UP0, 0x80, 0x0 ;  /* 0x000000000000781c */ /* 0x000fc40003f0f008 */
[----:B------:R-:W-:Y:S02]  /*9d50*/  FSEL R19, R19, -INF , !P1 ;  /* 0xff80000013137808 */ /* 0x000fe40004800000 */
[-C--:B------:R-:W-:Y:S02]  /*9d60*/  ISETP.GE.AND P2, PT, R6, R165.reuse, PT ;  /* 0x000000a50600720c */ /* 0x080fe40003f46270 */
[C---:B------:R-:W-:Y:S02]  /*9d70*/  ISETP.GE.AND P1, PT, R3.reuse, R232, PT ;  /* 0x000000e80300720c */ /* 0x040fe40003f26270 */
[----:B------:R-:W-:Y:S02]  /*9d80*/  FSEL R233, R14, -INF , !P2 ;  /* 0xff8000000ee97808 */ /* 0x000fe40005000000 */
[----:B------:R-:W-:Y:S02]  /*9d90*/  FSEL R223, R172, -INF , !P1 ;  /* 0xff800000acdf7808 */ /* 0x000fe40004800000 */
[----:B------:R-:W-:-:S02]  /*9da0*/  ISETP.GE.AND P2, PT, R3, R165, PT ;  /* 0x000000a50300720c */ /* 0x000fc40003f46270 */
[----:B------:R-:W-:Y:S02]  /*9db0*/  ISETP.GE.AND P1, PT, R4, R165, PT ;  /* 0x000000a50400720c */ /* 0x000fe40003f26270 */
[----:B------:R-:W-:Y:S02]  /*9dc0*/  FSEL R13, R174, -INF , !P2 ;  /* 0xff800000ae0d7808 */ /* 0x000fe40005000000 */
[----:B------:R-:W-:Y:S01]  /*9dd0*/  FSEL R15, R15, -INF , !P1 ;  /* 0xff8000000f0f7808 */ /* 0x000fe20004800000 */
[----:B------:R-:W-:Y:S05]  /*9de0*/  @!P0 BRA `(.L_x_492) ;  /* 0x0000089000008947 */ /* 0x000fea0003800000 */
[----:B------:R-:W2:Y:S01]  /*9df0*/  LDL.64 R238, [R1+0x8] ;  /* 0x0000080001ee7983 */ /* 0x000ea20000100a00 */
[----:B------:R-:W-:-:S03]  /*9e00*/  ULDC.64 UR4, c[0x0][0x198] ;  /* 0x0000660000047ab9 */ /* 0x000fc60000000a00 */
[----:B------:R-:W3:Y:S01]  /*9e10*/  LDL.64 R242, [R1] ;  /* 0x0000000001f27983 */ /* 0x000ee20000100a00 */
[----:B------:R-:W-:Y:S01]  /*9e20*/  UMOV UR23, 0x6 ;  /* 0x0000000600177882 */ /* 0x000fe20000000000 */
[----:B------:R-:W-:Y:S01]  /*9e30*/  BSSY B0, `(.L_x_493) ;  /* 0x0000083000007945 */ /* 0x000fe20003800000 */
[----:B------:R-:W-:Y:S01]  /*9e40*/  USHF.L.U32 UR27, UR4, 0x6, URZ ;  /* 0x00000006041b7899 */ /* 0x000fe2000800063f */
[----:B------:R1:W-:Y:S01]  /*9e50*/  @P6 STS.128 [R248+0x8000], RZ ;  /* 0x008000fff8006388 */ /* 0x0003e20000000c00 */
[----:B------:R-:W-:Y:S02]  /*9e60*/  UIADD3 UR29, UR8, -0x3, URZ ;  /* 0xfffffffd081d7890 */ /* 0x000fe4000fffe03f */
[----:B------:R-:W-:Y:S02]  /*9e70*/  USHF.L.U64.HI UR5, UR4, UR23, UR5 ;  /* 0x0000001704057299 */ /* 0x000fe40008010205 */
[----:B------:R-:W-:Y:S01]  /*9e80*/  USHF.R.S32.HI UR4, URZ, 0x1f, UR29 ;  /* 0x0000001f3f047899 */ /* 0x000fe2000801141d */
[----:B------:R-:W-:Y:S01]  /*9e90*/  IMAD.U32 R3, RZ, RZ, UR27 ;  /* 0x0000001bff037e24 */ /* 0x000fe2000f8e00ff */
[----:B------:R-:W-:-:S04]  /*9ea0*/  UIMAD UR5, UR5, UR29, URZ ;  /* 0x0000001d050572a4 */ /* 0x000fc8000f8e023f */
[----:B------:R-:W-:Y:S01]  /*9eb0*/  UIMAD UR4, UR4, UR27, UR5 ;  /* 0x0000001b040472a4 */ /* 0x000fe2000f8e0205 */
[----:B--2---:R-:W-:Y:S02]  /*9ec0*/  IMAD.MOV.U32 R29, RZ, RZ, R239 ;  /* 0x000000ffff1d7224 */ /* 0x004fe400078e00ef */
[----:B---3--:R-:W-:-:S04]  /*9ed0*/  IMAD.MOV.U32 R28, RZ, RZ, R242 ;  /* 0x000000ffff1c7224 */ /* 0x008fc800078e00f2 */
[----:B------:R-:W-:-:S05]  /*9ee0*/  IMAD.WIDE.U32 R28, R3, UR29, R28 ;  /* 0x0000001d031c7c25 */ /* 0x000fca000f8e001c */
[----:B------:R-:W-:Y:S02]  /*9ef0*/  IADD3 R4, R29, UR4, RZ ;  /* 0x000000041d047c10 */ /* 0x000fe4000fffe0ff */
[C---:B------:R-:W-:Y:S02]  /*9f00*/  @!P6 LEA R176, P2, R28.reuse, c[0x0][0x168], 0x1 ;  /* 0x00005a001cb0ea11 */ /* 0x040fe400078408ff */
        /* <DEDUP_REMOVED lines=45> */
[----:B------:R3:W-:Y:S01]  /*a1e0*/  @!P5 LDGSTS.E.BYPASS.LTC128B.128 [R248+0xa800], [R186.64+0x80] ;  /* 0x0a800080baf8dfae */ /* 0x0007e2000b901d50 */
[----:B----4-:R-:W-:-:S03]  /*a1f0*/  IADD3 R21, P2, R3, UR6, RZ ;  /* 0x0000000603157c10 */ /* 0x010fc6000ff5e0ff */
[----:B------:R4:W-:Y:S01]  /*a200*/  @P4 STS.128 [R248+0xc800], RZ ;  /* 0x00c800fff8004388 */ /* 0x0009e20000000c00 */
[----:B------:R-:W-:-:S03]  /*a210*/  IADD3.X R4, R4, UR7, RZ, P2, !PT ;  /* 0x0000000704047c10 */ /* 0x000fc600097fe4ff */
[----:B------:R-:W-:Y:S01]  /*a220*/  @!PT LDS RZ, [RZ] ;  /* 0x00000000fffff984 */ /* 0x000fe20000000800 */
[----:B------:R-:W-:Y:S01]  /*a230*/  @!PT LDS RZ, [RZ] ;  /* 0x00000000fffff984 */ /* 0x000fe20000000800 */
[----:B------:R-:W-:Y:S01]  /*a240*/  @!PT LDS RZ, [RZ] ;  /* 0x00000000fffff984 */ /* 0x000fe20000000800 */
[----:B------:R4:W-:Y:S01]  /*a250*/  @!P4 LDGSTS.E.BYPASS.LTC128B.128 [R248+0xc800], [R178.64+0x100] ;  /* 0x0c800100b2f8cfae */ /* 0x0009e2000b901d50 */
[----:B--2---:R-:W-:-:S03]  /*a260*/  @!P6 LEA R176, P2, R21, c[0x0][0x168], 0x1 ;  /* 0x00005a0015b0ea11 */ /* 0x004fc600078408ff */
[----:B------:R2:W-:Y:S01]  /*a270*/  @P3 STS.128 [R248+0xe800], RZ ;  /* 0x00e800fff8003388 */ /* 0x0005e20000000c00 */
[C---:B------:R-:W-:Y:S02]  /*a280*/  @!P6 LEA.HI.X R177, R21.reuse, c[0x0][0x16c], R4, 0x1, P2 ;  /* 0x00005b0015b1ea11 */ /* 0x040fe400010f0c04 */
[C---:B-----5:R-:W-:Y:S01]  /*a290*/  @!P4 LEA R22, P2, R21.reuse, c[0x0][0x168], 0x1 ;  /* 0x00005a001516ca11 */ /* 0x060fe200078408ff */
[----:B------:R-:W-:Y:S01]  /*a2a0*/  @!PT LDS RZ, [RZ] ;  /* 0x00000000fffff984 */ /* 0x000fe20000000800 */
[----:B------:R-:W-:Y:S01]  /*a2b0*/  @!PT LDS RZ, [RZ] ;  /* 0x00000000fffff984 */ /* 0x000fe20000000800 */
[----:B------:R-:W-:Y:S01]  /*a2c0*/  @!PT LDS RZ, [RZ] ;  /* 0x00000000fffff984 */ /* 0x000fe20000000800 */
[----:B------:R5:W-:Y:S01]  /*a2d0*/  @!P3 LDGSTS.E.BYPASS.LTC128B.128 [R248+0xe800], [R164.64+0x180] ;  /* 0x0e800180a4f8bfae */ /* 0x000be2000b901d50 */
[----:B-1----:R-:W-:-:S03]  /*a2e0*/  @!P5 LEA R28, P1, R21, c[0x0][0x168], 0x1 ;  /* 0x00005a00151cda11 */ /* 0x002fc600078208ff */
[----:B------:R2:W-:Y:S01]  /*a2f0*/  @P6 STS.128 [R248+0x9000], RZ ;  /* 0x009000fff8006388 */ /* 0x0005e20000000c00 */
[C-C-:B------:R-:W-:Y:S02]  /*a300*/  @!P4 LEA.HI.X R23, R21.reuse, c[0x0][0x16c], R4.reuse, 0x1, P2 ;  /* 0x00005b001517ca11 */ /* 0x140fe400010f0c04 */
[C-C-:B------:R-:W-:Y:S01]  /*a310*/  @!P5 LEA.HI.X R29, R21.reuse, c[0x0][0x16c], R4.reuse, 0x1, P1 ;  /* 0x00005b00151dda11 */ /* 0x140fe200008f0c04 */
[----:B------:R-:W-:Y:S01]  /*a320*/  @!PT LDS RZ, [RZ] ;  /* 0x00000000fffff984 */ /* 0x000fe20000000800 */
[----:B------:R-:W-:Y:S01]  /*a330*/  @!PT LDS RZ, [RZ] ;  /* 0x00000000fffff984 */ /* 0x000fe20000000800 */
[----:B------:R-:W-:Y:S01]  /*a340*/  @!PT LDS RZ, [RZ] ;  /* 0x00000000fffff984 */ /* 0x000fe20000000800 */
[----:B------:R2:W-:Y:S01]  /*a350*/  @!P6 LDGSTS.E.BYPASS.LTC128B.128 [R248+0x9000], [R176.64] ;  /* 0x09000000b0f8efae */ /* 0x0005e2000b901d50 */
[C---:B------:R-:W-:Y:S02]  /*a360*/  @!P3 LEA R20, P1, R21.reuse, c[0x0][0x168], 0x1 ;  /* 0x00005a001514ba11 */ /* 0x040fe400078208ff */
[C---:B------:R-:W-:Y:S01]  /*a370*/  IADD3 R3, P2, R21.reuse, UR6, RZ ;  /* 0x0000000615037c10 */ /* 0x040fe2000ff5e0ff */
[----:B------:R2:W-:Y:S01]  /*a380*/  @P5 STS.128 [R248+0xb000], RZ ;  /* 0x00b000fff8005388 */ /* 0x0005e20000000c00 */
[----:B------:R-:W-:Y:S02]  /*a390*/  @!P3 LEA.HI.X R21, R21, c[0x0][0x16c], R4, 0x1, P1 ;  /* 0x00005b001515ba11 */ /* 0x000fe400008f0c04 */
[----:B------:R-:W-:Y:S01]  /*a3a0*/  IADD3.X R4, R4, UR7, RZ, P2, !PT ;  /* 0x0000000704047c10 */ /* 0x000fe200097fe4ff */
[----:B------:R-:W-:Y:S01]  /*a3b0*/  @!PT LDS RZ, [RZ] ;  /* 0x00000000fffff984 */ /* 0x000fe20000000800 */
[----:B------:R-:W-:Y:S01]  /*a3c0*/  @!PT LDS RZ, [RZ] ;  /* 0x00000000fffff984 */ /* 0x000fe20000000800 */
[----:B------:R-:W-:Y:S01]  /*a3d0*/  @!PT LDS RZ, [RZ] ;  /* 0x00000000fffff984 */ /* 0x000fe20000000800 */
[----:B------:R2:W-:Y:S01]  /*a3e0*/  @!P5 LDGSTS.E.BYPASS.LTC128B.128 [R248+0xb000], [R28.64+0x80] ;  /* 0x0b0000801cf8dfae */ /* 0x0005e2000b901d50 */
[----:B---3--:R-:W-:-:S02]  /*a3f0*/  @!P5 LEA R186, P2, R3, c[0x0][0x168], 0x1 ;  /* 0x00005a0003bada11 */ /* 0x008fc400078408ff */
[C---:B----4-:R-:W-:Y:S01]  /*a400*/  @!P6 LEA R178, P1, R3.reuse, c[0x0][0x168], 0x1 ;  /* 0x00005a0003b2ea11 */ /* 0x050fe200078208ff */
[----:B------:R2:W-:Y:S01]  /*a410*/  @P4 STS.128 [R248+0xd000], RZ ;  /* 0x00d000fff8004388 */ /* 0x0005e20000000c00 */
[C-C-:B------:R-:W-:Y:S02]  /*a420*/  @!P5 LEA.HI.X R187, R3.reuse, c[0x0][0x16c], R4.reuse, 0x1, P2 ;  /* 0x00005b0003bbda11 */ /* 0x140fe400010f0c04 */
[C---:B------:R-:W-:Y:S01]  /*a430*/  @!P6 LEA.HI.X R179, R3.reuse, c[0x0][0x16c], R4, 0x1, P1 ;  /* 0x00005b0003b3ea11 */ /* 0x040fe200008f0c04 */
[----:B------:R-:W-:Y:S01]  /*a440*/  @!PT LDS RZ, [RZ] ;  /* 0x00000000fffff984 */ /* 0x000fe20000000800 */
[----:B------:R-:W-:Y:S01]  /*a450*/  @!PT LDS RZ, [RZ] ;  /* 0x00000000fffff984 */ /* 0x000fe20000000800 */
[----:B------:R-:W-:Y:S01]  /*a460*/  @!PT LDS RZ, [RZ] ;  /* 0x00000000fffff984 */ /* 0x000fe20000000800 */
[----:B------:R2:W-:Y:S01]  /*a470*/  @!P4 LDGSTS.E.BYPASS.LTC128B.128 [R248+0xd000], [R22.64+0x100] ;  /* 0x0d00010016f8cfae */ /* 0x0005e2000b901d50 */
        /* <DEDUP_REMOVED lines=30> */
.L_x_494:
[----:B------:R-:W-:Y:S05]  /*a660*/  BSYNC B0 ;  /* 0x0000000000007941 */ /* 0x000fea0003800000 */
.L_x_493:
[----:B------:R-:W0:Y:S02]  /*a670*/  LDGDEPBAR ;  /* 0x00000000000079af */ /* 0x000e240000000000 */
.L_x_492:
[----:B-12---:R-:W-:Y:S01]  /*a680*/  FMNMX.FTZ R20, R2, R223, !PT ;  /* 0x000000df02147209 */ /* 0x006fe20007810000 */
[----:B------:R-:W-:Y:S01]  /*a690*/  IMAD.WIDE.U32 R28, R224, -0x326172a9, RZ ;  /* 0xcd9e8d57e01c7825 */ /* 0x000fe200078e00ff */
[----:B------:R-:W-:Y:S01]  /*a6a0*/  USHF.L.U32 UR5, UR22, 0x1, URZ ;  /* 0x0000000116057899 */ /* 0x000fe2000800063f */
[----:B------:R-:W-:Y:S01]  /*a6b0*/  FMNMX.FTZ R170, R0, R13, !PT ;  /* 0x0000000d00aa7209 */ /* 0x000fe20007810000 */
[----:B------:R-:W-:Y:S01]  /*a6c0*/  UIADD3 UR4, UR19, -0x4498517b, URZ ;  /* 0xbb67ae8513047890 */ /* 0x000fe2000fffe03f */
[----:B------:R-:W-:Y:S01]  /*a6d0*/  FMNMX.FTZ R3, R173, R20, !PT ;  /* 0x00000014ad037209 */ /* 0x000fe20007810000 */
[----:B------:R-:W-:Y:S01]  /*a6e0*/  ULOP3.LUT UR23, UR5, UR19, URZ, 0x3c, !UPT ;  /* 0x0000001305177292 */ /* 0x000fe2000f8e3c3f */
[----:B------:R-:W-:Y:S01]  /*a6f0*/  LOP3.LUT R22, R29, R225, RZ, 0x3c, !PT ;  /* 0x000000e11d167212 */ /* 0x000fe200078e3cff */
[----:B------:R-:W-:Y:S01]  /*a700*/  IMAD.WIDE.U32 R178, R215, -0x2daee0ad, RZ ;  /* 0xd2511f53d7b27825 */ /* 0x000fe200078e00ff */
[----:B------:R-:W-:Y:S01]  /*a710*/  FMNMX.FTZ R168, R246, R3, !PT ;  /* 0x00000003f6a87209 */ /* 0x000fe20007810000 */
[----:B------:R-:W-:Y:S01]  /*a720*/  UIADD3 UR32, UR19, 0x76cf5d0a, URZ ;  /* 0x76cf5d0a13207890 */ /* 0x000fe2000fffe03f */
[----:B------:R-:W-:Y:S01]  /*a730*/  FMNMX.FTZ R170, R175, R170, !PT ;  /* 0x000000aaafaa7209 */ /* 0x000fe20007810000 */
[----:B------:R-:W-:Y:S01]  /*a740*/  IMAD.WIDE.U32 R22, R22, -0x2daee0ad, RZ ;  /* 0xd2511f5316167825 */ /* 0x000fe200078e00ff */
[----:B------:R-:W-:Y:S01]  /*a750*/  FMNMX.FTZ R3, R169, R168, !PT ;  /* 0x000000a8a9037209 */ /* 0x000fe20007810000 */
[----:B------:R-:W-:Y:S01]  /*a760*/  STL.64 [R1+0x98], R198 ;  /* 0x000098c601007387 */ /* 0x000fe20000100a00 */
[----:B------:R-:W-:Y:S01]  /*a770*/  FMNMX.FTZ R170, R219, R170, !PT ;  /* 0x000000aadbaa7209 */ /* 0x000fe20007810000 */
[----:B------:R-:W-:Y:S01]  /*a780*/  UIADD3 UR33, UR18, 0x3c6ef372, URZ ;  /* 0x3c6ef37212217890 */ /* 0x000fe2000fffe03f */
[----:B------:R-:W-:Y:S01]  /*a790*/  FMNMX.FTZ R168, R32, R3, !PT ;  /* 0x0000000320a87209 */ /* 0x000fe20007810000 */
[----:B------:R-:W-:Y:S01]  /*a7a0*/  STL [R1+0x94], R197 ;  /* 0x000094c501007387 */ /* 0x000fe20000100800 */
[----:B------:R-:W-:Y:S01]  /*a7b0*/  LOP3.LUT R21, R179, UR23, RZ, 0x3c, !PT ;  /* 0x00000017b3157c12 */ /* 0x000fe2000f8e3cff */
[----:B------:R-:W-:Y:S01]  /*a7c0*/  UIADD3 UR29, UR19, 0x32370b8f, URZ ;  /* 0x32370b8f131d7890 */ /* 0x000fe2000fffe03f */
[----:B------:R-:W-:Y:S01]  /*a7d0*/  FMNMX.FTZ R168, R33, R168, !PT ;  /* 0x000000a821a87209 */ /* 0x000fe20007810000 */
[----:B------:R-:W-:Y:S01]  /*a7e0*/  STL [R1+0x90], R196 ;  /* 0x000090c401007387 */ /* 0x000fe20000100800 */
[----:B------:R-:W-:Y:S01]  /*a7f0*/  FMNMX.FTZ R3, R171, R170, !PT ;  /* 0x000000aaab037209 */ /* 0x000fe20007810000 */
[----:B------:R-:W-:Y:S01]  /*a800*/  IMAD.WIDE.U32 R238, R21, -0x326172a9, RZ ;  /* 0xcd9e8d5715ee7825 */ /* 0x000fe200078e00ff */
[----:B------:R-:W-:Y:S01]  /*a810*/  FMNMX.FTZ R168, R181, R168, !PT ;  /* 0x000000a8b5a87209 */ /* 0x000fe20007810000 */
[----:B------:R1:W-:Y:S01]  /*a820*/  STL.64 [R1+0x70], R188 ;  /* 0x000070bc01007387 */ /* 0x0003e20000100a00 */
[----:B------:R-:W-:Y:S01]  /*a830*/  LOP3.LUT R20, R23, UR4, R178, 0x96, !PT ;  /* 0x0000000417147c12 */ /* 0x000fe2000f8e96b2 */
[----:B------:R-:W-:Y:S01]  /*a840*/  UIADD3 UR4, UR18, -0x61c88647, URZ ;  /* 0x9e3779b912047890 */ /* 0x000fe2000fffe03f */
[----:B------:R-:W-:Y:S01]  /*a850*/  FMNMX.FTZ R168, R183, R168, !PT ;  /* 0x000000a8b7a87209 */ /* 0x000fe20007810000 */
[----:B------:R-:W-:Y:S01]  /*a860*/  UIADD3 UR31, UR18, -0x255992d5, URZ ;  /* 0xdaa66d2b121f7890 */ /* 0x000fe2000fffe03f */
[----:B------:R-:W-:Y:S01]  /*a870*/  FMNMX.FTZ R172, R34, R3, !PT ;  /* 0x0000000322ac7209 */ /* 0x000fe20007810000 */
[----:B------:R-:W-:Y:S01]  /*a880*/  IMAD.WIDE.U32 R20, R20, -0x326172a9, RZ ;  /* 0xcd9e8d5714147825 */ /* 0x000fe200078e00ff */
[----:B------:R-:W-:Y:S01]  /*a890*/  FMNMX.FTZ R168, R185, R168, !PT ;  /* 0x000000a8b9a87209 */ /* 0x000fe20007810000 */
[----:B------:R-:W-:Y:S01]  /*a8a0*/  UIADD3 UR27, UR18, 0x78dde6e4, URZ ;  /* 0x78dde6e4121b7890 */ /* 0x000fe2000fffe03f */
[----:B------:R-:W-:Y:S01]  /*a8b0*/  LOP3.LUT R23, R239, UR4, R28, 0x96, !PT ;  /* 0x00000004ef177c12 */ /* 0x000fe2000f8e961c */
[----:B------:R-:W-:Y:S01]  /*a8c0*/  UIADD3 UR34, UR19, -0x56f99767, URZ ;  /* 0xa906689913227890 */ /* 0x000fe2000fffe03f */
[----:B------:R-:W-:Y:S01]  /*a8d0*/  FMNMX.FTZ R168, R25, R168, !PT ;  /* 0x000000a819a87209 */ /* 0x000fe20007810000 */
[----:B------:R-:W-:Y:S01]  /*a8e0*/  UIADD3 UR5, UR5, 0x1, URZ ;  /* 0x0000000105057890 */ /* 0x000fe2000fffe03f */
[----:B------:R-:W-:Y:S01]  /*a8f0*/  FMNMX.FTZ R172, R35, R172, !PT ;  /* 0x000000ac23ac7209 */ /* 0x000fe20007810000 */
[----:B------:R-:W-:Y:S01]  /*a900*/  IMAD.WIDE.U32 R176, R23, -0x2daee0ad, RZ ;  /* 0xd2511f5317b07825 */ /* 0x000fe200078e00ff */
[----:B------:R-:W-:Y:S01]  /*a910*/  FMNMX.FTZ R168, R217, R168, !PT ;  /* 0x000000a8d9a87209 */ /* 0x000fe20007810000 */
[----:B------:R-:W-:Y:S01]  /*a920*/  UIADD3 UR23, UR19, -0x126145ec, URZ ;  /* 0xed9eba1413177890 */ /* 0x000fe2000fffe03f */
[----:B------:R-:W-:Y:S01]  /*a930*/  FMNMX.FTZ R172, R5, R172, !PT ;  /* 0x000000ac05ac7209 */ /* 0x000fe20007810000 */
[----:B------:R-:W-:Y:S01]  /*a940*/  ULOP3.LUT UR5, UR5, UR19, URZ, 0x3c, !UPT ;  /* 0x0000001305057292 */ /* 0x000fe2000f8e3c3f */
[----:B------:R-:W-:-:S02]  /*a950*/  FMNMX.FTZ R168, R221, R168, !PT ;  /* 0x000000a8dda87209 */ /* 0x000fc40007810000 */
[----:B------:R-:W-:Y:S02]  /*a960*/  FMNMX.FTZ R172, R31, R172, !PT ;  /* 0x000000ac1fac7209 */ /* 0x000fe40007810000 */
[----:B------:R-:W-:Y:S02]  /*a970*/  FMNMX.FTZ R168, R237, R168, !PT ;  /* 0x000000a8eda87209 */ /* 0x000fe40007810000 */
[----:B------:R-:W-:Y:S02]  /*a980*/  LOP3.LUT R3, R177, UR32, R22, 0x96, !PT ;  /* 0x00000020b1037c12 */ /* 0x000fe4000f8e9616 */
[----:B------:R-:W-:Y:S02]  /*a990*/  FMNMX.FTZ R168, R17, R168, !PT ;  /* 0x000000a811a87209 */ /* 0x000fe40007810000 */
[----:B------:R-:W-:Y:S01]  /*a9a0*/  FMNMX.FTZ R172, R7, R172, !PT ;  /* 0x000000ac07ac7209 */ /* 0x000fe20007810000 */
[----:B-1----:R-:W-:Y:S01]  /*a9b0*/  IMAD.WIDE.U32 R188, R3, -0x326172a9, RZ ;  /* 0xcd9e8d5703bc7825 */ /* 0x002fe200078e00ff */
[----:B------:R-:W-:-:S02]  /*a9c0*/  FMNMX.FTZ R168, R241, R168, !PT ;  /* 0x000000a8f1a87209 */ /* 0x000fc40007810000 */
[----:B------:R-:W-:Y:S02]  /*a9d0*/  FMNMX.FTZ R172, R27, R172, !PT ;  /* 0x000000ac1bac7209 */ /* 0x000fe40007810000 */
[----:B------:R-:W-:Y:S02]  /*a9e0*/  FMNMX.FTZ R3, R245, R168, !PT ;  /* 0x000000a8f5037209 */ /* 0x000fe40007810000 */
[----:B------:R-:W-:Y:S02]  /*a9f0*/  LOP3.LUT R238, R21, UR33, R238, 0x96, !PT ;  /* 0x0000002115ee7c12 */ /* 0x000fe4000f8e96ee */
[----:B------:R-:W-:Y:S01]  /*aa00*/  FMNMX.FTZ R172, R9, R172, !PT ;  /* 0x000000ac09ac7209 */ /* 0x000fe20007810000 */
[----:B------:R-:W1:Y:S01]  /*aa10*/  SHFL.BFLY PT, R170, R3, 0x2, 0x1f ;  /* 0x0c401f0003aa7f89 */ /* 0x000e6200000e0000 */
[----:B------:R-:W-:Y:S01]  /*aa20*/  LOP3.LUT R186, R189, UR31, R20, 0x96, !PT ;  /* 0x0000001fbdba7c12 */ /* 0x000fe2000f8e9614 */
[----:B------:R-:W-:Y:S01]  /*aa30*/  IMAD.WIDE.U32 R238, R238, -0x2daee0ad, RZ ;  /* 0xd2511f53eeee7825 */ /* 0x000fe200078e00ff */
[----:B------:R-:W-:-:S02]  /*aa40*/  FMNMX.FTZ R172, R11, R172, !PT ;  /* 0x000000ac0bac7209 */ /* 0x000fc40007810000 */
[----:B------:R-:W-:Y:S01]  /*aa50*/  LOP3.LUT R180, R179, UR5, RZ, 0x3c, !PT ;  /* 0x00000005b3b47c12 */ /* 0x000fe2000f8e3cff */
[----:B------:R-:W-:Y:S01]  /*aa60*/  IMAD.WIDE.U32 R186, R186, -0x2daee0ad, RZ ;  /* 0xd2511f53baba7825 */ /* 0x000fe200078e00ff */
[----:B------:R-:W-:Y:S01]  /*aa70*/  FMNMX.FTZ R172, R235, R172, !PT ;  /* 0x000000acebac7209 */ /* 0x000fe20007810000 */
[----:B------:R-:W-:Y:S01]  /*aa80*/  UIADD3 UR5, UR18, 0x1715609d, URZ ;  /* 0x1715609d12057890 */ /* 0x000fe2000fffe03f */
[----:B------:R-:W-:Y:S02]  /*aa90*/  LOP3.LUT R176, R239, UR29, R176, 0x96, !PT ;  /* 0x0000001defb07c12 */ /* 0x000fe4000f8e96b0 */
[----:B------:R-:W-:Y:S02]  /*aaa0*/  FMNMX.FTZ R172, R19, R172, !PT ;  /* 0x000000ac13ac7209 */ /* 0x000fe40007810000 */
[----:B------:R-:W-:Y:S01]  /*aab0*/  LOP3.LUT R238, R187, UR23, R238, 0x96, !PT ;  /* 0x00000017bbee7c12 */ /* 0x000fe2000f8e96ee */
[----:B------:R-:W-:Y:S01]  /*aac0*/  IMAD.WIDE.U32 R176, R176, -0x326172a9, RZ ;  /* 0xcd9e8d57b0b07825 */ /* 0x000fe200078e00ff */
[----:B------:R-:W-:-:S03]  /*aad0*/  FMNMX.FTZ R172, R233, R172, !PT ;  /* 0x000000ace9ac7209 */ /* 0x000fc60007810000 */
[----:B------:R-:W-:Y:S01]  /*aae0*/  IMAD.WIDE.U32 R238, R238, -0x326172a9, RZ ;  /* 0xcd9e8d57eeee7825 */ /* 0x000fe200078e00ff */
[----:B------:R-:W-:Y:S02]  /*aaf0*/  LOP3.LUT R23, R177, UR27, R188, 0x96, !PT ;  /* 0x0000001bb1177c12 */ /* 0x000fe4000f8e96bc */
[----:B------:R-:W-:-:S03]  /*ab00*/  FMNMX.FTZ R172, R15, R172, !PT ;  /* 0x000000ac0fac7209 */ /* 0x000fc60007810000 */
[----:B------:R-:W-:Y:S01]  /*ab10*/  IMAD.WIDE.U32 R196, R23, -0x2daee0ad, RZ ;  /* 0xd2511f5317c47825 */ /* 0x000fe200078e00ff */
[----:B-1----:R-:W-:Y:S01]  /*ab20*/  FMNMX.FTZ R170, R3, R170, !PT ;  /* 0x000000aa03aa7209 */ /* 0x002fe20007810000 */
[----:B------:R-:W1:Y:S03]  /*ab30*/  SHFL.BFLY PT, R23, R172, 0x2, 0x1f ;  /* 0x0c401f00ac177f89 */ /* 0x000e6600000e0000 */
[----:B------:R-:W-:Y:S01]  /*ab40*/  LOP3.LUT R178, R197, UR34, R186, 0x96, !PT ;  /* 0x00000022c5b27c12 */ /* 0x000fe2000f8e96ba */
[----:B------:R-:W2:Y:S04]  /*ab50*/  SHFL.BFLY PT, R165, R170, 0x1, 0x1f ;  /* 0x0c201f00aaa57f89 */ /* 0x000ea800000e0000 */
[----:B------:R-:W-:-:S05]  /*ab60*/  IMAD.WIDE.U32 R178, R178, -0x326172a9, RZ ;  /* 0xcd9e8d57b2b27825 */ /* 0x000fca00078e00ff */
[----:B------:R-:W-:Y:S02]  /*ab70*/  LOP3.LUT R168, R178, 0xff, RZ, 0xc0, !PT ;  /* 0x000000ffb2a87812 */ /* 0x000fe400078ec0ff */
[----:B------:R-:W-:Y:S02]  /*ab80*/  LOP3.LUT R3, R179, UR14, R238, 0x96, !PT ;  /* 0x0000000eb3037c12 */ /* 0x000fe4000f8e96ee */
[----:B------:R-:W-:Y:S02]  /*ab90*/  ISETP.GE.U32.AND P5, PT, R247, R168, PT ;  /* 0x000000a8f700720c */ /* 0x000fe40003fa6070 */
[----:B------:R-:W-:Y:S02]  /*aba0*/  LOP3.LUT R168, R3, 0xff, RZ, 0xc0, !PT ;  /* 0x000000ff03a87812 */ /* 0x000fe400078ec0ff */
[----:B------:R-:W-:Y:S02]  /*abb0*/  SHF.R.U32.HI R174, RZ, 0x18, R3 ;  /* 0x00000018ffae7819 */ /* 0x000fe40000011603 */
[----:B------:R-:W-:-:S02]  /*abc0*/  ISETP.GE.U32.AND P4, PT, R247, R168, PT ;  /* 0x000000a8f700720c */ /* 0x000fc40003f86070 */
[----:B-1----:R-:W-:Y:S02]  /*abd0*/  FMNMX.FTZ R168, R172, R23, !PT ;  /* 0x00000017aca87209 */ /* 0x002fe40007810000 */
[----:B------:R-:W-:Y:S02]  /*abe0*/  LOP3.LUT R23, R3, 0xffff, RZ, 0xc0, !PT ;  /* 0x0000ffff03177812 */ /* 0x000fe400078ec0ff */
[----:B------:R-:W-:Y:S01]  /*abf0*/  SHF.R.U32.HI R3, RZ, 0x10, R3 ;  /* 0x00000010ff037819 */ /* 0x000fe20000011603 */
[----:B------:R-:W1:Y:S01]  /*ac00*/  SHFL.BFLY PT, R29, R168, 0x1, 0x1f ;  /* 0x0c201f00a81d7f89 */ /* 0x000e6200000e0000 */
[----:B--2---:R-:W-:Y:S02]  /*ac10*/  FMNMX.FTZ R165, R170, R165, !PT ;  /* 0x000000a5aaa57209 */ /* 0x004fe40007810000 */
[----:B------:R-:W-:Y:S02]  /*ac20*/  LOP3.LUT R170, R3, 0xff, RZ, 0xc0, !PT ;  /* 0x000000ff03aa7812 */ /* 0x000fe400078ec0ff */
[----:B------:R-:W-:-:S02]  /*ac30*/  FSETP.NEU.FTZ.AND P3, PT, R165, -INF , PT ;  /* 0xff800000a500780b */ /* 0x000fc40003f7d000 */
[----:B------:R-:W-:Y:S01]  /*ac40*/  ISETP.GE.U32.AND P6, PT, R247, R170, PT ;  /* 0x000000aaf700720c */ /* 0x000fe20003fc6070 */
[----:B------:R-:W-:Y:S01]  /*ac50*/  FMUL.FTZ R170, R165, c[0x0][0x23c] ;  /* 0x00008f00a5aa7a20 */ /* 0x000fe20000410000 */
[----:B------:R-:W-:Y:S02]  /*ac60*/  SHF.R.U32.HI R23, RZ, 0x8, R23 ;  /* 0x00000008ff177819 */ /* 0x000fe40000011617 */
[----:B------:R-:W-:Y:S02]  /*ac70*/  ISETP.GE.U32.AND P1, PT, R247, R174, PT ;  /* 0x000000aef700720c */ /* 0x000fe40003f26070 */
[----:B------:R-:W-:Y:S02]  /*ac80*/  FSEL R170, R170, RZ, P3 ;  /* 0x000000ffaaaa7208 */ /* 0x000fe40001800000 */
[----:B------:R-:W-:Y:S02]  /*ac90*/  LOP3.LUT R174, R23, 0xffff, RZ, 0xc0, !PT ;  /* 0x0000ffff17ae7812 */ /* 0x000fe400078ec0ff */
[----:B------:R-:W-:Y:S01]  /*aca0*/  FSEL R23, R165, RZ, P3 ;  /* 0x000000ffa5177208 */ /* 0x000fe20001800000 */
[----:B------:R-:W-:Y:S01]  /*acb0*/  FFMA.FTZ R223, R223, c[0x0][0x23c], -R170 ;  /* 0x00008f00dfdf7a23 */ /* 0x000fe200000108aa */
[----:B------:R-:W-:Y:S01]  /*acc0*/  SHF.R.U32.HI R172, RZ, 0x18, R178 ;  /* 0x00000018ffac7819 */ /* 0x000fe200000116b2 */
[--C-:B------:R-:W-:Y:S01]  /*acd0*/  FFMA.FTZ R218, R173, c[0x0][0x23c], -R170.reuse ;  /* 0x00008f00adda7a23 */ /* 0x100fe200000108aa */
[----:B------:R-:W-:Y:S01]  /*ace0*/  ISETP.GE.U32.AND P2, PT, R247, R174, PT ;  /* 0x000000aef700720c */ /* 0x000fe20003f46070 */
[--C-:B------:R-:W-:Y:S01]  /*acf0*/  FFMA.FTZ R246, R246, c[0x0][0x23c], -R170.reuse ;  /* 0x00008f00f6f67a23 */ /* 0x100fe200000108aa */
[----:B------:R-:W-:Y:S01]  /*ad00*/  LOP3.LUT R220, R178, 0xffff, RZ, 0xc0, !PT ;  /* 0x0000ffffb2dc7812 */ /* 0x000fe200078ec0ff */
[----:B------:R-:W-:Y:S01]  /*ad10*/  MUFU.EX2 R223, R223 ;  /* 0x000000df00df7308 */ /* 0x000fe20000000800 */
[----:B-1----:R-:W-:Y:S01]  /*ad20*/  FMNMX.FTZ R3, R168, R29, !PT ;  /* 0x0000001da8037209 */ /* 0x002fe20007810000 */
[----:B------:R-:W-:Y:S01]  /*ad30*/  FFMA.FTZ R29, R237, c[0x0][0x23c], -R170 ;  /* 0x00008f00ed1d7a23 */ /* 0x000fe200000108aa */
[----:B------:R-:W-:Y:S01]  /*ad40*/  SHF.R.U32.HI R232, RZ, 0x10, R178 ;  /* 0x00000010ffe87819 */ /* 0x000fe200000116b2 */
[--C-:B------:R-:W-:Y:S01]  /*ad50*/  FFMA.FTZ R187, R169, c[0x0][0x23c], -R170.reuse ;  /* 0x00008f00a9bb7a23 */ /* 0x100fe200000108aa */
[C---:B------:R-:W-:Y:S01]  /*ad60*/  FSETP.NEU.FTZ.AND P3, PT, R3.reuse, -INF , PT ;  /* 0xff8000000300780b */ /* 0x040fe20003f7d000 */
[C---:B------:R-:W-:Y:S01]  /*ad70*/  FMUL.FTZ R168, R3.reuse, c[0x0][0x23c] ;  /* 0x00008f0003a87a20 */ /* 0x040fe20000410000 */
[----:B------:R-:W-:Y:S01]  /*ad80*/  LOP3.LUT R232, R232, 0xff, RZ, 0xc0, !PT ;  /* 0x000000ffe8e87812 */ /* 0x000fe200078ec0ff */
[----:B------:R-:W1:Y:S01]  /*ad90*/  MUFU.EX2 R218, R218 ;  /* 0x000000da00da7308 */ /* 0x000e620000000800 */
[----:B------:R-:W-:Y:S01]  /*ada0*/  FSEL R243, R3, RZ, P3 ;  /* 0x000000ff03f37208 */ /* 0x000fe20001800000 */
[--C-:B------:R-:W-:Y:S01]  /*adb0*/  FFMA.FTZ R244, R32, c[0x0][0x23c], -R170.reuse ;  /* 0x00008f0020f47a23 */ /* 0x100fe200000108aa */
[----:B------:R-:W-:Y:S01]  /*adc0*/  FSEL R168, R168, RZ, P3 ;  /* 0x000000ffa8a87208 */ /* 0x000fe20001800000 */
[--C-:B------:R-:W-:Y:S01]  /*add0*/  FFMA.FTZ R216, R33, c[0x0][0x23c], -R170.reuse ;  /* 0x00008f0021d87a23 */ /* 0x100fe200000108aa */
[----:B------:R-:W-:Y:S01]  /*ade0*/  ISETP.GE.U32.AND P3, PT, R247, R172, PT ;  /* 0x000000acf700720c */ /* 0x000fe20003f66070 */
[----:B------:R-:W-:-:S02]  /*adf0*/  FFMA.FTZ R184, R181, c[0x0][0x23c], -R170 ;  /* 0x00008f00b5b87a23 */ /* 0x000fc400000108aa */
[--C-:B------:R-:W-:Y:S01]  /*ae00*/  FFMA.FTZ R183, R183, c[0x0][0x23c], -R170.reuse ;  /* 0x00008f00b7b77a23 */ /* 0x100fe200000108aa */
[----:B------:R-:W-:Y:S01]  /*ae10*/  MUFU.EX2 R246, R246 ;  /* 0x000000f600f67308 */ /* 0x000fe20000000800 */
[--C-:B------:R-:W-:Y:S02]  /*ae20*/  FFMA.FTZ R179, R185, c[0x0][0x23c], -R170.reuse ;  /* 0x00008f00b9b37a23 */ /* 0x100fe400000108aa */
[--C-:B------:R-:W-:Y:S02]  /*ae30*/  FFMA.FTZ R178, R25, c[0x0][0x23c], -R170.reuse ;  /* 0x00008f0019b27a23 */ /* 0x100fe400000108aa */
[--C-:B------:R-:W-:Y:S01]  /*ae40*/  FFMA.FTZ R173, R217, c[0x0][0x23c], -R170.reuse ;  /* 0x00008f00d9ad7a23 */ /* 0x100fe200000108aa */
[----:B-1----:R-:W-:Y:S01]  /*ae50*/  F2FP.PACK_AB R242, R218, R223 ;  /* 0x000000dfdaf2723e */ /* 0x002fe200000000ff */
[--C-:B------:R-:W-:Y:S01]  /*ae60*/  FFMA.FTZ R172, R221, c[0x0][0x23c], -R170.reuse ;  /* 0x00008f00ddac7a23 */ /* 0x100fe200000108aa */
[----:B------:R-:W-:Y:S01]  /*ae70*/  MUFU.EX2 R187, R187 ;  /* 0x000000bb00bb7308 */ /* 0x000fe20000000800 */
[----:B------:R-:W-:-:S02]  /*ae80*/  FFMA.FTZ R237, R17, c[0x0][0x23c], -R170 ;  /* 0x00008f0011ed7a23 */ /* 0x000fc400000108aa */
[--C-:B------:R-:W-:Y:S01]  /*ae90*/  FFMA.FTZ R236, R241, c[0x0][0x23c], -R170.reuse ;  /* 0x00008f00f1ec7a23 */ /* 0x100fe200000108aa */
[----:B------:R-:W-:Y:S01]  /*aea0*/  @!P4 HADD2 R169, -R242.H0_H0, -RZ.H0_H0 ;  /* 0xa00000fff2a9c230 */ /* 0x000fe20000000900 */
[----:B------:R-:W-:Y:S01]  /*aeb0*/  FFMA.FTZ R170, R245, c[0x0][0x23c], -R170 ;  /* 0x00008f00f5aa7a23 */ /* 0x000fe200000108aa */
[----:B------:R-:W-:Y:S01]  /*aec0*/  PRMT R245, R242, 0x7632, R245 ;  /* 0x00007632f2f57816 */ /* 0x000fe200000000f5 */
[----:B------:R-:W-:Y:S01]  /*aed0*/  FADD.FTZ R23, R2, -R23 ;  /* 0x8000001702177221 */ /* 0x000fe20000010000 */
[----:B------:R-:W-:Y:S01]  /*aee0*/  MUFU.EX2 R244, R244 ;  /* 0x000000f400f47308 */ /* 0x000fe20000000800 */
[--C-:B------:R-:W-:Y:S01]  /*aef0*/  FFMA.FTZ R221, R13, c[0x0][0x23c], -R168.reuse ;  /* 0x00008f000ddd7a23 */ /* 0x100fe200000108a8 */
[----:B------:R-:W-:Y:S01]  /*af00*/  PRMT R241, R242, 0x5410, R245 ;  /* 0x00005410f2f17816 */ /* 0x000fe200000000f5 */
[----:B------:R-:W-:Y:S01]  /*af10*/  FFMA.FTZ R240, R175, c[0x0][0x23c], -R168 ;  /* 0x00008f00aff07a23 */ /* 0x000fe200000108a8 */
[----:B------:R-:W-:Y:S01]  /*af20*/  @!P4 PRMT R242, R169, 0x5410, RZ ;  /* 0x00005410a9f2c816 */ /* 0x000fe200000000ff */
[----:B------:R-:W-:Y:S01]  /*af30*/  FMUL.FTZ R222, R23, c[0x0][0x23c] ;  /* 0x00008f0017de7a20 */ /* 0x000fe20000410000 */
[----:B------:R-:W-:Y:S01]  /*af40*/  SHF.R.U32.HI R169, RZ, 0x8, R220 ;  /* 0x00000008ffa97819 */ /* 0x000fe200000116dc */
[----:B------:R-:W-:Y:S01]  /*af50*/  @!P2 HADD2 R2, -R245.H0_H0, -RZ.H0_H0 ;  /* 0xa00000fff502a230 */ /* 0x000fe20000000900 */
[----:B------:R-:W-:Y:S01]  /*af60*/  MUFU.EX2 R221, R221 ;  /* 0x000000dd00dd7308 */ /* 0x000fe20000000800 */
[----:B------:R-:W-:Y:S01]  /*af70*/  FADD.FTZ R243, R0, -R243 ;  /* 0x800000f300f37221 */ /* 0x000fe20000010000 */
[----:B------:R-:W-:Y:S01]  /*af80*/  ISETP.GE.U32.AND P4, PT, R247, R232, PT ;  /* 0x000000e8f700720c */ /* 0x000fe20003f86070 */
[--C-:B------:R-:W-:Y:S01]  /*af90*/  FFMA.FTZ R185, R35, c[0x0][0x23c], -R168.reuse ;  /* 0x00008f0023b97a23 */ /* 0x100fe200000108a8 */
[----:B------:R-:W-:Y:S01]  /*afa0*/  @!P2 PRMT R245, R2, 0x5410, RZ ;  /* 0x0000541002f5a816 */ /* 0x000fe200000000ff */
[----:B------:R-:W-:Y:S01]  /*afb0*/  FFMA.FTZ R219, R219, c[0x0][0x23c], -R168 ;  /* 0x00008f00dbdb7a23 */ /* 0x000fe200000108a8 */
[----:B------:R-:W-:Y:S01]  /*afc0*/  LOP3.LUT R232, R169, 0xffff, RZ, 0xc0, !PT ;  /* 0x0000ffffa9e87812 */ /* 0x000fe200078ec0ff */
[----:B------:R-:W-:Y:S01]  /*afd0*/  FMUL.FTZ R169, R243, c[0x0][0x23c] ;  /* 0x00008f00f3a97a20 */ /* 0x000fe20000410000 */
[----:B------:R-:W1:Y:S01]  /*afe0*/  MUFU.EX2 R220, R240 ;  /* 0x000000f000dc7308 */ /* 0x000e620000000800 */
[----:B------:R-:W-:Y:S01]  /*aff0*/  LOP3.LUT R2, R239, UR5, R176, 0x96, !PT ;  /* 0x00000005ef027c12 */ /* 0x000fe2000f8e96b0 */
[--C-:B------:R-:W-:Y:S01]  /*b000*/  FFMA.FTZ R217, R171, c[0x0][0x23c], -R168.reuse ;  /* 0x00008f00abd97a23 */ /* 0x100fe200000108a8 */
[----:B------:R-:W-:Y:S01]  /*b010*/  ISETP.GE.U32.AND P2, PT, R247, R232, PT ;  /* 0x000000e8f700720c */ /* 0x000fe20003f46070 */
[----:B------:R-:W-:-:S02]  /*b020*/  FFMA.FTZ R186, R34, c[0x0][0x23c], -R168 ;  /* 0x00008f0022ba7a23 */ /* 0x000fc400000108a8 */
[----:B------:R-:W-:Y:S02]  /*b030*/  IMAD.WIDE.U32 R198, R2, -0x2daee0ad, RZ ;  /* 0xd2511f5302c67825 */ /* 0x000fe400078e00ff */
[----:B------:R-:W2:Y:S02]  /*b040*/  MUFU.EX2 R222, R222 ;  /* 0x000000de00de7308 */ /* 0x000ea40000000800 */
[----:B------:R-:W-:Y:S01]  /*b050*/  FFMA.FTZ R182, R5, c[0x0][0x23c], -R168 ;  /* 0x00008f0005b67a23 */ /* 0x000fe200000108a8 */
[----:B------:R-:W-:Y:S01]  /*b060*/  LOP3.LUT R232, R199, UR13, R196, 0x96, !PT ;  /* 0x0000000dc7e87c12 */ /* 0x000fe2000f8e96c4 */
[--C-:B------:R-:W-:Y:S02]  /*b070*/  FFMA.FTZ R181, R31, c[0x0][0x23c], -R168.reuse ;  /* 0x00008f001fb57a23 */ /* 0x100fe400000108a8 */
[--C-:B------:R-:W-:Y:S02]  /*b080*/  FFMA.FTZ R174, R27, c[0x0][0x23c], -R168.reuse ;  /* 0x00008f001bae7a23 */ /* 0x100fe400000108a8 */
[----:B------:R-:W3:Y:S01]  /*b090*/  MUFU.EX2 R169, R169 ;  /* 0x000000a900a97308 */ /* 0x000ee20000000800 */
[----:B-1----:R-:W-:Y:S01]  /*b0a0*/  F2FP.PACK_AB R243, R220, R221 ;  /* 0x000000dddcf3723e */ /* 0x002fe200000000ff */
[----:B------:R-:W-:Y:S01]  /*b0b0*/  FFMA.FTZ R175, R7, c[0x0][0x23c], -R168 ;  /* 0x00008f0007af7a23 */ /* 0x000fe200000108a8 */
[----:B------:R-:W-:Y:S01]  /*b0c0*/  SHF.R.U32.HI R240, RZ, 0x10, R232 ;  /* 0x00000010fff07819 */ /* 0x000fe200000116e8 */
[----:B------:R-:W-:Y:S01]  /*b0d0*/  FFMA.FTZ R171, R9, c[0x0][0x23c], -R168 ;  /* 0x00008f0009ab7a23 */ /* 0x000fe200000108a8 */
[----:B------:R-:W-:Y:S01]  /*b0e0*/  PRMT R2, R243, 0x7632, R2 ;  /* 0x00007632f3027816 */ /* 0x000fe20000000002 */
[----:B------:R-:W-:Y:S01]  /*b0f0*/  FFMA.FTZ R23, R11, c[0x0][0x23c], -R168 ;  /* 0x00008f000b177a23 */ /* 0x000fe200000108a8 */
[----:B------:R-:W-:Y:S01]  /*b100*/  LOP3.LUT R196, R240, 0xff, RZ, 0xc0, !PT ;  /* 0x000000fff0c47812 */ /* 0x000fe200078ec0ff */
[----:B--2---:R-:W-:Y:S01]  /*b110*/  FFMA.FTZ R223, R167, R222, R223 ;  /* 0x000000dea7df7223 */ /* 0x004fe200000100df */
[----:B------:R-:W-:Y:S01]  /*b120*/  @!P6 HADD2 R167, -R243.H0_H0, -RZ.H0_H0 ;  /* 0xa00000fff3a7e230 */ /* 0x000fe20000000900 */
[----:B------:R-:W-:Y:S01]  /*b130*/  PRMT R240, R243, 0x5410, R2 ;  /* 0x00005410f3f07816 */ /* 0x000fe20000000002 */
[----:B------:R-:W-:Y:S01]  /*b140*/  @!P1 HADD2 R35, -R2.H0_H0, -RZ.H0_H0 ;  /* 0xa00000ff02239230 */ /* 0x000fe20000000900 */
[----:B------:R-:W-:Y:S01]  /*b150*/  MUFU.EX2 R219, R219 ;  /* 0x000000db00db7308 */ /* 0x000fe20000000800 */
[--C-:B------:R-:W-:Y:S01]  /*b160*/  FFMA.FTZ R235, R235, c[0x0][0x23c], -R168.reuse ;  /* 0x00008f00ebeb7a23 */ /* 0x100fe200000108a8 */
[----:B------:R-:W-:Y:S01]  /*b170*/  @!P6 PRMT R243, R167, 0x5410, RZ ;  /* 0x00005410a7f3e816 */ /* 0x000fe200000000ff */
[----:B------:R-:W-:Y:S01]  /*b180*/  FADD.FTZ R167, R218, R223 ;  /* 0x000000dfdaa77221 */ /* 0x000fe20000010000 */
[----:B------:R-:W-:Y:S01]  /*b190*/  ISETP.GE.U32.AND P6, PT, R247, R196, PT ;  /* 0x000000c4f700720c */ /* 0x000fe20003fc6070 */
[----:B---3--:R-:W-:Y:S01]  /*b1a0*/  FFMA.FTZ R196, R166, R169, R221 ;  /* 0x000000a9a6c47223 */ /* 0x008fe200000100dd */
[----:B------:R-:W-:Y:S01]  /*b1b0*/  F2FP.PACK_AB R221, R187, R246 ;  /* 0x000000f6bbdd723e */ /* 0x000fe200000000ff */
[----:B------:R-:W-:Y:S01]  /*b1c0*/  FFMA.FTZ R234, R19, c[0x0][0x23c], -R168 ;  /* 0x00008f0013ea7a23 */ /* 0x000fe200000108a8 */
[----:B------:R-:W-:Y:S01]  /*b1d0*/  @!P1 PRMT R2, R35, 0x5410, RZ ;  /* 0x0000541023029816 */ /* 0x000fe200000000ff */
[----:B------:R1:W-:Y:S01]  /*b1e0*/  STL [R1+0x24], R167 ;  /* 0x000024a701007387 */ /* 0x0003e20000100800 */
[----:B------:R-:W-:Y:S01]  /*b1f0*/  LOP3.LUT R35, R232, 0xff, RZ, 0xc0, !PT ;  /* 0x000000ffe8237812 */ /* 0x000fe200078ec0ff */
[----:B------:R-:W-:Y:S01]  /*b200*/  @!P5 HADD2 R166, -R221.H0_H0, -RZ.H0_H0 ;  /* 0xa00000ffdda6d230 */ /* 0x000fe20000000900 */
[----:B------:R-:W-:Y:S01]  /*b210*/  PRMT R218, R221, 0x7632, R218 ;  /* 0x00007632ddda7816 */ /* 0x000fe200000000da */
[----:B------:R-:W-:Y:S01]  /*b220*/  FFMA.FTZ R233, R233, c[0x0][0x23c], -R168 ;  /* 0x00008f00e9e97a23 */ /* 0x000fe200000108a8 */
[----:B------:R-:W-:-:S02]  /*b230*/  ISETP.GE.U32.AND P1, PT, R247, R35, PT ;  /* 0x00000023f700720c */ /* 0x000fc40003f26070 */
[----:B------:R-:W-:Y:S01]  /*b240*/  LOP3.LUT R197, R198, 0xffff, RZ, 0xc0, !PT ;  /* 0x0000ffffc6c57812 */ /* 0x000fe200078ec0ff */
[----:B------:R-:W-:Y:S01]  /*b250*/  @!P2 HADD2 R34, -R218.H0_H0, -RZ.H0_H0 ;  /* 0xa00000ffda22a230 */ /* 0x000fe20000000900 */
[----:B------:R-:W-:Y:S01]  /*b260*/  PRMT R35, R221, 0x5410, R218 ;  /* 0x00005410dd237816 */ /* 0x000fe200000000da */
[-C--:B------:R-:W-:Y:S01]  /*b270*/  FMUL.FTZ R132, R132, R222.reuse ;  /* 0x000000de84847220 */ /* 0x080fe20000410000 */
[----:B------:R-:W-:Y:S01]  /*b280*/  @!P5 PRMT R221, R166, 0x5410, RZ ;  /* 0x00005410a6ddd816 */ /* 0x000fe200000000ff */
[-C--:B------:R-:W-:Y:S01]  /*b290*/  FMUL.FTZ R133, R133, R222.reuse ;  /* 0x000000de85857220 */ /* 0x080fe20000410000 */
[----:B------:R-:W-:Y:S01]  /*b2a0*/  @!P2 PRMT R218, R34, 0x5410, RZ ;  /* 0x0000541022daa816 */ /* 0x000fe200000000ff */
[----:B------:R2:W-:Y:S01]  /*b2b0*/  MUFU.EX2 R166, R216 ;  /* 0x000000d800a67308 */ /* 0x0005e20000000800 */
[-C--:B------:R-:W-:Y:S02]  /*b2c0*/  FMUL.FTZ R136, R136, R222.reuse ;  /* 0x000000de88887220 */ /* 0x080fe40000410000 */
[----:B------:R-:W-:-:S02]  /*b2d0*/  FMUL.FTZ R137, R137, R222 ;  /* 0x000000de89897220 */ /* 0x000fc40000410000 */
[-C--:B------:R-:W-:Y:S02]  /*b2e0*/  FMUL.FTZ R140, R140, R222.reuse ;  /* 0x000000de8c8c7220 */ /* 0x080fe40000410000 */
[-C--:B------:R-:W-:Y:S02]  /*b2f0*/  FMUL.FTZ R141, R141, R222.reuse ;  /* 0x000000de8d8d7220 */ /* 0x080fe40000410000 */
[-C--:B------:R-:W-:Y:S01]  /*b300*/  FMUL.FTZ R144, R144, R222.reuse ;  /* 0x000000de90907220 */ /* 0x080fe20000410000 */
[----:B-1----:R-:W-:Y:S01]  /*b310*/  SHF.R.U32.HI R167, RZ, 0x18, R232 ;  /* 0x00000018ffa77819 */ /* 0x002fe200000116e8 */
[-C--:B------:R-:W-:Y:S01]  /*b320*/  FMUL.FTZ R145, R145, R222.reuse ;  /* 0x000000de91917220 */ /* 0x080fe20000410000 */
[----:B------:R-:W-:Y:S01]  /*b330*/  LOP3.LUT R232, R232, 0xffff, RZ, 0xc0, !PT ;  /* 0x0000ffffe8e87812 */ /* 0x000fe200078ec0ff */
[-C--:B------:R-:W-:Y:S01]  /*b340*/  FMUL.FTZ R148, R148, R222.reuse ;  /* 0x000000de94947220 */ /* 0x080fe20000410000 */
[----:B------:R-:W-:Y:S01]  /*b350*/  ISETP.GE.U32.AND P5, PT, R247, R167, PT ;  /* 0x000000a7f700720c */ /* 0x000fe20003fa6070 */
[-C--:B------:R-:W-:Y:S01]  /*b360*/  FMUL.FTZ R149, R149, R222.reuse ;  /* 0x000000de95957220 */ /* 0x080fe20000410000 */
[----:B------:R-:W1:Y:S01]  /*b370*/  MUFU.EX2 R167, R217 ;  /* 0x000000d900a77308 */ /* 0x000e620000000800 */
[----:B------:R-:W-:Y:S01]  /*b380*/  SHF.R.U32.HI R232, RZ, 0x8, R232 ;  /* 0x00000008ffe87819 */ /* 0x000fe200000116e8 */
[----:B------:R-:W-:-:S02]  /*b390*/  FMUL.FTZ R152, R152, R222 ;  /* 0x000000de98987220 */ /* 0x000fc40000410000 */
[-C--:B------:R-:W-:Y:S01]  /*b3a0*/  FMUL.FTZ R153, R153, R222.reuse ;  /* 0x000000de99997220 */ /* 0x080fe20000410000 */
[----:B------:R-:W-:Y:S01]  /*b3b0*/  LOP3.LUT R34, R232, 0xffff, RZ, 0xc0, !PT ;  /* 0x0000ffffe8227812 */ /* 0x000fe200078ec0ff */
[----:B------:R-:W-:Y:S01]  /*b3c0*/  FMUL.FTZ R156, R156, R222 ;  /* 0x000000de9c9c7220 */ /* 0x000fe20000410000 */
[----:B--2---:R-:W-:Y:S01]  /*b3d0*/  SHF.R.U32.HI R216, RZ, 0x18, R198 ;  /* 0x00000018ffd87819 */ /* 0x004fe200000116c6 */
[----:B------:R-:W-:Y:S01]  /*b3e0*/  MUFU.EX2 R232, R186 ;  /* 0x000000ba00e87308 */ /* 0x000fe20000000800 */
[----:B------:R-:W-:Y:S01]  /*b3f0*/  ISETP.GE.U32.AND P2, PT, R247, R34, PT ;  /* 0x00000022f700720c */ /* 0x000fe20003f46070 */
[----:B------:R-:W-:Y:S02]  /*b400*/  FADD.FTZ R34, R220, R196 ;  /* 0x000000c4dc227221 */ /* 0x000fe40000010000 */
[-C--:B------:R-:W-:Y:S02]  /*b410*/  FMUL.FTZ R157, R157, R222.reuse ;  /* 0x000000de9d9d7220 */ /* 0x080fe40000410000 */
[-C--:B------:R-:W-:Y:S01]  /*b420*/  FMUL.FTZ R160, R160, R222.reuse ;  /* 0x000000dea0a07220 */ /* 0x080fe20000410000 */
[----:B------:R2:W-:Y:S01]  /*b430*/  STL [R1+0x28], R34 ;  /* 0x0000282201007387 */ /* 0x0005e20000100800 */
[----:B-1----:R-:W-:Y:S01]  /*b440*/  F2FP.PACK_AB R223, R167, R219 ;  /* 0x000000dba7df723e */ /* 0x002fe200000000ff */
[-C--:B------:R-:W-:Y:S01]  /*b450*/  FMUL.FTZ R161, R161, R222.reuse ;  /* 0x000000dea1a17220 */ /* 0x080fe20000410000 */
[----:B------:R-:W-:Y:S01]  /*b460*/  LOP3.LUT R217, R198, 0xff, RZ, 0xc0, !PT ;  /* 0x000000ffc6d97812 */ /* 0x000fe200078ec0ff */
[-C--:B------:R-:W-:Y:S01]  /*b470*/  FMUL.FTZ R36, R36, R222.reuse ;  /* 0x000000de24247220 */ /* 0x080fe20000410000 */
[----:B------:R-:W-:Y:S01]  /*b480*/  PRMT R220, R223, 0x7632, R220 ;  /* 0x00007632dfdc7816 */ /* 0x000fe200000000dc */
[----:B------:R-:W-:Y:S01]  /*b490*/  @!P4 HADD2 R164, -R223.H0_H0, -RZ.H0_H0 ;  /* 0xa00000ffdfa4c230 */ /* 0x000fe20000000900 */
[----:B------:R-:W-:-:S02]  /*b4a0*/  FMUL.FTZ R37, R37, R222 ;  /* 0x000000de25257220 */ /* 0x000fc40000410000 */
[-C--:B------:R-:W-:Y:S02]  /*b4b0*/  FMUL.FTZ R40, R40, R222.reuse ;  /* 0x000000de28287220 */ /* 0x080fe40000410000 */
[-C--:B------:R-:W-:Y:S02]  /*b4c0*/  FMUL.FTZ R41, R41, R222.reuse ;  /* 0x000000de29297220 */ /* 0x080fe40000410000 */
[-C--:B------:R-:W-:Y:S02]  /*b4d0*/  FMUL.FTZ R44, R44, R222.reuse ;  /* 0x000000de2c2c7220 */ /* 0x080fe40000410000 */
[-C--:B------:R-:W-:Y:S02]  /*b4e0*/  FMUL.FTZ R45, R45, R222.reuse ;  /* 0x000000de2d2d7220 */ /* 0x080fe40000410000 */
[-C--:B------:R-:W-:Y:S02]  /*b4f0*/  FMUL.FTZ R48, R48, R222.reuse ;  /* 0x000000de30307220 */ /* 0x080fe40000410000 */
[----:B------:R-:W-:-:S02]  /*b500*/  FMUL.FTZ R49, R49, R222 ;  /* 0x000000de31317220 */ /* 0x000fc40000410000 */
[-C--:B------:R-:W-:Y:S02]  /*b510*/  FMUL.FTZ R52, R52, R222.reuse ;  /* 0x000000de34347220 */ /* 0x080fe40000410000 */
[-C--:B------:R-:W-:Y:S01]  /*b520*/  FMUL.FTZ R53, R53, R222.reuse ;  /* 0x000000de35357220 */ /* 0x080fe20000410000 */
[----:B--2---:R-:W-:Y:S01]  /*b530*/  PRMT R34, R223, 0x5410, R220 ;  /* 0x00005410df227816 */ /* 0x004fe200000000dc */
[-C--:B------:R-:W-:Y:S01]  /*b540*/  FMUL.FTZ R56, R56, R222.reuse ;  /* 0x000000de38387220 */ /* 0x080fe20000410000 */
[----:B------:R-:W-:Y:S01]  /*b550*/  @!P4 PRMT R223, R164, 0x5410, RZ ;  /* 0x00005410a4dfc816 */ /* 0x000fe200000000ff */
[-C--:B------:R-:W-:Y:S01]  /*b560*/  FMUL.FTZ R57, R57, R222.reuse ;  /* 0x000000de39397220 */ /* 0x080fe20000410000 */
[----:B------:R-:W2:Y:S01]  /*b570*/  LDL.LU R164, [R1+0x24] ;  /* 0x0000240001a47983 */ /* 0x000ea20000300800 */
[----:B------:R-:W-:Y:S01]  /*b580*/  SHF.R.U32.HI R196, RZ, 0x10, R198 ;  /* 0x00000010ffc47819 */ /* 0x000fe200000116c6 */
[-C--:B------:R-:W-:Y:S02]  /*b590*/  FMUL.FTZ R60, R60, R222.reuse ;  /* 0x000000de3c3c7220 */ /* 0x080fe40000410000 */
[----:B------:R1:W5:Y:S01]  /*b5a0*/  LDL.LU.64 R198, [R1+0x98] ;  /* 0x0000980001c67983 */ /* 0x0003620000300a00 */
[----:B------:R-:W-:Y:S01]  /*b5b0*/  ISETP.GE.U32.AND P4, PT, R247, R217, PT ;  /* 0x000000d9f700720c */ /* 0x000fe20003f86070 */
[----:B------:R-:W-:Y:S01]  /*b5c0*/  FMUL.FTZ R61, R61, R222 ;  /* 0x000000de3d3d7220 */ /* 0x000fe20000410000 */
[----:B------:R-:W-:Y:S01]  /*b5d0*/  F2FP.PACK_AB R217, R166, R244 ;  /* 0x000000f4a6d9723e */ /* 0x000fe200000000ff */
        /* <DEDUP_REMOVED lines=33> */
[----:B------:R-:W-:Y:S01]  /*b7f0*/  FMUL.FTZ R129, R129, R222 ;  /* 0x000000de81817220 */ /* 0x000fe20000410000 */
[----:B------:R-:W-:Y:S01]  /*b800*/  MUFU.EX2 R179, R179 ;  /* 0x000000b300b37308 */ /* 0x000fe20000000800 */
[----:B------:R-:W-:Y:S02]  /*b810*/  FFMA.FTZ R168, R15, c[0x0][0x23c], -R168 ;  /* 0x00008f000fa87a23 */ /* 0x000fe400000108a8 */
[----:B--2---:R-:W-:-:S05]  /*b820*/  FADD.FTZ R246, R246, R164 ;  /* 0x000000a4f6f67221 */ /* 0x004fca0000010000 */
[----:B------:R2:W3:Y:S02]  /*b830*/  MUFU.EX2 R164, R185 ;  /* 0x000000b900a47308 */ /* 0x0004e40000000800 */
[----:B--2---:R-:W2:Y:S01]  /*b840*/  LDL.LU R185, [R1+0x28] ;  /* 0x0000280001b97983 */ /* 0x004ea20000300800 */
[----:B------:R-:W-:Y:S01]  /*b850*/  PRMT R186, R217, 0x7632, R186 ;  /* 0x00007632d9ba7816 */ /* 0x000fe200000000ba */
[----:B------:R-:W-:-:S04]  /*b860*/  @!P3 HADD2 R12, -R220.H0_H0, -RZ.H0_H0 ;  /* 0xa00000ffdc0cb230 */ /* 0x000fc80000000900 */
[----:B------:R-:W-:Y:S01]  /*b870*/  @!P2 HADD2 R18, -R186.H0_H0, -RZ.H0_H0 ;  /* 0xa00000ffba12a230 */ /* 0x000fe20000000900 */
[----:B------:R-:W-:Y:S01]  /*b880*/  @!P3 PRMT R220, R12, 0x5410, RZ ;  /* 0x000054100cdcb816 */ /* 0x000fe200000000ff */
[----:B------:R-:W-:Y:S01]  /*b890*/  @!P1 HADD2 R33, -R217.H0_H0, -RZ.H0_H0 ;  /* 0xa00000ffd9219230 */ /* 0x000fe20000000900 */
[----:B------:R-:W-:Y:S02]  /*b8a0*/  PRMT R12, R217, 0x5410, R186 ;  /* 0x00005410d90c7816 */ /* 0x000fe400000000ba */
[----:B------:R-:W-:Y:S02]  /*b8b0*/  @!P2 PRMT R186, R18, 0x5410, RZ ;  /* 0x0000541012baa816 */ /* 0x000fe400000000ff */
[----:B------:R-:W-:Y:S01]  /*b8c0*/  SHF.R.U32.HI R18, RZ, 0x8, R197 ;  /* 0x00000008ff127819 */ /* 0x000fe200000116c5 */
[----:B------:R-:W-:Y:S01]  /*b8d0*/  FADD.FTZ R187, R187, R246 ;  /* 0x000000f6bbbb7221 */ /* 0x000fe20000010000 */
[----:B------:R-:W-:Y:S01]  /*b8e0*/  @!P1 PRMT R217, R33, 0x5410, RZ ;  /* 0x0000541021d99816 */ /* 0x000fe200000000ff */
[----:B------:R4:W-:Y:S01]  /*b8f0*/  MUFU.EX2 R246, R184 ;  /* 0x000000b800f67308 */ /* 0x0009e20000000800 */
[----:B------:R-:W-:Y:S01]  /*b900*/  ISETP.GE.U32.AND P1, PT, R247, R216, PT ;  /* 0x000000d8f700720c */ /* 0x000fe20003f26070 */
[----:B------:R1:W5:Y:S01]  /*b910*/  LDL.LU R197, [R1+0x94] ;  /* 0x0000940001c57983 */ /* 0x0003620000300800 */
[----:B------:R-:W-:-:S05]  /*b920*/  LOP3.LUT R18, R18, 0xffff, RZ, 0xc0, !PT ;  /* 0x0000ffff12127812 */ /* 0x000fca00078ec0ff */
[----:B------:R-:W1:Y:S01]  /*b930*/  MUFU.EX2 R33, R183 ;  /* 0x000000b700217308 */ /* 0x000e620000000800 */
[----:B------:R-:W-:-:S07]  /*b940*/  ISETP.GE.U32.AND P3, PT, R247, R18, PT ;  /* 0x00000012f700720c */ /* 0x000fce0003f66070 */
[----:B------:R1:W-:Y:S01]  /*b950*/  MUFU.EX2 R183, R182 ;  /* 0x000000b600b77308 */ /* 0x0003e20000000800 */
[----:B----4-:R-:W-:Y:S02]  /*b960*/  LOP3.LUT R184, R196, 0xff, RZ, 0xc0, !PT ;  /* 0x000000ffc4b87812 */ /* 0x010fe400078ec0ff */
[----:B------:R4:W5:Y:S02]  /*b970*/  LDL.LU R196, [R1+0x90] ;  /* 0x0000900001c47983 */ /* 0x0009640000300800 */
[----:B------:R-:W-:Y:S02]  /*b980*/  ISETP.GE.U32.AND P2, PT, R247, R184, PT ;  /* 0x000000b8f700720c */ /* 0x000fe40003f46070 */
[----:B------:R-:W-:Y:S04]  /*b990*/  STL.64 [R1+0x88], R194 ;  /* 0x000088c201007387 */ /* 0x000fe80000100a00 */
[----:B------:R1:W-:Y:S04]  /*b9a0*/  STL.64 [R1+0x80], R192 ;  /* 0x000080c001007387 */ /* 0x0003e80000100a00 */
[----:B------:R1:W-:Y:S01]  /*b9b0*/  STL.64 [R1+0x78], R190 ;  /* 0x000078be01007387 */ /* 0x0003e20000100a00 */
[----:B------:R-:W-:Y:S08]  /*b9c0*/  MUFU.EX2 R175, R175 ;  /* 0x000000af00af7308 */ /* 0x000ff00000000800 */
[----:B------:R-:W-:Y:S08]  /*b9d0*/  MUFU.EX2 R171, R171 ;  /* 0x000000ab00ab7308 */ /* 0x000ff00000000800 */
[----:B------:R-:W-:Y:S08]  /*b9e0*/  MUFU.EX2 R173, R173 ;  /* 0x000000ad00ad7308 */ /* 0x000ff00000000800 */
[----:B------:R-:W-:Y:S08]  /*b9f0*/  MUFU.EX2 R237, R237 ;  /* 0x000000ed00ed7308 */ /* 0x000ff00000000800 */
[----:B------:R-:W-:Y:S08]  /*ba00*/  MUFU.EX2 R235, R235 ;  /* 0x000000eb00eb7308 */ /* 0x000ff00000000800 */
[----:B------:R-:W-:Y:S01]  /*ba10*/  MUFU.EX2 R234, R234 ;  /* 0x000000ea00ea7308 */ /* 0x000fe20000000800 */
[----:B--2---:R-:W-:Y:S01]  /*ba20*/  FADD.FTZ R185, R219, R185 ;  /* 0x000000b9dbb97221 */ /* 0x004fe20000010000 */
[----:B---3--:R-:W-:-:S04]  /*ba30*/  F2FP.PACK_AB R219, R164, R232 ;  /* 0x000000e8a4db723e */ /* 0x008fc800000000ff */
[----:B------:R-:W-:Y:S01]  /*ba40*/  PRMT R216, R219, 0x7632, R216 ;  /* 0x00007632dbd87816 */ /* 0x000fe200000000d8 */
[----:B------:R-:W-:-:S03]  /*ba50*/  @!P6 HADD2 R32, -R219.H0_H0, -RZ.H0_H0 ;  /* 0xa00000ffdb20e230 */ /* 0x000fc60000000900 */
[----:B------:R-:W-:Y:S02]  /*ba60*/  PRMT R18, R219, 0x5410, R216 ;  /* 0x00005410db127816 */ /* 0x000fe400000000d8 */
[----:B------:R-:W-:Y:S02]  /*ba70*/  @!P6 PRMT R219, R32, 0x5410, RZ ;  /* 0x0000541020dbe816 */ /* 0x000fe400000000ff */
[----:B------:R-:W2:Y:S01]  /*ba80*/  MUFU.EX2 R32, R181 ;  /* 0x000000b500207308 */ /* 0x000ea20000000800 */
[----:B------:R-:W-:-:S05]  /*ba90*/  @!P5 HADD2 R17, -R216.H0_H0, -RZ.H0_H0 ;  /* 0xa00000ffd811d230 */ /* 0x000fca0000000900 */
[----:B------:R-:W-:Y:S01]  /*baa0*/  @!P5 PRMT R216, R17, 0x5410, RZ ;  /* 0x0000541011d8d816 */ /* 0x000fe200000000ff */
[----:B------:R-:W-:Y:S01]  /*bab0*/  FADD.FTZ R17, R167, R185 ;  /* 0x000000b9a7117221 */ /* 0x000fe20000010000 */
[----:B-1----:R-:W-:Y:S01]  /*bac0*/  F2FP.PACK_AB R185, R33, R246 ;  /* 0x000000f621b9723e */ /* 0x002fe200000000ff */
[----:B------:R-:W-:-:S03]  /*bad0*/  FADD.FTZ R167, R244, R187 ;  /* 0x000000bbf4a77221 */ /* 0x000fc60000010000 */
[----:B------:R-:W-:Y:S02]  /*bae0*/  PRMT R182, R185, 0x7632, R182 ;  /* 0x00007632b9b67816 */ /* 0x000fe400000000b6 */
[----:B--2---:R-:W-:-:S03]  /*baf0*/  F2FP.PACK_AB R187, R32, R183 ;  /* 0x000000b720bb723e */ /* 0x004fc600000000ff */
[----:B------:R-:W-:Y:S01]  /*bb00*/  @!P3 HADD2 R16, -R182.H0_H0, -RZ.H0_H0 ;  /* 0xa00000ffb610b230 */ /* 0x000fe20000000900 */
[----:B------:R-:W-:Y:S01]  /*bb10*/  FADD.FTZ R232, R232, R17 ;  /* 0x00000011e8e87221 */ /* 0x000fe20000010000 */
[----:B------:R-:W-:Y:S01]  /*bb20*/  @!P4 HADD2 R31, -R185.H0_H0, -RZ.H0_H0 ;  /* 0xa00000ffb91fc230 */ /* 0x000fe20000000900 */
[----:B------:R-:W-:Y:S01]  /*bb30*/  PRMT R184, R187, 0x7632, R184 ;  /* 0x00007632bbb87816 */ /* 0x000fe200000000b8 */
[----:B------:R-:W-:Y:S01]  /*bb40*/  @!P2 HADD2 R30, -R187.H0_H0, -RZ.H0_H0 ;  /* 0xa00000ffbb1ea230 */ /* 0x000fe20000000900 */
[----:B------:R-:W-:Y:S02]  /*bb50*/  PRMT R17, R185, 0x5410, R182 ;  /* 0x00005410b9117816 */ /* 0x000fe400000000b6 */
[----:B------:R-:W-:Y:S02]  /*bb60*/  @!P3 PRMT R182, R16, 0x5410, RZ ;  /* 0x0000541010b6b816 */ /* 0x000fe400000000ff */
[----:B------:R-:W-:Y:S02]  /*bb70*/  PRMT R16, R187, 0x5410, R184 ;  /* 0x00005410bb107816 */ /* 0x000fe400000000b8 */
[----:B------:R-:W-:-:S02]  /*bb80*/  @!P4 PRMT R185, R31, 0x5410, RZ ;  /* 0x000054101fb9c816 */ /* 0x000fc400000000ff */
[----:B------:R-:W-:Y:S01]  /*bb90*/  @!P2 PRMT R187, R30, 0x5410, RZ ;  /* 0x000054101ebba816 */ /* 0x000fe200000000ff */
[----:B------:R-:W-:-:S04]  /*bba0*/  IMAD.WIDE.U32 R30, R180, -0x326172a9, RZ ;  /* 0xcd9e8d57b41e7825 */ /* 0x000fc800078e00ff */
[----:B------:R-:W-:Y:S01]  /*bbb0*/  FADD.FTZ R167, R166, R167 ;  /* 0x000000a7a6a77221 */ /* 0x000fe20000010000 */
[----:B------:R-:W-:-:S05]  /*bbc0*/  LOP3.LUT R166, R31, UR4, R28, 0x96, !PT ;  /* 0x000000041fa67c12 */ /* 0x000fca000f8e961c */
[----:B------:R-:W-:-:S05]  /*bbd0*/  IMAD.WIDE.U32 R192, R166, -0x2daee0ad, RZ ;  /* 0xd2511f53a6c07825 */ /* 0x000fca00078e00ff */
[----:B------:R-:W-:Y:S01]  /*bbe0*/  LOP3.LUT R166, R193, UR32, R22, 0x96, !PT ;  /* 0x00000020c1a67c12 */ /* 0x000fe2000f8e9616 */
[----:B------:R-:W-:Y:S02]  /*bbf0*/  FADD.FTZ R232, R164, R232 ;  /* 0x000000e8a4e87221 */ /* 0x000fe40000010000 */
[----:B------:R-:W-:Y:S01]  /*bc00*/  FADD.FTZ R164, R246, R167 ;  /* 0x000000a7f6a47221 */ /* 0x000fe20000010000 */
[----:B------:R-:W-:Y:S01]  /*bc10*/  LOP3.LUT R167, R21, UR33, R30, 0x96, !PT ;  /* 0x0000002115a77c12 */ /* 0x000fe2000f8e961e */
[----:B------:R-:W-:-:S04]  /*bc20*/  IMAD.WIDE.U32 R194, R166, -0x326172a9, RZ ;  /* 0xcd9e8d57a6c27825 */ /* 0x000fc800078e00ff */
[----:B------:R-:W-:Y:S01]  /*bc30*/  IMAD.WIDE.U32 R180, R167, -0x2daee0ad, RZ ;  /* 0xd2511f53a7b47825 */ /* 0x000fe200078e00ff */
[----:B------:R-:W-:-:S04]  /*bc40*/  LOP3.LUT R167, R195, UR31, R20, 0x96, !PT ;  /* 0x0000001fc3a77c12 */ /* 0x000fc8000f8e9614 */
[----:B------:R-:W-:Y:S01]  /*bc50*/  LOP3.LUT R166, R181, UR29, R192, 0x96, !PT ;  /* 0x0000001db5a67c12 */ /* 0x000fe2000f8e96c0 */
[----:B------:R-:W-:-:S05]  /*bc60*/  IMAD.WIDE.U32 R192, R167, -0x2daee0ad, RZ ;  /* 0xd2511f53a7c07825 */ /* 0x000fca00078e00ff */
[----:B------:R-:W-:Y:S01]  /*bc70*/  LOP3.LUT R167, R193, UR23, R180, 0x96, !PT ;  /* 0x00000017c1a77c12 */ /* 0x000fe2000f8e96b4 */
[----:B------:R-:W-:-:S05]  /*bc80*/  IMAD.WIDE.U32 R180, R166, -0x326172a9, RZ ;  /* 0xcd9e8d57a6b47825 */ /* 0x000fca00078e00ff */
[----:B------:R-:W-:-:S05]  /*bc90*/  LOP3.LUT R166, R181, UR27, R194, 0x96, !PT ;  /* 0x0000001bb5a67c12 */ /* 0x000fca000f8e96c2 */
[----:B------:R-:W-:-:S05]  /*bca0*/  IMAD.WIDE.U32 R190, R166, -0x2daee0ad, RZ ;  /* 0xd2511f53a6be7825 */ /* 0x000fca00078e00ff */
[----:B------:R-:W-:Y:S01]  /*bcb0*/  LOP3.LUT R166, R191, UR34, R192, 0x96, !PT ;  /* 0x00000022bfa67c12 */ /* 0x000fe2000f8e96c0 */
[----:B------:R-:W-:-:S04]  /*bcc0*/  IMAD.WIDE.U32 R194, R167, -0x326172a9, RZ ;  /* 0xcd9e8d57a7c27825 */ /* 0x000fc800078e00ff */
[----:B------:R-:W-:-:S05]  /*bcd0*/  IMAD.WIDE.U32 R192, R166, -0x326172a9, RZ ;  /* 0xcd9e8d57a6c07825 */ /* 0x000fca00078e00ff */
[----:B------:R-:W-:-:S04]  /*bce0*/  LOP3.LUT R166, R193, UR14, R194, 0x96, !PT ;  /* 0x0000000ec1a67c12 */ /* 0x000fc8000f8e96c2 */
[C---:B------:R-:W-:Y:S02]  /*bcf0*/  LOP3.LUT R167, R166.reuse, 0xffff, RZ, 0xc0, !PT ;  /* 0x0000ffffa6a77812 */ /* 0x040fe400078ec0ff */
[----:B------:R-:W-:Y:S02]  /*bd00*/  LOP3.LUT R222, R166, 0xff, RZ, 0xc0, !PT ;  /* 0x000000ffa6de7812 */ /* 0x000fe400078ec0ff */
[----:B------:R-:W-:Y:S02]  /*bd10*/  SHF.R.U32.HI R167, RZ, 0x8, R167 ;  /* 0x00000008ffa77819 */ /* 0x000fe400000116a7 */
[----:B------:R-:W-:Y:S02]  /*bd20*/  ISETP.GE.U32.AND P6, PT, R247, R222, PT ;  /* 0x000000def700720c */ /* 0x000fe40003fc6070 */
[----:B------:R-:W-:Y:S02]  /*bd30*/  LOP3.LUT R222, R167, 0xffff, RZ, 0xc0, !PT ;  /* 0x0000ffffa7de7812 */ /* 0x000fe400078ec0ff */
[----:B------:R-:W-:-:S02]  /*bd40*/  SHF.R.U32.HI R167, RZ, 0x10, R166 ;  /* 0x00000010ffa77819 */ /* 0x000fc400000116a6 */
[----:B------:R-:W-:-:S04]  /*bd50*/  SHF.R.U32.HI R166, RZ, 0x18, R166 ;  /* 0x00000018ffa67819 */ /* 0x000fc800000116a6 */
[----:B------:R-:W-:Y:S02]  /*bd60*/  ISETP.GE.U32.AND P4, PT, R247, R166, PT ;  /* 0x000000a6f700720c */ /* 0x000fe40003f86070 */
[----:B------:R-:W-:Y:S01]  /*bd70*/  LOP3.LUT R166, R192, 0xff, RZ, 0xc0, !PT ;  /* 0x000000ffc0a67812 */ /* 0x000fe200078ec0ff */
[----:B------:R-:W-:-:S03]  /*bd80*/  @!P1 HADD2 R27, -R184.H0_H0, -RZ.H0_H0 ;  /* 0xa00000ffb81b9230 */ /* 0x000fc60000000900 */
[----:B------:R-:W-:Y:S02]  /*bd90*/  ISETP.GE.U32.AND P3, PT, R247, R166, PT ;  /* 0x000000a6f700720c */ /* 0x000fe40003f66070 */
[----:B------:R-:W-:Y:S02]  /*bda0*/  SHF.R.U32.HI R166, RZ, 0x18, R192 ;  /* 0x00000018ffa67819 */ /* 0x000fe400000116c0 */
[----:B------:R-:W-:Y:S02]  /*bdb0*/  @!P1 PRMT R184, R27, 0x5410, RZ ;  /* 0x000054101bb89816 */ /* 0x000fe400000000ff */
[C---:B------:R-:W-:Y:S02]  /*bdc0*/  ISETP.GE.U32.AND P1, PT, R247.reuse, R166, PT ;  /* 0x000000a6f700720c */ /* 0x040fe40003f26070 */
[----:B------:R-:W1:Y:S01]  /*bdd0*/  MUFU.EX2 R166, R178 ;  /* 0x000000b200a67308 */ /* 0x000e620000000800 */
[----:B------:R-:W-:Y:S01]  /*bde0*/  ISETP.GE.U32.AND P5, PT, R247, R222, PT ;  /* 0x000000def700720c */ /* 0x000fe20003fa6070 */
[----:B------:R-:W-:Y:S01]  /*bdf0*/  FADD.FTZ R27, R183, R232 ;  /* 0x000000e8b71b7221 */ /* 0x000fe20000010000 */
[----:B------:R-:W-:-:S05]  /*be00*/  LOP3.LUT R222, R167, 0xff, RZ, 0xc0, !PT ;  /* 0x000000ffa7de7812 */ /* 0x000fca00078ec0ff */
[----:B------:R-:W2:Y:S01]  /*be10*/  MUFU.EX2 R246, R174 ;  /* 0x000000ae00f67308 */ /* 0x000ea20000000800 */
[----:B------:R-:W-:Y:S01]  /*be20*/  SHF.R.U32.HI R183, RZ, 0x10, R192 ;  /* 0x00000010ffb77819 */ /* 0x000fe200000116c0 */
[----:B------:R-:W-:Y:S01]  /*be30*/  FADD.FTZ R232, R32, R27 ;  /* 0x0000001b20e87221 */ /* 0x000fe20000010000 */
[----:B------:R-:W-:Y:S02]  /*be40*/  ISETP.GE.U32.AND P2, PT, R247, R222, PT ;  /* 0x000000def700720c */ /* 0x000fe40003f46070 */
[----:B-1----:R-:W-:Y:S01]  /*be50*/  F2FP.PACK_AB R181, R166, R179 ;  /* 0x000000b3a6b5723e */ /* 0x002fe200000000ff */
[----:B------:R-:W-:Y:S01]  /*be60*/  FADD.FTZ R164, R33, R164 ;  /* 0x000000a421a47221 */ /* 0x000fe20000010000 */
[----:B------:R-:W-:Y:S02]  /*be70*/  LOP3.LUT R32, R183, 0xff, RZ, 0xc0, !PT ;  /* 0x000000ffb7207812 */ /* 0x000fe400078ec0ff */
[----:B------:R-:W-:Y:S01]  /*be80*/  PRMT R178, R181, 0x7632, R178 ;  /* 0x00007632b5b27816 */ /* 0x000fe200000000b2 */
[----:B------:R-:W-:Y:S01]  /*be90*/  @!P6 HADD2 R26, -R181.H0_H0, -RZ.H0_H0 ;  /* 0xa00000ffb51ae230 */ /* 0x000fe20000000900 */
[----:B------:R-:W-:-:S02]  /*bea0*/  LOP3.LUT R167, R192, 0xffff, RZ, 0xc0, !PT ;  /* 0x0000ffffc0a77812 */ /* 0x000fc400078ec0ff */
[----:B------:R-:W-:Y:S02]  /*beb0*/  PRMT R33, R181, 0x5410, R178 ;  /* 0x00005410b5217816 */ /* 0x000fe400000000b2 */
[----:B------:R-:W-:Y:S02]  /*bec0*/  @!P6 PRMT R181, R26, 0x5410, RZ ;  /* 0x000054101ab5e816 */ /* 0x000fe400000000ff */
[----:B------:R-:W-:Y:S01]  /*bed0*/  ISETP.GE.U32.AND P6, PT, R247, R32, PT ;  /* 0x00000020f700720c */ /* 0x000fe20003fc6070 */
[----:B------:R-:W-:Y:S01]  /*bee0*/  IMAD.MOV.U32 R32, RZ, RZ, R164 ;  /* 0x000000ffff207224 */ /* 0x000fe200078e00a4 */
[----:B------:R-:W-:Y:S02]  /*bef0*/  LOP3.LUT R180, R195, UR5, R180, 0x96, !PT ;  /* 0x00000005c3b47c12 */ /* 0x000fe4000f8e96b4 */
[----:B--2---:R-:W-:Y:S02]  /*bf00*/  F2FP.PACK_AB R183, R246, R175 ;  /* 0x000000aff6b7723e */ /* 0x004fe400000000ff */
[----:B------:R-:W-:Y:S01]  /*bf10*/  SHF.R.U32.HI R167, RZ, 0x8, R167 ;  /* 0x00000008ffa77819 */ /* 0x000fe200000116a7 */
[----:B------:R-:W-:Y:S01]  /*bf20*/  @!P5 HADD2 R13, -R178.H0_H0, -RZ.H0_H0 ;  /* 0xa00000ffb20dd230 */ /* 0x000fe20000000900 */
[----:B------:R-:W-:-:S02]  /*bf30*/  IMAD.MOV.U32 R26, RZ, RZ, R190 ;  /* 0x000000ffff1a7224 */ /* 0x000fc400078e00be */
[----:B------:R-:W-:Y:S02]  /*bf40*/  IMAD.MOV.U32 R27, RZ, RZ, R191 ;  /* 0x000000ffff1b7224 */ /* 0x000fe400078e00bf */
[----:B------:R-:W-:Y:S01]  /*bf50*/  FADD.FTZ R179, R179, R32 ;  /* 0x00000020b3b37221 */ /* 0x000fe20000010000 */
[----:B------:R-:W-:Y:S01]  /*bf60*/  LOP3.LUT R32, R167, 0xffff, RZ, 0xc0, !PT ;  /* 0x0000ffffa7207812 */ /* 0x000fe200078ec0ff */
[----:B------:R-:W-:Y:S01]  /*bf70*/  IMAD.WIDE.U32 R190, R180, -0x2daee0ad, RZ ;  /* 0xd2511f53b4be7825 */ /* 0x000fe200078e00ff */
[----:B------:R-:W-:Y:S01]  /*bf80*/  PRMT R180, R183, 0x7632, R180 ;  /* 0x00007632b7b47816 */ /* 0x000fe200000000b4 */
[----:B------:R-:W-:Y:S01]  /*bf90*/  @!P2 HADD2 R24, -R183.H0_H0, -RZ.H0_H0 ;  /* 0xa00000ffb718a230 */ /* 0x000fe20000000900 */
[----:B------:R-:W-:Y:S01]  /*bfa0*/  @!P5 PRMT R178, R13, 0x5410, RZ ;  /* 0x000054100db2d816 */ /* 0x000fe200000000ff */
[----:B------:R-:W-:Y:S01]  /*bfb0*/  MUFU.EX2 R236, R236 ;  /* 0x000000ec00ec7308 */ /* 0x000fe20000000800 */
[----:B------:R-:W-:Y:S01]  /*bfc0*/  ISETP.GE.U32.AND P5, PT, R247, R32, PT ;  /* 0x00000020f700720c */ /* 0x000fe20003fa6070 */
[-C--:B------:R-:W-:Y:S01]  /*bfd0*/  FMUL.FTZ R134, R134, R169.reuse ;  /* 0x000000a986867220 */ /* 0x080fe20000410000 */
[----:B------:R-:W-:Y:S01]  /*bfe0*/  PRMT R32, R183, 0x5410, R180 ;  /* 0x00005410b7207816 */ /* 0x000fe200000000b4 */
[-C--:B------:R-:W-:Y:S01]  /*bff0*/  FMUL.FTZ R135, R135, R169.reuse ;  /* 0x000000a987877220 */ /* 0x080fe20000410000 */
[----:B------:R-:W-:Y:S01]  /*c000*/  @!P2 PRMT R183, R24, 0x5410, RZ ;  /* 0x0000541018b7a816 */ /* 0x000fe200000000ff */
[-C--:B------:R-:W-:Y:S01]  /*c010*/  FMUL.FTZ R138, R138, R169.reuse ;  /* 0x000000a98a8a7220 */ /* 0x080fe20000410000 */
[----:B------:R-:W-:Y:S01]  /*c020*/  LOP3.LUT R244, R177, UR27, R188, 0x96, !PT ;  /* 0x0000001bb1f47c12 */ /* 0x000fe2000f8e96bc */
[----:B------:R-:W1:Y:S01]  /*c030*/  MUFU.EX2 R24, R23 ;  /* 0x0000001700187308 */ /* 0x000e620000000800 */
[----:B------:R-:W-:Y:S01]  /*c040*/  LOP3.LUT R13, R239, UR5, R176, 0x96, !PT ;  /* 0x00000005ef0d7c12 */ /* 0x000fe2000f8e96b0 */
[----:B------:R-:W-:Y:S01]  /*c050*/  @!P4 HADD2 R25, -R180.H0_H0, -RZ.H0_H0 ;  /* 0xa00000ffb419c230 */ /* 0x000fe20000000900 */
[----:B------:R-:W-:Y:S01]  /*c060*/  LOP3.LUT R174, R190, 0xff, RZ, 0xc0, !PT ;  /* 0x000000ffbeae7812 */ /* 0x000fe200078ec0ff */
[----:B------:R-:W-:-:S02]  /*c070*/  FMUL.FTZ R139, R139, R169 ;  /* 0x000000a98b8b7220 */ /* 0x000fc40000410000 */
[-C--:B------:R-:W-:Y:S02]  /*c080*/  FMUL.FTZ R142, R142, R169.reuse ;  /* 0x000000a98e8e7220 */ /* 0x080fe40000410000 */
[----:B------:R-:W-:Y:S01]  /*c090*/  MUFU.EX2 R233, R233 ;  /* 0x000000e900e97308 */ /* 0x000fe20000000800 */
[----:B------:R-:W-:Y:S01]  /*c0a0*/  LOP3.LUT R26, R191, UR13, R26, 0x96, !PT ;  /* 0x0000000dbf1a7c12 */ /* 0x000fe2000f8e961a */
[-C--:B------:R-:W-:Y:S02]  /*c0b0*/  FMUL.FTZ R143, R143, R169.reuse ;  /* 0x000000a98f8f7220 */ /* 0x080fe40000410000 */
[-C--:B------:R-:W-:Y:S02]  /*c0c0*/  FMUL.FTZ R146, R146, R169.reuse ;  /* 0x000000a992927220 */ /* 0x080fe40000410000 */
[-C--:B------:R-:W-:Y:S02]  /*c0d0*/  FMUL.FTZ R147, R147, R169.reuse ;  /* 0x000000a993937220 */ /* 0x080fe40000410000 */
[-C--:B------:R-:W-:Y:S01]  /*c0e0*/  FMUL.FTZ R150, R150, R169.reuse ;  /* 0x000000a996967220 */ /* 0x080fe20000410000 */
[----:B------:R-:W2:Y:S01]  /*c0f0*/  MUFU.EX2 R239, R172 ;  /* 0x000000ac00ef7308 */ /* 0x000ea20000000800 */
[----:B------:R-:W-:Y:S01]  /*c100*/  @!P4 PRMT R180, R25, 0x5410, RZ ;  /* 0x0000541019b4c816 */ /* 0x000fe200000000ff */
[-C--:B------:R-:W-:Y:S01]  /*c110*/  FMUL.FTZ R151, R151, R169.reuse ;  /* 0x000000a997977220 */ /* 0x080fe20000410000 */
[----:B------:R-:W-:Y:S01]  /*c120*/  ISETP.GE.U32.AND P4, PT, R247, R174, PT ;  /* 0x000000aef700720c */ /* 0x000fe20003f86070 */
[----:B------:R-:W-:Y:S01]  /*c130*/  FADD.FTZ R166, R166, R179 ;  /* 0x000000b3a6a67221 */ /* 0x000fe20000010000 */
[----:B------:R-:W-:Y:S01]  /*c140*/  LOP3.LUT R174, R26, 0xffff, RZ, 0xc0, !PT ;  /* 0x0000ffff1aae7812 */ /* 0x000fe200078ec0ff */
[----:B------:R-:W-:Y:S01]  /*c150*/  FMUL.FTZ R154, R154, R169 ;  /* 0x000000a99a9a7220 */ /* 0x000fe20000410000 */
[----:B-1----:R-:W-:Y:S01]  /*c160*/  F2FP.PACK_AB R179, R24, R171 ;  /* 0x000000ab18b3723e */ /* 0x002fe200000000ff */
[-C--:B------:R-:W-:Y:S01]  /*c170*/  FMUL.FTZ R155, R155, R169.reuse ;  /* 0x000000a99b9b7220 */ /* 0x080fe20000410000 */
[----:B------:R-:W-:Y:S01]  /*c180*/  SHF.R.U32.HI R174, RZ, 0x8, R174 ;  /* 0x00000008ffae7819 */ /* 0x000fe200000116ae */
[-C--:B------:R-:W-:Y:S01]  /*c190*/  FMUL.FTZ R158, R158, R169.reuse ;  /* 0x000000a99e9e7220 */ /* 0x080fe20000410000 */
[----:B------:R-:W-:Y:S01]  /*c1a0*/  PRMT R176, R179, 0x7632, R176 ;  /* 0x00007632b3b07816 */ /* 0x000fe200000000b0 */
[----:B------:R-:W-:Y:S01]  /*c1b0*/  FMUL.FTZ R159, R159, R169 ;  /* 0x000000a99f9f7220 */ /* 0x000fe20000410000 */
[----:B------:R-:W-:Y:S01]  /*c1c0*/  LOP3.LUT R174, R174, 0xffff, RZ, 0xc0, !PT ;  /* 0x0000ffffaeae7812 */ /* 0x000fe200078ec0ff */
[----:B------:R-:W-:-:S02]  /*c1d0*/  FADD.FTZ R175, R175, R232 ;  /* 0x000000e8afaf7221 */ /* 0x000fc40000010000 */
[----:B------:R-:W-:Y:S01]  /*c1e0*/  FMUL.FTZ R162, R162, R169 ;  /* 0x000000a9a2a27220 */ /* 0x000fe20000410000 */
[----:B--2---:R-:W-:Y:S01]  /*c1f0*/  F2FP.PACK_AB R177, R239, R173 ;  /* 0x000000adefb1723e */ /* 0x004fe200000000ff */
[----:B------:R1:W2:Y:S01]  /*c200*/  MUFU.EX2 R232, R29 ;  /* 0x0000001d00e87308 */ /* 0x0002a20000000800 */
[----:B------:R-:W-:Y:S01]  /*c210*/  @!P1 HADD2 R14, -R176.H0_H0, -RZ.H0_H0 ;  /* 0xa00000ffb00e9230 */ /* 0x000fe20000000900 */
[----:B------:R-:W-:Y:S01]  /*c220*/  ISETP.GE.U32.AND P2, PT, R247, R174, PT ;  /* 0x000000aef700720c */ /* 0x000fe20003f46070 */
[-C--:B------:R-:W-:Y:S01]  /*c230*/  FMUL.FTZ R163, R163, R169.reuse ;  /* 0x000000a9a3a37220 */ /* 0x080fe20000410000 */
[----:B------:R-:W-:Y:S01]  /*c240*/  @!P3 HADD2 R19, -R177.H0_H0, -RZ.H0_H0 ;  /* 0xa00000ffb113b230 */ /* 0x000fe20000000900 */
[----:B------:R-:W-:Y:S01]  /*c250*/  PRMT R174, R177, 0x7632, R174 ;  /* 0x00007632b1ae7816 */ /* 0x000fe200000000ae */
[-C--:B------:R-:W-:Y:S01]  /*c260*/  FMUL.FTZ R38, R38, R169.reuse ;  /* 0x000000a926267220 */ /* 0x080fe20000410000 */
[----:B------:R-:W-:Y:S01]  /*c270*/  LOP3.LUT R172, R26, 0xff, RZ, 0xc0, !PT ;  /* 0x000000ff1aac7812 */ /* 0x000fe200078ec0ff */
[-C--:B------:R-:W-:Y:S01]  /*c280*/  FMUL.FTZ R39, R39, R169.reuse ;  /* 0x000000a927277220 */ /* 0x080fe20000410000 */
[----:B------:R-:W-:Y:S01]  /*c290*/  PRMT R23, R177, 0x5410, R174 ;  /* 0x00005410b1177816 */ /* 0x000fe200000000ae */
[----:B------:R-:W-:Y:S01]  /*c2a0*/  @!P6 HADD2 R11, -R179.H0_H0, -RZ.H0_H0 ;  /* 0xa00000ffb30be230 */ /* 0x000fe20000000900 */
[----:B------:R-:W-:Y:S01]  /*c2b0*/  @!P3 PRMT R177, R19, 0x5410, RZ ;  /* 0x0000541013b1b816 */ /* 0x000fe200000000ff */
[----:B------:R-:W-:-:S02]  /*c2c0*/  FMUL.FTZ R42, R42, R169 ;  /* 0x000000a92a2a7220 */ /* 0x000fc40000410000 */
[-C--:B------:R-:W-:Y:S02]  /*c2d0*/  FMUL.FTZ R43, R43, R169.reuse ;  /* 0x000000a92b2b7220 */ /* 0x080fe40000410000 */
[-C--:B------:R-:W-:Y:S01]  /*c2e0*/  FMUL.FTZ R46, R46, R169.reuse ;  /* 0x000000a92e2e7220 */ /* 0x080fe20000410000 */
[----:B-1----:R-:W-:Y:S01]  /*c2f0*/  PRMT R29, R179, 0x5410, R176 ;  /* 0x00005410b31d7816 */ /* 0x002fe200000000b0 */
[-C--:B------:R-:W-:Y:S01]  /*c300*/  FMUL.FTZ R47, R47, R169.reuse ;  /* 0x000000a92f2f7220 */ /* 0x080fe20000410000 */
[----:B------:R-:W-:Y:S01]  /*c310*/  @!P1 PRMT R176, R14, 0x5410, RZ ;  /* 0x000054100eb09816 */ /* 0x000fe200000000ff */
[-C--:B------:R-:W-:Y:S01]  /*c320*/  FMUL.FTZ R50, R50, R169.reuse ;  /* 0x000000a932327220 */ /* 0x080fe20000410000 */
[--C-:B------:R-:W-:Y:S01]  /*c330*/  SHF.R.U32.HI R14, RZ, 0x10, R26.reuse ;  /* 0x00000010ff0e7819 */ /* 0x100fe2000001161a */
[-C--:B------:R-:W-:Y:S01]  /*c340*/  FMUL.FTZ R51, R51, R169.reuse ;  /* 0x000000a933337220 */ /* 0x080fe20000410000 */
[----:B------:R-:W-:Y:S01]  /*c350*/  ISETP.GE.U32.AND P3, PT, R247, R172, PT ;  /* 0x000000acf700720c */ /* 0x000fe20003f66070 */
[----:B------:R-:W-:Y:S01]  /*c360*/  @!P5 HADD2 R15, -R174.H0_H0, -RZ.H0_H0 ;  /* 0xa00000ffae0fd230 */ /* 0x000fe20000000900 */
[----:B------:R-:W-:Y:S01]  /*c370*/  LOP3.LUT R14, R14, 0xff, RZ, 0xc0, !PT ;  /* 0x000000ff0e0e7812 */ /* 0x000fe200078ec0ff */
[-C--:B------:R-:W-:Y:S01]  /*c380*/  FMUL.FTZ R54, R54, R169.reuse ;  /* 0x000000a936367220 */ /* 0x080fe20000410000 */
[----:B------:R-:W-:Y:S01]  /*c390*/  SHF.R.U32.HI R172, RZ, 0x18, R26 ;  /* 0x00000018ffac7819 */ /* 0x000fe2000001161a */
[-C--:B------:R-:W-:Y:S01]  /*c3a0*/  FMUL.FTZ R55, R55, R169.reuse ;  /* 0x000000a937377220 */ /* 0x080fe20000410000 */
[----:B------:R-:W-:Y:S01]  /*c3b0*/  @!P6 PRMT R179, R11, 0x5410, RZ ;  /* 0x000054100bb3e816 */ /* 0x000fe200000000ff */
[-C--:B------:R-:W-:Y:S01]  /*c3c0*/  FMUL.FTZ R58, R58, R169.reuse ;  /* 0x000000a93a3a7220 */ /* 0x080fe20000410000 */
[----:B------:R-:W-:Y:S01]  /*c3d0*/  ISETP.GE.U32.AND P6, PT, R247, R14, PT ;  /* 0x0000000ef700720c */ /* 0x000fe20003fc6070 */
[----:B------:R-:W-:Y:S01]  /*c3e0*/  FADD.FTZ R14, R173, R166 ;  /* 0x000000a6ad0e7221 */ /* 0x000fe20000010000 */
[----:B------:R-:W-:Y:S01]  /*c3f0*/  SHF.R.U32.HI R164, RZ, 0x18, R190 ;  /* 0x00000018ffa47819 */ /* 0x000fe200000116be */
[----:B------:R-:W1:Y:S01]  /*c400*/  MUFU.EX2 R167, R170 ;  /* 0x000000aa00a77308 */ /* 0x000e620000000800 */
[----:B------:R-:W-:Y:S01]  /*c410*/  @!P5 PRMT R174, R15, 0x5410, RZ ;  /* 0x000054100faed816 */ /* 0x000fe200000000ff */
[-C--:B------:R-:W-:Y:S01]  /*c420*/  FMUL.FTZ R59, R59, R169.reuse ;  /* 0x000000a93b3b7220 */ /* 0x080fe20000410000 */
[----:B--2---:R-:W-:Y:S01]  /*c430*/  F2FP.PACK_AB R173, R237, R232 ;  /* 0x000000e8edad723e */ /* 0x004fe200000000ff */
[-C--:B------:R-:W-:Y:S01]  /*c440*/  FMUL.FTZ R62, R62, R169.reuse ;  /* 0x000000a93e3e7220 */ /* 0x080fe20000410000 */
[----:B------:R-:W-:Y:S01]  /*c450*/  ISETP.GE.U32.AND P5, PT, R247, R172, PT ;  /* 0x000000acf700720c */ /* 0x000fe20003fa6070 */
[----:B------:R-:W-:Y:S01]  /*c460*/  FMUL.FTZ R63, R63, R169 ;  /* 0x000000a93f3f7220 */ /* 0x000fe20000410000 */
[----:B------:R-:W-:Y:S01]  /*c470*/  LOP3.LUT R222, R190, 0xffff, RZ, 0xc0, !PT ;  /* 0x0000ffffbede7812 */ /* 0x000fe200078ec0ff */
[----:B------:R-:W-:Y:S01]  /*c480*/  FADD.FTZ R246, R246, R175 ;  /* 0x000000aff6f67221 */ /* 0x000fe20000010000 */
[----:B------:R-:W-:Y:S01]  /*c490*/  ISETP.GE.U32.AND P1, PT, R247, R164, PT ;  /* 0x000000a4f700720c */ /* 0x000fe20003f26070 */
[----:B------:R-:W2:Y:S01]  /*c4a0*/  MUFU.EX2 R166, R168 ;  /* 0x000000a800a67308 */ /* 0x000ea20000000800 */
[----:B------:R-:W-:Y:S01]  /*c4b0*/  PRMT R164, R173, 0x7632, R164 ;  /* 0x00007632ada47816 */ /* 0x000fe200000000a4 */
[----:B------:R-:W-:Y:S01]  /*c4c0*/  @!P3 HADD2 R10, -R173.H0_H0, -RZ.H0_H0 ;  /* 0xa00000ffad0ab230 */ /* 0x000fe20000000900 */
[----:B------:R-:W-:Y:S01]  /*c4d0*/  F2FP.PACK_AB R175, R234, R235 ;  /* 0x000000ebeaaf723e */ /* 0x000fe200000000ff */
[-C--:B------:R-:W-:Y:S01]  /*c4e0*/  FMUL.FTZ R66, R66, R169.reuse ;  /* 0x000000a942427220 */ /* 0x080fe20000410000 */
[----:B------:R-:W-:Y:S01]  /*c4f0*/  SHF.R.U32.HI R222, RZ, 0x8, R222 ;  /* 0x00000008ffde7819 */ /* 0x000fe200000116de */
[-C--:B------:R-:W-:Y:S01]  /*c500*/  FMUL.FTZ R67, R67, R169.reuse ;  /* 0x000000a943437220 */ /* 0x080fe20000410000 */
[----:B------:R-:W-:Y:S01]  /*c510*/  LOP3.LUT R27, R189, UR31, R20, 0x96, !PT ;  /* 0x0000001fbd1b7c12 */ /* 0x000fe2000f8e9614 */
        /* <DEDUP_REMOVED lines=31> */
[----:B------:R-:W-:Y:S01]  /*c710*/  FMUL.FTZ R131, R131, R169 ;  /* 0x000000a983837220 */ /* 0x000fe20000410000 */
[----:B------:R-:W-:Y:S01]  /*c720*/  SHF.R.U32.HI R169, RZ, 0x10, R190 ;  /* 0x00000010ffa97819 */ /* 0x000fe200000116be */
[----:B------:R-:W-:Y:S01]  /*c730*/  @!P2 HADD2 R9, -R164.H0_H0, -RZ.H0_H0 ;  /* 0xa00000ffa409a230 */ /* 0x000fe20000000900 */
[----:B------:R-:W-:Y:S01]  /*c740*/  PRMT R26, R173, 0x5410, R164 ;  /* 0x00005410ad1a7816 */ /* 0x000fe200000000a4 */
[----:B------:R-:W-:Y:S01]  /*c750*/  STG.E.U16 [R230.64+-0x80], R242 ;  /* 0xffff80f2e6007986 */ /* 0x000fe2000c101510 */
[----:B------:R-:W-:Y:S01]  /*c760*/  PRMT R172, R175, 0x7632, R172 ;  /* 0x00007632afac7816 */ /* 0x000fe200000000ac */
[----:B------:R-:W-:Y:S01]  /*c770*/  FADD.FTZ R171, R171, R246 ;  /* 0x000000f6abab7221 */ /* 0x000fe20000010000 */
[----:B------:R-:W-:Y:S01]  /*c780*/  @!P3 PRMT R173, R10, 0x5410, RZ ;  /* 0x000054100aadb816 */ /* 0x000fe200000000ff */
[----:B------:R-:W-:Y:S01]  /*c790*/  FADD.FTZ R239, R239, R14 ;  /* 0x0000000eefef7221 */ /* 0x000fe20000010000 */
[----:B------:R-:W-:Y:S01]  /*c7a0*/  LOP3.LUT R222, R222, 0xffff, RZ, 0xc0, !PT ;  /* 0x0000ffffdede7812 */ /* 0x000fe200078ec0ff */
[----:B------:R-:W-:Y:S01]  /*c7b0*/  IMAD R27, R27, -0x2daee0ad, RZ ;  /* 0xd2511f531b1b7824 */ /* 0x000fe200078e02ff */
[----:B------:R-:W-:Y:S01]  /*c7c0*/  LOP3.LUT R10, R169, 0xff, RZ, 0xc0, !PT ;  /* 0x000000ffa90a7812 */ /* 0x000fe200078ec0ff */
[----:B------:R-:W-:Y:S01]  /*c7d0*/  IMAD.WIDE.U32 R14, R244, -0x2daee0ad, RZ ;  /* 0xd2511f53f40e7825 */ /* 0x000fe200078e00ff */
[----:B------:R-:W-:Y:S01]  /*c7e0*/  @!P2 PRMT R164, R9, 0x5410, RZ ;  /* 0x0000541009a4a816 */ /* 0x000fe200000000ff */
[----:B------:R-:W-:Y:S01]  /*c7f0*/  @!P5 HADD2 R0, -R172.H0_H0, -RZ.H0_H0 ;  /* 0xa00000ffac00d230 */ /* 0x000fe20000000900 */
[C---:B------:R-:W-:Y:S01]  /*c800*/  ISETP.GE.U32.AND P3, PT, R247.reuse, R222, PT ;  /* 0x000000def700720c */ /* 0x040fe20003f66070 */
[----:B------:R-:W-:Y:S01]  /*c810*/  FADD.FTZ R222, R24, R171 ;  /* 0x000000ab18de7221 */ /* 0x000fe20000010000 */
[----:B------:R-:W-:Y:S01]  /*c820*/  ISETP.GE.U32.AND P2, PT, R247, R10, PT ;  /* 0x0000000af700720c */ /* 0x000fe20003f46070 */
[----:B------:R-:W-:Y:S01]  /*c830*/  STG.E.U16 [R230.64+-0x7e], R245 ;  /* 0xffff82f5e6007986 */ /* 0x000fe2000c101510 */
[----:B-1----:R-:W-:-:S02]  /*c840*/  F2FP.PACK_AB R171, R167, R236 ;  /* 0x000000eca7ab723e */ /* 0x002fc400000000ff */
[----:B------:R-:W-:Y:S01]  /*c850*/  LOP3.LUT R10, R15, UR34, R27, 0x96, !PT ;  /* 0x000000220f0a7c12 */ /* 0x000fe2000f8e961b */
[----:B------:R4:W5:Y:S01]  /*c860*/  LDL.LU.64 R194, [R1+0x88] ;  /* 0x0000880001c27983 */ /* 0x0009620000300a00 */
[----:B------:R-:W-:Y:S02]  /*c870*/  PRMT R25, R175, 0x5410, R172 ;  /* 0x00005410af197816 */ /* 0x000fe400000000ac */
[----:B------:R-:W-:Y:S01]  /*c880*/  @!P5 PRMT R172, R0, 0x5410, RZ ;  /* 0x0000541000acd816 */ /* 0x000fe200000000ff */
[----:B------:R-:W-:Y:S01]  /*c890*/  @!P4 HADD2 R5, -R171.H0_H0, -RZ.H0_H0 ;  /* 0xa00000ffab05c230 */ /* 0x000fe20000000900 */
[----:B--2---:R-:W-:Y:S01]  /*c8a0*/  F2FP.PACK_AB R0, R166, R233 ;  /* 0x000000e9a600723e */ /* 0x004fe200000000ff */
[----:B------:R-:W-:Y:S01]  /*c8b0*/  IMAD.WIDE.U32 R10, R10, -0x326172a9, RZ ;  /* 0xcd9e8d570a0a7825 */ /* 0x000fe200078e00ff */
[----:B------:R-:W-:Y:S01]  /*c8c0*/  PRMT R170, R171, 0x7632, R170 ;  /* 0x00007632abaa7816 */ /* 0x000fe200000000aa */
[----:B------:R-:W-:Y:S01]  /*c8d0*/  @!P6 HADD2 R8, -R175.H0_H0, -RZ.H0_H0 ;  /* 0xa00000ffaf08e230 */ /* 0x000fe20000000900 */
[----:B------:R-:W-:Y:S01]  /*c8e0*/  PRMT R27, R247, 0x7054, R247 ;  /* 0x00007054f71b7816 */ /* 0x000fe200000000f7 */
[----:B------:R-:W-:Y:S01]  /*c8f0*/  @!P1 HADD2 R6, -R0.H1_H1, -RZ.H0_H0 ;  /* 0xa00000ff00069230 */ /* 0x000fe20000000d00 */
[----:B------:R-:W-:-:S02]  /*c900*/  PRMT R24, R171, 0x5410, R170 ;  /* 0x00005410ab187816 */ /* 0x000fc400000000aa */
[----:B------:R-:W-:Y:S02]  /*c910*/  LOP3.LUT R28, R31, UR4, R28, 0x96, !PT ;  /* 0x000000041f1c7c12 */ /* 0x000fe4000f8e961c */
[----:B------:R-:W-:Y:S01]  /*c920*/  LOP3.LUT R30, R21, UR33, R30, 0x96, !PT ;  /* 0x00000021151e7c12 */ /* 0x000fe2000f8e961e */
[----:B------:R-:W-:Y:S01]  /*c930*/  FADD.FTZ R232, R232, R239 ;  /* 0x000000efe8e87221 */ /* 0x000fe20000010000 */
[----:B------:R-:W-:Y:S01]  /*c940*/  @!P4 PRMT R171, R5, 0x5410, RZ ;  /* 0x0000541005abc816 */ /* 0x000fe200000000ff */
[----:B------:R-:W-:Y:S01]  /*c950*/  @!P2 HADD2 R7, -R0.H0_H0, -RZ.H0_H0 ;  /* 0xa00000ff0007a230 */ /* 0x000fe20000000900 */
[----:B------:R-:W-:Y:S01]  /*c960*/  LOP3.LUT R5, R11, UR14, R238, 0x96, !PT ;  /* 0x0000000e0b057c12 */ /* 0x000fe2000f8e96ee */
[----:B------:R-:W-:Y:S01]  /*c970*/  @!P3 HADD2 R4, -R170.H0_H0, -RZ.H0_H0 ;  /* 0xa00000ffaa04b230 */ /* 0x000fe20000000900 */
[----:B------:R-:W-:Y:S01]  /*c980*/  @P1 PRMT R168, R0, 0x7632, R168 ;  /* 0x0000763200a81816 */ /* 0x000fe200000000a8 */
[----:B------:R4:W5:Y:S01]  /*c990*/  LDL.LU.64 R192, [R1+0x80] ;  /* 0x0000800001c07983 */ /* 0x0009620000300a00 */
[----:B------:R-:W-:-:S02]  /*c9a0*/  @!P1 PRMT R168, R6, 0x5410, RZ ;  /* 0x0000541006a89816 */ /* 0x000fc400000000ff */
[----:B------:R-:W-:Y:S02]  /*c9b0*/  SHF.R.U32.HI R6, RZ, 0x10, R5 ;  /* 0x00000010ff067819 */ /* 0x000fe40000011605 */
[----:B------:R-:W-:Y:S02]  /*c9c0*/  @P2 PRMT R169, R0, 0x7610, R169 ;  /* 0x0000761000a92816 */ /* 0x000fe400000000a9 */
[----:B------:R-:W-:Y:S02]  /*c9d0*/  @!P6 PRMT R175, R8, 0x5410, RZ ;  /* 0x0000541008afe816 */ /* 0x000fe400000000ff */
[----:B------:R-:W-:Y:S01]  /*c9e0*/  LOP3.LUT R9, R10, 0xff, RZ, 0xc0, !PT ;  /* 0x000000ff0a097812 */ /* 0x000fe200078ec0ff */
[----:B------:R-:W-:Y:S01]  /*c9f0*/  IMAD.MOV.U32 R239, RZ, RZ, c[0x0][0x228] ;  /* 0x00008a00ffef7624 */ /* 0x000fe200078e00ff */
[----:B------:R-:W-:Y:S01]  /*ca00*/  @!P2 PRMT R169, R7, 0x5410, RZ ;  /* 0x0000541007a9a816 */ /* 0x000fe200000000ff */
[----:B------:R4:W5:Y:S01]  /*ca10*/  LDL.LU.64 R190, [R1+0x78] ;  /* 0x0000780001be7983 */ /* 0x0009620000300a00 */
[----:B------:R-:W-:-:S02]  /*ca20*/  @!P3 PRMT R170, R4, 0x5410, RZ ;  /* 0x0000541004aab816 */ /* 0x000fc400000000ff */
[----:B------:R-:W-:Y:S02]  /*ca30*/  LOP3.LUT R7, R5, 0xffff, RZ, 0xc0, !PT ;  /* 0x0000ffff05077812 */ /* 0x000fe400078ec0ff */
[----:B------:R-:W-:Y:S02]  /*ca40*/  LOP3.LUT R6, R6, 0xff, RZ, 0xc0, !PT ;  /* 0x000000ff06067812 */ /* 0x000fe400078ec0ff */
[----:B------:R-:W-:Y:S01]  /*ca50*/  SHF.R.U32.HI R8, RZ, 0x10, R10 ;  /* 0x00000010ff087819 */ /* 0x000fe2000001160a */
[----:B------:R-:W-:Y:S01]  /*ca60*/  IMAD.SHL.U32 R239, R239, 0x8, RZ ;  /* 0x00000008efef7824 */ /* 0x000fe200078e00ff */
[----:B------:R-:W-:Y:S01]  /*ca70*/  LOP3.LUT R4, R5, 0xff, RZ, 0xc0, !PT ;  /* 0x000000ff05047812 */ /* 0x000fe200078ec0ff */
[----:B------:R4:W5:Y:S01]  /*ca80*/  LDL.LU.64 R188, [R1+0x70] ;  /* 0x0000700001bc7983 */ /* 0x0009620000300a00 */
[----:B------:R-:W-:Y:S02]  /*ca90*/  SHF.R.U32.HI R5, RZ, 0x18, R5 ;  /* 0x00000018ff057819 */ /* 0x000fe40000011605 */
[----:B------:R-:W-:-:S02]  /*caa0*/  SHF.R.U32.HI R7, RZ, 0x8, R7 ;  /* 0x00000008ff077819 */ /* 0x000fc40000011607 */
[----:B------:R-:W-:Y:S02]  /*cab0*/  PRMT R6, R6, 0x5410, R5 ;  /* 0x0000541006067816 */ /* 0x000fe40000000005 */
[----:B------:R-:W-:Y:S02]  /*cac0*/  PRMT R4, R4, 0x5410, R7 ;  /* 0x0000541004047816 */ /* 0x000fe40000000007 */
[----:B------:R-:W-:Y:S01]  /*cad0*/  SHF.R.U32.HI R7, RZ, 0x18, R10 ;  /* 0x00000018ff077819 */ /* 0x000fe2000001160a */
[----:B------:R-:W-:Y:S01]  /*cae0*/  HSET2.LE.AND R5, R6, R27, PT ;  /* 0x0000001b06057233 */ /* 0x000fe20003803000 */
[----:B------:R-:W-:Y:S02]  /*caf0*/  LOP3.LUT R8, R8, 0xff, RZ, 0xc0, !PT ;  /* 0x000000ff08087812 */ /* 0x000fe400078ec0ff */
[----:B------:R-:W-:Y:S02]  /*cb00*/  LOP3.LUT R6, R10, 0xffff, RZ, 0xc0, !PT ;  /* 0x0000ffff0a067812 */ /* 0x000fe400078ec0ff */
[----:B------:R-:W-:-:S02]  /*cb10*/  PRMT R8, R8, 0x5410, R7 ;  /* 0x0000541008087816 */ /* 0x000fc40000000007 */
[----:B------:R-:W-:-:S03]  /*cb20*/  SHF.R.U32.HI R6, RZ, 0x8, R6 ;  /* 0x00000008ff067819 */ /* 0x000fc60000011606 */
[--C-:B------:R-:W-:Y:S01]  /*cb30*/  HSET2.LE.AND R7, R8, R27.reuse, PT ;  /* 0x0000001b08077233 */ /* 0x100fe20003803000 */
[----:B------:R-:W-:Y:S02]  /*cb40*/  PRMT R6, R9, 0x5410, R6 ;  /* 0x0000541009067816 */ /* 0x000fe40000000006 */
[----:B------:R-:W1:Y:S01]  /*cb50*/  LDSM.16.MT88.4 R8, [R208+0x10000] ;  /* 0x01000000d008783b */ /* 0x000e620000004200 */
[--C-:B------:R-:W-:Y:S02]  /*cb60*/  HSET2.LE.AND R4, R4, R27.reuse, PT ;  /* 0x0000001b04047233 */ /* 0x100fe40003803000 */
[----:B------:R-:W-:Y:S01]  /*cb70*/  HSET2.LE.AND R6, R6, R27, PT ;  /* 0x0000001b06067233 */ /* 0x000fe20003803000 */
[----:B------:R-:W-:Y:S02]  /*cb80*/  LOP3.LUT R5, R5, R240, RZ, 0xc0, !PT ;  /* 0x000000f005057212 */ /* 0x000fe400078ec0ff */
[----:B------:R-:W-:Y:S02]  /*cb90*/  LOP3.LUT R4, R4, R241, RZ, 0xc0, !PT ;  /* 0x000000f104047212 */ /* 0x000fe400078ec0ff */
[----:B------:R-:W-:-:S02]  /*cba0*/  LOP3.LUT R6, R6, R35, RZ, 0xc0, !PT ;  /* 0x0000002306067212 */ /* 0x000fc400078ec0ff */
[----:B------:R-:W-:-:S07]  /*cbb0*/  LOP3.LUT R7, R7, R34, RZ, 0xc0, !PT ;  /* 0x0000002207077212 */ /* 0x000fce00078ec0ff */
[C---:B-1----:R-:W-:Y:S08]  /*cbc0*/  HMMA.16816.F32 R132, R4.reuse, R8, R132 ;  /* 0x000000080484723c */ /* 0x042ff00000001884 */
[C---:B------:R-:W-:Y:S01]  /*cbd0*/  HMMA.16816.F32 R136, R4.reuse, R10, R136 ;  /* 0x0000000a0488723c */ /* 0x040fe20000001888 */
[----:B------:R-:W1:Y:S07]  /*cbe0*/  LDSM.16.MT88.4 R8, [R206+0x10000] ;  /* 0x01000000ce08783b */ /* 0x000e6e0000004200 */
        /* <DEDUP_REMOVED lines=43> */
[----:B------:R-:W-:Y:S07]  /*cea0*/  HMMA.16816.F32 R128, R4, R10, R128 ;  /* 0x0000000a0480723c */ /* 0x000fee0000001880 */
[----:B------:R-:W-:-:S05]  /*ceb0*/  IMAD.WIDE.U32 R4, R13, -0x2daee0ad, RZ ;  /* 0xd2511f530d047825 */ /* 0x000fca00078e00ff */
[----:B------:R-:W-:Y:S02]  /*cec0*/  LOP3.LUT R7, R5, UR13, R14, 0x96, !PT ;  /* 0x0000000d05077c12 */ /* 0x000fe4000f8e960e */
[C---:B------:R-:W-:Y:S02]  /*ced0*/  LOP3.LUT R5, R4.reuse, 0xffff, RZ, 0xc0, !PT ;  /* 0x0000ffff04057812 */ /* 0x040fe400078ec0ff */
[----:B------:R-:W-:Y:S02]  /*cee0*/  LOP3.LUT R6, R4, 0xff, RZ, 0xc0, !PT ;  /* 0x000000ff04067812 */ /* 0x000fe400078ec0ff */
[----:B------:R-:W-:-:S04]  /*cef0*/  SHF.R.U32.HI R5, RZ, 0x8, R5 ;  /* 0x00000008ff057819 */ /* 0x000fc80000011605 */
[----:B------:R-:W-:Y:S02]  /*cf00*/  PRMT R6, R6, 0x5410, R5 ;  /* 0x0000541006067816 */ /* 0x000fe40000000005 */
[C---:B------:R-:W-:Y:S02]  /*cf10*/  LOP3.LUT R5, R7.reuse, 0xffff, RZ, 0xc0, !PT ;  /* 0x0000ffff07057812 */ /* 0x040fe400078ec0ff */
[--C-:B------:R-:W-:Y:S02]  /*cf20*/  SHF.R.U32.HI R34, RZ, 0x10, R4.reuse ;  /* 0x00000010ff227819 */ /* 0x100fe40000011604 */
[----:B------:R-:W-:Y:S02]  /*cf30*/  SHF.R.U32.HI R9, RZ, 0x18, R4 ;  /* 0x00000018ff097819 */ /* 0x000fe40000011604 */
[----:B------:R-:W-:Y:S02]  /*cf40*/  SHF.R.U32.HI R5, RZ, 0x8, R5 ;  /* 0x00000008ff057819 */ /* 0x000fe40000011605 */
[----:B------:R-:W-:-:S02]  /*cf50*/  LOP3.LUT R4, R7, 0xff, RZ, 0xc0, !PT ;  /* 0x000000ff07047812 */ /* 0x000fc400078ec0ff */
[----:B------:R-:W-:Y:S02]  /*cf60*/  SHF.R.U32.HI R240, RZ, 0x10, R7 ;  /* 0x00000010fff07819 */ /* 0x000fe40000011607 */
[----:B------:R-:W-:Y:S02]  /*cf70*/  PRMT R4, R4, 0x5410, R5 ;  /* 0x0000541004047816 */ /* 0x000fe40000000005 */
[----:B------:R-:W-:Y:S02]  /*cf80*/  SHF.R.U32.HI R7, RZ, 0x18, R7 ;  /* 0x00000018ff077819 */ /* 0x000fe40000011607 */
[----:B------:R-:W-:Y:S02]  /*cf90*/  LOP3.LUT R34, R34, 0xff, RZ, 0xc0, !PT ;  /* 0x000000ff22227812 */ /* 0x000fe400078ec0ff */
[----:B------:R-:W-:Y:S01]  /*cfa0*/  LOP3.LUT R240, R240, 0xff, RZ, 0xc0, !PT ;  /* 0x000000fff0f07812 */ /* 0x000fe200078ec0ff */
[----:B------:R-:W-:Y:S01]  /*cfb0*/  HSET2.LE.AND R5, R4, R27, PT ;  /* 0x0000001b04057233 */ /* 0x000fe20003803000 */
[----:B------:R-:W-:-:S02]  /*cfc0*/  PRMT R34, R34, 0x5410, R9 ;  /* 0x0000541022227816 */ /* 0x000fc40000000009 */
[----:B------:R-:W-:Y:S01]  /*cfd0*/  PRMT R240, R240, 0x5410, R7 ;  /* 0x00005410f0f07816 */ /* 0x000fe20000000007 */
[--C-:B------:R-:W-:Y:S01]  /*cfe0*/  HSET2.LE.AND R6, R6, R27.reuse, PT ;  /* 0x0000001b06067233 */ /* 0x100fe20003803000 */
[----:B------:R-:W-:Y:S01]  /*cff0*/  LOP3.LUT R4, R5, R12, RZ, 0xc0, !PT ;  /* 0x0000000c05047212 */ /* 0x000fe200078ec0ff */
[--C-:B------:R-:W-:Y:S01]  /*d000*/  HSET2.LE.AND R7, R34, R27.reuse, PT ;  /* 0x0000001b22077233 */ /* 0x100fe20003803000 */
[----:B------:R-:W-:Y:S01]  /*d010*/  LDSM.16.MT88.4 R8, [R208+0x10800] ;  /* 0x01080000d008783b */ /* 0x000fe20000004200 */
[----:B------:R-:W-:Y:S01]  /*d020*/  HSET2.LE.AND R5, R240, R27, PT ;  /* 0x0000001bf0057233 */ /* 0x000fe20003803000 */
[----:B------:R-:W-:Y:S02]  /*d030*/  LOP3.LUT R6, R6, R17, RZ, 0xc0, !PT ;  /* 0x0000001106067212 */ /* 0x000fe400078ec0ff */
[----:B------:R-:W-:Y:S01]  /*d040*/  LOP3.LUT R7, R7, R16, RZ, 0xc0, !PT ;  /* 0x0000001007077212 */ /* 0x000fe200078ec0ff */
[----:B------:R-:W-:Y:S01]  /*d050*/  LDSM.16.MT88.4 R12, [R206+0x10800] ;  /* 0x01080000ce0c783b */ /* 0x000fe20000004200 */
[----:B------:R-:W-:-:S03]  /*d060*/  LOP3.LUT R5, R5, R18, RZ, 0xc0, !PT ;  /* 0x0000001205057212 */ /* 0x000fc600078ec0ff */
[----:B------:R-:W1:Y:S04]  /*d070*/  LDSM.16.MT88.4 R16, [R205+0x10800] ;  /* 0x01080000cd10783b */ /* 0x000e680000004200 */
[C---:B-1----:R-:W-:Y:S08]  /*d080*/  HMMA.16816.F32 R148, R4.reuse, R16, R148 ;  /* 0x000000100494723c */ /* 0x042ff00000001894 */
[C---:B------:R-:W-:Y:S01]  /*d090*/  HMMA.16816.F32 R152, R4.reuse, R18, R152 ;  /* 0x000000120498723c */ /* 0x040fe20000001898 */
[----:B------:R-:W1:Y:S07]  /*d0a0*/  LDSM.16.MT88.4 R16, [R208+0x12800] ;  /* 0x01280000d010783b */ /* 0x000e6e0000004200 */
[C---:B-1----:R-:W-:Y:S08]  /*d0b0*/  HMMA.16816.F32 R36, R4.reuse, R16, R36 ;  /* 0x000000100424723c */ /* 0x042ff00000001824 */
[C---:B------:R-:W-:Y:S01]  /*d0c0*/  HMMA.16816.F32 R40, R4.reuse, R18, R40 ;  /* 0x000000120428723c */ /* 0x040fe20000001828 */
[----:B------:R-:W1:Y:S07]  /*d0d0*/  LDSM.16.MT88.4 R16, [R205+0x12800] ;  /* 0x01280000cd10783b */ /* 0x000e6e0000004200 */
[C---:B------:R-:W-:Y:S08]  /*d0e0*/  HMMA.16816.F32 R132, R4.reuse, R8, R132 ;  /* 0x000000080484723c */ /* 0x040ff00000001884 */
[C---:B------:R-:W-:Y:S01]  /*d0f0*/  HMMA.16816.F32 R136, R4.reuse, R10, R136 ;  /* 0x0000000a0488723c */ /* 0x040fe20000001888 */
[----:B------:R-:W2:Y:S07]  /*d100*/  LDSM.16.MT88.4 R8, [R204+0x10800] ;  /* 0x01080000cc08783b */ /* 0x000eae0000004200 */
        /* <DEDUP_REMOVED lines=27> */
[C---:B-1----:R-:W-:Y:S08]  /*d2c0*/  HMMA.16816.F32 R100, R4.reuse, R16, R100 ;  /* 0x000000100464723c */ /* 0x042ff00000001864 */
[----:B------:R-:W-:Y:S01]  /*d2d0*/  HMMA.16816.F32 R104, R4, R18, R104 ;  /* 0x000000120468723c */ /* 0x000fe20000001868 */
[----:B------:R-:W1:Y:S01]  /*d2e0*/  LDSM.16.MT88.4 R16, [R205+0x16800] ;  /* 0x01680000cd10783b */ /* 0x000e620000004200 */
[----:B------:R-:W-:-:S04]  /*d2f0*/  IMAD.WIDE.U32 R34, R28, -0x2daee0ad, RZ ;  /* 0xd2511f531c227825 */ /* 0x000fc800078e00ff */
[----:B------:R-:W-:Y:S01]  /*d300*/  IMAD.WIDE.U32 R240, R30, -0x2daee0ad, RZ ;  /* 0xd2511f531ef07825 */ /* 0x000fe200078e00ff */
[----:B------:R-:W-:-:S04]  /*d310*/  LOP3.LUT R22, R35, UR32, R22, 0x96, !PT ;  /* 0x0000002023167c12 */ /* 0x000fc8000f8e9616 */
[----:B------:R-:W-:Y:S01]  /*d320*/  LOP3.LUT R34, R241, UR29, R34, 0x96, !PT ;  /* 0x0000001df1227c12 */ /* 0x000fe2000f8e9622 */
[----:B------:R-:W-:-:S04]  /*d330*/  IMAD.WIDE.U32 R30, R22, -0x326172a9, RZ ;  /* 0xcd9e8d57161e7825 */ /* 0x000fc800078e00ff */
[----:B------:R-:W-:Y:S01]  /*d340*/  IMAD.WIDE.U32 R34, R34, -0x326172a9, RZ ;  /* 0xcd9e8d5722227825 */ /* 0x000fe200078e00ff */
[----:B------:R-:W-:-:S04]  /*d350*/  LOP3.LUT R20, R31, UR31, R20, 0x96, !PT ;  /* 0x0000001f1f147c12 */ /* 0x000fc8000f8e9614 */
[----:B------:R-:W-:Y:S01]  /*d360*/  LOP3.LUT R30, R35, UR27, R30, 0x96, !PT ;  /* 0x0000001b231e7c12 */ /* 0x000fe2000f8e961e */
[----:B------:R-:W-:-:S04]  /*d370*/  IMAD.WIDE.U32 R20, R20, -0x2daee0ad, RZ ;  /* 0xd2511f5314147825 */ /* 0x000fc800078e00ff */
[----:B------:R-:W-:Y:S01]  /*d380*/  IMAD.WIDE.U32 R30, R30, -0x2daee0ad, RZ ;  /* 0xd2511f531e1e7825 */ /* 0x000fe200078e00ff */
[----:B---3--:R-:W-:Y:S01]  /*d390*/  HMMA.16816.F32 R108, R4, R12, R108 ;  /* 0x0000000c046c723c */ /* 0x008fe2000000186c */
[----:B------:R-:W-:-:S07]  /*d3a0*/  LOP3.LUT R240, R21, UR23, R240, 0x96, !PT ;  /* 0x0000001715f07c12 */ /* 0x000fce000f8e96f0 */
[C---:B------:R-:W-:Y:S08]  /*d3b0*/  HMMA.16816.F32 R112, R4.reuse, R14, R112 ;  /* 0x0000000e0470723c */ /* 0x040ff00000001870 */
[C---:B-1----:R-:W-:Y:S08]  /*d3c0*/  HMMA.16816.F32 R116, R4.reuse, R16, R116 ;  /* 0x000000100474723c */ /* 0x042ff00000001874 */
[C---:B------:R-:W-:Y:S08]  /*d3d0*/  HMMA.16816.F32 R120, R4.reuse, R18, R120 ;  /* 0x000000120478723c */ /* 0x040ff00000001878 */
[C---:B------:R-:W-:Y:S08]  /*d3e0*/  HMMA.16816.F32 R124, R4.reuse, R8, R124 ;  /* 0x00000008047c723c */ /* 0x040ff0000000187c */
[----:B------:R-:W-:Y:S01]  /*d3f0*/  HMMA.16816.F32 R128, R4, R10, R128 ;  /* 0x0000000a0480723c */ /* 0x000fe20000001880 */
[----:B------:R-:W-:Y:S01]  /*d400*/  IMAD.WIDE.U32 R240, R240, -0x326172a9, RZ ;  /* 0xcd9e8d57f0f07825 */ /* 0x000fe200078e00ff */
[----:B------:R-:W1:Y:S04]  /*d410*/  LDSM.16.MT88.4 R12, [R205+0x11000] ;  /* 0x01100000cd0c783b */ /* 0x000e680000004200 */
[----:B------:R-:W2:Y:S01]  /*d420*/  LDSM.16.MT88.4 R16, [R206+0x11000] ;  /* 0x01100000ce10783b */ /* 0x000ea20000004200 */
[----:B------:R-:W-:-:S05]  /*d430*/  LOP3.LUT R4, R31, UR34, R20, 0x96, !PT ;  /* 0x000000221f047c12 */ /* 0x000fca000f8e9614 */
[----:B------:R-:W-:-:S05]  /*d440*/  IMAD.WIDE.U32 R8, R4, -0x326172a9, RZ ;  /* 0xcd9e8d5704087825 */ /* 0x000fca00078e00ff */
[C---:B------:R-:W-:Y:S02]  /*d450*/  LOP3.LUT R5, R8.reuse, 0xffff, RZ, 0xc0, !PT ;  /* 0x0000ffff08057812 */ /* 0x040fe400078ec0ff */
[----:B------:R-:W-:Y:S02]  /*d460*/  LOP3.LUT R6, R9, UR14, R240, 0x96, !PT ;  /* 0x0000000e09067c12 */ /* 0x000fe4000f8e96f0 */
[----:B------:R-:W-:Y:S02]  /*d470*/  SHF.R.U32.HI R5, RZ, 0x8, R5 ;  /* 0x00000008ff057819 */ /* 0x000fe40000011605 */
[----:B------:R-:W-:Y:S02]  /*d480*/  LOP3.LUT R4, R8, 0xff, RZ, 0xc0, !PT ;  /* 0x000000ff08047812 */ /* 0x000fe400078ec0ff */
[--C-:B------:R-:W-:Y:S02]  /*d490*/  SHF.R.U32.HI R28, RZ, 0x10, R8.reuse ;  /* 0x00000010ff1c7819 */ /* 0x100fe40000011608 */
[----:B------:R-:W-:-:S02]  /*d4a0*/  SHF.R.U32.HI R9, RZ, 0x18, R8 ;  /* 0x00000018ff097819 */ /* 0x000fc40000011608 */
[----:B------:R-:W-:Y:S02]  /*d4b0*/  LOP3.LUT R8, R6, 0xffff, RZ, 0xc0, !PT ;  /* 0x0000ffff06087812 */ /* 0x000fe400078ec0ff */
[----:B------:R-:W-:Y:S02]  /*d4c0*/  PRMT R4, R4, 0x5410, R5 ;  /* 0x0000541004047816 */ /* 0x000fe40000000005 */
[----:B------:R-:W-:Y:S02]  /*d4d0*/  SHF.R.U32.HI R5, RZ, 0x10, R6 ;  /* 0x00000010ff057819 */ /* 0x000fe40000011606 */
[----:B------:R-:W-:Y:S02]  /*d4e0*/  LOP3.LUT R7, R6, 0xff, RZ, 0xc0, !PT ;  /* 0x000000ff06077812 */ /* 0x000fe400078ec0ff */
[----:B------:R-:W-:Y:S02]  /*d4f0*/  SHF.R.U32.HI R8, RZ, 0x8, R8 ;  /* 0x00000008ff087819 */ /* 0x000fe40000011608 */
[----:B------:R-:W-:-:S02]  /*d500*/  SHF.R.U32.HI R6, RZ, 0x18, R6 ;  /* 0x00000018ff067819 */ /* 0x000fc40000011606 */
[----:B------:R-:W-:Y:S02]  /*d510*/  LOP3.LUT R5, R5, 0xff, RZ, 0xc0, !PT ;  /* 0x000000ff05057812 */ /* 0x000fe400078ec0ff */
[----:B------:R-:W-:Y:S02]  /*d520*/  PRMT R8, R7, 0x5410, R8 ;  /* 0x0000541007087816 */ /* 0x000fe40000000008 */
[----:B------:R-:W-:Y:S02]  /*d530*/  PRMT R6, R5, 0x5410, R6 ;  /* 0x0000541005067816 */ /* 0x000fe40000000006 */
[----:B------:R-:W-:Y:S01]  /*d540*/  LOP3.LUT R28, R28, 0xff, RZ, 0xc0, !PT ;  /* 0x000000ff1c1c7812 */ /* 0x000fe200078ec0ff */
[--C-:B------:R-:W-:Y:S02]  /*d550*/  HSET2.LE.AND R8, R8, R27.reuse, PT ;  /* 0x0000001b08087233 */ /* 0x100fe40003803000 */
[--C-:B------:R-:W-:Y:S01]  /*d560*/  HSET2.LE.AND R5, R6, R27.reuse, PT ;  /* 0x0000001b06057233 */ /* 0x100fe20003803000 */
[----:B------:R-:W-:Y:S01]  /*d570*/  PRMT R28, R28, 0x5410, R9 ;  /* 0x000054101c1c7816 */ /* 0x000fe20000000009 */
[----:B------:R-:W-:Y:S01]  /*d580*/  HSET2.LE.AND R6, R4, R27, PT ;  /* 0x0000001b04067233 */ /* 0x000fe20003803000 */
[----:B------:R-:W-:-:S02]  /*d590*/  LOP3.LUT R4, R8, R33, RZ, 0xc0, !PT ;  /* 0x0000002108047212 */ /* 0x000fc400078ec0ff */
[----:B------:R-:W3:Y:S02]  /*d5a0*/  LDSM.16.MT88.4 R8, [R204+0x11000] ;  /* 0x01100000cc08783b */ /* 0x000ee40000004200 */
[----:B------:R-:W-:Y:S02]  /*d5b0*/  LOP3.LUT R6, R6, R23, RZ, 0xc0, !PT ;  /* 0x0000001706067212 */ /* 0x000fe400078ec0ff */
[----:B------:R-:W4:Y:S01]  /*d5c0*/  LDSM.16.MT88.4 R20, [R208+0x11000] ;  /* 0x01100000d014783b */ /* 0x000f220000004200 */
[----:B------:R-:W-:Y:S01]  /*d5d0*/  HSET2.LE.AND R28, R28, R27, PT ;  /* 0x0000001b1c1c7233 */ /* 0x000fe20003803000 */
[----:B------:R-:W-:-:S04]  /*d5e0*/  LOP3.LUT R5, R5, R32, RZ, 0xc0, !PT ;  /* 0x0000002005057212 */ /* 0x000fc800078ec0ff */
[----:B------:R-:W-:-:S07]  /*d5f0*/  LOP3.LUT R7, R28, R29, RZ, 0xc0, !PT ;  /* 0x0000001d1c077212 */ /* 0x000fce00078ec0ff */
[C---:B-1----:R-:W-:Y:S08]  /*d600*/  HMMA.16816.F32 R148, R4.reuse, R12, R148 ;  /* 0x0000000c0494723c */ /* 0x042ff00000001894 */
[C---:B------:R-:W-:Y:S01]  /*d610*/  HMMA.16816.F32 R152, R4.reuse, R14, R152 ;  /* 0x0000000e0498723c */ /* 0x040fe20000001898 */
[----:B------:R-:W1:Y:S07]  /*d620*/  LDSM.16.MT88.4 R12, [R205+0x13000] ;  /* 0x01300000cd0c783b */ /* 0x000e6e0000004200 */
[C---:B--2---:R-:W-:Y:S08]  /*d630*/  HMMA.16816.F32 R140, R4.reuse, R16, R140 ;  /* 0x00000010048c723c */ /* 0x044ff0000000188c */
        /* <DEDUP_REMOVED lines=30> */
[----:B------:R-:W-:Y:S01]  /*d820*/  HMMA.16816.F32 R80, R4, R18, R80 ;  /* 0x000000120450723c */ /* 0x000fe20000001850 */
[----:B------:R-:W4:Y:S01]  /*d830*/  LDSM.16.MT88.4 R16, [R206+0x17000] ;  /* 0x01700000ce10783b */ /* 0x000f220000004200 */
[----:B------:R-:W-:-:S05]  /*d840*/  LOP3.LUT R34, R241, UR5, R34, 0x96, !PT ;  /* 0x00000005f1227c12 */ /* 0x000fca000f8e9622 */
[----:B------:R-:W-:Y:S01]  /*d850*/  IMAD.WIDE.U32 R34, R34, -0x2daee0ad, RZ ;  /* 0xd2511f5322227825 */ /* 0x000fe200078e00ff */
[C---:B-1----:R-:W-:Y:S08]  /*d860*/  HMMA.16816.F32 R116, R4.reuse, R12, R116 ;  /* 0x0000000c0474723c */ /* 0x042ff00000001874 */
[C---:B------:R-:W-:Y:S01]  /*d870*/  HMMA.16816.F32 R120, R4.reuse, R14, R120 ;  /* 0x0000000e0478723c */ /* 0x040fe20000001878 */
[----:B------:R-:W1:Y:S07]  /*d880*/  LDSM.16.MT88.4 R12, [R208+0x11800] ;  /* 0x01180000d00c783b */ /* 0x000e6e0000004200 */
[C---:B--2---:R-:W-:Y:S08]  /*d890*/  HMMA.16816.F32 R124, R4.reuse, R8, R124 ;  /* 0x00000008047c723c */ /* 0x044ff0000000187c */
[----:B------:R-:W-:Y:S01]  /*d8a0*/  HMMA.16816.F32 R128, R4, R10, R128 ;  /* 0x0000000a0480723c */ /* 0x000fe20000001880 */
[----:B------:R-:W2:Y:S01]  /*d8b0*/  LDSM.16.MT88.4 R8, [R206+0x11800] ;  /* 0x01180000ce08783b */ /* 0x000ea20000004200 */
[----:B------:R-:W-:-:S06]  /*d8c0*/  LOP3.LUT R30, R35, UR13, R30, 0x96, !PT ;  /* 0x0000000d231e7c12 */ /* 0x000fcc000f8e961e */
[C---:B---3--:R-:W-:Y:S08]  /*d8d0*/  HMMA.16816.F32 R100, R4.reuse, R20, R100 ;  /* 0x000000140464723c */ /* 0x048ff00000001864 */
[C---:B------:R-:W-:Y:S01]  /*d8e0*/  HMMA.16816.F32 R104, R4.reuse, R22, R104 ;  /* 0x000000160468723c */ /* 0x040fe20000001868 */
[----:B------:R-:W-:Y:S07]  /*d8f0*/  LDSM.16.MT88.4 R20, [R206+0x13800] ;  /* 0x01380000ce14783b */ /* 0x000fee0000004200 */
[C---:B----4-:R-:W-:Y:S08]  /*d900*/  HMMA.16816.F32 R108, R4.reuse, R16, R108 ;  /* 0x00000010046c723c */ /* 0x050ff0000000186c */
[----:B------:R-:W-:Y:S07]  /*d910*/  HMMA.16816.F32 R112, R4, R18, R112 ;  /* 0x000000120470723c */ /* 0x000fee0000001870 */
[----:B------:R-:W-:-:S02]  /*d920*/  LOP3.LUT R5, R34, 0xffff, RZ, 0xc0, !PT ;  /* 0x0000ffff22057812 */ /* 0x000fc400078ec0ff */
[----:B------:R-:W-:Y:S02]  /*d930*/  LOP3.LUT R4, R34, 0xff, RZ, 0xc0, !PT ;  /* 0x000000ff22047812 */ /* 0x000fe400078ec0ff */
[----:B------:R-:W-:Y:S02]  /*d940*/  SHF.R.U32.HI R5, RZ, 0x8, R5 ;  /* 0x00000008ff057819 */ /* 0x000fe40000011605 */
[----:B------:R-:W-:Y:S02]  /*d950*/  SHF.R.U32.HI R7, RZ, 0x10, R34 ;  /* 0x00000010ff077819 */ /* 0x000fe40000011622 */
[----:B------:R-:W-:Y:S02]  /*d960*/  PRMT R4, R4, 0x5410, R5 ;  /* 0x0000541004047816 */ /* 0x000fe40000000005 */
[----:B------:R-:W-:Y:S02]  /*d970*/  LOP3.LUT R5, R30, 0xffff, RZ, 0xc0, !PT ;  /* 0x0000ffff1e057812 */ /* 0x000fe400078ec0ff */
[----:B------:R-:W-:-:S02]  /*d980*/  SHF.R.U32.HI R16, RZ, 0x10, R30 ;  /* 0x00000010ff107819 */ /* 0x000fc4000001161e */
[----:B------:R-:W-:Y:S02]  /*d990*/  LOP3.LUT R17, R30, 0xff, RZ, 0xc0, !PT ;  /* 0x000000ff1e117812 */ /* 0x000fe400078ec0ff */
[----:B------:R-:W-:Y:S02]  /*d9a0*/  SHF.R.U32.HI R18, RZ, 0x8, R5 ;  /* 0x00000008ff127819 */ /* 0x000fe40000011605 */
[----:B------:R-:W-:Y:S02]  /*d9b0*/  SHF.R.U32.HI R6, RZ, 0x18, R34 ;  /* 0x00000018ff067819 */ /* 0x000fe40000011622 */
[----:B------:R-:W-:Y:S01]  /*d9c0*/  SHF.R.U32.HI R30, RZ, 0x18, R30 ;  /* 0x00000018ff1e7819 */ /* 0x000fe2000001161e */
[----:B------:R-:W3:Y:S01]  /*d9d0*/  LDSM.16.MT88.4 R32, [R205+0x11800] ;  /* 0x01180000cd20783b */ /* 0x000ee20000004200 */
[----:B------:R-:W-:Y:S02]  /*d9e0*/  LOP3.LUT R7, R7, 0xff, RZ, 0xc0, !PT ;  /* 0x000000ff07077812 */ /* 0x000fe400078ec0ff */
[----:B------:R-:W-:-:S02]  /*d9f0*/  LOP3.LUT R5, R16, 0xff, RZ, 0xc0, !PT ;  /* 0x000000ff10057812 */ /* 0x000fc400078ec0ff */
[----:B------:R-:W-:Y:S02]  /*da00*/  PRMT R6, R7, 0x5410, R6 ;  /* 0x0000541007067816 */ /* 0x000fe40000000006 */
[----:B------:R-:W-:Y:S02]  /*da10*/  PRMT R18, R17, 0x5410, R18 ;  /* 0x0000541011127816 */ /* 0x000fe40000000012 */
[----:B------:R-:W-:Y:S01]  /*da20*/  PRMT R30, R5, 0x5410, R30 ;  /* 0x00005410051e7816 */ /* 0x000fe2000000001e */
[--C-:B------:R-:W-:Y:S02]  /*da30*/  HSET2.LE.AND R6, R6, R27.reuse, PT ;  /* 0x0000001b06067233 */ /* 0x100fe40003803000 */
[--C-:B------:R-:W-:Y:S02]  /*da40*/  HSET2.LE.AND R5, R18, R27.reuse, PT ;  /* 0x0000001b12057233 */ /* 0x100fe40003803000 */
[--C-:B------:R-:W-:Y:S01]  /*da50*/  HSET2.LE.AND R30, R30, R27.reuse, PT ;  /* 0x0000001b1e1e7233 */ /* 0x100fe20003803000 */
[----:B------:R-:W-:Y:S01]  /*da60*/  LOP3.LUT R7, R6, R0, RZ, 0xc0, !PT ;  /* 0x0000000006077212 */ /* 0x000fe200078ec0ff */
[----:B------:R-:W-:Y:S01]  /*da70*/  HSET2.LE.AND R27, R4, R27, PT ;  /* 0x0000001b041b7233 */ /* 0x000fe20003803000 */
[----:B------:R-:W-:Y:S01]  /*da80*/  LOP3.LUT R4, R5, R26, RZ, 0xc0, !PT ;  /* 0x0000001a05047212 */ /* 0x000fe200078ec0ff */
[----:B------:R-:W-:Y:S01]  /*da90*/  LDSM.16.MT88.4 R16, [R205+0x13800] ;  /* 0x01380000cd10783b */ /* 0x000fe20000004200 */
[----:B------:R-:W-:-:S02]  /*daa0*/  LOP3.LUT R5, R30, R25, RZ, 0xc0, !PT ;  /* 0x000000191e057212 */ /* 0x000fc400078ec0ff */
[----:B------:R-:W-:Y:S01]  /*dab0*/  LOP3.LUT R6, R27, R24, RZ, 0xc0, !PT ;  /* 0x000000181b067212 */ /* 0x000fe200078ec0ff */
[----:B------:R-:W4:Y:S04]  /*dac0*/  LDSM.16.MT88.4 R28, [R204+0x11800] ;  /* 0x01180000cc1c783b */ /* 0x000f280000004200 */
[----:B------:R-:W4:Y:S02]  /*dad0*/  LDSM.16.MT88.4 R24, [R208+0x13800] ;  /* 0x01380000d018783b */ /* 0x000f240000004200 */
[C---:B-1----:R-:W-:Y:S08]  /*dae0*/  HMMA.16816.F32 R132, R4.reuse, R12, R132 ;  /* 0x0000000c0484723c */ /* 0x042ff00000001884 */
[C---:B------:R-:W-:Y:S01]  /*daf0*/  HMMA.16816.F32 R136, R4.reuse, R14, R136 ;  /* 0x0000000e0488723c */ /* 0x040fe20000001888 */
[----:B------:R-:W1:Y:S07]  /*db00*/  LDSM.16.MT88.4 R12, [R204+0x13800] ;  /* 0x01380000cc0c783b */ /* 0x000e6e0000004200 */
[C---:B--2---:R-:W-:Y:S08]  /*db10*/  HMMA.16816.F32 R140, R4.reuse, R8, R140 ;  /* 0x00000008048c723c */ /* 0x044ff0000000188c */
[----:B------:R-:W-:Y:S01]  /*db20*/  HMMA.16816.F32 R144, R4, R10, R144 ;  /* 0x0000000a0490723c */ /* 0x000fe20000001890 */
[----:B------:R-:W2:Y:S01]  /*db30*/  LDSM.16.MT88.4 R8, [R208+0x15800] ;  /* 0x01580000d008783b */ /* 0x000ea20000004200 */
[----:B------:R-:W-:-:S06]  /*db40*/  IMAD.WIDE R238, R239, 0x2, R230 ;  /* 0x00000002efee7825 */ /* 0x000fcc00078e02e6 */
[C---:B---3--:R-:W-:Y:S01]  /*db50*/  HMMA.16816.F32 R148, R4.reuse, R32, R148 ;  /* 0x000000200494723c */ /* 0x048fe20000001894 */
[----:B------:R-:W-:Y:S04]  /*db60*/  STG.E.U16 [R238.64+-0x80], R243 ;  /* 0xffff80f3ee007986 */ /* 0x000fe8000c101510 */
[----:B------:R-:W-:Y:S03]  /*db70*/  STG.E.U16 [R238.64+-0x7e], R2 ;  /* 0xffff8202ee007986 */ /* 0x000fe6000c101510 */
[C---:B------:R-:W-:Y:S01]  /*db80*/  HMMA.16816.F32 R152, R4.reuse, R34, R152 ;  /* 0x000000220498723c */ /* 0x040fe20000001898 */
[----:B------:R-:W3:Y:S07]  /*db90*/  LDSM.16.MT88.4 R32, [R206+0x15800] ;  /* 0x01580000ce20783b */ /* 0x000eee0000004200 */
[C---:B----4-:R-:W-:Y:S01]  /*dba0*/  HMMA.16816.F32 R156, R4.reuse, R28, R156 ;  /* 0x0000001c049c723c */ /* 0x050fe2000000189c */
[----:B------:R-:W-:Y:S07]  /*dbb0*/  STG.E.U16 [R230.64+-0x70], R221 ;  /* 0xffff90dde6007986 */ /* 0x000fee000c101510 */
[C---:B------:R-:W-:Y:S01]  /*dbc0*/  HMMA.16816.F32 R160, R4.reuse, R30, R160 ;  /* 0x0000001e04a0723c */ /* 0x040fe200000018a0 */
[----:B------:R-:W4:Y:S07]  /*dbd0*/  LDSM.16.MT88.4 R28, [R205+0x15800] ;  /* 0x01580000cd1c783b */ /* 0x000f2e0000004200 */
[C---:B------:R-:W-:Y:S01]  /*dbe0*/  HMMA.16816.F32 R36, R4.reuse, R24, R36 ;  /* 0x000000180424723c */ /* 0x040fe20000001824 */
[----:B------:R-:W-:Y:S07]  /*dbf0*/  STG.E.U16 [R230.64+-0x6e], R218 ;  /* 0xffff92dae6007986 */ /* 0x000fee000c101510 */
[C---:B------:R-:W-:Y:S01]  /*dc00*/  HMMA.16816.F32 R40, R4.reuse, R26, R40 ;  /* 0x0000001a0428723c */ /* 0x040fe20000001828 */
[----:B------:R-:W2:Y:S07]  /*dc10*/  LDSM.16.MT88.4 R24, [R204+0x15800] ;  /* 0x01580000cc18783b */ /* 0x000eae0000004200 */
[C---:B------:R-:W-:Y:S01]  /*dc20*/  HMMA.16816.F32 R44, R4.reuse, R20, R44 ;  /* 0x00000014042c723c */ /* 0x040fe2000000182c */
[----:B------:R-:W-:Y:S07]  /*dc30*/  STG.E.U16 [R238.64+-0x70], R223 ;  /* 0xffff90dfee007986 */ /* 0x000fee000c101510 */
[C---:B------:R-:W-:Y:S01]  /*dc40*/  HMMA.16816.F32 R48, R4.reuse, R22, R48 ;  /* 0x000000160430723c */ /* 0x040fe20000001830 */
[----:B------:R-:W3:Y:S07]  /*dc50*/  LDSM.16.MT88.4 R20, [R208+0x17800] ;  /* 0x01780000d014783b */ /* 0x000eee0000004200 */
[C---:B------:R-:W-:Y:S01]  /*dc60*/  HMMA.16816.F32 R52, R4.reuse, R16, R52 ;  /* 0x000000100434723c */ /* 0x040fe20000001834 */
[----:B------:R-:W-:Y:S07]  /*dc70*/  STG.E.U16 [R238.64+-0x6e], R220 ;  /* 0xffff92dcee007986 */ /* 0x000fee000c101510 */
[C---:B------:R-:W-:Y:S01]  /*dc80*/  HMMA.16816.F32 R56, R4.reuse, R18, R56 ;  /* 0x000000120438723c */ /* 0x040fe20000001838 */
[----:B------:R-:W3:Y:S07]  /*dc90*/  LDSM.16.MT88.4 R16, [R206+0x17800] ;  /* 0x01780000ce10783b */ /* 0x000eee0000004200 */
[C---:B-1----:R-:W-:Y:S01]  /*dca0*/  HMMA.16816.F32 R60, R4.reuse, R12, R60 ;  /* 0x0000000c043c723c */ /* 0x042fe2000000183c */
[----:B------:R-:W-:Y:S07]  /*dcb0*/  STG.E.U16 [R230.64+-0x60], R217 ;  /* 0xffffa0d9e6007986 */ /* 0x000fee000c101510 */
[C---:B------:R-:W-:Y:S01]  /*dcc0*/  HMMA.16816.F32 R64, R4.reuse, R14, R64 ;  /* 0x0000000e0440723c */ /* 0x040fe20000001840 */
[----:B------:R-:W1:Y:S07]  /*dcd0*/  LDSM.16.MT88.4 R12, [R205+0x17800] ;  /* 0x01780000cd0c783b */ /* 0x000e6e0000004200 */
[C---:B--2---:R-:W-:Y:S01]  /*dce0*/  HMMA.16816.F32 R68, R4.reuse, R8, R68 ;  /* 0x000000080444723c */ /* 0x044fe20000001844 */
[----:B------:R-:W-:Y:S07]  /*dcf0*/  STG.E.U16 [R230.64+-0x5e], R186 ;  /* 0xffffa2bae6007986 */ /* 0x000fee000c101510 */
[----:B------:R-:W-:Y:S01]  /*dd00*/  HMMA.16816.F32 R72, R4, R10, R72 ;  /* 0x0000000a0448723c */ /* 0x000fe20000001848 */
[----:B------:R-:W2:Y:S04]  /*dd10*/  LDSM.16.MT88.4 R8, [R204+0x17800] ;  /* 0x01780000cc08783b */ /* 0x000ea80000004200 */
[----:B------:R-:W-:Y:S04]  /*dd20*/  STG.E.U16 [R238.64+-0x60], R219 ;  /* 0xffffa0dbee007986 */ /* 0x000fe8000c101510 */
        /* <DEDUP_REMOVED lines=12> */
[----:B------:R-:W-:Y:S01]  /*ddf0*/  STG.E.U16 [R238.64+-0x2e], R176 ;  /* 0xffffd2b0ee007986 */ /* 0x000fe2000c101510 */
[----:B------:R-:W-:-:S03]  /*de00*/  IMAD.MOV.U32 R0, RZ, RZ, R3 ;  /* 0x000000ffff007224 */ /* 0x000fc600078e0003 */
[----:B------:R1:W-:Y:S01]  /*de10*/  STG.E.U16 [R230.64+-0x1e], R164 ;  /* 0xffffe2a4e6007986 */ /* 0x0003e2000c101510 */
[----:B------:R-:W-:-:S03]  /*de20*/  @P0 IMAD.MOV.U32 R0, RZ, RZ, R3 ;  /* 0x000000ffff000224 */ /* 0x000fc600078e0003 */
[----:B------:R2:W-:Y:S04]  /*de30*/  STG.E.U16 [R230.64+-0x20], R173 ;  /* 0xffffe0ade6007986 */ /* 0x0005e8000c101510 */
[----:B------:R2:W-:Y:S04]  /*de40*/  STG.E.U16 [R238.64+-0x20], R175 ;  /* 0xffffe0afee007986 */ /* 0x0005e8000c101510 */
[----:B------:R2:W-:Y:S04]  /*de50*/  STG.E.U16 [R238.64+-0x1e], R172 ;  /* 0xffffe2acee007986 */ /* 0x0005e8000c101510 */
[----:B------:R2:W-:Y:S01]  /*de60*/  STG.E.U16 [R230.64+-0x10], R171 ;  /* 0xfffff0abe6007986 */ /* 0x0005e2000c101510 */
[----:B-1----:R-:W-:-:S04]  /*de70*/  IADD3 R164, P1, R230, -0x100, RZ ;  /* 0xffffff00e6a47810 */ /* 0x002fc80007f3e0ff */
[----:B------:R-:W-:Y:S01]  /*de80*/  IADD3.X R3, R231, -0x1, RZ, P1, !PT ;  /* 0xffffffffe7037810 */ /* 0x000fe20000ffe4ff */
[----:B------:R1:W-:Y:S04]  /*de90*/  STG.E.U16 [R230.64+-0xe], R170 ;  /* 0xfffff2aae6007986 */ /* 0x0003e8000c101510 */
[----:B------:R1:W-:Y:S04]  /*dea0*/  STG.E.U16 [R238.64+-0x10], R169 ;  /* 0xfffff0a9ee007986 */ /* 0x0003e8000c101510 */
[----:B------:R1:W-:Y:S04]  /*deb0*/  STG.E.U16 [R238.64+-0xe], R168 ;  /* 0xfffff2a8ee007986 */ /* 0x0003e8000c101510 */
[----:B------:R1:W-:Y:S01]  /*dec0*/  STL [R1+0x28], R3 ;  /* 0x0000280301007387 */ /* 0x0003e20000100800 */
[----:B------:R-:W-:-:S02]  /*ded0*/  FADD.FTZ R235, R235, R222 ;  /* 0x000000deebeb7221 */ /* 0x000fc40000010000 */
[----:B------:R-:W-:Y:S02]  /*dee0*/  FADD.FTZ R237, R237, R232 ;  /* 0x000000e8eded7221 */ /* 0x000fe40000010000 */
[----:B------:R-:W-:Y:S01]  /*def0*/  FADD.FTZ R234, R234, R235 ;  /* 0x000000ebeaea7221 */ /* 0x000fe20000010000 */
[----:B---3--:R-:W-:Y:S01]  /*df00*/  HMMA.16816.F32 R76, R4, R32, R76 ;  /* 0x00000020044c723c */ /* 0x008fe2000000184c */
[----:B------:R-:W-:Y:S01]  /*df10*/  FADD.FTZ R236, R236, R237 ;  /* 0x000000edecec7221 */ /* 0x000fe20000010000 */
[----:B------:R-:W-:Y:S01]  /*df20*/  @UP0 UIADD3 UR8, UR8, -0x3, URZ ;  /* 0xfffffffd08080890 */ /* 0x000fe2000fffe03f */
[----:B------:R-:W-:Y:S02]  /*df30*/  FADD.FTZ R233, R233, R234 ;  /* 0x000000eae9e97221 */ /* 0x000fe40000010000 */
[----:B------:R-:W-:-:S03]  /*df40*/  IMAD.MOV.U32 R2, RZ, RZ, R165 ;  /* 0x000000ffff027224 */ /* 0x000fc600078e00a5 */
[----:B------:R-:W-:Y:S01]  /*df50*/  HMMA.16816.F32 R80, R4, R34, R80 ;  /* 0x000000220450723c */ /* 0x000fe20000001850 */
[----:B------:R-:W-:Y:S02]  /*df60*/  @P0 IMAD.MOV.U32 R2, RZ, RZ, R165 ;  /* 0x000000ffff020224 */ /* 0x000fe400078e00a5 */
[----:B------:R-:W-:Y:S02]  /*df70*/  FADD.FTZ R167, R167, R236 ;  /* 0x000000eca7a77221 */ /* 0x000fe40000010000 */
[----:B------:R-:W-:-:S03]  /*df80*/  FADD.FTZ R166, R166, R233 ;  /* 0x000000e9a6a67221 */ /* 0x000fc60000010000 */
        /* <DEDUP_REMOVED lines=11> */
[----:B------:R-:W-:Y:S01]  /*e040*/  HMMA.16816.F32 R128, R4, R10, R128 ;  /* 0x0000000a0480723c */ /* 0x000fe20000001880 */
[----:B------:R-:W-:Y:S11]  /*e050*/  @P0 BRA `(.L_x_495) ;  /* 0x0000001000000947 */ /* 0x000ff60003800000 */
.L_x_491:
[----:B-1----:R-:W-:-:S12]  /*e060*/  UIADD3 UR8, UR22, -0x1, URZ ;  /* 0xffffffff16087890 */ /* 0x002fd8000fffe03f */
.L_x_495:
[----:B-1----:R-:W-:-:S13]  /*e070*/  ISETP.LE.AND P0, PT, RZ, UR8, PT ;  /* 0x00000008ff007c0c */ /* 0x002fda000bf03270 */
[----:B------:R-:W-:Y:S05]  /*e080*/  @!P0 BRA `(.L_x_496) ;  /* 0x0000619000008947 */ /* 0x000fea0003800000 */
[----:B------:R-:W2:Y:S01]  /*e090*/  LDL.64 R14, [R1+0x10] ;  /* 0x00001000010e7983 */ /* 0x000ea20000100a00 */
[----:B------:R-:W-:Y:S01]  /*e0a0*/  USHF.R.S32.HI UR22, URZ, 0x1f, UR24 ;  /* 0x0000001f3f167899 */ /* 0x000fe20008011418 */
[----:B------:R-:W-:Y:S01]  /*e0b0*/  IMAD.U32 R12, RZ, RZ, UR24 ;  /* 0x00000018ff0c7e24 */ /* 0x000fe2000f8e00ff */
[----:B------:R-:W-:Y:S01]  /*e0c0*/  ULDC.64 UR4, c[0x0][0x1b0] ;  /* 0x00006c0000047ab9 */ /* 0x000fe20000000a00 */
[----:B------:R-:W1:Y:S01]  /*e0d0*/  S2R R8, SR_TID.X ;  /* 0x0000000000087919 */ /* 0x000e620000002100 */
[----:B------:R-:W-:Y:S01]  /*e0e0*/  UIMAD UR4, UR22, UR4, URZ ;  /* 0x00000004160472a4 */ /* 0x000fe2000f8e023f */
[----:B------:R-:W-:Y:S02]  /*e0f0*/  IMAD.U32 R10, RZ, RZ, UR24 ;  /* 0x00000018ff0a7e24 */ /* 0x000fe4000f8e00ff */
[----:B-----5:R-:W-:Y:S01]  /*e100*/  IMAD.MOV.U32 R165, RZ, RZ, R0 ;  /* 0x000000ffffa57224 */ /* 0x020fe200078e0000 */
[----:B------:R-:W-:Y:S01]  /*e110*/  UIMAD UR23, UR24, UR5, UR4 ;  /* 0x00000005181772a4 */ /* 0x000fe2000f8e0204 */
[----:B------:R-:W-:-:S02]  /*e120*/  PRMT R0, R247, 0x7054, R247 ;  /* 0x00007054f7007816 */ /* 0x000fc400000000f7 */
[----:B------:R-:W-:Y:S02]  /*e130*/  ULDC.64 UR4, c[0x0][0x1b8] ;  /* 0x00006e0000047ab9 */ /* 0x000fe40000000a00 */
[----:B------:R-:W-:Y:S01]  /*e140*/  UIMAD UR4, UR22, UR4, URZ ;  /* 0x00000004160472a4 */ /* 0x000fe2000f8e023f */
[----:B------:R-:W-:Y:S01]  /*e150*/  IMAD.U32 R6, RZ, RZ, UR23 ;  /* 0x00000017ff067e24 */ /* 0x000fe2000f8e00ff */
[----:B------:R-:W-:Y:S02]  /*e160*/  UIADD3 UR23, UR8, -0x1, URZ ;  /* 0xffffffff08177890 */ /* 0x000fe4000fffe03f */
[----:B------:R-:W-:-:S03]  /*e170*/  UIMAD UR4, UR24, UR5, UR4 ;  /* 0x00000005180472a4 */ /* 0x000fc6000f8e0204 */
[----:B------:R-:W-:Y:S02]  /*e180*/  ULDC UR24, c[0x0][0x228] ;  /* 0x00008a0000187ab9 */ /* 0x000fe40000000800 */
[----:B------:R-:W-:Y:S01]  /*e190*/  USHF.L.U32 UR24, UR24, 0x3, URZ ;  /* 0x0000000318187899 */ /* 0x000fe2000800063f */
[----:B------:R-:W-:-:S03]  /*e1a0*/  IMAD.U32 R3, RZ, RZ, UR4 ;  /* 0x00000004ff037e24 */ /* 0x000fc6000f8e00ff */
[----:B------:R-:W-:Y:S01]  /*e1b0*/  USHF.R.S32.HI UR4, URZ, 0x1f, UR24 ;  /* 0x0000001f3f047899 */ /* 0x000fe20008011418 */
[--C-:B--2---:R-:W-:Y:S01]  /*e1c0*/  SHF.R.S32.HI R5, RZ, 0x1f, R14.reuse ;  /* 0x0000001fff057819 */ /* 0x104fe2000001140e */
[----:B------:R-:W-:Y:S01]  /*e1d0*/  IMAD.MOV.U32 R4, RZ, RZ, R14 ;  /* 0x000000ffff047224 */ /* 0x000fe200078e000e */
[----:B------:R-:W-:-:S03]  /*e1e0*/  ISETP.GE.AND P3, PT, R14, c[0x0][0x220], PT ;  /* 0x000088000e007a0c */ /* 0x000fc60003f66270 */
[----:B------:R-:W-:-:S04]  /*e1f0*/  IMAD.WIDE.U32 R12, R12, c[0x0][0x1b0], R4 ;  /* 0x00006c000c0c7a25 */ /* 0x000fc800078e0004 */
[----:B------:R-:W-:Y:S01]  /*e200*/  IMAD.WIDE.U32 R10, R10, c[0x0][0x1b8], R4 ;  /* 0x00006e000a0a7a25 */ /* 0x000fe200078e0004 */
[----:B------:R-:W-:Y:S01]  /*e210*/  IADD3 R7, P1, R12, UR26, RZ ;  /* 0x0000001a0c077c10 */ /* 0x000fe2000ff3e0ff */
[----:B------:R-:W-:Y:S01]  /*e220*/  UMOV UR26, URZ ;  /* 0x0000003f001a7c82 */ /* 0x000fe20008000000 */
[----:B-1----:R-:W-:Y:S02]  /*e230*/  SHF.R.S32.HI R5, RZ, 0x1f, R8 ;  /* 0x0000001fff057819 */ /* 0x002fe40000011408 */
[----:B------:R-:W-:Y:S01]  /*e240*/  IADD3.X R6, R6, UR25, R13, P1, !PT ;  /* 0x0000001906067c10 */ /* 0x000fe20008ffe40d */
[----:B------:R-:W-:Y:S01]  /*e250*/  USHF.L.U32 UR25, UR24, 0x1, URZ ;  /* 0x0000000118197899 */ /* 0x000fe2000800063f */
[----:B------:R-:W-:Y:S01]  /*e260*/  IADD3 R4, P0, R10, UR30, RZ ;  /* 0x0000001e0a047c10 */ /* 0x000fe2000ff1e0ff */
[----:B------:R-:W-:Y:S01]  /*e270*/  USHF.L.U64.HI UR24, UR24, 0x1, UR4 ;  /* 0x0000000118187899 */ /* 0x000fe20008010204 */
[----:B------:R-:W-:Y:S02]  /*e280*/  LEA R12, P1, R7, c[0x0][0x168], 0x1 ;  /* 0x00005a00070c7a11 */ /* 0x000fe400078208ff */
[----:B------:R-:W-:-:S02]  /*e290*/  LEA.HI R5, R5, R8, RZ, 0x3 ;  /* 0x0000000805057211 */ /* 0x000fc400078f18ff */
[----:B------:R-:W-:Y:S01]  /*e2a0*/  IADD3.X R3, R3, UR28, R11, P0, !PT ;  /* 0x0000001c03037c10 */ /* 0x000fe200087fe40b */
[----:B------:R1:W-:Y:S01]  /*e2b0*/  STL [R1+0x24], R12 ;  /* 0x0000240c01007387 */ /* 0x0003e20000100800 */
[----:B------:R-:W-:Y:S02]  /*e2c0*/  LEA.HI.X R7, R7, c[0x0][0x16c], R6, 0x1, P1 ;  /* 0x00005b0007077a11 */ /* 0x000fe400008f0c06 */
[C---:B------:R-:W-:Y:S02]  /*e2d0*/  LEA R6, P0, R4.reuse, c[0x0][0x170], 0x1 ;  /* 0x00005c0004067a11 */ /* 0x040fe400078008ff */
[----:B------:R-:W-:Y:S01]  /*e2e0*/  SHF.R.S32.HI R8, RZ, 0x3, R5 ;  /* 0x00000003ff087819 */ /* 0x000fe20000011405 */
[----:B------:R-:W-:Y:S01]  /*e2f0*/  STL [R1+0x20], R7 ;  /* 0x0000200701007387 */ /* 0x000fe20000100800 */
[----:B------:R-:W-:Y:S01]  /*e300*/  LEA.HI.X R3, R4, c[0x0][0x174], R3, 0x1, P0 ;  /* 0x00005d0004037a11 */ /* 0x000fe200000f0c03 */
[----:B------:R-:W-:Y:S01]  /*e310*/  IMAD.WIDE.U32 R4, R224, -0x326172a9, RZ ;  /* 0xcd9e8d57e0047825 */ /* 0x000fe200078e00ff */
[----:B------:R-:W-:Y:S01]  /*e320*/  SHF.R.S32.HI R9, RZ, 0x1f, R8 ;  /* 0x0000001fff097819 */ /* 0x000fe20000011408 */
[----:B------:R2:W-:Y:S01]  /*e330*/  STL [R1+0x1c], R6 ;  /* 0x00001c0601007387 */ /* 0x0005e20000100800 */
[----:B------:R-:W-:-:S02]  /*e340*/  IADD3 R10, P1, R8, 0x20, RZ ;  /* 0x00000020080a7810 */ /* 0x000fc40007f3e0ff */
[----:B------:R-:W-:Y:S01]  /*e350*/  LOP3.LUT R225, R5, R225, RZ, 0x3c, !PT ;  /* 0x000000e105e17212 */ /* 0x000fe200078e3cff */
[----:B------:R3:W-:Y:S02]  /*e360*/  STL [R1+0x18], R3 ;  /* 0x0000180301007387 */ /* 0x0007e40000100800 */
[----:B------:R-:W-:Y:S01]  /*e370*/  IMAD.X R11, RZ, RZ, R9, P1 ;  /* 0x000000ffff0b7224 */ /* 0x000fe200008e0609 */
[----:B------:R-:W-:Y:S01]  /*e380*/  ISETP.GE.AND P1, PT, R250, c[0x0][0x220], PT ;  /* 0x00008800fa007a0c */ /* 0x000fe20003f26270 */
[----:B------:R-:W-:Y:S01]  /*e390*/  STL.64 [R1+0x50], R8 ;  /* 0x0000500801007387 */ /* 0x000fe20000100a00 */
[----:B-1----:R-:W-:-:S05]  /*e3a0*/  IADD3 R12, P2, R8, 0x10, RZ ;  /* 0x00000010080c7810 */ /* 0x002fca0007f5e0ff */
[--C-:B------:R-:W-:Y:S01]  /*e3b0*/  IMAD.X R13, RZ, RZ, R9.reuse, P2 ;  /* 0x000000ffff0d7224 */ /* 0x100fe200010e0609 */
[----:B------:R-:W-:Y:S02]  /*e3c0*/  ISETP.GE.AND P2, PT, R251, c[0x0][0x220], PT ;  /* 0x00008800fb007a0c */ /* 0x000fe40003f46270 */
[----:B--2---:R-:W-:Y:S02]  /*e3d0*/  IADD3 R6, P0, R8, 0x30, RZ ;  /* 0x0000003008067810 */ /* 0x004fe40007f1e0ff */
[----:B------:R-:W-:Y:S01]  /*e3e0*/  STL.64 [R1+0x68], R12 ;  /* 0x0000680c01007387 */ /* 0x000fe20000100a00 */
[----:B---3--:R-:W-:Y:S02]  /*e3f0*/  IMAD.MOV.U32 R3, RZ, RZ, R2 ;  /* 0x000000ffff037224 */ /* 0x008fe400078e0002 */
[----:B------:R-:W-:Y:S01]  /*e400*/  IMAD.X R7, RZ, RZ, R9, P0 ;  /* 0x000000ffff077224 */ /* 0x000fe200000e0609 */
[----:B------:R-:W-:-:S04]  /*e410*/  ISETP.GE.AND P0, PT, R249, c[0x0][0x220], PT ;  /* 0x00008800f9007a0c */ /* 0x000fc80003f06270 */
[----:B------:R1:W-:Y:S04]  /*e420*/  STL.64 [R1+0x58], R6 ;  /* 0x0000580601007387 */ /* 0x0003e80000100a00 */
[----:B------:R-:W-:Y:S04]  /*e430*/  STL.64 [R1+0x60], R10 ;  /* 0x0000600a01007387 */ /* 0x000fe80000100a00 */
[----:B------:R2:W-:Y:S01]  /*e440*/  STL.64 [R1+0x38], R4 ;  /* 0x0000380401007387 */ /* 0x0005e20000100a00 */
[----:B-1----:R-:W-:-:S04]  /*e450*/  IMAD.WIDE.U32 R6, R225, -0x2daee0ad, RZ ;  /* 0xd2511f53e1067825 */ /* 0x002fc800078e00ff */
[----:B--2---:R-:W-:-:S05]  /*e460*/  IMAD.WIDE.U32 R4, R215, -0x2daee0ad, RZ ;  /* 0xd2511f53d7047825 */ /* 0x004fca00078e00ff */
[----:B------:R1:W-:Y:S02]  /*e470*/  STL.64 [R1+0x40], R4 ;  /* 0x0000400401007387 */ /* 0x0003e40000100a00 */
[----:B-1----:R-:W-:Y:S02]  /*e480*/  IMAD.MOV.U32 R4, RZ, RZ, R226 ;  /* 0x000000ffff047224 */ /* 0x002fe400078e00e2 */
[----:B------:R-:W-:-:S05]  /*e490*/  IMAD.MOV.U32 R5, RZ, RZ, R229 ;  /* 0x000000ffff057224 */ /* 0x000fca00078e00e5 */
[----:B------:R1:W-:Y:S04]  /*e4a0*/  STL.64 [R1+0x48], R4 ;  /* 0x0000480401007387 */ /* 0x0003e80000100a00 */
[----:B------:R1:W-:Y:S01]  /*e4b0*/  STL.64 [R1+0x30], R6 ;  /* 0x0000300601007387 */ /* 0x0003e20000100a00 */
[----:B------:R-:W-:Y:S05]  /*e4c0*/  BRA `(.L_x_497) ;  /* 0x000006d000007947 */ /* 0x000fea0003800000 */
.L_x_499:
[----:B------:R-:W2:Y:S01]  /*e4d0*/  LDL.64 R172, [R1] ;  /* 0x0000000001ac7983 */ /* 0x000ea20000100a00 */
        /* <DEDUP_REMOVED lines=11> */
[C---:B--2---:R-:W-:Y:S04]  /*e590*/  LEA R169, P4, R168.reuse, R172, 0x6 ;  /* 0x000000aca8a97211 */ /* 0x044fe800078830ff */
[----:B---3--:R-:W-:Y:S02]  /*e5a0*/  LEA.HI.X R2, R168, R171, R2, 0x6, P4 ;  /* 0x000000aba8027211 */ /* 0x008fe400020f3402 */
[C---:B------:R-:W-:Y:S04]  /*e5b0*/  @!P3 LEA R170, P4, R169.reuse, c[0x0][0x168], 0x1 ;  /* 0x00005a00a9aaba11 */ /* 0x040fe800078808ff */
[C---:B------:R-:W-:Y:S02]  /*e5c0*/  @!P3 LEA.HI.X R171, R169.reuse, c[0x0][0x16c], R2, 0x1, P4 ;  /* 0x00005b00a9abba11 */ /* 0x040fe400020f0c02 */
[----:B------:R-:W-:Y:S03]  /*e5d0*/  IADD3 R169, P5, R169, UR6, RZ ;  /* 0x00000006a9a97c10 */ /* 0x000fe6000ffbe0ff */
[----:B------:R-:W-:Y:S01]  /*e5e0*/  @!PT LDS RZ, [RZ] ;  /* 0x00000000fffff984 */ /* 0x000fe20000000800 */
[----:B------:R-:W-:Y:S01]  /*e5f0*/  @!PT LDS RZ, [RZ] ;  /* 0x00000000fffff984 */ /* 0x000fe20000000800 */
[----:B------:R-:W-:Y:S01]  /*e600*/  @!PT LDS RZ, [RZ] ;  /* 0x00000000fffff984 */ /* 0x000fe20000000800 */
[----:B------:R2:W-:Y:S01]  /*e610*/  @!P3 LDGSTS.E.BYPASS.LTC128B.128 [R248+0x8000], [R170.64] ;  /* 0x08000000aaf8bfae */ /* 0x0005e2000b901d50 */
[C---:B------:R-:W-:Y:S02]  /*e620*/  @!P3 LEA R172, P4, R169.reuse, c[0x0][0x168], 0x1 ;  /* 0x00005a00a9acba11 */ /* 0x040fe400078808ff */
[----:B------:R-:W-:Y:S01]  /*e630*/  IADD3.X R2, R2, UR7, RZ, P5, !PT ;  /* 0x0000000702027c10 */ /* 0x000fe2000affe4ff */
[----:B------:R1:W-:Y:S03]  /*e640*/  @P2 STS.128 [R248+0xa000], RZ ;  /* 0x00a000fff8002388 */ /* 0x0003e60000000c00 */
[C---:B------:R-:W-:Y:S01]  /*e650*/  @!P3 LEA.HI.X R173, R169.reuse, c[0x0][0x16c], R2, 0x1, P4 ;  /* 0x00005b00a9adba11 */ /* 0x040fe200020f0c02 */
[----:B------:R-:W-:Y:S01]  /*e660*/  @!PT LDS RZ, [RZ] ;  /* 0x00000000fffff984 */ /* 0x000fe20000000800 */
[----:B------:R-:W-:Y:S01]  /*e670*/  @!PT LDS RZ, [RZ] ;  /* 0x00000000fffff984 */ /* 0x000fe20000000800 */
[----:B------:R-:W-:Y:S01]  /*e680*/  @!PT LDS RZ, [RZ] ;  /* 0x00000000fffff984 */ /* 0x000fe20000000800 */
[----:B------:R1:W-:Y:S01]  /*e690*/  @!P2 LDGSTS.E.BYPASS.LTC128B.128 [R248+0xa000], [R176.64+0x80] ;  /* 0x0a000080b0f8afae */ /* 0x0003e2000b901d50 */
[----:B------:R-:W-:Y:S03]  /*e6a0*/  IADD3 R169, P4, R169, UR6, RZ ;  /* 0x00000006a9a97c10 */ /* 0x000fe6000ff9e0ff */
[----:B------:R1:W-:Y:S01]  /*e6b0*/  @P1 STS.128 [R248+0xc000], RZ ;  /* 0x00c000fff8001388 */ /* 0x0003e20000000c00 */
[----:B------:R-:W-:Y:S02]  /*e6c0*/  IADD3.X R2, R2, UR7, RZ, P4, !PT ;  /* 0x0000000702027c10 */ /* 0x000fe4000a7fe4ff */
[C---:B------:R-:W-:Y:S01]  /*e6d0*/  IADD3 R0, P5, R169.reuse, UR6, RZ ;  /* 0x00000006a9007c10 */ /* 0x040fe2000ffbe0ff */
[----:B------:R-:W-:Y:S01]  /*e6e0*/  @!PT LDS RZ, [RZ] ;  /* 0x00000000fffff984 */ /* 0x000fe20000000800 */
[----:B------:R-:W-:Y:S01]  /*e6f0*/  @!PT LDS RZ, [RZ] ;  /* 0x00000000fffff984 */ /* 0x000fe20000000800 */
[----:B------:R-:W-:Y:S01]  /*e700*/  @!PT LDS RZ, [RZ] ;  /* 0x00000000fffff984 */ /* 0x000fe20000000800 */
[----:B------:R1:W-:Y:S03]  /*e710*/  @!P1 LDGSTS.E.BYPASS.LTC128B.128 [R248+0xc000], [R176.64+0x100] ;  /* 0x0c000100b0f89fae */ /* 0x0003e6000b901d50 */
[----:B------:R-:W-:Y:S01]  /*e720*/  @!P3 LEA R168, P4, R0, c[0x0][0x168], 0x1 ;  /* 0x00005a0000a8ba11 */ /* 0x000fe200078808ff */
[----:B------:R1:W-:Y:S04]  /*e730*/  @P0 STS.128 [R248+0xe000], RZ ;  /* 0x00e000fff8000388 */ /* 0x0003e80000000c00 */
[----:B------:R-:W-:Y:S01]  /*e740*/  @!PT LDS RZ, [RZ] ;  /* 0x00000000fffff984 */ /* 0x000fe20000000800 */
[----:B------:R-:W-:Y:S01]  /*e750*/  @!PT LDS RZ, [RZ] ;  /* 0x00000000fffff984 */ /* 0x000fe20000000800 */
[----:B------:R-:W-:Y:S01]  /*e760*/  @!PT LDS RZ, [RZ] ;  /* 0x00000000fffff984 */ /* 0x000fe20000000800 */
[----:B------:R1:W-:Y:S01]  /*e770*/  @!P0 LDGSTS.E.BYPASS.LTC128B.128 [R248+0xe000], [R176.64+0x180] ;  /* 0x0e000180b0f88fae */ /* 0x0003e2000b901d50 */
[C---:B--2---:R-:W-:Y:S03]  /*e780*/  @!P3 LEA R170, P6, R169.reuse, c[0x0][0x168], 0x1 ;  /* 0x00005a00a9aaba11 */ /* 0x044fe600078c08ff */
[----:B------:R1:W-:Y:S01]  /*e790*/  @P3 STS.128 [R248+0x8800], RZ ;  /* 0x008800fff8003388 */ /* 0x0003e20000000c00 */
[----:B------:R-:W-:Y:S03]  /*e7a0*/  @!P3 LEA.HI.X R171, R169, c[0x0][0x16c], R2, 0x1, P6 ;  /* 0x00005b00a9abba11 */ /* 0x000fe600030f0c02 */
[----:B------:R-:W-:Y:S01]  /*e7b0*/  @!PT LDS RZ, [RZ] ;  /* 0x00000000fffff984 */ /* 0x000fe20000000800 */
[----:B------:R-:W-:Y:S01]  /*e7c0*/  @!PT LDS RZ, [RZ] ;  /* 0x00000000fffff984 */ /* 0x000fe20000000800 */
[----:B------:R-:W-:Y:S01]  /*e7d0*/  @!PT LDS RZ, [RZ] ;  /* 0x00000000fffff984 */ /* 0x000fe20000000800 */
[----:B------:R1:W-:Y:S01]  /*e7e0*/  @!P3 LDGSTS.E.BYPASS.LTC128B.128 [R248+0x8800], [R172.64] ;  /* 0x08800000acf8bfae */ /* 0x0003e2000b901d50 */
[----:B------:R-:W-:Y:S03]  /*e7f0*/  IADD3.X R169, R2, UR7, RZ, P5, !PT ;  /* 0x0000000702a97c10 */ /* 0x000fe6000affe4ff */
        /* <DEDUP_REMOVED lines=58> */
.L_x_497:
[----:B-1----:R-:W2:Y:S01]  /*eba0*/  LDL.64 R6, [R1+0x48] ;  /* 0x0000480001067983 */ /* 0x002ea20000100a00 */
[----:B------:R-:W-:Y:S01]  /*ebb0*/  UIADD3 UR22, -UR26, UR8, URZ ;  /* 0x000000081a167290 */ /* 0x000fe2000fffe13f */
[----:B------:R-:W-:Y:S04]  /*ebc0*/  DEPBAR.LE SB0, 0x0 ;  /* 0x000080000000791a */ /* 0x000fe80000000000 */
[----:B------:R-:W3:Y:S01]  /*ebd0*/  LDL.64 R4, [R1+0x50] ;  /* 0x0000500001047983 */ /* 0x000ee20000100a00 */
[----:B------:R-:W-:Y:S01]  /*ebe0*/  USHF.R.S32.HI UR5, URZ, 0x1f, UR22 ;  /* 0x0000001f3f057899 */ /* 0x000fe20008011416 */
[----:B------:R-:W-:Y:S01]  /*ebf0*/  IMAD.U32 R0, RZ, RZ, UR22 ;  /* 0x00000016ff007e24 */ /* 0x000fe2000f8e00ff */
[----:B------:R-:W-:Y:S01]  /*ec00*/  UIMAD UR4, UR11, UR22, URZ ;  /* 0x000000160b0472a4 */ /* 0x000fe2000f8e023f */
[----:B------:R-:W4:Y:S01]  /*ec10*/  LDL R9, [R1+0x1c] ;  /* 0x00001c0001097983 */ /* 0x000f220000100800 */
[----:B------:R-:W-:Y:S01]  /*ec20*/  IMAD.U32 R2, RZ, RZ, UR22 ;  /* 0x00000016ff027e24 */ /* 0x000fe2000f8e00ff */
[----:B------:R-:W-:Y:S02]  /*ec30*/  UIADD3 UR27, UR23, -UR26, URZ ;  /* 0x8000001a171b7290 */ /* 0x000fe4000fffe03f */
[----:B------:R-:W5:Y:S01]  /*ec40*/  LDL R8, [R1+0x18] ;  /* 0x0000180001087983 */ /* 0x000f620000100800 */
[----:B------:R-:W-:Y:S02]  /*ec50*/  UIMAD UR4, UR5, UR20, UR4 ;  /* 0x00000014050472a4 */ /* 0x000fe4000f8e0204 */
[----:B------:R-:W-:Y:S01]  /*ec60*/  UISETP.GE.AND UP0, UPT, UR22, 0x1, UPT ;  /* 0x000000011600788c */ /* 0x000fe2000bf06270 */
[----:B------:R-:W4:Y:S04]  /*ec70*/  LDL.64 R24, [R1+0x68] ;  /* 0x0000680001187983 */ /* 0x000f280000100a00 */
[----:B------:R-:W4:Y:S04]  /*ec80*/  LDL.64 R16, [R1+0x58] ;  /* 0x0000580001107983 */ /* 0x000f280000100a00 */
[----:B------:R-:W5:Y:S04]  /*ec90*/  LDL.64 R20, [R1+0x60] ;  /* 0x0000600001147983 */ /* 0x000f680000100a00 */
[----:B------:R-:W-:Y:S06]  /*eca0*/  BAR.SYNC.DEFER_BLOCKING 0x0 ;  /* 0x0000000000007b1d */ /* 0x000fec0000010000 */
[----:B------:R-:W-:Y:S01]  /*ecb0*/  @P3 STS.128 [R248+0x10000], RZ ;  /* 0x010000fff8003388 */ /* 0x000fe20000000c00 */
[----:B--2---:R-:W-:Y:S05]  /*ecc0*/  IMAD.WIDE.U32 R34, R0, UR20, R6 ;  /* 0x0000001400227c25 */ /* 0x004fea000f8e0006 */
[----:B------:R-:W-:Y:S02]  /*ecd0*/  IADD3 R29, P5, R34, UR21, RZ ;  /* 0x00000015221d7c10 */ /* 0x000fe4000ffbe0ff */
[----:B---3--:R-:W-:Y:S02]  /*ece0*/  LEA R30, P4, R2, R4, 0x6 ;  /* 0x00000004021e7211 */ /* 0x008fe400078830ff */
[----:B------:R-:W-:Y:S02]  /*ecf0*/  IADD3 R2, R35, UR4, RZ ;  /* 0x0000000423027c10 */ /* 0x000fe4000fffe0ff */
[----:B------:R-:W-:Y:S01]  /*ed00*/  LEA.HI.X.SX32 R31, R0, R5, 0x6, P4 ;  /* 0x00000005001f7211 */ /* 0x000fe200020f36ff */
[----:B------:R-:W-:Y:S01]  /*ed10*/  IMAD.WIDE.U32 R6, R30, c[0x0][0x1a0], RZ ;  /* 0x000068001e067a25 */ /* 0x000fe200078e00ff */
[----:B------:R-:W-:Y:S02]  /*ed20*/  @!P3 LEA R32, P6, R34, c[0x0][0x170], 0x1 ;  /* 0x00005c002220ba11 */ /* 0x000fe400078c08ff */
[C---:B------:R-:W-:Y:S02]  /*ed30*/  @!P3 LEA R182, P4, R29.reuse, c[0x0][0x170], 0x1 ;  /* 0x00005c001db6ba11 */ /* 0x040fe400078808ff */
[----:B------:R-:W-:Y:S02]  /*ed40*/  IADD3.X R0, R2, UR9, RZ, P5, !PT ;  /* 0x0000000902007c10 */ /* 0x000fe4000affe4ff */
[----:B------:R-:W-:Y:S02]  /*ed50*/  @!P3 LEA.HI.X R33, R34, c[0x0][0x174], R2, 0x1, P6 ;  /* 0x00005d002221ba11 */ /* 0x000fe400030f0c02 */
[C---:B------:R-:W-:Y:S02]  /*ed60*/  @!P3 LEA.HI.X R183, R29.reuse, c[0x0][0x174], R0, 0x1, P4 ;  /* 0x00005d001db7ba11 */ /* 0x040fe400020f0c00 */
[----:B------:R-:W-:Y:S01]  /*ed70*/  IADD3 R2, P5, R29, UR21, RZ ;  /* 0x000000151d027c10 */ /* 0x000fe2000ffbe0ff */
[----:B------:R-:W-:Y:S01]  /*ed80*/  IMAD R29, R31, c[0x0][0x1a0], RZ ;  /* 0x000068001f1d7a24 */ /* 0x000fe200078e02ff */
[----:B----4-:R-:W-:Y:S01]  /*ed90*/  LEA R34, P6, R6, R9, 0x1 ;  /* 0x0000000906227211 */ /* 0x010fe200078c08ff */
        /* <DEDUP_REMOVED lines=12> */
[----:B-----5:R-:W-:Y:S02]  /*ee60*/  LEA.HI.X R35, R6, R8, R29, 0x1, P6 ;  /* 0x0000000806237211 */ /* 0x020fe400030f0c1d */
        /* <DEDUP_REMOVED lines=8> */
[----:B------:R-:W-:Y:S01]  /*eef0*/  MOV R29, UR22 ;  /* 0x00000016001d7c02 */ /* 0x000fe20008000f00 */
[----:B------:R-:W-:Y:S01]  /*ef00*/  IMAD.U32 R0, RZ, RZ, UR22 ;  /* 0x00000016ff007e24 */ /* 0x000fe2000f8e00ff */
[----:B------:R-:W-:Y:S01]  /*ef10*/  @P1 STS.128 [R248+0x14000], RZ ;  /* 0x014000fff8001388 */ /* 0x000fe20000000c00 */
[----:B------:R-:W-:Y:S01]  /*ef20*/  LEA R10, P6, R31, R24, 0x6 ;  /* 0x000000181f0a7211 */ /* 0x000fe200078c30ff */
[----:B------:R-:W-:Y:S01]  /*ef30*/  IMAD.U32 R2, RZ, RZ, UR22 ;  /* 0x00000016ff027e24 */ /* 0x000fe2000f8e00ff */
[C---:B------:R-:W-:Y:S01]  /*ef40*/  LEA R6, P5, R29.reuse, R20, 0x6 ;  /* 0x000000141d067211 */ /* 0x040fe200078a30ff */
        /* <DEDUP_REMOVED lines=8> */
[----:B------:R-:W-:Y:S01]  /*efd0*/  LEA.HI.X.SX32 R7, R2, R21, 0x6, P5 ;  /* 0x0000001502077211 */ /* 0x000fe200028f36ff */
[----:B-1----:R-:W-:Y:S01]  /*efe0*/  IMAD.MOV.U32 R32, RZ, RZ, R4 ;  /* 0x000000ffff207224 */ /* 0x002fe200078e0004 */
[----:B------:R-:W-:Y:S01]  /*eff0*/  LEA.HI.X.SX32 R19, R29, R17, 0x6, P4 ;  /* 0x000000111d137211 */ /* 0x000fe200020f36ff */
[----:B------:R-:W-:Y:S01]  /*f000*/  IMAD R29, R11, c[0x0][0x1a0], RZ ;  /* 0x000068000b1d7a24 */ /* 0x000fe200078e02ff */
[----:B------:R-:W-:Y:S01]  /*f010*/  @!PT LDS RZ, [RZ] ;  /* 0x00000000fffff984 */ /* 0x000fe20000000800 */
[----:B------:R-:W-:Y:S01]  /*f020*/  @!PT LDS RZ, [RZ] ;  /* 0x00000000fffff984 */ /* 0x000fe20000000800 */
[----:B------:R-:W-:Y:S01]  /*f030*/  @!PT LDS RZ, [RZ] ;  /* 0x00000000fffff984 */ /* 0x000fe20000000800 */
[----:B------:R2:W-:Y:S01]  /*f040*/  @!P0 LDGSTS.E.BYPASS.LTC128B.128 [R248+0x16000], [R34.64+0x180] ;  /* 0x1600018022f88fae */ /* 0x0005e2000b901d50 */
[----:B------:R-:W-:Y:S01]  /*f050*/  LEA R14, P6, R30, R9, 0x1 ;  /* 0x000000091e0e7211 */ /* 0x000fe200078c08ff */
[----:B------:R-:W-:Y:S01]  /*f060*/  IMAD R2, R7, c[0x0][0x1a0], RZ ;  /* 0x0000680007027a24 */ /* 0x000fe200078e02ff */
[----:B------:R-:W-:Y:S01]  /*f070*/  MOV R33, R5 ;  /* 0x0000000500217202 */ /* 0x000fe20000000f00 */
[----:B------:R-:W-:Y:S01]  /*f080*/  IMAD R29, R10, c[0x0][0x1a4], R29 ;  /* 0x000069000a1d7a24 */ /* 0x000fe200078e021d */
[----:B------:R-:W-:Y:S01]  /*f090*/  @P3 STS.128 [R248+0x10800], RZ ;  /* 0x010800fff8003388 */ /* 0x000fe20000000c00 */
[C---:B------:R-:W-:Y:S02]  /*f0a0*/  IMAD R2, R6.reuse, c[0x0][0x1a4], R2 ;  /* 0x0000690006027a24 */ /* 0x040fe400078e0202 */
[----:B------:R-:W-:Y:S01]  /*f0b0*/  IMAD.WIDE.U32 R6, R6, c[0x0][0x1a0], RZ ;  /* 0x0000680006067a25 */ /* 0x000fe200078e00ff */
[----:B------:R-:W-:Y:S01]  /*f0c0*/  IADD3 R29, R31, R29, RZ ;  /* 0x0000001d1f1d7210 */ /* 0x000fe20007ffe0ff */
[----:B------:R-:W-:Y:S01]  /*f0d0*/  @!PT LDS RZ, [RZ] ;  /* 0x00000000fffff984 */ /* 0x000fe20000000800 */
[----:B------:R-:W-:Y:S01]  /*f0e0*/  @!PT LDS RZ, [RZ] ;  /* 0x00000000fffff984 */ /* 0x000fe20000000800 */
[----:B------:R-:W-:Y:S01]  /*f0f0*/  @!PT LDS RZ, [RZ] ;  /* 0x00000000fffff984 */ /* 0x000fe20000000800 */
[----:B------:R1:W-:Y:S02]  /*f100*/  @!P3 LDGSTS.E.BYPASS.LTC128B.128 [R248+0x10800], [R182.64] ;  /* 0x10800000b6f8bfae */ /* 0x0003e4000b901d50 */
[----:B------:R-:W-:Y:S01]  /*f110*/  IMAD.IADD R2, R7, 0x1, R2 ;  /* 0x0000000107027824 */ /* 0x000fe200078e0202 */
[-C--:B------:R-:W-:Y:S01]  /*f120*/  LEA.HI.X R15, R30, R8.reuse, R29, 0x1, P6 ;  /* 0x000000081e0f7211 */ /* 0x080fe200030f0c1d */
[----:B------:R-:W-:Y:S01]  /*f130*/  @P2 STS.128 [R248+0x12800], RZ ;  /* 0x012800fff8002388 */ /* 0x000fe20000000c00 */
[CC--:B------:R-:W-:Y:S01]  /*f140*/  LEA R10, P5, R6.reuse, R9.reuse, 0x1 ;  /* 0x00000009060a7211 */ /* 0x0c0fe200078a08ff */
[----:B------:R-:W-:Y:S02]  /*f150*/  IMAD R0, R19, c[0x0][0x1a0], RZ ;  /* 0x0000680013007a24 */ /* 0x000fe400078e02ff */
[----:B------:R-:W-:Y:S01]  /*f160*/  @!PT LDS RZ, [RZ] ;  /* 0x00000000fffff984 */ /* 0x000fe20000000800 */
[----:B------:R-:W-:Y:S01]  /*f170*/  @!PT LDS RZ, [RZ] ;  /* 0x00000000fffff984 */ /* 0x000fe20000000800 */
[----:B------:R-:W-:Y:S01]  /*f180*/  @!PT LDS RZ, [RZ] ;  /* 0x00000000fffff984 */ /* 0x000fe20000000800 */
[----:B------:R3:W-:Y:S01]  /*f190*/  @!P2 LDGSTS.E.BYPASS.LTC128B.128 [R248+0x12800], [R14.64+0x80] ;  /* 0x128000800ef8afae */ /* 0x0007e2000b901d50 */
[-C--:B------:R-:W-:Y:S01]  /*f1a0*/  LEA.HI.X R11, R6, R8.reuse, R2, 0x1, P5 ;  /* 0x00000008060b7211 */ /* 0x080fe200028f0c02 */
[C---:B------:R-:W-:Y:S02]  /*f1b0*/  IMAD R0, R18.reuse, c[0x0][0x1a4], R0 ;  /* 0x0000690012007a24 */ /* 0x040fe400078e0200 */
[----:B------:R-:W-:Y:S01]  /*f1c0*/  @P1 STS.128 [R248+0x14800], RZ ;  /* 0x014800fff8001388 */ /* 0x000fe20000000c00 */
[----:B------:R-:W-:Y:S03]  /*f1d0*/  IMAD.WIDE.U32 R18, R18, c[0x0][0x1a0], RZ ;  /* 0x0000680012127a25 */ /* 0x000fe600078e00ff */
[----:B------:R-:W-:Y:S01]  /*f1e0*/  @!PT LDS RZ, [RZ] ;  /* 0x00000000fffff984 */ /* 0x000fe20000000800 */
[----:B------:R-:W-:Y:S01]  /*f1f0*/  @!PT LDS RZ, [RZ] ;  /* 0x00000000fffff984 */ /* 0x000fe20000000800 */
[----:B------:R-:W-:Y:S01]  /*f200*/  @!PT LDS RZ, [RZ] ;  /* 0x00000000fffff984 */ /* 0x000fe20000000800 */
[----:B------:R3:W-:Y:S01]  /*f210*/  @!P1 LDGSTS.E.BYPASS.LTC128B.128 [R248+0x14800], [R14.64+0x100] ;  /* 0x148001000ef89fae */ /* 0x0007e2000b901d50 */
[----:B------:R-:W-:Y:S01]  /*f220*/  IMAD.IADD R0, R19, 0x1, R0 ;  /* 0x0000000113007824 */ /* 0x000fe200078e0200 */
[C---:B------:R-:W-:Y:S01]  /*f230*/  LEA R28, P4, R18.reuse, R9, 0x1 ;  /* 0x00000009121c7211 */ /* 0x040fe200078808ff */
[----:B------:R-:W-:Y:S01]  /*f240*/  IMAD.U32 R2, RZ, RZ, UR27 ;  /* 0x0000001bff027e24 */ /* 0x000fe2000f8e00ff */
        /* <DEDUP_REMOVED lines=49> */
[----:B----4-:R-:W3:Y:S04]  /*f560*/  LDSM.16.M88.4 R176, [R213+0x8800] ;  /* 0x00880000d5b0783b */ /* 0x010ee80000000200 */
[----:B-1----:R-:W1:Y:S04]  /*f570*/  LDSM.16.M88.4 R180, [R213+0x9000] ;  /* 0x00900000d5b4783b */ /* 0x002e680000000200 */
[----:B------:R-:W0:Y:S04]  /*f580*/  LDGDEPBAR ;  /* 0x00000000000079af */ /* 0x000e280000000000 */
[----:B------:R-:W4:Y:S01]  /*f590*/  LDSM.16.M88.4 R184, [R213+0x9800] ;  /* 0x00980000d5b8783b */ /* 0x000f220000000200 */
[C---:B--2---:R-:W-:Y:S08]  /*f5a0*/  HMMA.16816.F32 R4, R168.reuse, R172, RZ ;  /* 0x000000aca804723c */ /* 0x044ff000000018ff */
[C---:B-----5:R-:W-:Y:S01]  /*f5b0*/  HMMA.16816.F32 R8, R168.reuse, R174, RZ ;  /* 0x000000aea808723c */ /* 0x060fe200000018ff */
[----:B------:R-:W-:Y:S07]  /*f5c0*/  LDSM.16.M88.4 R172, [R212] ;  /* 0x00000000d4ac783b */ /* 0x000fee0000000200 */
[C---:B---3--:R-:W-:Y:S07]  /*f5d0*/  HMMA.16816.F32 R12, R168.reuse, R176, RZ ;  /* 0x000000b0a80c723c */ /* 0x048fee00000018ff */
[----:B------:R-:W-:Y:S02]  /*f5e0*/  IMAD.MOV.U32 R176, RZ, RZ, R16 ;  /* 0x000000ffffb07224 */ /* 0x000fe400078e0010 */
[----:B------:R-:W-:Y:S02]  /*f5f0*/  IMAD.MOV.U32 R177, RZ, RZ, R17 ;  /* 0x000000ffffb17224 */ /* 0x000fe400078e0011 */
[C---:B------:R-:W-:Y:S07]  /*f600*/  HMMA.16816.F32 R16, R168.reuse, R178, RZ ;  /* 0x000000b2a810723c */ /* 0x040fee00000018ff */
[----:B------:R-:W-:Y:S01]  /*f610*/  MOV R179, R21 ;  /* 0x0000001500b37202 */ /* 0x000fe20000000f00 */
[----:B------:R-:W-:Y:S02]  /*f620*/  IMAD.MOV.U32 R178, RZ, RZ, R20 ;  /* 0x000000ffffb27224 */ /* 0x000fe400078e0014 */
[C---:B-1----:R-:W-:Y:S07]  /*f630*/  HMMA.16816.F32 R20, R168.reuse, R180, RZ ;  /* 0x000000b4a814723c */ /* 0x042fee00000018ff */
[----:B------:R-:W-:Y:S02]  /*f640*/  IMAD.MOV.U32 R180, RZ, RZ, R24 ;  /* 0x000000ffffb47224 */ /* 0x000fe400078e0018 */
[----:B------:R-:W-:Y:S02]  /*f650*/  IMAD.MOV.U32 R181, RZ, RZ, R25 ;  /* 0x000000ffffb57224 */ /* 0x000fe400078e0019 */
[C---:B------:R-:W-:Y:S08]  /*f660*/  HMMA.16816.F32 R24, R168.reuse, R182, RZ ;  /* 0x000000b6a818723c */ /* 0x040ff000000018ff */
[C---:B----4-:R-:W-:Y:S07]  /*f670*/  HMMA.16816.F32 R28, R168.reuse, R184, RZ ;  /* 0x000000b8a81c723c */ /* 0x050fee00000018ff */
[----:B------:R-:W-:Y:S01]  /*f680*/  IMAD.MOV.U32 R184, RZ, RZ, R32 ;  /* 0x000000ffffb87224 */ /* 0x000fe200078e0020 */
[----:B------:R-:W-:Y:S02]  /*f690*/  MOV R185, R33 ;  /* 0x0000002100b97202 */ /* 0x000fe40000000f00 */
[----:B------:R-:W-:Y:S01]  /*f6a0*/  HMMA.16816.F32 R32, R168, R186, RZ ;  /* 0x000000baa820723c */ /* 0x000fe200000018ff */
[----:B------:R-:W1:Y:S01]  /*f6b0*/  LDSM.16.M88.4 R168, [R211] ;  /* 0x00000000d3a8783b */ /* 0x000e620000000200 */
[----:B------:R-:W-:Y:S04]  /*f6c0*/  LEA R182, P4, R0, R184, 0x6 ;  /* 0x000000b800b67211 */ /* 0x000fe800078830ff */
[----:B------:R-:W-:Y:S01]  /*f6d0*/  LEA.HI.X.SX32 R183, R2, R185, 0x6, P4 ;  /* 0x000000b902b77211 */ /* 0x000fe200020f36ff */
[----:B------:R-:W-:Y:S01]  /*f6e0*/  IMAD.WIDE.U32 R184, R182, c[0x0][0x198], RZ ;  /* 0x00006600b6b87a25 */ /* 0x000fe200078e00ff */
[C---:B-1----:R-:W-:Y:S08]  /*f6f0*/  HMMA.16816.F32 R4, R172.reuse, R168, R4 ;  /* 0x000000a8ac04723c */ /* 0x042ff00000001804 */
[C---:B------:R-:W-:Y:S01]  /*f700*/  HMMA.16816.F32 R8, R172.reuse, R170, R8 ;  /* 0x000000aaac08723c */ /* 0x040fe20000001808 */
[----:B------:R-:W1:Y:S07]  /*f710*/  LDSM.16.M88.4 R168, [R203] ;  /* 0x00000000cba8783b */ /* 0x000e6e0000000200 */
[C---:B-1----:R-:W-:Y:S08]  /*f720*/  HMMA.16816.F32 R12, R172.reuse, R168, R12 ;  /* 0x000000a8ac0c723c */ /* 0x042ff0000000180c */
[C---:B------:R-:W-:Y:S01]  /*f730*/  HMMA.16816.F32 R16, R172.reuse, R170, R16 ;  /* 0x000000aaac10723c */ /* 0x040fe20000001810 */
[----:B------:R-:W1:Y:S07]  /*f740*/  LDSM.16.M88.4 R168, [R202] ;  /* 0x00000000caa8783b */ /* 0x000e6e0000000200 */
[C---:B-1----:R-:W-:Y:S08]  /*f750*/  HMMA.16816.F32 R20, R172.reuse, R168, R20 ;  /* 0x000000a8ac14723c */ /* 0x042ff00000001814 */
[C---:B------:R-:W-:Y:S01]  /*f760*/  HMMA.16816.F32 R24, R172.reuse, R170, R24 ;  /* 0x000000aaac18723c */ /* 0x040fe20000001818 */
[----:B------:R-:W1:Y:S07]  /*f770*/  LDSM.16.M88.4 R168, [R201] ;  /* 0x00000000c9a8783b */ /* 0x000e6e0000000200 */
[C---:B-1----:R-:W-:Y:S08]  /*f780*/  HMMA.16816.F32 R28, R172.reuse, R168, R28 ;  /* 0x000000a8ac1c723c */ /* 0x042ff0000000181c */
[----:B------:R-:W-:Y:S01]  /*f790*/  HMMA.16816.F32 R32, R172, R170, R32 ;  /* 0x000000aaac20723c */ /* 0x000fe20000001820 */
[----:B------:R-:W-:Y:S04]  /*f7a0*/  LDSM.16.M88.4 R168, [R210] ;  /* 0x00000000d2a8783b */ /* 0x000fe80000000200 */
[----:B------:R-:W1:Y:S03]  /*f7b0*/  LDSM.16.M88.4 R172, [R207+0x8000] ;  /* 0x00800000cfac783b */ /* 0x000e660000000200 */
[C---:B-1----:R-:W-:Y:S08]  /*f7c0*/  HMMA.16816.F32 R4, R168.reuse, R172, R4 ;  /* 0x000000aca804723c */ /* 0x042ff00000001804 */
[C---:B------:R-:W-:Y:S01]  /*f7d0*/  HMMA.16816.F32 R8, R168.reuse, R174, R8 ;  /* 0x000000aea808723c */ /* 0x040fe20000001808 */
[----:B------:R-:W1:Y:S07]  /*f7e0*/  LDSM.16.M88.4 R172, [R207+0x8800] ;  /* 0x00880000cfac783b */ /* 0x000e6e0000000200 */
[C---:B-1----:R-:W-:Y:S08]  /*f7f0*/  HMMA.16816.F32 R12, R168.reuse, R172, R12 ;  /* 0x000000aca80c723c */ /* 0x042ff0000000180c */
[C---:B------:R-:W-:Y:S01]  /*f800*/  HMMA.16816.F32 R16, R168.reuse, R174, R16 ;  /* 0x000000aea810723c */ /* 0x040fe20000001810 */
[----:B------:R-:W1:Y:S07]  /*f810*/  LDSM.16.M88.4 R172, [R207+0x9000] ;  /* 0x00900000cfac783b */ /* 0x000e6e0000000200 */
[C---:B-1----:R-:W-:Y:S08]  /*f820*/  HMMA.16816.F32 R20, R168.reuse, R172, R20 ;  /* 0x000000aca814723c */ /* 0x042ff00000001814 */
[C---:B------:R-:W-:Y:S01]  /*f830*/  HMMA.16816.F32 R24, R168.reuse, R174, R24 ;  /* 0x000000aea818723c */ /* 0x040fe20000001818 */
[----:B------:R-:W1:Y:S07]  /*f840*/  LDSM.16.M88.4 R172, [R207+0x9800] ;  /* 0x00980000cfac783b */ /* 0x000e6e0000000200 */
[C---:B-1----:R-:W-:Y:S08]  /*f850*/  HMMA.16816.F32 R28, R168.reuse, R172, R28 ;  /* 0x000000aca81c723c */ /* 0x042ff0000000181c */
[----:B------:R-:W-:Y:S01]  /*f860*/  HMMA.16816.F32 R32, R168, R174, R32 ;  /* 0x000000aea820723c */ /* 0x000fe20000001820 */
[----:B------:R-:W-:Y:S04]  /*f870*/  LDSM.16.M88.4 R168, [R209] ;  /* 0x00000000d1a8783b */ /* 0x000fe80000000200 */
[----:B------:R-:W1:Y:S03]  /*f880*/  LDSM.16.M88.4 R172, [R200] ;  /* 0x00000000c8ac783b */ /* 0x000e660000000200 */
        /* <DEDUP_REMOVED lines=11> */
[----:B------:R-:W-:Y:S04]  /*f940*/  LDSM.16.M88.4 R168, [R214+0x2000] ;  /* 0x00200000d6a8783b */ /* 0x000fe80000000200 */
        /* <DEDUP_REMOVED lines=13> */
[----:B------:R-:W1:Y:S03]  /*fa20*/  LDSM.16.M88.4 R172, [R199] ;  /* 0x00000000c7ac783b */ /* 0x000e660000000200 */
        /* <DEDUP_REMOVED lines=138> */
[----:B------:R-:W1:Y:S01]  /*102d0*/  LDSM.16.M88.4 R172, [R200+0x7800] ;  /* 0x00780000c8ac783b */ /* 0x000e620000000200 */
[----:B------:R-:W-:Y:S04]  /*102e0*/  DEPBAR.LE SB0, 0x0 ;  /* 0x000080000000791a */ /* 0x000fe80000000000 */
[----:B------:R-:W-:Y:S02]  /*102f0*/  BAR.SYNC.DEFER_BLOCKING 0x0 ;  /* 0x0000000000007b1d */ /* 0x000fe40000010000 */
[C---:B-1----:R-:W-:Y:S04]  /*10300*/  HMMA.16816.F32 R28, R168.reuse, R172, R28 ;  /* 0x000000aca81c723c */ /* 0x042fe8000000181c */
[----:B------:R-:W2:Y:S04]  /*10310*/  LDL R173, [R1+0x24] ;  /* 0x0000240001ad7983 */ /* 0x000ea80000100800 */
[----:B------:R-:W3:Y:S01]  /*10320*/  LDL R172, [R1+0x20] ;  /* 0x0000200001ac7983 */ /* 0x000ee20000100800 */
[----:B------:R-:W-:Y:S07]  /*10330*/  HMMA.16816.F32 R32, R168, R174, R32 ;  /* 0x000000aea820723c */ /* 0x000fee0000001820 */
[----:B------:R-:W-:Y:S01]  /*10340*/  IMAD.MOV.U32 R168, RZ, RZ, R180 ;  /* 0x000000ffffa87224 */ /* 0x000fe200078e00b4 */
[----:B------:R-:W-:Y:S01]  /*10350*/  MOV R175, R177 ;  /* 0x000000b100af7202 */ /* 0x000fe20000000f00 */
[----:B------:R-:W-:Y:S03]  /*10360*/  IMAD.MOV.U32 R170, RZ, RZ, R178 ;  /* 0x000000ffffaa7224 */ /* 0x000fe600078e00b2 */
[----:B------:R-:W-:Y:S01]  /*10370*/  IMAD.U32 R177, RZ, RZ, UR27 ;  /* 0x0000001bffb17e24 */ /* 0x000fe2000f8e00ff */
[----:B------:R-:W-:Y:S01]  /*10380*/  LEA R180, P5, R0, R168, 0x6 ;  /* 0x000000a800b47211 */ /* 0x000fe200078a30ff */
[----:B------:R-:W-:Y:S01]  /*10390*/  IMAD.U32 R178, RZ, RZ, UR27 ;  /* 0x0000001bffb27e24 */ /* 0x000fe2000f8e00ff */
[----:B------:R-:W4:Y:S01]  /*103a0*/  LDL.LU R168, [R1+0x28] ;  /* 0x0000280001a87983 */ /* 0x000f220000300800 */
[----:B------:R-:W-:Y:S01]  /*103b0*/  IMAD.MOV.U32 R171, RZ, RZ, R179 ;  /* 0x000000ffffab7224 */ /* 0x000fe200078e00b3 */
[----:B------:R-:W-:Y:S01]  /*103c0*/  MOV R169, R181 ;  /* 0x000000b500a97202 */ /* 0x000fe20000000f00 */
[----:B------:R-:W-:Y:S01]  /*103d0*/  IMAD R179, R183, c[0x0][0x198], RZ ;  /* 0x00006600b7b37a24 */ /* 0x000fe200078e02ff */
[----:B------:R-:W-:Y:S01]  /*103e0*/  LEA R186, P4, R177, R170, 0x6 ;  /* 0x000000aab1ba7211 */ /* 0x000fe200078830ff */
[----:B------:R-:W-:Y:S01]  /*103f0*/  IMAD.MOV.U32 R174, RZ, RZ, R176 ;  /* 0x000000ffffae7224 */ /* 0x000fe200078e00b0 */
[----:B------:R-:W-:Y:S01]  /*10400*/  LEA.HI.X.SX32 R181, R178, R169, 0x6, P5 ;  /* 0x000000a9b2b57211 */ /* 0x000fe200028f36ff */
[----:B------:R-:W-:Y:S01]  /*10410*/  IMAD R179, R182, c[0x0][0x19c], R179 ;  /* 0x00006700b6b37a24 */ /* 0x000fe200078e02b3 */
[----:B------:R-:W-:Y:S01]  /*10420*/  LEA.HI.X.SX32 R187, R2, R171, 0x6, P4 ;  /* 0x000000ab02bb7211 */ /* 0x000fe200020f36ff */
[----:B------:R-:W-:Y:S04]  /*10430*/  IMAD.WIDE.U32 R182, R186, c[0x0][0x198], RZ ;  /* 0x00006600bab67a25 */ /* 0x000fe800078e00ff */
[----:B------:R-:W-:Y:S02]  /*10440*/  IMAD.IADD R0, R185, 0x1, R179 ;  /* 0x00000001b9007824 */ /* 0x000fe400078e02b3 */
[----:B------:R-:W-:Y:S02]  /*10450*/  IMAD R2, R181, c[0x0][0x198], RZ ;  /* 0x00006600b5027a24 */ /* 0x000fe400078e02ff */
[C---:B------:R-:W-:Y:S04]  /*10460*/  IMAD.WIDE.U32 R178, R180.reuse, c[0x0][0x198], RZ ;  /* 0x00006600b4b27a25 */ /* 0x040fe800078e00ff */
[----:B------:R-:W-:Y:S05]  /*10470*/  IMAD R2, R180, c[0x0][0x19c], R2 ;  /* 0x00006700b4027a24 */ /* 0x000fea00078e0202 */
[----:B------:R-:W-:Y:S02]  /*10480*/  IADD3 R2, R179, R2, RZ ;  /* 0x00000002b3027210 */ /* 0x000fe40007ffe0ff */
[CC--:B--2---:R-:W-:Y:S04]  /*10490*/  LEA R176, P4, R184.reuse, R173.reuse, 0x1 ;  /* 0x000000adb8b07211 */ /* 0x0c4fe800078808ff */
[-C--:B---3--:R-:W-:Y:S01]  /*104a0*/  LEA.HI.X R177, R184, R172.reuse, R0, 0x1, P4 ;  /* 0x000000acb8b17211 */ /* 0x088fe200020f0c00 */
[----:B------:R-:W-:Y:S04]  /*104b0*/  IMAD R0, R187, c[0x0][0x198], RZ ;  /* 0x00006600bb007a24 */ /* 0x000fe800078e02ff */
[----:B------:R-:W-:Y:S01]  /*104c0*/  IMAD R0, R186, c[0x0][0x19c], R0 ;  /* 0x00006700ba007a24 */ /* 0x000fe200078e0200 */
[CC--:B------:R-:W-:Y:S03]  /*104d0*/  LEA R186, P4, R178.reuse, R173.reuse, 0x1 ;  /* 0x000000adb2ba7211 */ /* 0x0c0fe600078808ff */
[----:B------:R-:W-:Y:S01]  /*104e0*/  IMAD.IADD R0, R183, 0x1, R0 ;  /* 0x00000001b7007824 */ /* 0x000fe200078e0200 */
[-C--:B------:R-:W-:Y:S01]  /*104f0*/  LEA.HI.X R187, R178, R172.reuse, R2, 0x1, P4 ;  /* 0x000000acb2bb7211 */ /* 0x080fe200020f0c02 */
[----:B------:R-:W-:Y:S01]  /*10500*/  IMAD.U32 R2, RZ, RZ, UR27 ;  /* 0x0000001bff027e24 */ /* 0x000fe2000f8e00ff */
[C---:B------:R-:W-:Y:S04]  /*10510*/  LEA R178, P4, R182.reuse, R173, 0x1 ;  /* 0x000000adb6b27211 */ /* 0x040fe800078808ff */
[----:B------:R-:W-:Y:S01]  /*10520*/  LEA.HI.X R179, R182, R172, R0, 0x1, P4 ;  /* 0x000000acb6b37211 */ /* 0x000fe200020f0c00 */
[----:B------:R-:W-:Y:S01]  /*10530*/  IMAD.U32 R0, RZ, RZ, UR27 ;  /* 0x0000001bff007e24 */ /* 0x000fe2000f8e00ff */
[----:B------:R-:W-:Y:S04]  /*10540*/  LEA R182, P4, R2, R174, 0x6 ;  /* 0x000000ae02b67211 */ /* 0x000fe800078830ff */
[----:B------:R-:W-:Y:S05]  /*10550*/  LEA.HI.X.SX32 R183, R0, R175, 0x6, P4 ;  /* 0x000000af00b77211 */ /* 0x000fea00020f36ff */
[----:B------:R-:W-:Y:S04]  /*10560*/  IMAD R0, R183, c[0x0][0x198], RZ ;  /* 0x00006600b7007a24 */ /* 0x000fe800078e02ff */
[C---:B------:R-:W-:Y:S02]  /*10570*/  IMAD R0, R182.reuse, c[0x0][0x19c], R0 ;  /* 0x00006700b6007a24 */ /* 0x040fe400078e0200 */
[----:B------:R-:W-:Y:S05]  /*10580*/  IMAD.WIDE.U32 R182, R182, c[0x0][0x198], RZ ;  /* 0x00006600b6b67a25 */ /* 0x000fea00078e00ff */
[C---:B------:R-:W-:Y:S02]  /*10590*/  LEA R180, P4, R182.reuse, R173, 0x1 ;  /* 0x000000adb6b47211 */ /* 0x040fe400078808ff */
[----:B------:R-:W-:Y:S01]  /*105a0*/  IADD3 R0, R183, R0, RZ ;  /* 0x00000000b7007210 */ /* 0x000fe20007ffe0ff */
[----:B----4-:R-:W-:Y:S03]  /*105b0*/  IMAD.MOV.U32 R183, RZ, RZ, R168 ;  /* 0x000000ffffb77224 */ /* 0x010fe600078e00a8 */
[----:B------:R-:W-:Y:S01]  /*105c0*/  LEA.HI.X R181, R182, R172, R0, 0x1, P4 ;  /* 0x000000acb6b57211 */ /* 0x000fe200020f0c00 */
[----:B------:R-:W-:Y:S01]  /*105d0*/  IMAD.MOV.U32 R182, RZ, RZ, R164 ;  /* 0x000000ffffb67224 */ /* 0x000fe200078e00a4 */
[----:B------:R-:W-:Y:S11]  /*105e0*/  PLOP3.LUT P4, PT, PT, PT, UP0, 0x80, 0x0 ;  /* 0x000000000000781c */ /* 0x000ff60003f8f008 */
[----:B------:R-:W-:Y:S02]  /*105f0*/  @!UPT UIADD3 URZ, URZ, URZ, URZ ;  /* 0x0000003f3f3ff290 */ /* 0x000fe4000fffe03f */
[----:B------:R-:W-:-:S05]  /*10600*/  @P4 BRA `(.L_x_499) ;  /* 0xffffdec000004947 */ /* 0x000fca000383ffff */
.L_x_498:
[----:B-1----:R-:W2:Y:S01]  /*10610*/  LDL.64 R180, [R1+0x30] ;  /* 0x0000300001b47983 */ /* 0x002ea20000100a00 */
[----:B------:R-:W-:Y:S01]  /*10620*/  FMNMX.FTZ R2, R4, R3, !PT ;  /* 0x0000000304027209 */ /* 0x000fe20007810000 */
[----:B------:R-:W-:Y:S01]  /*10630*/  USHF.L.U32 UR34, UR22, 0x1, URZ ;  /* 0x0000000116227899 */ /* 0x000fe2000800063f */
[----:B------:R-:W-:Y:S01]  /*10640*/  FMNMX.FTZ R0, R6, R165, !PT ;  /* 0x000000a506007209 */ /* 0x000fe20007810000 */
[----:B------:R-:W-:Y:S01]  /*10650*/  UIADD3 UR32, UR18, -0x61c88647, URZ ;  /* 0x9e3779b912207890 */ /* 0x000fe2000fffe03f */
[----:B------:R-:W-:Y:S01]  /*10660*/  FMNMX.FTZ R171, R5, R2, !PT ;  /* 0x0000000205ab7209 */ /* 0x000fe20007810000 */
[----:B------:R-:W3:Y:S01]  /*10670*/  LDL.64 R178, [R1+0x38] ;  /* 0x0000380001b27983 */ /* 0x000ee20000100a00 */
[----:B------:R-:W-:Y:S01]  /*10680*/  FMNMX.FTZ R169, R7, R0, !PT ;  /* 0x0000000007a97209 */ /* 0x000fe20007810000 */
[----:B------:R-:W-:Y:S01]  /*10690*/  ULOP3.LUT UR5, UR34, UR19, URZ, 0x3c, !UPT ;  /* 0x0000001322057292 */ /* 0x000fe2000f8e3c3f */
[----:B------:R-:W-:Y:S01]  /*106a0*/  FMNMX.FTZ R2, R8, R171, !PT ;  /* 0x000000ab08027209 */ /* 0x000fe20007810000 */
[----:B------:R-:W-:Y:S01]  /*106b0*/  UIADD3 UR4, UR19, -0x4498517b, URZ ;  /* 0xbb67ae8513047890 */ /* 0x000fe2000fffe03f */
[----:B------:R-:W-:Y:S01]  /*106c0*/  FMNMX.FTZ R0, R10, R169, !PT ;  /* 0x000000a90a007209 */ /* 0x000fe20007810000 */
[----:B------:R1:W-:Y:S01]  /*106d0*/  STL.64 [R1+0x78], R190 ;  /* 0x000078be01007387 */ /* 0x0003e20000100a00 */
        /* <DEDUP_REMOVED lines=15> */
[----:B------:R-:W-:Y:S01]  /*107d0*/  UIADD3 UR26, UR26, 0x1, URZ ;  /* 0x000000011a1a7890 */ /* 0x000fe2000fffe03f */
[----:B------:R-:W-:Y:S01]  /*107e0*/  FMNMX.FTZ R171, R17, R2, !PT ;  /* 0x0000000211ab7209 */ /* 0x000fe20007810000 */
[----:B------:R-:W-:Y:S01]  /*107f0*/  ULOP3.LUT UR34, UR34, UR19, URZ, 0x3c, !UPT ;  /* 0x0000001322227292 */ /* 0x000fe2000f8e3c3f */
[----:B------:R-:W-:Y:S02]  /*10800*/  FMNMX.FTZ R169, R19, R0, !PT ;  /* 0x0000000013a97209 */ /* 0x000fe40007810000 */
[----:B------:R-:W-:Y:S02]  /*10810*/  FMNMX.FTZ R2, R20, R171, !PT ;  /* 0x000000ab14027209 */ /* 0x000fe40007810000 */
[----:B------:R-:W-:Y:S02]  /*10820*/  FMNMX.FTZ R0, R22, R169, !PT ;  /* 0x000000a916007209 */ /* 0x000fe40007810000 */
[----:B------:R-:W-:Y:S01]  /*10830*/  FMNMX.FTZ R171, R21, R2, !PT ;  /* 0x0000000215ab7209 */ /* 0x000fe20007810000 */
[----:B-1----:R-:W4:Y:S01]  /*10840*/  LDL.64 R190, [R1+0x40] ;  /* 0x0000400001be7983 */ /* 0x002f220000100a00 */
[----:B------:R-:W-:Y:S02]  /*10850*/  FMNMX.FTZ R169, R23, R0, !PT ;  /* 0x0000000017a97209 */ /* 0x000fe40007810000 */
[----:B------:R-:W-:Y:S02]  /*10860*/  FMNMX.FTZ R2, R24, R171, !PT ;  /* 0x000000ab18027209 */ /* 0x000fe40007810000 */
[----:B------:R-:W-:Y:S01]  /*10870*/  FMNMX.FTZ R0, R26, R169, !PT ;  /* 0x000000a91a007209 */ /* 0x000fe20007810000 */
[----:B------:R-:W-:Y:S01]  /*10880*/  STL.64 [R1+0x70], R188 ;  /* 0x000070bc01007387 */ /* 0x000fe20000100a00 */
        /* <DEDUP_REMOVED lines=10> */
[----:B------:R-:W-:Y:S01]  /*10930*/  P2R R174, PR, RZ, 0x1 ;  /* 0x00000001ffae7803 */ /* 0x000fe20000000000 */
[----:B------:R-:W1:Y:S08]  /*10940*/  SHFL.BFLY PT, R2, R175, 0x2, 0x1f ;  /* 0x0c401f00af027f89 */ /* 0x000e7000000e0000 */
[----:B------:R-:W1:Y:S01]  /*10950*/  SHFL.BFLY PT, R0, R173, 0x2, 0x1f ;  /* 0x0c401f00ad007f89 */ /* 0x000e6200000e0000 */
[----:B----4-:R-:W-:Y:S01]  /*10960*/  LOP3.LUT R164, R191, UR5, RZ, 0x3c, !PT ;  /* 0x00000005bfa47c12 */ /* 0x010fe2000f8e3cff */
[----:B------:R-:W-:Y:S01]  /*10970*/  UIADD3 UR5, UR19, -0x56f99767, URZ ;  /* 0xa906689913057890 */ /* 0x000fe2000fffe03f */
[----:B-1----:R-:W-:Y:S02]  /*10980*/  FMNMX.FTZ R171, R175, R2, !PT ;  /* 0x00000002afab7209 */ /* 0x002fe40007810000 */
[----:B------:R-:W-:Y:S02]  /*10990*/  FMNMX.FTZ R169, R173, R0, !PT ;  /* 0x00000000ada97209 */ /* 0x000fe40007810000 */
[----:B--2---:R-:W-:Y:S01]  /*109a0*/  LOP3.LUT R186, R181, UR4, R190, 0x96, !PT ;  /* 0x00000004b5ba7c12 */ /* 0x004fe2000f8e96be */
[----:B------:R-:W1:Y:S01]  /*109b0*/  SHFL.BFLY PT, R2, R171, 0x1, 0x1f ;  /* 0x0c201f00ab027f89 */ /* 0x000e6200000e0000 */
[----:B------:R-:W-:Y:S03]  /*109c0*/  UIADD3 UR4, UR18, -0x255992d5, URZ ;  /* 0xdaa66d2b12047890 */ /* 0x000fe6000fffe03f */
[----:B------:R-:W-:Y:S04]  /*109d0*/  IMAD.WIDE.U32 R186, R186, -0x326172a9, RZ ;  /* 0xcd9e8d57baba7825 */ /* 0x000fe800078e00ff */
[----:B------:R-:W2:Y:S01]  /*109e0*/  SHFL.BFLY PT, R0, R169, 0x1, 0x1f ;  /* 0x0c201f00a9007f89 */ /* 0x000ea200000e0000 */
[----:B-1----:R-:W-:Y:S01]  /*109f0*/  FMNMX.FTZ R2, R171, R2, !PT ;  /* 0x00000002ab027209 */ /* 0x002fe20007810000 */
[----:B------:R-:W-:Y:S03]  /*10a00*/  IMAD.WIDE.U32 R170, R164, -0x326172a9, RZ ;  /* 0xcd9e8d57a4aa7825 */ /* 0x000fe600078e00ff */
[C---:B------:R-:W-:Y:S01]  /*10a10*/  FSETP.NEU.FTZ.AND P5, PT, R2.reuse, -INF , PT ;  /* 0xff8000000200780b */ /* 0x040fe20003fbd000 */
[C---:B------:R-:W-:Y:S01]  /*10a20*/  FMUL.FTZ R168, R2.reuse, c[0x0][0x23c] ;  /* 0x00008f0002a87a20 */ /* 0x040fe20000410000 */
[----:B---3--:R-:W-:Y:S01]  /*10a30*/  LOP3.LUT R173, R171, UR32, R178, 0x96, !PT ;  /* 0x00000020abad7c12 */ /* 0x008fe2000f8e96b2 */
[----:B------:R-:W-:Y:S01]  /*10a40*/  FADD.FTZ R164, -R2, R3 ;  /* 0x0000000302a47221 */ /* 0x000fe20000010100 */
[----:B--2---:R-:W-:Y:S02]  /*10a50*/  FMNMX.FTZ R0, R169, R0, !PT ;  /* 0x00000000a9007209 */ /* 0x004fe40007810000 */
[----:B------:R-:W-:Y:S01]  /*10a60*/  FSEL R168, R168, RZ, P5 ;  /* 0x000000ffa8a87208 */ /* 0x000fe20002800000 */
[----:B------:R-:W-:Y:S01]  /*10a70*/  FMUL.FTZ R164, R164, c[0x0][0x23c] ;  /* 0x00008f00a4a47a20 */ /* 0x000fe20000410000 */
[C---:B------:R-:W-:Y:S01]  /*10a80*/  FSETP.NEU.FTZ.AND P4, PT, R0.reuse, -INF , PT ;  /* 0xff8000000000780b */ /* 0x040fe20003f9d000 */
[----:B------:R-:W-:Y:S01]  /*10a90*/  FMUL.FTZ R3, R0, c[0x0][0x23c] ;  /* 0x00008f0000037a20 */ /* 0x000fe20000410000 */
[----:B------:R-:W-:Y:S01]  /*10aa0*/  LOP3.LUT R170, R187, UR29, R170, 0x96, !PT ;  /* 0x0000001dbbaa7c12 */ /* 0x000fe2000f8e96aa */
[--C-:B------:R-:W-:Y:S02]  /*10ab0*/  FFMA.FTZ R169, R32, c[0x0][0x23c], -R168.reuse ;  /* 0x00008f0020a97a23 */ /* 0x100fe400000108a8 */
[--C-:B------:R-:W-:Y:S01]  /*10ac0*/  FFMA.FTZ R177, R5, c[0x0][0x23c], -R168.reuse ;  /* 0x00008f0005b17a23 */ /* 0x100fe200000108a8 */
[----:B------:R-:W-:Y:S01]  /*10ad0*/  FSEL R172, R3, RZ, P4 ;  /* 0x000000ff03ac7208 */ /* 0x000fe20002000000 */
[--C-:B------:R-:W-:Y:S01]  /*10ae0*/  FFMA.FTZ R185, R12, c[0x0][0x23c], -R168.reuse ;  /* 0x00008f000cb97a23 */ /* 0x100fe200000108a8 */
[----:B------:R-:W1:Y:S01]  /*10af0*/  MUFU.EX2 R164, R164 ;  /* 0x000000a400a47308 */ /* 0x000e620000000800 */
[----:B------:R-:W-:Y:S02]  /*10b00*/  FFMA.FTZ R5, R20, c[0x0][0x23c], -R168 ;  /* 0x00008f0014057a23 */ /* 0x000fe400000108a8 */
[----:B------:R-:W-:Y:S02]  /*10b10*/  IMAD.MOV.U32 R32, RZ, RZ, R172 ;  /* 0x000000ffff207224 */ /* 0x000fe400078e00ac */
[----:B------:R-:W-:Y:S02]  /*10b20*/  IMAD.MOV.U32 R12, RZ, RZ, R178 ;  /* 0x000000ffff0c7224 */ /* 0x000fe400078e00b2 */
[----:B------:R-:W-:Y:S02]  /*10b30*/  FFMA.FTZ R20, R18, c[0x0][0x23c], -R32 ;  /* 0x00008f0012147a23 */ /* 0x000fe40000010820 */
[----:B------:R-:W-:Y:S01]  /*10b40*/  FFMA.FTZ R178, R17, c[0x0][0x23c], -R168 ;  /* 0x00008f0011b27a23 */ /* 0x000fe200000108a8 */
[----:B------:R-:W-:Y:S01]  /*10b50*/  MUFU.EX2 R169, R169 ;  /* 0x000000a900a97308 */ /* 0x000fe20000000800 */
[----:B------:R-:W-:Y:S02]  /*10b60*/  FFMA.FTZ R17, R19, c[0x0][0x23c], -R32 ;  /* 0x00008f0013117a23 */ /* 0x000fe40000010820 */
[----:B------:R-:W2:Y:S01]  /*10b70*/  LDL.64 R18, [R1+0x30] ;  /* 0x0000300001127983 */ /* 0x000ea20000100a00 */
[--C-:B------:R-:W-:Y:S02]  /*10b80*/  FFMA.FTZ R3, R21, c[0x0][0x23c], -R168.reuse ;  /* 0x00008f0015037a23 */ /* 0x100fe400000108a8 */
[--C-:B------:R-:W-:Y:S02]  /*10b90*/  FFMA.FTZ R176, R8, c[0x0][0x23c], -R168.reuse ;  /* 0x00008f0008b07a23 */ /* 0x100fe400000108a8 */
[----:B------:R-:W-:Y:S02]  /*10ba0*/  IMAD.MOV.U32 R8, RZ, RZ, R173 ;  /* 0x000000ffff087224 */ /* 0x000fe400078e00ad */
[--C-:B------:R-:W-:Y:S02]  /*10bb0*/  FFMA.FTZ R4, R4, c[0x0][0x23c], -R168.reuse ;  /* 0x00008f0004047a23 */ /* 0x100fe400000108a8 */
[--C-:B------:R-:W-:Y:S02]  /*10bc0*/  FFMA.FTZ R175, R28, c[0x0][0x23c], -R168.reuse ;  /* 0x00008f001caf7a23 */ /* 0x100fe400000108a8 */
[----:B------:R-:W-:Y:S02]  /*10bd0*/  IMAD.MOV.U32 R28, RZ, RZ, R3 ;  /* 0x000000ffff1c7224 */ /* 0x000fe400078e0003 */
[----:B------:R-:W-:Y:S02]  /*10be0*/  FADD.FTZ R3, -R0, R165 ;  /* 0x000000a500037221 */ /* 0x000fe40000010100 */
[----:B------:R-:W-:Y:S02]  /*10bf0*/  FFMA.FTZ R189, R9, c[0x0][0x23c], -R168 ;  /* 0x00008f0009bd7a23 */ /* 0x000fe400000108a8 */
[--C-:B------:R-:W-:Y:S02]  /*10c00*/  FFMA.FTZ R6, R6, c[0x0][0x23c], -R32.reuse ;  /* 0x00008f0006067a23 */ /* 0x100fe40000010820 */
[----:B------:R-:W-:Y:S02]  /*10c10*/  FFMA.FTZ R21, R27, c[0x0][0x23c], -R32 ;  /* 0x00008f001b157a23 */ /* 0x000fe40000010820 */
[----:B------:R-:W-:Y:S01]  /*10c20*/  IMAD.WIDE.U32 R8, R8, -0x2daee0ad, RZ ;  /* 0xd2511f5308087825 */ /* 0x000fe200078e00ff */
[----:B------:R1:W-:Y:S03]  /*10c30*/  MUFU.EX2 R27, R4 ;  /* 0x00000004001b7308 */ /* 0x0003e60000000800 */
[----:B------:R-:W-:Y:S02]  /*10c40*/  FFMA.FTZ R184, R13, c[0x0][0x23c], -R168 ;  /* 0x00008f000db87a23 */ /* 0x000fe400000108a8 */
[----:B------:R-:W-:Y:S02]  /*10c50*/  IMAD.MOV.U32 R13, RZ, RZ, R179 ;  /* 0x000000ffff0d7224 */ /* 0x000fe400078e00b3 */
[----:B------:R-:W-:Y:S02]  /*10c60*/  FFMA.FTZ R188, R15, c[0x0][0x23c], -R32 ;  /* 0x00008f000fbc7a23 */ /* 0x000fe40000010820 */
[----:B------:R-:W-:Y:S01]  /*10c70*/  FMUL.FTZ R3, R3, c[0x0][0x23c] ;  /* 0x00008f0003037a20 */ /* 0x000fe20000410000 */
[----:B------:R3:W-:Y:S01]  /*10c80*/  MUFU.EX2 R15, R6 ;  /* 0x00000006000f7308 */ /* 0x0007e20000000800 */
[----:B------:R-:W-:Y:S02]  /*10c90*/  FFMA.FTZ R173, R29, c[0x0][0x23c], -R168 ;  /* 0x00008f001dad7a23 */ /* 0x000fe400000108a8 */
[----:B------:R-:W-:Y:S02]  /*10ca0*/  IMAD.MOV.U32 R29, RZ, RZ, R177 ;  /* 0x000000ffff1d7224 */ /* 0x000fe400078e00b1 */
[--C-:B------:R-:W-:Y:S02]  /*10cb0*/  FFMA.FTZ R177, R7, c[0x0][0x23c], -R32.reuse ;  /* 0x00008f0007b17a23 */ /* 0x100fe40000010820 */
[----:B------:R-:W-:Y:S02]  /*10cc0*/  FFMA.FTZ R7, R26, c[0x0][0x23c], -R32 ;  /* 0x00008f001a077a23 */ /* 0x000fe40000010820 */
[----:B------:R-:W-:Y:S01]  /*10cd0*/  FFMA.FTZ R181, R25, c[0x0][0x23c], -R168 ;  /* 0x00008f0019b57a23 */ /* 0x000fe200000108a8 */
[----:B------:R-:W4:Y:S01]  /*10ce0*/  MUFU.EX2 R3, R3 ;  /* 0x0000000300037308 */ /* 0x000f220000000800 */
[----:B------:R-:W-:Y:S02]  /*10cf0*/  IMAD.MOV.U32 R25, RZ, RZ, R13 ;  /* 0x000000ffff197224 */ /* 0x000fe400078e000d */
[--C-:B------:R-:W-:Y:S02]  /*10d00*/  FFMA.FTZ R13, R23, c[0x0][0x23c], -R32.reuse ;  /* 0x00008f00170d7a23 */ /* 0x100fe40000010820 */
[----:B------:R-:W-:Y:S02]  /*10d10*/  IMAD.MOV.U32 R23, RZ, RZ, R5 ;  /* 0x000000ffff177224 */ /* 0x000fe400078e0005 */
[--C-:B------:R-:W-:Y:S02]  /*10d20*/  FFMA.FTZ R10, R10, c[0x0][0x23c], -R32.reuse ;  /* 0x00008f000a0a7a23 */ /* 0x100fe40000010820 */
[--C-:B------:R-:W-:Y:S01]  /*10d30*/  FFMA.FTZ R14, R14, c[0x0][0x23c], -R32.reuse ;  /* 0x00008f000e0e7a23 */ /* 0x100fe20000010820 */
[----:B------:R-:W-:Y:S01]  /*10d40*/  MUFU.EX2 R181, R181 ;  /* 0x000000b500b57308 */ /* 0x000fe20000000800 */
[----:B------:R-:W-:Y:S02]  /*10d50*/  FFMA.FTZ R165, R35, c[0x0][0x23c], -R32 ;  /* 0x00008f0023a57a23 */ /* 0x000fe40000010820 */
[----:B------:R-:W-:Y:S02]  /*10d60*/  IMAD.MOV.U32 R35, RZ, RZ, R7 ;  /* 0x000000ffff237224 */ /* 0x000fe400078e0007 */
[----:B------:R-:W-:Y:S02]  /*10d70*/  IMAD.MOV.U32 R7, RZ, RZ, R29 ;  /* 0x000000ffff077224 */ /* 0x000fe400078e001d */
[----:B------:R-:W-:Y:S02]  /*10d80*/  FFMA.FTZ R180, R24, c[0x0][0x23c], -R168 ;  /* 0x00008f0018b47a23 */ /* 0x000fe400000108a8 */
[----:B------:R-:W-:Y:S02]  /*10d90*/  IMAD.MOV.U32 R24, RZ, RZ, R12 ;  /* 0x000000ffff187224 */ /* 0x000fe400078e000c */
[--C-:B------:R-:W-:Y:S02]  /*10da0*/  FFMA.FTZ R12, R11, c[0x0][0x23c], -R32.reuse ;  /* 0x00008f000b0c7a23 */ /* 0x100fe40000010820 */
[--C-:B------:R-:W-:Y:S02]  /*10db0*/  FFMA.FTZ R172, R30, c[0x0][0x23c], -R32.reuse ;  /* 0x00008f001eac7a23 */ /* 0x100fe40000010820 */
[--C-:B------:R-:W-:Y:S02]  /*10dc0*/  FFMA.FTZ R171, R31, c[0x0][0x23c], -R32.reuse ;  /* 0x00008f001fab7a23 */ /* 0x100fe40000010820 */
[----:B------:R-:W-:Y:S02]  /*10dd0*/  IMAD.WIDE.U32 R30, R170, -0x2daee0ad, RZ ;  /* 0xd2511f53aa1e7825 */ /* 0x000fe400078e00ff */
[----:B------:R-:W-:Y:S02]  /*10de0*/  MUFU.EX2 R172, R172 ;  /* 0x000000ac00ac7308 */ /* 0x000fe40000000800 */
[----:B------:R-:W-:Y:S02]  /*10df0*/  FFMA.FTZ R170, R34, c[0x0][0x23c], -R32 ;  /* 0x00008f0022aa7a23 */ /* 0x000fe40000010820 */
[----:B------:R-:W-:Y:S02]  /*10e00*/  IMAD.MOV.U32 R34, RZ, RZ, R14 ;  /* 0x000000ffff227224 */ /* 0x000fe400078e000e */
[----:B------:R-:W-:Y:S02]  /*10e10*/  IMAD.MOV.U32 R14, RZ, RZ, R10 ;  /* 0x000000ffff0e7224 */ /* 0x000fe400078e000a */
[----:B------:R-:W-:Y:S02]  /*10e20*/  FFMA.FTZ R179, R16, c[0x0][0x23c], -R168 ;  /* 0x00008f0010b37a23 */ /* 0x000fe400000108a8 */
[----:B------:R-:W-:Y:S01]  /*10e30*/  FFMA.FTZ R16, R22, c[0x0][0x23c], -R32 ;  /* 0x00008f0016107a23 */ /* 0x000fe20000010820 */
[----:B------:R-:W-:Y:S01]  /*10e40*/  MUFU.EX2 R170, R170 ;  /* 0x000000aa00aa7308 */ /* 0x000fe20000000800 */
[C---:B-1----:R-:W-:Y:S02]  /*10e50*/  FMUL.FTZ R4, R164.reuse, R132 ;  /* 0x00000084a4047220 */ /* 0x042fe40000410000 */
[----:B------:R-:W-:Y:S02]  /*10e60*/  IMAD.MOV.U32 R132, RZ, RZ, R16 ;  /* 0x000000ffff847224 */ /* 0x000fe400078e0010 */
[----:B---3--:R-:W-:Y:S02]  /*10e70*/  IMAD.MOV.U32 R6, RZ, RZ, R21 ;  /* 0x000000ffff067224 */ /* 0x008fe400078e0015 */
[C---:B------:R-:W-:Y:S02]  /*10e80*/  FMUL.FTZ R16, R164.reuse, R144 ;  /* 0x00000090a4107220 */ /* 0x040fe40000410000 */
[----:B------:R-:W-:Y:S01]  /*10e90*/  IMAD.MOV.U32 R144, RZ, RZ, R17 ;  /* 0x000000ffff907224 */ /* 0x000fe200078e0011 */
[----:B------:R-:W-:Y:S01]  /*10ea0*/  MUFU.EX2 R171, R171 ;  /* 0x000000ab00ab7308 */ /* 0x000fe20000000800 */
[C---:B------:R-:W-:Y:S02]  /*10eb0*/  FMUL.FTZ R17, R164.reuse, R145 ;  /* 0x00000091a4117220 */ /* 0x040fe40000410000 */
[----:B------:R-:W-:Y:S02]  /*10ec0*/  IMAD.MOV.U32 R145, RZ, RZ, R20 ;  /* 0x000000ffff917224 */ /* 0x000fe400078e0014 */
[C---:B------:R-:W-:Y:S02]  /*10ed0*/  FMUL.FTZ R20, R164.reuse, R148 ;  /* 0x00000094a4147220 */ /* 0x040fe40000410000 */
[----:B------:R-:W-:Y:S02]  /*10ee0*/  IMAD.MOV.U32 R148, RZ, RZ, R132 ;  /* 0x000000ffff947224 */ /* 0x000fe400078e0084 */
[----:B------:R-:W-:Y:S02]  /*10ef0*/  IMAD.MOV.U32 R26, RZ, RZ, R28 ;  /* 0x000000ffff1a7224 */ /* 0x000fe400078e001c */
[----:B------:R-:W-:Y:S01]  /*10f00*/  IMAD.MOV.U32 R22, RZ, RZ, R188 ;  /* 0x000000ffff167224 */ /* 0x000fe200078e00bc */
[----:B------:R-:W-:Y:S01]  /*10f10*/  LOP3.LUT R188, R31, UR30, R8, 0x96, !PT ;  /* 0x0000001e1fbc7c12 */ /* 0x000fe2000f8e9608 */
[C---:B------:R-:W-:Y:S02]  /*10f20*/  FMUL.FTZ R8, R164.reuse, R136 ;  /* 0x00000088a4087220 */ /* 0x040fe40000410000 */
[----:B------:R-:W-:Y:S02]  /*10f30*/  IMAD.MOV.U32 R136, RZ, RZ, R13 ;  /* 0x000000ffff887224 */ /* 0x000fe400078e000d */
[C---:B------:R-:W-:Y:S02]  /*10f40*/  FMUL.FTZ R13, R164.reuse, R141 ;  /* 0x0000008da40d7220 */ /* 0x040fe40000410000 */
[----:B------:R-:W-:Y:S02]  /*10f50*/  IMAD.MOV.U32 R141, RZ, RZ, R25 ;  /* 0x000000ffff8d7224 */ /* 0x000fe400078e0019 */
[C---:B------:R-:W-:Y:S02]  /*10f60*/  FMUL.FTZ R25, R164.reuse, R153 ;  /* 0x00000099a4197220 */ /* 0x040fe40000410000 */
[----:B------:R-:W-:Y:S02]  /*10f70*/  IMAD.MOV.U32 R153, RZ, RZ, R14 ;  /* 0x000000ffff997224 */ /* 0x000fe400078e000e */
[----:B------:R-:W-:Y:S02]  /*10f80*/  FFMA.FTZ R168, R33, c[0x0][0x23c], -R168 ;  /* 0x00008f0021a87a23 */ /* 0x000fe400000108a8 */
[C---:B------:R-:W-:Y:S02]  /*10f90*/  FMUL.FTZ R21, R164.reuse, R149 ;  /* 0x00000095a4157220 */ /* 0x040fe40000410000 */
        /* <DEDUP_REMOVED lines=52> */
[----:B------:R-:W-:Y:S02]  /*112e0*/  IMAD.MOV.U32 R149, RZ, RZ, R26 ;  /* 0x000000ffff957224 */ /* 0x000fe400078e001a */
[C---:B----4-:R-:W-:Y:S02]  /*112f0*/  FMUL.FTZ R26, R3.reuse, R154 ;  /* 0x0000009a031a7220 */ /* 0x050fe40000410000 */
[----:B------:R-:W-:Y:S02]  /*11300*/  IMAD.MOV.U32 R154, RZ, RZ, R27 ;  /* 0x000000ffff9a7224 */ /* 0x000fe400078e001b */
[----:B------:R-:W-:Y:S01]  /*11310*/  IMAD.MOV.U32 R156, RZ, RZ, R148 ;  /* 0x000000ffff9c7224 */ /* 0x000fe200078e0094 */
[----:B------:R-:W-:Y:S01]  /*11320*/  MUFU.EX2 R149, R149 ;  /* 0x0000009500957308 */ /* 0x000fe20000000800 */
[----:B------:R-:W-:Y:S02]  /*11330*/  IMAD.MOV.U32 R161, RZ, RZ, R141 ;  /* 0x000000ffffa17224 */ /* 0x000fe400078e008d */
[----:B------:R-:W-:Y:S02]  /*11340*/  IMAD.MOV.U32 R141, RZ, RZ, R23 ;  /* 0x000000ffff8d7224 */ /* 0x000fe400078e0017 */
[C---:B------:R-:W-:Y:S02]  /*11350*/  FMUL.FTZ R23, R3.reuse, R151 ;  /* 0x0000009703177220 */ /* 0x040fe40000410000 */
[C---:B------:R-:W-:Y:S02]  /*11360*/  FMUL.FTZ R14, R3.reuse, R142 ;  /* 0x0000008e030e7220 */ /* 0x040fe40000410000 */
[----:B------:R-:W-:Y:S02]  /*11370*/  IMAD.MOV.U32 R142, RZ, RZ, R15 ;  /* 0x000000ffff8e7224 */ /* 0x000fe400078e000f */
[C---:B------:R-:W-:Y:S02]  /*11380*/  FMUL.FTZ R15, R3.reuse, R143 ;  /* 0x0000008f030f7220 */ /* 0x040fe40000410000 */
[----:B------:R-:W-:Y:S02]  /*11390*/  IMAD.MOV.U32 R143, RZ, RZ, R141 ;  /* 0x000000ffff8f7224 */ /* 0x000fe400078e008d */
        /* <DEDUP_REMOVED lines=26> */
[----:B------:R-:W-:Y:S01]  /*11540*/  FMUL.FTZ R90, R3, R90 ;  /* 0x0000005a035a7220 */ /* 0x000fe20000410000 */
[----:B--2---:R-:W-:Y:S01]  /*11550*/  LOP3.LUT R5, R9, UR27, R18, 0x96, !PT ;  /* 0x0000001b09057c12 */ /* 0x004fe2000f8e9612 */
[C---:B------:R-:W-:Y:S02]  /*11560*/  FMUL.FTZ R9, R164.reuse, R137 ;  /* 0x00000089a4097220 */ /* 0x040fe40000410000 */
[----:B------:R-:W-:Y:S02]  /*11570*/  IMAD.MOV.U32 R137, RZ, RZ, R12 ;  /* 0x000000ffff897224 */ /* 0x000fe400078e000c */
[----:B------:R-:W-:Y:S04]  /*11580*/  IMAD.WIDE.U32 R10, R5, -0x326172a9, RZ ;  /* 0xcd9e8d57050a7825 */ /* 0x000fe800078e00ff */
[C---:B------:R-:W-:Y:S01]  /*11590*/  FMUL.FTZ R5, R164.reuse, R133 ;  /* 0x00000085a4057220 */ /* 0x040fe20000410000 */
[----:B------:R-:W-:Y:S01]  /*115a0*/  LOP3.LUT R132, R11, UR4, R186, 0x96, !PT ;  /* 0x000000040b847c12 */ /* 0x000fe2000f8e96ba */
[----:B------:R1:W2:Y:S01]  /*115b0*/  MUFU.EX2 R133, R7 ;  /* 0x0000000700857308 */ /* 0x0002a20000000800 */
[C---:B------:R-:W-:Y:S02]  /*115c0*/  FMUL.FTZ R12, R164.reuse, R140 ;  /* 0x0000008ca40c7220 */ /* 0x040fe40000410000 */
[----:B------:R-:W-:Y:S02]  /*115d0*/  IMAD.MOV.U32 R140, RZ, RZ, R24 ;  /* 0x000000ffff8c7224 */ /* 0x000fe400078e0018 */
[C---:B------:R-:W-:Y:S02]  /*115e0*/  FMUL.FTZ R24, R164.reuse, R152 ;  /* 0x00000098a4187220 */ /* 0x040fe40000410000 */
[----:B------:R-:W-:Y:S02]  /*115f0*/  IMAD.MOV.U32 R152, RZ, RZ, R6 ;  /* 0x000000ffff987224 */ /* 0x000fe400078e0006 */
[C---:B------:R-:W-:Y:S02]  /*11600*/  FMUL.FTZ R6, R3.reuse, R134 ;  /* 0x0000008603067220 */ /* 0x040fe40000410000 */
[----:B------:R-:W-:Y:S02]  /*11610*/  IMAD.MOV.U32 R134, RZ, RZ, R10 ;  /* 0x000000ffff867224 */ /* 0x000fe400078e000a */
[C---:B------:R-:W-:Y:S02]  /*11620*/  FMUL.FTZ R10, R3.reuse, R138 ;  /* 0x0000008a030a7220 */ /* 0x040fe40000410000 */
[----:B------:R-:W-:Y:S02]  /*11630*/  IMAD.MOV.U32 R138, RZ, RZ, R18 ;  /* 0x000000ffff8a7224 */ /* 0x000fe400078e0012 */
[C---:B------:R-:W-:Y:S02]  /*11640*/  FMUL.FTZ R18, R3.reuse, R146 ;  /* 0x0000009203127220 */ /* 0x040fe40000410000 */
[----:B------:R-:W-:Y:S02]  /*11650*/  FFMA.FTZ R164, R164, R167, R27 ;  /* 0x000000a7a4a47223 */ /* 0x000fe4000001001b */
[C---:B------:R-:W-:Y:S02]  /*11660*/  FMUL.FTZ R27, R3.reuse, R155 ;  /* 0x0000009b031b7220 */ /* 0x040fe40000410000 */
[----:B------:R-:W-:Y:S02]  /*11670*/  IMAD.MOV.U32 R146, RZ, RZ, R30 ;  /* 0x000000ffff927224 */ /* 0x000fe400078e001e */
[----:B------:R-:W-:Y:S02]  /*11680*/  IMAD.MOV.U32 R155, RZ, RZ, R153 ;  /* 0x000000ffff9b7224 */ /* 0x000fe400078e0099 */
[----:B------:R-:W-:Y:S02]  /*11690*/  IMAD.MOV.U32 R148, RZ, RZ, R137 ;  /* 0x000000ffff947224 */ /* 0x000fe400078e0089 */
[----:B------:R-:W-:Y:S02]  /*116a0*/  IMAD.MOV.U32 R153, RZ, RZ, R136 ;  /* 0x000000ffff997224 */ /* 0x000fe400078e0088 */
[----:B------:R-:W-:Y:S02]  /*116b0*/  IMAD.WIDE.U32 R136, R132, -0x2daee0ad, RZ ;  /* 0xd2511f5384887825 */ /* 0x000fe400078e00ff */
[----:B------:R-:W-:Y:S02]  /*116c0*/  MUFU.EX2 R148, R148 ;  /* 0x0000009400947308 */ /* 0x000fe40000000800 */
[----:B-1----:R-:W-:Y:S01]  /*116d0*/  FMUL.FTZ R7, R3, R135 ;  /* 0x0000008703077220 */ /* 0x002fe20000410000 */
[----:B------:R-:W-:Y:S01]  /*116e0*/  LOP3.LUT R132, R137, UR31, R146, 0x96, !PT ;  /* 0x0000001f89847c12 */ /* 0x000fe2000f8e9692 */
[----:B------:R-:W-:Y:S02]  /*116f0*/  IMAD.MOV.U32 R135, RZ, RZ, R11 ;  /* 0x000000ffff877224 */ /* 0x000fe400078e000b */
[C---:B------:R-:W-:Y:S02]  /*11700*/  FMUL.FTZ R11, R3.reuse, R139 ;  /* 0x0000008b030b7220 */ /* 0x040fe40000410000 */
[----:B------:R-:W-:Y:S02]  /*11710*/  IMAD.MOV.U32 R139, RZ, RZ, R19 ;  /* 0x000000ffff8b7224 */ /* 0x000fe400078e0013 */
[----:B------:R-:W-:Y:S01]  /*11720*/  IMAD.MOV.U32 R160, RZ, RZ, R140 ;  /* 0x000000ffffa07224 */ /* 0x000fe200078e008c */
[----:B------:R-:W-:Y:S01]  /*11730*/  MUFU.EX2 R146, R176 ;  /* 0x000000b000927308 */ /* 0x000fe20000000800 */
[----:B------:R-:W-:Y:S02]  /*11740*/  IMAD.MOV.U32 R140, RZ, RZ, R22 ;  /* 0x000000ffff8c7224 */ /* 0x000fe400078e0016 */
[C---:B------:R-:W-:Y:S02]  /*11750*/  FMUL.FTZ R22, R3.reuse, R150 ;  /* 0x0000009603167220 */ /* 0x040fe40000410000 */
[----:B------:R-:W-:Y:S02]  /*11760*/  IMAD.MOV.U32 R150, RZ, RZ, R138 ;  /* 0x000000ffff967224 */ /* 0x000fe400078e008a */
[----:B------:R-:W-:Y:S02]  /*11770*/  IMAD.MOV.U32 R138, RZ, RZ, R34 ;  /* 0x000000ffff8a7224 */ /* 0x000fe400078e0022 */
[----:B------:R-:W-:Y:S01]  /*11780*/  IMAD.MOV.U32 R151, RZ, RZ, R139 ;  /* 0x000000ffff977224 */ /* 0x000fe200078e008b */
[----:B------:R1:W-:Y:S01]  /*11790*/  MUFU.EX2 R135, R189 ;  /* 0x000000bd00877308 */ /* 0x0003e20000000800 */
[----:B------:R-:W-:Y:S02]  /*117a0*/  IMAD.MOV.U32 R139, RZ, RZ, R138 ;  /* 0x000000ffff8b7224 */ /* 0x000fe400078e008a */
[----:B------:R-:W-:Y:S02]  /*117b0*/  IMAD.MOV.U32 R167, RZ, RZ, R145 ;  /* 0x000000ffffa77224 */ /* 0x000fe400078e0091 */
[C---:B------:R-:W-:Y:S02]  /*117c0*/  FMUL.FTZ R19, R3.reuse, R147 ;  /* 0x0000009303137220 */ /* 0x040fe40000410000 */
[----:B------:R-:W-:Y:S02]  /*117d0*/  IMAD.MOV.U32 R147, RZ, RZ, R31 ;  /* 0x000000ffff937224 */ /* 0x000fe400078e001f */
[----:B------:R-:W-:Y:S01]  /*117e0*/  IMAD.MOV.U32 R147, RZ, RZ, R167 ;  /* 0x000000ffff937224 */ /* 0x000fe200078e00a7 */
[----:B------:R3:W4:Y:S01]  /*117f0*/  MUFU.EX2 R138, R177 ;  /* 0x000000b1008a7308 */ /* 0x0007220000000800 */
[----:B------:R-:W-:Y:S02]  /*11800*/  IMAD.MOV.U32 R167, RZ, RZ, R156 ;  /* 0x000000ffffa77224 */ /* 0x000fe400078e009c */
[----:B------:R-:W-:Y:S02]  /*11810*/  IMAD.MOV.U32 R156, RZ, RZ, R140 ;  /* 0x000000ffff9c7224 */ /* 0x000fe400078e008c */
[----:B------:R-:W-:Y:S04]  /*11820*/  IMAD.WIDE.U32 R140, R188, -0x326172a9, RZ ;  /* 0xcd9e8d57bc8c7825 */ /* 0x000fe800078e00ff */
[----:B------:R-:W-:Y:S01]  /*11830*/  FMUL.FTZ R34, R3, R162 ;  /* 0x000000a203227220 */ /* 0x000fe20000410000 */
[----:B------:R-:W-:Y:S01]  /*11840*/  LOP3.LUT R134, R141, UR33, R134, 0x96, !PT ;  /* 0x000000218d867c12 */ /* 0x000fe2000f8e9686 */
[----:B------:R-:W-:Y:S01]  /*11850*/  IMAD.MOV.U32 R145, RZ, RZ, R144 ;  /* 0x000000ffff917224 */ /* 0x000fe200078e0090 */
[----:B------:R4:W4:Y:S01]  /*11860*/  MUFU.EX2 R141, R155 ;  /* 0x0000009b008d7308 */ /* 0x0009220000000800 */
[----:B------:R-:W-:Y:S02]  /*11870*/  IMAD.MOV.U32 R144, RZ, RZ, R35 ;  /* 0x000000ffff907224 */ /* 0x000fe400078e0023 */
[----:B-1----:R-:W-:Y:S04]  /*11880*/  IMAD.WIDE.U32 R188, R132, -0x326172a9, RZ ;  /* 0xcd9e8d5784bc7825 */ /* 0x002fe800078e00ff */
[----:B------:R-:W-:Y:S01]  /*11890*/  FMUL.FTZ R35, R3, R163 ;  /* 0x000000a303237220 */ /* 0x000fe20000410000 */
[----:B------:R-:W-:Y:S01]  /*118a0*/  LOP3.LUT R140, R189, UR28, R140, 0x96, !PT ;  /* 0x0000001cbd8c7c12 */ /* 0x000fe2000f8e968c */
[C---:B------:R-:W-:Y:S01]  /*118b0*/  FMUL.FTZ R30, R3.reuse, R158 ;  /* 0x0000009e031e7220 */ /* 0x040fe20000410000 */
[----:B------:R-:W-:Y:S01]  /*118c0*/  MUFU.EX2 R139, R139 ;  /* 0x0000008b008b7308 */ /* 0x000fe20000000800 */
[C---:B------:R-:W-:Y:S02]  /*118d0*/  FMUL.FTZ R31, R3.reuse, R159 ;  /* 0x0000009f031f7220 */ /* 0x040fe40000410000 */
[----:B---3--:R-:W-:Y:S04]  /*118e0*/  IMAD.WIDE.U32 R176, R134, -0x2daee0ad, RZ ;  /* 0xd2511f5386b07825 */ /* 0x008fe800078e00ff */
[----:B------:R-:W-:Y:S01]  /*118f0*/  FMUL.FTZ R91, R3, R91 ;  /* 0x0000005b035b7220 */ /* 0x000fe20000410000 */
[----:B------:R-:W-:Y:S01]  /*11900*/  LOP3.LUT R134, R177, UR5, R136, 0x96, !PT ;  /* 0x00000005b1867c12 */ /* 0x000fe2000f8e9688 */
[----:B------:R-:W-:Y:S01]  /*11910*/  FMUL.FTZ R94, R3, R94 ;  /* 0x0000005e035e7220 */ /* 0x000fe20000410000 */
[----:B--2---:R-:W-:Y:S01]  /*11920*/  F2FP.PACK_AB R136, R133, R154 ;  /* 0x0000009a8588723e */ /* 0x004fe200000000ff */
[C---:B------:R-:W-:Y:S02]  /*11930*/  FMUL.FTZ R95, R3.reuse, R95 ;  /* 0x0000005f035f7220 */ /* 0x040fe40000410000 */
[----:B------:R-:W-:Y:S01]  /*11940*/  IMAD.WIDE.U32 R162, R134, -0x326172a9, RZ ;  /* 0xcd9e8d5786a27825 */ /* 0x000fe200078e00ff */
[----:B----4-:R-:W-:Y:S03]  /*11950*/  F2FP.PACK_AB R134, R138, R142 ;  /* 0x0000008e8a86723e */ /* 0x010fe600000000ff */
[----:B------:R-:W-:Y:S01]  /*11960*/  FMUL.FTZ R98, R3, R98 ;  /* 0x0000006203627220 */ /* 0x000fe20000410000 */
[----:B------:R-:W-:Y:S01]  /*11970*/  LOP3.LUT R132, R163, UR14, R188, 0x96, !PT ;  /* 0x0000000ea3847c12 */ /* 0x000fe2000f8e96bc */
[C---:B------:R-:W-:Y:S01]  /*11980*/  FMUL.FTZ R99, R3.reuse, R99 ;  /* 0x0000006303637220 */ /* 0x040fe20000410000 */
[----:B------:R-:W-:Y:S01]  /*11990*/  PRMT R137, R134, 0x7632, R137 ;  /* 0x0000763286897816 */ /* 0x000fe20000000089 */
        /* <DEDUP_REMOVED lines=16> */
[----:B------:R-:W-:Y:S02]  /*11aa0*/  FFMA.FTZ R3, R3, R166, R142 ;  /* 0x000000a603037223 */ /* 0x000fe4000001008e */
[----:B------:R-:W-:Y:S02]  /*11ab0*/  FADD.FTZ R133, R133, R164 ;  /* 0x000000a485857221 */ /* 0x000fe40000010000 */
[--C-:B------:R-:W-:Y:S01]  /*11ac0*/  FADD.FTZ R142, R138, R3.reuse ;  /* 0x000000038a8e7221 */ /* 0x100fe20000010000 */
[----:B------:R-:W-:Y:S01]  /*11ad0*/  LOP3.LUT R138, R132, 0xff, RZ, 0xc0, !PT ;  /* 0x000000ff848a7812 */ /* 0x000fe200078ec0ff */
[----:B------:R-:W-:Y:S01]  /*11ae0*/  IMAD.MOV.U32 R154, RZ, RZ, R150 ;  /* 0x000000ffff9a7224 */ /* 0x000fe200078e0096 */
[----:B------:R-:W-:Y:S01]  /*11af0*/  PRMT R3, R136, 0x7632, R3 ;  /* 0x0000763288037816 */ /* 0x000fe20000000003 */
[----:B------:R-:W-:Y:S01]  /*11b00*/  IMAD.MOV.U32 R155, RZ, RZ, R151 ;  /* 0x000000ffff9b7224 */ /* 0x000fe200078e0097 */
[----:B------:R-:W-:Y:S01]  /*11b10*/  ISETP.GE.U32.AND P6, PT, R247, R138, PT ;  /* 0x0000008af700720c */ /* 0x000fe20003fc6070 */
[----:B------:R-:W-:Y:S01]  /*11b20*/  IMAD.MOV.U32 R151, RZ, RZ, R143 ;  /* 0x000000ffff977224 */ /* 0x000fe200078e008f */
[----:B------:R-:W-:Y:S01]  /*11b30*/  LOP3.LUT R138, R132, 0xffff, RZ, 0xc0, !PT ;  /* 0x0000ffff848a7812 */ /* 0x000fe200078ec0ff */
[----:B------:R-:W-:Y:S01]  /*11b40*/  FADD.FTZ R150, R146, R133 ;  /* 0x0000008592967221 */ /* 0x000fe20000010000 */
[----:B------:R1:W-:Y:S01]  /*11b50*/  MUFU.EX2 R143, R184 ;  /* 0x000000b8008f7308 */ /* 0x0003e20000000800 */
[----:B------:R-:W-:Y:S01]  /*11b60*/  IMAD.MOV.U32 R158, RZ, RZ, R156 ;  /* 0x000000ffff9e7224 */ /* 0x000fe200078e009c */
[----:B------:R-:W-:Y:S01]  /*11b70*/  SHF.R.U32.HI R138, RZ, 0x8, R138 ;  /* 0x00000008ff8a7819 */ /* 0x000fe2000001168a */
[----:B------:R-:W-:Y:S02]  /*11b80*/  IMAD.MOV.U32 R156, RZ, RZ, R153 ;  /* 0x000000ffff9c7224 */ /* 0x000fe400078e0099 */
[----:B------:R-:W-:Y:S01]  /*11b90*/  IMAD.MOV.U32 R153, RZ, RZ, R144 ;  /* 0x000000ffff997224 */ /* 0x000fe200078e0090 */
[----:B------:R-:W-:Y:S01]  /*11ba0*/  LOP3.LUT R138, R138, 0xffff, RZ, 0xc0, !PT ;  /* 0x0000ffff8a8a7812 */ /* 0x000fe200078ec0ff */
[----:B------:R-:W-:Y:S02]  /*11bb0*/  FADD.FTZ R133, R135, R150 ;  /* 0x0000009687857221 */ /* 0x000fe40000010000 */
[----:B------:R-:W-:Y:S01]  /*11bc0*/  @!P6 HADD2 R246, -R136.H0_H0, -RZ.H0_H0 ;  /* 0xa00000ff88f6e230 */ /* 0x000fe20000000900 */
[----:B------:R-:W-:Y:S01]  /*11bd0*/  ISETP.GE.U32.AND P4, PT, R247, R138, PT ;  /* 0x0000008af700720c */ /* 0x000fe20003f86070 */
[----:B------:R-:W2:Y:S01]  /*11be0*/  MUFU.EX2 R144, R185 ;  /* 0x000000b900907308 */ /* 0x000ea20000000800 */
[----:B------:R-:W-:Y:S01]  /*11bf0*/  F2FP.PACK_AB R138, R135, R146 ;  /* 0x00000092878a723e */ /* 0x000fe200000000ff */
[----:B------:R-:W-:Y:S01]  /*11c00*/  FADD.FTZ R135, R141, R142 ;  /* 0x0000008e8d877221 */ /* 0x000fe20000010000 */
[--C-:B------:R-:W-:Y:S01]  /*11c10*/  SHF.R.U32.HI R146, RZ, 0x18, R132.reuse ;  /* 0x00000018ff927819 */ /* 0x100fe20000011684 */
[----:B------:R-:W-:Y:S01]  /*11c20*/  IMAD.MOV.U32 R159, RZ, RZ, R147 ;  /* 0x000000ffff9f7224 */ /* 0x000fe200078e0093 */
[----:B------:R-:W-:Y:S01]  /*11c30*/  SHF.R.U32.HI R132, RZ, 0x10, R132 ;  /* 0x00000010ff847819 */ /* 0x000fe20000011684 */
[----:B------:R-:W-:Y:S01]  /*11c40*/  IMAD.MOV.U32 R166, RZ, RZ, R160 ;  /* 0x000000ffffa67224 */ /* 0x000fe200078e00a0 */
[C---:B------:R-:W-:Y:S01]  /*11c50*/  F2FP.PACK_AB R141, R148.reuse, R141 ;  /* 0x0000008d948d723e */ /* 0x040fe200000000ff */
[----:B------:R-:W-:Y:S01]  /*11c60*/  FADD.FTZ R148, R148, R135 ;  /* 0x0000008794947221 */ /* 0x000fe20000010000 */
[----:B------:R-:W-:Y:S01]  /*11c70*/  LOP3.LUT R142, R132, 0xff, RZ, 0xc0, !PT ;  /* 0x000000ff848e7812 */ /* 0x000fe200078ec0ff */
[----:B------:R-:W-:Y:S01]  /*11c80*/  MUFU.EX2 R147, R178 ;  /* 0x000000b200937308 */ /* 0x000fe20000000800 */
[----:B------:R-:W-:Y:S01]  /*11c90*/  PRMT R132, R136, 0x5410, R3 ;  /* 0x0000541088847816 */ /* 0x000fe20000000003 */
[----:B------:R-:W-:Y:S01]  /*11ca0*/  @!P4 HADD2 R245, -R3.H0_H0, -RZ.H0_H0 ;  /* 0xa00000ff03f5c230 */ /* 0x000fe20000000900 */
[----:B------:R-:W-:Y:S01]  /*11cb0*/  @!P6 PRMT R136, R246, 0x5410, RZ ;  /* 0x00005410f688e816 */ /* 0x000fe200000000ff */
[----:B------:R-:W-:Y:S01]  /*11cc0*/  IMAD.MOV.U32 R160, RZ, RZ, R152 ;  /* 0x000000ffffa07224 */ /* 0x000fe200078e0098 */
[----:B------:R-:W-:Y:S02]  /*11cd0*/  ISETP.GE.U32.AND P6, PT, R247, R142, PT ;  /* 0x0000008ef700720c */ /* 0x000fe40003fc6070 */
[----:B------:R-:W-:Y:S01]  /*11ce0*/  @!P4 PRMT R3, R245, 0x5410, RZ ;  /* 0x00005410f503c816 */ /* 0x000fe200000000ff */
[----:B------:R3:W-:Y:S01]  /*11cf0*/  STG.E.U16 [R182.64], R136 ;  /* 0x00000088b6007986 */ /* 0x0007e2000c101510 */
[----:B-1----:R-:W-:Y:S01]  /*11d00*/  IADD3 R184, P4, R182, UR25, RZ ;  /* 0x00000019b6b87c10 */ /* 0x002fe2000ff9e0ff */
[----:B------:R1:W4:Y:S01]  /*11d10*/  MUFU.EX2 R142, R158 ;  /* 0x0000009e008e7308 */ /* 0x0003220000000800 */
[----:B------:R-:W-:Y:S01]  /*11d20*/  LOP3.LUT R135, R162, 0xffff, RZ, 0xc0, !PT ;  /* 0x0000ffffa2877812 */ /* 0x000fe200078ec0ff */
[----:B------:R4:W-:Y:S01]  /*11d30*/  STG.E.U16 [R182.64+0x2], R3 ;  /* 0x00000203b6007986 */ /* 0x0009e2000c101510 */
[----:B------:R-:W-:Y:S01]  /*11d40*/  ISETP.GE.U32.AND P5, PT, R247, R146, PT ;  /* 0x00000092f700720c */ /* 0x000fe20003fa6070 */
[----:B--2---:R-:W-:Y:S01]  /*11d50*/  FADD.FTZ R150, R144, R133 ;  /* 0x0000008590967221 */ /* 0x004fe20000010000 */
[----:B------:R-:W-:Y:S02]  /*11d60*/  IADD3.X R185, R183, UR24, RZ, P4, !PT ;  /* 0x00000018b7b97c10 */ /* 0x000fe4000a7fe4ff */
[----:B------:R-:W-:Y:S01]  /*11d70*/  PRMT R133, R134, 0x5410, R137 ;  /* 0x0000541086857816 */ /* 0x000fe20000000089 */
[----:B------:R-:W-:Y:S01]  /*11d80*/  @!P6 HADD2 R244, -R134.H0_H0, -RZ.H0_H0 ;  /* 0xa00000ff86f4e230 */ /* 0x000fe20000000900 */
[----:B------:R-:W-:Y:S01]  /*11d90*/  LOP3.LUT R146, R162, 0xff, RZ, 0xc0, !PT ;  /* 0x000000ffa2927812 */ /* 0x000fe200078ec0ff */
[----:B------:R-:W-:Y:S03]  /*11da0*/  MUFU.EX2 R155, R160 ;  /* 0x000000a0009b7308 */ /* 0x000fe60000000800 */
[----:B------:R-:W-:Y:S02]  /*11db0*/  @!P6 PRMT R134, R244, 0x5410, RZ ;  /* 0x00005410f486e816 */ /* 0x000fe400000000ff */
[----:B------:R-:W-:Y:S01]  /*11dc0*/  ISETP.GE.U32.AND P4, PT, R247, R146, PT ;  /* 0x00000092f700720c */ /* 0x000fe20003f86070 */
[----:B------:R-:W-:Y:S02]  /*11dd0*/  @!P5 HADD2 R243, -R137.H0_H0, -RZ.H0_H0 ;  /* 0xa00000ff89f3d230 */ /* 0x000fe40000000900 */
[----:B------:R2:W-:Y:S02]  /*11de0*/  STG.E.U16 [R184.64], R134 ;  /* 0x00000086b8007986 */ /* 0x0005e4000c101510 */
[----:B------:R2:W2:Y:S01]  /*11df0*/  MUFU.EX2 R146, R179 ;  /* 0x000000b300927308 */ /* 0x0004a20000000800 */
[----:B------:R-:W-:Y:S01]  /*11e00*/  @!P5 PRMT R137, R243, 0x5410, RZ ;  /* 0x00005410f389d816 */ /* 0x000fe200000000ff */
[----:B-1----:R-:W-:Y:S01]  /*11e10*/  IMAD.MOV.U32 R158, RZ, RZ, R145 ;  /* 0x000000ffff9e7224 */ /* 0x002fe200078e0091 */
[----:B---3--:R-:W-:Y:S03]  /*11e20*/  SHF.R.U32.HI R136, RZ, 0x8, R135 ;  /* 0x00000008ff887819 */ /* 0x008fe60000011687 */
[----:B------:R1:W-:Y:S01]  /*11e30*/  STG.E.U16 [R184.64+0x2], R137 ;  /* 0x00000289b8007986 */ /* 0x0003e2000c101510 */
[----:B------:R-:W-:Y:S01]  /*11e40*/  SHF.R.U32.HI R135, RZ, 0x10, R162 ;  /* 0x00000010ff877819 */ /* 0x000fe200000116a2 */
[----:B------:R-:W-:Y:S01]  /*11e50*/  @!P4 HADD2 R241, -R138.H0_H0, -RZ.H0_H0 ;  /* 0xa00000ff8af1c230 */ /* 0x000fe20000000900 */
[----:B------:R-:W-:Y:S01]  /*11e60*/  LOP3.LUT R136, R136, 0xffff, RZ, 0xc0, !PT ;  /* 0x0000ffff88887812 */ /* 0x000fe200078ec0ff */
[----:B------:R-:W-:Y:S01]  /*11e70*/  FADD.FTZ R145, R139, R148 ;  /* 0x000000948b917221 */ /* 0x000fe20000010000 */
[C---:B----4-:R-:W-:Y:S01]  /*11e80*/  F2FP.PACK_AB R3, R143.reuse, R144 ;  /* 0x000000908f03723e */ /* 0x050fe200000000ff */
[----:B------:R-:W-:Y:S01]  /*11e90*/  FADD.FTZ R143, R143, R150 ;  /* 0x000000968f8f7221 */ /* 0x000fe20000010000 */
[----:B------:R-:W-:Y:S02]  /*11ea0*/  ISETP.GE.U32.AND P6, PT, R247, R136, PT ;  /* 0x00000088f700720c */ /* 0x000fe40003fc6070 */
[----:B------:R-:W-:Y:S02]  /*11eb0*/  LOP3.LUT R136, R135, 0xff, RZ, 0xc0, !PT ;  /* 0x000000ff87887812 */ /* 0x000fe400078ec0ff */
[----:B------:R-:W-:Y:S02]  /*11ec0*/  PRMT R135, R138, 0x7632, R135 ;  /* 0x000076328a877816 */ /* 0x000fe40000000087 */
[----:B------:R-:W-:Y:S02]  /*11ed0*/  ISETP.GE.U32.AND P5, PT, R247, R136, PT ;  /* 0x00000088f700720c */ /* 0x000fe40003fa6070 */
[C---:B------:R-:W-:Y:S01]  /*11ee0*/  F2FP.PACK_AB R139, R142.reuse, R139 ;  /* 0x0000008b8e8b723e */ /* 0x040fe200000000ff */
[----:B------:R-:W-:Y:S01]  /*11ef0*/  FADD.FTZ R142, R142, R145 ;  /* 0x000000918e8e7221 */ /* 0x000fe20000010000 */
[----:B------:R-:W-:Y:S01]  /*11f00*/  SHF.R.U32.HI R136, RZ, 0x18, R162 ;  /* 0x00000018ff887819 */ /* 0x000fe200000116a2 */
[----:B--2---:R-:W-:Y:S01]  /*11f10*/  IMAD.WIDE.U32 R178, R140, -0x2daee0ad, RZ ;  /* 0xd2511f538cb27825 */ /* 0x004fe200078e00ff */
[----:B------:R-:W-:Y:S01]  /*11f20*/  PRMT R134, R138, 0x5410, R135 ;  /* 0x000054108a867816 */ /* 0x000fe20000000087 */
[----:B------:R-:W-:Y:S01]  /*11f30*/  @!P6 HADD2 R240, -R135.H0_H0, -RZ.H0_H0 ;  /* 0xa00000ff87f0e230 */ /* 0x000fe20000000900 */
[----:B------:R-:W-:Y:S01]  /*11f40*/  @!P4 PRMT R138, R241, 0x5410, RZ ;  /* 0x00005410f18ac816 */ /* 0x000fe200000000ff */
[----:B------:R-:W2:Y:S01]  /*11f50*/  MUFU.EX2 R145, R159 ;  /* 0x0000009f00917308 */ /* 0x000ea20000000800 */
[----:B------:R-:W-:Y:S01]  /*11f60*/  LOP3.LUT R144, R179, UR13, R176, 0x96, !PT ;  /* 0x0000000db3907c12 */ /* 0x000fe2000f8e96b0 */
[----:B------:R-:W-:Y:S01]  /*11f70*/  FADD.FTZ R150, R146, R143 ;  /* 0x0000008f92967221 */ /* 0x000fe20000010000 */
[----:B------:R-:W-:Y:S01]  /*11f80*/  @!P6 PRMT R135, R240, 0x5410, RZ ;  /* 0x00005410f087e816 */ /* 0x000fe200000000ff */
[----:B------:R3:W-:Y:S01]  /*11f90*/  STG.E.U16 [R182.64+0x10], R138 ;  /* 0x0000108ab6007986 */ /* 0x0007e2000c101510 */
[C---:B------:R-:W-:Y:S01]  /*11fa0*/  ISETP.GE.U32.AND P4, PT, R247.reuse, R136, PT ;  /* 0x00000088f700720c */ /* 0x040fe20003f86070 */
[----:B------:R-:W-:Y:S01]  /*11fb0*/  @!P5 HADD2 R242, -R141.H0_H0, -RZ.H0_H0 ;  /* 0xa00000ff8df2d230 */ /* 0x000fe20000000900 */
[C---:B------:R-:W-:Y:S01]  /*11fc0*/  LOP3.LUT R136, R144.reuse, 0xff, RZ, 0xc0, !PT ;  /* 0x000000ff90887812 */ /* 0x040fe200078ec0ff */
[----:B------:R4:W-:Y:S01]  /*11fd0*/  STG.E.U16 [R182.64+0x12], R135 ;  /* 0x00001287b6007986 */ /* 0x0009e2000c101510 */
[----:B------:R-:W-:Y:S01]  /*11fe0*/  LOP3.LUT R148, R144, 0xffff, RZ, 0xc0, !PT ;  /* 0x0000ffff90947812 */ /* 0x000fe200078ec0ff */
[----:B------:R-:W4:Y:S01]  /*11ff0*/  MUFU.EX2 R140, R158 ;  /* 0x0000009e008c7308 */ /* 0x000f220000000800 */
[----:B------:R-:W-:Y:S02]  /*12000*/  ISETP.GE.U32.AND P6, PT, R247, R136, PT ;  /* 0x00000088f700720c */ /* 0x000fe40003fc6070 */
[----:B------:R-:W-:Y:S02]  /*12010*/  PRMT R136, R141, 0x7632, R136 ;  /* 0x000076328d887816 */ /* 0x000fe40000000088 */
[----:B------:R-:W-:Y:S02]  /*12020*/  SHF.R.U32.HI R148, RZ, 0x8, R148 ;  /* 0x00000008ff947819 */ /* 0x000fe40000011694 */
[C---:B-1----:R-:W-:Y:S01]  /*12030*/  F2FP.PACK_AB R137, R147.reuse, R146 ;  /* 0x000000929389723e */ /* 0x042fe200000000ff */
[----:B------:R-:W-:Y:S01]  /*12040*/  @!P4 HADD2 R239, -R136.H0_H0, -RZ.H0_H0 ;  /* 0xa00000ff88efc230 */ /* 0x000fe20000000900 */
[----:B------:R-:W-:Y:S01]  /*12050*/  LOP3.LUT R148, R148, 0xffff, RZ, 0xc0, !PT ;  /* 0x0000ffff94947812 */ /* 0x000fe200078ec0ff */
[----:B------:R1:W-:Y:S01]  /*12060*/  MUFU.EX2 R158, R167 ;  /* 0x000000a7009e7308 */ /* 0x0003e20000000800 */
[----:B------:R-:W-:Y:S01]  /*12070*/  FADD.FTZ R147, R147, R150 ;  /* 0x0000009693937221 */ /* 0x000fe20000010000 */
[----:B------:R-:W-:Y:S01]  /*12080*/  SHF.R.U32.HI R150, RZ, 0x18, R178 ;  /* 0x00000018ff967819 */ /* 0x000fe200000116b2 */
[----:B--2---:R-:W-:Y:S01]  /*12090*/  FADD.FTZ R143, R145, R142 ;  /* 0x0000008e918f7221 */ /* 0x004fe20000010000 */
[----:B------:R-:W-:Y:S01]  /*120a0*/  @!P6 HADD2 R238, -R3.H0_H0, -RZ.H0_H0 ;  /* 0xa00000ff03eee230 */ /* 0x000fe20000000900 */
[----:B------:R-:W-:Y:S02]  /*120b0*/  LOP3.LUT R176, R179, UR13, R176, 0x96, !PT ;  /* 0x0000000db3b07c12 */ /* 0x000fe4000f8e96b0 */
[--C-:B---3--:R-:W-:Y:S02]  /*120c0*/  SHF.R.U32.HI R138, RZ, 0x10, R144.reuse ;  /* 0x00000010ff8a7819 */ /* 0x108fe40000011690 */
[----:B------:R-:W-:Y:S01]  /*120d0*/  SHF.R.U32.HI R144, RZ, 0x18, R144 ;  /* 0x00000018ff907819 */ /* 0x000fe20000011690 */
[----:B----4-:R-:W-:Y:S01]  /*120e0*/  FADD.FTZ R143, R140, R143 ;  /* 0x0000008f8c8f7221 */ /* 0x010fe20000010000 */
[----:B------:R-:W-:Y:S02]  /*120f0*/  PRMT R135, R141, 0x5410, R136 ;  /* 0x000054108d877816 */ /* 0x000fe40000000088 */
[----:B------:R-:W-:Y:S02]  /*12100*/  @!P5 PRMT R141, R242, 0x5410, RZ ;  /* 0x00005410f28dd816 */ /* 0x000fe400000000ff */
[----:B------:R-:W-:Y:S02]  /*12110*/  ISETP.GE.U32.AND P5, PT, R247, R148, PT ;  /* 0x00000094f700720c */ /* 0x000fe40003fa6070 */
[----:B------:R-:W-:Y:S01]  /*12120*/  @!P4 PRMT R136, R239, 0x5410, RZ ;  /* 0x00005410ef88c816 */ /* 0x000fe200000000ff */
[----:B------:R2:W-:Y:S01]  /*12130*/  STG.E.U16 [R184.64+0x10], R141 ;  /* 0x0000108db8007986 */ /* 0x0005e2000c101510 */
[----:B------:R-:W-:Y:S01]  /*12140*/  F2FP.PACK_AB R142, R140, R145 ;  /* 0x000000918c8e723e */ /* 0x000fe200000000ff */
[----:B------:R-:W3:Y:S01]  /*12150*/  MUFU.EX2 R148, R151 ;  /* 0x0000009700947308 */ /* 0x000ee20000000800 */
[C---:B------:R-:W-:Y:S01]  /*12160*/  PRMT R140, R3.reuse, 0x7632, R140 ;  /* 0x00007632038c7816 */ /* 0x040fe2000000008c */
[----:B------:R4:W-:Y:S01]  /*12170*/  STG.E.U16 [R184.64+0x12], R136 ;  /* 0x00001288b8007986 */ /* 0x0009e2000c101510 */
[----:B------:R-:W-:Y:S01]  /*12180*/  LOP3.LUT R138, R138, 0xff, RZ, 0xc0, !PT ;  /* 0x000000ff8a8a7812 */ /* 0x000fe200078ec0ff */
[----:B-1----:R-:W-:Y:S01]  /*12190*/  IMAD.MOV.U32 R167, RZ, RZ, R161 ;  /* 0x000000ffffa77224 */ /* 0x002fe200078e00a1 */
[----:B------:R-:W-:Y:S01]  /*121a0*/  PRMT R146, R3, 0x5410, R140 ;  /* 0x0000541003927816 */ /* 0x000fe2000000008c */
[----:B------:R-:W-:Y:S01]  /*121b0*/  IMAD.MOV.U32 R161, RZ, RZ, R153 ;  /* 0x000000ffffa17224 */ /* 0x000fe200078e0099 */
[C---:B------:R-:W-:Y:S01]  /*121c0*/  ISETP.GE.U32.AND P4, PT, R247.reuse, R138, PT ;  /* 0x0000008af700720c */ /* 0x040fe20003f86070 */
[----:B------:R-:W-:Y:S01]  /*121d0*/  @!P5 HADD2 R237, -R140.H0_H0, -RZ.H0_H0 ;  /* 0xa00000ff8cedd230 */ /* 0x000fe20000000900 */
[----:B------:R-:W-:Y:S01]  /*121e0*/  LOP3.LUT R138, R178, 0xff, RZ, 0xc0, !PT ;  /* 0x000000ffb28a7812 */ /* 0x000fe200078ec0ff */
[----:B------:R-:W-:Y:S01]  /*121f0*/  MUFU.EX2 R159, R161 ;  /* 0x000000a1009f7308 */ /* 0x000fe20000000800 */
[----:B------:R-:W-:Y:S02]  /*12200*/  @!P6 PRMT R3, R238, 0x5410, RZ ;  /* 0x00005410ee03e816 */ /* 0x000fe400000000ff */
[----:B------:R-:W-:Y:S02]  /*12210*/  ISETP.GE.U32.AND P6, PT, R247, R144, PT ;  /* 0x00000090f700720c */ /* 0x000fe40003fc6070 */
[----:B------:R-:W-:Y:S01]  /*12220*/  @!P5 PRMT R140, R237, 0x5410, RZ ;  /* 0x00005410ed8cd816 */ /* 0x000fe200000000ff */
[----:B------:R1:W-:Y:S01]  /*12230*/  STG.E.U16 [R182.64+0x20], R3 ;  /* 0x00002003b6007986 */ /* 0x0003e2000c101510 */
[----:B------:R-:W-:Y:S02]  /*12240*/  ISETP.GE.U32.AND P5, PT, R247, R138, PT ;  /* 0x0000008af700720c */ /* 0x000fe40003fa6070 */
[----:B------:R-:W-:Y:S01]  /*12250*/  LOP3.LUT R138, R178, 0xffff, RZ, 0xc0, !PT ;  /* 0x0000ffffb28a7812 */ /* 0x000fe200078ec0ff */
[----:B------:R1:W-:Y:S01]  /*12260*/  STG.E.U16 [R182.64+0x22], R140 ;  /* 0x0000228cb6007986 */ /* 0x0003e2000c101510 */
[----:B------:R-:W-:Y:S01]  /*12270*/  @!P4 HADD2 R235, -R139.H0_H0, -RZ.H0_H0 ;  /* 0xa00000ff8bebc230 */ /* 0x000fe20000000900 */
[----:B---3--:R-:W-:Y:S01]  /*12280*/  FADD.FTZ R152, R148, R147 ;  /* 0x0000009394987221 */ /* 0x008fe20000010000 */
[--C-:B--2---:R-:W-:Y:S02]  /*12290*/  SHF.R.U32.HI R141, RZ, 0x8, R138.reuse ;  /* 0x00000008ff8d7819 */ /* 0x104fe4000001168a */
[----:B------:R-:W-:Y:S02]  /*122a0*/  PRMT R138, R139, 0x7632, R138 ;  /* 0x000076328b8a7816 */ /* 0x000fe4000000008a */
[----:B------:R-:W-:Y:S03]  /*122b0*/  LOP3.LUT R144, R141, 0xffff, RZ, 0xc0, !PT ;  /* 0x0000ffff8d907812 */ /* 0x000fe600078ec0ff */
[----:B------:R-:W-:Y:S01]  /*122c0*/  @!P5 HADD2 R232, -R137.H0_H0, -RZ.H0_H0 ;  /* 0xa00000ff89e8d230 */ /* 0x000fe20000000900 */
[----:B------:R-:W2:Y:S01]  /*122d0*/  MUFU.EX2 R141, R156 ;  /* 0x0000009c008d7308 */ /* 0x000ea20000000800 */
[----:B------:R-:W-:Y:S01]  /*122e0*/  @!P6 HADD2 R233, -R138.H0_H0, -RZ.H0_H0 ;  /* 0xa00000ff8ae9e230 */ /* 0x000fe20000000900 */
[----:B------:R-:W-:Y:S02]  /*122f0*/  PRMT R145, R139, 0x5410, R138 ;  /* 0x000054108b917816 */ /* 0x000fe4000000008a */
[----:B------:R-:W-:Y:S02]  /*12300*/  @!P4 PRMT R139, R235, 0x5410, RZ ;  /* 0x00005410eb8bc816 */ /* 0x000fe400000000ff */
[----:B------:R-:W-:Y:S02]  /*12310*/  ISETP.GE.U32.AND P4, PT, R247, R144, PT ;  /* 0x00000090f700720c */ /* 0x000fe40003f86070 */
[----:B------:R-:W-:Y:S01]  /*12320*/  SHF.R.U32.HI R144, RZ, 0x10, R178 ;  /* 0x00000010ff907819 */ /* 0x000fe200000116b2 */
[----:B------:R3:W-:Y:S01]  /*12330*/  STG.E.U16 [R184.64+0x20], R139 ;  /* 0x0000208bb8007986 */ /* 0x0007e2000c101510 */
[----:B------:R-:W-:Y:S01]  /*12340*/  @!P6 PRMT R138, R233, 0x5410, RZ ;  /* 0x00005410e98ae816 */ /* 0x000fe200000000ff */
[----:B------:R-:W3:Y:S01]  /*12350*/  MUFU.EX2 R156, R180 ;  /* 0x000000b4009c7308 */ /* 0x000ee20000000800 */
[----:B------:R-:W-:Y:S02]  /*12360*/  LOP3.LUT R144, R144, 0xff, RZ, 0xc0, !PT ;  /* 0x000000ff90907812 */ /* 0x000fe400078ec0ff */
[----:B----4-:R-:W-:Y:S01]  /*12370*/  PRMT R136, R137, 0x7632, R136 ;  /* 0x0000763289887816 */ /* 0x010fe20000000088 */
[----:B------:R4:W-:Y:S01]  /*12380*/  STG.E.U16 [R184.64+0x22], R138 ;  /* 0x0000228ab8007986 */ /* 0x0009e2000c101510 */
[----:B------:R-:W-:Y:S02]  /*12390*/  ISETP.GE.U32.AND P6, PT, R247, R144, PT ;  /* 0x00000090f700720c */ /* 0x000fe40003fc6070 */
[----:B------:R-:W-:Y:S01]  /*123a0*/  PRMT R144, R137, 0x5410, R136 ;  /* 0x0000541089907816 */ /* 0x000fe20000000088 */
[----:B------:R-:W-:Y:S01]  /*123b0*/  @!P4 HADD2 R234, -R136.H0_H0, -RZ.H0_H0 ;  /* 0xa00000ff88eac230 */ /* 0x000fe20000000900 */
[----:B------:R-:W-:Y:S02]  /*123c0*/  @!P5 PRMT R137, R232, 0x5410, RZ ;  /* 0x00005410e889d816 */ /* 0x000fe400000000ff */
[----:B------:R-:W-:Y:S02]  /*123d0*/  ISETP.GE.U32.AND P5, PT, R247, R150, PT ;  /* 0x00000096f700720c */ /* 0x000fe40003fa6070 */
[----:B------:R-:W-:Y:S01]  /*123e0*/  LOP3.LUT R150, R191, UR34, RZ, 0x3c, !PT ;  /* 0x00000022bf967c12 */ /* 0x000fe2000f8e3cff */
[----:B------:R4:W-:Y:S01]  /*123f0*/  STG.E.U16 [R182.64+0x30], R137 ;  /* 0x00003089b6007986 */ /* 0x0009e2000c101510 */
[----:B-1----:R-:W-:Y:S01]  /*12400*/  F2FP.PACK_AB R3, R149, R148 ;  /* 0x000000949503723e */ /* 0x002fe200000000ff */
[----:B------:R-:W-:Y:S01]  /*12410*/  FADD.FTZ R148, R158, R143 ;  /* 0x0000008f9e947221 */ /* 0x000fe20000010000 */
[C---:B--2---:R-:W-:Y:S01]  /*12420*/  F2FP.PACK_AB R158, R141.reuse, R158 ;  /* 0x0000009e8d9e723e */ /* 0x044fe200000000ff */
[----:B------:R-:W-:Y:S01]  /*12430*/  IMAD.WIDE.U32 R150, R150, -0x326172a9, RZ ;  /* 0xcd9e8d5796967825 */ /* 0x000fe200078e00ff */
[----:B------:R-:W-:Y:S01]  /*12440*/  @!P4 PRMT R136, R234, 0x5410, RZ ;  /* 0x00005410ea88c816 */ /* 0x000fe200000000ff */
[----:B------:R1:W5:Y:S01]  /*12450*/  LDL.LU.64 R190, [R1+0x78] ;  /* 0x0000780001be7983 */ /* 0x0003620000300a00 */
[----:B------:R-:W-:Y:S01]  /*12460*/  PRMT R157, R158, 0x7632, R157 ;  /* 0x000076329e9d7816 */ /* 0x000fe2000000009d */
[----:B------:R-:W-:Y:S01]  /*12470*/  FADD.FTZ R140, R141, R148 ;  /* 0x000000948d8c7221 */ /* 0x000fe20000010000 */
[----:B------:R-:W-:Y:S01]  /*12480*/  LOP3.LUT R143, R151, UR32, R166, 0x96, !PT ;  /* 0x00000020978f7c12 */ /* 0x000fe2000f8e96a6 */
[----:B------:R-:W-:Y:S01]  /*12490*/  FADD.FTZ R149, R149, R152 ;  /* 0x0000009895957221 */ /* 0x000fe20000010000 */
[----:B------:R-:W-:Y:S01]  /*124a0*/  LOP3.LUT R141, R187, UR29, R150, 0x96, !PT ;  /* 0x0000001dbb8d7c12 */ /* 0x000fe2000f8e9696 */
[----:B---3--:R-:W-:Y:S01]  /*124b0*/  IMAD.MOV.U32 R139, RZ, RZ, R163 ;  /* 0x000000ffff8b7224 */ /* 0x008fe200078e00a3 */
[----:B------:R2:W-:Y:S01]  /*124c0*/  STG.E.U16 [R182.64+0x32], R136 ;  /* 0x00003288b6007986 */ /* 0x0005e2000c101510 */
[----:B------:R-:W-:Y:S01]  /*124d0*/  IMAD.WIDE.U32 R152, R143, -0x2daee0ad, RZ ;  /* 0xd2511f538f987825 */ /* 0x000fe200078e00ff */
[----:B------:R-:W-:Y:S03]  /*124e0*/  SHF.R.U32.HI R147, RZ, 0x10, R178 ;  /* 0x00000010ff937819 */ /* 0x000fe600000116b2 */
[----:B------:R-:W-:Y:S01]  /*124f0*/  IMAD.WIDE.U32 R150, R141, -0x2daee0ad, RZ ;  /* 0xd2511f538d967825 */ /* 0x000fe200078e00ff */
[----:B------:R-:W-:Y:S02]  /*12500*/  LOP3.LUT R143, R153, UR27, R154, 0x96, !PT ;  /* 0x0000001b998f7c12 */ /* 0x000fe4000f8e969a */
[----:B------:R-:W-:Y:S01]  /*12510*/  LOP3.LUT R147, R147, 0xff, RZ, 0xc0, !PT ;  /* 0x000000ff93937812 */ /* 0x000fe200078ec0ff */
[----:B----4-:R-:W-:Y:S01]  /*12520*/  IMAD.MOV.U32 R138, RZ, RZ, R162 ;  /* 0x000000ffff8a7224 */ /* 0x010fe200078e00a2 */
[----:B------:R-:W-:Y:S01]  /*12530*/  LOP3.LUT R141, R151, UR30, R152, 0x96, !PT ;  /* 0x0000001e978d7c12 */ /* 0x000fe2000f8e9698 */
[----:B------:R-:W-:Y:S01]  /*12540*/  IMAD.WIDE.U32 R162, R143, -0x326172a9, RZ ;  /* 0xcd9e8d578fa27825 */ /* 0x000fe200078e00ff */
[----:B------:R-:W-:Y:S03]  /*12550*/  PRMT R137, R142, 0x7632, R137 ;  /* 0x000076328e897816 */ /* 0x000fe60000000089 */
[----:B------:R-:W-:Y:S01]  /*12560*/  IMAD.WIDE.U32 R152, R141, -0x326172a9, RZ ;  /* 0xcd9e8d578d987825 */ /* 0x000fe200078e00ff */
[----:B------:R-:W-:Y:S03]  /*12570*/  LOP3.LUT R186, R163, UR4, R186, 0x96, !PT ;  /* 0x00000004a3ba7c12 */ /* 0x000fe6000f8e96ba */
[----:B------:R-:W-:Y:S01]  /*12580*/  FADD.FTZ R140, R159, R140 ;  /* 0x0000008c9f8c7221 */ /* 0x000fe20000010000 */
[----:B------:R-:W-:Y:S01]  /*12590*/  LOP3.LUT R162, R153, UR33, R162, 0x96, !PT ;  /* 0x0000002199a27c12 */ /* 0x000fe2000f8e96a2 */
[----:B------:R-:W-:Y:S01]  /*125a0*/  IMAD.WIDE.U32 R186, R186, -0x2daee0ad, RZ ;  /* 0xd2511f53baba7825 */ /* 0x000fe200078e00ff */
[----:B------:R-:W-:Y:S01]  /*125b0*/  @!P5 HADD2 R231, -R137.H0_H0, -RZ.H0_H0 ;  /* 0xa00000ff89e7d230 */ /* 0x000fe20000000900 */
[----:B------:R-:W-:Y:S02]  /*125c0*/  F2FP.PACK_AB R159, R155, R159 ;  /* 0x0000009f9b9f723e */ /* 0x000fe400000000ff */
[----:B------:R-:W-:Y:S01]  /*125d0*/  IMAD.WIDE.U32 R162, R162, -0x2daee0ad, RZ ;  /* 0xd2511f53a2a27825 */ /* 0x000fe200078e00ff */
[----:B------:R-:W-:Y:S02]  /*125e0*/  LOP3.LUT R150, R187, UR31, R150, 0x96, !PT ;  /* 0x0000001fbb967c12 */ /* 0x000fe4000f8e9696 */
[----:B------:R-:W-:Y:S01]  /*125f0*/  PRMT R153, R158, 0x5410, R157 ;  /* 0x000054109e997816 */ /* 0x000fe2000000009d */
[----:B------:R-:W-:Y:S01]  /*12600*/  IMAD.MOV.U32 R187, RZ, RZ, R139 ;  /* 0x000000ffffbb7224 */ /* 0x000fe200078e008b */
[----:B------:R-:W-:Y:S01]  /*12610*/  LOP3.LUT R166, R163, UR5, R186, 0x96, !PT ;  /* 0x00000005a3a67c12 */ /* 0x000fe2000f8e96ba */
[----:B------:R-:W-:Y:S01]  /*12620*/  IMAD.MOV.U32 R186, RZ, RZ, R138 ;  /* 0x000000ffffba7224 */ /* 0x000fe200078e008a */
[----:B------:R-:W-:Y:S01]  /*12630*/  PRMT R163, R247, 0x7054, R247 ;  /* 0x00007054f7a37816 */ /* 0x000fe200000000f7 */
[----:B------:R-:W-:Y:S01]  /*12640*/  FADD.FTZ R138, R156, R149 ;  /* 0x000000959c8a7221 */ /* 0x000fe20000010000 */
[----:B------:R-:W-:Y:S01]  /*12650*/  LOP3.LUT R149, R178, 0xff, RZ, 0xc0, !PT ;  /* 0x000000ffb2957812 */ /* 0x000fe200078ec0ff */
[----:B------:R-:W-:Y:S01]  /*12660*/  IMAD.WIDE.U32 R150, R150, -0x326172a9, RZ ;  /* 0xcd9e8d5796967825 */ /* 0x000fe200078e00ff */
[----:B------:R-:W-:Y:S03]  /*12670*/  F2FP.PACK_AB R156, R181, R156 ;  /* 0x0000009cb59c723e */ /* 0x000fe600000000ff */
[----:B------:R-:W-:Y:S01]  /*12680*/  IMAD.WIDE.U32 R166, R166, -0x326172a9, RZ ;  /* 0xcd9e8d57a6a67825 */ /* 0x000fe200078e00ff */
[----:B------:R-:W-:Y:S02]  /*12690*/  LOP3.LUT R161, R151, UR28, R152, 0x96, !PT ;  /* 0x0000001c97a17c12 */ /* 0x000fe4000f8e9698 */
[----:B------:R-:W-:Y:S01]  /*126a0*/  LOP3.LUT R151, R176, 0xff, RZ, 0xc0, !PT ;  /* 0x000000ffb0977812 */ /* 0x000fe200078ec0ff */
[--C-:B------:R-:W-:Y:S01]  /*126b0*/  FADD.FTZ R139, R181, R138.reuse ;  /* 0x0000008ab58b7221 */ /* 0x100fe20000010000 */
[----:B------:R-:W-:Y:S01]  /*126c0*/  PRMT R138, R142, 0x7610, R138 ;  /* 0x000076108e8a7816 */ /* 0x000fe2000000008a */
[----:B------:R-:W-:Y:S01]  /*126d0*/  FADD.FTZ R155, R155, R140 ;  /* 0x0000008c9b9b7221 */ /* 0x000fe20000010000 */
[----:B------:R-:W-:Y:S01]  /*126e0*/  LOP3.LUT R141, R167, UR14, R150, 0x96, !PT ;  /* 0x0000000ea78d7c12 */ /* 0x000fe2000f8e9696 */
[----:B------:R-:W3:Y:S02]  /*126f0*/  MUFU.EX2 R140, R175 ;  /* 0x000000af008c7308 */ /* 0x000ee40000000800 */
[----:B------:R-:W-:Y:S01]  /*12700*/  @!P6 HADD2 R236, -R138.H0_H0, -RZ.H0_H0 ;  /* 0xa00000ff8aece230 */ /* 0x000fe20000000900 */
[C---:B------:R-:W-:Y:S01]  /*12710*/  LOP3.LUT R148, R141.reuse, 0xff, RZ, 0xc0, !PT ;  /* 0x000000ff8d947812 */ /* 0x040fe200078ec0ff */
[----:B------:R-:W-:Y:S01]  /*12720*/  FADD.FTZ R164, R172, R155 ;  /* 0x0000009baca47221 */ /* 0x000fe20000010000 */
[----:B------:R-:W-:Y:S02]  /*12730*/  LOP3.LUT R143, R141, 0xffff, RZ, 0xc0, !PT ;  /* 0x0000ffff8d8f7812 */ /* 0x000fe400078ec0ff */
[----:B------:R-:W-:Y:S02]  /*12740*/  ISETP.GE.U32.AND P4, PT, R247, R148, PT ;  /* 0x00000094f700720c */ /* 0x000fe40003f86070 */
[----:B------:R-:W-:Y:S01]  /*12750*/  PRMT R148, R138, 0x5410, R137 ;  /* 0x000054108a947816 */ /* 0x000fe20000000089 */
[----:B------:R-:W4:Y:S01]  /*12760*/  MUFU.EX2 R181, R165 ;  /* 0x000000a500b57308 */ /* 0x000f220000000800 */
[----:B------:R-:W-:Y:S02]  /*12770*/  @!P6 PRMT R138, R236, 0x5410, RZ ;  /* 0x00005410ec8ae816 */ /* 0x000fe400000000ff */
[----:B------:R-:W-:Y:S02]  /*12780*/  SHF.R.U32.HI R143, RZ, 0x8, R143 ;  /* 0x00000008ff8f7819 */ /* 0x000fe4000001168f */
[----:B------:R-:W-:Y:S01]  /*12790*/  @!P5 PRMT R137, R231, 0x5410, RZ ;  /* 0x00005410e789d816 */ /* 0x000fe200000000ff */
[----:B------:R1:W-:Y:S01]  /*127a0*/  STG.E.U16 [R184.64+0x30], R138 ;  /* 0x0000308ab8007986 */ /* 0x0003e2000c101510 */
[----:B--2---:R-:W-:Y:S02]  /*127b0*/  LOP3.LUT R136, R143, 0xffff, RZ, 0xc0, !PT ;  /* 0x0000ffff8f887812 */ /* 0x004fe400078ec0ff */
[----:B------:R-:W-:Y:S01]  /*127c0*/  SHF.R.U32.HI R142, RZ, 0x10, R141 ;  /* 0x00000010ff8e7819 */ /* 0x000fe2000001168d */
[----:B------:R-:W2:Y:S01]  /*127d0*/  MUFU.EX2 R143, R173 ;  /* 0x000000ad008f7308 */ /* 0x000ea20000000800 */
[----:B------:R-:W-:Y:S01]  /*127e0*/  ISETP.GE.U32.AND P6, PT, R247, R136, PT ;  /* 0x00000088f700720c */ /* 0x000fe20003fc6070 */
[----:B------:R-:W-:Y:S01]  /*127f0*/  STG.E.U16 [R184.64+0x32], R137 ;  /* 0x00003289b8007986 */ /* 0x000fe2000c101510 */
[C---:B------:R-:W-:Y:S01]  /*12800*/  PRMT R136, R3.reuse, 0x7632, R136 ;  /* 0x0000763203887816 */ /* 0x040fe20000000088 */
[----:B------:R-:W-:Y:S01]  /*12810*/  @!P4 HADD2 R230, -R3.H0_H0, -RZ.H0_H0 ;  /* 0xa00000ff03e6c230 */ /* 0x000fe20000000900 */
[----:B------:R-:W-:Y:S01]  /*12820*/  LOP3.LUT R142, R142, 0xff, RZ, 0xc0, !PT ;  /* 0x000000ff8e8e7812 */ /* 0x000fe200078ec0ff */
[----:B---3--:R-:W-:Y:S01]  /*12830*/  FADD.FTZ R160, R140, R139 ;  /* 0x0000008b8ca07221 */ /* 0x008fe20000010000 */
[----:B------:R-:W-:Y:S01]  /*12840*/  PRMT R154, R3, 0x5410, R136 ;  /* 0x00005410039a7816 */ /* 0x000fe20000000088 */
[----:B------:R-:W-:Y:S01]  /*12850*/  IMAD.MOV.U32 R139, RZ, RZ, R189 ;  /* 0x000000ffff8b7224 */ /* 0x000fe200078e00bd */
[C---:B------:R-:W-:Y:S02]  /*12860*/  ISETP.GE.U32.AND P5, PT, R247.reuse, R142, PT ;  /* 0x0000008ef700720c */ /* 0x040fe40003fa6070 */
[----:B------:R-:W-:Y:S01]  /*12870*/  SHF.R.U32.HI R142, RZ, 0x18, R141 ;  /* 0x00000018ff8e7819 */ /* 0x000fe2000001168d */
[----:B------:R-:W-:Y:S01]  /*12880*/  IMAD.MOV.U32 R141, RZ, RZ, R139 ;  /* 0x000000ffff8d7224 */ /* 0x000fe200078e008b */
[----:B------:R-:W-:Y:S01]  /*12890*/  @!P4 PRMT R3, R230, 0x5410, RZ ;  /* 0x00005410e603c816 */ /* 0x000fe200000000ff */
[----:B------:R-:W-:Y:S01]  /*128a0*/  @!P6 HADD2 R229, -R136.H0_H0, -RZ.H0_H0 ;  /* 0xa00000ff88e5e230 */ /* 0x000fe20000000900 */
[----:B------:R-:W-:Y:S02]  /*128b0*/  ISETP.GE.U32.AND P4, PT, R247, R142, PT ;  /* 0x0000008ef700720c */ /* 0x000fe40003f86070 */
[----:B------:R-:W-:Y:S01]  /*128c0*/  SHF.R.U32.HI R141, RZ, 0x18, R176 ;  /* 0x00000018ff8d7819 */ /* 0x000fe200000116b0 */
[----:B------:R3:W-:Y:S01]  /*128d0*/  STG.E.U16 [R182.64+0x40], R3 ;  /* 0x00004003b6007986 */ /* 0x0007e2000c101510 */
[----:B------:R-:W-:Y:S02]  /*128e0*/  @!P6 PRMT R136, R229, 0x5410, RZ ;  /* 0x00005410e588e816 */ /* 0x000fe400000000ff */
[----:B----4-:R-:W-:Y:S01]  /*128f0*/  F2FP.PACK_AB R180, R181, R170 ;  /* 0x000000aab5b4723e */ /* 0x010fe200000000ff */
[----:B------:R-:W-:Y:S01]  /*12900*/  @!P5 HADD2 R228, -R158.H0_H0, -RZ.H0_H0 ;  /* 0xa00000ff9ee4d230 */ /* 0x000fe20000000900 */
[C---:B-1----:R-:W-:Y:S01]  /*12910*/  LOP3.LUT R138, R166.reuse, 0xff, RZ, 0xc0, !PT ;  /* 0x000000ffa68a7812 */ /* 0x042fe200078ec0ff */
[----:B------:R-:W-:Y:S01]  /*12920*/  STG.E.U16 [R182.64+0x42], R136 ;  /* 0x00004288b6007986 */ /* 0x000fe2000c101510 */
[C---:B--2---:R-:W-:Y:S01]  /*12930*/  F2FP.PACK_AB R173, R143.reuse, R140 ;  /* 0x0000008c8fad723e */ /* 0x044fe200000000ff */
[----:B------:R-:W-:Y:S01]  /*12940*/  FADD.FTZ R160, R143, R160 ;  /* 0x000000a08fa07221 */ /* 0x000fe20000010000 */
[----:B------:R-:W-:Y:S01]  /*12950*/  ISETP.GE.U32.AND P0, PT, R247, R138, PT ;  /* 0x0000008af700720c */ /* 0x000fe20003f06070 */
[----:B------:R-:W-:Y:S01]  /*12960*/  @!P4 HADD2 R227, -R157.H0_H0, -RZ.H0_H0 ;  /* 0xa00000ff9de3c230 */ /* 0x000fe20000000900 */
[----:B------:R-:W-:Y:S02]  /*12970*/  LOP3.LUT R138, R166, 0xffff, RZ, 0xc0, !PT ;  /* 0x0000ffffa68a7812 */ /* 0x000fe400078ec0ff */
[----:B------:R-:W-:Y:S02]  /*12980*/  @!P5 PRMT R158, R228, 0x5410, RZ ;  /* 0x00005410e49ed816 */ /* 0x000fe400000000ff */
[----:B------:R-:W-:Y:S02]  /*12990*/  SHF.R.U32.HI R138, RZ, 0x8, R138 ;  /* 0x00000008ff8a7819 */ /* 0x000fe4000001168a */
[----:B------:R-:W-:Y:S01]  /*129a0*/  @!P4 PRMT R157, R227, 0x5410, RZ ;  /* 0x00005410e39dc816 */ /* 0x000fe200000000ff */
[----:B------:R1:W-:Y:S01]  /*129b0*/  STG.E.U16 [R184.64+0x40], R158 ;  /* 0x0000409eb8007986 */ /* 0x0003e2000c101510 */
[----:B------:R-:W-:Y:S02]  /*129c0*/  LOP3.LUT R138, R138, 0xffff, RZ, 0xc0, !PT ;  /* 0x0000ffff8a8a7812 */ /* 0x000fe400078ec0ff */
[----:B------:R-:W-:Y:S01]  /*129d0*/  PRMT R177, R180, 0x7632, R177 ;  /* 0x00007632b4b17816 */ /* 0x000fe200000000b1 */
[----:B------:R-:W-:Y:S01]  /*129e0*/  STG.E.U16 [R184.64+0x42], R157 ;  /* 0x0000429db8007986 */ /* 0x000fe2000c101510 */
[----:B------:R-:W-:Y:S01]  /*129f0*/  ISETP.GE.U32.AND P6, PT, R247, R138, PT ;  /* 0x0000008af700720c */ /* 0x000fe20003fc6070 */
[----:B------:R-:W-:Y:S01]  /*12a00*/  IMAD.MOV.U32 R138, RZ, RZ, R188 ;  /* 0x000000ffff8a7224 */ /* 0x000fe200078e00bc */
[----:B------:R-:W-:Y:S01]  /*12a10*/  @!P0 HADD2 R226, -R156.H0_H0, -RZ.H0_H0 ;  /* 0xa00000ff9ce28230 */ /* 0x000fe20000000900 */
[----:B------:R2:W5:Y:S01]  /*12a20*/  LDL.LU.64 R188, [R1+0x70] ;  /* 0x0000700001bc7983 */ /* 0x0005620000300a00 */
[C---:B---3--:R-:W-:Y:S01]  /*12a30*/  PRMT R3, R156.reuse, 0x7632, R3 ;  /* 0x000076329c037816 */ /* 0x048fe20000000003 */
[----:B------:R-:W-:Y:S01]  /*12a40*/  IMAD.MOV.U32 R140, RZ, RZ, R138 ;  /* 0x000000ffff8c7224 */ /* 0x000fe200078e008a */
[----:B------:R-:W-:Y:S02]  /*12a50*/  SHF.R.U32.HI R138, RZ, 0x10, R166 ;  /* 0x00000010ff8a7819 */ /* 0x000fe400000116a6 */
[----:B------:R-:W-:Y:S02]  /*12a60*/  PRMT R152, R156, 0x5410, R3 ;  /* 0x000054109c987816 */ /* 0x000fe40000000003 */
[----:B------:R-:W-:Y:S02]  /*12a70*/  LOP3.LUT R139, R187, UR14, R140, 0x96, !PT ;  /* 0x0000000ebb8b7c12 */ /* 0x000fe4000f8e968c */
[----:B------:R-:W-:Y:S01]  /*12a80*/  LOP3.LUT R138, R138, 0xff, RZ, 0xc0, !PT ;  /* 0x000000ff8a8a7812 */ /* 0x000fe200078ec0ff */
[----:B------:R-:W-:Y:S01]  /*12a90*/  @!P6 HADD2 R219, -R3.H0_H0, -RZ.H0_H0 ;  /* 0xa00000ff03dbe230 */ /* 0x000fe20000000900 */
[----:B------:R-:W-:Y:S02]  /*12aa0*/  LOP3.LUT R137, R139, 0xffff, RZ, 0xc0, !PT ;  /* 0x0000ffff8b897812 */ /* 0x000fe400078ec0ff */
[C---:B------:R-:W-:Y:S02]  /*12ab0*/  ISETP.GE.U32.AND P5, PT, R247.reuse, R138, PT ;  /* 0x0000008af700720c */ /* 0x040fe40003fa6070 */
[----:B------:R-:W-:Y:S02]  /*12ac0*/  SHF.R.U32.HI R138, RZ, 0x18, R166 ;  /* 0x00000018ff8a7819 */ /* 0x000fe400000116a6 */
[----:B------:R-:W-:Y:S02]  /*12ad0*/  SHF.R.U32.HI R137, RZ, 0x8, R137 ;  /* 0x00000008ff897819 */ /* 0x000fe40000011689 */
[----:B------:R-:W-:Y:S01]  /*12ae0*/  ISETP.GE.U32.AND P4, PT, R247, R138, PT ;  /* 0x0000008af700720c */ /* 0x000fe20003f86070 */
[----:B-1----:R-:W-:Y:S01]  /*12af0*/  FADD.FTZ R158, R169, R160 ;  /* 0x000000a0a99e7221 */ /* 0x002fe20000010000 */
[----:B------:R-:W-:Y:S02]  /*12b00*/  LOP3.LUT R138, R139, 0xff, RZ, 0xc0, !PT ;  /* 0x000000ff8b8a7812 */ /* 0x000fe400078ec0ff */
[--C-:B------:R-:W-:Y:S02]  /*12b10*/  SHF.R.U32.HI R140, RZ, 0x18, R186.reuse ;  /* 0x00000018ff8c7819 */ /* 0x100fe400000116ba */
[----:B------:R-:W-:Y:S01]  /*12b20*/  PRMT R137, R138, 0x5410, R137 ;  /* 0x000054108a897816 */ /* 0x000fe20000000089 */
[----:B------:R-:W-:Y:S01]  /*12b30*/  @!P5 HADD2 R221, -R159.H0_H0, -RZ.H0_H0 ;  /* 0xa00000ff9fddd230 */ /* 0x000fe20000000900 */
[--C-:B------:R-:W-:Y:S02]  /*12b40*/  SHF.R.U32.HI R138, RZ, 0x10, R139.reuse ;  /* 0x00000010ff8a7819 */ /* 0x100fe4000001168b */
[----:B------:R-:W-:Y:S01]  /*12b50*/  SHF.R.U32.HI R139, RZ, 0x18, R139 ;  /* 0x00000018ff8b7819 */ /* 0x000fe2000001168b */
[--C-:B------:R-:W-:Y:S01]  /*12b60*/  HSET2.LE.AND R137, R137, R163.reuse, PT ;  /* 0x000000a389897233 */ /* 0x100fe20003803000 */
[----:B------:R-:W-:Y:S02]  /*12b70*/  LOP3.LUT R138, R138, 0xff, RZ, 0xc0, !PT ;  /* 0x000000ff8a8a7812 */ /* 0x000fe400078ec0ff */
[----:B------:R-:W-:Y:S02]  /*12b80*/  @!P6 PRMT R3, R219, 0x5410, RZ ;  /* 0x00005410db03e816 */ /* 0x000fe400000000ff */
[----:B------:R-:W-:Y:S02]  /*12b90*/  PRMT R136, R138, 0x5410, R139 ;  /* 0x000054108a887816 */ /* 0x000fe4000000008b */
[C---:B------:R-:W-:Y:S01]  /*12ba0*/  LOP3.LUT R139, R186.reuse, 0xffff, RZ, 0xc0, !PT ;  /* 0x0000ffffba8b7812 */ /* 0x040fe200078ec0ff */
[----:B------:R-:W-:Y:S01]  /*12bb0*/  STG.E.U16 [R182.64+0x52], R3 ;  /* 0x00005203b6007986 */ /* 0x000fe2000c101510 */
[----:B------:R-:W-:Y:S01]  /*12bc0*/  LOP3.LUT R138, R186, 0xff, RZ, 0xc0, !PT ;  /* 0x000000ffba8a7812 */ /* 0x000fe200078ec0ff */
[--C-:B------:R-:W-:Y:S01]  /*12bd0*/  HSET2.LE.AND R136, R136, R163.reuse, PT ;  /* 0x000000a388887233 */ /* 0x100fe20003803000 */
[----:B------:R-:W-:Y:S02]  /*12be0*/  SHF.R.U32.HI R139, RZ, 0x8, R139 ;  /* 0x00000008ff8b7819 */ /* 0x000fe4000001168b */
[----:B------:R-:W-:Y:S02]  /*12bf0*/  LOP3.LUT R132, R137, R132, RZ, 0xc0, !PT ;  /* 0x0000008489847212 */ /* 0x000fe400078ec0ff */
[----:B------:R-:W-:Y:S02]  /*12c00*/  PRMT R138, R138, 0x5410, R139 ;  /* 0x000054108a8a7816 */ /* 0x000fe4000000008b */
[----:B------:R-:W-:Y:S01]  /*12c10*/  SHF.R.U32.HI R139, RZ, 0x10, R186 ;  /* 0x00000010ff8b7819 */ /* 0x000fe200000116ba */
[----:B------:R-:W-:Y:S01]  /*12c20*/  IMAD.WIDE.U32 R186, R161, -0x2daee0ad, RZ ;  /* 0xd2511f53a1ba7825 */ /* 0x000fe200078e00ff */
[----:B------:R-:W-:Y:S01]  /*12c30*/  LOP3.LUT R133, R136, R133, RZ, 0xc0, !PT ;  /* 0x0000008588857212 */ /* 0x000fe200078ec0ff */
[--C-:B------:R-:W-:Y:S01]  /*12c40*/  HSET2.LE.AND R137, R138, R163.reuse, PT ;  /* 0x000000a38a897233 */ /* 0x100fe20003803000 */
[----:B------:R-:W-:Y:S02]  /*12c50*/  LOP3.LUT R139, R139, 0xff, RZ, 0xc0, !PT ;  /* 0x000000ff8b8b7812 */ /* 0x000fe400078ec0ff */
[----:B------:R-:W-:Y:S02]  /*12c60*/  @!P0 PRMT R156, R226, 0x5410, RZ ;  /* 0x00005410e29c8816 */ /* 0x000fe400000000ff */
[----:B------:R-:W-:Y:S02]  /*12c70*/  PRMT R140, R139, 0x5410, R140 ;  /* 0x000054108b8c7816 */ /* 0x000fe4000000008c */
[----:B------:R-:W-:Y:S01]  /*12c80*/  LOP3.LUT R134, R137, R134, RZ, 0xc0, !PT ;  /* 0x0000008689867212 */ /* 0x000fe200078ec0ff */
[----:B------:R-:W-:Y:S01]  /*12c90*/  STG.E.U16 [R182.64+0x50], R156 ;  /* 0x0000509cb6007986 */ /* 0x000fe2000c101510 */
[----:B------:R-:W-:Y:S01]  /*12ca0*/  ISETP.NE.AND P0, PT, R174, RZ, PT ;  /* 0x000000ffae00720c */ /* 0x000fe20003f05270 */
[--C-:B------:R-:W-:Y:S01]  /*12cb0*/  HSET2.LE.AND R140, R140, R163.reuse, PT ;  /* 0x000000a38c8c7233 */ /* 0x100fe20003803000 */
[----:B------:R-:W-:Y:S01]  /*12cc0*/  PRMT R174, R173, 0x7632, R174 ;  /* 0x00007632adae7816 */ /* 0x000fe200000000ae */
[----:B------:R-:W1:Y:S03]  /*12cd0*/  LDSM.16.MT88.4 R136, [R208+0x10000] ;  /* 0x01000000d088783b */ /* 0x000e660000004200 */
[----:B------:R-:W-:Y:S02]  /*12ce0*/  LOP3.LUT R135, R140, R135, RZ, 0xc0, !PT ;  /* 0x000000878c877212 */ /* 0x000fe400078ec0ff */
[----:B------:R-:W-:Y:S02]  /*12cf0*/  LOP3.LUT R140, R178, 0xffff, RZ, 0xc0, !PT ;  /* 0x0000ffffb28c7812 */ /* 0x000fe400078ec0ff */
[----:B------:R-:W3:Y:S01]  /*12d00*/  MUFU.EX2 R179, R168 ;  /* 0x000000a800b37308 */ /* 0x000ee20000000800 */
[----:B------:R-:W-:Y:S02]  /*12d10*/  SHF.R.U32.HI R178, RZ, 0x18, R178 ;  /* 0x00000018ffb27819 */ /* 0x000fe400000116b2 */
[----:B------:R-:W-:Y:S02]  /*12d20*/  SHF.R.U32.HI R140, RZ, 0x8, R140 ;  /* 0x00000008ff8c7819 */ /* 0x000fe4000001168c */
[----:B------:R-:W-:Y:S02]  /*12d30*/  PRMT R178, R147, 0x5410, R178 ;  /* 0x0000541093b27816 */ /* 0x000fe400000000b2 */
[----:B------:R-:W-:Y:S02]  /*12d40*/  PRMT R149, R149, 0x5410, R140 ;  /* 0x0000541095957816 */ /* 0x000fe4000000008c */
[----:B------:R-:W-:Y:S04]  /*12d50*/  LOP3.LUT R140, R176, 0xffff, RZ, 0xc0, !PT ;  /* 0x0000ffffb08c7812 */ /* 0x000fe800078ec0ff */
[----:B------:R-:W-:Y:S04]  /*12d60*/  SHF.R.U32.HI R142, RZ, 0x8, R140 ;  /* 0x00000008ff8e7819 */ /* 0x000fe8000001168c */
[----:B------:R-:W-:Y:S01]  /*12d70*/  PRMT R151, R151, 0x5410, R142 ;  /* 0x0000541097977816 */ /* 0x000fe2000000008e */
        /* <DEDUP_REMOVED lines=45> */
[C---:B-1----:R-:W-:Y:S07]  /*13050*/  HMMA.16816.F32 R124, R132.reuse, R136, R124 ;  /* 0x00000088847c723c */ /* 0x042fee000000187c */
[----:B------:R-:W-:Y:S01]  /*13060*/  SHF.R.U32.HI R136, RZ, 0x10, R176 ;  /* 0x00000010ff887819 */ /* 0x000fe200000116b0 */
[----:B------:R-:W-:Y:S01]  /*13070*/  HMMA.16816.F32 R128, R132, R138, R128 ;  /* 0x0000008a8480723c */ /* 0x000fe20000001880 */
[----:B------:R-:W-:Y:S03]  /*13080*/  F2FP.PACK_AB R176, R171, R172 ;  /* 0x000000acabb0723e */ /* 0x000fe600000000ff */
[----:B------:R-:W-:Y:S02]  /*13090*/  LOP3.LUT R140, R136, 0xff, RZ, 0xc0, !PT ;  /* 0x000000ff888c7812 */ /* 0x000fe400078ec0ff */
[----:B------:R-:W1:Y:S01]  /*130a0*/  LDSM.16.MT88.4 R136, [R208+0x10800] ;  /* 0x01080000d088783b */ /* 0x000e620000004200 */
[--C-:B------:R-:W-:Y:S01]  /*130b0*/  HSET2.LE.AND R133, R151, R163.reuse, PT ;  /* 0x000000a397857233 */ /* 0x100fe20003803000 */
[----:B------:R-:W-:Y:S01]  /*130c0*/  PRMT R134, R140, 0x5410, R141 ;  /* 0x000054108c867816 */ /* 0x000fe2000000008d */
[--C-:B------:R-:W-:Y:S03]  /*130d0*/  HSET2.LE.AND R135, R149, R163.reuse, PT ;  /* 0x000000a395877233 */ /* 0x100fe60003803000 */
[----:B------:R-:W-:Y:S01]  /*130e0*/  LOP3.LUT R132, R133, R146, RZ, 0xc0, !PT ;  /* 0x0000009285847212 */ /* 0x000fe200078ec0ff */
[--C-:B------:R-:W-:Y:S01]  /*130f0*/  HSET2.LE.AND R134, R134, R163.reuse, PT ;  /* 0x000000a386867233 */ /* 0x100fe20003803000 */
[----:B------:R-:W4:Y:S01]  /*13100*/  LDSM.16.MT88.4 R140, [R206+0x10800] ;  /* 0x01080000ce8c783b */ /* 0x000f220000004200 */
[----:B------:R-:W-:Y:S02]  /*13110*/  PRMT R172, R159, 0x7632, R172 ;  /* 0x000076329fac7816 */ /* 0x000fe400000000ac */
[----:B------:R-:W-:Y:S02]  /*13120*/  PRMT R3, R176, 0x7632, R3 ;  /* 0x00007632b0037816 */ /* 0x000fe40000000003 */
[----:B------:R-:W-:Y:S01]  /*13130*/  LOP3.LUT R133, R134, R145, RZ, 0xc0, !PT ;  /* 0x0000009186857212 */ /* 0x000fe200078ec0ff */
[----:B------:R-:W-:Y:S01]  /*13140*/  @!P4 HADD2 R224, -R172.H0_H0, -RZ.H0_H0 ;  /* 0xa00000fface0c230 */ /* 0x000fe20000000900 */
[----:B------:R-:W-:Y:S01]  /*13150*/  LOP3.LUT R134, R135, R144, RZ, 0xc0, !PT ;  /* 0x0000009087867212 */ /* 0x000fe200078ec0ff */
[----:B------:R-:W-:Y:S01]  /*13160*/  HSET2.LE.AND R135, R178, R163, PT ;  /* 0x000000a3b2877233 */ /* 0x000fe20003803000 */
[----:B------:R-:W2:Y:S01]  /*13170*/  LDSM.16.MT88.4 R144, [R205+0x10800] ;  /* 0x01080000cd90783b */ /* 0x000ea20000004200 */
[----:B---3--:R-:W-:Y:S03]  /*13180*/  F2FP.PACK_AB R178, R179, R169 ;  /* 0x000000a9b3b2723e */ /* 0x008fe600000000ff */
[----:B------:R-:W-:Y:S02]  /*13190*/  LOP3.LUT R135, R135, R148, RZ, 0xc0, !PT ;  /* 0x0000009487877212 */ /* 0x000fe400078ec0ff */
[----:B------:R-:W-:Y:S05]  /*131a0*/  PRMT R175, R178, 0x7632, R175 ;  /* 0x00007632b2af7816 */ /* 0x000fea00000000af */
[C---:B-1----:R-:W-:Y:S08]  /*131b0*/  HMMA.16816.F32 R4, R132.reuse, R136, R4 ;  /* 0x000000888404723c */ /* 0x042ff00000001804 */
[C---:B------:R-:W-:Y:S01]  /*131c0*/  HMMA.16816.F32 R8, R132.reuse, R138, R8 ;  /* 0x0000008a8408723c */ /* 0x040fe20000001808 */
[----:B------:R-:W1:Y:S07]  /*131d0*/  LDSM.16.MT88.4 R136, [R204+0x10800] ;  /* 0x01080000cc88783b */ /* 0x000e6e0000004200 */
[C---:B----4-:R-:W-:Y:S08]  /*131e0*/  HMMA.16816.F32 R12, R132.reuse, R140, R12 ;  /* 0x0000008c840c723c */ /* 0x050ff0000000180c */
        /* <DEDUP_REMOVED lines=35> */
[C---:B---3--:R-:W-:Y:S07]  /*13420*/  HMMA.16816.F32 R108, R132.reuse, R140, R108 ;  /* 0x0000008c846c723c */ /* 0x048fee000000186c */
[----:B------:R-:W-:Y:S01]  /*13430*/  LOP3.LUT R141, R167, UR14, R150, 0x96, !PT ;  /* 0x0000000ea78d7c12 */ /* 0x000fe2000f8e9696 */
[C---:B------:R-:W-:Y:S01]  /*13440*/  HMMA.16816.F32 R112, R132.reuse, R142, R112 ;  /* 0x0000008e8470723c */ /* 0x040fe20000001870 */
[----:B------:R-:W3:Y:S03]  /*13450*/  LDSM.16.MT88.4 R148, [R208+0x11000] ;  /* 0x01100000d094783b */ /* 0x000ee60000004200 */
[C---:B------:R-:W-:Y:S02]  /*13460*/  LOP3.LUT R140, R166.reuse, 0xffff, RZ, 0xc0, !PT ;  /* 0x0000ffffa68c7812 */ /* 0x040fe400078ec0ff */
[----:B------:R-:W-:Y:S02]  /*13470*/  SHF.R.U32.HI R167, RZ, 0x18, R186 ;  /* 0x00000018ffa77819 */ /* 0x000fe400000116ba */
[C---:B--2---:R-:W-:Y:S01]  /*13480*/  HMMA.16816.F32 R116, R132.reuse, R144, R116 ;  /* 0x000000908474723c */ /* 0x044fe20000001874 */
[--C-:B------:R-:W-:Y:S03]  /*13490*/  SHF.R.U32.HI R142, RZ, 0x10, R166.reuse ;  /* 0x00000010ff8e7819 */ /* 0x100fe600000116a6 */
[----:B------:R-:W-:Y:S02]  /*134a0*/  LOP3.LUT R143, R166, 0xff, RZ, 0xc0, !PT ;  /* 0x000000ffa68f7812 */ /* 0x000fe400078ec0ff */
[----:B------:R-:W-:Y:S02]  /*134b0*/  SHF.R.U32.HI R166, RZ, 0x18, R166 ;  /* 0x00000018ffa67819 */ /* 0x000fe400000116a6 */
[C---:B------:R-:W-:Y:S01]  /*134c0*/  HMMA.16816.F32 R120, R132.reuse, R146, R120 ;  /* 0x000000928478723c */ /* 0x040fe20000001878 */
[C---:B------:R-:W-:Y:S03]  /*134d0*/  LOP3.LUT R144, R141.reuse, 0xffff, RZ, 0xc0, !PT ;  /* 0x0000ffff8d907812 */ /* 0x040fe600078ec0ff */
[----:B------:R-:W-:Y:S02]  /*134e0*/  LOP3.LUT R145, R142, 0xff, RZ, 0xc0, !PT ;  /* 0x000000ff8e917812 */ /* 0x000fe400078ec0ff */
[----:B------:R-:W-:Y:S02]  /*134f0*/  SHF.R.U32.HI R140, RZ, 0x8, R140 ;  /* 0x00000008ff8c7819 */ /* 0x000fe4000001168c */
[----:B------:R-:W-:Y:S01]  /*13500*/  SHF.R.U32.HI R163, RZ, 0x8, R144 ;  /* 0x00000008ffa37819 */ /* 0x000fe20000011690 */
[C---:B-1----:R-:W-:Y:S03]  /*13510*/  HMMA.16816.F32 R124, R132.reuse, R136, R124 ;  /* 0x00000088847c723c */ /* 0x042fe6000000187c */
[----:B------:R-:W-:Y:S02]  /*13520*/  LOP3.LUT R142, R141, 0xff, RZ, 0xc0, !PT ;  /* 0x000000ff8d8e7812 */ /* 0x000fe400078ec0ff */
[----:B------:R-:W-:Y:S02]  /*13530*/  PRMT R140, R143, 0x5410, R140 ;  /* 0x000054108f8c7816 */ /* 0x000fe4000000008c */
[----:B------:R-:W-:Y:S01]  /*13540*/  PRMT R143, R145, 0x5410, R166 ;  /* 0x00005410918f7816 */ /* 0x000fe200000000a6 */
[----:B------:R-:W-:Y:S01]  /*13550*/  HMMA.16816.F32 R128, R132, R138, R128 ;  /* 0x0000008a8480723c */ /* 0x000fe20000001880 */
[----:B------:R-:W-:Y:S01]  /*13560*/  PRMT R142, R142, 0x5410, R163 ;  /* 0x000054108e8e7816 */ /* 0x000fe200000000a3 */
[----:B------:R-:W1:Y:S02]  /*13570*/  LDSM.16.MT88.4 R144, [R206+0x11000] ;  /* 0x01100000ce90783b */ /* 0x000e640000004200 */
[--C-:B------:R-:W-:Y:S02]  /*13580*/  SHF.R.U32.HI R163, RZ, 0x10, R141.reuse ;  /* 0x00000010ffa37819 */ /* 0x100fe4000001168d */
[----:B------:R-:W-:Y:S02]  /*13590*/  SHF.R.U32.HI R141, RZ, 0x18, R141 ;  /* 0x00000018ff8d7819 */ /* 0x000fe4000001168d */
[----:B------:R-:W-:Y:S01]  /*135a0*/  LOP3.LUT R166, R163, 0xff, RZ, 0xc0, !PT ;  /* 0x000000ffa3a67812 */ /* 0x000fe200078ec0ff */
[----:B------:R-:W-:Y:S03]  /*135b0*/  FADD.FTZ R163, R171, R164 ;  /* 0x000000a4aba37221 */ /* 0x000fe60000010000 */
[----:B------:R-:W-:Y:S01]  /*135c0*/  PRMT R171, R247, 0x7054, R247 ;  /* 0x00007054f7ab7816 */ /* 0x000fe200000000f7 */
[----:B------:R-:W-:Y:S01]  /*135d0*/  FADD.FTZ R157, R170, R163 ;  /* 0x000000a3aa9d7221 */ /* 0x000fe20000010000 */
[----:B------:R-:W-:Y:S02]  /*135e0*/  PRMT R155, R166, 0x5410, R141 ;  /* 0x00005410a69b7816 */ /* 0x000fe4000000008d */
[----:B------:R-:W-:Y:S01]  /*135f0*/  PRMT R132, R159, 0x5410, R172 ;  /* 0x000054109f847816 */ /* 0x000fe200000000ac */
[--C-:B------:R-:W-:Y:S01]  /*13600*/  HSET2.LE.AND R143, R143, R171.reuse, PT ;  /* 0x000000ab8f8f7233 */ /* 0x100fe20003803000 */
[----:B------:R-:W-:Y:S01]  /*13610*/  @!P5 PRMT R159, R221, 0x5410, RZ ;  /* 0x00005410dd9fd816 */ /* 0x000fe200000000ff */
[--C-:B------:R-:W-:Y:S01]  /*13620*/  HSET2.LE.AND R141, R142, R171.reuse, PT ;  /* 0x000000ab8e8d7233 */ /* 0x100fe20003803000 */
[----:B------:R-:W-:Y:S01]  /*13630*/  @!P4 PRMT R172, R224, 0x5410, RZ ;  /* 0x00005410e0acc816 */ /* 0x000fe200000000ff */
[--C-:B------:R-:W-:Y:S01]  /*13640*/  HSET2.LE.AND R136, R155, R171.reuse, PT ;  /* 0x000000ab9b887233 */ /* 0x100fe20003803000 */
[----:B------:R-:W-:Y:S01]  /*13650*/  LOP3.LUT R143, R143, R132, RZ, 0xc0, !PT ;  /* 0x000000848f8f7212 */ /* 0x000fe200078ec0ff */
[--C-:B------:R-:W-:Y:S01]  /*13660*/  HSET2.LE.AND R137, R140, R171.reuse, PT ;  /* 0x000000ab8c897233 */ /* 0x100fe20003803000 */
[----:B------:R-:W2:Y:S01]  /*13670*/  LDSM.16.MT88.4 R132, [R205+0x11000] ;  /* 0x01100000cd84783b */ /* 0x000ea20000004200 */
[----:B------:R-:W-:Y:S02]  /*13680*/  LOP3.LUT R140, R141, R154, RZ, 0xc0, !PT ;  /* 0x0000009a8d8c7212 */ /* 0x000fe400078ec0ff */
[----:B------:R-:W-:Y:S02]  /*13690*/  LOP3.LUT R141, R136, R153, RZ, 0xc0, !PT ;  /* 0x00000099888d7212 */ /* 0x000fe400078ec0ff */
[----:B------:R-:W-:Y:S02]  /*136a0*/  LOP3.LUT R142, R137, R152, RZ, 0xc0, !PT ;  /* 0x00000098898e7212 */ /* 0x000fe400078ec0ff */
[----:B------:R-:W-:Y:S01]  /*136b0*/  PRMT R164, R173, 0x5410, R174 ;  /* 0x00005410ada47816 */ /* 0x000fe200000000ae */
[----:B------:R-:W4:Y:S01]  /*136c0*/  LDSM.16.MT88.4 R136, [R204+0x11000] ;  /* 0x01100000cc88783b */ /* 0x000f220000004200 */
[C---:B------:R-:W-:Y:S03]  /*136d0*/  LOP3.LUT R166, R186.reuse, 0xff, RZ, 0xc0, !PT ;  /* 0x000000ffbaa67812 */ /* 0x040fe600078ec0ff */
[C---:B---3--:R-:W-:Y:S04]  /*136e0*/  HMMA.16816.F32 R4, R140.reuse, R148, R4 ;  /* 0x000000948c04723c */ /* 0x048fe80000001804 */
[----:B------:R-:W-:Y:S04]  /*136f0*/  LDSM.16.MT88.4 R152, [R206+0x13000] ;  /* 0x01300000ce98783b */ /* 0x000fe80000004200 */
[C---:B------:R-:W-:Y:S04]  /*13700*/  HMMA.16816.F32 R8, R140.reuse, R150, R8 ;  /* 0x000000968c08723c */ /* 0x040fe80000001808 */
[----:B------:R-:W3:Y:S04]  /*13710*/  LDSM.16.MT88.4 R148, [R208+0x13000] ;  /* 0x01300000d094783b */ /* 0x000ee80000004200 */
[C---:B-1----:R-:W-:Y:S04]  /*13720*/  HMMA.16816.F32 R12, R140.reuse, R144, R12 ;  /* 0x000000908c0c723c */ /* 0x042fe8000000180c */
[----:B------:R-:W-:Y:S04]  /*13730*/  STG.E.U16 [R184.64+0x52], R172 ;  /* 0x000052acb8007986 */ /* 0x000fe8000c101510 */
[C---:B------:R-:W-:Y:S01]  /*13740*/  HMMA.16816.F32 R16, R140.reuse, R146, R16 ;  /* 0x000000928c10723c */ /* 0x040fe20000001810 */
[----:B------:R-:W1:Y:S07]  /*13750*/  LDSM.16.MT88.4 R144, [R205+0x13000] ;  /* 0x01300000cd90783b */ /* 0x000e6e0000004200 */
[C---:B--2---:R-:W-:Y:S01]  /*13760*/  HMMA.16816.F32 R20, R140.reuse, R132, R20 ;  /* 0x000000848c14723c */ /* 0x044fe20000001814 */
[----:B------:R-:W-:Y:S07]  /*13770*/  STG.E.U16 [R184.64+0x50], R159 ;  /* 0x0000509fb8007986 */ /* 0x000fee000c101510 */
        /* <DEDUP_REMOVED lines=20> */
[C---:B---3--:R-:W-:Y:S07]  /*138c0*/  HMMA.16816.F32 R76, R140.reuse, R148, R76 ;  /* 0x000000948c4c723c */ /* 0x048fee000000184c */
[C-C-:B------:R-:W-:Y:S01]  /*138d0*/  LOP3.LUT R148, R187.reuse, UR13, R162.reuse, 0x96, !PT ;  /* 0x0000000dbb947c12 */ /* 0x140fe2000f8e96a2 */
[C---:B------:R-:W-:Y:S01]  /*138e0*/  HMMA.16816.F32 R80, R140.reuse, R150, R80 ;  /* 0x000000968c50723c */ /* 0x040fe20000001850 */
[----:B------:R-:W-:Y:S03]  /*138f0*/  LOP3.LUT R162, R187, UR13, R162, 0x96, !PT ;  /* 0x0000000dbba27c12 */ /* 0x000fe6000f8e96a2 */
[----:B------:R-:W-:Y:S03]  /*13900*/  LOP3.LUT R149, R186, 0xffff, RZ, 0xc0, !PT ;  /* 0x0000ffffba957812 */ /* 0x000fe600078ec0ff */
[----:B------:R-:W-:Y:S01]  /*13910*/  LOP3.LUT R150, R148, 0xffff, RZ, 0xc0, !PT ;  /* 0x0000ffff94967812 */ /* 0x000fe200078ec0ff */
[C---:B------:R-:W-:Y:S01]  /*13920*/  HMMA.16816.F32 R84, R140.reuse, R152, R84 ;  /* 0x000000988c54723c */ /* 0x040fe20000001854 */
[----:B------:R-:W-:Y:S03]  /*13930*/  SHF.R.U32.HI R149, RZ, 0x8, R149 ;  /* 0x00000008ff957819 */ /* 0x000fe60000011695 */
[----:B------:R-:W-:Y:S02]  /*13940*/  SHF.R.U32.HI R150, RZ, 0x8, R150 ;  /* 0x00000008ff967819 */ /* 0x000fe40000011696 */
[----:B------:R-:W-:Y:S02]  /*13950*/  PRMT R166, R166, 0x5410, R149 ;  /* 0x00005410a6a67816 */ /* 0x000fe40000000095 */
[C---:B------:R-:W-:Y:S01]  /*13960*/  HMMA.16816.F32 R88, R140.reuse, R154, R88 ;  /* 0x0000009a8c58723c */ /* 0x040fe20000001858 */
[----:B------:R-:W-:Y:S03]  /*13970*/  SHF.R.U32.HI R149, RZ, 0x10, R186 ;  /* 0x00000010ff957819 */ /* 0x000fe600000116ba */
[--C-:B------:R-:W-:Y:S01]  /*13980*/  HSET2.LE.AND R166, R166, R171.reuse, PT ;  /* 0x000000aba6a67233 */ /* 0x100fe20003803000 */
[C---:B------:R-:W-:Y:S02]  /*13990*/  LOP3.LUT R152, R162.reuse, 0xff, RZ, 0xc0, !PT ;  /* 0x000000ffa2987812 */ /* 0x040fe400078ec0ff */
[----:B------:R-:W-:Y:S01]  /*139a0*/  LOP3.LUT R154, R149, 0xff, RZ, 0xc0, !PT ;  /* 0x000000ff959a7812 */ /* 0x000fe200078ec0ff */
[C---:B-1----:R-:W-:Y:S01]  /*139b0*/  HMMA.16816.F32 R92, R140.reuse, R144, R92 ;  /* 0x000000908c5c723c */ /* 0x042fe2000000185c */
[----:B------:R-:W-:Y:S03]  /*139c0*/  LOP3.LUT R149, R162, 0xffff, RZ, 0xc0, !PT ;  /* 0x0000ffffa2957812 */ /* 0x000fe600078ec0ff */
[----:B------:R-:W-:Y:S02]  /*139d0*/  PRMT R167, R154, 0x5410, R167 ;  /* 0x000054109aa77816 */ /* 0x000fe400000000a7 */
[----:B------:R-:W-:Y:S02]  /*139e0*/  SHF.R.U32.HI R149, RZ, 0x8, R149 ;  /* 0x00000008ff957819 */ /* 0x000fe40000011695 */
[C---:B------:R-:W-:Y:S01]  /*139f0*/  HMMA.16816.F32 R96, R140.reuse, R146, R96 ;  /* 0x000000928c60723c */ /* 0x040fe20000001860 */
[----:B------:R-:W-:Y:S03]  /*13a00*/  LOP3.LUT R144, R148, 0xff, RZ, 0xc0, !PT ;  /* 0x000000ff94907812 */ /* 0x000fe600078ec0ff */
[----:B------:R-:W-:Y:S01]  /*13a10*/  PRMT R152, R152, 0x5410, R149 ;  /* 0x0000541098987816 */ /* 0x000fe20000000095 */
[--C-:B------:R-:W-:Y:S01]  /*13a20*/  HSET2.LE.AND R167, R167, R171.reuse, PT ;  /* 0x000000aba7a77233 */ /* 0x100fe20003803000 */
[C---:B------:R-:W-:Y:S02]  /*13a30*/  ISETP.GE.U32.AND P6, PT, R247.reuse, R144, PT ;  /* 0x00000090f700720c */ /* 0x040fe40003fc6070 */
[C---:B--2---:R-:W-:Y:S01]  /*13a40*/  HMMA.16816.F32 R100, R140.reuse, R132, R100 ;  /* 0x000000848c64723c */ /* 0x044fe20000001864 */
[----:B------:R-:W1:Y:S03]  /*13a50*/  LDSM.16.MT88.4 R144, [R205+0x17000] ;  /* 0x01700000cd90783b */ /* 0x000e660000004200 */
[----:B------:R-:W-:Y:S04]  /*13a60*/  LOP3.LUT R150, R150, 0xffff, RZ, 0xc0, !PT ;  /* 0x0000ffff96967812 */ /* 0x000fe800078ec0ff */
[C---:B------:R-:W-:Y:S01]  /*13a70*/  HMMA.16816.F32 R104, R140.reuse, R134, R104 ;  /* 0x000000868c68723c */ /* 0x040fe20000001868 */
[----:B------:R-:W2:Y:S01]  /*13a80*/  LDSM.16.MT88.4 R132, [R204+0x17000] ;  /* 0x01700000cc84783b */ /* 0x000ea20000004200 */
[C---:B------:R-:W-:Y:S02]  /*13a90*/  ISETP.GE.U32.AND P5, PT, R247.reuse, R150, PT ;  /* 0x00000096f700720c */ /* 0x040fe40003fa6070 */
[--C-:B------:R-:W-:Y:S01]  /*13aa0*/  SHF.R.U32.HI R150, RZ, 0x18, R148.reuse ;  /* 0x00000018ff967819 */ /* 0x100fe20000011694 */
[----:B------:R-:W-:Y:S01]  /*13ab0*/  @!P6 HADD2 R225, -R173.H0_H0, -RZ.H0_H0 ;  /* 0xa00000ffade1e230 */ /* 0x000fe20000000900 */
[----:B------:R-:W-:Y:S02]  /*13ac0*/  SHF.R.U32.HI R148, RZ, 0x10, R148 ;  /* 0x00000010ff947819 */ /* 0x000fe40000011694 */
[C---:B----4-:R-:W-:Y:S01]  /*13ad0*/  HMMA.16816.F32 R108, R140.reuse, R136, R108 ;  /* 0x000000888c6c723c */ /* 0x050fe2000000186c */
[----:B------:R-:W-:Y:S03]  /*13ae0*/  ISETP.GE.U32.AND P4, PT, R247, R150, PT ;  /* 0x00000096f700720c */ /* 0x000fe60003f86070 */
[----:B------:R-:W-:Y:S02]  /*13af0*/  LOP3.LUT R148, R148, 0xff, RZ, 0xc0, !PT ;  /* 0x000000ff94947812 */ /* 0x000fe400078ec0ff */
[----:B------:R-:W-:Y:S01]  /*13b00*/  @!P6 PRMT R173, R225, 0x5410, RZ ;  /* 0x00005410e1ade816 */ /* 0x000fe200000000ff */
[----:B------:R-:W-:Y:S01]  /*13b10*/  @!P5 HADD2 R217, -R174.H0_H0, -RZ.H0_H0 ;  /* 0xa00000ffaed9d230 */ /* 0x000fe20000000900 */
[C---:B------:R-:W-:Y:S01]  /*13b20*/  HMMA.16816.F32 R112, R140.reuse, R138, R112 ;  /* 0x0000008a8c70723c */ /* 0x040fe20000001870 */
[--C-:B------:R-:W-:Y:S02]  /*13b30*/  SHF.R.U32.HI R136, RZ, 0x10, R162.reuse ;  /* 0x00000010ff887819 */ /* 0x100fe400000116a2 */
[----:B------:R-:W-:Y:S01]  /*13b40*/  STG.E.U16 [R182.64+0x60], R173 ;  /* 0x000060adb6007986 */ /* 0x000fe2000c101510 */
[----:B------:R-:W-:Y:S02]  /*13b50*/  SHF.R.U32.HI R162, RZ, 0x18, R162 ;  /* 0x00000018ffa27819 */ /* 0x000fe400000116a2 */
[----:B------:R-:W-:Y:S01]  /*13b60*/  LOP3.LUT R149, R136, 0xff, RZ, 0xc0, !PT ;  /* 0x000000ff88957812 */ /* 0x000fe200078ec0ff */
[----:B------:R-:W-:Y:S01]  /*13b70*/  @!P4 HADD2 R215, -R3.H0_H0, -RZ.H0_H0 ;  /* 0xa00000ff03d7c230 */ /* 0x000fe20000000900 */
[----:B------:R-:W3:Y:S01]  /*13b80*/  LDSM.16.MT88.4 R136, [R208+0x11800] ;  /* 0x01180000d088783b */ /* 0x000ee20000004200 */
[----:B------:R-:W-:Y:S03]  /*13b90*/  ISETP.GE.U32.AND P6, PT, R247, R148, PT ;  /* 0x00000094f700720c */ /* 0x000fe60003fc6070 */
[----:B------:R-:W-:Y:S02]  /*13ba0*/  PRMT R165, R149, 0x5410, R162 ;  /* 0x0000541095a57816 */ /* 0x000fe400000000a2 */
[----:B------:R-:W-:Y:S02]  /*13bb0*/  @!P5 PRMT R174, R217, 0x5410, RZ ;  /* 0x00005410d9aed816 */ /* 0x000fe400000000ff */
[----:B------:R-:W4:Y:S01]  /*13bc0*/  LDSM.16.MT88.4 R148, [R206+0x11800] ;  /* 0x01180000ce94783b */ /* 0x000f220000004200 */
[C---:B-1----:R-:W-:Y:S01]  /*13bd0*/  HMMA.16816.F32 R116, R140.reuse, R144, R116 ;  /* 0x000000908c74723c */ /* 0x042fe20000001874 */
[--C-:B------:R-:W-:Y:S04]  /*13be0*/  HSET2.LE.AND R165, R165, R171.reuse, PT ;  /* 0x000000aba5a57233 */ /* 0x100fe80003803000 */
[----:B------:R-:W-:Y:S02]  /*13bf0*/  @!P6 HADD2 R216, -R176.H0_H0, -RZ.H0_H0 ;  /* 0xa00000ffb0d8e230 */ /* 0x000fe40000000900 */
[----:B------:R-:W-:Y:S01]  /*13c00*/  LDSM.16.MT88.4 R160, [R204+0x11800] ;  /* 0x01180000cca0783b */ /* 0x000fe20000004200 */
[C---:B------:R-:W-:Y:S01]  /*13c10*/  HMMA.16816.F32 R120, R140.reuse, R146, R120 ;  /* 0x000000928c78723c */ /* 0x040fe20000001878 */
[----:B------:R-:W-:Y:S05]  /*13c20*/  HSET2.LE.AND R145, R152, R171, PT ;  /* 0x000000ab98917233 */ /* 0x000fea0003803000 */
[----:B------:R-:W-:Y:S01]  /*13c30*/  LOP3.LUT R164, R145, R164, RZ, 0xc0, !PT ;  /* 0x000000a491a47212 */ /* 0x000fe200078ec0ff */
[----:B------:R-:W1:Y:S01]  /*13c40*/  LDSM.16.MT88.4 R152, [R205+0x11800] ;  /* 0x01180000cd98783b */ /* 0x000e620000004200 */
[C---:B--2---:R-:W-:Y:S07]  /*13c50*/  HMMA.16816.F32 R124, R140.reuse, R132, R124 ;  /* 0x000000848c7c723c */ /* 0x044fee000000187c */
[----:B------:R-:W-:Y:S01]  /*13c60*/  PRMT R132, R176, 0x5410, R3 ;  /* 0x00005410b0847816 */ /* 0x000fe20000000003 */
[----:B------:R-:W-:Y:S01]  /*13c70*/  HMMA.16816.F32 R128, R140, R134, R128 ;  /* 0x000000868c80723c */ /* 0x000fe20000001880 */
[----:B------:R-:W-:Y:S01]  /*13c80*/  PRMT R133, R178, 0x5410, R175 ;  /* 0x00005410b2857816 */ /* 0x000fe200000000af */
[----:B------:R-:W2:Y:S02]  /*13c90*/  LDSM.16.MT88.4 R168, [R208+0x13800] ;  /* 0x01380000d0a8783b */ /* 0x000ea40000004200 */
[----:B------:R-:W-:Y:S02]  /*13ca0*/  LOP3.LUT R165, R165, R132, RZ, 0xc0, !PT ;  /* 0x00000084a5a57212 */ /* 0x000fe400078ec0ff */
[----:B------:R-:W-:Y:S02]  /*13cb0*/  PRMT R132, R180, 0x5410, R177 ;  /* 0x00005410b4847816 */ /* 0x000fe400000000b1 */
[----:B------:R-:W-:Y:S02]  /*13cc0*/  LOP3.LUT R166, R166, R133, RZ, 0xc0, !PT ;  /* 0x00000085a6a67212 */ /* 0x000fe400078ec0ff */
[----:B------:R-:W-:Y:S02]  /*13cd0*/  STG.E.U16 [R182.64+0x62], R174 ;  /* 0x000062aeb6007986 */ /* 0x000fe4000c101510 */
[----:B------:R-:W-:Y:S02]  /*13ce0*/  LOP3.LUT R167, R167, R132, RZ, 0xc0, !PT ;  /* 0x00000084a7a77212 */ /* 0x000fe400078ec0ff */
[----:B------:R-:W-:Y:S02]  /*13cf0*/  @!P4 PRMT R3, R215, 0x5410, RZ ;  /* 0x00005410d703c816 */ /* 0x000fe400000000ff */
[----:B------:R-:W-:Y:S03]  /*13d00*/  @!P6 PRMT R176, R216, 0x5410, RZ ;  /* 0x00005410d8b0e816 */ /* 0x000fe600000000ff */
[C---:B---3--:R-:W-:Y:S01]  /*13d10*/  HMMA.16816.F32 R132, R164.reuse, R136, R4 ;  /* 0x00000088a484723c */ /* 0x048fe20000001804 */
[----:B------:R-:W3:Y:S07]  /*13d20*/  LDSM.16.MT88.4 R4, [R206+0x13800] ;  /* 0x01380000ce04783b */ /* 0x000eee0000004200 */
[C---:B------:R-:W-:Y:S01]  /*13d30*/  HMMA.16816.F32 R136, R164.reuse, R138, R8 ;  /* 0x0000008aa488723c */ /* 0x040fe20000001808 */
[----:B------:R-:W2:Y:S07]  /*13d40*/  LDSM.16.MT88.4 R8, [R205+0x13800] ;  /* 0x01380000cd08783b */ /* 0x000eae0000004200 */
[C---:B----4-:R-:W-:Y:S01]  /*13d50*/  HMMA.16816.F32 R140, R164.reuse, R148, R12 ;  /* 0x00000094a48c723c */ /* 0x050fe2000000180c */
[----:B------:R-:W4:Y:S07]  /*13d60*/  LDSM.16.MT88.4 R12, [R204+0x13800] ;  /* 0x01380000cc0c783b */ /* 0x000f2e0000004200 */
[C---:B------:R-:W-:Y:S01]  /*13d70*/  HMMA.16816.F32 R144, R164.reuse, R150, R16 ;  /* 0x00000096a490723c */ /* 0x040fe20000001810 */
[----:B------:R-:W-:Y:S04]  /*13d80*/  STG.E.U16 [R184.64+0x62], R3 ;  /* 0x00006203b8007986 */ /* 0x000fe8000c101510 */
[----:B------:R-:W-:Y:S02]  /*13d90*/  STG.E.U16 [R184.64+0x60], R176 ;  /* 0x000060b0b8007986 */ /* 0x000fe4000c101510 */
[----:B------:R-:W-:Y:S01]  /*13da0*/  IMAD.MOV.U32 R18, RZ, RZ, R157 ;  /* 0x000000ffff127224 */ /* 0x000fe200078e009d */
[C---:B-1----:R-:W-:Y:S01]  /*13db0*/  HMMA.16816.F32 R148, R164.reuse, R152, R20 ;  /* 0x00000098a494723c */ /* 0x042fe20000001814 */
[----:B------:R-:W-:Y:S03]  /*13dc0*/  LDSM.16.MT88.4 R20, [R206+0x15800] ;  /* 0x01580000ce14783b */ /* 0x000fe60000004200 */
[----:B------:R-:W-:Y:S04]  /*13dd0*/  IMAD.MOV.U32 R19, RZ, RZ, R158 ;  /* 0x000000ffff137224 */ /* 0x000fe800078e009e */
[C---:B------:R-:W-:Y:S01]  /*13de0*/  HMMA.16816.F32 R152, R164.reuse, R154, R24 ;  /* 0x0000009aa498723c */ /* 0x040fe20000001818 */
[----:B------:R-:W-:Y:S07]  /*13df0*/  LDSM.16.MT88.4 R24, [R205+0x15800] ;  /* 0x01580000cd18783b */ /* 0x000fee0000004200 */
[C---:B------:R-:W-:Y:S07]  /*13e00*/  HMMA.16816.F32 R156, R164.reuse, R160, R28 ;  /* 0x000000a0a49c723c */ /* 0x040fee000000181c */
[----:B------:R-:W-:Y:S01]  /*13e10*/  IMAD.MOV.U32 R31, RZ, RZ, R18 ;  /* 0x000000ffff1f7224 */ /* 0x000fe200078e0012 */
[C---:B------:R-:W-:Y:S01]  /*13e20*/  HMMA.16816.F32 R160, R164.reuse, R162, R32 ;  /* 0x000000a2a4a0723c */ /* 0x040fe20000001820 */
[----:B------:R-:W-:Y:S02]  /*13e30*/  IMAD.MOV.U32 R30, RZ, RZ, R19 ;  /* 0x000000ffff1e7224 */ /* 0x000fe400078e0013 */
[----:B------:R-:W1:Y:S05]  /*13e40*/  LDSM.16.MT88.4 R16, [R208+0x15800] ;  /* 0x01580000d010783b */ /* 0x000e6a0000004200 */
[C---:B--2---:R-:W-:Y:S08]  /*13e50*/  HMMA.16816.F32 R36, R164.reuse, R168, R36 ;  /* 0x000000a8a424723c */ /* 0x044ff00000001824 */
[C---:B------:R-:W-:Y:S08]  /*13e60*/  HMMA.16816.F32 R40, R164.reuse, R170, R40 ;  /* 0x000000aaa428723c */ /* 0x040ff00000001828 */
[C---:B---3--:R-:W-:Y:S08]  /*13e70*/  HMMA.16816.F32 R44, R164.reuse, R4, R44 ;  /* 0x00000004a42c723c */ /* 0x048ff0000000182c */
        /* <DEDUP_REMOVED lines=11> */
[C---:B------:R-:W-:Y:S07]  /*13f30*/  HMMA.16816.F32 R76, R164.reuse, R20, R76 ;  /* 0x00000014a44c723c */ /* 0x040fee000000184c */
[----:B------:R-:W-:Y:S01]  /*13f40*/  LOP3.LUT R20, R186, 0xff, RZ, 0xc0, !PT ;  /* 0x000000ffba147812 */ /* 0x000fe200078ec0ff */
[C---:B------:R-:W-:Y:S03]  /*13f50*/  HMMA.16816.F32 R80, R164.reuse, R22, R80 ;  /* 0x00000016a450723c */ /* 0x040fe60000001850 */
[C---:B------:R-:W-:Y:S02]  /*13f60*/  ISETP.GE.U32.AND P5, PT, R247.reuse, R20, PT ;  /* 0x00000014f700720c */ /* 0x040fe40003fa6070 */
[----:B------:R-:W1:Y:S03]  /*13f70*/  LDSM.16.MT88.4 R20, [R204+0x17800] ;  /* 0x01780000cc14783b */ /* 0x000e660000004200 */
[C---:B------:R-:W-:Y:S08]  /*13f80*/  HMMA.16816.F32 R84, R164.reuse, R24, R84 ;  /* 0x00000018a454723c */ /* 0x040ff00000001854 */
[C---:B------:R-:W-:Y:S01]  /*13f90*/  HMMA.16816.F32 R88, R164.reuse, R26, R88 ;  /* 0x0000001aa458723c */ /* 0x040fe20000001858 */
[----:B------:R-:W-:Y:S05]  /*13fa0*/  @!P5 HADD2 R218, -R178.H0_H0, -RZ.H0_H0 ;  /* 0xa00000ffb2dad230 */ /* 0x000fea0000000900 */
[----:B------:R-:W-:Y:S02]  /*13fb0*/  @!P5 PRMT R178, R218, 0x5410, RZ ;  /* 0x00005410dab2d816 */ /* 0x000fe400000000ff */
[C---:B--2---:R-:W-:Y:S03]  /*13fc0*/  HMMA.16816.F32 R92, R164.reuse, R4, R92 ;  /* 0x00000004a45c723c */ /* 0x044fe6000000185c */
[----:B------:R-:W-:Y:S04]  /*13fd0*/  STG.E.U16 [R182.64+0x70], R178 ;  /* 0x000070b2b6007986 */ /* 0x000fe8000c101510 */
[----:B------:R-:W-:Y:S01]  /*13fe0*/  LOP3.LUT R5, R186, 0xffff, RZ, 0xc0, !PT ;  /* 0x0000ffffba057812 */ /* 0x000fe200078ec0ff */
[C---:B------:R-:W-:Y:S01]  /*13ff0*/  HMMA.16816.F32 R96, R164.reuse, R6, R96 ;  /* 0x00000006a460723c */ /* 0x040fe20000001860 */
[--C-:B------:R-:W-:Y:S03]  /*14000*/  SHF.R.U32.HI R4, RZ, 0x10, R186.reuse ;  /* 0x00000010ff047819 */ /* 0x100fe600000116ba */
[----:B------:R-:W-:Y:S02]  /*14010*/  SHF.R.U32.HI R186, RZ, 0x18, R186 ;  /* 0x00000018ffba7819 */ /* 0x000fe400000116ba */
[----:B------:R-:W-:Y:S02]  /*14020*/  LOP3.LUT R4, R4, 0xff, RZ, 0xc0, !PT ;  /* 0x000000ff04047812 */ /* 0x000fe400078ec0ff */
[C---:B---3--:R-:W-:Y:S01]  /*14030*/  HMMA.16816.F32 R100, R164.reuse, R8, R100 ;  /* 0x00000008a464723c */ /* 0x048fe20000001864 */
[C---:B------:R-:W-:Y:S02]  /*14040*/  ISETP.GE.U32.AND P5, PT, R247.reuse, R186, PT ;  /* 0x000000baf700720c */ /* 0x040fe40003fa6070 */
[----:B------:R-:W-:Y:S02]  /*14050*/  ISETP.GE.U32.AND P6, PT, R247, R4, PT ;  /* 0x00000004f700720c */ /* 0x000fe40003fc6070 */
[----:B------:R-:W-:Y:S03]  /*14060*/  SHF.R.U32.HI R5, RZ, 0x8, R5 ;  /* 0x00000008ff057819 */ /* 0x000fe60000011605 */
[C---:B------:R-:W-:Y:S01]  /*14070*/  HMMA.16816.F32 R104, R164.reuse, R10, R104 ;  /* 0x0000000aa468723c */ /* 0x040fe20000001868 */
[----:B------:R-:W-:Y:S04]  /*14080*/  LOP3.LUT R6, R5, 0xffff, RZ, 0xc0, !PT ;  /* 0x0000ffff05067812 */ /* 0x000fe800078ec0ff */
[----:B------:R-:W-:Y:S01]  /*14090*/  ISETP.GE.U32.AND P4, PT, R247, R6, PT ;  /* 0x00000006f700720c */ /* 0x000fe20003f86070 */
[----:B------:R-:W-:Y:S02]  /*140a0*/  @!P5 HADD2 R222, -R177.H0_H0, -RZ.H0_H0 ;  /* 0xa00000ffb1ded230 */ /* 0x000fe40000000900 */
[C---:B----4-:R-:W-:Y:S01]  /*140b0*/  HMMA.16816.F32 R108, R164.reuse, R12, R108 ;  /* 0x0000000ca46c723c */ /* 0x050fe2000000186c */
[----:B------:R-:W-:Y:S03]  /*140c0*/  @!P6 HADD2 R223, -R180.H0_H0, -RZ.H0_H0 ;  /* 0xa00000ffb4dfe230 */ /* 0x000fe60000000900 */
[----:B------:R-:W-:Y:S02]  /*140d0*/  @!P5 PRMT R177, R222, 0x5410, RZ ;  /* 0x00005410deb1d816 */ /* 0x000fe400000000ff */
[----:B------:R-:W-:Y:S02]  /*140e0*/  @!P6 PRMT R180, R223, 0x5410, RZ ;  /* 0x00005410dfb4e816 */ /* 0x000fe400000000ff */
[C---:B------:R-:W-:Y:S01]  /*140f0*/  HMMA.16816.F32 R112, R164.reuse, R14, R112 ;  /* 0x0000000ea470723c */ /* 0x040fe20000001870 */
[----:B------:R-:W-:Y:S03]  /*14100*/  ISETP.LT.AND P5, PT, RZ, UR22, PT ;  /* 0x00000016ff007c0c */ /* 0x000fe6000bfa1270 */
[----:B------:R-:W-:Y:S04]  /*14110*/  @!P4 HADD2 R220, -R175.H0_H0, -RZ.H0_H0 ;  /* 0xa00000ffafdcc230 */ /* 0x000fe80000000900 */
[C---:B-1----:R-:W-:Y:S01]  /*14120*/  HMMA.16816.F32 R116, R164.reuse, R16, R116 ;  /* 0x00000010a474723c */ /* 0x042fe20000001874 */
[----:B------:R-:W-:Y:S05]  /*14130*/  @!P4 PRMT R175, R220, 0x5410, RZ ;  /* 0x00005410dcafc816 */ /* 0x000fea00000000ff */
[----:B------:R-:W-:Y:S02]  /*14140*/  STG.E.U16 [R182.64+0x72], R175 ;  /* 0x000072afb6007986 */ /* 0x000fe4000c101510 */
[C---:B------:R-:W-:Y:S02]  /*14150*/  HMMA.16816.F32 R120, R164.reuse, R18, R120 ;  /* 0x00000012a478723c */ /* 0x040fe40000001878 */
[----:B------:R-:W-:Y:S04]  /*14160*/  STG.E.U16 [R184.64+0x70], R180 ;  /* 0x000070b4b8007986 */ /* 0x000fe8000c101510 */
[----:B------:R-:W-:Y:S02]  /*14170*/  STG.E.U16 [R184.64+0x72], R177 ;  /* 0x000072b1b8007986 */ /* 0x000fe4000c101510 */
[C---:B------:R-:W-:Y:S08]  /*14180*/  HMMA.16816.F32 R124, R164.reuse, R20, R124 ;  /* 0x00000014a47c723c */ /* 0x040ff0000000187c */
[----:B------:R-:W-:Y:S07]  /*14190*/  HMMA.16816.F32 R128, R164, R22, R128 ;  /* 0x00000016a480723c */ /* 0x000fee0000001880 */
[----:B------:R-:W-:Y:S01]  /*141a0*/  FADD.FTZ R167, R179, R30 ;  /* 0x0000001eb3a77221 */ /* 0x000fe20000010000 */
[----:B------:R-:W-:Y:S01]  /*141b0*/  IADD3 R164, P4, R182, -0x80, RZ ;  /* 0xffffff80b6a47810 */ /* 0x000fe20007f9e0ff */
[----:B------:R-:W-:Y:S03]  /*141c0*/  FADD.FTZ R166, R181, R31 ;  /* 0x0000001fb5a67221 */ /* 0x000fe60000010000 */
[----:B------:R-:W-:Y:S01]  /*141d0*/  IADD3.X R3, R183, -0x1, RZ, P4, !PT ;  /* 0xffffffffb7037810 */ /* 0x000fe200027fe4ff */
[----:B------:R-:W-:Y:S04]  /*141e0*/  IMAD.MOV.U32 R165, RZ, RZ, R0 ;  /* 0x000000ffffa57224 */ /* 0x000fe800078e0000 */
[----:B------:R1:W-:Y:S02]  /*141f0*/  STL [R1+0x28], R3 ;  /* 0x0000280301007387 */ /* 0x0003e40000100800 */
[----:B-1----:R-:W-:Y:S01]  /*14200*/  IMAD.MOV.U32 R3, RZ, RZ, R2 ;  /* 0x000000ffff037224 */ /* 0x002fe200078e0002 */
[----:B-----5:R-:W-:-:S05]  /*14210*/  @P5 BRA `(.L_x_497) ;  /* 0xffffa98000005947 */ /* 0x020fca000383ffff */
.L_x_496:
        /* <DEDUP_REMOVED lines=9> */
[----:B------:R-:W-:Y:S01]  /*142b0*/  ULDC.U8 UR9, c[0x0][0x329] ;  /* 0x0000ca4000097ab9 */ /* 0x000fe20000000000 */
[----:B------:R-:W4:Y:S01]  /*142c0*/  S2UR UR11, SR_CTAID.Z ;  /* 0x00000000000b79c3 */ /* 0x000f220000002700 */
[----:B------:R-:W-:-:S02]  /*142d0*/  UISETP.NE.AND UP1, UPT, UR9, URZ, UPT ;  /* 0x0000003f0900728c */ /* 0x000fc4000bf25270 */
[----:B------:R-:W-:Y:S02]  /*142e0*/  ULDC UR8, c[0x0][0x214] ;  /* 0x0000850000087ab9 */ /* 0x000fe40000000800 */
[----:B------:R-:W-:Y:S02]  /*142f0*/  UMOV UR24, URZ ;  /* 0x0000003f00187c82 */ /* 0x000fe40008000000 */
[----:B------:R-:W-:Y:S02]  /*14300*/  @UP0 UIMAD.WIDE.U32 UR18, UR10, UR4, URZ ;  /* 0x000000040a1202a5 */ /* 0x000fe4000f8e003f */
[----:B------:R-:W-:Y:S02]  /*14310*/  UMOV UR25, URZ ;  /* 0x0000003f00197c82 */ /* 0x000fe40008000000 */
[----:B------:R-:W-:Y:S02]  /*14320*/  @UP0 UIMAD UR7, UR10, UR5, UR19 ;  /* 0x000000050a0702a4 */ /* 0x000fe4000f8e0213 */
[----:B------:R-:W-:Y:S01]  /*14330*/  @UP1 ULDC UR14, c[0x0][0x210] ;  /* 0x00008400000e1ab9 */ /* 0x000fe20000000800 */
[----:B-1----:R-:W-:Y:S01]  /*14340*/  FADD.FTZ R3, R4, R167 ;  /* 0x000000a704037221 */ /* 0x002fe20000010000 */
[----:B------:R-:W-:-:S02]  /*14350*/  ULDC.64 UR4, c[0x0][0x1e0] ;  /* 0x0000780000047ab9 */ /* 0x000fc40000000a00 */
[----:B--2---:R-:W-:Y:S01]  /*14360*/  @!UP0 USHF.R.S32.HI UR13, URZ, 0x1f, UR6 ;  /* 0x0000001f3f0d8899 */ /* 0x004fe20008011406 */
[----:B---3--:R-:W-:Y:S01]  /*14370*/  FADD.FTZ R4, R5, R166 ;  /* 0x000000a605047221 */ /* 0x008fe20000010000 */
[----:B------:R-:W1:Y:S01]  /*14380*/  SHFL.BFLY PT, R8, R3, 0x1, 0x1f ;  /* 0x0c201f0003087f89 */ /* 0x000e6200000e0000 */
[----:B------:R-:W-:Y:S01]  /*14390*/  @!UP0 UIMAD.WIDE.U32 UR22, UR6, UR4, URZ ;  /* 0x00000004061682a5 */ /* 0x000fe2000f8e003f */
[----:B----4-:R-:W-:Y:S02]  /*143a0*/  SHF.R.S32.HI R5, RZ, 0x1f, R6 ;  /* 0x0000001fff057819 */ /* 0x010fe40000011406 */
[----:B------:R-:W2:Y:S01]  /*143b0*/  SHFL.BFLY PT, R7, R4, 0x1, 0x1f ;  /* 0x0c201f0004077f89 */ /* 0x000ea200000e0000 */
[----:B------:R-:W-:Y:S01]  /*143c0*/  @!UP0 UIMAD UR13, UR13, UR4, URZ ;  /* 0x000000040d0d82a4 */ /* 0x000fe2000f8e023f */
[----:B------:R-:W-:Y:S02]  /*143d0*/  LEA.HI R15, R5, R6, RZ, 0x2 ;  /* 0x00000006050f7211 */ /* 0x000fe400078f10ff */
[----:B------:R-:W-:-:S02]  /*143e0*/  ULDC.U8 UR4, c[0x0][0x328] ;  /* 0x0000ca0000047ab9 */ /* 0x000fc40000000000 */
[----:B------:R-:W-:Y:S01]  /*143f0*/  UISETP.NE.AND UP2, UPT, UR4, URZ, UPT ;  /* 0x0000003f0400728c */ /* 0x000fe2000bf45270 */
[--C-:B------:R-:W-:Y:S01]  /*14400*/  SHF.R.S32.HI R11, RZ, 0x2, R15.reuse ;  /* 0x00000002ff0b7819 */ /* 0x100fe2000001140f */
[----:B------:R-:W-:Y:S01]  /*14410*/  @!UP0 UIMAD UR13, UR6, UR5, UR13 ;  /* 0x00000005060d82a4 */ /* 0x000fe2000f8e020d */
[----:B------:R-:W-:Y:S01]  /*14420*/  SHF.R.S32.HI R10, RZ, 0x1f, R15 ;  /* 0x0000001fff0a7819 */ /* 0x000fe2000001140f */
[----:B------:R-:W-:Y:S01]  /*14430*/  UISETP.NE.OR UP3, UPT, UR9, URZ, !UP2 ;  /* 0x0000003f0900728c */ /* 0x000fe2000d765670 */
[----:B------:R-:W-:Y:S01]  /*14440*/  LOP3.LUT R15, R15, 0x3ffffffc, RZ, 0xc0, !PT ;  /* 0x3ffffffc0f0f7812 */ /* 0x000fe200078ec0ff */
[----:B------:R-:W3:Y:S01]  /*14450*/  S2UR UR9, SR_CTAID.X ;  /* 0x00000000000979c3 */ /* 0x000ee20000002500 */
[----:B------:R-:W-:Y:S01]  /*14460*/  LEA.HI R9, R10, R11, RZ, 0x3 ;  /* 0x0000000b0a097211 */ /* 0x000fe200078f18ff */
[----:B------:R-:W-:Y:S01]  /*14470*/  ULDC UR5, c[0x0][0x234] ;  /* 0x00008d0000057ab9 */ /* 0x000fe20000000800 */
[----:B------:R-:W-:Y:S01]  /*14480*/  IADD3 R10, -R15, R6, RZ ;  /* 0x000000060f0a7210 */ /* 0x000fe20007ffe1ff */
[----:B------:R-:W-:Y:S01]  /*14490*/  @UP1 UIMAD UR14, UR14, UR8, URZ ;  /* 0x000000080e0e12a4 */ /* 0x000fe2000f8e023f */
[----:B------:R-:W-:Y:S01]  /*144a0*/  LOP3.LUT R14, R9, 0xfffffff8, RZ, 0xc0, !PT ;  /* 0xfffffff8090e7812 */ /* 0x000fe200078ec0ff */
[----:B------:R-:W-:Y:S01]  /*144b0*/  @!UP1 USEL UR14, UR8, UR5, !UP2 ;  /* 0x00000005080e9287 */ /* 0x000fe2000d000000 */
[----:B-1----:R-:W-:-:S02]  /*144c0*/  FADD.FTZ R8, R3, R8 ;  /* 0x0000000803087221 */ /* 0x002fc40000010000 */
[----:B------:R-:W-:Y:S01]  /*144d0*/  IADD3 R14, R11, -R14, RZ ;  /* 0x8000000e0b0e7210 */ /* 0x000fe20007ffe0ff */
[----:B------:R-:W-:Y:S01]  /*144e0*/  ULDC UR4, c[0x0][0x1c0] ;  /* 0x0000700000047ab9 */ /* 0x000fe20000000800 */
[----:B--2---:R-:W-:Y:S01]  /*144f0*/  FADD.FTZ R7, R4, R7 ;  /* 0x0000000704077221 */ /* 0x004fe20000010000 */
[----:B------:R-:W-:Y:S01]  /*14500*/  FSETP.NE.FTZ.AND P4, PT, R8, RZ, PT ;  /* 0x000000ff0800720b */ /* 0x000fe20003f95000 */
[----:B------:R-:W-:Y:S01]  /*14510*/  @UP1 UMOV UR19, 0x1 ;  /* 0x0000000100131882 */ /* 0x000fe20000000000 */
[----:B------:R-:W-:Y:S01]  /*14520*/  LEA.HI R4, R5, R6, RZ, 0x5 ;  /* 0x0000000605047211 */ /* 0x000fe200078f28ff */
[----:B------:R-:W-:Y:S01]  /*14530*/  @!UP1 UIMAD UR19, UR14, UR4, URZ ;  /* 0x000000040e1392a4 */ /* 0x000fe2000f8e023f */
[----:B------:R-:W-:Y:S01]  /*14540*/  FSETP.NE.FTZ.AND P3, PT, R7, RZ, PT ;  /* 0x000000ff0700720b */ /* 0x000fe20003f75000 */
[----:B------:R-:W-:Y:S01]  /*14550*/  @!UP3 UIMAD UR8, UR6, UR8, URZ ;  /* 0x000000080608b2a4 */ /* 0x000fe2000f8e023f */
[C---:B------:R-:W-:Y:S01]  /*14560*/  SHF.L.U32 R9, R14.reuse, 0x6, RZ ;  /* 0x000000060e097819 */ /* 0x040fe200000006ff */
[----:B------:R-:W-:Y:S01]  /*14570*/  @UP1 ULDC UR20, c[0x0][0x210] ;  /* 0x0000840000141ab9 */ /* 0x000fe20000000800 */
[----:B------:R-:W-:Y:S01]  /*14580*/  SHF.R.S32.HI R3, RZ, 0x5, R4 ;  /* 0x00000005ff037819 */ /* 0x000fe20000011404 */
[----:B------:R-:W-:Y:S01]  /*14590*/  UIMAD UR5, UR6, UR19, URZ ;  /* 0x00000013060572a4 */ /* 0x000fe2000f8e023f */
[C---:B------:R-:W-:Y:S01]  /*145a0*/  R2P PR, R14.reuse, 0x6 ;  /* 0x000000060e007804 */ /* 0x040fe20000000000 */
[----:B------:R-:W-:Y:S01]  /*145b0*/  @!UP1 UMOV UR20, 0x1 ;  /* 0x0000000100149882 */ /* 0x000fe20000000000 */
[----:B------:R-:W-:Y:S01]  /*145c0*/  LOP3.LUT R9, R9, 0x1c0, RZ, 0xc0, !PT ;  /* 0x000001c009097812 */ /* 0x000fe200078ec0ff */
[----:B------:R-:W1:Y:S01]  /*145d0*/  @P4 MUFU.RCP R12, R8 ;  /* 0x00000008000c4308 */ /* 0x000e620000001000 */
[----:B------:R-:W-:Y:S01]  /*145e0*/  LOP3.LUT R14, R14, 0x1, RZ, 0xc0, !PT ;  /* 0x000000010e0e7812 */ /* 0x000fe200078ec0ff */
[----:B------:R-:W-:Y:S01]  /*145f0*/  @!UP3 USEL UR8, UR8, UR10, !UP0 ;  /* 0x0000000a0808b287 */ /* 0x000fe2000c000000 */
[----:B------:R-:W-:Y:S01]  /*14600*/  LEA R3, R3, R10, 0x9 ;  /* 0x0000000a03037211 */ /* 0x000fe200078e48ff */
[----:B---3--:R-:W-:Y:S01]  /*14610*/  UIMAD UR4, UR9, UR20, URZ ;  /* 0x00000014090472a4 */ /* 0x008fe2000f8e023f */
[----:B------:R-:W-:Y:S01]  /*14620*/  LEA.HI R10, R9, R9, RZ, 0x1d ;  /* 0x00000009090a7211 */ /* 0x000fe200078fe8ff */
[----:B------:R-:W-:Y:S01]  /*14630*/  USEL UR5, UR5, URZ, UP3 ;  /* 0x0000003f05057287 */ /* 0x000fe20009800000 */
[----:B------:R-:W-:Y:S01]  /*14640*/  ISETP.NE.U32.AND P0, PT, R14, 0x1, PT ;  /* 0x000000010e00780c */ /* 0x000fe20003f05070 */
[----:B------:R-:W2:Y:S01]  /*14650*/  @P3 MUFU.RCP R13, R7 ;  /* 0x00000007000d3308 */ /* 0x000ea20000001000 */
[----:B------:R-:W-:Y:S01]  /*14660*/  LEA R3, R3, R10, 0x1 ;  /* 0x0000000a03037211 */ /* 0x000fe200078e08ff */
[----:B------:R-:W-:Y:S01]  /*14670*/  USHF.L.U32 UR4, UR4, 0x6, URZ ;  /* 0x0000000604047899 */ /* 0x000fe2000800063f */
[----:B------:R-:W-:Y:S01]  /*14680*/  MOV R9, 0x20 ;  /* 0x0000002000097802 */ /* 0x000fe20000000f00 */
[----:B------:R-:W-:Y:S01]  /*14690*/  UIMAD UR14, UR11, UR14, UR5 ;  /* 0x0000000e0b0e72a4 */ /* 0x000fe2000f8e0205 */
[----:B------:R-:W-:Y:S01]  /*146a0*/  SHF.L.U32 R3, R3, 0x1, RZ ;  /* 0x0000000103037819 */ /* 0x000fe200000006ff */
[----:B------:R-:W-:Y:S01]  /*146b0*/  @!UP3 UMOV UR24, UR8 ;  /* 0x000000080018bc82 */ /* 0x000fe20008000000 */
[----:B------:R-:W-:Y:S01]  /*146c0*/  SEL R10, R9, 0xffffffe0, !P1 ;  /* 0xffffffe0090a7807 */ /* 0x000fe20004800000 */
[----:B-1----:R-:W-:Y:S01]  /*146d0*/  FMUL.FTZ R12, R12, c[0x0][0x2dc] ;  /* 0x0000b7000c0c7a20 */ /* 0x002fe20000410000 */
[----:B------:R-:W-:Y:S01]  /*146e0*/  MOV R9, 0x40 ;  /* 0x0000004000097802 */ /* 0x000fe20000000f00 */
[----:B------:R-:W-:Y:S01]  /*146f0*/  @P4 MUFU.LG2 R8, R8 ;  /* 0x0000000800084308 */ /* 0x000fe20000000c00 */
[C---:B------:R-:W-:Y:S01]  /*14700*/  IADD3 R11, R3.reuse, -0x10, RZ ;  /* 0xfffffff0030b7810 */ /* 0x040fe20007ffe0ff */
[C---:B------:R-:W-:Y:S01]  /*14710*/  FMUL.FTZ R132, R12.reuse, R132 ;  /* 0x000000840c847220 */ /* 0x040fe20000410000 */
[C---:B------:R-:W-:Y:S01]  /*14720*/  @P0 IADD3 R11, R3.reuse, 0x10, RZ ;  /* 0x00000010030b0810 */ /* 0x040fe20007ffe0ff */
[C---:B------:R-:W-:Y:S01]  /*14730*/  FMUL.FTZ R133, R12.reuse, R133 ;  /* 0x000000850c857220 */ /* 0x040fe20000410000 */
[----:B------:R-:W-:Y:S01]  /*14740*/  IADD3 R15, R3, R10, RZ ;  /* 0x0000000a030f7210 */ /* 0x000fe20007ffe0ff */
[----:B--2---:R-:W-:Y:S01]  /*14750*/  FMUL.FTZ R13, R13, c[0x0][0x2dc] ;  /* 0x0000b7000d0d7a20 */ /* 0x004fe20000410000 */
[----:B------:R-:W-:Y:S01]  /*14760*/  USHF.R.S32.HI UR5, URZ, 0x1f, UR4 ;  /* 0x0000001f3f057899 */ /* 0x000fe20008011404 */
[C---:B------:R-:W-:Y:S01]  /*14770*/  FMUL.FTZ R136, R12.reuse, R136 ;  /* 0x000000880c887220 */ /* 0x040fe20000410000 */
[----:B------:R-:W-:Y:S01]  /*14780*/  F2FP.PACK_AB R132, R133, R132 ;  /* 0x000000848584723e */ /* 0x000fe200000000ff */
[C---:B------:R-:W-:Y:S01]  /*14790*/  FMUL.FTZ R134, R13.reuse, R134 ;  /* 0x000000860d867220 */ /* 0x040fe20000410000 */
[----:B------:R-:W1:Y:S01]  /*147a0*/  @P3 MUFU.LG2 R7, R7 ;  /* 0x0000000700073308 */ /* 0x000e620000000c00 */
[C---:B------:R-:W-:Y:S01]  /*147b0*/  FMUL.FTZ R135, R13.reuse, R135 ;  /* 0x000000870d877220 */ /* 0x040fe20000410000 */
[----:B------:R-:W-:Y:S01]  /*147c0*/  @!UP3 USHF.R.S32.HI UR25, URZ, 0x1f, UR8 ;  /* 0x0000001f3f19b899 */ /* 0x000fe20008011408 */
[C---:B------:R-:W-:Y:S01]  /*147d0*/  FMUL.FTZ R137, R12.reuse, R137 ;  /* 0x000000890c897220 */ /* 0x040fe20000410000 */
[----:B------:R-:W-:Y:S01]  /*147e0*/  STS [R3], R132 ;  /* 0x0000008403007388 */ /* 0x000fe20000000800 */
[----:B------:R-:W-:Y:S01]  /*147f0*/  FMUL.FTZ R138, R13, R138 ;  /* 0x0000008a0d8a7220 */ /* 0x000fe20000410000 */
[----:B------:R-:W-:Y:S01]  /*14800*/  F2FP.PACK_AB R134, R135, R134 ;  /* 0x000000868786723e */ /* 0x000fe200000000ff */
[----:B------:R-:W-:Y:S01]  /*14810*/  FMUL.FTZ R139, R13, R139 ;  /* 0x0000008b0d8b7220 */ /* 0x000fe20000410000 */
[----:B------:R-:W-:Y:S01]  /*14820*/  F2FP.PACK_AB R136, R137, R136 ;  /* 0x000000888988723e */ /* 0x000fe200000000ff */
[C---:B------:R-:W-:Y:S01]  /*14830*/  FMUL.FTZ R140, R12.reuse, R140 ;  /* 0x0000008c0c8c7220 */ /* 0x040fe20000410000 */
[----:B------:R-:W-:Y:S01]  /*14840*/  USHF.R.S32.HI UR6, URZ, 0x1f, UR14 ;  /* 0x0000001f3f067899 */ /* 0x000fe2000801140e */
        /* <DEDUP_REMOVED lines=23> */
[----:B------:R-:W-:Y:S01]  /*149c0*/  UIADD3 UR4, UP2, UP1, UR4, UR24, UR14 ;  /* 0x0000001804047290 */ /* 0x000fe2000f95e00e */
[C---:B------:R-:W-:Y:S01]  /*149d0*/  FMUL.FTZ R157, R12.reuse, R157 ;  /* 0x0000009d0c9d7220 */ /* 0x040fe20000410000 */
[----:B------:R-:W-:Y:S01]  /*149e0*/  F2FP.PACK_AB R152, R153, R152 ;  /* 0x000000989998723e */ /* 0x000fe200000000ff */
[C---:B------:R-:W-:Y:S01]  /*149f0*/  FMUL.FTZ R160, R12.reuse, R160 ;  /* 0x000000a00ca07220 */ /* 0x040fe20000410000 */
[----:B------:R-:W-:Y:S01]  /*14a00*/  @!UP0 UIADD3 UR7, UR23, UR13, URZ ;  /* 0x0000000d17078290 */ /* 0x000fe2000fffe03f */
        /* <DEDUP_REMOVED lines=75> */
[----:B------:R-:W-:Y:S01]  /*14ec0*/  SEL R12, R9, 0xffffffc0, !P2 ;  /* 0xffffffc0090c7807 */ /* 0x000fe20005000000 */
[C---:B------:R-:W-:Y:S01]  /*14ed0*/  FMUL.FTZ R150, R13.reuse, R150 ;  /* 0x000000960d967220 */ /* 0x040fe20000410000 */
[----:B------:R-:W-:Y:S01]  /*14ee0*/  IADD3 R9, R10, R11, RZ ;  /* 0x0000000b0a097210 */ /* 0x000fe20007ffe0ff */
[----:B------:R-:W-:Y:S01]  /*14ef0*/  FMUL.FTZ R151, R13, R151 ;  /* 0x000000970d977220 */ /* 0x000fe20000410000 */
[----:B------:R-:W-:Y:S01]  /*14f00*/  IADD3 R17, R3, R12, RZ ;  /* 0x0000000c03117210 */ /* 0x000fe20007ffe0ff */
[C---:B------:R-:W-:Y:S01]  /*14f10*/  FMUL.FTZ R154, R13.reuse, R154 ;  /* 0x0000009a0d9a7220 */ /* 0x040fe20000410000 */
[----:B------:R-:W-:Y:S01]  /*14f20*/  IADD3 R19, R12, R11, RZ ;  /* 0x0000000b0c137210 */ /* 0x000fe20007ffe0ff */
[----:B------:R-:W-:Y:S01]  /*14f30*/  FMUL.FTZ R155, R13, R155 ;  /* 0x0000009b0d9b7220 */ /* 0x000fe20000410000 */
[----:B------:R-:W-:Y:S01]  /*14f40*/  F2FP.PACK_AB R150, R151, R150 ;  /* 0x000000969796723e */ /* 0x000fe200000000ff */
[----:B------:R-:W-:Y:S01]  /*14f50*/  FMUL.FTZ R158, R13, R158 ;  /* 0x0000009e0d9e7220 */ /* 0x000fe20000410000 */
[----:B------:R-:W-:Y:S01]  /*14f60*/  IADD3 R21, R15, R12, RZ ;  /* 0x0000000c0f157210 */ /* 0x000fe20007ffe0ff */
        /* <DEDUP_REMOVED lines=106> */
[----:B------:R-:W-:Y:S01]  /*15610*/  STS [R23+0x2400], R66 ;  /* 0x0024004217007388 */ /* 0x000fe20000000800 */
[----:B------:R-:W-:-:S03]  /*15620*/  F2FP.PACK_AB R13, R13, R130 ;  /* 0x000000820d0d723e */ /* 0x000fc600000000ff */
        /* <DEDUP_REMOVED lines=23> */
[----:B------:R2:W-:Y:S01]  /*157a0*/  STS [R9+0x6400], R114 ;  /* 0x0064007209007388 */ /* 0x0005e20000000800 */
[----:B-1----:R-:W-:-:S02]  /*157b0*/  LOP3.LUT R3, R4, 0xffffffe0, RZ, 0xc0, !PT ;  /* 0xffffffe004037812 */ /* 0x002fc400078ec0ff */
[----:B------:R-:W-:Y:S01]  /*157c0*/  MOV R4, 0x7f800000 ;  /* 0x7f80000000047802 */ /* 0x000fe20000000f00 */
[----:B------:R1:W-:Y:S01]  /*157d0*/  STS [R17+0x6000], R116 ;  /* 0x0060007411007388 */ /* 0x0003e20000000800 */
[----:B------:R-:W-:Y:S01]  /*157e0*/  IADD3 R3, R6, -R3, RZ ;  /* 0x8000000306037210 */ /* 0x000fe20007ffe0ff */
[----:B------:R-:W-:Y:S02]  /*157f0*/  @P3 FFMA.FTZ R4, R0, c[0x0][0x238], R7 ;  /* 0x00008e0000043a23 */ /* 0x000fe40000010007 */
[----:B------:R1:W-:Y:S01]  /*15800*/  STS [R17+0x6400], R118 ;  /* 0x0064007611007388 */ /* 0x0003e20000000800 */
[----:B------:R-:W-:Y:S02]  /*15810*/  LOP3.LUT P0, RZ, R3, 0x3, RZ, 0xc0, !PT ;  /* 0x0000000303ff7812 */ /* 0x000fe4000780c0ff */
[----:B------:R-:W-:Y:S01]  /*15820*/  MOV R3, 0x7f800000 ;  /* 0x7f80000000037802 */ /* 0x000fe20000000f00 */
[----:B------:R1:W-:Y:S04]  /*15830*/  STS [R19+0x6000], R120 ;  /* 0x0060007813007388 */ /* 0x0003e80000000800 */
[----:B------:R1:W-:Y:S04]  /*15840*/  STS [R19+0x6400], R122 ;  /* 0x0064007a13007388 */ /* 0x0003e80000000800 */
[----:B------:R1:W-:Y:S04]  /*15850*/  STS [R21+0x6000], R124 ;  /* 0x0060007c15007388 */ /* 0x0003e80000000800 */
[----:B------:R1:W-:Y:S01]  /*15860*/  STS [R21+0x6400], R126 ;  /* 0x0064007e15007388 */ /* 0x0003e20000000800 */
[----:B--2---:R-:W-:-:S03]  /*15870*/  @P4 FMUL.FTZ R9, R8, 0.69314718246459960938 ;  /* 0x3f31721808094820 */ /* 0x004fc60000410000 */
[----:B------:R1:W-:Y:S01]  /*15880*/  STS [R23+0x6000], R128 ;  /* 0x0060008017007388 */ /* 0x0003e20000000800 */
[----:B------:R-:W-:-:S03]  /*15890*/  @P4 FFMA.FTZ R3, R2, c[0x0][0x238], R9 ;  /* 0x00008e0002034a23 */ /* 0x000fc60000010009 */
[----:B------:R1:W-:Y:S04]  /*158a0*/  STS [R23+0x6400], R13 ;  /* 0x0064000d17007388 */ /* 0x0003e80000000800 */
[----:B------:R-:W-:Y:S06]  /*158b0*/  BAR.SYNC.DEFER_BLOCKING 0x0 ;  /* 0x0000000000007b1d */ /* 0x000fec0000010000 */
[----:B------:R1:W2:Y:S04]  /*158c0*/  LDS.128 R68, [R248] ;  /* 0x00000000f8447984 */ /* 0x0002a80000000c00 */
        /* <DEDUP_REMOVED lines=32> */
.L_x_501:
[----:B--234-:R-:W-:Y:S05]  /*15ad0*/  BSYNC B0 ;  /* 0x0000000000007941 */ /* 0x01cfea0003800000 */
.L_x_500:
[----:B------:R-:W2:Y:S01]  /*15ae0*/  LDL.64 R78, [R1+0x10] ;  /* 0x00001000014e7983 */ /* 0x000ea20000100a00 */
[----:B------:R-:W-:Y:S01]  /*15af0*/  LEA.HI R5, R5, R6, RZ, 0x3 ;  /* 0x0000000605057211 */ /* 0x000fe200078f18ff */
[----:B------:R-:W-:Y:S01]  /*15b00*/  UIMAD UR9, UR9, -0x40, UR15 ;  /* 0xffffffc0090978a4 */ /* 0x000fe2000f8e020f */
[----:B------:R-:W-:Y:S01]  /*15b10*/  BSSY B0, `(.L_x_502) ;  /* 0x0000024000007945 */ /* 0x000fe20003800000 */
[----:B------:R-:W3:Y:S01]  /*15b20*/  S2R R3, SR_TID.X ;  /* 0x0000000000037919 */ /* 0x000ee20000002100 */
[----:B------:R-:W-:Y:S01]  /*15b30*/  SHF.R.S32.HI R4, RZ, 0x3, R5 ;  /* 0x00000003ff047819 */ /* 0x000fe20000011405 */
[----:B------:R-:W-:-:S02]  /*15b40*/  USHF.R.S32.HI UR6, URZ, 0x1f, UR11 ;  /* 0x0000001f3f067899 */ /* 0x000fc4000801140b */
[----:B------:R-:W4:Y:S01]  /*15b50*/  S2R R0, SR_CTAID.Z ;  /* 0x0000000000007919 */ /* 0x000f220000002700 */
[----:B------:R-:W-:Y:S02]  /*15b60*/  ULDC.64 UR4, c[0x0][0x1f0] ;  /* 0x00007c0000047ab9 */ /* 0x000fe40000000a00 */
[----:B------:R-:W-:-:S04]  /*15b70*/  UIMAD UR4, UR6, UR4, URZ ;  /* 0x00000004060472a4 */ /* 0x000fc8000f8e023f */
[----:B------:R-:W-:Y:S01]  /*15b80*/  UIMAD UR4, UR11, UR5, UR4 ;  /* 0x000000050b0472a4 */ /* 0x000fe2000f8e0204 */
[----:B---3--:R-:W-:-:S04]  /*15b90*/  SHF.R.S32.HI R2, RZ, 0x1f, R3 ;  /* 0x0000001fff027819 */ /* 0x008fc80000011403 */
[----:B------:R-:W-:-:S04]  /*15ba0*/  LEA.HI R3, R2, R3, RZ, 0x3 ;  /* 0x0000000302037211 */ /* 0x000fc800078f18ff */
[----:B------:R-:W-:-:S04]  /*15bb0*/  SHF.R.S32.HI R10, RZ, 0x3, R3 ;  /* 0x00000003ff0a7819 */ /* 0x000fc80000011403 */
[----:B------:R-:W-:Y:S02]  /*15bc0*/  SHF.R.S32.HI R11, RZ, 0x1f, R10 ;  /* 0x0000001fff0b7819 */ /* 0x000fe4000001140a */
[----:B--2---:R-:W-:Y:S02]  /*15bd0*/  SHF.R.S32.HI R2, RZ, 0x1f, R78 ;  /* 0x0000001fff027819 */ /* 0x004fe4000001144e */
[----:B------:R-:W-:-:S04]  /*15be0*/  IADD3 R6, P0, R78, UR18, RZ ;  /* 0x000000124e067c10 */ /* 0x000fc8000ff1e0ff */
[----:B------:R-:W-:Y:S02]  /*15bf0*/  IADD3.X R7, R2, UR7, RZ, P0, !PT ;  /* 0x0000000702077c10 */ /* 0x000fe400087fe4ff */
[----:B------:R-:W-:-:S03]  /*15c00*/  ISETP.GE.AND P0, PT, R4, UR9, PT ;  /* 0x0000000904007c0c */ /* 0x000fc6000bf06270 */
[----:B----4-:R-:W-:-:S04]  /*15c10*/  IMAD.WIDE.U32 R6, R0, c[0x0][0x1f0], R6 ;  /* 0x00007c0000067a25 */ /* 0x010fc800078e0006 */
[----:B------:R-:W-:Y:S01]  /*15c20*/  IMAD.U32 R0, RZ, RZ, UR12 ;  /* 0x0000000cff007e24 */ /* 0x000fe2000f8e00ff */
[----:B------:R-:W-:-:S03]  /*15c30*/  IADD3 R9, R7, UR4, RZ ;  /* 0x0000000407097c10 */ /* 0x000fc6000fffe0ff */
[----:B------:R-:W-:Y:S02]  /*15c40*/  IMAD.WIDE R10, R0, 0x40, R10 ;  /* 0x00000040000a7825 */ /* 0x000fe400078e020a */
        /* <DEDUP_REMOVED lines=16> */
.L_x_503:
[----:B------:R-:W-:Y:S05]  /*15d50*/  BSYNC B0 ;  /* 0x0000000000007941 */ /* 0x000fea0003800000 */
.L_x_502:
        /* <DEDUP_REMOVED lines=22> */
.L_x_505:
[----:B------:R-:W-:Y:S05]  /*15ec0*/  BSYNC B0 ;  /* 0x0000000000007941 */ /* 0x000fea0003800000 */
.L_x_504:
        /* <DEDUP_REMOVED lines=22> */
.L_x_507:
[----:B------:R-:W-:Y:S05]  /*16030*/  BSYNC B0 ;  /* 0x0000000000007941 */ /* 0x000fea0003800000 */
.L_x_506:
[----:B------:R-:W-:-:S04]  /*16040*/  LEA.HI.SX32 R5, R5, 0x30, 0x1d ;  /* 0x0000003005057811 */ /* 0x000fc800078feaff */
[----:B------:R-:W-:-:S13]  /*16050*/  ISETP.GE.AND P0, PT, R5, UR9, PT ;  /* 0x0000000905007c0c */ /* 0x000fda000bf06270 */
[----:B------:R-:W-:Y:S05]  /*16060*/  @P0 EXIT ;  /* 0x000000000000094d */ /* 0x000fea0003800000 */
[----:B------:R-:W-:Y:S01]  /*16070*/  IADD3 R0, P0, R10, 0x30, RZ ;  /* 0x000000300a007810 */ /* 0x000fe20007f1e0ff */
[----:B------:R-:W-:Y:S01]  /*16080*/  IMAD.MOV.U32 R4, RZ, RZ, R6 ;  /* 0x000000ffff047224 */ /* 0x000fe200078e0006 */
[----:B------:R-:W-:Y:S01]  /*16090*/  ISETP.GE.AND P2, PT, R78, c[0x0][0x220], PT ;  /* 0x000088004e007a0c */ /* 0x000fe20003f46270 */
[----:B------:R-:W-:Y:S01]  /*160a0*/  IMAD.MOV.U32 R5, RZ, RZ, R9 ;  /* 0x000000ffff057224 */ /* 0x000fe200078e0009 */
[----:B------:R-:W-:Y:S01]  /*160b0*/  ISETP.GE.AND P1, PT, R251, c[0x0][0x220], PT ;  /* 0x00008800fb007a0c */ /* 0x000fe20003f26270 */
[----:B------:R-:W-:Y:S01]  /*160c0*/  IMAD.X R10, RZ, RZ, R11, P0 ;  /* 0x000000ffff0a7224 */ /* 0x000fe200000e060b */
[----:B------:R-:W-:Y:S01]  /*160d0*/  ISETP.GE.AND P0, PT, R250, c[0x0][0x220], PT ;  /* 0x00008800fa007a0c */ /* 0x000fe20003f06270 */
[----:B------:R-:W-:-:S04]  /*160e0*/  IMAD.WIDE.U32 R4, R0, c[0x0][0x1e8], R4 ;  /* 0x00007a0000047a25 */ /* 0x000fc800078e0004 */
[----:B-1----:R-:W-:Y:S01]  /*160f0*/  IMAD R3, R10, c[0x0][0x1e8], RZ ;  /* 0x00007a000a037a24 */ /* 0x002fe200078e02ff */
        /* <DEDUP_REMOVED lines=11> */
.L_x_461:
        /* <DEDUP_REMOVED lines=81> */
.L_x_509:
[----:B------:R-:W-:Y:S05]  /*166c0*/  BSYNC B0 ;  /* 0x0000000000007941 */ /* 0x000fea0003800000 */
.L_x_508:
        /* <DEDUP_REMOVED lines=22> */
.L_x_511:
[----:B------:R-:W-:Y:S05]  /*16830*/  BSYNC B0 ;  /* 0x0000000000007941 */ /* 0x000fea0003800000 */
.L_x_510:
        /* <DEDUP_REMOVED lines=14> */
[----:B-1----:R-:W-:-:S03]  /*16920*/  LEA R20, P4, R18, c[0x0][0x1d0], 0x1 ;  /* 0x0000740012147a11 */ /* 0x002fc600078808ff */
[----:B------:R-:W-:-:S04]  /*16930*/  IMAD R0, R9, c[0x0][0x1ec], R0 ;  /* 0x00007b0009007a24 */ /* 0x000fc800078e0200 */
[----:B------:R-:W-:-:S05]  /*16940*/  IMAD.IADD R0, R19, 0x1, R0 ;  /* 0x0000000113007824 */ /* 0x000fca00078e0200 */
[----:B------:R-:W-:-:S05]  /*16950*/  LEA.HI.X R21, R18, c[0x0][0x1d4], R0, 0x1, P4 ;  /* 0x0000750012157a11 */ /* 0x000fca00020f0c00 */
[----:B------:R1:W-:Y:S04]  /*16960*/  @!P3 STG.E.128 [R20.64], RZ ;  /* 0x000000ff1400b986 */ /* 0x0003e8000c101d10 */
[----:B------:R1:W-:Y:S04]  /*16970*/  @!P2 STG.E.128 [R20.64+0x80], RZ ;  /* 0x000080ff1400a986 */ /* 0x0003e8000c101d10 */
[----:B------:R1:W-:Y:S04]  /*16980*/  @!P1 STG.E.128 [R20.64+0x100], RZ ;  /* 0x000100ff14009986 */ /* 0x0003e8000c101d10 */
[----:B------:R1:W-:Y:S02]  /*16990*/  @!P0 STG.E.128 [R20.64+0x180], RZ ;  /* 0x000180ff14008986 */ /* 0x0003e4000c101d10 */
.L_x_513:
[----:B------:R-:W-:Y:S05]  /*169a0*/  BSYNC B0 ;  /* 0x0000000000007941 */ /* 0x000fea0003800000 */
.L_x_512:
        /* <DEDUP_REMOVED lines=21> */
.L_x_515:
[----:B------:R-:W-:Y:S05]  /*16b00*/  BSYNC B0 ;  /* 0x0000000000007941 */ /* 0x000fea0003800000 */
.L_x_514:
        /* <DEDUP_REMOVED lines=27> */
[----:B------:R-:W-:Y:S02]  /*16cc0*/  IMAD R0, R0, UR26, RZ ;  /* 0x0000001a00007c24 */ /* 0x000fe4000f8e02ff */
[----:B--2---:R-:W-:-:S03]  /*16cd0*/  IMAD.MOV.U32 R5, RZ, RZ, 0x7f800000 ;  /* 0x7f800000ff057424 */ /* 0x004fc600078e00ff */
[----:B------:R-:W-:-:S04]  /*16ce0*/  IADD3 R3, P0, R0, UR8, RZ ;  /* 0x0000000800037c10 */ /* 0x000fc8000ff1e0ff */
[----:B------:R-:W-:Y:S02]  /*16cf0*/  LEA.HI.X.SX32 R0, R0, UR6, 0x1, P0 ;  /* 0x0000000600007c11 */ /* 0x000fe400080f0eff */
[----:B------:R-:W-:-:S04]  /*16d00*/  LEA R2, P0, R3, c[0x0][0x200], 0x2 ;  /* 0x0000800003027a11 */ /* 0x000fc800078010ff */
[----:B------:R-:W-:-:S05]  /*16d10*/  LEA.HI.X R3, R3, c[0x0][0x204], R0, 0x2, P0 ;  /* 0x0000810003037a11 */ /* 0x000fca00000f1400 */
[----:B------:R-:W-:Y:S01]  /*16d20*/  STG.E [R2.64], R5 ;  /* 0x0000000502007986 */ /* 0x000fe2000c101910 */
[----:B------:R-:W-:Y:S05]  /*16d30*/  EXIT ;  /* 0x000000000000794d */ /* 0x000fea0003800000 */
.L_x_516:
        /* <DEDUP_REMOVED lines=12> */
.L_x_1081:


//--------------------- .text._ZN5flash16flash_fwd_kernelI23Flash_fwd_kernel_traitsILi256ELi64ELi64ELi4ELb0ELb0EN7cutlass6half_tE19Flash_kernel_traitsILi256ELi64ELi64ELi4ES3_EELb0ELb1ELb0ELb0ELb0ELb0ELb1ELb0EEEvNS_16Flash_fwd_paramsE --------------------------
	.section	.text._ZN5flash16flash_fwd_kernelI23Flash_fwd_kernel_traitsILi256ELi64ELi64ELi4ELb0ELb0EN7cutlass6half_tE19Flash_kernel_traitsILi256ELi64ELi64ELi4ES3_EELb0ELb1ELb0ELb0ELb0ELb0ELb1ELb0EEEvNS_16Flash_fwd_paramsE,"ax",@progbits
	.sectioninfo	@"SHI_REGISTERS=255"
	.align	128
        .global         _ZN5flash16flash_fwd_kernelI23Flash_fwd_kernel_traitsILi256ELi64ELi64ELi4ELb0ELb0EN7cutlass6half_tE19Flash_kernel_traitsILi256ELi64ELi64ELi4ES3_EELb0ELb1ELb0ELb0ELb0ELb0ELb1ELb0EEEvNS_16Flash_fwd_paramsE
        .type           _ZN5flash16flash_fwd_kernelI23Flash_fwd_kernel_traitsILi256ELi64ELi64ELi4ELb0ELb0EN7cutlass6half_tE19Flash_kernel_traitsILi256ELi64ELi64ELi4ES3_EELb0ELb1ELb0ELb0ELb0ELb0ELb1ELb0EEEvNS_16Flash_fwd_paramsE,@function
        .size           _ZN5flash16flash_fwd_kernelI23Flash_fwd_kernel_traitsILi256ELi64ELi64ELi4ELb0ELb0EN7cutlass6half_tE19Flash_kernel_traitsILi256ELi64ELi64ELi4ES3_EELb0ELb1ELb0ELb0ELb0ELb0ELb1ELb0EEEvNS_16Flash_fwd_paramsE,(.L_x_1082 - _ZN5flash16flash_fwd_kernelI23Flash_fwd_kernel_traitsILi256ELi64ELi64ELi4ELb0ELb0EN7cutlass6half_tE19Flash_kernel_traitsILi256ELi64ELi64ELi4ES3_EELb0ELb1ELb0ELb0ELb0ELb0ELb1ELb0EEEvNS_16Flash_fwd_paramsE)
        .other          _ZN5flash16flash_fwd_kernelI23Flash_fwd_kernel_traitsILi256ELi64ELi64ELi4ELb0ELb0EN7cutlass6half_tE19Flash_kernel_traitsILi256ELi64ELi64ELi4ES3_EELb0ELb1ELb0ELb0ELb0ELb0ELb1ELb0EEEvNS_16Flash_fwd_paramsE,@"STO_CUDA_ENTRY STV_DEFAULT"
_ZN5flash16flash_fwd_kernelI23Flash_fwd_kernel_traitsILi256ELi64ELi64ELi4ELb0ELb0EN7cutlass6half_tE19Flash_kernel_traitsILi256ELi64ELi64ELi4ES3_EELb0ELb1ELb0ELb0ELb0ELb0ELb1ELb0EEEvNS_16Flash_fwd_paramsE:
.text._ZN5flash16flash_fwd_kernelI23Flash_fwd_kernel_traitsILi256ELi64ELi64ELi4ELb0ELb0EN7cutlass6half_tE19Flash_kernel_traitsILi256ELi64ELi64ELi4ES3_EELb0ELb1ELb0ELb0ELb0ELb0ELb1ELb0EEEvNS_16Flash_fwd_paramsE:
        /* <DEDUP_REMOVED lines=27> */
[----:B------:R-:W-:Y:S02]  /*01b0*/  IMAD.U32 R8, RZ, RZ, UR4 ;  /* 0x00000004ff087e24 */ /* 0x000fe4000f8e00ff */
[----:B------:R-:W-:Y:S01]  /*01c0*/  IMAD.U32 R9, RZ, RZ, UR5 ;  /* 0x00000005ff097e24 */ /* 0x000fe2000f8e00ff */
[----:B------:R-:W-:-:S04]  /*01d0*/  PLOP3.LUT P1, PT, PT, PT, UP1, 0x80, 0x0 ;  /* 0x000000000000781c */ /* 0x000fc80003f2f018 */
[----:B------:R-:W4:Y:S01]  /*01e0*/  @P0 LDG.E R2, [R8.64] ;  /* 0x0000001008020981 */ /* 0x000f22000c1e1900 */
[----:B------:R-:W-:-:S06]  /*01f0*/  UIMAD.WIDE UR6, UR19, UR9, UR6 ;  /* 0x00000009130672a5 */ /* 0x000fcc000f8e0206 */
[----:B------:R-:W-:Y:S02]  /*0200*/  IMAD.U32 R6, RZ, RZ, UR6 ;  /* 0x00000006ff067e24 */ /* 0x000fe4000f8e00ff */
[----:B------:R-:W-:-:S05]  /*0210*/  IMAD.U32 R7, RZ, RZ, UR7 ;  /* 0x00000007ff077e24 */ /* 0x000fca000f8e00ff */
[----:B------:R-:W5:Y:S01]  /*0220*/  @!P1 LDG.E R3, [R6.64] ;  /* 0x0000001006039981 */ /* 0x000f62000c1e1900 */
        /* <DEDUP_REMOVED lines=10> */
[----:B--2---:R-:W-:Y:S02]  /*02d0*/  @UP2 UIADD3 UR15, UR15, -UR10, URZ ;  /* 0x8000000a0f0f2290 */ /* 0x004fe4000fffe03f */
[----:B-----5:R3:W2:Y:S05]  /*02e0*/  @!P1 R2UR UR20, R3 ;  /* 0x00000000031493c2 */ /* 0x0206aa00000e0000 */
[----:B------:R-:W-:-:S05]  /*02f0*/  @!UP2 ULDC UR15, c[0x0][0x214] ;  /* 0x00008500000faab9 */ /* 0x000fca0000000800 */
        /* <DEDUP_REMOVED lines=8> */
.L_x_517:
[----:B------:R-:W-:Y:S02]  /*0380*/  ULDC UR6, c[0x0][0x218] ;  /* 0x0000860000067ab9 */ /* 0x000fe40000000800 */
.L_x_518:
        /* <DEDUP_REMOVED lines=70> */
.L_x_520:
        /* <DEDUP_REMOVED lines=49> */
.L_x_521:
        /* <DEDUP_REMOVED lines=12> */
[C---:B------:R-:W-:Y:S01]  /*0bc0*/  LEA.HI R233, R3.reuse, R0, RZ, 0x1 ;  /* 0x0000000003e97211 */ /* 0x040fe200078f08ff */
[----:B------:R-:W-:Y:S01]  /*0bd0*/  BSSY B0, `(.L_x_522) ;  /* 0x000006e000007945 */ /* 0x000fe20003800000 */
[----:B------:R-:W-:Y:S01]  /*0be0*/  LOP3.LUT R3, R3, 0xfffffff0, RZ, 0xc0, !PT ;  /* 0xfffffff003037812 */ /* 0x000fe200078ec0ff */
[----:B------:R-:W-:Y:S01]  /*0bf0*/  IMAD.IADD R2, R4, 0x1, -R5 ;  /* 0x0000000104027824 */ /* 0x000fe200078e0a05 */
[----:B------:R-:W-:-:S02]  /*0c00*/  LOP3.LUT R233, R233, 0xfffffffe, RZ, 0xc0, !PT ;  /* 0xfffffffee9e97812 */ /* 0x000fc400078ec0ff */
[----:B------:R-:W-:Y:S01]  /*0c10*/  SHF.R.S32.HI R14, RZ, 0x3, R14 ;  /* 0x00000003ff0e7819 */ /* 0x000fe2000001140e */
[----:B------:R-:W-:Y:S02]  /*0c20*/  IMAD.SHL.U32 R244, R2, 0x8, RZ ;  /* 0x0000000802f47824 */ /* 0x000fe400078e00ff */
[----:B------:R-:W-:Y:S01]  /*0c30*/  IMAD.IADD R233, R0, 0x1, -R233 ;  /* 0x0000000100e97824 */ /* 0x000fe200078e0ae9 */
[----:B------:R-:W-:Y:S01]  /*0c40*/  SHF.R.S32.HI R15, RZ, 0x1f, R14 ;  /* 0x0000001fff0f7819 */ /* 0x000fe2000001140e */
[----:B------:R-:W-:Y:S01]  /*0c50*/  IMAD.IADD R0, R4, 0x1, -R3 ;  /* 0x0000000104007824 */ /* 0x000fe200078e0a03 */
[----:B------:R-:W-:Y:S01]  /*0c60*/  SHF.R.S32.HI R245, RZ, 0x1f, R244 ;  /* 0x0000001ffff57819 */ /* 0x000fe200000114f4 */
[----:B------:R-:W-:Y:S01]  /*0c70*/  IMAD.SHL.U32 R235, R14, 0x40, RZ ;  /* 0x000000400eeb7824 */ /* 0x000fe200078e00ff */
[----:B------:R-:W-:Y:S01]  /*0c80*/  IADD3 R8, P0, R244, UR6, RZ ;  /* 0x00000006f4087c10 */ /* 0x000fe2000ff1e0ff */
[----:B------:R-:W-:Y:S01]  /*0c90*/  IMAD R7, R15, c[0x0][0x198], RZ ;  /* 0x000066000f077a24 */ /* 0x000fe200078e02ff */
[----:B------:R-:W-:Y:S01]  /*0ca0*/  SHF.R.S32.HI R3, RZ, 0x1f, R0 ;  /* 0x0000001fff037819 */ /* 0x000fe20000011400 */
[C-C-:B------:R-:W-:Y:S01]  /*0cb0*/  IMAD.WIDE.U32 R10, R14.reuse, c[0x0][0x198], R244.reuse ;  /* 0x000066000e0a7a25 */ /* 0x140fe200078e00f4 */
[----:B------:R-:W-:Y:S01]  /*0cc0*/  LOP3.LUT R235, R235, 0x1c0, RZ, 0xc0, !PT ;  /* 0x000001c0ebeb7812 */ /* 0x000fe200078ec0ff */
[----:B------:R-:W-:Y:S01]  /*0cd0*/  ULDC.64 UR6, c[0x0][0x1b0] ;  /* 0x00006c0000067ab9 */ /* 0x000fe20000000a00 */
[----:B------:R-:W-:Y:S01]  /*0ce0*/  LEA.HI R3, R3, R0, RZ, 0x3 ;  /* 0x0000000003037211 */ /* 0x000fe200078f18ff */
[----:B------:R-:W-:Y:S01]  /*0cf0*/  IMAD.WIDE.U32 R12, R14, c[0x0][0x1a0], R244 ;  /* 0x000068000e0c7a25 */ /* 0x000fe200078e00f4 */
[----:B------:R-:W-:Y:S01]  /*0d00*/  LOP3.LUT R6, R235, 0x38, R244, 0xf8, !PT ;  /* 0x00000038eb067812 */ /* 0x000fe200078ef8f4 */
[----:B------:R-:W-:Y:S01]  /*0d10*/  UIMAD UR6, UR27, UR6, URZ ;  /* 0x000000061b0672a4 */ /* 0x000fe2000f8e023f */
[----:B------:R-:W-:Y:S01]  /*0d20*/  SHF.R.U32.HI R235, RZ, 0x3, R235 ;  /* 0x00000003ffeb7819 */ /* 0x000fe200000116eb */
[----:B------:R-:W-:Y:S01]  /*0d30*/  IMAD.WIDE R18, R19, 0x40, R14 ;  /* 0x0000004013127825 */ /* 0x000fe200078e020e */
[----:B------:R-:W-:Y:S01]  /*0d40*/  LOP3.LUT R5, R3, 0xfffffff8, RZ, 0xc0, !PT ;  /* 0xfffffff803057812 */ /* 0x000fe200078ec0ff */
[----:B------:R-:W-:Y:S01]  /*0d50*/  UIMAD UR7, UR20, UR7, UR6 ;  /* 0x00000007140772a4 */ /* 0x000fe2000f8e0206 */
[----:B------:R-:W-:Y:S01]  /*0d60*/  LOP3.LUT R235, R6, R235, RZ, 0x3c, !PT ;  /* 0x000000eb06eb7212 */ /* 0x000fe200078e3cff */
[----:B------:R-:W-:Y:S01]  /*0d70*/  UIMAD UR6, UR20, UR5, UR4 ;  /* 0x00000005140672a4 */ /* 0x000fe2000f8e0204 */
[----:B------:R-:W-:Y:S01]  /*0d80*/  LEA.HI R6, R101, R4, RZ, 0x6 ;  /* 0x0000000465067211 */ /* 0x000fe200078f30ff */
[----:B------:R-:W-:Y:S01]  /*0d90*/  IMAD.IADD R5, R0, 0x1, -R5 ;  /* 0x0000000100057824 */ /* 0x000fe200078e0a05 */
[----:B------:R-:W-:Y:S01]  /*0da0*/  IADD3.X R9, R245, UR18, RZ, P0, !PT ;  /* 0x00000012f5097c10 */ /* 0x000fe200087fe4ff */
[----:B------:R-:W-:Y:S01]  /*0db0*/  IMAD R0, R14, c[0x0][0x19c], R7 ;  /* 0x000067000e007a24 */ /* 0x000fe200078e0207 */
[----:B------:R-:W-:Y:S01]  /*0dc0*/  IADD3 R10, P0, R10, UR22, RZ ;  /* 0x000000160a0a7c10 */ /* 0x000fe2000ff1e0ff */
[----:B------:R-:W-:Y:S01]  /*0dd0*/  IMAD.SHL.U32 R6, R6, 0x8, RZ ;  /* 0x0000000806067824 */ /* 0x000fe200078e00ff */
[----:B------:R-:W-:Y:S01]  /*0de0*/  LOP3.LUT P2, RZ, R5, 0x4, RZ, 0xc0, !PT ;  /* 0x0000000405ff7812 */ /* 0x000fe2000784c0ff */
[----:B------:R-:W-:Y:S01]  /*0df0*/  IMAD R7, R15, c[0x0][0x1a0], RZ ;  /* 0x000068000f077a24 */ /* 0x000fe200078e02ff */
[C---:B------:R-:W-:Y:S01]  /*0e00*/  LOP3.LUT P1, RZ, R5.reuse, 0x2, RZ, 0xc0, !PT ;  /* 0x0000000205ff7812 */ /* 0x040fe2000782c0ff */
[----:B------:R-:W-:Y:S01]  /*0e10*/  IMAD.SHL.U32 R5, R5, 0x40, RZ ;  /* 0x0000004005057824 */ /* 0x000fe200078e00ff */
[----:B------:R-:W-:Y:S01]  /*0e20*/  IADD3.X R11, R11, UR21, R0, P0, !PT ;  /* 0x000000150b0b7c10 */ /* 0x000fe200087fe400 */
[----:B-1----:R-:W-:Y:S01]  /*0e30*/  IMAD.WIDE.U32 R16, R16, c[0x0][0x1a8], R8 ;  /* 0x00006a0010107a25 */ /* 0x002fe200078e0008 */
[----:B------:R-:W-:Y:S01]  /*0e40*/  LOP3.LUT R235, R235, 0xfffffe00, R6, 0xf8, !PT ;  /* 0xfffffe00ebeb7812 */ /* 0x000fe200078ef806 */
[----:B------:R-:W-:Y:S01]  /*0e50*/  ULDC.64 UR4, c[0x0][0x1a8] ;  /* 0x00006a0000047ab9 */ /* 0x000fe20000000a00 */
[----:B------:R-:W-:Y:S01]  /*0e60*/  IADD3 R6, P0, R12, UR26, RZ ;  /* 0x0000001a0c067c10 */ /* 0x000fe2000ff1e0ff */
[----:B------:R-:W-:Y:S01]  /*0e70*/  IMAD R0, R14, c[0x0][0x1a4], R7 ;  /* 0x000069000e007a24 */ /* 0x000fe200078e0207 */
[----:B------:R-:W-:Y:S01]  /*0e80*/  LOP3.LUT R5, R5, 0x1c0, RZ, 0xc0, !PT ;  /* 0x000001c005057812 */ /* 0x000fe200078ec0ff */
[----:B------:R-:W-:Y:S01]  /*0e90*/  IMAD.SHL.U32 R8, R233, 0x8, RZ ;  /* 0x00000008e9087824 */ /* 0x000fe200078e00ff */
[----:B------:R-:W-:Y:S01]  /*0ea0*/  UIMAD UR4, UR24, UR4, URZ ;  /* 0x00000004180472a4 */ /* 0x000fe2000f8e023f */
[----:B------:R-:W-:Y:S01]  /*0eb0*/  IMAD.SHL.U32 R3, R3, 0x40, RZ ;  /* 0x0000004003037824 */ /* 0x000fe200078e00ff */
[----:B------:R-:W-:Y:S01]  /*0ec0*/  IADD3.X R7, R13, UR25, R0, P0, !PT ;  /* 0x000000190d077c10 */ /* 0x000fe200087fe400 */
[----:B------:R-:W-:Y:S01]  /*0ed0*/  IMAD.WIDE.U32 R240, R240, c[0x0][0x1b0], R10 ;  /* 0x00006c00f0f07a25 */ /* 0x000fe200078e000a */
[----:B------:R-:W-:Y:S01]  /*0ee0*/  LOP3.LUT R8, R5, 0x8, R8, 0xf8, !PT ;  /* 0x0000000805087812 */ /* 0x000fe200078ef808 */
[----:B------:R-:W-:Y:S01]  /*0ef0*/  UIMAD UR4, UR11, UR5, UR4 ;  /* 0x000000050b0472a4 */ /* 0x000fe2000f8e0204 */
[----:B------:R-:W-:Y:S01]  /*0f00*/  ISETP.GE.AND P0, PT, R14, UR19, PT ;  /* 0x000000130e007c0c */ /* 0x000fe2000bf06270 */
[----:B------:R-:W-:Y:S01]  /*0f10*/  IMAD.WIDE.U32 R200, R200, c[0x0][0x1b8], R6 ;  /* 0x00006e00c8c87a25 */ /* 0x000fe200078e0006 */
[----:B------:R-:W-:-:S02]  /*0f20*/  SHF.R.U32.HI R5, RZ, 0x3, R5 ;  /* 0x00000003ff057819 */ /* 0x000fc40000011605 */
[----:B------:R-:W-:Y:S01]  /*0f30*/  LEA.HI R101, R101, R4, RZ, 0x5 ;  /* 0x0000000465657211 */ /* 0x000fe200078f28ff */
[----:B------:R-:W-:Y:S01]  /*0f40*/  IMAD.MOV.U32 R7, RZ, RZ, 0x10 ;  /* 0x00000010ff077424 */ /* 0x000fe200078e00ff */
[----:B------:R-:W-:Y:S01]  /*0f50*/  LOP3.LUT R0, R8, R5, RZ, 0x3c, !PT ;  /* 0x0000000508007212 */ /* 0x000fe200078e3cff */
[----:B------:R-:W-:Y:S01]  /*0f60*/  IMAD.MOV.U32 R5, RZ, RZ, 0x20 ;  /* 0x00000020ff057424 */ /* 0x000fe200078e00ff */
[----:B------:R-:W-:Y:S01]  /*0f70*/  IADD3 R13, R17, UR4, RZ ;  /* 0x00000004110d7c10 */ /* 0x000fe2000fffe0ff */
[----:B------:R-:W-:Y:S01]  /*0f80*/  IMAD.SHL.U32 R235, R235, 0x2, RZ ;  /* 0x00000002ebeb7824 */ /* 0x000fe200078e00ff */
[----:B------:R-:W-:Y:S02]  /*0f90*/  LOP3.LUT R0, R0, 0xfffffe00, R3, 0xf8, !PT ;  /* 0xfffffe0000007812 */ /* 0x000fe400078ef803 */
[----:B------:R-:W-:Y:S02]  /*0fa0*/  LOP3.LUT R3, R101, 0xffffffe0, RZ, 0xc0, !PT ;  /* 0xffffffe065037812 */ /* 0x000fe400078ec0ff */
[----:B------:R-:W-:-:S02]  /*0fb0*/  SHF.R.S32.HI R101, RZ, 0x5, R101 ;  /* 0x00000005ff657819 */ /* 0x000fc40000011465 */
[----:B------:R-:W-:Y:S01]  /*0fc0*/  IADD3 R238, R244, 0x40, RZ ;  /* 0x00000040f4ee7810 */ /* 0x000fe20007ffe0ff */
[----:B------:R-:W-:Y:S01]  /*0fd0*/  IMAD.IADD R10, R4, 0x1, -R3 ;  /* 0x00000001040a7824 */ /* 0x000fe200078e0a03 */
[C---:B------:R-:W-:Y:S02]  /*0fe0*/  IADD3 R237, R244.reuse, 0x80, RZ ;  /* 0x00000080f4ed7810 */ /* 0x040fe40007ffe0ff */
[----:B------:R-:W-:Y:S02]  /*0ff0*/  IADD3 R236, R244, 0xc0, RZ ;  /* 0x000000c0f4ec7810 */ /* 0x000fe40007ffe0ff */
[----:B------:R-:W-:Y:S02]  /*1000*/  SEL R7, R7, 0xfffffff0, !P1 ;  /* 0xfffffff007077807 */ /* 0x000fe40004800000 */
[----:B------:R-:W-:Y:S02]  /*1010*/  SEL R5, R5, 0xffffffe0, !P2 ;  /* 0xffffffe005057807 */ /* 0x000fe40005000000 */
[----:B------:R-:W-:-:S02]  /*1020*/  IADD3 R243, R241, UR7, RZ ;  /* 0x00000007f1f37c10 */ /* 0x000fc4000fffe0ff */
        /* <DEDUP_REMOVED lines=40> */
.L_x_523:
[----:B------:R-:W-:Y:S05]  /*12b0*/  BSYNC B0 ;  /* 0x0000000000007941 */ /* 0x000fea0003800000 */
.L_x_522:
        /* <DEDUP_REMOVED lines=45> */
.L_x_525:
[----:B------:R-:W-:Y:S05]  /*1590*/  BSYNC B0 ;  /* 0x0000000000007941 */ /* 0x000fea0003800000 */
.L_x_524:
        /* <DEDUP_REMOVED lines=45> */
.L_x_527:
[----:B------:R-:W-:Y:S05]  /*1870*/  BSYNC B0 ;  /* 0x0000000000007941 */ /* 0x000fea0003800000 */
.L_x_526:
        /* <DEDUP_REMOVED lines=48> */
.L_x_529:
[----:B------:R-:W-:Y:S05]  /*1b80*/  BSYNC B0 ;  /* 0x0000000000007941 */ /* 0x000fea0003800000 */
.L_x_528:
        /* <DEDUP_REMOVED lines=10> */
[----:B-1----:R-:W-:-:S05]  /*1c30*/  IADD3 R21, R19, UR5, RZ ;  /* 0x0000000513157c10 */ /* 0x002fca000fffe0ff */
        /* <DEDUP_REMOVED lines=34> */
.L_x_531:
[----:B------:R-:W-:Y:S05]  /*1e60*/  BSYNC B0 ;  /* 0x0000000000007941 */ /* 0x000fea0003800000 */
.L_x_530:
        /* <DEDUP_REMOVED lines=41> */
.L_x_533:
[----:B------:R-:W-:Y:S05]  /*2100*/  BSYNC B0 ;  /* 0x0000000000007941 */ /* 0x000fea0003800000 */
.L_x_532:
[----:B------:R-:W-:Y:S01]  /*2110*/  ISETP.GE.AND P0, PT, R8, UR23, PT ;  /* 0x0000001708007c0c */ /* 0x000fe2000bf06270 */
[----:B------:R-:W-:-:S12]  /*2120*/  BSSY B0, `(.L_x_534) ;  /* 0x0000027000007945 */ /* 0x000fd80003800000 */
[----:B------:R-:W-:Y:S05]  /*2130*/  @P0 BRA `(.L_x_535) ;  /* 0x0000025000000947 */ /* 0x000fea0003800000 */
[----:B------:R-:W-:Y:S01]  /*2140*/  ISETP.GE.AND P5, PT, R244, c[0x0][0x220], PT ;  /* 0x00008800f4007a0c */ /* 0x000fe20003fa6270 */
[----:B------:R-:W-:Y:S01]  /*2150*/  IMAD.MOV.U32 R11, RZ, RZ, c[0x0][0x198] ;  /* 0x00006600ff0b7624 */ /* 0x000fe200078e00ff */
[----:B------:R-:W-:Y:S01]  /*2160*/  ISETP.GE.AND P4, PT, R238, c[0x0][0x220], PT ;  /* 0x00008800ee007a0c */ /* 0x000fe20003f86270 */
[----:B-1----:R-:W-:Y:S01]  /*2170*/  IMAD.MOV.U32 R16, RZ, RZ, c[0x0][0x19c] ;  /* 0x00006700ff107624 */ /* 0x002fe200078e00ff */
        /* <DEDUP_REMOVED lines=33> */
.L_x_535:
[----:B------:R-:W-:Y:S05]  /*2390*/  BSYNC B0 ;  /* 0x0000000000007941 */ /* 0x000fea0003800000 */
.L_x_534:
        /* <DEDUP_REMOVED lines=18> */
[C---:B-1----:R-:W-:Y:S02]  /*24c0*/  @!P4 LEA R16, P3, R20.reuse, c[0x0][0x168], 0x1 ;  /* 0x00005a001410ca11 */ /* 0x042fe400078608ff */
        /* <DEDUP_REMOVED lines=26> */
.L_x_537:
[----:B------:R-:W-:Y:S05]  /*2670*/  BSYNC B0 ;  /* 0x0000000000007941 */ /* 0x000fea0003800000 */
.L_x_536:
        /* <DEDUP_REMOVED lines=54> */
.L_x_539:
[----:B------:R-:W-:Y:S05]  /*29e0*/  BSYNC B0 ;  /* 0x0000000000007941 */ /* 0x000fea0003800000 */
.L_x_538:
        /* <DEDUP_REMOVED lines=45> */
.L_x_541:
[----:B------:R-:W-:Y:S05]  /*2cc0*/  BSYNC B0 ;  /* 0x0000000000007941 */ /* 0x000fea0003800000 */
.L_x_540:
        /* <DEDUP_REMOVED lines=44> */
.L_x_543:
[----:B------:R-:W-:Y:S05]  /*2f90*/  BSYNC B0 ;  /* 0x0000000000007941 */ /* 0x000fea0003800000 */
.L_x_542:
        /* <DEDUP_REMOVED lines=46> */
.L_x_545:
[----:B------:R-:W-:Y:S05]  /*3280*/  BSYNC B0 ;  /* 0x0000000000007941 */ /* 0x000fea0003800000 */
.L_x_544:
[C---:B------:R-:W-:Y:S01]  /*3290*/  IMAD.SHL.U32 R6, R2.reuse, 0x40, RZ ;  /* 0x0000004002067824 */ /* 0x040fe200078e00ff */
[----:B------:R-:W-:Y:S01]  /*32a0*/  R2P PR, R2, 0x6 ;  /* 0x0000000602007804 */ /* 0x000fe20000000000 */
[----:B------:R-:W-:Y:S01]  /*32b0*/  IMAD.SHL.U32 R14, R14, 0x8, RZ ;  /* 0x000000080e0e7824 */ /* 0x000fe200078e00ff */
[----:B------:R-:W0:Y:S01]  /*32c0*/  LDGDEPBAR ;  /* 0x00000000000079af */ /* 0x000e220000000000 */
[C---:B------:R-:W-:Y:S01]  /*32d0*/  IMAD R234, R101.reuse, 0x400, R0 ;  /* 0x0000040065ea7824 */ /* 0x040fe200078e0200 */
[----:B-1----:R-:W-:Y:S01]  /*32e0*/  LOP3.LUT R9, R6, 0x1c0, RZ, 0xc0, !PT ;  /* 0x000001c006097812 */ /* 0x002fe200078ec0ff */
[----:B------:R-:W-:Y:S01]  /*32f0*/  UISETP.GE.AND UP0, UPT, UR8, 0x2, UPT ;  /* 0x000000020800788c */ /* 0x000fe2000bf06270 */
[----:B------:R-:W-:Y:S01]  /*3300*/  LEA R101, R101, UR13, 0x4 ;  /* 0x0000000d65657c11 */ /* 0x000fe2000f8e20ff */
[----:B------:R-:W-:Y:S01]  /*3310*/  IMAD.SHL.U32 R234, R234, 0x2, RZ ;  /* 0x00000002eaea7824 */ /* 0x000fe200078e00ff */
[----:B------:R-:W-:Y:S02]  /*3320*/  LOP3.LUT R6, R9, 0x8, R14, 0xf8, !PT ;  /* 0x0000000809067812 */ /* 0x000fe400078ef80e */
        /* <DEDUP_REMOVED lines=9> */
[----:B------:R-:W-:Y:S03]  /*33c0*/  LDSM.16.M88.4 R80, [R230] ;  /* 0x00000000e650783b */ /* 0x000fe60000000200 */
[----:B------:R-:W-:Y:S01]  /*33d0*/  IMAD.SHL.U32 R233, R233, 0x2, RZ ;  /* 0x00000002e9e97824 */ /* 0x000fe200078e00ff */
[----:B------:R-:W-:Y:S04]  /*33e0*/  LDSM.16.M88.4 R40, [R229] ;  /* 0x00000000e528783b */ /* 0x000fe80000000200 */
[----:B------:R-:W1:Y:S01]  /*33f0*/  LDSM.16.M88.4 R24, [R233+0x8000] ;  /* 0x00800000e918783b */ /* 0x000e620000000200 */
[----:B------:R-:W-:-:S02]  /*3400*/  IADD3 R2, R233, 0x8000, RZ ;  /* 0x00008000e9027810 */ /* 0x000fc40007ffe0ff */
[----:B------:R-:W-:Y:S01]  /*3410*/  IADD3 R231, R233, 0x8020, RZ ;  /* 0x00008020e9e77810 */ /* 0x000fe20007ffe0ff */
[----:B------:R-:W5:Y:S01]  /*3420*/  LDSM.16.M88.4 R44, [R233+0x8800] ;  /* 0x00880000e92c783b */ /* 0x000f620000000200 */
[----:B------:R-:W-:Y:S01]  /*3430*/  @P1 IADD3 R231, R2, -0x20, RZ ;  /* 0xffffffe002e71810 */ /* 0x000fe20007ffe0ff */
[----:B------:R-:W-:Y:S02]  /*3440*/  IMAD.MOV.U32 R2, RZ, RZ, 0x40 ;  /* 0x00000040ff027424 */ /* 0x000fe400078e00ff */
[----:B------:R-:W-:Y:S01]  /*3450*/  LDSM.16.M88.4 R60, [R233+0x9000] ;  /* 0x00900000e93c783b */ /* 0x000fe20000000200 */
[C---:B------:R-:W-:Y:S02]  /*3460*/  IADD3 R223, R231.reuse, 0x800, RZ ;  /* 0x00000800e7df7810 */ /* 0x040fe40007ffe0ff */
[----:B------:R-:W-:Y:S01]  /*3470*/  SEL R2, R2, 0xffffffc0, !P2 ;  /* 0xffffffc002027807 */ /* 0x000fe20005000000 */
[----:B------:R-:W2:Y:S01]  /*3480*/  LDSM.16.M88.4 R72, [R231] ;  /* 0x00000000e748783b */ /* 0x000ea20000000200 */
[----:B------:R-:W-:-:S02]  /*3490*/  IADD3 R222, R231, 0x1000, RZ ;  /* 0x00001000e7de7810 */ /* 0x000fc40007ffe0ff */
[----:B------:R-:W-:Y:S01]  /*34a0*/  IADD3 R221, R231, 0x1800, RZ ;  /* 0x00001800e7dd7810 */ /* 0x000fe20007ffe0ff */
[----:B------:R-:W-:Y:S01]  /*34b0*/  IMAD.IADD R227, R233, 0x1, R2 ;  /* 0x00000001e9e37824 */ /* 0x000fe200078e0202 */
[----:B------:R-:W-:Y:S01]  /*34c0*/  LDSM.16.M88.4 R68, [R233+0x9800] ;  /* 0x00980000e944783b */ /* 0x000fe20000000200 */
[----:B------:R-:W-:Y:S01]  /*34d0*/  IMAD.IADD R220, R2, 0x1, R231 ;  /* 0x0000000102dc7824 */ /* 0x000fe200078e02e7 */
[C---:B------:R-:W-:Y:S01]  /*34e0*/  IADD3 R219, R231.reuse, 0x2000, RZ ;  /* 0x00002000e7db7810 */ /* 0x040fe20007ffe0ff */
[----:B------:R-:W-:Y:S01]  /*34f0*/  IMAD.U32 R2, RZ, RZ, UR27 ;  /* 0x0000001bff027e24 */ /* 0x000fe2000f8e00ff */
[----:B------:R-:W3:Y:S01]  /*3500*/  LDSM.16.M88.4 R84, [R227+0x8000] ;  /* 0x00800000e354783b */ /* 0x000ee20000000200 */
[C---:B------:R-:W-:Y:S02]  /*3510*/  IADD3 R218, R231.reuse, 0x2800, RZ ;  /* 0x00002800e7da7810 */ /* 0x040fe40007ffe0ff */
[C---:B------:R-:W-:Y:S01]  /*3520*/  IADD3 R217, R231.reuse, 0x3000, RZ ;  /* 0x00003000e7d97810 */ /* 0x040fe20007ffe0ff */
[----:B--2---:R-:W2:Y:S01]  /*3530*/  LDSM.16.M88.4 R20, [R231+0x800] ;  /* 0x00080000e714783b */ /* 0x004ea20000000200 */
[----:B------:R-:W-:-:S02]  /*3540*/  IADD3 R216, R231, 0x3800, RZ ;  /* 0x00003800e7d87810 */ /* 0x000fc40007ffe0ff */
[C---:B------:R-:W-:Y:S01]  /*3550*/  IADD3 R215, R231.reuse, 0x4000, RZ ;  /* 0x00004000e7d77810 */ /* 0x040fe20007ffe0ff */
[----:B------:R-:W4:Y:S01]  /*3560*/  LDSM.16.M88.4 R12, [R231+0x1000] ;  /* 0x00100000e70c783b */ /* 0x000f220000000200 */
[C---:B------:R-:W-:Y:S02]  /*3570*/  IADD3 R214, R231.reuse, 0x4800, RZ ;  /* 0x00004800e7d67810 */ /* 0x040fe40007ffe0ff */
[C---:B------:R-:W-:Y:S01]  /*3580*/  IADD3 R213, R231.reuse, 0x5000, RZ ;  /* 0x00005000e7d57810 */ /* 0x040fe20007ffe0ff */
[----:B------:R-:W2:Y:S01]  /*3590*/  LDSM.16.M88.4 R76, [R220] ;  /* 0x00000000dc4c783b */ /* 0x000ea20000000200 */
[C---:B------:R-:W-:Y:S02]  /*35a0*/  IADD3 R212, R231.reuse, 0x5800, RZ ;  /* 0x00005800e7d47810 */ /* 0x040fe40007ffe0ff */
[C---:B------:R-:W-:Y:S01]  /*35b0*/  IADD3 R211, R231.reuse, 0x6000, RZ ;  /* 0x00006000e7d37810 */ /* 0x040fe20007ffe0ff */
[----:B------:R-:W2:Y:S01]  /*35c0*/  LDSM.16.M88.4 R52, [R231+0x1800] ;  /* 0x00180000e734783b */ /* 0x000ea20000000200 */
[C---:B------:R-:W-:Y:S01]  /*35d0*/  IADD3 R210, R231.reuse, 0x6800, RZ ;  /* 0x00006800e7d27810 */ /* 0x040fe20007ffe0ff */
[----:B-1----:R-:W-:Y:S02]  /*35e0*/  HMMA.16816.F32 R16, R48, R24, RZ ;  /* 0x000000183010723c */ /* 0x002fe400000018ff */
[----:B------:R-:W1:Y:S01]  /*35f0*/  LDSM.16.M88.4 R8, [R227+0x8800] ;  /* 0x00880000e308783b */ /* 0x000e620000000200 */
[----:B------:R-:W-:-:S02]  /*3600*/  IADD3 R209, R231, 0x7000, RZ ;  /* 0x00007000e7d17810 */ /* 0x000fc40007ffe0ff */
[----:B------:R-:W-:Y:S01]  /*3610*/  IADD3 R208, R231, 0x7800, RZ ;  /* 0x00007800e7d07810 */ /* 0x000fe20007ffe0ff */
[----:B------:R-:W1:Y:S02]  /*3620*/  LDSM.16.M88.4 R28, [R227+0x9000] ;  /* 0x00900000e31c783b */ /* 0x000e640000000200 */
[C---:B------:R-:W-:Y:S02]  /*3630*/  HMMA.16816.F32 R24, R48.reuse, R26, RZ ;  /* 0x0000001a3018723c */ /* 0x040fe400000018ff */
[----:B------:R-:W-:Y:S04]  /*3640*/  LDSM.16.M88.4 R88, [R233+0xa000] ;  /* 0x00a00000e958783b */ /* 0x000fe80000000200 */
[----:B------:R-:W-:Y:S02]  /*3650*/  LDSM.16.M88.4 R96, [R233+0xe800] ;  /* 0x00e80000e960783b */ /* 0x000fe40000000200 */
[----:B-----5:R-:W-:Y:S02]  /*3660*/  HMMA.16816.F32 R32, R48, R44, RZ ;  /* 0x0000002c3020723c */ /* 0x020fe400000018ff */
[----:B------:R-:W-:Y:S06]  /*3670*/  LDSM.16.M88.4 R92, [R227+0xe000] ;  /* 0x00e00000e35c783b */ /* 0x000fec0000000200 */
[----:B------:R-:W-:Y:S08]  /*3680*/  HMMA.16816.F32 R16, R36, R72, R16 ;  /* 0x000000482410723c */ /* 0x000ff00000001810 */
[C---:B------:R-:W-:Y:S08]  /*3690*/  HMMA.16816.F32 R64, R48.reuse, R60, RZ ;  /* 0x0000003c3040723c */ /* 0x040ff000000018ff */
[C---:B------:R-:W-:Y:S08]  /*36a0*/  HMMA.16816.F32 R44, R48.reuse, R46, RZ ;  /* 0x0000002e302c723c */ /* 0x040ff000000018ff */
[----:B------:R-:W-:Y:S08]  /*36b0*/  HMMA.16816.F32 R60, R48, R62, RZ ;  /* 0x0000003e303c723c */ /* 0x000ff000000018ff */
[----:B------:R-:W-:Y:S01]  /*36c0*/  HMMA.16816.F32 R24, R36, R74, R24 ;  /* 0x0000004a2418723c */ /* 0x000fe20000001818 */
[----:B------:R-:W-:Y:S07]  /*36d0*/  LDSM.16.M88.4 R72, [R227+0x9800] ;  /* 0x00980000e348783b */ /* 0x000fee0000000200 */
[----:B---3--:R-:W-:Y:S08]  /*36e0*/  HMMA.16816.F32 R16, R80, R84, R16 ;  /* 0x000000545010723c */ /* 0x008ff00000001810 */
[C---:B------:R-:W-:Y:S08]  /*36f0*/  HMMA.16816.F32 R56, R48.reuse, R68, RZ ;  /* 0x000000443038723c */ /* 0x040ff000000018ff */
[----:B------:R-:W-:Y:S01]  /*3700*/  HMMA.16816.F32 R48, R48, R70, RZ ;  /* 0x000000463030723c */ /* 0x000fe200000018ff */
[----:B------:R-:W3:Y:S07]  /*3710*/  LDSM.16.M88.4 R68, [R234+0x2000] ;  /* 0x00200000ea44783b */ /* 0x000eee0000000200 */
[C---:B--2---:R-:W-:Y:S08]  /*3720*/  HMMA.16816.F32 R32, R36.reuse, R20, R32 ;  /* 0x000000142420723c */ /* 0x044ff00000001820 */
[C---:B------:R-:W-:Y:S01]  /*3730*/  HMMA.16816.F32 R44, R36.reuse, R22, R44 ;  /* 0x00000016242c723c */ /* 0x040fe2000000182c */
[----:B------:R-:W2:Y:S07]  /*3740*/  LDSM.16.M88.4 R20, [R220+0x800] ;  /* 0x00080000dc14783b */ /* 0x000eae0000000200 */
[C---:B----4-:R-:W-:Y:S08]  /*3750*/  HMMA.16816.F32 R64, R36.reuse, R12, R64 ;  /* 0x0000000c2440723c */ /* 0x050ff00000001840 */
[----:B------:R-:W-:Y:S01]  /*3760*/  HMMA.16816.F32 R60, R36, R14, R60 ;  /* 0x0000000e243c723c */ /* 0x000fe2000000183c */
[----:B------:R-:W4:Y:S07]  /*3770*/  LDSM.16.M88.4 R12, [R220+0x1000] ;  /* 0x00100000dc0c783b */ /* 0x000f2e0000000200 */
[----:B------:R-:W-:Y:S01]  /*3780*/  HMMA.16816.F32 R24, R80, R86, R24 ;  /* 0x000000565018723c */ /* 0x000fe20000001818 */
[----:B------:R-:W-:Y:S07]  /*3790*/  LDSM.16.M88.4 R84, [R231+0x2000] ;  /* 0x00200000e754783b */ /* 0x000fee0000000200 */
[----:B------:R-:W-:Y:S08]  /*37a0*/  HMMA.16816.F32 R16, R40, R76, R16 ;  /* 0x0000004c2810723c */ /* 0x000ff00000001810 */
[C---:B------:R-:W-:Y:S08]  /*37b0*/  HMMA.16816.F32 R56, R36.reuse, R52, R56 ;  /* 0x000000342438723c */ /* 0x040ff00000001838 */
[----:B------:R-:W-:Y:S01]  /*37c0*/  HMMA.16816.F32 R36, R36, R54, R48 ;  /* 0x000000362424723c */ /* 0x000fe20000001830 */
[----:B------:R-:W5:Y:S04]  /*37d0*/  LDSM.16.M88.4 R48, [R232+0x2000] ;  /* 0x00200000e830783b */ /* 0x000f680000000200 */
[----:B------:R-:W2:Y:S03]  /*37e0*/  LDSM.16.M88.4 R52, [R220+0x1800] ;  /* 0x00180000dc34783b */ /* 0x000ea60000000200 */
[C---:B-1----:R-:W-:Y:S08]  /*37f0*/  HMMA.16816.F32 R32, R80.reuse, R8, R32 ;  /* 0x000000085020723c */ /* 0x042ff00000001820 */
[C---:B------:R-:W-:Y:S01]  /*3800*/  HMMA.16816.F32 R44, R80.reuse, R10, R44 ;  /* 0x0000000a502c723c */ /* 0x040fe2000000182c */
[----:B------:R-:W1:Y:S07]  /*3810*/  LDSM.16.M88.4 R8, [R233+0xa800] ;  /* 0x00a80000e908783b */ /* 0x000e6e0000000200 */
[C---:B------:R-:W-:Y:S08]  /*3820*/  HMMA.16816.F32 R64, R80.reuse, R28, R64 ;  /* 0x0000001c5040723c */ /* 0x040ff00000001840 */
[----:B------:R-:W-:Y:S01]  /*3830*/  HMMA.16816.F32 R60, R80, R30, R60 ;  /* 0x0000001e503c723c */ /* 0x000fe2000000183c */
[----:B------:R-:W1:Y:S07]  /*3840*/  LDSM.16.M88.4 R28, [R233+0xb000] ;  /* 0x00b00000e91c783b */ /* 0x000e6e0000000200 */
[----:B------:R-:W-:Y:S01]  /*3850*/  HMMA.16816.F32 R24, R40, R78, R24 ;  /* 0x0000004e2818723c */ /* 0x000fe20000001818 */
[----:B------:R-:W-:Y:S07]  /*3860*/  LDSM.16.M88.4 R76, [R233+0xb800] ;  /* 0x00b80000e94c783b */ /* 0x000fee0000000200 */
[----:B---3--:R-:W-:Y:S08]  /*3870*/  HMMA.16816.F32 R16, R68, R88, R16 ;  /* 0x000000584410723c */ /* 0x008ff00000001810 */
[C---:B------:R-:W-:Y:S08]  /*3880*/  HMMA.16816.F32 R56, R80.reuse, R72, R56 ;  /* 0x000000485038723c */ /* 0x040ff00000001838 */
[----:B------:R-:W-:Y:S01]  /*3890*/  HMMA.16816.F32 R80, R80, R74, R36 ;  /* 0x0000004a5050723c */ /* 0x000fe20000001824 */
[----:B------:R-:W-:Y:S04]  /*38a0*/  LDSM.16.M88.4 R36, [R230+0x2000] ;  /* 0x00200000e624783b */ /* 0x000fe80000000200 */
[----:B------:R-:W3:Y:S03]  /*38b0*/  LDSM.16.M88.4 R72, [R227+0xa000] ;  /* 0x00a00000e348783b */ /* 0x000ee60000000200 */
        /* <DEDUP_REMOVED lines=8> */
[----:B-----5:R-:W-:Y:S08]  /*3940*/  HMMA.16816.F32 R16, R48, R84, R16 ;  /* 0x000000543010723c */ /* 0x020ff00000001810 */
        /* <DEDUP_REMOVED lines=16> */
[----:B------:R-:W-:Y:S03]  /*3a50*/  LDSM.16.M88.4 R68, [R220+0x3000] ;  /* 0x00300000dc44783b */ /* 0x000fe60000000200 */
[C---:B--2---:R-:W-:Y:S08]  /*3a60*/  HMMA.16816.F32 R32, R48.reuse, R20, R32 ;  /* 0x000000143020723c */ /* 0x044ff00000001820 */
[C---:B------:R-:W-:Y:S01]  /*3a70*/  HMMA.16816.F32 R44, R48.reuse, R22, R44 ;  /* 0x00000016302c723c */ /* 0x040fe2000000182c */
[----:B------:R-:W-:Y:S07]  /*3a80*/  LDSM.16.M88.4 R20, [R220+0x2800] ;  /* 0x00280000dc14783b */ /* 0x000fee0000000200 */
[C---:B----4-:R-:W-:Y:S08]  /*3a90*/  HMMA.16816.F32 R64, R48.reuse, R12, R64 ;  /* 0x0000000c3040723c */ /* 0x050ff00000001840 */
[----:B------:R-:W-:Y:S01]  /*3aa0*/  HMMA.16816.F32 R60, R48, R14, R60 ;  /* 0x0000000e303c723c */ /* 0x000fe2000000183c */
[----:B------:R-:W2:Y:S07]  /*3ab0*/  LDSM.16.M88.4 R12, [R234+0x4000] ;  /* 0x00400000ea0c783b */ /* 0x000eae0000000200 */
[----:B------:R-:W-:Y:S01]  /*3ac0*/  HMMA.16816.F32 R24, R36, R74, R24 ;  /* 0x0000004a2418723c */ /* 0x000fe20000001818 */
[----:B------:R-:W-:Y:S07]  /*3ad0*/  LDSM.16.M88.4 R72, [R220+0x3800] ;  /* 0x00380000dc48783b */ /* 0x000fee0000000200 */
[----:B-----5:R-:W-:Y:S08]  /*3ae0*/  HMMA.16816.F32 R16, R40, R88, R16 ;  /* 0x000000582810723c */ /* 0x020ff00000001810 */
[C---:B------:R-:W-:Y:S08]  /*3af0*/  HMMA.16816.F32 R56, R48.reuse, R52, R56 ;  /* 0x000000343038723c */ /* 0x040ff00000001838 */
[----:B------:R-:W-:Y:S01]  /*3b00*/  HMMA.16816.F32 R80, R48, R54, R80 ;  /* 0x000000363050723c */ /* 0x000fe20000001850 */
[----:B------:R-:W-:Y:S04]  /*3b10*/  LDSM.16.M88.4 R52, [R231+0x4000] ;  /* 0x00400000e734783b */ /* 0x000fe80000000200 */
[----:B------:R-:W-:Y:S03]  /*3b20*/  LDSM.16.M88.4 R48, [R233+0xd000] ;  /* 0x00d00000e930783b */ /* 0x000fe60000000200 */
[C---:B-1----:R-:W-:Y:S08]  /*3b30*/  HMMA.16816.F32 R32, R36.reuse, R8, R32 ;  /* 0x000000082420723c */ /* 0x042ff00000001820 */
[C---:B------:R-:W-:Y:S01]  /*3b40*/  HMMA.16816.F32 R44, R36.reuse, R10, R44 ;  /* 0x0000000a242c723c */ /* 0x040fe2000000182c */
[----:B------:R-:W-:Y:S07]  /*3b50*/  LDSM.16.M88.4 R8, [R233+0xc800] ;  /* 0x00c80000e908783b */ /* 0x000fee0000000200 */
[C---:B------:R-:W-:Y:S08]  /*3b60*/  HMMA.16816.F32 R64, R36.reuse, R28, R64 ;  /* 0x0000001c2440723c */ /* 0x040ff00000001840 */
[----:B------:R-:W-:Y:S01]  /*3b70*/  HMMA.16816.F32 R60, R36, R30, R60 ;  /* 0x0000001e243c723c */ /* 0x000fe2000000183c */
[----:B------:R-:W1:Y:S07]  /*3b80*/  LDSM.16.M88.4 R28, [R232+0x4000] ;  /* 0x00400000e81c783b */ /* 0x000e6e0000000200 */
[----:B------:R-:W-:Y:S01]  /*3b90*/  HMMA.16816.F32 R24, R40, R90, R24 ;  /* 0x0000005a2818723c */ /* 0x000fe20000001818 */
[----:B------:R-:W-:Y:S07]  /*3ba0*/  LDSM.16.M88.4 R88, [R227+0xd800] ;  /* 0x00d80000e358783b */ /* 0x000fee0000000200 */
[----:B--2---:R-:W-:Y:S08]  /*3bb0*/  HMMA.16816.F32 R16, R12, R76, R16 ;  /* 0x0000004c0c10723c */ /* 0x004ff00000001810 */
[C---:B------:R-:W-:Y:S08]  /*3bc0*/  HMMA.16816.F32 R56, R36.reuse, R84, R56 ;  /* 0x000000542438723c */ /* 0x040ff00000001838 */
[----:B------:R-:W-:Y:S01]  /*3bd0*/  HMMA.16816.F32 R80, R36, R86, R80 ;  /* 0x000000562450723c */ /* 0x000fe20000001850 */
[----:B------:R-:W-:Y:S04]  /*3be0*/  LDSM.16.M88.4 R84, [R230+0x4000] ;  /* 0x00400000e654783b */ /* 0x000fe80000000200 */
[----:B------:R-:W-:Y:S03]  /*3bf0*/  LDSM.16.M88.4 R36, [R233+0xd800] ;  /* 0x00d80000e924783b */ /* 0x000fe60000000200 */
[C---:B------:R-:W-:Y:S08]  /*3c00*/  HMMA.16816.F32 R32, R40.reuse, R20, R32 ;  /* 0x000000142820723c */ /* 0x040ff00000001820 */
[C---:B------:R-:W-:Y:S01]  /*3c10*/  HMMA.16816.F32 R44, R40.reuse, R22, R44 ;  /* 0x00000016282c723c */ /* 0x040fe2000000182c */
[----:B------:R-:W-:Y:S07]  /*3c20*/  LDSM.16.M88.4 R20, [R231+0x4800] ;  /* 0x00480000e714783b */ /* 0x000fee0000000200 */
[C---:B------:R-:W-:Y:S08]  /*3c30*/  HMMA.16816.F32 R64, R40.reuse, R68, R64 ;  /* 0x000000442840723c */ /* 0x040ff00000001840 */
[----:B------:R-:W-:Y:S01]  /*3c40*/  HMMA.16816.F32 R60, R40, R70, R60 ;  /* 0x00000046283c723c */ /* 0x000fe2000000183c */
[----:B------:R-:W2:Y:S07]  /*3c50*/  LDSM.16.M88.4 R68, [R227+0xc000] ;  /* 0x00c00000e344783b */ /* 0x000eae0000000200 */
[----:B------:R-:W-:Y:S01]  /*3c60*/  HMMA.16816.F32 R24, R12, R78, R24 ;  /* 0x0000004e0c18723c */ /* 0x000fe20000001818 */
[----:B------:R-:W-:Y:S07]  /*3c70*/  LDSM.16.M88.4 R76, [R229+0x4000] ;  /* 0x00400000e54c783b */ /* 0x000fee0000000200 */
[----:B-1----:R-:W-:Y:S08]  /*3c80*/  HMMA.16816.F32 R16, R28, R52, R16 ;  /* 0x000000341c10723c */ /* 0x002ff00000001810 */
        /* <DEDUP_REMOVED lines=15> */
[----:B------:R-:W2:Y:S04]  /*3d80*/  LDSM.16.M88.4 R36, [R227+0xc800] ;  /* 0x00c80000e324783b */ /* 0x000ea80000000200 */
[----:B------:R-:W-:Y:S03]  /*3d90*/  LDSM.16.M88.4 R12, [R227+0xd000] ;  /* 0x00d00000e30c783b */ /* 0x000fe60000000200 */
[C---:B------:R-:W-:Y:S08]  /*3da0*/  HMMA.16816.F32 R32, R28.reuse, R20, R32 ;  /* 0x000000141c20723c */ /* 0x040ff00000001820 */
[----:B------:R-:W-:Y:S01]  /*3db0*/  HMMA.16816.F32 R44, R28, R22, R44 ;  /* 0x000000161c2c723c */ /* 0x000fe2000000182c */
[----:B------:R-:W3:Y:S07]  /*3dc0*/  LDSM.16.M88.4 R20, [R233+0xe000] ;  /* 0x00e00000e914783b */ /* 0x000eee0000000200 */
[----:B------:R-:W-:Y:S01]  /*3dd0*/  HMMA.16816.F32 R24, R84, R70, R24 ;  /* 0x000000465418723c */ /* 0x000fe20000001818 */
[----:B------:R-:W-:Y:S07]  /*3de0*/  LDSM.16.M88.4 R68, [R220+0x5800] ;  /* 0x00580000dc44783b */ /* 0x000fee0000000200 */
[----:B-1----:R-:W-:Y:S08]  /*3df0*/  HMMA.16816.F32 R16, R76, R48, R16 ;  /* 0x000000304c10723c */ /* 0x002ff00000001810 */
[C---:B------:R-:W-:Y:S08]  /*3e00*/  HMMA.16816.F32 R64, R28.reuse, R8, R64 ;  /* 0x000000081c40723c */ /* 0x040ff00000001840 */
[C---:B------:R-:W-:Y:S01]  /*3e10*/  HMMA.16816.F32 R60, R28.reuse, R10, R60 ;  /* 0x0000000a1c3c723c */ /* 0x040fe2000000183c */
[----:B------:R-:W1:Y:S07]  /*3e20*/  LDSM.16.M88.4 R8, [R220+0x4800] ;  /* 0x00480000dc08783b */ /* 0x000e6e0000000200 */
[C---:B------:R-:W-:Y:S08]  /*3e30*/  HMMA.16816.F32 R56, R28.reuse, R40, R56 ;  /* 0x000000281c38723c */ /* 0x040ff00000001838 */
[----:B------:R-:W-:Y:S01]  /*3e40*/  HMMA.16816.F32 R80, R28, R42, R80 ;  /* 0x0000002a1c50723c */ /* 0x000fe20000001850 */
[----:B------:R-:W-:Y:S04]  /*3e50*/  LDSM.16.M88.4 R40, [R232+0x6000] ;  /* 0x00600000e828783b */ /* 0x000fe80000000200 */
[----:B------:R-:W4:Y:S03]  /*3e60*/  LDSM.16.M88.4 R28, [R231+0x6000] ;  /* 0x00600000e71c783b */ /* 0x000f260000000200 */
[----:B------:R-:W-:Y:S01]  /*3e70*/  HMMA.16816.F32 R24, R76, R50, R24 ;  /* 0x000000324c18723c */ /* 0x000fe20000001818 */
[----:B------:R-:W-:Y:S07]  /*3e80*/  LDSM.16.M88.4 R48, [R233+0xf000] ;  /* 0x00f00000e930783b */ /* 0x000fee0000000200 */
[C---:B--2---:R-:W-:Y:S08]  /*3e90*/  HMMA.16816.F32 R32, R84.reuse, R36, R32 ;  /* 0x000000245420723c */ /* 0x044ff00000001820 */
[----:B------:R-:W-:Y:S01]  /*3ea0*/  HMMA.16816.F32 R44, R84, R38, R44 ;  /* 0x00000026542c723c */ /* 0x000fe2000000182c */
[----:B------:R-:W-:Y:S07]  /*3eb0*/  LDSM.16.M88.4 R36, [R231+0x6800] ;  /* 0x00680000e724783b */ /* 0x000fee0000000200 */
[----:B---3--:R-:W-:Y:S08]  /*3ec0*/  HMMA.16816.F32 R16, R52, R20, R16 ;  /* 0x000000143410723c */ /* 0x008ff00000001810 */
[C---:B------:R-:W-:Y:S08]  /*3ed0*/  HMMA.16816.F32 R64, R84.reuse, R12, R64 ;  /* 0x0000000c5440723c */ /* 0x040ff00000001840 */
[----:B------:R-:W-:Y:S01]  /*3ee0*/  HMMA.16816.F32 R60, R84, R14, R60 ;  /* 0x0000000e543c723c */ /* 0x000fe2000000183c */
[----:B------:R-:W2:Y:S07]  /*3ef0*/  LDSM.16.M88.4 R12, [R230+0x6000] ;  /* 0x00600000e60c783b */ /* 0x000eae0000000200 */
[----:B------:R-:W-:Y:S01]  /*3f00*/  HMMA.16816.F32 R24, R52, R22, R24 ;  /* 0x000000163418723c */ /* 0x000fe20000001818 */
[----:B------:R-:W-:Y:S07]  /*3f10*/  LDSM.16.M88.4 R20, [R220+0x6000] ;  /* 0x00600000dc14783b */ /* 0x000fee0000000200 */
[C---:B-1----:R-:W-:Y:S08]  /*3f20*/  HMMA.16816.F32 R32, R76.reuse, R8, R32 ;  /* 0x000000084c20723c */ /* 0x042ff00000001820 */
[----:B------:R-:W-:Y:S01]  /*3f30*/  HMMA.16816.F32 R44, R76, R10, R44 ;  /* 0x0000000a4c2c723c */ /* 0x000fe2000000182c */
[----:B------:R-:W1:Y:S07]  /*3f40*/  LDSM.16.M88.4 R8, [R229+0x6000] ;  /* 0x00600000e508783b */ /* 0x000e6e0000000200 */
[C---:B----4-:R-:W-:Y:S08]  /*3f50*/  HMMA.16816.F32 R16, R40.reuse, R28, R16 ;  /* 0x0000001c2810723c */ /* 0x050ff00000001810 */
[----:B------:R-:W-:Y:S01]  /*3f60*/  HMMA.16816.F32 R24, R40, R30, R24 ;  /* 0x0000001e2818723c */ /* 0x000fe20000001818 */
[----:B------:R-:W3:Y:S07]  /*3f70*/  LDSM.16.M88.4 R28, [R227+0xe800] ;  /* 0x00e80000e31c783b */ /* 0x000eee0000000200 */
[----:B------:R-:W-:Y:S08]  /*3f80*/  HMMA.16816.F32 R32, R52, R96, R32 ;  /* 0x000000603420723c */ /* 0x000ff00000001820 */
[----:B------:R-:W-:Y:S08]  /*3f90*/  HMMA.16816.F32 R64, R76, R72, R64 ;  /* 0x000000484c40723c */ /* 0x000ff00000001840 */
[----:B------:R-:W-:Y:S08]  /*3fa0*/  HMMA.16816.F32 R44, R52, R98, R44 ;  /* 0x00000062342c723c */ /* 0x000ff0000000182c */
[----:B--2---:R-:W-:Y:S08]  /*3fb0*/  HMMA.16816.F32 R16, R12, R92, R16 ;  /* 0x0000005c0c10723c */ /* 0x004ff00000001810 */
[----:B------:R-:W-:Y:S01]  /*3fc0*/  HMMA.16816.F32 R60, R76, R74, R60 ;  /* 0x0000004a4c3c723c */ /* 0x000fe2000000183c */
[----:B------:R-:W2:Y:S07]  /*3fd0*/  LDSM.16.M88.4 R72, [R231+0x7000] ;  /* 0x00700000e748783b */ /* 0x000eae0000000200 */
[----:B------:R-:W-:Y:S08]  /*3fe0*/  HMMA.16816.F32 R24, R12, R94, R24 ;  /* 0x0000005e0c18723c */ /* 0x000ff00000001818 */
[----:B------:R-:W-:Y:S08]  /*3ff0*/  HMMA.16816.F32 R32, R40, R36, R32 ;  /* 0x000000242820723c */ /* 0x000ff00000001820 */
[----:B------:R-:W-:Y:S08]  /*4000*/  HMMA.16816.F32 R64, R52, R48, R64 ;  /* 0x000000303440723c */ /* 0x000ff00000001840 */
[----:B------:R-:W-:Y:S01]  /*4010*/  HMMA.16816.F32 R44, R40, R38, R44 ;  /* 0x00000026282c723c */ /* 0x000fe2000000182c */
[----:B------:R-:W4:Y:S07]  /*4020*/  LDSM.16.M88.4 R36, [R227+0xf000] ;  /* 0x00f00000e324783b */ /* 0x000f2e0000000200 */
[----:B-1----:R-:W-:Y:S08]  /*4030*/  HMMA.16816.F32 R16, R8, R20, R16 ;  /* 0x000000140810723c */ /* 0x002ff00000001810 */
[----:B------:R-:W-:Y:S08]  /*4040*/  HMMA.16816.F32 R56, R84, R88, R56 ;  /* 0x000000585438723c */ /* 0x000ff00000001838 */
[----:B------:R-:W-:Y:S01]  /*4050*/  HMMA.16816.F32 R24, R8, R22, R24 ;  /* 0x000000160818723c */ /* 0x000fe20000001818 */
[----:B------:R-:W1:Y:S07]  /*4060*/  LDSM.16.M88.4 R20, [R220+0x7000] ;  /* 0x00700000dc14783b */ /* 0x000e6e0000000200 */
[----:B---3--:R-:W-:Y:S01]  /*4070*/  HMMA.16816.F32 R32, R12, R28, R32 ;  /* 0x0000001c0c20723c */ /* 0x008fe20000001820 */
[----:B------:R-:W-:-:S06]  /*4080*/  FMUL.FTZ R6, R17, c[0x0][0x2ec] ;  /* 0x0000bb0011067a20 */ /* 0x000fcc0000410000 */
[----:B------:R-:W-:Y:S01]  /*4090*/  FMUL.FTZ R28, R16, c[0x0][0x2ec] ;  /* 0x0000bb00101c7a20 */ /* 0x000fe20000410000 */
[----:B--2---:R-:W-:Y:S01]  /*40a0*/  HMMA.16816.F32 R64, R40, R72, R64 ;  /* 0x000000482840723c */ /* 0x004fe20000001840 */
[----:B------:R-:W-:Y:S01]  /*40b0*/  FMUL.FTZ R29, R18, c[0x0][0x2ec] ;  /* 0x0000bb00121d7a20 */ /* 0x000fe20000410000 */
[----:B------:R-:W-:Y:S06]  /*40c0*/  MUFU.TANH R6, R6 ;  /* 0x0000000600067308 */ /* 0x000fec0000002400 */
[----:B------:R-:W-:Y:S01]  /*40d0*/  HMMA.16816.F32 R44, R12, R30, R44 ;  /* 0x0000001e0c2c723c */ /* 0x000fe2000000182c */
[----:B------:R-:W-:Y:S01]  /*40e0*/  FMUL.FTZ R24, R24, c[0x0][0x2ec] ;  /* 0x0000bb0018187a20 */ /* 0x000fe20000410000 */
[----:B------:R-:W-:Y:S01]  /*40f0*/  MUFU.TANH R28, R28 ;  /* 0x0000001c001c7308 */ /* 0x000fe20000002400 */
[----:B------:R-:W-:-:S04]  /*4100*/  FMUL.FTZ R48, R25, c[0x0][0x2ec] ;  /* 0x0000bb0019307a20 */ /* 0x000fc80000410000 */
[----:B------:R-:W-:Y:S01]  /*4110*/  FMUL.FTZ R30, R19, c[0x0][0x2ec] ;  /* 0x0000bb00131e7a20 */ /* 0x000fe20000410000 */
[----:B------:R-:W-:Y:S01]  /*4120*/  HMMA.16816.F32 R80, R84, R90, R80 ;  /* 0x0000005a5450723c */ /* 0x000fe20000001850 */
[----:B------:R-:W2:Y:S01]  /*4130*/  LDSM.16.M88.4 R16, [R233+0xf800] ;  /* 0x00f80000e910783b */ /* 0x000ea20000000200 */
[----:B------:R3:W-:Y:S06]  /*4140*/  MUFU.TANH R31, R24 ;  /* 0x00000018001f7308 */ /* 0x0007ec0000002400 */
[----:B------:R-:W-:Y:S01]  /*4150*/  HMMA.16816.F32 R84, R76, R68, R56 ;  /* 0x000000444c54723c */ /* 0x000fe20000001838 */
[----:B------:R-:W-:Y:S01]  /*4160*/  LDSM.16.M88.4 R56, [R220+0x6800] ;  /* 0x00680000dc38783b */ /* 0x000fe20000000200 */
[----:B------:R-:W-:Y:S06]  /*4170*/  MUFU.TANH R30, R30 ;  /* 0x0000001e001e7308 */ /* 0x000fec0000002400 */
[----:B----4-:R-:W-:Y:S02]  /*4180*/  HMMA.16816.F32 R64, R12, R36, R64 ;  /* 0x000000240c40723c */ /* 0x010fe40000001840 */
[----:B------:R-:W4:Y:S05]  /*4190*/  MUFU.TANH R48, R48 ;  /* 0x0000003000307308 */ /* 0x000f2a0000002400 */
[----:B------:R-:W-:Y:S01]  /*41a0*/  FMUL.FTZ R36, R26, c[0x0][0x2ec] ;  /* 0x0000bb001a247a20 */ /* 0x000fe20000410000 */
[----:B------:R-:W-:Y:S01]  /*41b0*/  HMMA.16816.F32 R80, R76, R70, R80 ;  /* 0x000000464c50723c */ /* 0x000fe20000001850 */
[----:B------:R-:W-:Y:S01]  /*41c0*/  FMUL.FTZ R37, R27, c[0x0][0x2ec] ;  /* 0x0000bb001b257a20 */ /* 0x000fe20000410000 */
[----:B------:R-:W-:Y:S01]  /*41d0*/  MUFU.TANH R29, R29 ;  /* 0x0000001d001d7308 */ /* 0x000fe20000002400 */
[----:B---3--:R-:W3:Y:S05]  /*41e0*/  LDSM.16.M88.4 R24, [R231+0x7800] ;  /* 0x00780000e718783b */ /* 0x008eea0000000200 */
[----:B------:R-:W-:Y:S02]  /*41f0*/  HMMA.16816.F32 R60, R52, R50, R60 ;  /* 0x00000032343c723c */ /* 0x000fe4000000183c */
[----:B------:R-:W-:Y:S06]  /*4200*/  MUFU.TANH R36, R36 ;  /* 0x0000002400247308 */ /* 0x000fec0000002400 */
[----:B-1----:R-:W-:Y:S02]  /*4210*/  HMMA.16816.F32 R64, R8, R20, R64 ;  /* 0x000000140840723c */ /* 0x002fe40000001840 */
[----:B------:R-:W1:Y:S05]  /*4220*/  MUFU.TANH R37, R37 ;  /* 0x0000002500257308 */ /* 0x000e6a0000002400 */
[----:B------:R-:W-:Y:S01]  /*4230*/  IMAD.U32 R21, RZ, RZ, UR14 ;  /* 0x0000000eff157e24 */ /* 0x000fe2000f8e00ff */
[----:B--2---:R-:W-:Y:S04]  /*4240*/  HMMA.16816.F32 R84, R52, R16, R84 ;  /* 0x000000103454723c */ /* 0x004fe80000001854 */
[----:B------:R-:W-:-:S04]  /*4250*/  IADD3 R4, R21, -UR15, R4 ;  /* 0x8000000f15047c10 */ /* 0x000fc8000fffe004 */
[----:B------:R-:W-:Y:S01]  /*4260*/  HMMA.16816.F32 R80, R52, R18, R80 ;  /* 0x000000123450723c */ /* 0x000fe20000001850 */
[----:B------:R-:W2:Y:S01]  /*4270*/  LDSM.16.M88.4 R16, [R227+0xf800] ;  /* 0x00f80000e310783b */ /* 0x000ea20000000200 */
[----:B------:R-:W-:-:S06]  /*4280*/  IADD3 R166, R4, c[0x0][0x2e8], RZ ;  /* 0x0000ba0004a67a10 */ /* 0x000fcc0007ffe0ff */
[C---:B------:R-:W-:Y:S01]  /*4290*/  HMMA.16816.F32 R60, R40.reuse, R74, R60 ;  /* 0x0000004a283c723c */ /* 0x040fe2000000183c */
[----:B------:R-:W-:Y:S02]  /*42a0*/  FMUL.FTZ R64, R64, c[0x0][0x2ec] ;  /* 0x0000bb0040407a20 */ /* 0x000fe40000410000 */
[----:B------:R-:W-:Y:S02]  /*42b0*/  FMUL.FTZ R66, R66, c[0x0][0x2ec] ;  /* 0x0000bb0042427a20 */ /* 0x000fe40000410000 */
[----:B------:R-:W-:Y:S01]  /*42c0*/  MUFU.TANH R182, R64 ;  /* 0x0000004000b67308 */ /* 0x000fe20000002400 */
[----:B------:R-:W-:Y:S02]  /*42d0*/  FMUL.FTZ R65, R65, c[0x0][0x2ec] ;  /* 0x0000bb0041417a20 */ /* 0x000fe40000410000 */
[----:B---3--:R-:W-:Y:S01]  /*42e0*/  HMMA.16816.F32 R84, R40, R24, R84 ;  /* 0x000000182854723c */ /* 0x008fe20000001854 */
[----:B------:R-:W-:-:S04]  /*42f0*/  FMUL.FTZ R67, R67, c[0x0][0x2ec] ;  /* 0x0000bb0043437a20 */ /* 0x000fc80000410000 */
[----:B------:R-:W-:Y:S03]  /*4300*/  MUFU.TANH R189, R66 ;  /* 0x0000004200bd7308 */ /* 0x000fe60000002400 */
[----:B------:R-:W-:Y:S01]  /*4310*/  HMMA.16816.F32 R80, R40, R26, R80 ;  /* 0x0000001a2850723c */ /* 0x000fe20000001850 */
[----:B------:R-:W3:Y:S01]  /*4320*/  LDSM.16.M88.4 R24, [R220+0x7800] ;  /* 0x00780000dc18783b */ /* 0x000ee20000000200 */
[----:B------:R-:W-:-:S04]  /*4330*/  DEPBAR.LE SB0, 0x0 ;  /* 0x000080000000791a */ /* 0x000fc80000000000 */
[----:B------:R-:W-:Y:S02]  /*4340*/  MUFU.TANH R192, R65 ;  /* 0x0000004100c07308 */ /* 0x000fe40000002400 */
[----:B------:R-:W-:Y:S06]  /*4350*/  HMMA.16816.F32 R60, R12, R38, R60 ;  /* 0x000000260c3c723c */ /* 0x000fec000000183c */
[----:B------:R-:W-:Y:S01]  /*4360*/  MUFU.TANH R197, R67 ;  /* 0x0000004300c57308 */ /* 0x000fe20000002400 */
[----:B------:R-:W-:Y:S01]  /*4370*/  IMAD R39, R2, 0x40, R165 ;  /* 0x0000004002277824 */ /* 0x000fe200078e02a5 */
[----:B------:R-:W-:Y:S01]  /*4380*/  HMMA.16816.F32 R32, R8, R56, R32 ;  /* 0x000000380820723c */ /* 0x000fe20000001820 */
[----:B------:R-:W-:-:S02]  /*4390*/  IADD3 R2, R166, 0x8, RZ ;  /* 0x00000008a6027810 */ /* 0x000fc40007ffe0ff */
[----:B------:R-:W-:Y:S02]  /*43a0*/  IMNMX R166, R166, UR14, PT ;  /* 0x0000000ea6a67c17 */ /* 0x000fe4000b800200 */
[----:B------:R-:W-:Y:S02]  /*43b0*/  IADD3 R21, R39, 0x1, RZ ;  /* 0x0000000127157810 */ /* 0x000fe40007ffe0ff */
[----:B------:R-:W-:Y:S01]  /*43c0*/  IMNMX R2, R2, UR14, PT ;  /* 0x0000000e02027c17 */ /* 0x000fe2000b800200 */
[----:B--2---:R-:W-:Y:S01]  /*43d0*/  HMMA.16816.F32 R84, R12, R16, R84 ;  /* 0x000000100c54723c */ /* 0x004fe20000001854 */
[C---:B------:R-:W-:Y:S02]  /*43e0*/  ISETP.GE.AND P6, PT, R21.reuse, R166, PT ;  /* 0x000000a61500720c */ /* 0x040fe40003fc6270 */
[----:B------:R-:W-:Y:S02]  /*43f0*/  ISETP.GE.AND P3, PT, R21, R2, PT ;  /* 0x000000021500720c */ /* 0x000fe40003f66270 */
[----:B------:R-:W-:-:S02]  /*4400*/  IADD3 R21, R39, 0x9, RZ ;  /* 0x0000000927157810 */ /* 0x000fc40007ffe0ff */
[----:B------:R-:W-:Y:S01]  /*4410*/  IADD3 R17, R39, 0x10, RZ ;  /* 0x0000001027117810 */ /* 0x000fe20007ffe0ff */
[----:B------:R-:W-:Y:S01]  /*4420*/  HMMA.16816.F32 R44, R8, R58, R44 ;  /* 0x0000003a082c723c */ /* 0x000fe2000000182c */
[C---:B------:R-:W-:Y:S02]  /*4430*/  ISETP.GE.AND P0, PT, R21.reuse, R166, PT ;  /* 0x000000a61500720c */ /* 0x040fe40003f06270 */
[----:B------:R-:W-:Y:S02]  /*4440*/  ISETP.GE.AND P5, PT, R21, R2, PT ;  /* 0x000000021500720c */ /* 0x000fe40003fa6270 */
[----:B----4-:R-:W-:Y:S02]  /*4450*/  FSEL R48, R48, -INF , !P0 ;  /* 0xff80000030307808 */ /* 0x010fe40004000000 */
[----:B------:R-:W-:Y:S01]  /*4460*/  ISETP.GE.AND P2, PT, R17, R166, PT ;  /* 0x000000a61100720c */ /* 0x000fe20003f46270 */
[----:B------:R-:W-:Y:S01]  /*4470*/  HMMA.16816.F32 R80, R12, R18, R80 ;  /* 0x000000120c50723c */ /* 0x000fe20000001850 */
[----:B------:R-:W-:Y:S01]  /*4480*/  FMUL.FTZ R32, R32, c[0x0][0x2ec] ;  /* 0x0000bb0020207a20 */ /* 0x000fe20000410000 */
[----:B------:R-:W-:Y:S01]  /*4490*/  FSEL R16, R6, -INF , !P6 ;  /* 0xff80000006107808 */ /* 0x000fe20007000000 */
[----:B------:R-:W-:Y:S01]  /*44a0*/  FMUL.FTZ R33, R33, c[0x0][0x2ec] ;  /* 0x0000bb0021217a20 */ /* 0x000fe20000410000 */
[----:B------:R-:W-:Y:S01]  /*44b0*/  ISETP.GE.AND P6, PT, R17, R2, PT ;  /* 0x000000021100720c */ /* 0x000fe20003fc6270 */
[----:B------:R-:W-:Y:S01]  /*44c0*/  FMUL.FTZ R34, R34, c[0x0][0x2ec] ;  /* 0x0000bb0022227a20 */ /* 0x000fe20000410000 */
[----:B------:R-:W-:Y:S01]  /*44d0*/  IADD3 R17, R39, 0x20, RZ ;  /* 0x0000002027117810 */ /* 0x000fe20007ffe0ff */
[----:B------:R-:W-:Y:S01]  /*44e0*/  FMUL.FTZ R35, R35, c[0x0][0x2ec] ;  /* 0x0000bb0023237a20 */ /* 0x000fe20000410000 */
[----:B------:R-:W-:Y:S01]  /*44f0*/  HMMA.16816.F32 R60, R8, R22, R60 ;  /* 0x00000016083c723c */ /* 0x000fe2000000183c */
[----:B------:R-:W2:Y:S01]  /*4500*/  MUFU.TANH R32, R32 ;  /* 0x0000002000207308 */ /* 0x000ea20000002400 */
[----:B------:R-:W-:-:S02]  /*4510*/  IADD3 R15, R39, 0x11, RZ ;  /* 0x00000011270f7810 */ /* 0x000fc40007ffe0ff */
[----:B------:R-:W-:Y:S02]  /*4520*/  IADD3 R13, R39, 0x18, RZ ;  /* 0x00000018270d7810 */ /* 0x000fe40007ffe0ff */
[----:B-1----:R-:W-:Y:S02]  /*4530*/  FSEL R37, R37, -INF , !P5 ;  /* 0xff80000025257808 */ /* 0x002fe40006800000 */
[C---:B---3--:R-:W-:Y:S01]  /*4540*/  HMMA.16816.F32 R84, R8.reuse, R24, R84 ;  /* 0x000000180854723c */ /* 0x048fe20000001854 */
[----:B------:R-:W-:Y:S01]  /*4550*/  FMUL.FTZ R20, R44, c[0x0][0x2ec] ;  /* 0x0000bb002c147a20 */ /* 0x000fe20000410000 */
[----:B------:R-:W-:Y:S01]  /*4560*/  IADD3 R23, R39, 0x8, RZ ;  /* 0x0000000827177810 */ /* 0x000fe20007ffe0ff */
[----:B------:R-:W-:Y:S01]  /*4570*/  FMUL.FTZ R38, R45, c[0x0][0x2ec] ;  /* 0x0000bb002d267a20 */ /* 0x000fe20000410000 */
[----:B------:R-:W-:Y:S01]  /*4580*/  MUFU.TANH R33, R33 ;  /* 0x0000002100217308 */ /* 0x000fe20000002400 */
[----:B------:R-:W-:Y:S01]  /*4590*/  FMUL.FTZ R44, R46, c[0x0][0x2ec] ;  /* 0x0000bb002e2c7a20 */ /* 0x000fe20000410000 */
[----:B------:R-:W-:Y:S01]  /*45a0*/  ISETP.GE.AND P4, PT, R23, R166, PT ;  /* 0x000000a61700720c */ /* 0x000fe20003f86270 */
[----:B------:R-:W-:Y:S01]  /*45b0*/  FMUL.FTZ R47, R47, c[0x0][0x2ec] ;  /* 0x0000bb002f2f7a20 */ /* 0x000fe20000410000 */
[----:B------:R-:W-:Y:S01]  /*45c0*/  HMMA.16816.F32 R80, R8, R26, R80 ;  /* 0x0000001a0850723c */ /* 0x000fe20000001850 */
[----:B------:R-:W-:-:S02]  /*45d0*/  ISETP.GE.AND P1, PT, R23, R2, PT ;  /* 0x000000021700720c */ /* 0x000fc40003f26270 */
[----:B------:R-:W-:Y:S01]  /*45e0*/  FSEL R23, R30, -INF , !P3 ;  /* 0xff8000001e177808 */ /* 0x000fe20005800000 */
[----:B------:R-:W1:Y:S01]  /*45f0*/  MUFU.TANH R34, R34 ;  /* 0x0000002200227308 */ /* 0x000e620000002400 */
[----:B------:R-:W-:Y:S02]  /*4600*/  FSEL R18, R31, -INF , !P4 ;  /* 0xff8000001f127808 */ /* 0x000fe40006000000 */
[C---:B------:R-:W-:Y:S01]  /*4610*/  ISETP.GE.AND P3, PT, R15.reuse, R166, PT ;  /* 0x000000a60f00720c */ /* 0x040fe20003f66270 */
[----:B------:R-:W-:Y:S01]  /*4620*/  FMUL.FTZ R60, R60, c[0x0][0x2ec] ;  /* 0x0000bb003c3c7a20 */ /* 0x000fe20000410000 */
[----:B------:R-:W-:Y:S01]  /*4630*/  ISETP.GE.AND P4, PT, R15, R2, PT ;  /* 0x000000020f00720c */ /* 0x000fe20003f86270 */
[----:B------:R-:W-:Y:S01]  /*4640*/  FMUL.FTZ R63, R63, c[0x0][0x2ec] ;  /* 0x0000bb003f3f7a20 */ /* 0x000fe20000410000 */
[----:B------:R-:W-:Y:S01]  /*4650*/  FSEL R15, R36, -INF , !P1 ;  /* 0xff800000240f7808 */ /* 0x000fe20004800000 */
[----:B------:R-:W3:Y:S01]  /*4660*/  MUFU.TANH R35, R35 ;  /* 0x0000002300237308 */ /* 0x000ee20000002400 */
[----:B------:R-:W-:Y:S01]  /*4670*/  ISETP.GE.AND P1, PT, R13, R166, PT ;  /* 0x000000a60d00720c */ /* 0x000fe20003f26270 */
[----:B------:R-:W-:Y:S01]  /*4680*/  FMUL.FTZ R61, R61, c[0x0][0x2ec] ;  /* 0x0000bb003d3d7a20 */ /* 0x000fe20000410000 */
[----:B------:R-:W-:Y:S01]  /*4690*/  ISETP.GE.AND P0, PT, R13, R2, PT ;  /* 0x000000020d00720c */ /* 0x000fe20003f06270 */
[----:B------:R-:W-:Y:S01]  /*46a0*/  FMUL.FTZ R87, R87, c[0x0][0x2ec] ;  /* 0x0000bb0057577a20 */ /* 0x000fe20000410000 */
[----:B------:R-:W-:Y:S01]  /*46b0*/  IADD3 R13, R39, 0x19, RZ ;  /* 0x00000019270d7810 */ /* 0x000fe20007ffe0ff */
[----:B------:R-:W-:Y:S01]  /*46c0*/  FMUL.FTZ R84, R84, c[0x0][0x2ec] ;  /* 0x0000bb0054547a20 */ /* 0x000fe20000410000 */
[----:B--2---:R-:W-:Y:S01]  /*46d0*/  FSEL R14, R32, -INF , !P2 ;  /* 0xff800000200e7808 */ /* 0x004fe20005000000 */
[----:B------:R-:W2:Y:S01]  /*46e0*/  MUFU.TANH R20, R20 ;  /* 0x0000001400147308 */ /* 0x000ea20000002400 */
[C---:B------:R-:W-:Y:S01]  /*46f0*/  ISETP.GE.AND P5, PT, R13.reuse, R166, PT ;  /* 0x000000a60d00720c */ /* 0x040fe20003fa6270 */
[----:B------:R-:W-:Y:S01]  /*4700*/  FMUL.FTZ R62, R62, c[0x0][0x2ec] ;  /* 0x0000bb003e3e7a20 */ /* 0x000fe20000410000 */
[----:B------:R-:W-:Y:S01]  /*4710*/  ISETP.GE.AND P2, PT, R13, R2, PT ;  /* 0x000000020d00720c */ /* 0x000fe20003f46270 */
[----:B------:R-:W-:Y:S01]  /*4720*/  FMUL.FTZ R85, R85, c[0x0][0x2ec] ;  /* 0x0000bb0055557a20 */ /* 0x000fe20000410000 */
[----:B-1----:R-:W-:Y:S01]  /*4730*/  FSEL R13, R34, -INF , !P6 ;  /* 0xff800000220d7808 */ /* 0x002fe20007000000 */
[----:B------:R-:W-:Y:S01]  /*4740*/  FMUL.FTZ R34, R80, c[0x0][0x2ec] ;  /* 0x0000bb0050227a20 */ /* 0x000fe20000410000 */
[----:B------:R-:W-:Y:S01]  /*4750*/  FSEL R6, R33, -INF , !P3 ;  /* 0xff80000021067808 */ /* 0x000fe20005800000 */
[----:B------:R-:W1:Y:S01]  /*4760*/  MUFU.TANH R38, R38 ;  /* 0x0000002600267308 */ /* 0x000e620000002400 */
[----:B------:R-:W-:Y:S01]  /*4770*/  IADD3 R19, R39, 0x21, RZ ;  /* 0x0000002127137810 */ /* 0x000fe20007ffe0ff */
[----:B------:R-:W-:Y:S01]  /*4780*/  FMUL.FTZ R33, R86, c[0x0][0x2ec] ;  /* 0x0000bb0056217a20 */ /* 0x000fe20000410000 */
[----:B------:R-:W-:Y:S01]  /*4790*/  ISETP.GE.AND P6, PT, R17, R166, PT ;  /* 0x000000a61100720c */ /* 0x000fe20003fc6270 */
[----:B------:R-:W-:Y:S01]  /*47a0*/  FMUL.FTZ R32, R81, c[0x0][0x2ec] ;  /* 0x0000bb0051207a20 */ /* 0x000fe20000410000 */
[----:B------:R-:W-:Y:S01]  /*47b0*/  ISETP.GE.AND P3, PT, R17, R2, PT ;  /* 0x000000021100720c */ /* 0x000fe20003f66270 */
[----:B------:R-:W-:Y:S01]  /*47c0*/  FMUL.FTZ R82, R82, c[0x0][0x2ec] ;  /* 0x0000bb0052527a20 */ /* 0x000fe20000410000 */
[----:B------:R-:W-:Y:S01]  /*47d0*/  IADD3 R17, R39, 0x28, RZ ;  /* 0x0000002827117810 */ /* 0x000fe20007ffe0ff */
[----:B------:R-:W4:Y:S01]  /*47e0*/  MUFU.TANH R44, R44 ;  /* 0x0000002c002c7308 */ /* 0x000f220000002400 */
[----:B---3--:R-:W-:Y:S01]  /*47f0*/  FSEL R21, R35, -INF , !P4 ;  /* 0xff80000023157808 */ /* 0x008fe20006000000 */
[----:B------:R-:W-:Y:S01]  /*4800*/  FMUL.FTZ R83, R83, c[0x0][0x2ec] ;  /* 0x0000bb0053537a20 */ /* 0x000fe20000410000 */
[----:B--2---:R-:W-:-:S02]  /*4810*/  FSEL R4, R20, -INF , !P1 ;  /* 0xff80000014047808 */ /* 0x004fc40004800000 */
[C---:B------:R-:W-:Y:S02]  /*4820*/  ISETP.GE.AND P4, PT, R19.reuse, R166, PT ;  /* 0x000000a61300720c */ /* 0x040fe40003f86270 */
[-C--:B------:R-:W-:Y:S01]  /*4830*/  ISETP.GE.AND P1, PT, R19, R2.reuse, PT ;  /* 0x000000021300720c */ /* 0x080fe20003f26270 */
[----:B------:R-:W2:Y:S01]  /*4840*/  MUFU.TANH R40, R47 ;  /* 0x0000002f00287308 */ /* 0x000ea20000002400 */
[----:B------:R-:W-:Y:S02]  /*4850*/  IADD3 R11, R39, 0x29, RZ ;  /* 0x00000029270b7810 */ /* 0x000fe40007ffe0ff */
[----:B-1----:R-:W-:Y:S02]  /*4860*/  FSEL R12, R38, -INF , !P5 ;  /* 0xff800000260c7808 */ /* 0x002fe40006800000 */
[----:B------:R-:W-:Y:S02]  /*4870*/  ISETP.GE.AND P5, PT, R17, R2, PT ;  /* 0x000000021100720c */ /* 0x000fe40003fa6270 */
[----:B------:R-:W-:Y:S01]  /*4880*/  FSEL R182, R182, -INF , !P6 ;  /* 0xff800000b6b67808 */ /* 0x000fe20007000000 */
[----:B------:R-:W1:Y:S01]  /*4890*/  MUFU.TANH R184, R60 ;  /* 0x0000003c00b87308 */ /* 0x000e620000002400 */
[----:B----4-:R-:W-:-:S02]  /*48a0*/  FSEL R19, R44, -INF , !P0 ;  /* 0xff8000002c137808 */ /* 0x010fc40004000000 */
[----:B------:R-:W-:Y:S02]  /*48b0*/  ISETP.GE.AND P0, PT, R17, R166, PT ;  /* 0x000000a61100720c */ /* 0x000fe40003f06270 */
[----:B------:R-:W-:Y:S02]  /*48c0*/  ISETP.GE.AND P6, PT, R11, R2, PT ;  /* 0x000000020b00720c */ /* 0x000fe40003fc6270 */
[----:B------:R-:W-:Y:S01]  /*48d0*/  IADD3 R9, R39, 0x30, RZ ;  /* 0x0000003027097810 */ /* 0x000fe20007ffe0ff */
[----:B------:R-:W3:Y:S01]  /*48e0*/  MUFU.TANH R191, R87 ;  /* 0x0000005700bf7308 */ /* 0x000ee20000002400 */
[----:B--2---:R-:W-:Y:S02]  /*48f0*/  FSEL R17, R40, -INF , !P2 ;  /* 0xff80000028117808 */ /* 0x004fe40005000000 */
[----:B------:R-:W-:Y:S02]  /*4900*/  ISETP.GE.AND P2, PT, R11, R166, PT ;  /* 0x000000a60b00720c */ /* 0x000fe40003f46270 */
[----:B------:R-:W-:-:S02]  /*4910*/  IADD3 R11, R39, 0x31, RZ ;  /* 0x00000031270b7810 */ /* 0x000fc40007ffe0ff */
[----:B------:R-:W-:Y:S01]  /*4920*/  FSEL R189, R189, -INF , !P3 ;  /* 0xff800000bdbd7808 */ /* 0x000fe20005800000 */
[----:B------:R-:W2:Y:S01]  /*4930*/  MUFU.TANH R193, R63 ;  /* 0x0000003f00c17308 */ /* 0x000ea20000002400 */
[----:B-1----:R-:W-:Y:S02]  /*4940*/  FSEL R184, R184, -INF , !P0 ;  /* 0xff800000b8b87808 */ /* 0x002fe40004000000 */
[----:B------:R-:W-:Y:S02]  /*4950*/  ISETP.GE.AND P0, PT, R11, R2, PT ;  /* 0x000000020b00720c */ /* 0x000fe40003f06270 */
[----:B------:R-:W-:Y:S02]  /*4960*/  ISETP.GE.AND P3, PT, R9, R166, PT ;  /* 0x000000a60900720c */ /* 0x000fe40003f66270 */
[----:B------:R-:W-:Y:S01]  /*4970*/  FSEL R192, R192, -INF , !P4 ;  /* 0xff800000c0c07808 */ /* 0x000fe20006000000 */
[----:B------:R-:W1:Y:S01]  /*4980*/  MUFU.TANH R84, R84 ;  /* 0x0000005400547308 */ /* 0x000e620000002400 */
[----:B---3--:R-:W-:-:S02]  /*4990*/  FSEL R191, R191, -INF , !P0 ;  /* 0xff800000bfbf7808 */ /* 0x008fc40004000000 */
[----:B------:R-:W-:Y:S02]  /*49a0*/  PLOP3.LUT P0, PT, PT, PT, UP0, 0x80, 0x0 ;  /* 0x000000000000781c */ /* 0x000fe40003f0f008 */
[----:B------:R-:W-:Y:S02]  /*49b0*/  ISETP.GE.AND P4, PT, R9, R2, PT ;  /* 0x000000020900720c */ /* 0x000fe40003f86270 */
[----:B------:R-:W-:Y:S01]  /*49c0*/  FSEL R197, R197, -INF , !P1 ;  /* 0xff800000c5c57808 */ /* 0x000fe20004800000 */
[----:B------:R-:W3:Y:S01]  /*49d0*/  MUFU.TANH R190, R61 ;  /* 0x0000003d00be7308 */ /* 0x000ee20000002400 */
[----:B--2---:R-:W-:Y:S02]  /*49e0*/  FSEL R193, R193, -INF , !P6 ;  /* 0xff800000c1c17808 */ /* 0x004fe40007000000 */
[----:B------:R-:W-:Y:S02]  /*49f0*/  IADD3 R9, R39, 0x38, RZ ;  /* 0x0000003827097810 */ /* 0x000fe40007ffe0ff */
[----:B------:R-:W-:-:S02]  /*4a00*/  ISETP.GE.AND P1, PT, R11, R166, PT ;  /* 0x000000a60b00720c */ /* 0x000fc40003f26270 */
[C---:B------:R-:W-:Y:S01]  /*4a10*/  ISETP.GE.AND P6, PT, R39.reuse, R166, PT ;  /* 0x000000a62700720c */ /* 0x040fe20003fc6270 */
[----:B------:R-:W2:Y:S01]  /*4a20*/  MUFU.TANH R195, R62 ;  /* 0x0000003e00c37308 */ /* 0x000ea20000002400 */
[----:B-1----:R-:W-:Y:S02]  /*4a30*/  FSEL R196, R84, -INF , !P3 ;  /* 0xff80000054c47808 */ /* 0x002fe40005800000 */
[C---:B------:R-:W-:Y:S02]  /*4a40*/  ISETP.GE.AND P3, PT, R39.reuse, R2, PT ;  /* 0x000000022700720c */ /* 0x040fe40003f66270 */
[----:B------:R-:W-:Y:S02]  /*4a50*/  IADD3 R39, R39, 0x39, RZ ;  /* 0x0000003927277810 */ /* 0x000fe40007ffe0ff */
[----:B------:R-:W-:Y:S01]  /*4a60*/  FSEL R28, R28, -INF , !P6 ;  /* 0xff8000001c1c7808 */ /* 0x000fe20007000000 */
[----:B------:R-:W1:Y:S01]  /*4a70*/  MUFU.TANH R194, R85 ;  /* 0x0000005500c27308 */ /* 0x000e620000002400 */
[----:B---3--:R-:W-:-:S02]  /*4a80*/  FSEL R190, R190, -INF , !P2 ;  /* 0xff800000bebe7808 */ /* 0x008fc40005000000 */
[----:B------:R-:W-:Y:S02]  /*4a90*/  ISETP.GE.AND P2, PT, R9, R2, PT ;  /* 0x000000020900720c */ /* 0x000fe40003f46270 */
[----:B------:R-:W-:-:S03]  /*4aa0*/  FSEL R29, R29, -INF , !P3 ;  /* 0xff8000001d1d7808 */ /* 0x000fc60005800000 */
[----:B------:R-:W3:Y:S01]  /*4ab0*/  MUFU.TANH R33, R33 ;  /* 0x0000002100217308 */ /* 0x000ee20000002400 */
[----:B--2---:R-:W-:Y:S01]  /*4ac0*/  FSEL R195, R195, -INF , !P5 ;  /* 0xff800000c3c37808 */ /* 0x004fe20006800000 */
[----:B------:R-:W-:Y:S01]  /*4ad0*/  BAR.SYNC.DEFER_BLOCKING 0x0 ;  /* 0x0000000000007b1d */ /* 0x000fe20000010000 */
[----:B------:R-:W-:-:S05]  /*4ae0*/  ISETP.GE.AND P5, PT, R9, R166, PT ;  /* 0x000000a60900720c */ /* 0x000fca0003fa6270 */
[----:B------:R-:W2:Y:S01]  /*4af0*/  MUFU.TANH R34, R34 ;  /* 0x0000002200227308 */ /* 0x000ea20000002400 */
[----:B-1----:R-:W-:Y:S02]  /*4b00*/  FSEL R194, R194, -INF , !P1 ;  /* 0xff800000c2c27808 */ /* 0x002fe40004800000 */
[----:B------:R-:W-:-:S05]  /*4b10*/  ISETP.GE.AND P1, PT, R39, R2, PT ;  /* 0x000000022700720c */ /* 0x000fca0003f26270 */
[----:B------:R-:W1:Y:S01]  /*4b20*/  MUFU.TANH R32, R32 ;  /* 0x0000002000207308 */ /* 0x000e620000002400 */
[----:B---3--:R-:W-:Y:S02]  /*4b30*/  FSEL R33, R33, -INF , !P4 ;  /* 0xff80000021217808 */ /* 0x008fe40006000000 */
[----:B------:R-:W-:-:S05]  /*4b40*/  ISETP.GE.AND P4, PT, R39, R166, PT ;  /* 0x000000a62700720c */ /* 0x000fca0003f86270 */
[----:B------:R-:W3:Y:S01]  /*4b50*/  MUFU.TANH R187, R82 ;  /* 0x0000005200bb7308 */ /* 0x000ee20000002400 */
[----:B--2---:R-:W-:-:S07]  /*4b60*/  FSEL R34, R34, -INF , !P5 ;  /* 0xff80000022227808 */ /* 0x004fce0006800000 */
[----:B------:R-:W2:Y:S01]  /*4b70*/  MUFU.TANH R186, R83 ;  /* 0x0000005300ba7308 */ /* 0x000ea20000002400 */
[----:B-1----:R-:W-:Y:S02]  /*4b80*/  FSEL R32, R32, -INF , !P4 ;  /* 0xff80000020207808 */ /* 0x002fe40006000000 */
[----:B---3--:R-:W-:Y:S02]  /*4b90*/  FSEL R187, R187, -INF , !P2 ;  /* 0xff800000bbbb7808 */ /* 0x008fe40005000000 */
[----:B--2---:R-:W-:Y:S01]  /*4ba0*/  FSEL R186, R186, -INF , !P1 ;  /* 0xff800000baba7808 */ /* 0x004fe20004800000 */
        /* <DEDUP_REMOVED lines=54> */
[C---:B---3--:R-:W-:Y:S01]  /*4f10*/  @!P3 LEA R38, P2, R3.reuse, c[0x0][0x168], 0x1 ;  /* 0x00005a000326ba11 */ /* 0x048fe200078408ff */
[----:B------:R1:W-:Y:S03]  /*4f20*/  @P5 STS.128 [R235+0xa800], RZ ;  /* 0x00a800ffeb005388 */ /* 0x0003e60000000c00 */
[----:B------:R-:W-:Y:S01]  /*4f30*/  @!P3 LEA.HI.X R39, R3, c[0x0][0x16c], R8, 0x1, P2 ;  /* 0x00005b000327ba11 */ /* 0x000fe200010f0c08 */
[----:B------:R-:W-:Y:S01]  /*4f40*/  @!PT LDS RZ, [RZ] ;  /* 0x00000000fffff984 */ /* 0x000fe20000000800 */
[----:B------:R-:W-:Y:S01]  /*4f50*/  @!PT LDS RZ, [RZ] ;  /* 0x00000000fffff984 */ /* 0x000fe20000000800 */
[----:B------:R-:W-:Y:S01]  /*4f60*/  @!PT LDS RZ, [RZ] ;  /* 0x00000000fffff984 */ /* 0x000fe20000000800 */
[----:B------:R3:W-:Y:S01]  /*4f70*/  @!P5 LDGSTS.E.BYPASS.LTC128B.128 [R235+0xa800], [R10.64+0x80] ;  /* 0x0a8000800aebdfae */ /* 0x0007e2000b901d50 */
[----:B------:R-:W-:Y:S02]  /*4f80*/  IADD3.X R8, R8, UR19, RZ, P1, !PT ;  /* 0x0000001308087c10 */ /* 0x000fe40008ffe4ff */
[C---:B----4-:R-:W-:Y:S01]  /*4f90*/  @!P6 LEA R30, P2, R9.reuse, c[0x0][0x168], 0x1 ;  /* 0x00005a00091eea11 */ /* 0x050fe200078408ff */
[----:B------:R1:W-:Y:S03]  /*4fa0*/  @P4 STS.128 [R235+0xc800], RZ ;  /* 0x00c800ffeb004388 */ /* 0x0003e60000000c00 */
        /* <DEDUP_REMOVED lines=67> */
.L_x_548:
[----:B------:R-:W-:Y:S05]  /*53e0*/  BSYNC B0 ;  /* 0x0000000000007941 */ /* 0x000fea0003800000 */
.L_x_547:
[----:B------:R-:W0:Y:S02]  /*53f0*/  LDGDEPBAR ;  /* 0x00000000000079af */ /* 0x000e240000000000 */
.L_x_546:
        /* <DEDUP_REMOVED lines=27> */
[----:B-1----:R-:W-:Y:S02]  /*55b0*/  FMNMX.FTZ R11, R187, R8, !PT ;  /* 0x00000008bb0b7209 */ /* 0x002fe40007810000 */
        /* <DEDUP_REMOVED lines=23> */
[----:B--2---:R-:W-:Y:S01]  /*5730*/  FMNMX.FTZ R3, R8, R3, !PT ;  /* 0x0000000308037209 */ /* 0x004fe20007810000 */
[C---:B------:R-:W-:Y:S01]  /*5740*/  FMUL.FTZ R35, R164.reuse, c[0x0][0x23c] ;  /* 0x00008f00a4237a20 */ /* 0x040fe20000410000 */
[----:B------:R-:W-:Y:S01]  /*5750*/  FSETP.NEU.FTZ.AND P1, PT, R164, -INF , PT ;  /* 0xff800000a400780b */ /* 0x000fe20003f3d000 */
[----:B------:R-:W-:Y:S02]  /*5760*/  LDSM.16.MT88.4 R96, [R224+0x14000] ;  /* 0x01400000e060783b */ /* 0x000fe40000004200 */
[----:B------:R-:W-:Y:S01]  /*5770*/  FMUL.FTZ R188, R3, c[0x0][0x23c] ;  /* 0x00008f0003bc7a20 */ /* 0x000fe20000410000 */
[----:B------:R-:W-:Y:S01]  /*5780*/  FSEL R35, R35, RZ, P1 ;  /* 0x000000ff23237208 */ /* 0x000fe20000800000 */
[----:B------:R-:W-:Y:S01]  /*5790*/  LDSM.16.MT88.4 R104, [R228+0x16000] ;  /* 0x01600000e468783b */ /* 0x000fe20000004200 */
[----:B------:R-:W-:-:S03]  /*57a0*/  FSETP.NEU.FTZ.AND P1, PT, R3, -INF , PT ;  /* 0xff8000000300780b */ /* 0x000fc60003f3d000 */
[--C-:B------:R-:W-:Y:S01]  /*57b0*/  FFMA.FTZ R179, R28, c[0x0][0x23c], -R35.reuse ;  /* 0x00008f001cb37a23 */ /* 0x100fe20000010823 */
[----:B------:R-:W-:Y:S01]  /*57c0*/  FSEL R188, R188, RZ, P1 ;  /* 0x000000ffbcbc7208 */ /* 0x000fe20000800000 */
[--C-:B------:R-:W-:Y:S01]  /*57d0*/  FFMA.FTZ R176, R16, c[0x0][0x23c], -R35.reuse ;  /* 0x00008f0010b07a23 */ /* 0x100fe20000010823 */
[----:B------:R-:W-:Y:S01]  /*57e0*/  LDSM.16.MT88.4 R112, [R226+0x16000] ;  /* 0x01600000e270783b */ /* 0x000fe20000004200 */
[--C-:B------:R-:W-:Y:S02]  /*57f0*/  FFMA.FTZ R177, R18, c[0x0][0x23c], -R35.reuse ;  /* 0x00008f0012b17a23 */ /* 0x100fe40000010823 */
[----:B------:R-:W-:Y:S01]  /*5800*/  FFMA.FTZ R172, R48, c[0x0][0x23c], -R35 ;  /* 0x00008f0030ac7a23 */ /* 0x000fe20000010823 */
[----:B------:R-:W-:Y:S01]  /*5810*/  LDSM.16.MT88.4 R120, [R225+0x16000] ;  /* 0x01600000e178783b */ /* 0x000fe20000004200 */
        /* <DEDUP_REMOVED lines=12> */
[----:B------:R-:W-:Y:S01]  /*58e0*/  FFMA.FTZ R167, R12, c[0x0][0x23c], -R35 ;  /* 0x00008f000ca77a23 */ /* 0x000fe20000010823 */
[----:B------:R-:W3:Y:S01]  /*58f0*/  LDSM.16.MT88.4 R4, [R224+0x16000] ;  /* 0x01600000e004783b */ /* 0x000ee20000004200 */
[--C-:B------:R-:W-:Y:S01]  /*5900*/  FFMA.FTZ R175, R13, c[0x0][0x23c], -R188.reuse ;  /* 0x00008f000daf7a23 */ /* 0x100fe200000108bc */
        /* <DEDUP_REMOVED lines=19> */
[----:B------:R-:W1:Y:S01]  /*5a40*/  MUFU.EX2 R181, R181 ;  /* 0x000000b500b57308 */ /* 0x000e620000000800 */
[----:B-----5:R-:W-:Y:S01]  /*5a50*/  F2FP.PACK_AB R130, R172, R177 ;  /* 0x000000b1ac82723e */ /* 0x020fe200000000ff */
        /* <DEDUP_REMOVED lines=9> */
[----:B------:R-:W5:Y:S01]  /*5af0*/  MUFU.EX2 R173, R173 ;  /* 0x000000ad00ad7308 */ /* 0x000f620000000800 */
[----:B-1----:R-:W-:Y:S01]  /*5b00*/  F2FP.PACK_AB R129, R181, R178 ;  /* 0x000000b2b581723e */ /* 0x002fe200000000ff */
[----:B------:R-:W-:-:S02]  /*5b10*/  FFMA.FTZ R186, R186, c[0x0][0x23c], -R188 ;  /* 0x00008f00baba7a23 */ /* 0x000fc400000108bc */
[----:B------:R-:W-:Y:S02]  /*5b20*/  FADD.FTZ R176, R179, R176 ;  /* 0x000000b0b3b07221 */ /* 0x000fe40000010000 */
[----:B------:R-:W-:Y:S02]  /*5b30*/  FADD.FTZ R181, R178, R181 ;  /* 0x000000b5b2b57221 */ /* 0x000fe40000010000 */
[----:B------:R-:W-:Y:S01]  /*5b40*/  MUFU.EX2 R174, R174 ;  /* 0x000000ae00ae7308 */ /* 0x000fe20000000800 */
[----:B------:R-:W-:-:S04]  /*5b50*/  FADD.FTZ R177, R177, R176 ;  /* 0x000000b0b1b17221 */ /* 0x000fc80000010000 */
[----:B------:R-:W-:Y:S01]  /*5b60*/  FADD.FTZ R177, R172, R177 ;  /* 0x000000b1acb17221 */ /* 0x000fe20000010000 */
[----:B-----5:R-:W-:Y:S02]  /*5b70*/  F2FP.PACK_AB R131, R173, R180 ;  /* 0x000000b4ad83723e */ /* 0x020fe400000000ff */
        /* <DEDUP_REMOVED lines=55> */
[C---:B---3--:R-:W-:Y:S07]  /*5ef0*/  HMMA.16816.F32 R124, R128.reuse, R4, RZ ;  /* 0x00000004807c723c */ /* 0x048fee00000018ff */
[----:B-1----:R-:W-:Y:S01]  /*5f00*/  F2FP.PACK_AB R4, R171, R174 ;  /* 0x000000aeab04723e */ /* 0x002fe200000000ff */
[----:B------:R-:W-:Y:S01]  /*5f10*/  HMMA.16816.F32 R128, R128, R6, RZ ;  /* 0x000000068080723c */ /* 0x000fe200000018ff */
[----:B-----5:R-:W-:Y:S01]  /*5f20*/  F2FP.PACK_AB R5, R168, R175 ;  /* 0x000000afa805723e */ /* 0x020fe200000000ff */
        /* <DEDUP_REMOVED lines=10> */
[----:B------:R-:W-:-:S07]  /*5fd0*/  FADD.FTZ R0, R0, R169 ;  /* 0x000000a900007221 */ /* 0x000fce0000010000 */
[C---:B------:R-:W-:Y:S01]  /*5fe0*/  HMMA.16816.F32 R156, R4.reuse, R14, R156 ;  /* 0x0000000e049c723c */ /* 0x040fe2000000189c */
[----:B------:R-:W1:Y:S07]  /*5ff0*/  LDSM.16.MT88.4 R12, [R226+0x12800] ;  /* 0x01280000e20c783b */ /* 0x000e6e0000004200 */
[C---:B------:R-:W-:Y:S08]  /*6000*/  HMMA.16816.F32 R152, R4.reuse, R8, R152 ;  /* 0x000000080498723c */ /* 0x040ff00000001898 */
        /* <DEDUP_REMOVED lines=9> */
[C---:B---3--:R-:W-:Y:S08]  /*60a0*/  HMMA.16816.F32 R52, R4.reuse, R8, R52 ;  /* 0x000000080434723c */ /* 0x048ff00000001834 */
        /* <DEDUP_REMOVED lines=30> */
[----:B------:R-:W4:Y:S07]  /*6290*/  LDSM.16.MT88.4 R20, [R226+0x11000] ;  /* 0x01100000e214783b */ /* 0x000f2e0000004200 */
[C---:B---3--:R-:W-:Y:S08]  /*62a0*/  HMMA.16816.F32 R108, R4.reuse, R16, R108 ;  /* 0x00000010046c723c */ /* 0x048ff0000000186c */
[----:B------:R-:W-:Y:S01]  /*62b0*/  HMMA.16816.F32 R112, R4, R18, R112 ;  /* 0x000000120470723c */ /* 0x000fe20000001870 */
[----:B------:R-:W3:Y:S06]  /*62c0*/  LDSM.16.MT88.4 R16, [R224+0x11000] ;  /* 0x01100000e010783b */ /* 0x000eec0000004200 */
[----:B------:R-:W-:Y:S01]  /*62d0*/  F2FP.PACK_AB R4, R183, R182 ;  /* 0x000000b6b704723e */ /* 0x000fe200000000ff */
        /* <DEDUP_REMOVED lines=53> */
[C---:B----4-:R-:W-:Y:S08]  /*6630*/  HMMA.16816.F32 R100, R4.reuse, R20, R100 ;  /* 0x000000140464723c */ /* 0x050ff00000001864 */
[C---:B------:R-:W-:Y:S01]  /*6640*/  HMMA.16816.F32 R104, R4.reuse, R22, R104 ;  /* 0x000000160468723c */ /* 0x040fe20000001868 */
[----:B------:R-:W4:Y:S07]  /*6650*/  LDSM.16.MT88.4 R20, [R224+0x11800] ;  /* 0x01180000e014783b */ /* 0x000f2e0000004200 */
[C---:B---3--:R-:W-:Y:S08]  /*6660*/  HMMA.16816.F32 R108, R4.reuse, R16, R108 ;  /* 0x00000010046c723c */ /* 0x048ff0000000186c */
[----:B------:R-:W-:Y:S01]  /*6670*/  HMMA.16816.F32 R112, R4, R18, R112 ;  /* 0x000000120470723c */ /* 0x000fe20000001870 */
[----:B------:R-:W3:Y:S06]  /*6680*/  LDSM.16.MT88.4 R16, [R226+0x13800] ;  /* 0x01380000e210783b */ /* 0x000eec0000004200 */
        /* <DEDUP_REMOVED lines=47> */
[C---:B---3--:R-:W-:Y:S08]  /*6980*/  HMMA.16816.F32 R108, R4.reuse, R16, R108 ;  /* 0x00000010046c723c */ /* 0x048ff0000000186c */
        /* <DEDUP_REMOVED lines=11> */
[----:B------:R-:W-:Y:S01]  /*6a40*/  ISETP.GE.AND P5, PT, R238, c[0x0][0x220], PT ;  /* 0x00008800ee007a0c */ /* 0x000fe20003fa6270 */
[----:B------:R-:W-:Y:S01]  /*6a50*/  UIMAD UR4, UR18, UR27, URZ ;  /* 0x0000001b120472a4 */ /* 0x000fe2000f8e023f */
[----:B------:R-:W-:Y:S01]  /*6a60*/  IMAD.U32 R7, RZ, RZ, UR27 ;  /* 0x0000001bff077e24 */ /* 0x000fe2000f8e00ff */
[----:B------:R-:W-:Y:S01]  /*6a70*/  ISETP.GE.AND P4, PT, R237, c[0x0][0x220], PT ;  /* 0x00008800ed007a0c */ /* 0x000fe20003f86270 */
[----:B------:R-:W-:Y:S01]  /*6a80*/  UISETP.GE.AND UP0, UPT, UR8, 0x3, UPT ;  /* 0x000000030800788c */ /* 0x000fe2000bf06270 */
[----:B------:R-:W-:Y:S01]  /*6a90*/  ISETP.GE.AND P3, PT, R236, c[0x0][0x220], PT ;  /* 0x00008800ec007a0c */ /* 0x000fe20003f66270 */
[----:B------:R-:W-:Y:S01]  /*6aa0*/  UIMAD UR4, UR5, UR30, UR4 ;  /* 0x0000001e050472a4 */ /* 0x000fe2000f8e0204 */
[----:B------:R-:W-:-:S05]  /*6ab0*/  IMAD.WIDE.U32 R6, R7, UR30, R202 ;  /* 0x0000001e07067c25 */ /* 0x000fca000f8e00ca */
        /* <DEDUP_REMOVED lines=8> */
[C---:B------:R-:W-:Y:S01]  /*6b40*/  @!P3 LEA R8, P1, R6.reuse, c[0x0][0x170], 0x1 ;  /* 0x00005c000608ba11 */ /* 0x040fe200078208ff */
[----:B------:R-:W-:Y:S01]  /*6b50*/  @!PT LDS RZ, [RZ] ;  /* 0x00000000fffff984 */ /* 0x000fe20000000800 */
[----:B------:R-:W-:Y:S01]  /*6b60*/  @!PT LDS RZ, [RZ] ;  /* 0x00000000fffff984 */ /* 0x000fe20000000800 */
[----:B------:R-:W-:Y:S01]  /*6b70*/  @!PT LDS RZ, [RZ] ;  /* 0x00000000fffff984 */ /* 0x000fe20000000800 */
[----:B------:R1:W-:Y:S01]  /*6b80*/  @!P6 LDGSTS.E.BYPASS.LTC128B.128 [R235+0x10000], [R16.64] ;  /* 0x1000000010ebefae */ /* 0x0003e2000b901d50 */
[--C-:B------:R-:W-:Y:S02]  /*6b90*/  @!P4 LEA.HI.X R11, R6, c[0x0][0x174], R0.reuse, 0x1, P0 ;  /* 0x00005d00060bca11 */ /* 0x100fe400000f0c00 */
        /* <DEDUP_REMOVED lines=65> */
[----:B------:R-:W-:-:S03]  /*6fb0*/  @!P3 LEA.HI.X R31, R0, c[0x0][0x174], R5, 0x1, P0 ;  /* 0x00005d00001fba11 */ /* 0x000fc600000f0c05 */
        /* <DEDUP_REMOVED lines=40> */
[----:B-----5:R-:W3:Y:S04]  /*7240*/  LDSM.16.M88.4 R4, [R233+0x8000] ;  /* 0x00800000e904783b */ /* 0x020ee80000000200 */
[----:B-1----:R-:W1:Y:S04]  /*7250*/  LDSM.16.M88.4 R24, [R233+0x8800] ;  /* 0x00880000e918783b */ /* 0x002e680000000200 */
[----:B------:R-:W4:Y:S04]  /*7260*/  LDSM.16.M88.4 R176, [R233+0x9000] ;  /* 0x00900000e9b0783b */ /* 0x000f280000000200 */
[----:B------:R-:W5:Y:S04]  /*7270*/  LDSM.16.M88.4 R32, [R233+0x9800] ;  /* 0x00980000e920783b */ /* 0x000f680000000200 */
[----:B--2---:R-:W-:Y:S04]  /*7280*/  LDSM.16.M88.4 R12, [R232] ;  /* 0x00000000e80c783b */ /* 0x004fe80000000200 */
[----:B------:R-:W2:Y:S04]  /*7290*/  LDSM.16.M88.4 R16, [R231] ;  /* 0x00000000e710783b */ /* 0x000ea80000000200 */
[----:B------:R-:W2:Y:S04]  /*72a0*/  LDSM.16.M88.4 R172, [R223] ;  /* 0x00000000dfac783b */ /* 0x000ea80000000200 */
[----:B------:R-:W2:Y:S04]  /*72b0*/  LDSM.16.M88.4 R192, [R222] ;  /* 0x00000000dec0783b */ /* 0x000ea80000000200 */
[----:B------:R-:W2:Y:S04]  /*72c0*/  LDSM.16.M88.4 R168, [R221] ;  /* 0x00000000dda8783b */ /* 0x000ea80000000200 */
[----:B------:R-:W-:Y:S01]  /*72d0*/  LDSM.16.M88.4 R180, [R227+0x8000] ;  /* 0x00800000e3b4783b */ /* 0x000fe20000000200 */
[C---:B---3--:R-:W-:Y:S03]  /*72e0*/  HMMA.16816.F32 R8, R184.reuse, R4, RZ ;  /* 0x00000004b808723c */ /* 0x048fe600000018ff */
[----:B------:R-:W-:Y:S04]  /*72f0*/  LDSM.16.M88.4 R196, [R233+0xc000] ;  /* 0x00c00000e9c4783b */ /* 0x000fe80000000200 */
[----:B------:R-:W0:Y:S01]  /*7300*/  LDGDEPBAR ;  /* 0x00000000000079af */ /* 0x000e220000000000 */
[C---:B------:R-:W-:Y:S08]  /*7310*/  HMMA.16816.F32 R4, R184.reuse, R6, RZ ;  /* 0x00000006b804723c */ /* 0x040ff000000018ff */
[C---:B-1----:R-:W-:Y:S08]  /*7320*/  HMMA.16816.F32 R28, R184.reuse, R24, RZ ;  /* 0x00000018b81c723c */ /* 0x042ff000000018ff */
[C---:B----4-:R-:W-:Y:S08]  /*7330*/  HMMA.16816.F32 R20, R184.reuse, R176, RZ ;  /* 0x000000b0b814723c */ /* 0x050ff000000018ff */
[C---:B------:R-:W-:Y:S08]  /*7340*/  HMMA.16816.F32 R24, R184.reuse, R26, RZ ;  /* 0x0000001ab818723c */ /* 0x040ff000000018ff */
[C---:B------:R-:W-:Y:S08]  /*7350*/  HMMA.16816.F32 R176, R184.reuse, R178, RZ ;  /* 0x000000b2b8b0723c */ /* 0x040ff000000018ff */
[C---:B-----5:R-:W-:Y:S08]  /*7360*/  HMMA.16816.F32 R188, R184.reuse, R32, RZ ;  /* 0x00000020b8bc723c */ /* 0x060ff000000018ff */
[----:B------:R-:W-:Y:S01]  /*7370*/  HMMA.16816.F32 R184, R184, R34, RZ ;  /* 0x00000022b8b8723c */ /* 0x000fe200000018ff */
[----:B------:R-:W1:Y:S07]  /*7380*/  LDSM.16.M88.4 R32, [R230] ;  /* 0x00000000e620783b */ /* 0x000e6e0000000200 */
[C---:B--2---:R-:W-:Y:S08]  /*7390*/  HMMA.16816.F32 R8, R12.reuse, R16, R8 ;  /* 0x000000100c08723c */ /* 0x044ff00000001808 */
        /* <DEDUP_REMOVED lines=41> */
[C---:B------:R-:W-:Y:S08]  /*7630*/  HMMA.16816.F32 R28, R12.reuse, R192, R28 ;  /* 0x000000c00c1c723c */ /* 0x040ff0000000181c */
        /* <DEDUP_REMOVED lines=12> */
[C---:B----4-:R-:W-:Y:S08]  /*7700*/  HMMA.16816.F32 R28, R172.reuse, R32, R28 ;  /* 0x00000020ac1c723c */ /* 0x050ff0000000181c */
[C---:B------:R-:W-:Y:S01]  /*7710*/  HMMA.16816.F32 R24, R172.reuse, R34, R24 ;  /* 0x00000022ac18723c */ /* 0x040fe20000001818 */
[----:B------:R-:W4:Y:S07]  /*7720*/  LDSM.16.M88.4 R32, [R227+0xb000] ;  /* 0x00b00000e320783b */ /* 0x000f2e0000000200 */
[C---:B-----5:R-:W-:Y:S08]  /*7730*/  HMMA.16816.F32 R20, R172.reuse, R192, R20 ;  /* 0x000000c0ac14723c */ /* 0x060ff00000001814 */
[C---:B------:R-:W-:Y:S01]  /*7740*/  HMMA.16816.F32 R176, R172.reuse, R194, R176 ;  /* 0x000000c2acb0723c */ /* 0x040fe200000018b0 */
[----:B------:R-:W5:Y:S07]  /*7750*/  LDSM.16.M88.4 R192, [R227+0xb800] ;  /* 0x00b80000e3c0783b */ /* 0x000f6e0000000200 */
[C---:B-1----:R-:W-:Y:S08]  /*7760*/  HMMA.16816.F32 R188, R172.reuse, R180, R188 ;  /* 0x000000b4acbc723c */ /* 0x042ff000000018bc */
[----:B------:R-:W-:Y:S01]  /*7770*/  HMMA.16816.F32 R184, R172, R182, R184 ;  /* 0x000000b6acb8723c */ /* 0x000fe200000018b8 */
[----:B------:R-:W-:Y:S04]  /*7780*/  LDSM.16.M88.4 R180, [R220+0x2000] ;  /* 0x00200000dcb4783b */ /* 0x000fe80000000200 */
[----:B------:R-:W-:Y:S03]  /*7790*/  LDSM.16.M88.4 R172, [R220+0x2800] ;  /* 0x00280000dcac783b */ /* 0x000fe60000000200 */
[C---:B--2---:R-:W-:Y:S08]  /*77a0*/  HMMA.16816.F32 R8, R16.reuse, R12, R8 ;  /* 0x0000000c1008723c */ /* 0x044ff00000001808 */
[C---:B------:R-:W-:Y:S01]  /*77b0*/  HMMA.16816.F32 R4, R16.reuse, R14, R4 ;  /* 0x0000000e1004723c */ /* 0x040fe20000001804 */
[----:B------:R-:W1:Y:S07]  /*77c0*/  LDSM.16.M88.4 R12, [R229+0x2000] ;  /* 0x00200000e50c783b */ /* 0x000e6e0000000200 */
[C---:B---3--:R-:W-:Y:S08]  /*77d0*/  HMMA.16816.F32 R28, R16.reuse, R168, R28 ;  /* 0x000000a8101c723c */ /* 0x048ff0000000181c */
[C---:B------:R-:W-:Y:S01]  /*77e0*/  HMMA.16816.F32 R24, R16.reuse, R170, R24 ;  /* 0x000000aa1018723c */ /* 0x040fe20000001818 */
[----:B------:R-:W2:Y:S07]  /*77f0*/  LDSM.16.M88.4 R168, [R220+0x3000] ;  /* 0x00300000dca8783b */ /* 0x000eae0000000200 */
[C---:B----4-:R-:W-:Y:S08]  /*7800*/  HMMA.16816.F32 R20, R16.reuse, R32, R20 ;  /* 0x000000201014723c */ /* 0x050ff00000001814 */
[C---:B------:R-:W-:Y:S01]  /*7810*/  HMMA.16816.F32 R176, R16.reuse, R34, R176 ;  /* 0x0000002210b0723c */ /* 0x040fe200000018b0 */
[----:B------:R-:W3:Y:S07]  /*7820*/  LDSM.16.M88.4 R32, [R220+0x3800] ;  /* 0x00380000dc20783b */ /* 0x000eee0000000200 */
[C---:B-----5:R-:W-:Y:S08]  /*7830*/  HMMA.16816.F32 R188, R16.reuse, R192, R188 ;  /* 0x000000c010bc723c */ /* 0x060ff000000018bc */
[----:B------:R-:W-:Y:S01]  /*7840*/  HMMA.16816.F32 R184, R16, R194, R184 ;  /* 0x000000c210b8723c */ /* 0x000fe200000018b8 */
[----:B------:R-:W4:Y:S04]  /*7850*/  LDSM.16.M88.4 R16, [R234+0x4000] ;  /* 0x00400000ea10783b */ /* 0x000f280000000200 */
[----:B------:R-:W-:Y:S03]  /*7860*/  LDSM.16.M88.4 R192, [R214] ;  /* 0x00000000d6c0783b */ /* 0x000fe60000000200 */
        /* <DEDUP_REMOVED lines=32> */
[C---:B-1----:R-:W-:Y:S08]  /*7a70*/  HMMA.16816.F32 R20, R32.reuse, R180, R20 ;  /* 0x000000b42014723c */ /* 0x042ff00000001814 */
[C---:B------:R-:W-:Y:S01]  /*7a80*/  HMMA.16816.F32 R176, R32.reuse, R182, R176 ;  /* 0x000000b620b0723c */ /* 0x040fe200000018b0 */
[----:B------:R-:W-:Y:S07]  /*7a90*/  LDSM.16.M88.4 R180, [R220+0x4000] ;  /* 0x00400000dcb4783b */ /* 0x000fee0000000200 */
[C---:B----4-:R-:W-:Y:S08]  /*7aa0*/  HMMA.16816.F32 R188, R32.reuse, R172, R188 ;  /* 0x000000ac20bc723c */ /* 0x050ff000000018bc */
        /* <DEDUP_REMOVED lines=12> */
[C---:B---3--:R-:W-:Y:S08]  /*7b70*/  HMMA.16816.F32 R188, R168.reuse, R192, R188 ;  /* 0x000000c0a8bc723c */ /* 0x048ff000000018bc */
[----:B------:R-:W-:Y:S01]  /*7b80*/  HMMA.16816.F32 R184, R168, R194, R184 ;  /* 0x000000c2a8b8723c */ /* 0x000fe200000018b8 */
[----:B------:R-:W-:Y:S04]  /*7b90*/  LDSM.16.M88.4 R192, [R234+0x6000] ;  /* 0x00600000eac0783b */ /* 0x000fe80000000200 */
[----:B------:R-:W3:Y:S03]  /*7ba0*/  LDSM.16.M88.4 R168, [R233+0xe000] ;  /* 0x00e00000e9a8783b */ /* 0x000ee60000000200 */
[C---:B-1----:R-:W-:Y:S08]  /*7bb0*/  HMMA.16816.F32 R8, R12.reuse, R180, R8 ;  /* 0x000000b40c08723c */ /* 0x042ff00000001808 */
[C---:B------:R-:W-:Y:S01]  /*7bc0*/  HMMA.16816.F32 R4, R12.reuse, R182, R4 ;  /* 0x000000b60c04723c */ /* 0x040fe20000001804 */
[----:B------:R-:W-:Y:S07]  /*7bd0*/  LDSM.16.M88.4 R180, [R232+0x6000] ;  /* 0x00600000e8b4783b */ /* 0x000fee0000000200 */
[C---:B------:R-:W-:Y:S08]  /*7be0*/  HMMA.16816.F32 R28, R12.reuse, R32, R28 ;  /* 0x000000200c1c723c */ /* 0x040ff0000000181c */
[C---:B------:R-:W-:Y:S01]  /*7bf0*/  HMMA.16816.F32 R24, R12.reuse, R34, R24 ;  /* 0x000000220c18723c */ /* 0x040fe20000001818 */
[----:B------:R-:W1:Y:S07]  /*7c00*/  LDSM.16.M88.4 R32, [R233+0xe800] ;  /* 0x00e80000e920783b */ /* 0x000e6e0000000200 */
[C---:B--2---:R-:W-:Y:S08]  /*7c10*/  HMMA.16816.F32 R20, R12.reuse, R16, R20 ;  /* 0x000000100c14723c */ /* 0x044ff00000001814 */
[C---:B------:R-:W-:Y:S01]  /*7c20*/  HMMA.16816.F32 R176, R12.reuse, R18, R176 ;  /* 0x000000120cb0723c */ /* 0x040fe200000018b0 */
[----:B------:R-:W2:Y:S07]  /*7c30*/  LDSM.16.M88.4 R16, [R211] ;  /* 0x00000000d310783b */ /* 0x000eae0000000200 */
[C---:B------:R-:W-:Y:S08]  /*7c40*/  HMMA.16816.F32 R188, R12.reuse, R172, R188 ;  /* 0x000000ac0cbc723c */ /* 0x040ff000000018bc */
[----:B------:R-:W-:Y:S01]  /*7c50*/  HMMA.16816.F32 R184, R12, R174, R184 ;  /* 0x000000ae0cb8723c */ /* 0x000fe200000018b8 */
[----:B------:R-:W4:Y:S04]  /*7c60*/  LDSM.16.M88.4 R12, [R233+0xf000] ;  /* 0x00f00000e90c783b */ /* 0x000f280000000200 */
[----:B------:R-:W-:Y:S03]  /*7c70*/  LDSM.16.M88.4 R172, [R230+0x6000] ;  /* 0x00600000e6ac783b */ /* 0x000fe60000000200 */
[C---:B---3--:R-:W-:Y:S08]  /*7c80*/  HMMA.16816.F32 R8, R192.reuse, R168, R8 ;  /* 0x000000a8c008723c */ /* 0x048ff00000001808 */
[C---:B------:R-:W-:Y:S01]  /*7c90*/  HMMA.16816.F32 R4, R192.reuse, R170, R4 ;  /* 0x000000aac004723c */ /* 0x040fe20000001804 */
[----:B------:R-:W3:Y:S07]  /*7ca0*/  LDSM.16.M88.4 R168, [R227+0xe000] ;  /* 0x00e00000e3a8783b */ /* 0x000eee0000000200 */
[C---:B-1----:R-:W-:Y:S08]  /*7cb0*/  HMMA.16816.F32 R28, R192.reuse, R32, R28 ;  /* 0x00000020c01c723c */ /* 0x042ff0000000181c */
[----:B------:R-:W-:Y:S01]  /*7cc0*/  HMMA.16816.F32 R24, R192, R34, R24 ;  /* 0x00000022c018723c */ /* 0x000fe20000001818 */
[----:B------:R-:W1:Y:S07]  /*7cd0*/  LDSM.16.M88.4 R32, [R210] ;  /* 0x00000000d220783b */ /* 0x000e6e0000000200 */
[C---:B--2---:R-:W-:Y:S08]  /*7ce0*/  HMMA.16816.F32 R8, R180.reuse, R16, R8 ;  /* 0x00000010b408723c */ /* 0x044ff00000001808 */
[----:B------:R-:W-:Y:S01]  /*7cf0*/  HMMA.16816.F32 R4, R180, R18, R4 ;  /* 0x00000012b404723c */ /* 0x000fe20000001804 */
[----:B------:R-:W-:Y:S07]  /*7d00*/  LDSM.16.M88.4 R16, [R229+0x6000] ;  /* 0x00600000e510783b */ /* 0x000fee0000000200 */
[C---:B----4-:R-:W-:Y:S08]  /*7d10*/  HMMA.16816.F32 R20, R192.reuse, R12, R20 ;  /* 0x0000000cc014723c */ /* 0x050ff00000001814 */
[----:B------:R-:W-:Y:S01]  /*7d20*/  HMMA.16816.F32 R176, R192, R14, R176 ;  /* 0x0000000ec0b0723c */ /* 0x000fe200000018b0 */
[----:B------:R-:W2:Y:S07]  /*7d30*/  LDSM.16.M88.4 R12, [R220+0x6000] ;  /* 0x00600000dc0c783b */ /* 0x000eae0000000200 */
[C---:B---3--:R-:W-:Y:S08]  /*7d40*/  HMMA.16816.F32 R8, R172.reuse, R168, R8 ;  /* 0x000000a8ac08723c */ /* 0x048ff00000001808 */
[----:B------:R-:W-:Y:S01]  /*7d50*/  HMMA.16816.F32 R4, R172, R170, R4 ;  /* 0x000000aaac04723c */ /* 0x000fe20000001804 */
[----:B------:R-:W3:Y:S07]  /*7d60*/  LDSM.16.M88.4 R168, [R227+0xe800] ;  /* 0x00e80000e3a8783b */ /* 0x000eee0000000200 */
[C---:B-1----:R-:W-:Y:S08]  /*7d70*/  HMMA.16816.F32 R28, R180.reuse, R32, R28 ;  /* 0x00000020b41c723c */ /* 0x042ff0000000181c */
[C---:B------:R-:W-:Y:S01]  /*7d80*/  HMMA.16816.F32 R24, R180.reuse, R34, R24 ;  /* 0x00000022b418723c */ /* 0x040fe20000001818 */
[----:B------:R-:W1:Y:S07]  /*7d90*/  LDSM.16.M88.4 R32, [R227+0xf000] ;  /* 0x00f00000e320783b */ /* 0x000e6e0000000200 */
[----:B------:R-:W-:Y:S08]  /*7da0*/  HMMA.16816.F32 R20, R180, R196, R20 ;  /* 0x000000c4b414723c */ /* 0x000ff00000001814 */
[C---:B--2---:R-:W-:Y:S08]  /*7db0*/  HMMA.16816.F32 R8, R16.reuse, R12, R8 ;  /* 0x0000000c1008723c */ /* 0x044ff00000001808 */
[----:B------:R-:W-:Y:S01]  /*7dc0*/  HMMA.16816.F32 R4, R16, R14, R4 ;  /* 0x0000000e1004723c */ /* 0x000fe20000001804 */
[----:B------:R-:W2:Y:S07]  /*7dd0*/  LDSM.16.M88.4 R12, [R220+0x6800] ;  /* 0x00680000dc0c783b */ /* 0x000eae0000000200 */
[C---:B---3--:R-:W-:Y:S08]  /*7de0*/  HMMA.16816.F32 R28, R172.reuse, R168, R28 ;  /* 0x000000a8ac1c723c */ /* 0x048ff0000000181c */
[----:B------:R-:W-:Y:S01]  /*7df0*/  HMMA.16816.F32 R24, R172, R170, R24 ;  /* 0x000000aaac18723c */ /* 0x000fe20000001818 */
[----:B------:R-:W3:Y:S01]  /*7e00*/  LDSM.16.M88.4 R168, [R233+0xf800] ;  /* 0x00f80000e9a8783b */ /* 0x000ee20000000200 */
[----:B------:R-:W-:-:S02]  /*7e10*/  FMUL.FTZ R0, R8, c[0x0][0x2ec] ;  /* 0x0000bb0008007a20 */ /* 0x000fc40000410000 */
[----:B------:R-:W-:-:S04]  /*7e20*/  FMUL.FTZ R167, R9, c[0x0][0x2ec] ;  /* 0x0000bb0009a77a20 */ /* 0x000fc80000410000 */
[----:B------:R-:W-:Y:S01]  /*7e30*/  HMMA.16816.F32 R176, R180, R198, R176 ;  /* 0x000000c6b4b0723c */ /* 0x000fe200000018b0 */
[----:B------:R-:W-:Y:S01]  /*7e40*/  FMUL.FTZ R4, R4, c[0x0][0x2ec] ;  /* 0x0000bb0004047a20 */ /* 0x000fe20000410000 */
[----:B------:R-:W4:Y:S01]  /*7e50*/  MUFU.TANH R167, R167 ;  /* 0x000000a700a77308 */ /* 0x000f220000002400 */
[----:B------:R-:W-:Y:S02]  /*7e60*/  FMUL.FTZ R5, R5, c[0x0][0x2ec] ;  /* 0x0000bb0005057a20 */ /* 0x000fe40000410000 */
[----:B------:R-:W-:Y:S02]  /*7e70*/  FMUL.FTZ R6, R6, c[0x0][0x2ec] ;  /* 0x0000bb0006067a20 */ /* 0x000fe40000410000 */
[----:B------:R-:W-:Y:S01]  /*7e80*/  FMUL.FTZ R199, R10, c[0x0][0x2ec] ;  /* 0x0000bb000ac77a20 */ /* 0x000fe20000410000 */
[----:B-1----:R-:W-:Y:S01]  /*7e90*/  HMMA.16816.F32 R20, R172, R32, R20 ;  /* 0x00000020ac14723c */ /* 0x002fe20000001814 */
[----:B------:R-:W-:Y:S01]  /*7ea0*/  FMUL.FTZ R197, R7, c[0x0][0x2ec] ;  /* 0x0000bb0007c57a20 */ /* 0x000fe20000410000 */
[----:B------:R-:W-:Y:S05]  /*7eb0*/  MUFU.TANH R33, R4 ;  /* 0x0000000400217308 */ /* 0x000fea0000002400 */
[----:B------:R-:W-:Y:S01]  /*7ec0*/  FMUL.FTZ R32, R11, c[0x0][0x2ec] ;  /* 0x0000bb000b207a20 */ /* 0x000fe20000410000 */
[C---:B--2---:R-:W-:Y:S01]  /*7ed0*/  HMMA.16816.F32 R28, R16.reuse, R12, R28 ;  /* 0x0000000c101c723c */ /* 0x044fe2000000181c */
[----:B------:R-:W1:Y:S01]  /*7ee0*/  LDSM.16.M88.4 R8, [R220+0x7000] ;  /* 0x00700000dc08783b */ /* 0x000e620000000200 */
[----:B------:R-:W-:Y:S06]  /*7ef0*/  MUFU.TANH R197, R197 ;  /* 0x000000c500c57308 */ /* 0x000fec0000002400 */
[----:B------:R-:W-:Y:S01]  /*7f00*/  HMMA.16816.F32 R24, R16, R14, R24 ;  /* 0x0000000e1018723c */ /* 0x000fe20000001818 */
[----:B------:R-:W2:Y:S01]  /*7f10*/  LDSM.16.M88.4 R12, [R208] ;  /* 0x00000000d00c783b */ /* 0x000ea20000000200 */
[----:B------:R-:W5:Y:S06]  /*7f20*/  MUFU.TANH R32, R32 ;  /* 0x0000002000207308 */ /* 0x000f6c0000002400 */
[----:B---3--:R-:W-:Y:S02]  /*7f30*/  HMMA.16816.F32 R188, R192, R168, R188 ;  /* 0x000000a8c0bc723c */ /* 0x008fe400000018bc */
[----:B------:R-:W-:Y:S06]  /*7f40*/  MUFU.TANH R199, R199 ;  /* 0x000000c700c77308 */ /* 0x000fec0000002400 */
[----:B------:R-:W-:Y:S01]  /*7f50*/  HMMA.16816.F32 R176, R172, R34, R176 ;  /* 0x00000022acb0723c */ /* 0x000fe200000018b0 */
[----:B------:R-:W-:Y:S01]  /*7f60*/  FMUL.FTZ R28, R28, c[0x0][0x2ec] ;  /* 0x0000bb001c1c7a20 */ /* 0x000fe20000410000 */
[----:B------:R-:W-:Y:S01]  /*7f70*/  MUFU.TANH R34, R5 ;  /* 0x0000000500227308 */ /* 0x000fe20000002400 */
[----:B------:R-:W-:-:S02]  /*7f80*/  FMUL.FTZ R29, R29, c[0x0][0x2ec] ;  /* 0x0000bb001d1d7a20 */ /* 0x000fc40000410000 */
[----:B------:R-:W-:Y:S02]  /*7f90*/  FMUL.FTZ R30, R30, c[0x0][0x2ec] ;  /* 0x0000bb001e1e7a20 */ /* 0x000fe40000410000 */
[----:B------:R-:W-:Y:S01]  /*7fa0*/  FMUL.FTZ R31, R31, c[0x0][0x2ec] ;  /* 0x0000bb001f1f7a20 */ /* 0x000fe20000410000 */
[----:B------:R-:W-:Y:S01]  /*7fb0*/  HMMA.16816.F32 R184, R192, R170, R184 ;  /* 0x000000aac0b8723c */ /* 0x000fe200000018b8 */
[----:B------:R-:W-:Y:S01]  /*7fc0*/  FMUL.FTZ R168, R27, c[0x0][0x2ec] ;  /* 0x0000bb001ba87a20 */ /* 0x000fe20000410000 */
[----:B------:R3:W3:Y:S06]  /*7fd0*/  MUFU.TANH R35, R6 ;  /* 0x0000000600237308 */ /* 0x0006ec0000002400 */
[----:B-1----:R-:W-:Y:S02]  /*7fe0*/  HMMA.16816.F32 R20, R16, R8, R20 ;  /* 0x000000081014723c */ /* 0x002fe40000001814 */
[----:B------:R-:W1:Y:S05]  /*7ff0*/  MUFU.TANH R28, R28 ;  /* 0x0000001c001c7308 */ /* 0x000e6a0000002400 */
[----:B------:R-:W-:Y:S01]  /*8000*/  FMUL.FTZ R9, R24, c[0x0][0x2ec] ;  /* 0x0000bb0018097a20 */ /* 0x000fe20000410000 */
[C---:B--2---:R-:W-:Y:S01]  /*8010*/  HMMA.16816.F32 R188, R180.reuse, R12, R188 ;  /* 0x0000000cb4bc723c */ /* 0x044fe200000018bc */
[----:B---3--:R-:W2:Y:S01]  /*8020*/  LDSM.16.M88.4 R4, [R227+0xf800] ;  /* 0x00f80000e304783b */ /* 0x008ea20000000200 */
[----:B------:R-:W-:Y:S01]  /*8030*/  FMUL.FTZ R8, R25, c[0x0][0x2ec] ;  /* 0x0000bb0019087a20 */ /* 0x000fe20000410000 */
[----:B------:R-:W3:Y:S04]  /*8040*/  MUFU.TANH R196, R29 ;  /* 0x0000001d00c47308 */ /* 0x000ee80000002400 */
[----:B------:R-:W-:Y:S01]  /*8050*/  FMUL.FTZ R12, R26, c[0x0][0x2ec] ;  /* 0x0000bb001a0c7a20 */ /* 0x000fe20000410000 */
[----:B------:R-:W-:Y:S01]  /*8060*/  HMMA.16816.F32 R184, R180, R14, R184 ;  /* 0x0000000eb4b8723c */ /* 0x000fe200000018b8 */
[----:B------:R-:W1:Y:S01]  /*8070*/  LDSM.16.M88.4 R24, [R220+0x7800] ;  /* 0x00780000dc18783b */ /* 0x000e620000000200 */
[----:B------:R-:W-:-:S04]  /*8080*/  DEPBAR.LE SB0, 0x0 ;  /* 0x000080000000791a */ /* 0x000fc80000000000 */
[----:B------:R-:W1:Y:S02]  /*8090*/  MUFU.TANH R30, R30 ;  /* 0x0000001e001e7308 */ /* 0x000e640000002400 */
[----:B------:R-:W-:Y:S01]  /*80a0*/  HMMA.16816.F32 R176, R16, R10, R176 ;  /* 0x0000000a10b0723c */ /* 0x000fe200000018b0 */
[----:B------:R-:W-:Y:S02]  /*80b0*/  FMUL.FTZ R13, R20, c[0x0][0x2ec] ;  /* 0x0000bb00140d7a20 */ /* 0x000fe40000410000 */
[----:B------:R-:W-:Y:S02]  /*80c0*/  FMUL.FTZ R23, R23, c[0x0][0x2ec] ;  /* 0x0000bb0017177a20 */ /* 0x000fe40000410000 */
[----:B------:R-:W-:Y:S01]  /*80d0*/  FMUL.FTZ R22, R22, c[0x0][0x2ec] ;  /* 0x0000bb0016167a20 */ /* 0x000fe20000410000 */
[----:B------:R-:W1:Y:S01]  /*80e0*/  MUFU.TANH R31, R31 ;  /* 0x0000001f001f7308 */ /* 0x000e620000002400 */
[----:B------:R-:W-:-:S07]  /*80f0*/  FMUL.FTZ R10, R21, c[0x0][0x2ec] ;  /* 0x0000bb00150a7a20 */ /* 0x000fce0000410000 */
[----:B------:R-:W1:Y:S08]  /*8100*/  MUFU.TANH R12, R12 ;  /* 0x0000000c000c7308 */ /* 0x000e700000002400 */
[----:B------:R-:W1:Y:S02]  /*8110*/  MUFU.TANH R9, R9 ;  /* 0x0000000900097308 */ /* 0x000e640000002400 */
[----:B------:R-:W-:Y:S01]  /*8120*/  FMUL.FTZ R176, R176, c[0x0][0x2ec] ;  /* 0x0000bb00b0b07a20 */ /* 0x000fe20000410000 */
[----:B--2---:R-:W-:Y:S01]  /*8130*/  HMMA.16816.F32 R188, R172, R4, R188 ;  /* 0x00000004acbc723c */ /* 0x004fe200000018bc */
[----:B------:R-:W-:-:S02]  /*8140*/  FMUL.FTZ R14, R179, c[0x0][0x2ec] ;  /* 0x0000bb00b30e7a20 */ /* 0x000fc40000410000 */
[----:B------:R-:W-:Y:S02]  /*8150*/  FMUL.FTZ R178, R178, c[0x0][0x2ec] ;  /* 0x0000bb00b2b27a20 */ /* 0x000fe40000410000 */
[----:B------:R-:W2:Y:S02]  /*8160*/  MUFU.TANH R8, R8 ;  /* 0x0000000800087308 */ /* 0x000ea40000002400 */
[----:B------:R-:W-:Y:S01]  /*8170*/  IMAD.U32 R4, RZ, RZ, UR27 ;  /* 0x0000001bff047e24 */ /* 0x000fe2000f8e00ff */
[----:B------:R-:W-:Y:S03]  /*8180*/  HMMA.16816.F32 R184, R172, R6, R184 ;  /* 0x00000006acb8723c */ /* 0x000fe600000018b8 */
[----:B------:R-:W-:Y:S02]  /*8190*/  IMAD R5, R4, 0x40, R165 ;  /* 0x0000004004057824 */ /* 0x000fe400078e02a5 */
[----:B------:R-:W2:Y:S01]  /*81a0*/  MUFU.TANH R13, R13 ;  /* 0x0000000d000d7308 */ /* 0x000ea20000002400 */
[----:B------:R-:W-:-:S02]  /*81b0*/  FMUL.FTZ R165, R177, c[0x0][0x2ec] ;  /* 0x0000bb00b1a57a20 */ /* 0x000fc40000410000 */
[C---:B------:R-:W-:Y:S02]  /*81c0*/  IADD3 R11, R5.reuse, 0x1, RZ ;  /* 0x00000001050b7810 */ /* 0x040fe40007ffe0ff */
[----:B------:R-:W-:Y:S02]  /*81d0*/  IADD3 R15, R5, 0x8, RZ ;  /* 0x00000008050f7810 */ /* 0x000fe40007ffe0ff */
[C---:B------:R-:W-:Y:S01]  /*81e0*/  ISETP.GE.AND P0, PT, R11.reuse, R166, PT ;  /* 0x000000a60b00720c */ /* 0x040fe20003f06270 */
[----:B------:R2:W-:Y:S01]  /*81f0*/  MUFU.TANH R198, R23 ;  /* 0x0000001700c67308 */ /* 0x0005e20000002400 */
[----:B------:R-:W-:Y:S02]  /*8200*/  ISETP.GE.AND P2, PT, R11, R2, PT ;  /* 0x000000020b00720c */ /* 0x000fe40003f46270 */
[----:B------:R-:W-:Y:S01]  /*8210*/  ISETP.GE.AND P1, PT, R15, R166, PT ;  /* 0x000000a60f00720c */ /* 0x000fe20003f26270 */
[----:B-1----:R-:W-:Y:S01]  /*8220*/  HMMA.16816.F32 R188, R16, R24, R188 ;  /* 0x0000001810bc723c */ /* 0x002fe200000018bc */
[----:B------:R-:W-:-:S02]  /*8230*/  IADD3 R21, R5, 0x9, RZ ;  /* 0x0000000905157810 */ /* 0x000fc40007ffe0ff */
[----:B----4-:R-:W-:Y:S01]  /*8240*/  FSEL R11, R167, -INF , !P0 ;  /* 0xff800000a70b7808 */ /* 0x010fe20004000000 */
[----:B------:R-:W1:Y:S01]  /*8250*/  MUFU.TANH R168, R168 ;  /* 0x000000a800a87308 */ /* 0x000e620000002400 */
[----:B------:R-:W-:Y:S02]  /*8260*/  ISETP.GE.AND P0, PT, R15, R2, PT ;  /* 0x000000020f00720c */ /* 0x000fe40003f06270 */
[----:B-----5:R-:W-:Y:S01]  /*8270*/  FSEL R32, R32, -INF , !P2 ;  /* 0xff80000020207808 */ /* 0x020fe20005000000 */
[----:B------:R-:W-:Y:S01]  /*8280*/  HMMA.16816.F32 R16, R16, R26, R184 ;  /* 0x0000001a1010723c */ /* 0x000fe200000018b8 */
[----:B------:R-:W-:Y:S02]  /*8290*/  FSEL R15, R33, -INF , !P1 ;  /* 0xff800000210f7808 */ /* 0x000fe40004800000 */
[C---:B------:R-:W-:Y:S01]  /*82a0*/  ISETP.GE.AND P2, PT, R21.reuse, R166, PT ;  /* 0x000000a61500720c */ /* 0x040fe20003f46270 */
[----:B------:R4:W5:Y:S01]  /*82b0*/  MUFU.TANH R204, R22 ;  /* 0x0000001600cc7308 */ /* 0x0009620000002400 */
[----:B------:R-:W-:-:S02]  /*82c0*/  ISETP.GE.AND P1, PT, R21, R2, PT ;  /* 0x000000021500720c */ /* 0x000fc40003f26270 */
[----:B------:R-:W-:Y:S02]  /*82d0*/  IADD3 R21, R5, 0x10, RZ ;  /* 0x0000001005157810 */ /* 0x000fe40007ffe0ff */
[----:B------:R-:W-:Y:S02]  /*82e0*/  FSEL R6, R35, -INF , !P0 ;  /* 0xff80000023067808 */ /* 0x000fe40004000000 */
[----:B------:R-:W-:Y:S01]  /*82f0*/  FSEL R7, R34, -INF , !P2 ;  /* 0xff80000022077808 */ /* 0x000fe20005000000 */
[----:B------:R-:W1:Y:S01]  /*8300*/  MUFU.TANH R167, R176 ;  /* 0x000000b000a77308 */ /* 0x000e620000002400 */
[C---:B------:R-:W-:Y:S02]  /*8310*/  ISETP.GE.AND P0, PT, R21.reuse, R166, PT ;  /* 0x000000a61500720c */ /* 0x040fe40003f06270 */
[----:B------:R-:W-:Y:S01]  /*8320*/  ISETP.GE.AND P2, PT, R21, R2, PT ;  /* 0x000000021500720c */ /* 0x000fe20003f46270 */
[----:B------:R-:W-:Y:S01]  /*8330*/  FMUL.FTZ R185, R189, c[0x0][0x2ec] ;  /* 0x0000bb00bdb97a20 */ /* 0x000fe20000410000 */
[----:B------:R-:W-:Y:S01]  /*8340*/  IADD3 R21, R5, 0x11, RZ ;  /* 0x0000001105157810 */ /* 0x000fe20007ffe0ff */
[----:B------:R-:W-:Y:S01]  /*8350*/  FMUL.FTZ R182, R190, c[0x0][0x2ec] ;  /* 0x0000bb00beb67a20 */ /* 0x000fe20000410000 */
[----:B------:R-:W-:Y:S01]  /*8360*/  FSEL R4, R197, -INF , !P1 ;  /* 0xff800000c5047808 */ /* 0x000fe20004800000 */
[----:B------:R-:W1:Y:S01]  /*8370*/  MUFU.TANH R14, R14 ;  /* 0x0000000e000e7308 */ /* 0x000e620000002400 */
[----:B------:R-:W-:Y:S01]  /*8380*/  ISETP.GE.AND P1, PT, R21, R166, PT ;  /* 0x000000a61500720c */ /* 0x000fe20003f26270 */
[----:B------:R-:W-:Y:S01]  /*8390*/  FMUL.FTZ R180, R191, c[0x0][0x2ec] ;  /* 0x0000bb00bfb47a20 */ /* 0x000fe20000410000 */
[----:B--2---:R-:W-:Y:S01]  /*83a0*/  IADD3 R23, R5, 0x18, RZ ;  /* 0x0000001805177810 */ /* 0x004fe20007ffe0ff */
[----:B------:R-:W-:Y:S01]  /*83b0*/  FMUL.FTZ R16, R16, c[0x0][0x2ec] ;  /* 0x0000bb0010107a20 */ /* 0x000fe20000410000 */
[----:B------:R-:W-:Y:S01]  /*83c0*/  FSEL R29, R28, -INF , !P0 ;  /* 0xff8000001c1d7808 */ /* 0x000fe20004000000 */
[----:B------:R-:W-:Y:S01]  /*83d0*/  FMUL.FTZ R17, R17, c[0x0][0x2ec] ;  /* 0x0000bb0011117a20 */ /* 0x000fe20000410000 */
[-C--:B------:R-:W-:Y:S01]  /*83e0*/  ISETP.GE.AND P0, PT, R21, R2.reuse, PT ;  /* 0x000000021500720c */ /* 0x080fe20003f06270 */
[----:B------:R-:W2:Y:S01]  /*83f0*/  MUFU.TANH R10, R10 ;  /* 0x0000000a000a7308 */ /* 0x000ea20000002400 */
[----:B---3--:R-:W-:Y:S01]  /*8400*/  FSEL R25, R196, -INF , !P1 ;  /* 0xff800000c4197808 */ /* 0x008fe20004800000 */
[----:B------:R-:W-:Y:S01]  /*8410*/  FMUL.FTZ R18, R18, c[0x0][0x2ec] ;  /* 0x0000bb0012127a20 */ /* 0x000fe20000410000 */
[----:B------:R-:W-:Y:S01]  /*8420*/  IADD3 R21, R5, 0x19, RZ ;  /* 0x0000001905157810 */ /* 0x000fe20007ffe0ff */
[----:B------:R-:W-:Y:S01]  /*8430*/  FMUL.FTZ R19, R19, c[0x0][0x2ec] ;  /* 0x0000bb0013137a20 */ /* 0x000fe20000410000 */
[----:B------:R-:W-:-:S02]  /*8440*/  ISETP.GE.AND P1, PT, R23, R2, PT ;  /* 0x000000021700720c */ /* 0x000fc40003f26270 */
[----:B------:R-:W-:Y:S01]  /*8450*/  FSEL R28, R30, -INF , !P2 ;  /* 0xff8000001e1c7808 */ /* 0x000fe20005000000 */
[----:B------:R-:W-:Y:S01]  /*8460*/  FMUL.FTZ R30, R188, c[0x0][0x2ec] ;  /* 0x0000bb00bc1e7a20 */ /* 0x000fe20000410000 */
[----:B------:R-:W-:Y:S01]  /*8470*/  IADD3 R27, R5, 0x20, RZ ;  /* 0x00000020051b7810 */ /* 0x000fe20007ffe0ff */
[----:B------:R-:W3:Y:S01]  /*8480*/  MUFU.TANH R185, R185 ;  /* 0x000000b900b97308 */ /* 0x000ee20000002400 */
[-C--:B------:R-:W-:Y:S02]  /*8490*/  ISETP.GE.AND P2, PT, R23, R166.reuse, PT ;  /* 0x000000a61700720c */ /* 0x080fe40003f46270 */
[----:B----4-:R-:W-:Y:S02]  /*84a0*/  FSEL R22, R31, -INF , !P0 ;  /* 0xff8000001f167808 */ /* 0x010fe40004000000 */
[-C--:B------:R-:W-:Y:S02]  /*84b0*/  ISETP.GE.AND P0, PT, R21, R166.reuse, PT ;  /* 0x000000a61500720c */ /* 0x080fe40003f06270 */
[----:B------:R-:W-:Y:S01]  /*84c0*/  FSEL R24, R12, -INF , !P1 ;  /* 0xff8000000c187808 */ /* 0x000fe20004800000 */
[----:B------:R-:W-:Y:S01]  /*84d0*/  MUFU.TANH R165, R165 ;  /* 0x000000a500a57308 */ /* 0x000fe20000002400 */
[----:B------:R-:W-:-:S02]  /*84e0*/  ISETP.GE.AND P1, PT, R27, R166, PT ;  /* 0x000000a61b00720c */ /* 0x000fc40003f26270 */
[----:B------:R-:W-:Y:S02]  /*84f0*/  FSEL R23, R9, -INF , !P2 ;  /* 0xff80000009177808 */ /* 0x000fe40005000000 */
[-C--:B------:R-:W-:Y:S02]  /*8500*/  ISETP.GE.AND P2, PT, R21, R2.reuse, PT ;  /* 0x000000021500720c */ /* 0x080fe40003f46270 */
[----:B------:R-:W-:Y:S01]  /*8510*/  FSEL R21, R8, -INF , !P0 ;  /* 0xff80000008157808 */ /* 0x000fe20004000000 */
[----:B------:R-:W4:Y:S01]  /*8520*/  MUFU.TANH R194, R178 ;  /* 0x000000b200c27308 */ /* 0x000f220000002400 */
[----:B------:R-:W-:Y:S02]  /*8530*/  ISETP.GE.AND P0, PT, R27, R2, PT ;  /* 0x000000021b00720c */ /* 0x000fe40003f06270 */
[----:B------:R-:W-:Y:S02]  /*8540*/  FSEL R33, R13, -INF , !P1 ;  /* 0xff8000000d217808 */ /* 0x000fe40004800000 */
[----:B------:R-:W-:-:S02]  /*8550*/  IADD3 R9, R5, 0x21, RZ ;  /* 0x0000002105097810 */ /* 0x000fc40007ffe0ff */
[----:B------:R-:W-:Y:S01]  /*8560*/  IADD3 R13, R5, 0x28, RZ ;  /* 0x00000028050d7810 */ /* 0x000fe20007ffe0ff */
[----:B------:R-:W2:Y:S01]  /*8570*/  MUFU.TANH R30, R30 ;  /* 0x0000001e001e7308 */ /* 0x000ea20000002400 */
[----:B-1----:R-:W-:Y:S02]  /*8580*/  FSEL R20, R168, -INF , !P2 ;  /* 0xff800000a8147808 */ /* 0x002fe40005000000 */
[----:B-----5:R-:W-:Y:S02]  /*8590*/  FSEL R204, R204, -INF , !P0 ;  /* 0xff800000cccc7808 */ /* 0x020fe40004000000 */
[C---:B------:R-:W-:Y:S02]  /*85a0*/  ISETP.GE.AND P2, PT, R9.reuse, R166, PT ;  /* 0x000000a60900720c */ /* 0x040fe40003f46270 */
[----:B------:R-:W-:Y:S01]  /*85b0*/  ISETP.GE.AND P1, PT, R9, R2, PT ;  /* 0x000000020900720c */ /* 0x000fe20003f26270 */
[----:B------:R-:W1:Y:S01]  /*85c0*/  MUFU.TANH R182, R182 ;  /* 0x000000b600b67308 */ /* 0x000e620000002400 */
[----:B------:R-:W-:-:S02]  /*85d0*/  ISETP.GE.AND P0, PT, R13, R166, PT ;  /* 0x000000a60d00720c */ /* 0x000fc40003f06270 */
[----:B------:R-:W-:Y:S02]  /*85e0*/  IADD3 R9, R5, 0x29, RZ ;  /* 0x0000002905097810 */ /* 0x000fe40007ffe0ff */
[----:B------:R-:W-:Y:S02]  /*85f0*/  FSEL R198, R198, -INF , !P1 ;  /* 0xff800000c6c67808 */ /* 0x000fe40004800000 */
[----:B------:R-:W-:Y:S01]  /*8600*/  FSEL R167, R167, -INF , !P0 ;  /* 0xff800000a7a77808 */ /* 0x000fe20004000000 */
[----:B------:R-:W-:Y:S01]  /*8610*/  MUFU.TANH R0, R0 ;  /* 0x0000000000007308 */ /* 0x000fe20000002400 */
[C---:B------:R-:W-:Y:S02]  /*8620*/  ISETP.GE.AND P1, PT, R9.reuse, R166, PT ;  /* 0x000000a60900720c */ /* 0x040fe40003f26270 */
[----:B------:R-:W-:Y:S02]  /*8630*/  ISETP.GE.AND P0, PT, R9, R2, PT ;  /* 0x000000020900720c */ /* 0x000fe40003f06270 */
[----:B------:R-:W-:-:S02]  /*8640*/  IADD3 R9, R5, 0x31, RZ ;  /* 0x0000003105097810 */ /* 0x000fc40007ffe0ff */
[----:B------:R-:W-:Y:S01]  /*8650*/  FSEL R196, R14, -INF , !P0 ;  /* 0xff8000000ec47808 */ /* 0x000fe20004000000 */
[----:B------:R-:W5:Y:S01]  /*8660*/  MUFU.TANH R180, R180 ;  /* 0x000000b400b47308 */ /* 0x000f620000002400 */
[----:B--2---:R-:W-:Y:S01]  /*8670*/  FSEL R197, R10, -INF , !P2 ;  /* 0xff8000000ac57808 */ /* 0x004fe20005000000 */
[----:B------:R-:W-:Y:S01]  /*8680*/  BAR.SYNC.DEFER_BLOCKING 0x0 ;  /* 0x0000000000007b1d */ /* 0x000fe20000010000 */
[----:B------:R-:W-:Y:S02]  /*8690*/  ISETP.GE.AND P0, PT, R9, R166, PT ;  /* 0x000000a60900720c */ /* 0x000fe40003f06270 */
[----:B------:R-:W-:Y:S02]  /*86a0*/  ISETP.GE.AND P2, PT, R13, R2, PT ;  /* 0x000000020d00720c */ /* 0x000fe40003f46270 */
[----:B------:R-:W-:Y:S01]  /*86b0*/  IADD3 R13, R5, 0x30, RZ ;  /* 0x00000030050d7810 */ /* 0x000fe20007ffe0ff */
[----:B------:R-:W2:Y:S01]  /*86c0*/  MUFU.TANH R183, R16 ;  /* 0x0000001000b77308 */ /* 0x000ea20000002400 */
[----:B---3--:R-:W-:-:S02]  /*86d0*/  FSEL R185, R185, -INF , !P0 ;  /* 0xff800000b9b97808 */ /* 0x008fc40004000000 */
[----:B----4-:R-:W-:Y:S02]  /*86e0*/  FSEL R194, R194, -INF , !P2 ;  /* 0xff800000c2c27808 */ /* 0x010fe40005000000 */
[----:B------:R-:W-:Y:S02]  /*86f0*/  FSEL R165, R165, -INF , !P1 ;  /* 0xff800000a5a57808 */ /* 0x000fe40004800000 */
[----:B------:R-:W-:Y:S01]  /*8700*/  ISETP.GE.AND P0, PT, R5, R2, PT ;  /* 0x000000020500720c */ /* 0x000fe20003f06270 */
[----:B------:R-:W3:Y:S01]  /*8710*/  MUFU.TANH R181, R17 ;  /* 0x0000001100b57308 */ /* 0x000ee20000002400 */
[C---:B------:R-:W-:Y:S02]  /*8720*/  ISETP.GE.AND P2, PT, R13.reuse, R166, PT ;  /* 0x000000a60d00720c */ /* 0x040fe40003f46270 */
[----:B------:R-:W-:Y:S02]  /*8730*/  ISETP.GE.AND P1, PT, R13, R2, PT ;  /* 0x000000020d00720c */ /* 0x000fe40003f26270 */
[----:B------:R-:W-:-:S02]  /*8740*/  FSEL R8, R199, -INF , !P0 ;  /* 0xff800000c7087808 */ /* 0x000fc40004000000 */
[----:B------:R-:W-:Y:S01]  /*8750*/  FSEL R187, R30, -INF , !P2 ;  /* 0xff8000001ebb7808 */ /* 0x000fe20005000000 */
[----:B------:R-:W4:Y:S01]  /*8760*/  MUFU.TANH R178, R18 ;  /* 0x0000001200b27308 */ /* 0x000f220000002400 */
[----:B-1----:R-:W-:Y:S02]  /*8770*/  FSEL R182, R182, -INF , !P1 ;  /* 0xff800000b6b67808 */ /* 0x002fe40004800000 */
[----:B------:R-:W-:Y:S02]  /*8780*/  PLOP3.LUT P0, PT, PT, PT, UP0, 0x80, 0x0 ;  /* 0x000000000000781c */ /* 0x000fe40003f0f008 */
[----:B------:R-:W-:Y:S02]  /*8790*/  ISETP.GE.AND P2, PT, R9, R2, PT ;  /* 0x000000020900720c */ /* 0x000fe40003f46270 */
[C---:B------:R-:W-:Y:S01]  /*87a0*/  ISETP.GE.AND P1, PT, R5.reuse, R166, PT ;  /* 0x000000a60500720c */ /* 0x040fe20003f26270 */
[----:B------:R-:W1:Y:S01]  /*87b0*/  MUFU.TANH R177, R19 ;  /* 0x0000001300b17308 */ /* 0x000e620000002400 */
[----:B------:R-:W-:-:S02]  /*87c0*/  IADD3 R13, R5, 0x38, RZ ;  /* 0x00000038050d7810 */ /* 0x000fc40007ffe0ff */
[----:B------:R-:W-:Y:S02]  /*87d0*/  IADD3 R9, R5, 0x39, RZ ;  /* 0x0000003905097810 */ /* 0x000fe40007ffe0ff */
[----:B-----5:R-:W-:Y:S02]  /*87e0*/  FSEL R180, R180, -INF , !P2 ;  /* 0xff800000b4b47808 */ /* 0x020fe40005000000 */
[----:B------:R-:W-:Y:S02]  /*87f0*/  FSEL R5, R0, -INF , !P1 ;  /* 0xff80000000057808 */ /* 0x000fe40004800000 */
[-C--:B------:R-:W-:Y:S02]  /*8800*/  ISETP.GE.AND P2, PT, R13, R166.reuse, PT ;  /* 0x000000a60d00720c */ /* 0x080fe40003f46270 */
[----:B------:R-:W-:Y:S02]  /*8810*/  ISETP.GE.AND P1, PT, R9, R166, PT ;  /* 0x000000a60900720c */ /* 0x000fe40003f26270 */
[----:B--2---:R-:W-:-:S02]  /*8820*/  FSEL R183, R183, -INF , !P2 ;  /* 0xff800000b7b77808 */ /* 0x004fc40005000000 */
[----:B---3--:R-:W-:Y:S02]  /*8830*/  FSEL R181, R181, -INF , !P1 ;  /* 0xff800000b5b57808 */ /* 0x008fe40004800000 */
[-C--:B------:R-:W-:Y:S02]  /*8840*/  ISETP.GE.AND P2, PT, R13, R2.reuse, PT ;  /* 0x000000020d00720c */ /* 0x080fe40003f46270 */
[----:B------:R-:W-:Y:S02]  /*8850*/  ISETP.GE.AND P1, PT, R9, R2, PT ;  /* 0x000000020900720c */ /* 0x000fe40003f26270 */
[----:B----4-:R-:W-:Y:S02]  /*8860*/  FSEL R178, R178, -INF , !P2 ;  /* 0xff800000b2b27808 */ /* 0x010fe40005000000 */
[----:B-1----:R-:W-:Y:S01]  /*8870*/  FSEL R177, R177, -INF , !P1 ;  /* 0xff800000b1b17808 */ /* 0x002fe20004800000 */
        /* <DEDUP_REMOVED lines=78> */
[C---:B------:R-:W-:Y:S02]  /*8d60*/  IADD3 R0, P2, R9.reuse, UR11, RZ ;  /* 0x0000000b09007c10 */ /* 0x040fe4000ff5e0ff */
[C---:B--2---:R-:W-:Y:S01]  /*8d70*/  @!P5 LEA R18, P1, R9.reuse, c[0x0][0x168], 0x1 ;  /* 0x00005a000912da11 */ /* 0x044fe200078208ff */
[----:B------:R1:W-:Y:S03]  /*8d80*/  @P6 STS.128 [R235+0x9000], RZ ;  /* 0x009000ffeb006388 */ /* 0x0003e60000000c00 */
[C---:B------:R-:W-:Y:S01]  /*8d90*/  @!P5 LEA.HI.X R19, R9.reuse, c[0x0][0x16c], R2, 0x1, P1 ;  /* 0x00005b000913da11 */ /* 0x040fe200008f0c02 */
[----:B------:R-:W-:Y:S01]  /*8da0*/  @!PT LDS RZ, [RZ] ;  /* 0x00000000fffff984 */ /* 0x000fe20000000800 */
[----:B------:R-:W-:Y:S01]  /*8db0*/  @!PT LDS RZ, [RZ] ;  /* 0x00000000fffff984 */ /* 0x000fe20000000800 */
[----:B------:R-:W-:Y:S01]  /*8dc0*/  @!PT LDS RZ, [RZ] ;  /* 0x00000000fffff984 */ /* 0x000fe20000000800 */
[----:B------:R1:W-:Y:S01]  /*8dd0*/  @!P6 LDGSTS.E.BYPASS.LTC128B.128 [R235+0x9000], [R26.64] ;  /* 0x090000001aebefae */ /* 0x0003e2000b901d50 */
[----:B------:R-:W-:-:S03]  /*8de0*/  @!P3 LEA R12, P1, R9, c[0x0][0x168], 0x1 ;  /* 0x00005a00090cba11 */ /* 0x000fc600078208ff */
[----:B------:R1:W-:Y:S01]  /*8df0*/  @P5 STS.128 [R235+0xb000], RZ ;  /* 0x00b000ffeb005388 */ /* 0x0003e20000000c00 */
[----:B------:R-:W-:Y:S02]  /*8e00*/  @!P3 LEA.HI.X R13, R9, c[0x0][0x16c], R2, 0x1, P1 ;  /* 0x00005b00090dba11 */ /* 0x000fe400008f0c02 */
[----:B------:R-:W-:Y:S01]  /*8e10*/  IADD3.X R9, R2, UR19, RZ, P2, !PT ;  /* 0x0000001302097c10 */ /* 0x000fe200097fe4ff */
[----:B------:R-:W-:Y:S01]  /*8e20*/  @!PT LDS RZ, [RZ] ;  /* 0x00000000fffff984 */ /* 0x000fe20000000800 */
[----:B------:R-:W-:Y:S01]  /*8e30*/  @!PT LDS RZ, [RZ] ;  /* 0x00000000fffff984 */ /* 0x000fe20000000800 */
[----:B------:R-:W-:Y:S01]  /*8e40*/  @!PT LDS RZ, [RZ] ;  /* 0x00000000fffff984 */ /* 0x000fe20000000800 */
[----:B------:R1:W-:Y:S01]  /*8e50*/  @!P5 LDGSTS.E.BYPASS.LTC128B.128 [R235+0xb000], [R18.64+0x80] ;  /* 0x0b00008012ebdfae */ /* 0x0003e2000b901d50 */
[C---:B---3--:R-:W-:Y:S02]  /*8e60*/  @!P5 LEA R168, P2, R0.reuse, c[0x0][0x168], 0x1 ;  /* 0x00005a0000a8da11 */ /* 0x048fe400078408ff */
        /* <DEDUP_REMOVED lines=38> */
.L_x_552:
[----:B------:R-:W-:Y:S05]  /*90d0*/  BSYNC B0 ;  /* 0x0000000000007941 */ /* 0x000fea0003800000 */
.L_x_551:
[----:B------:R-:W0:Y:S02]  /*90e0*/  LDGDEPBAR ;  /* 0x00000000000079af */ /* 0x000e240000000000 */
.L_x_550:
[----:B-1----:R-:W-:Y:S01]  /*90f0*/  FMNMX.FTZ R12, R164, R5, !PT ;  /* 0x00000005a40c7209 */ /* 0x002fe20007810000 */
[----:B------:R-:W-:Y:S01]  /*9100*/  LDSM.16.MT88.4 R16, [R228+0x10000] ;  /* 0x01000000e410783b */ /* 0x000fe20000004200 */
[----:B------:R-:W-:Y:S01]  /*9110*/  FMNMX.FTZ R9, R3, R8, !PT ;  /* 0x0000000803097209 */ /* 0x000fe20007810000 */
[----:B------:R-:W-:Y:S01]  /*9120*/  @UP0 UIADD3 UR8, UR8, -0x3, URZ ;  /* 0xfffffffd08080890 */ /* 0x000fe2000fffe03f */
        /* <DEDUP_REMOVED lines=39> */
[----:B------:R-:W-:Y:S02]  /*93a0*/  FSETP.NEU.FTZ.AND P2, PT, R2, -INF , PT ;  /* 0xff8000000200780b */ /* 0x000fe40003f5d000 */
[C---:B------:R-:W-:Y:S01]  /*93b0*/  FSETP.NEU.FTZ.AND P1, PT, R0.reuse, -INF , PT ;  /* 0xff8000000000780b */ /* 0x040fe20003f3d000 */
[----:B------:R-:W-:Y:S01]  /*93c0*/  FMUL.FTZ R179, R0, c[0x0][0x23c] ;  /* 0x00008f0000b37a20 */ /* 0x000fe20000410000 */
[----:B------:R-:W-:-:S04]  /*93d0*/  FSEL R184, R184, RZ, P2 ;  /* 0x000000ffb8b87208 */ /* 0x000fc80001000000 */
[----:B------:R-:W-:Y:S01]  /*93e0*/  FSEL R179, R179, RZ, P1 ;  /* 0x000000ffb3b37208 */ /* 0x000fe20000800000 */
[--C-:B------:R-:W-:Y:S01]  /*93f0*/  FFMA.FTZ R174, R5, c[0x0][0x23c], -R184.reuse ;  /* 0x00008f0005ae7a23 */ /* 0x100fe200000108b8 */
[----:B------:R-:W-:Y:S01]  /*9400*/  FSEL R5, R2, RZ, P2 ;  /* 0x000000ff02057208 */ /* 0x000fe20001000000 */
[----:B------:R-:W-:Y:S02]  /*9410*/  FFMA.FTZ R173, R11, c[0x0][0x23c], -R184 ;  /* 0x00008f000bad7a23 */ /* 0x000fe400000108b8 */
[--C-:B------:R-:W-:Y:S01]  /*9420*/  FFMA.FTZ R175, R4, c[0x0][0x23c], -R179.reuse ;  /* 0x00008f0004af7a23 */ /* 0x100fe200000108b3 */
[----:B------:R-:W-:Y:S01]  /*9430*/  FSEL R4, R0, RZ, P1 ;  /* 0x000000ff00047208 */ /* 0x000fe20000800000 */
[----:B------:R-:W-:Y:S01]  /*9440*/  FFMA.FTZ R170, R8, c[0x0][0x23c], -R179 ;  /* 0x00008f0008aa7a23 */ /* 0x000fe200000108b3 */
[----:B------:R-:W-:Y:S01]  /*9450*/  MUFU.EX2 R174, R174 ;  /* 0x000000ae00ae7308 */ /* 0x000fe20000000800 */
[----:B------:R-:W-:Y:S01]  /*9460*/  FADD.FTZ R5, R164, -R5 ;  /* 0x80000005a4057221 */ /* 0x000fe20000010000 */
[----:B------:R-:W1:Y:S01]  /*9470*/  LDSM.16.MT88.4 R8, [R225+0x10000] ;  /* 0x01000000e108783b */ /* 0x000e620000004200 */
[----:B------:R-:W-:-:S02]  /*9480*/  FADD.FTZ R4, R3, -R4 ;  /* 0x8000000403047221 */ /* 0x000fc40000010000 */
[--C-:B------:R-:W-:Y:S02]  /*9490*/  FFMA.FTZ R172, R15, c[0x0][0x23c], -R184.reuse ;  /* 0x00008f000fac7a23 */ /* 0x100fe400000108b8 */
[--C-:B------:R-:W-:Y:S01]  /*94a0*/  FFMA.FTZ R171, R7, c[0x0][0x23c], -R184.reuse ;  /* 0x00008f0007ab7a23 */ /* 0x100fe200000108b8 */
[----:B------:R-:W2:Y:S01]  /*94b0*/  MUFU.EX2 R173, R173 ;  /* 0x000000ad00ad7308 */ /* 0x000ea20000000800 */
[--C-:B------:R-:W-:Y:S01]  /*94c0*/  FFMA.FTZ R169, R32, c[0x0][0x23c], -R179.reuse ;  /* 0x00008f0020a97a23 */ /* 0x100fe200000108b3 */
[----:B------:R-:W3:Y:S01]  /*94d0*/  LDSM.16.MT88.4 R12, [R226+0x10000] ;  /* 0x01000000e20c783b */ /* 0x000ee20000004200 */
        /* <DEDUP_REMOVED lines=8> */
[----:B------:R-:W4:Y:S01]  /*9560*/  MUFU.EX2 R171, R171 ;  /* 0x000000ab00ab7308 */ /* 0x000f220000000800 */
[----:B--2---:R-:W-:Y:S01]  /*9570*/  F2FP.PACK_AB R4, R173, R174 ;  /* 0x000000aead04723e */ /* 0x004fe200000000ff */
[--C-:B------:R-:W-:Y:S02]  /*9580*/  FFMA.FTZ R193, R28, c[0x0][0x23c], -R179.reuse ;  /* 0x00008f001cc17a23 */ /* 0x100fe400000108b3 */
[--C-:B------:R-:W-:Y:S01]  /*9590*/  FFMA.FTZ R190, R22, c[0x0][0x23c], -R179.reuse ;  /* 0x00008f0016be7a23 */ /* 0x100fe200000108b3 */
[----:B------:R-:W-:Y:S01]  /*95a0*/  LDSM.16.MT88.4 R28, [R225+0x10800] ;  /* 0x01080000e11c783b */ /* 0x000fe20000004200 */
[----:B------:R-:W-:-:S02]  /*95b0*/  FFMA.FTZ R192, R24, c[0x0][0x23c], -R179 ;  /* 0x00008f0018c07a23 */ /* 0x000fc400000108b3 */
[----:B------:R-:W-:Y:S01]  /*95c0*/  MUFU.EX2 R170, R170 ;  /* 0x000000aa00aa7308 */ /* 0x000fe20000000800 */
[----:B------:R-:W-:Y:S01]  /*95d0*/  FFMA.FTZ R195, R20, c[0x0][0x23c], -R179 ;  /* 0x00008f0014c37a23 */ /* 0x000fe200000108b3 */
[----:B------:R-:W-:Y:S01]  /*95e0*/  LDSM.16.MT88.4 R24, [R224+0x10800] ;  /* 0x01080000e018783b */ /* 0x000fe20000004200 */
[--C-:B------:R-:W-:Y:S02]  /*95f0*/  FFMA.FTZ R199, R33, c[0x0][0x23c], -R184.reuse ;  /* 0x00008f0021c77a23 */ /* 0x100fe400000108b8 */
[--C-:B------:R-:W-:Y:S01]  /*9600*/  FFMA.FTZ R206, R197, c[0x0][0x23c], -R184.reuse ;  /* 0x00008f00c5ce7a23 */ /* 0x100fe200000108b8 */
[----:B------:R-:W-:Y:S01]  /*9610*/  LDSM.16.MT88.4 R20, [R228+0x12800] ;  /* 0x01280000e414783b */ /* 0x000fe20000004200 */
[--C-:B------:R-:W-:Y:S01]  /*9620*/  FFMA.FTZ R197, R167, c[0x0][0x23c], -R184.reuse ;  /* 0x00008f00a7c57a23 */ /* 0x100fe200000108b8 */
[----:B------:R-:W2:Y:S01]  /*9630*/  MUFU.EX2 R169, R169 ;  /* 0x000000a900a97308 */ /* 0x000ea20000000800 */
[----:B----4-:R-:W-:Y:S01]  /*9640*/  F2FP.PACK_AB R6, R171, R172 ;  /* 0x000000acab06723e */ /* 0x010fe200000000ff */
[----:B------:R-:W-:Y:S01]  /*9650*/  LDSM.16.MT88.4 R32, [R224+0x16800] ;  /* 0x01680000e020783b */ /* 0x000fe20000004200 */
[----:B------:R-:W-:-:S02]  /*9660*/  FFMA.FTZ R246, R165, c[0x0][0x23c], -R184 ;  /* 0x00008f00a5f67a23 */ /* 0x000fc400000108b8 */
[--C-:B------:R-:W-:Y:S01]  /*9670*/  FFMA.FTZ R204, R204, c[0x0][0x23c], -R179.reuse ;  /* 0x00008f00cccc7a23 */ /* 0x100fe200000108b3 */
[----:B------:R-:W-:Y:S01]  /*9680*/  LDSM.16.MT88.4 R164, [R228+0x11000] ;  /* 0x01100000e4a4783b */ /* 0x000fe20000004200 */
[--C-:B------:R-:W-:Y:S01]  /*9690*/  FFMA.FTZ R205, R198, c[0x0][0x23c], -R179.reuse ;  /* 0x00008f00c6cd7a23 */ /* 0x100fe200000108b3 */
[----:B------:R-:W-:Y:S01]  /*96a0*/  MUFU.EX2 R168, R168 ;  /* 0x000000a800a87308 */ /* 0x000fe20000000800 */
[--C-:B------:R-:W-:Y:S02]  /*96b0*/  FFMA.FTZ R194, R194, c[0x0][0x23c], -R179.reuse ;  /* 0x00008f00c2c27a23 */ /* 0x100fe400000108b3 */
[--C-:B------:R-:W-:Y:S02]  /*96c0*/  FFMA.FTZ R207, R196, c[0x0][0x23c], -R179.reuse ;  /* 0x00008f00c4cf7a23 */ /* 0x100fe400000108b3 */
[--C-:B------:R-:W-:Y:S02]  /*96d0*/  FFMA.FTZ R180, R180, c[0x0][0x23c], -R179.reuse ;  /* 0x00008f00b4b47a23 */ /* 0x100fe400000108b3 */
[--C-:B------:R-:W-:Y:S01]  /*96e0*/  FFMA.FTZ R178, R178, c[0x0][0x23c], -R179.reuse ;  /* 0x00008f00b2b27a23 */ /* 0x100fe200000108b3 */
[----:B------:R-:W4:Y:S01]  /*96f0*/  MUFU.EX2 R175, R175 ;  /* 0x000000af00af7308 */ /* 0x000f220000000800 */
[----:B--2---:R-:W-:Y:S01]  /*9700*/  F2FP.PACK_AB R5, R169, R170 ;  /* 0x000000aaa905723e */ /* 0x004fe200000000ff */
[----:B------:R-:W-:-:S06]  /*9710*/  FFMA.FTZ R177, R177, c[0x0][0x23c], -R179 ;  /* 0x00008f00b1b17a23 */ /* 0x000fcc00000108b3 */
[----:B------:R-:W2:Y:S08]  /*9720*/  MUFU.EX2 R176, R176 ;  /* 0x000000b000b07308 */ /* 0x000eb00000000800 */
[----:B------:R-:W5:Y:S01]  /*9730*/  MUFU.EX2 R3, R3 ;  /* 0x0000000300037308 */ /* 0x000f620000000800 */
[----:B----4-:R-:W-:Y:S01]  /*9740*/  F2FP.PACK_AB R7, R175, R168 ;  /* 0x000000a8af07723e */ /* 0x010fe200000000ff */
[----:B--2---:R-:W-:-:S06]  /*9750*/  FMUL.FTZ R160, R160, R176 ;  /* 0x000000b0a0a07220 */ /* 0x004fcc0000410000 */
[----:B------:R-:W-:Y:S01]  /*9760*/  MUFU.EX2 R186, R186 ;  /* 0x000000ba00ba7308 */ /* 0x000fe20000000800 */
[-C--:B------:R-:W-:Y:S02]  /*9770*/  FMUL.FTZ R161, R161, R176.reuse ;  /* 0x000000b0a1a17220 */ /* 0x080fe40000410000 */
[-C--:B------:R-:W-:Y:S02]  /*9780*/  FMUL.FTZ R156, R156, R176.reuse ;  /* 0x000000b09c9c7220 */ /* 0x080fe40000410000 */
[----:B------:R-:W-:Y:S02]  /*9790*/  FMUL.FTZ R157, R157, R176 ;  /* 0x000000b09d9d7220 */ /* 0x000fe40000410000 */
[-C--:B-----5:R-:W-:Y:S01]  /*97a0*/  FMUL.FTZ R162, R162, R3.reuse ;  /* 0x00000003a2a27220 */ /* 0x0a0fe20000410000 */
[----:B------:R-:W2:Y:S01]  /*97b0*/  MUFU.EX2 R189, R189 ;  /* 0x000000bd00bd7308 */ /* 0x000ea20000000800 */
        /* <DEDUP_REMOVED lines=16> */
[C---:B-1----:R-:W-:Y:S01]  /*98c0*/  HMMA.16816.F32 R144, R4.reuse, R8, R144 ;  /* 0x000000080490723c */ /* 0x042fe20000001890 */
[-C--:B------:R-:W-:Y:S02]  /*98d0*/  FMUL.FTZ R152, R152, R176.reuse ;  /* 0x000000b098987220 */ /* 0x080fe40000410000 */
[-C--:B------:R-:W-:Y:S01]  /*98e0*/  FMUL.FTZ R153, R153, R176.reuse ;  /* 0x000000b099997220 */ /* 0x080fe20000410000 */
[----:B------:R-:W-:Y:S01]  /*98f0*/  MUFU.EX2 R193, R193 ;  /* 0x000000c100c17308 */ /* 0x000fe20000000800 */
[-C--:B------:R-:W-:Y:S02]  /*9900*/  FMUL.FTZ R154, R154, R3.reuse ;  /* 0x000000039a9a7220 */ /* 0x080fe40000410000 */
[----:B------:R-:W-:Y:S01]  /*9910*/  FMUL.FTZ R155, R155, R3 ;  /* 0x000000039b9b7220 */ /* 0x000fe20000410000 */
[----:B------:R-:W-:Y:S01]  /*9920*/  HMMA.16816.F32 R140, R4, R10, R140 ;  /* 0x0000000a048c723c */ /* 0x000fe2000000188c */
[----:B------:R-:W1:Y:S01]  /*9930*/  LDSM.16.MT88.4 R8, [R226+0x12000] ;  /* 0x01200000e208783b */ /* 0x000e620000004200 */
[----:B------:R-:W-:-:S02]  /*9940*/  FMUL.FTZ R148, R148, R176 ;  /* 0x000000b094947220 */ /* 0x000fc40000410000 */
[-C--:B------:R-:W-:Y:S01]  /*9950*/  FMUL.FTZ R149, R149, R176.reuse ;  /* 0x000000b095957220 */ /* 0x080fe20000410000 */
[----:B------:R-:W5:Y:S01]  /*9960*/  MUFU.EX2 R190, R190 ;  /* 0x000000be00be7308 */ /* 0x000f620000000800 */
[-C--:B------:R-:W-:Y:S02]  /*9970*/  FMUL.FTZ R150, R150, R3.reuse ;  /* 0x0000000396967220 */ /* 0x080fe40000410000 */
[-C--:B------:R-:W-:Y:S01]  /*9980*/  FMUL.FTZ R151, R151, R3.reuse ;  /* 0x0000000397977220 */ /* 0x080fe20000410000 */
[----:B---3--:R-:W-:Y:S01]  /*9990*/  HMMA.16816.F32 R152, R4, R12, R152 ;  /* 0x0000000c0498723c */ /* 0x008fe20000001898 */
[-C--:B------:R-:W-:Y:S02]  /*99a0*/  FMUL.FTZ R136, R136, R176.reuse ;  /* 0x000000b088887220 */ /* 0x080fe40000410000 */
[----:B------:R-:W-:Y:S01]  /*99b0*/  FMUL.FTZ R137, R137, R176 ;  /* 0x000000b089897220 */ /* 0x000fe20000410000 */
[----:B------:R-:W-:Y:S01]  /*99c0*/  MUFU.EX2 R192, R192 ;  /* 0x000000c000c07308 */ /* 0x000fe20000000800 */
        /* <DEDUP_REMOVED lines=9> */
[----:B----4-:R-:W-:Y:S01]  /*9a60*/  HMMA.16816.F32 R136, R4, R16, R136 ;  /* 0x000000100488723c */ /* 0x010fe20000001888 */
[----:B------:R-:W-:-:S02]  /*9a70*/  FMUL.FTZ R44, R44, R176 ;  /* 0x000000b02c2c7220 */ /* 0x000fc40000410000 */
[-C--:B------:R-:W-:Y:S01]  /*9a80*/  FMUL.FTZ R45, R45, R176.reuse ;  /* 0x000000b02d2d7220 */ /* 0x080fe20000410000 */
[----:B------:R-:W-:Y:S01]  /*9a90*/  MUFU.EX2 R199, R199 ;  /* 0x000000c700c77308 */ /* 0x000fe20000000800 */
[-C--:B------:R-:W-:Y:S02]  /*9aa0*/  FMUL.FTZ R46, R46, R3.reuse ;  /* 0x000000032e2e7220 */ /* 0x080fe40000410000 */
[-C--:B------:R-:W-:Y:S01]  /*9ab0*/  FMUL.FTZ R47, R47, R3.reuse ;  /* 0x000000032f2f7220 */ /* 0x080fe20000410000 */
[----:B------:R-:W-:Y:S01]  /*9ac0*/  HMMA.16816.F32 R132, R4, R18, R132 ;  /* 0x000000120484723c */ /* 0x000fe20000001884 */
[----:B------:R-:W4:Y:S01]  /*9ad0*/  LDSM.16.MT88.4 R16, [R225+0x12000] ;  /* 0x01200000e110783b */ /* 0x000f220000004200 */
[-C--:B------:R-:W-:Y:S02]  /*9ae0*/  FMUL.FTZ R48, R48, R176.reuse ;  /* 0x000000b030307220 */ /* 0x080fe40000410000 */
[----:B------:R-:W-:Y:S01]  /*9af0*/  FMUL.FTZ R49, R49, R176 ;  /* 0x000000b031317220 */ /* 0x000fe20000410000 */
[----:B------:R-:W2:Y:S01]  /*9b00*/  MUFU.EX2 R206, R206 ;  /* 0x000000ce00ce7308 */ /* 0x000ea20000000800 */
[----:B------:R-:W-:-:S02]  /*9b10*/  FMUL.FTZ R50, R50, R3 ;  /* 0x0000000332327220 */ /* 0x000fc40000410000 */
[-C--:B------:R-:W-:Y:S01]  /*9b20*/  FMUL.FTZ R51, R51, R3.reuse ;  /* 0x0000000333337220 */ /* 0x080fe20000410000 */
        /* <DEDUP_REMOVED lines=10> */
[----:B------:R-:W-:Y:S01]  /*9bd0*/  MUFU.EX2 R246, R246 ;  /* 0x000000f600f67308 */ /* 0x000fe20000000800 */
        /* <DEDUP_REMOVED lines=50> */
[-C--:B------:R-:W-:Y:S02]  /*9f00*/  FMUL.FTZ R81, R81, R176.reuse ;  /* 0x000000b051517220 */ /* 0x080fe40000410000 */
[-C--:B------:R-:W-:Y:S02]  /*9f10*/  FMUL.FTZ R82, R82, R3.reuse ;  /* 0x0000000352527220 */ /* 0x080fe40000410000 */
[----:B------:R-:W-:Y:S01]  /*9f20*/  FMUL.FTZ R83, R83, R3 ;  /* 0x0000000353537220 */ /* 0x000fe20000410000 */
[----:B----4-:R-:W-:Y:S01]  /*9f30*/  HMMA.16816.F32 R76, R4, R16, R76 ;  /* 0x00000010044c723c */ /* 0x010fe2000000184c */
[----:B------:R-:W-:-:S02]  /*9f40*/  FMUL.FTZ R92, R92, R176 ;  /* 0x000000b05c5c7220 */ /* 0x000fc40000410000 */
[-C--:B------:R-:W-:Y:S02]  /*9f50*/  FMUL.FTZ R93, R93, R176.reuse ;  /* 0x000000b05d5d7220 */ /* 0x080fe40000410000 */
[-C--:B------:R-:W-:Y:S02]  /*9f60*/  FMUL.FTZ R94, R94, R3.reuse ;  /* 0x000000035e5e7220 */ /* 0x080fe40000410000 */
[-C--:B------:R-:W-:Y:S01]  /*9f70*/  FMUL.FTZ R95, R95, R3.reuse ;  /* 0x000000035f5f7220 */ /* 0x080fe20000410000 */
[----:B------:R-:W-:Y:S01]  /*9f80*/  HMMA.16816.F32 R80, R4, R18, R80 ;  /* 0x000000120450723c */ /* 0x000fe20000001850 */
[----:B------:R-:W4:Y:S01]  /*9f90*/  LDSM.16.MT88.4 R16, [R228+0x16000] ;  /* 0x01600000e410783b */ /* 0x000f220000004200 */
[-C--:B------:R-:W-:Y:S02]  /*9fa0*/  FMUL.FTZ R96, R96, R176.reuse ;  /* 0x000000b060607220 */ /* 0x080fe40000410000 */
        /* <DEDUP_REMOVED lines=13> */
[-C--:B------:R-:W-:Y:S01]  /*a080*/  FMUL.FTZ R91, R91, R3.reuse ;  /* 0x000000035b5b7220 */ /* 0x080fe20000410000 */
[----:B---3--:R-:W-:Y:S01]  /*a090*/  HMMA.16816.F32 R84, R4, R12, R84 ;  /* 0x0000000c0454723c */ /* 0x008fe20000001854 */
[-C--:B------:R-:W-:Y:S02]  /*a0a0*/  FMUL.FTZ R100, R100, R176.reuse ;  /* 0x000000b064647220 */ /* 0x080fe40000410000 */
[----:B------:R-:W-:Y:S02]  /*a0b0*/  FMUL.FTZ R101, R101, R176 ;  /* 0x000000b065657220 */ /* 0x000fe40000410000 */
        /* <DEDUP_REMOVED lines=42> */
[----:B------:R-:W-:-:S02]  /*a360*/  FFMA.FTZ R174, R251, R176, R174 ;  /* 0x000000b0fbae7223 */ /* 0x000fc400000100ae */
[----:B------:R-:W-:Y:S02]  /*a370*/  FFMA.FTZ R170, R249, R3, R170 ;  /* 0x00000003f9aa7223 */ /* 0x000fe400000100aa */
[----:B------:R-:W-:Y:S02]  /*a380*/  FADD.FTZ R173, R173, R174 ;  /* 0x000000aeadad7221 */ /* 0x000fe40000010000 */
[----:B------:R-:W-:Y:S01]  /*a390*/  FADD.FTZ R169, R169, R170 ;  /* 0x000000aaa9a97221 */ /* 0x000fe20000010000 */
[----:B------:R-:W-:Y:S01]  /*a3a0*/  HMMA.16816.F32 R128, R4, R18, R128 ;  /* 0x000000120480723c */ /* 0x000fe20000001880 */
[----:B------:R-:W4:Y:S01]  /*a3b0*/  LDSM.16.MT88.4 R16, [R226+0x12800] ;  /* 0x01280000e210783b */ /* 0x000f220000004200 */
[----:B------:R-:W-:Y:S02]  /*a3c0*/  FADD.FTZ R172, R172, R173 ;  /* 0x000000adacac7221 */ /* 0x000fe40000010000 */
[----:B------:R-:W-:Y:S02]  /*a3d0*/  FADD.FTZ R168, R168, R169 ;  /* 0x000000a9a8a87221 */ /* 0x000fe40000010000 */
[----:B------:R-:W-:Y:S01]  /*a3e0*/  FADD.FTZ R171, R171, R172 ;  /* 0x000000acabab7221 */ /* 0x000fe20000010000 */
[----:B--2---:R-:W-:Y:S01]  /*a3f0*/  F2FP.PACK_AB R4, R189, R186 ;  /* 0x000000babd04723e */ /* 0x004fe200000000ff */
[----:B------:R-:W-:Y:S01]  /*a400*/  FADD.FTZ R168, R175, R168 ;  /* 0x000000a8afa87221 */ /* 0x000fe20000010000 */
[----:B-----5:R-:W-:Y:S01]  /*a410*/  F2FP.PACK_AB R5, R190, R193 ;  /* 0x000000c1be05723e */ /* 0x020fe200000000ff */
[----:B------:R-:W-:Y:S01]  /*a420*/  FADD.FTZ R186, R186, R171 ;  /* 0x000000abbaba7221 */ /* 0x000fe20000010000 */
[----:B------:R-:W-:Y:S01]  /*a430*/  F2FP.PACK_AB R6, R191, R188 ;  /* 0x000000bcbf06723e */ /* 0x000fe200000000ff */
[----:B------:R-:W-:Y:S01]  /*a440*/  FADD.FTZ R193, R193, R168 ;  /* 0x000000a8c1c17221 */ /* 0x000fe20000010000 */
[----:B------:R-:W-:Y:S01]  /*a450*/  F2FP.PACK_AB R7, R195, R192 ;  /* 0x000000c0c307723e */ /* 0x000fe200000000ff */
[----:B------:R-:W-:-:S02]  /*a460*/  FADD.FTZ R189, R189, R186 ;  /* 0x000000babdbd7221 */ /* 0x000fc40000010000 */
[----:B------:R-:W-:-:S04]  /*a470*/  FADD.FTZ R193, R190, R193 ;  /* 0x000000c1bec17221 */ /* 0x000fc80000010000 */
[----:B-1----:R-:W-:Y:S01]  /*a480*/  HMMA.16816.F32 R152, R4, R8, R152 ;  /* 0x000000080498723c */ /* 0x002fe20000001898 */
[----:B------:R-:W-:-:S04]  /*a490*/  FADD.FTZ R192, R192, R193 ;  /* 0x000000c1c0c07221 */ /* 0x000fc80000010000 */
[----:B------:R-:W-:-:S03]  /*a4a0*/  FADD.FTZ R195, R195, R192 ;  /* 0x000000c0c3c37221 */ /* 0x000fc60000010000 */
[C---:B------:R-:W-:Y:S01]  /*a4b0*/  HMMA.16816.F32 R148, R4.reuse, R10, R148 ;  /* 0x0000000a0494723c */ /* 0x040fe20000001894 */
[----:B------:R-:W1:Y:S07]  /*a4c0*/  LDSM.16.MT88.4 R8, [R225+0x12800] ;  /* 0x01280000e108783b */ /* 0x000e6e0000004200 */
        /* <DEDUP_REMOVED lines=45> */
[----:B------:R-:W-:-:S02]  /*a7a0*/  F2FP.PACK_AB R4, R206, R199 ;  /* 0x000000c7ce04723e */ /* 0x000fc400000000ff */
[----:B------:R-:W-:Y:S01]  /*a7b0*/  F2FP.PACK_AB R5, R205, R204 ;  /* 0x000000cccd05723e */ /* 0x000fe200000000ff */
[----:B------:R-:W-:Y:S01]  /*a7c0*/  FADD.FTZ R204, R204, R195 ;  /* 0x000000c3cccc7221 */ /* 0x000fe20000010000 */
[----:B------:R-:W-:Y:S02]  /*a7d0*/  F2FP.PACK_AB R6, R246, R197 ;  /* 0x000000c5f606723e */ /* 0x000fe400000000ff */
[----:B------:R-:W-:Y:S01]  /*a7e0*/  F2FP.PACK_AB R7, R207, R194 ;  /* 0x000000c2cf07723e */ /* 0x000fe200000000ff */
[----:B------:R-:W-:-:S04]  /*a7f0*/  FADD.FTZ R205, R205, R204 ;  /* 0x000000cccdcd7221 */ /* 0x000fc80000010000 */
[----:B------:R-:W-:Y:S02]  /*a800*/  FADD.FTZ R194, R194, R205 ;  /* 0x000000cdc2c27221 */ /* 0x000fe40000010000 */
[----:B----4-:R-:W-:Y:S02]  /*a810*/  HMMA.16816.F32 R152, R4, R16, R152 ;  /* 0x000000100498723c */ /* 0x010fe40000001898 */
[----:B------:R-:W-:-:S06]  /*a820*/  FADD.FTZ R194, R207, R194 ;  /* 0x000000c2cfc27221 */ /* 0x000fcc0000010000 */
[C---:B------:R-:W-:Y:S01]  /*a830*/  HMMA.16816.F32 R148, R4.reuse, R18, R148 ;  /* 0x000000120494723c */ /* 0x040fe20000001894 */
[----:B------:R-:W3:Y:S07]  /*a840*/  LDSM.16.MT88.4 R16, [R224+0x13000] ;  /* 0x01300000e010783b */ /* 0x000eee0000004200 */
[C---:B-1----:R-:W-:Y:S08]  /*a850*/  HMMA.16816.F32 R44, R4.reuse, R8, R44 ;  /* 0x00000008042c723c */ /* 0x042ff0000000182c */
[C---:B------:R-:W-:Y:S01]  /*a860*/  HMMA.16816.F32 R48, R4.reuse, R10, R48 ;  /* 0x0000000a0430723c */ /* 0x040fe20000001830 */
[----:B------:R-:W1:Y:S07]  /*a870*/  LDSM.16.MT88.4 R8, [R224+0x15000] ;  /* 0x01500000e008783b */ /* 0x000e6e0000004200 */
[C---:B-----5:R-:W-:Y:S08]  /*a880*/  HMMA.16816.F32 R136, R4.reuse, R24, R136 ;  /* 0x000000180488723c */ /* 0x060ff00000001888 */
        /* <DEDUP_REMOVED lines=29> */
[C---:B------:R-:W-:Y:S07]  /*aa60*/  HMMA.16816.F32 R156, R4.reuse, R166, R156 ;  /* 0x000000a6049c723c */ /* 0x040fee000000189c */
[--C-:B------:R-:W-:Y:S01]  /*aa70*/  FFMA.FTZ R167, R181, c[0x0][0x23c], -R184.reuse ;  /* 0x00008f00b5a77a23 */ /* 0x100fe200000108b8 */
[----:B------:R-:W-:Y:S01]  /*aa80*/  HMMA.16816.F32 R160, R4, R164, R160 ;  /* 0x000000a404a0723c */ /* 0x000fe200000018a0 */
[----:B------:R-:W-:-:S02]  /*aa90*/  FFMA.FTZ R166, R183, c[0x0][0x23c], -R184 ;  /* 0x00008f00b7a67a23 */ /* 0x000fc400000108b8 */
[----:B------:R-:W-:Y:S02]  /*aaa0*/  FFMA.FTZ R181, R182, c[0x0][0x23c], -R179 ;  /* 0x00008f00b6b57a23 */ /* 0x000fe400000108b3 */
[----:B------:R-:W-:Y:S02]  /*aab0*/  MUFU.EX2 R167, R167 ;  /* 0x000000a700a77308 */ /* 0x000fe40000000800 */
[--C-:B------:R-:W-:Y:S01]  /*aac0*/  FFMA.FTZ R164, R187, c[0x0][0x23c], -R184.reuse ;  /* 0x00008f00bba47a23 */ /* 0x100fe200000108b8 */
[----:B-----5:R-:W-:Y:S01]  /*aad0*/  HMMA.16816.F32 R76, R4, R28, R76 ;  /* 0x0000001c044c723c */ /* 0x020fe2000000184c */
[----:B------:R-:W-:-:S04]  /*aae0*/  FFMA.FTZ R165, R185, c[0x0][0x23c], -R184 ;  /* 0x00008f00b9a57a23 */ /* 0x000fc800000108b8 */
[----:B------:R-:W-:Y:S03]  /*aaf0*/  MUFU.EX2 R164, R164 ;  /* 0x000000a400a47308 */ /* 0x000fe60000000800 */
[C---:B------:R-:W-:Y:S01]  /*ab00*/  HMMA.16816.F32 R80, R4.reuse, R30, R80 ;  /* 0x0000001e0450723c */ /* 0x040fe20000001850 */
[----:B------:R-:W5:Y:S04]  /*ab10*/  LDSM.16.MT88.4 R28, [R225+0x11800] ;  /* 0x01180000e11c783b */ /* 0x000f680000004200 */
[----:B------:R-:W1:Y:S03]  /*ab20*/  MUFU.EX2 R165, R165 ;  /* 0x000000a500a57308 */ /* 0x000e660000000800 */
[C---:B------:R-:W-:Y:S05]  /*ab30*/  HMMA.16816.F32 R100, R4.reuse, R20, R100 ;  /* 0x000000140464723c */ /* 0x040fea0000001864 */
[----:B------:R-:W-:Y:S03]  /*ab40*/  MUFU.EX2 R166, R166 ;  /* 0x000000a600a67308 */ /* 0x000fe60000000800 */
[C---:B------:R-:W-:Y:S01]  /*ab50*/  HMMA.16816.F32 R104, R4.reuse, R22, R104 ;  /* 0x000000160468723c */ /* 0x040fe20000001868 */
[----:B------:R-:W-:Y:S04]  /*ab60*/  LDSM.16.MT88.4 R20, [R228+0x13800] ;  /* 0x01380000e414783b */ /* 0x000fe80000004200 */
[----:B------:R-:W1:Y:S03]  /*ab70*/  MUFU.EX2 R181, R181 ;  /* 0x000000b500b57308 */ /* 0x000e660000000800 */
[C---:B----4-:R-:W-:Y:S08]  /*ab80*/  HMMA.16816.F32 R116, R4.reuse, R24, R116 ;  /* 0x000000180474723c */ /* 0x050ff00000001874 */
[----:B------:R-:W-:Y:S01]  /*ab90*/  HMMA.16816.F32 R120, R4, R26, R120 ;  /* 0x0000001a0478723c */ /* 0x000fe20000001878 */
[----:B------:R-:W4:Y:S06]  /*aba0*/  LDSM.16.MT88.4 R24, [R224+0x11800] ;  /* 0x01180000e018783b */ /* 0x000f2c0000004200 */
[----:B-1----:R-:W-:-:S02]  /*abb0*/  F2FP.PACK_AB R4, R165, R164 ;  /* 0x000000a4a504723e */ /* 0x002fc400000000ff */
[C---:B------:R-:W-:Y:S01]  /*abc0*/  F2FP.PACK_AB R5, R180.reuse, R181 ;  /* 0x000000b5b405723e */ /* 0x040fe200000000ff */
[----:B------:R-:W-:Y:S01]  /*abd0*/  FADD.FTZ R181, R181, R194 ;  /* 0x000000c2b5b57221 */ /* 0x000fe20000010000 */
[----:B------:R-:W-:Y:S02]  /*abe0*/  F2FP.PACK_AB R6, R167, R166 ;  /* 0x000000a6a706723e */ /* 0x000fe400000000ff */
[----:B------:R-:W-:Y:S01]  /*abf0*/  F2FP.PACK_AB R7, R177, R178 ;  /* 0x000000b2b107723e */ /* 0x000fe200000000ff */
[----:B------:R-:W-:-:S04]  /*ac00*/  FADD.FTZ R181, R180, R181 ;  /* 0x000000b5b4b57221 */ /* 0x000fc80000010000 */
[----:B------:R-:W-:Y:S02]  /*ac10*/  FADD.FTZ R178, R178, R181 ;  /* 0x000000b5b2b27221 */ /* 0x000fe40000010000 */
[----:B--2---:R-:W-:Y:S02]  /*ac20*/  HMMA.16816.F32 R152, R4, R12, R152 ;  /* 0x0000000c0498723c */ /* 0x004fe40000001898 */
[----:B------:R-:W-:-:S06]  /*ac30*/  FADD.FTZ R249, R177, R178 ;  /* 0x000000b2b1f97221 */ /* 0x000fcc0000010000 */
        /* <DEDUP_REMOVED lines=11> */
[C---:B-----5:R-:W-:Y:S08]  /*acf0*/  HMMA.16816.F32 R144, R4.reuse, R28, R144 ;  /* 0x0000001c0490723c */ /* 0x060ff00000001890 */
[C---:B------:R-:W-:Y:S01]  /*ad00*/  HMMA.16816.F32 R140, R4.reuse, R30, R140 ;  /* 0x0000001e048c723c */ /* 0x040fe2000000188c */
[----:B------:R-:W5:Y:S07]  /*ad10*/  LDSM.16.MT88.4 R28, [R226+0x15800] ;  /* 0x01580000e21c783b */ /* 0x000f6e0000004200 */
[C---:B----4-:R-:W-:Y:S08]  /*ad20*/  HMMA.16816.F32 R136, R4.reuse, R24, R136 ;  /* 0x000000180488723c */ /* 0x050ff00000001888 */
[C---:B------:R-:W-:Y:S01]  /*ad30*/  HMMA.16816.F32 R132, R4.reuse, R26, R132 ;  /* 0x0000001a0484723c */ /* 0x040fe20000001884 */
[----:B------:R-:W4:Y:S07]  /*ad40*/  LDSM.16.MT88.4 R24, [R225+0x15800] ;  /* 0x01580000e118783b */ /* 0x000f2e0000004200 */
        /* <DEDUP_REMOVED lines=10> */
[----:B------:R-:W-:Y:S01]  /*adf0*/  FADD.FTZ R8, R188, R189 ;  /* 0x000000bdbc087221 */ /* 0x000fe20000010000 */
[----:B------:R-:W-:Y:S03]  /*ae00*/  HMMA.16816.F32 R68, R4, R32, R68 ;  /* 0x000000200444723c */ /* 0x000fe60000001844 */
[----:B------:R-:W-:-:S04]  /*ae10*/  FADD.FTZ R8, R191, R8 ;  /* 0x00000008bf087221 */ /* 0x000fc80000010000 */
[----:B------:R-:W-:Y:S01]  /*ae20*/  FADD.FTZ R199, R199, R8 ;  /* 0x00000008c7c77221 */ /* 0x000fe20000010000 */
[----:B------:R-:W-:Y:S03]  /*ae30*/  HMMA.16816.F32 R72, R4, R34, R72 ;  /* 0x000000220448723c */ /* 0x000fe60000001848 */
[----:B------:R-:W-:-:S04]  /*ae40*/  FADD.FTZ R206, R206, R199 ;  /* 0x000000c7cece7221 */ /* 0x000fc80000010000 */
[----:B------:R-:W-:Y:S01]  /*ae50*/  FADD.FTZ R3, R197, R206 ;  /* 0x000000cec5037221 */ /* 0x000fe20000010000 */
[----:B-----5:R-:W-:Y:S03]  /*ae60*/  HMMA.16816.F32 R76, R4, R28, R76 ;  /* 0x0000001c044c723c */ /* 0x020fe6000000184c */
[----:B------:R-:W-:-:S04]  /*ae70*/  FADD.FTZ R3, R246, R3 ;  /* 0x00000003f6037221 */ /* 0x000fc80000010000 */
[----:B------:R-:W-:Y:S01]  /*ae80*/  FADD.FTZ R164, R164, R3 ;  /* 0x00000003a4a47221 */ /* 0x000fe20000010000 */
[C---:B------:R-:W-:Y:S01]  /*ae90*/  HMMA.16816.F32 R80, R4.reuse, R30, R80 ;  /* 0x0000001e0450723c */ /* 0x040fe20000001850 */
[----:B------:R-:W-:Y:S02]  /*aea0*/  MOV R3, R0 ;  /* 0x0000000000037202 */ /* 0x000fe40000000f00 */
[----:B------:R-:W-:Y:S01]  /*aeb0*/  FADD.FTZ R165, R165, R164 ;  /* 0x000000a4a5a57221 */ /* 0x000fe20000010000 */
[----:B------:R-:W-:Y:S02]  /*aec0*/  MOV R164, R2 ;  /* 0x0000000200a47202 */ /* 0x000fe40000000f00 */
[----:B------:R-:W-:Y:S01]  /*aed0*/  @P0 MOV R3, R0 ;  /* 0x0000000000030202 */ /* 0x000fe20000000f00 */
[----:B------:R-:W-:Y:S01]  /*aee0*/  FADD.FTZ R166, R166, R165 ;  /* 0x000000a5a6a67221 */ /* 0x000fe20000010000 */
[----:B----4-:R-:W-:Y:S01]  /*aef0*/  HMMA.16816.F32 R84, R4, R24, R84 ;  /* 0x000000180454723c */ /* 0x010fe20000001854 */
[----:B------:R-:W-:-:S02]  /*af00*/  @P0 MOV R164, R2 ;  /* 0x0000000200a40202 */ /* 0x000fc40000000f00 */
[----:B------:R-:W-:-:S05]  /*af10*/  FADD.FTZ R251, R167, R166 ;  /* 0x000000a6a7fb7221 */ /* 0x000fca0000010000 */
[C---:B------:R-:W-:Y:S08]  /*af20*/  HMMA.16816.F32 R88, R4.reuse, R26, R88 ;  /* 0x0000001a0458723c */ /* 0x040ff00000001858 */
[C---:B------:R-:W-:Y:S08]  /*af30*/  HMMA.16816.F32 R92, R4.reuse, R20, R92 ;  /* 0x00000014045c723c */ /* 0x040ff0000000185c */
[C---:B------:R-:W-:Y:S08]  /*af40*/  HMMA.16816.F32 R96, R4.reuse, R22, R96 ;  /* 0x000000160460723c */ /* 0x040ff00000001860 */
[C---:B------:R-:W-:Y:S08]  /*af50*/  HMMA.16816.F32 R112, R4.reuse, R10, R112 ;  /* 0x0000000a0470723c */ /* 0x040ff00000001870 */
[C---:B-1----:R-:W-:Y:S08]  /*af60*/  HMMA.16816.F32 R116, R4.reuse, R12, R116 ;  /* 0x0000000c0474723c */ /* 0x042ff00000001874 */
[C---:B------:R-:W-:Y:S08]  /*af70*/  HMMA.16816.F32 R120, R4.reuse, R14, R120 ;  /* 0x0000000e0478723c */ /* 0x040ff00000001878 */
[C---:B--2---:R-:W-:Y:S08]  /*af80*/  HMMA.16816.F32 R124, R4.reuse, R16, R124 ;  /* 0x00000010047c723c */ /* 0x044ff0000000187c */
[----:B------:R-:W-:Y:S01]  /*af90*/  HMMA.16816.F32 R128, R4, R18, R128 ;  /* 0x000000120480723c */ /* 0x000fe20000001880 */
[----:B------:R-:W-:Y:S11]  /*afa0*/  @P0 BRA `(.L_x_553) ;  /* 0x0000001000000947 */ /* 0x000ff60003800000 */
.L_x_549:
[----:B------:R-:W-:-:S12]  /*afb0*/  UIADD3 UR8, UR27, -0x1, URZ ;  /* 0xffffffff1b087890 */ /* 0x000fd8000fffe03f */
.L_x_553:
        /* <DEDUP_REMOVED lines=17> */
[----:B------:R-:W-:Y:S01]  /*b0d0*/  LEA R248, P1, R2, c[0x0][0x168], 0x1 ;  /* 0x00005a0002f87a11 */ /* 0x000fe200078208ff */
[----:B------:R-:W-:Y:S01]  /*b0e0*/  IMAD.MOV.U32 R167, RZ, RZ, R164 ;  /* 0x000000ffffa77224 */ /* 0x000fe200078e00a4 */
[----:B------:R-:W-:Y:S02]  /*b0f0*/  IADD3 R0, P0, R6, UR26, RZ ;  /* 0x0000001a06007c10 */ /* 0x000fe4000ff1e0ff */
[----:B-1----:R-:W-:Y:S02]  /*b100*/  SHF.R.S32.HI R4, RZ, 0x1f, R5 ;  /* 0x0000001fff047819 */ /* 0x002fe40000011405 */
[----:B------:R-:W-:Y:S01]  /*b110*/  LEA.HI.X R247, R2, c[0x0][0x16c], R247, 0x1, P1 ;  /* 0x00005b0002f77a11 */ /* 0x000fe200008f0cf7 */
[----:B------:R-:W-:Y:S01]  /*b120*/  IMAD.MOV.U32 R2, RZ, RZ, R200 ;  /* 0x000000ffff027224 */ /* 0x000fe200078e00c8 */
[----:B------:R-:W-:-:S02]  /*b130*/  LEA.HI R4, R4, R5, RZ, 0x3 ;  /* 0x0000000504047211 */ /* 0x000fc400078f18ff */
[----:B------:R-:W-:Y:S02]  /*b140*/  IADD3.X R239, R239, UR6, R7, P0, !PT ;  /* 0x00000006efef7c10 */ /* 0x000fe400087fe407 */
[----:B------:R-:W-:Y:S02]  /*b150*/  SHF.R.S32.HI R12, RZ, 0x3, R4 ;  /* 0x00000003ff0c7819 */ /* 0x000fe40000011404 */
[----:B------:R-:W-:Y:S02]  /*b160*/  LEA R246, P0, R0, c[0x0][0x170], 0x1 ;  /* 0x00005c0000f67a11 */ /* 0x000fe400078008ff */
[----:B------:R-:W-:Y:S02]  /*b170*/  SHF.R.S32.HI R13, RZ, 0x1f, R12 ;  /* 0x0000001fff0d7819 */ /* 0x000fe4000001140c */
[C---:B------:R-:W-:Y:S02]  /*b180*/  IADD3 R16, P3, R12.reuse, 0x10, RZ ;  /* 0x000000100c107810 */ /* 0x040fe40007f7e0ff */
[C---:B------:R-:W-:Y:S01]  /*b190*/  IADD3 R10, P1, R12.reuse, 0x30, RZ ;  /* 0x000000300c0a7810 */ /* 0x040fe20007f3e0ff */
[----:B------:R1:W-:Y:S01]  /*b1a0*/  STL.64 [R1+0x8], R12 ;  /* 0x0000080c01007387 */ /* 0x0003e20000100a00 */
[----:B------:R-:W-:Y:S01]  /*b1b0*/  IADD3 R14, P2, R12, 0x20, RZ ;  /* 0x000000200c0e7810 */ /* 0x000fe20007f5e0ff */
[----:B------:R-:W-:Y:S01]  /*b1c0*/  IMAD.X R17, RZ, RZ, R13, P3 ;  /* 0x000000ffff117224 */ /* 0x000fe200018e060d */
[----:B------:R-:W-:Y:S01]  /*b1d0*/  LEA.HI.X R239, R0, c[0x0][0x174], R239, 0x1, P0 ;  /* 0x00005d0000ef7a11 */ /* 0x000fe200000f0cef */
[----:B------:R-:W-:Y:S01]  /*b1e0*/  IMAD.X R11, RZ, RZ, R13, P1 ;  /* 0x000000ffff0b7224 */ /* 0x000fe200008e060d */
[----:B------:R-:W-:Y:S01]  /*b1f0*/  ISETP.GE.AND P3, PT, R236, c[0x0][0x220], PT ;  /* 0x00008800ec007a0c */ /* 0x000fe20003f66270 */
[----:B------:R-:W-:Y:S01]  /*b200*/  IMAD.MOV.U32 R0, RZ, RZ, R3 ;  /* 0x000000ffff007224 */ /* 0x000fe200078e0003 */
[----:B------:R1:W-:Y:S01]  /*b210*/  STL.64 [R1+0x20], R16 ;  /* 0x0000201001007387 */ /* 0x0003e20000100a00 */
[----:B------:R-:W-:-:S02]  /*b220*/  IMAD.X R15, RZ, RZ, R13, P2 ;  /* 0x000000ffff0f7224 */ /* 0x000fc400010e060d */
[----:B------:R-:W-:Y:S01]  /*b230*/  IMAD.MOV.U32 R3, RZ, RZ, R203 ;  /* 0x000000ffff037224 */ /* 0x000fe200078e00cb */
[----:B------:R1:W-:Y:S04]  /*b240*/  STL.64 [R1+0x10], R10 ;  /* 0x0000100a01007387 */ /* 0x0003e80000100a00 */
[----:B------:R1:W-:Y:S04]  /*b250*/  STL.64 [R1+0x18], R14 ;  /* 0x0000180e01007387 */ /* 0x0003e80000100a00 */
[----:B------:R1:W-:Y:S01]  /*b260*/  STL.64 [R1], R2 ;  /* 0x0000000201007387 */ /* 0x0003e20000100a00 */
[----:B------:R-:W-:Y:S05]  /*b270*/  BRA `(.L_x_555) ;  /* 0x000006b000007947 */ /* 0x000fea0003800000 */
.L_x_557:
        /* <DEDUP_REMOVED lines=107> */
.L_x_555:
[----:B------:R-:W2:Y:S01]  /*b930*/  LDL.64 R6, [R1] ;  /* 0x0000000001067983 */ /* 0x000ea20000100a00 */
[----:B------:R-:W-:Y:S04]  /*b940*/  DEPBAR.LE SB0, 0x0 ;  /* 0x000080000000791a */ /* 0x000fe80000000000 */
[----:B------:R-:W3:Y:S01]  /*b950*/  LDL.64 R4, [R1+0x8] ;  /* 0x0000080001047983 */ /* 0x000ee20000100a00 */
[----:B------:R-:W-:Y:S04]  /*b960*/  UIADD3 UR4, -UR13, UR8, URZ ;  /* 0x000000080d047290 */ /* 0x000fe8000fffe13f */
[----:B------:R4:W-:Y:S01]  /*b970*/  STL.64 [R1+0x28], R36 ;  /* 0x0000282401007387 */ /* 0x0009e20000100a00 */
[----:B------:R-:W-:Y:S01]  /*b980*/  USHF.R.S32.HI UR6, URZ, 0x1f, UR4 ;  /* 0x0000001f3f067899 */ /* 0x000fe20008011404 */
[----:B-1----:R-:W-:Y:S01]  /*b990*/  MOV R2, UR4 ;  /* 0x0000000400027c02 */ /* 0x002fe20008000f00 */
[----:B------:R-:W-:Y:S01]  /*b9a0*/  IMAD.U32 R164, RZ, RZ, UR4 ;  /* 0x00000004ffa47e24 */ /* 0x000fe2000f8e00ff */
[----:B------:R-:W-:Y:S01]  /*b9b0*/  UIMAD UR5, UR18, UR4, URZ ;  /* 0x00000004120572a4 */ /* 0x000fe2000f8e023f */
[----:B------:R-:W3:Y:S03]  /*b9c0*/  LDL.64 R8, [R1+0x20] ;  /* 0x0000200001087983 */ /* 0x000ee60000100a00 */
[----:B------:R-:W-:Y:S02]  /*b9d0*/  UIMAD UR5, UR6, UR30, UR5 ;  /* 0x0000001e060572a4 */ /* 0x000fe4000f8e0205 */
[----:B------:R-:W3:Y:S01]  /*b9e0*/  LDL.64 R12, [R1+0x10] ;  /* 0x00001000010c7983 */ /* 0x000ee20000100a00 */
[----:B------:R-:W-:Y:S04]  /*b9f0*/  UIADD3 UR6, UR8, -0x1, URZ ;  /* 0xffffffff08067890 */ /* 0x000fe8000fffe03f */
[----:B------:R-:W-:Y:S01]  /*ba00*/  BAR.SYNC.DEFER_BLOCKING 0x0 ;  /* 0x0000000000007b1d */ /* 0x000fe20000010000 */
[----:B------:R-:W-:Y:S05]  /*ba10*/  UIADD3 UR6, UR6, -UR13, URZ ;  /* 0x8000000d06067290 */ /* 0x000fea000fffe03f */
[----:B------:R-:W-:Y:S05]  /*ba20*/  @P6 STS.128 [R235+0x10000], RZ ;  /* 0x010000ffeb006388 */ /* 0x000fea0000000c00 */
[----:B----4-:R-:W4:Y:S01]  /*ba30*/  LDL.64 R36, [R1+0x18] ;  /* 0x0000180001247983 */ /* 0x010f220000100a00 */
[----:B--2---:R-:W-:Y:S01]  /*ba40*/  IMAD.WIDE.U32 R32, R2, UR30, R6 ;  /* 0x0000001e02207c25 */ /* 0x004fe2000f8e0006 */
[----:B---3--:R-:W-:Y:S04]  /*ba50*/  LEA R164, P0, R164, R4, 0x6 ;  /* 0x00000004a4a47211 */ /* 0x008fe800078030ff */
[----:B------:R-:W-:Y:S02]  /*ba60*/  @!P6 LEA R18, P2, R32, c[0x0][0x170], 0x1 ;  /* 0x00005c002012ea11 */ /* 0x000fe400078408ff */
[----:B------:R-:W-:Y:S01]  /*ba70*/  LEA.HI.X.SX32 R165, R2, R5, 0x6, P0 ;  /* 0x0000000502a57211 */ /* 0x000fe200000f36ff */
[----:B------:R-:W-:Y:S01]  /*ba80*/  IMAD.WIDE.U32 R22, R164, c[0x0][0x1a0], RZ ;  /* 0x00006800a4167a25 */ /* 0x000fe200078e00ff */
[----:B------:R-:W-:Y:S02]  /*ba90*/  IADD3 R3, R33, UR5, RZ ;  /* 0x0000000521037c10 */ /* 0x000fe4000fffe0ff */
[C---:B------:R-:W-:Y:S02]  /*baa0*/  IADD3 R33, P1, R32.reuse, UR24, RZ ;  /* 0x0000001820217c10 */ /* 0x040fe4000ff3e0ff */
[----:B------:R-:W-:Y:S01]  /*bab0*/  @!P6 LEA.HI.X R19, R32, c[0x0][0x174], R3, 0x1, P2 ;  /* 0x00005d002013ea11 */ /* 0x000fe200010f0c03 */
[----:B------:R-:W-:Y:S01]  /*bac0*/  IMAD R32, R165, c[0x0][0x1a0], RZ ;  /* 0x00006800a5207a24 */ /* 0x000fe200078e02ff */
[----:B------:R-:W-:Y:S02]  /*bad0*/  @!P6 LEA R14, P0, R33, c[0x0][0x170], 0x1 ;  /* 0x00005c00210eea11 */ /* 0x000fe400078008ff */
[----:B------:R-:W-:Y:S01]  /*bae0*/  IADD3.X R2, R3, UR9, RZ, P1, !PT ;  /* 0x0000000903027c10 */ /* 0x000fe20008ffe4ff */
[----:B------:R-:W-:Y:S01]  /*baf0*/  IMAD R32, R164, c[0x0][0x1a4], R32 ;  /* 0x00006900a4207a24 */ /* 0x000fe200078e0220 */
[----:B------:R-:W-:Y:S01]  /*bb00*/  @!PT LDS RZ, [RZ] ;  /* 0x00000000fffff984 */ /* 0x000fe20000000800 */
[----:B------:R-:W-:Y:S01]  /*bb10*/  @!PT LDS RZ, [RZ] ;  /* 0x00000000fffff984 */ /* 0x000fe20000000800 */
[----:B------:R-:W-:Y:S01]  /*bb20*/  @!PT LDS RZ, [RZ] ;  /* 0x00000000fffff984 */ /* 0x000fe20000000800 */
[----:B------:R1:W-:Y:S01]  /*bb30*/  @!P6 LDGSTS.E.BYPASS.LTC128B.128 [R235+0x10000], [R18.64] ;  /* 0x1000000012ebefae */ /* 0x0003e2000b901d50 */
[C---:B------:R-:W-:Y:S02]  /*bb40*/  LEA R164, P2, R22.reuse, R246, 0x1 ;  /* 0x000000f616a47211 */ /* 0x040fe400078408ff */
[----:B------:R-:W-:Y:S02]  /*bb50*/  IADD3 R3, P1, R33, UR24, RZ ;  /* 0x0000001821037c10 */ /* 0x000fe4000ff3e0ff */
[----:B------:R-:W-:Y:S01]  /*bb60*/  IADD3 R32, R23, R32, RZ ;  /* 0x0000002017207210 */ /* 0x000fe20007ffe0ff */
[----:B------:R-:W-:Y:S01]  /*bb70*/  @P5 STS.128 [R235+0x12000], RZ ;  /* 0x012000ffeb005388 */ /* 0x000fe20000000c00 */
[----:B------:R-:W-:Y:S02]  /*bb80*/  @!P6 LEA.HI.X R15, R33, c[0x0][0x174], R2, 0x1, P0 ;  /* 0x00005d00210fea11 */ /* 0x000fe400000f0c02 */
[----:B------:R-:W-:Y:S02]  /*bb90*/  LEA.HI.X R165, R22, R239, R32, 0x1, P2 ;  /* 0x000000ef16a57211 */ /* 0x000fe400010f0c20 */
[----:B------:R-:W-:Y:S02]  /*bba0*/  IADD3.X R2, R2, UR9, RZ, P1, !PT ;  /* 0x0000000902027c10 */ /* 0x000fe40008ffe4ff */
[C---:B------:R-:W-:Y:S01]  /*bbb0*/  @!P6 IADD3 R34, P0, R3.reuse, UR24, RZ ;  /* 0x000000180322ec10 */ /* 0x040fe2000ff1e0ff */
[----:B------:R-:W-:Y:S01]  /*bbc0*/  @!PT LDS RZ, [RZ] ;  /* 0x00000000fffff984 */ /* 0x000fe20000000800 */
[----:B------:R-:W-:Y:S01]  /*bbd0*/  @!PT LDS RZ, [RZ] ;  /* 0x00000000fffff984 */ /* 0x000fe20000000800 */
[----:B------:R-:W-:Y:S01]  /*bbe0*/  @!PT LDS RZ, [RZ] ;  /* 0x00000000fffff984 */ /* 0x000fe20000000800 */
[----:B------:R2:W-:Y:S01]  /*bbf0*/  @!P5 LDGSTS.E.BYPASS.LTC128B.128 [R235+0x12000], [R164.64+0x80] ;  /* 0x12000080a4ebdfae */ /* 0x0005e2000b901d50 */
[C---:B------:R-:W-:Y:S02]  /*bc00*/  @!P6 LEA R10, P1, R3.reuse, c[0x0][0x170], 0x1 ;  /* 0x00005c00030aea11 */ /* 0x040fe400078208ff */
[----:B------:R-:W-:Y:S02]  /*bc10*/  @!P6 IADD3.X R33, R2, UR9, RZ, P0, !PT ;  /* 0x000000090221ec10 */ /* 0x000fe400087fe4ff */
[C---:B------:R-:W-:Y:S01]  /*bc20*/  @!P6 LEA R6, P0, R34.reuse, c[0x0][0x170], 0x1 ;  /* 0x00005c002206ea11 */ /* 0x040fe200078008ff */
[----:B------:R-:W-:Y:S01]  /*bc30*/  @P4 STS.128 [R235+0x14000], RZ ;  /* 0x014000ffeb004388 */ /* 0x000fe20000000c00 */
[----:B------:R-:W-:Y:S01]  /*bc40*/  @!P6 LEA.HI.X R11, R3, c[0x0][0x174], R2, 0x1, P1 ;  /* 0x00005d00030bea11 */ /* 0x000fe200008f0c02 */
[----:B------:R-:W-:Y:S01]  /*bc50*/  IMAD.U32 R2, RZ, RZ, UR4 ;  /* 0x00000004ff027e24 */ /* 0x000fe2000f8e00ff */
[----:B------:R-:W-:Y:S01]  /*bc60*/  @!P6 LEA.HI.X R7, R34, c[0x0][0x174], R33, 0x1, P0 ;  /* 0x00005d002207ea11 */ /* 0x000fe200000f0c21 */
[----:B------:R-:W-:Y:S01]  /*bc70*/  IMAD.U32 R34, RZ, RZ, UR4 ;  /* 0x00000004ff227e24 */ /* 0x000fe2000f8e00ff */
[----:B------:R-:W-:Y:S01]  /*bc80*/  @!PT LDS RZ, [RZ] ;  /* 0x00000000fffff984 */ /* 0x000fe20000000800 */
[----:B------:R-:W-:Y:S01]  /*bc90*/  @!PT LDS RZ, [RZ] ;  /* 0x00000000fffff984 */ /* 0x000fe20000000800 */
[----:B------:R-:W-:Y:S01]  /*bca0*/  @!PT LDS RZ, [RZ] ;  /* 0x00000000fffff984 */ /* 0x000fe20000000800 */
[----:B------:R2:W-:Y:S01]  /*bcb0*/  @!P4 LDGSTS.E.BYPASS.LTC128B.128 [R235+0x14000], [R164.64+0x100] ;  /* 0x14000100a4ebcfae */ /* 0x0005e2000b901d50 */
[----:B------:R-:W-:Y:S01]  /*bcc0*/  MOV R33, UR4 ;  /* 0x0000000400217c02 */ /* 0x000fe20008000f00 */
[----:B------:R-:W-:Y:S01]  /*bcd0*/  IMAD.U32 R3, RZ, RZ, UR4 ;  /* 0x00000004ff037e24 */ /* 0x000fe2000f8e00ff */
[----:B------:R-:W-:Y:S02]  /*bce0*/  MOV R32, UR4 ;  /* 0x0000000400207c02 */ /* 0x000fe40008000f00 */
[----:B------:R-:W-:Y:S01]  /*bcf0*/  LEA R22, P2, R34, R8, 0x6 ;  /* 0x0000000822167211 */ /* 0x000fe200078430ff */
[----:B------:R-:W-:Y:S01]  /*bd00*/  @P3 STS.128 [R235+0x16000], RZ ;  /* 0x016000ffeb003388 */ /* 0x000fe20000000c00 */
[----:B------:R-:W-:Y:S02]  /*bd10*/  LEA R34, P0, R2, R12, 0x6 ;  /* 0x0000000c02227211 */ /* 0x000fe400078030ff */
[----:B------:R-:W-:Y:S02]  /*bd20*/  LEA.HI.X.SX32 R23, R33, R9, 0x6, P2 ;  /* 0x0000000921177211 */ /* 0x000fe400010f36ff */
[----:B------:R-:W-:Y:S01]  /*bd30*/  @!PT LDS RZ, [RZ] ;  /* 0x00000000fffff984 */ /* 0x000fe20000000800 */
[----:B------:R-:W-:Y:S01]  /*bd40*/  @!PT LDS RZ, [RZ] ;  /* 0x00000000fffff984 */ /* 0x000fe20000000800 */
[----:B------:R-:W-:Y:S01]  /*bd50*/  @!PT LDS RZ, [RZ] ;  /* 0x00000000fffff984 */ /* 0x000fe20000000800 */
[----:B------:R2:W-:Y:S01]  /*bd60*/  @!P3 LDGSTS.E.BYPASS.LTC128B.128 [R235+0x16000], [R164.64+0x180] ;  /* 0x16000180a4ebbfae */ /* 0x0005e2000b901d50 */
[----:B----4-:R-:W-:Y:S01]  /*bd70*/  LEA R26, P1, R32, R36, 0x6 ;  /* 0x00000024201a7211 */ /* 0x010fe200078230ff */
[----:B------:R-:W-:Y:S01]  /*bd80*/  IMAD.WIDE.U32 R194, R34, c[0x0][0x1a0], RZ ;  /* 0x0000680022c27a25 */ /* 0x000fe200078e00ff */
[----:B------:R-:W-:Y:S02]  /*bd90*/  LEA.HI.X.SX32 R35, R32, R13, 0x6, P0 ;  /* 0x0000000d20237211 */ /* 0x000fe400000f36ff */
[----:B------:R-:W-:Y:S01]  /*bda0*/  @P6 STS.128 [R235+0x10800], RZ ;  /* 0x010800ffeb006388 */ /* 0x000fe20000000c00 */
[----:B------:R-:W-:Y:S01]  /*bdb0*/  IMAD R32, R23, c[0x0][0x1a0], RZ ;  /* 0x0000680017207a24 */ /* 0x000fe200078e02ff */
[----:B------:R-:W-:Y:S01]  /*bdc0*/  LEA.HI.X.SX32 R27, R3, R37, 0x6, P1 ;  /* 0x00000025031b7211 */ /* 0x000fe200008f36ff */
[----:B------:R-:W-:Y:S01]  /*bdd0*/  IMAD R2, R35, c[0x0][0x1a0], RZ ;  /* 0x0000680023027a24 */ /* 0x000fe200078e02ff */
[-C--:B------:R-:W-:Y:S01]  /*bde0*/  LEA R30, P0, R194, R246.reuse, 0x1 ;  /* 0x000000f6c21e7211 */ /* 0x080fe200078008ff */
[C---:B------:R-:W-:Y:S01]  /*bdf0*/  IMAD R32, R22.reuse, c[0x0][0x1a4], R32 ;  /* 0x0000690016207a24 */ /* 0x040fe200078e0220 */
[----:B------:R-:W-:Y:S01]  /*be00*/  @!PT LDS RZ, [RZ] ;  /* 0x00000000fffff984 */ /* 0x000fe20000000800 */
[----:B------:R-:W-:Y:S01]  /*be10*/  @!PT LDS RZ, [RZ] ;  /* 0x00000000fffff984 */ /* 0x000fe20000000800 */
[----:B------:R-:W-:Y:S01]  /*be20*/  @!PT LDS RZ, [RZ] ;  /* 0x00000000fffff984 */ /* 0x000fe20000000800 */
[----:B------:R3:W-:Y:S01]  /*be30*/  @!P6 LDGSTS.E.BYPASS.LTC128B.128 [R235+0x10800], [R14.64] ;  /* 0x108000000eebefae */ /* 0x0007e2000b901d50 */
[----:B------:R-:W-:Y:S01]  /*be40*/  IMAD.WIDE.U32 R22, R22, c[0x0][0x1a0], RZ ;  /* 0x0000680016167a25 */ /* 0x000fe200078e00ff */
[----:B------:R-:W-:Y:S03]  /*be50*/  MOV R33, R5 ;  /* 0x0000000500217202 */ /* 0x000fe60000000f00 */
[----:B------:R-:W-:Y:S01]  /*be60*/  @P5 STS.128 [R235+0x12800], RZ ;  /* 0x012800ffeb005388 */ /* 0x000fe20000000c00 */
[----:B------:R-:W-:Y:S01]  /*be70*/  LEA R190, P2, R22, R246, 0x1 ;  /* 0x000000f616be7211 */ /* 0x000fe200078408ff */
[----:B------:R-:W-:Y:S01]  /*be80*/  IMAD R3, R27, c[0x0][0x1a0], RZ ;  /* 0x000068001b037a24 */ /* 0x000fe200078e02ff */
[----:B------:R-:W-:Y:S01]  /*be90*/  IADD3 R32, R23, R32, RZ ;  /* 0x0000002017207210 */ /* 0x000fe20007ffe0ff */
[----:B------:R-:W-:Y:S02]  /*bea0*/  IMAD R2, R34, c[0x0][0x1a4], R2 ;  /* 0x0000690022027a24 */ /* 0x000fe400078e0202 */
[----:B------:R-:W-:Y:S01]  /*beb0*/  IMAD R3, R26, c[0x0][0x1a4], R3 ;  /* 0x000069001a037a24 */ /* 0x000fe200078e0203 */
[----:B------:R-:W-:Y:S01]  /*bec0*/  LEA.HI.X R191, R22, R239, R32, 0x1, P2 ;  /* 0x000000ef16bf7211 */ /* 0x000fe200010f0c20 */
[----:B------:R-:W-:Y:S01]  /*bed0*/  IMAD.WIDE.U32 R26, R26, c[0x0][0x1a0], RZ ;  /* 0x000068001a1a7a25 */ /* 0x000fe200078e00ff */
[----:B------:R-:W-:Y:S02]  /*bee0*/  IADD3 R2, R195, R2, RZ ;  /* 0x00000002c3027210 */ /* 0x000fe40007ffe0ff */
[----:B--2---:R-:W-:Y:S01]  /*bef0*/  MOV R165, R9 ;  /* 0x0000000900a57202 */ /* 0x004fe20000000f00 */
[----:B------:R-:W-:Y:S01]  /*bf00*/  @!PT LDS RZ, [RZ] ;  /* 0x00000000fffff984 */ /* 0x000fe20000000800 */
[----:B------:R-:W-:Y:S01]  /*bf10*/  @!PT LDS RZ, [RZ] ;  /* 0x00000000fffff984 */ /* 0x000fe20000000800 */
[----:B------:R-:W-:Y:S01]  /*bf20*/  @!PT LDS RZ, [RZ] ;  /* 0x00000000fffff984 */ /* 0x000fe20000000800 */
[----:B------:R2:W-:Y:S01]  /*bf30*/  @!P5 LDGSTS.E.BYPASS.LTC128B.128 [R235+0x12800], [R190.64+0x80] ;  /* 0x12800080beebdfae */ /* 0x0005e2000b901d50 */
[----:B------:R-:W-:Y:S01]  /*bf40*/  IMAD.IADD R34, R27, 0x1, R3 ;  /* 0x000000011b227824 */ /* 0x000fe200078e0203 */
[----:B------:R-:W-:Y:S01]  /*bf50*/  LEA R186, P1, R26, R246, 0x1 ;  /* 0x000000f61aba7211 */ /* 0x000fe200078208ff */
[----:B------:R-:W-:Y:S01]  /*bf60*/  IMAD.MOV.U32 R32, RZ, RZ, R4 ;  /* 0x000000ffff207224 */ /* 0x000fe200078e0004 */
[-C--:B------:R-:W-:Y:S01]  /*bf70*/  LEA.HI.X R31, R194, R239.reuse, R2, 0x1, P0 ;  /* 0x000000efc21f7211 */ /* 0x080fe200000f0c02 */
[----:B------:R-:W-:Y:S01]  /*bf80*/  @P4 STS.128 [R235+0x14800], RZ ;  /* 0x014800ffeb004388 */ /* 0x000fe20000000c00 */
[----:B------:R-:W-:Y:S01]  /*bf90*/  LEA.HI.X R187, R26, R239, R34, 0x1, P1 ;  /* 0x000000ef1abb7211 */ /* 0x000fe200008f0c22 */
[----:B------:R-:W-:Y:S01]  /*bfa0*/  IMAD.MOV.U32 R164, RZ, RZ, R8 ;  /* 0x000000ffffa47224 */ /* 0x000fe200078e0008 */
[----:B------:R-:W-:Y:S01]  /*bfb0*/  MOV R3, R13 ;  /* 0x0000000d00037202 */ /* 0x000fe20000000f00 */
[----:B------:R-:W-:Y:S01]  /*bfc0*/  IMAD.MOV.U32 R2, RZ, RZ, R12 ;  /* 0x000000ffff027224 */ /* 0x000fe200078e000c */
[----:B------:R-:W-:Y:S01]  /*bfd0*/  @!PT LDS RZ, [RZ] ;  /* 0x00000000fffff984 */ /* 0x000fe20000000800 */
[----:B------:R-:W-:Y:S01]  /*bfe0*/  @!PT LDS RZ, [RZ] ;  /* 0x00000000fffff984 */ /* 0x000fe20000000800 */
[----:B------:R-:W-:Y:S01]  /*bff0*/  @!PT LDS RZ, [RZ] ;  /* 0x00000000fffff984 */ /* 0x000fe20000000800 */
[----:B------:R2:W-:Y:S05]  /*c000*/  @!P4 LDGSTS.E.BYPASS.LTC128B.128 [R235+0x14800], [R190.64+0x100] ;  /* 0x14800100beebcfae */ /* 0x0005ea000b901d50 */
[----:B------:R-:W-:Y:S05]  /*c010*/  @P3 STS.128 [R235+0x16800], RZ ;  /* 0x016800ffeb003388 */ /* 0x000fea0000000c00 */
        /* <DEDUP_REMOVED lines=8> */
[----:B------:R4:W-:Y:S05]  /*c0a0*/  @!P6 LDGSTS.E.BYPASS.LTC128B.128 [R235+0x11000], [R10.64] ;  /* 0x110000000aebefae */ /* 0x0009ea000b901d50 */
        /* <DEDUP_REMOVED lines=35> */
[----:B------:R-:W-:Y:S05]  /*c2e0*/  LDSM.16.M88.4 R168, [R234] ;  /* 0x00000000eaa8783b */ /* 0x000fea0000000200 */
[----:B------:R-:W3:Y:S05]  /*c2f0*/  LDSM.16.M88.4 R172, [R233+0x8000] ;  /* 0x00800000e9ac783b */ /* 0x000eea0000000200 */
[----:B------:R-:W4:Y:S05]  /*c300*/  LDSM.16.M88.4 R176, [R233+0x8800] ;  /* 0x00880000e9b0783b */ /* 0x000f2a0000000200 */
[----:B------:R-:W4:Y:S05]  /*c310*/  LDSM.16.M88.4 R180, [R233+0x9000] ;  /* 0x00900000e9b4783b */ /* 0x000f2a0000000200 */
[----:B------:R-:W0:Y:S05]  /*c320*/  LDGDEPBAR ;  /* 0x00000000000079af */ /* 0x000e2a0000000000 */
[----:B-1----:R-:W1:Y:S05]  /*c330*/  LDSM.16.M88.4 R184, [R233+0x9800] ;  /* 0x00980000e9b8783b */ /* 0x002e6a0000000200 */
[----:B--2---:R-:W-:Y:S05]  /*c340*/  LDSM.16.M88.4 R188, [R232] ;  /* 0x00000000e8bc783b */ /* 0x004fea0000000200 */
[----:B------:R-:W2:Y:S05]  /*c350*/  LDSM.16.M88.4 R192, [R231] ;  /* 0x00000000e7c0783b */ /* 0x000eaa0000000200 */
[----:B------:R-:W1:Y:S01]  /*c360*/  LDSM.16.M88.4 R196, [R223] ;  /* 0x00000000dfc4783b */ /* 0x000e620000000200 */
[C---:B---3--:R-:W-:Y:S04]  /*c370*/  HMMA.16816.F32 R4, R168.reuse, R172, RZ ;  /* 0x000000aca804723c */ /* 0x048fe800000018ff */
[----:B------:R-:W3:Y:S05]  /*c380*/  LDSM.16.M88.4 R200, [R222] ;  /* 0x00000000dec8783b */ /* 0x000eea0000000200 */
[----:B------:R-:W1:Y:S01]  /*c390*/  LDSM.16.M88.4 R204, [R221] ;  /* 0x00000000ddcc783b */ /* 0x000e620000000200 */
[C---:B----4-:R-:W-:Y:S04]  /*c3a0*/  HMMA.16816.F32 R8, R168.reuse, R174, RZ ;  /* 0x000000aea808723c */ /* 0x050fe800000018ff */
[----:B------:R-:W-:Y:S04]  /*c3b0*/  LDSM.16.M88.4 R172, [R230] ;  /* 0x00000000e6ac783b */ /* 0x000fe80000000200 */
[C---:B------:R-:W-:Y:S08]  /*c3c0*/  HMMA.16816.F32 R12, R168.reuse, R176, RZ ;  /* 0x000000b0a80c723c */ /* 0x040ff000000018ff */
[C---:B------:R-:W-:Y:S01]  /*c3d0*/  HMMA.16816.F32 R16, R168.reuse, R178, RZ ;  /* 0x000000b2a810723c */ /* 0x040fe200000018ff */
[----:B------:R-:W4:Y:S07]  /*c3e0*/  LDSM.16.M88.4 R176, [R227+0x8000] ;  /* 0x00800000e3b0783b */ /* 0x000f2e0000000200 */
[C---:B------:R-:W-:Y:S08]  /*c3f0*/  HMMA.16816.F32 R20, R168.reuse, R180, RZ ;  /* 0x000000b4a814723c */ /* 0x040ff000000018ff */
[C---:B------:R-:W-:Y:S01]  /*c400*/  HMMA.16816.F32 R24, R168.reuse, R182, RZ ;  /* 0x000000b6a818723c */ /* 0x040fe200000018ff */
[----:B------:R-:W-:Y:S07]  /*c410*/  LDSM.16.M88.4 R180, [R227+0x9000] ;  /* 0x00900000e3b4783b */ /* 0x000fee0000000200 */
[C---:B-1----:R-:W-:Y:S07]  /*c420*/  HMMA.16816.F32 R28, R168.reuse, R184, RZ ;  /* 0x000000b8a81c723c */ /* 0x042fee00000018ff */
[----:B------:R-:W-:Y:S01]  /*c430*/  IMAD.MOV.U32 R184, RZ, RZ, R32 ;  /* 0x000000ffffb87224 */ /* 0x000fe200078e0020 */
[----:B------:R-:W-:Y:S02]  /*c440*/  MOV R185, R33 ;  /* 0x0000002100b97202 */ /* 0x000fe40000000f00 */
[----:B------:R-:W-:Y:S01]  /*c450*/  HMMA.16816.F32 R32, R168, R186, RZ ;  /* 0x000000baa820723c */ /* 0x000fe200000018ff */
[----:B------:R-:W1:Y:S07]  /*c460*/  LDSM.16.M88.4 R168, [R227+0x8800] ;  /* 0x00880000e3a8783b */ /* 0x000e6e0000000200 */
        /* <DEDUP_REMOVED lines=8> */
[----:B------:R-:W-:Y:S07]  /*c4f0*/  LDSM.16.M88.4 R200, [R220+0x1000] ;  /* 0x00100000dcc8783b */ /* 0x000fee0000000200 */
[C---:B------:R-:W-:Y:S07]  /*c500*/  HMMA.16816.F32 R28, R188.reuse, R204, R28 ;  /* 0x000000ccbc1c723c */ /* 0x040fee000000181c */
[----:B------:R-:W-:Y:S01]  /*c510*/  IMAD.MOV.U32 R204, RZ, RZ, R184 ;  /* 0x000000ffffcc7224 */ /* 0x000fe200078e00b8 */
[----:B------:R-:W-:Y:S01]  /*c520*/  HMMA.16816.F32 R32, R188, R206, R32 ;  /* 0x000000cebc20723c */ /* 0x000fe20000001820 */
[----:B------:R-:W-:Y:S03]  /*c530*/  LDSM.16.M88.4 R188, [R220+0x800] ;  /* 0x00080000dcbc783b */ /* 0x000fe60000000200 */
[----:B------:R-:W-:Y:S02]  /*c540*/  MOV R205, R185 ;  /* 0x000000b900cd7202 */ /* 0x000fe40000000f00 */
[----:B------:R-:W2:Y:S01]  /*c550*/  LDSM.16.M88.4 R184, [R227+0x9800] ;  /* 0x00980000e3b8783b */ /* 0x000ea20000000200 */
[----:B------:R-:W-:Y:S01]  /*c560*/  IMAD.MOV.U32 R207, RZ, RZ, R165 ;  /* 0x000000ffffcf7224 */ /* 0x000fe200078e00a5 */
[C---:B----4-:R-:W-:Y:S05]  /*c570*/  HMMA.16816.F32 R4, R172.reuse, R176, R4 ;  /* 0x000000b0ac04723c */ /* 0x050fea0000001804 */
[----:B------:R-:W-:Y:S03]  /*c580*/  MOV R206, R164 ;  /* 0x000000a400ce7202 */ /* 0x000fe60000000f00 */
[C---:B------:R-:W-:Y:S01]  /*c590*/  HMMA.16816.F32 R8, R172.reuse, R178, R8 ;  /* 0x000000b2ac08723c */ /* 0x040fe20000001808 */
[----:B------:R-:W-:Y:S07]  /*c5a0*/  LDSM.16.M88.4 R176, [R234+0x2000] ;  /* 0x00200000eab0783b */ /* 0x000fee0000000200 */
[C---:B-1----:R-:W-:Y:S08]  /*c5b0*/  HMMA.16816.F32 R12, R172.reuse, R168, R12 ;  /* 0x000000a8ac0c723c */ /* 0x042ff0000000180c */
[C---:B------:R-:W-:Y:S01]  /*c5c0*/  HMMA.16816.F32 R16, R172.reuse, R170, R16 ;  /* 0x000000aaac10723c */ /* 0x040fe20000001810 */
[----:B------:R-:W1:Y:S07]  /*c5d0*/  LDSM.16.M88.4 R168, [R220+0x1800] ;  /* 0x00180000dca8783b */ /* 0x000e6e0000000200 */
[C---:B------:R-:W-:Y:S08]  /*c5e0*/  HMMA.16816.F32 R20, R172.reuse, R180, R20 ;  /* 0x000000b4ac14723c */ /* 0x040ff00000001814 */
[C---:B------:R-:W-:Y:S01]  /*c5f0*/  HMMA.16816.F32 R24, R172.reuse, R182, R24 ;  /* 0x000000b6ac18723c */ /* 0x040fe20000001818 */
[----:B------:R-:W3:Y:S07]  /*c600*/  LDSM.16.M88.4 R180, [R233+0xa000] ;  /* 0x00a00000e9b4783b */ /* 0x000eee0000000200 */
[C---:B--2---:R-:W-:Y:S08]  /*c610*/  HMMA.16816.F32 R28, R172.reuse, R184, R28 ;  /* 0x000000b8ac1c723c */ /* 0x044ff0000000181c */
[----:B------:R-:W-:Y:S01]  /*c620*/  HMMA.16816.F32 R32, R172, R186, R32 ;  /* 0x000000baac20723c */ /* 0x000fe20000001820 */
[----:B------:R-:W2:Y:S05]  /*c630*/  LDSM.16.M88.4 R172, [R233+0xa800] ;  /* 0x00a80000e9ac783b */ /* 0x000eaa0000000200 */
[----:B------:R-:W4:Y:S02]  /*c640*/  LDSM.16.M88.4 R184, [R233+0xb000] ;  /* 0x00b00000e9b8783b */ /* 0x000f240000000200 */
[C---:B------:R-:W-:Y:S08]  /*c650*/  HMMA.16816.F32 R4, R192.reuse, R196, R4 ;  /* 0x000000c4c004723c */ /* 0x040ff00000001804 */
[C---:B------:R-:W-:Y:S01]  /*c660*/  HMMA.16816.F32 R8, R192.reuse, R198, R8 ;  /* 0x000000c6c008723c */ /* 0x040fe20000001808 */
[----:B------:R-:W-:Y:S07]  /*c670*/  LDSM.16.M88.4 R196, [R232+0x2000] ;  /* 0x00200000e8c4783b */ /* 0x000fee0000000200 */
[C---:B------:R-:W-:Y:S08]  /*c680*/  HMMA.16816.F32 R12, R192.reuse, R188, R12 ;  /* 0x000000bcc00c723c */ /* 0x040ff0000000180c */
[C---:B------:R-:W-:Y:S01]  /*c690*/  HMMA.16816.F32 R16, R192.reuse, R190, R16 ;  /* 0x000000bec010723c */ /* 0x040fe20000001810 */
[----:B------:R-:W2:Y:S07]  /*c6a0*/  LDSM.16.M88.4 R188, [R233+0xb800] ;  /* 0x00b80000e9bc783b */ /* 0x000eae0000000200 */
[C---:B------:R-:W-:Y:S08]  /*c6b0*/  HMMA.16816.F32 R20, R192.reuse, R200, R20 ;  /* 0x000000c8c014723c */ /* 0x040ff00000001814 */
[C---:B------:R-:W-:Y:S01]  /*c6c0*/  HMMA.16816.F32 R24, R192.reuse, R202, R24 ;  /* 0x000000cac018723c */ /* 0x040fe20000001818 */
[----:B------:R-:W4:Y:S07]  /*c6d0*/  LDSM.16.M88.4 R200, [R219] ;  /* 0x00000000dbc8783b */ /* 0x000f2e0000000200 */
[C---:B-1----:R-:W-:Y:S08]  /*c6e0*/  HMMA.16816.F32 R28, R192.reuse, R168, R28 ;  /* 0x000000a8c01c723c */ /* 0x042ff0000000181c */
[----:B------:R-:W-:Y:S01]  /*c6f0*/  HMMA.16816.F32 R32, R192, R170, R32 ;  /* 0x000000aac020723c */ /* 0x000fe20000001820 */
[----:B------:R-:W1:Y:S05]  /*c700*/  LDSM.16.M88.4 R168, [R218] ;  /* 0x00000000daa8783b */ /* 0x000e6a0000000200 */
[----:B------:R-:W1:Y:S02]  /*c710*/  LDSM.16.M88.4 R192, [R217] ;  /* 0x00000000d9c0783b */ /* 0x000e640000000200 */
[C---:B---3--:R-:W-:Y:S08]  /*c720*/  HMMA.16816.F32 R4, R176.reuse, R180, R4 ;  /* 0x000000b4b004723c */ /* 0x048ff00000001804 */
[C---:B------:R-:W-:Y:S01]  /*c730*/  HMMA.16816.F32 R8, R176.reuse, R182, R8 ;  /* 0x000000b6b008723c */ /* 0x040fe20000001808 */
[----:B------:R-:W3:Y:S07]  /*c740*/  LDSM.16.M88.4 R180, [R216] ;  /* 0x00000000d8b4783b */ /* 0x000eee0000000200 */
[C---:B--2---:R-:W-:Y:S08]  /*c750*/  HMMA.16816.F32 R12, R176.reuse, R172, R12 ;  /* 0x000000acb00c723c */ /* 0x044ff0000000180c */
[C---:B------:R-:W-:Y:S01]  /*c760*/  HMMA.16816.F32 R16, R176.reuse, R174, R16 ;  /* 0x000000aeb010723c */ /* 0x040fe20000001810 */
[----:B------:R-:W-:Y:S07]  /*c770*/  LDSM.16.M88.4 R172, [R230+0x2000] ;  /* 0x00200000e6ac783b */ /* 0x000fee0000000200 */
[C---:B----4-:R-:W-:Y:S08]  /*c780*/  HMMA.16816.F32 R20, R176.reuse, R184, R20 ;  /* 0x000000b8b014723c */ /* 0x050ff00000001814 */
[C---:B------:R-:W-:Y:S01]  /*c790*/  HMMA.16816.F32 R24, R176.reuse, R186, R24 ;  /* 0x000000bab018723c */ /* 0x040fe20000001818 */
[----:B------:R-:W-:Y:S07]  /*c7a0*/  LDSM.16.M88.4 R184, [R227+0xa800] ;  /* 0x00a80000e3b8783b */ /* 0x000fee0000000200 */
[C---:B------:R-:W-:Y:S08]  /*c7b0*/  HMMA.16816.F32 R28, R176.reuse, R188, R28 ;  /* 0x000000bcb01c723c */ /* 0x040ff0000000181c */
[----:B------:R-:W-:Y:S01]  /*c7c0*/  HMMA.16816.F32 R32, R176, R190, R32 ;  /* 0x000000beb020723c */ /* 0x000fe20000001820 */
[----:B------:R-:W2:Y:S05]  /*c7d0*/  LDSM.16.M88.4 R176, [R227+0xa000] ;  /* 0x00a00000e3b0783b */ /* 0x000eaa0000000200 */
[----:B------:R-:W4:Y:S02]  /*c7e0*/  LDSM.16.M88.4 R188, [R227+0xb000] ;  /* 0x00b00000e3bc783b */ /* 0x000f240000000200 */
[C---:B------:R-:W-:Y:S08]  /*c7f0*/  HMMA.16816.F32 R4, R196.reuse, R200, R4 ;  /* 0x000000c8c404723c */ /* 0x040ff00000001804 */
        /* <DEDUP_REMOVED lines=8> */
[C---:B---3--:R-:W-:Y:S08]  /*c880*/  HMMA.16816.F32 R28, R196.reuse, R180, R28 ;  /* 0x000000b4c41c723c */ /* 0x048ff0000000181c */
[----:B------:R-:W-:Y:S01]  /*c890*/  HMMA.16816.F32 R32, R196, R182, R32 ;  /* 0x000000b6c420723c */ /* 0x000fe20000001820 */
[----:B------:R-:W3:Y:S05]  /*c8a0*/  LDSM.16.M88.4 R180, [R220+0x2800] ;  /* 0x00280000dcb4783b */ /* 0x000eea0000000200 */
[----:B------:R-:W1:Y:S02]  /*c8b0*/  LDSM.16.M88.4 R196, [R220+0x3000] ;  /* 0x00300000dcc4783b */ /* 0x000e640000000200 */
[C---:B--2---:R-:W-:Y:S08]  /*c8c0*/  HMMA.16816.F32 R4, R172.reuse, R176, R4 ;  /* 0x000000b0ac04723c */ /* 0x044ff00000001804 */
[C---:B------:R-:W-:Y:S01]  /*c8d0*/  HMMA.16816.F32 R8, R172.reuse, R178, R8 ;  /* 0x000000b2ac08723c */ /* 0x040fe20000001808 */
[----:B------:R-:W2:Y:S07]  /*c8e0*/  LDSM.16.M88.4 R176, [R220+0x3800] ;  /* 0x00380000dcb0783b */ /* 0x000eae0000000200 */
[C---:B------:R-:W-:Y:S08]  /*c8f0*/  HMMA.16816.F32 R12, R172.reuse, R184, R12 ;  /* 0x000000b8ac0c723c */ /* 0x040ff0000000180c */
[C---:B------:R-:W-:Y:S01]  /*c900*/  HMMA.16816.F32 R16, R172.reuse, R186, R16 ;  /* 0x000000baac10723c */ /* 0x040fe20000001810 */
[----:B------:R-:W-:Y:S07]  /*c910*/  LDSM.16.M88.4 R184, [R234+0x4000] ;  /* 0x00400000eab8783b */ /* 0x000fee0000000200 */
[C---:B----4-:R-:W-:Y:S08]  /*c920*/  HMMA.16816.F32 R20, R172.reuse, R188, R20 ;  /* 0x000000bcac14723c */ /* 0x050ff00000001814 */
[C---:B------:R-:W-:Y:S01]  /*c930*/  HMMA.16816.F32 R24, R172.reuse, R190, R24 ;  /* 0x000000beac18723c */ /* 0x040fe20000001818 */
[----:B------:R-:W4:Y:S07]  /*c940*/  LDSM.16.M88.4 R188, [R233+0xc000] ;  /* 0x00c00000e9bc783b */ /* 0x000f2e0000000200 */
[C---:B------:R-:W-:Y:S08]  /*c950*/  HMMA.16816.F32 R28, R172.reuse, R200, R28 ;  /* 0x000000c8ac1c723c */ /* 0x040ff0000000181c */
[----:B------:R-:W-:Y:S01]  /*c960*/  HMMA.16816.F32 R32, R172, R202, R32 ;  /* 0x000000caac20723c */ /* 0x000fe20000001820 */
[----:B------:R-:W2:Y:S05]  /*c970*/  LDSM.16.M88.4 R172, [R233+0xc800] ;  /* 0x00c80000e9ac783b */ /* 0x000eaa0000000200 */
[----:B------:R-:W2:Y:S02]  /*c980*/  LDSM.16.M88.4 R200, [R233+0xd000] ;  /* 0x00d00000e9c8783b */ /* 0x000ea40000000200 */
[C---:B-1----:R-:W-:Y:S08]  /*c990*/  HMMA.16816.F32 R4, R168.reuse, R192, R4 ;  /* 0x000000c0a804723c */ /* 0x042ff00000001804 */
[C---:B------:R-:W-:Y:S01]  /*c9a0*/  HMMA.16816.F32 R8, R168.reuse, R194, R8 ;  /* 0x000000c2a808723c */ /* 0x040fe20000001808 */
[----:B------:R-:W-:Y:S07]  /*c9b0*/  LDSM.16.M88.4 R192, [R232+0x4000] ;  /* 0x00400000e8c0783b */ /* 0x000fee0000000200 */
[C---:B---3--:R-:W-:Y:S08]  /*c9c0*/  HMMA.16816.F32 R12, R168.reuse, R180, R12 ;  /* 0x000000b4a80c723c */ /* 0x048ff0000000180c */
[C---:B------:R-:W-:Y:S01]  /*c9d0*/  HMMA.16816.F32 R16, R168.reuse, R182, R16 ;  /* 0x000000b6a810723c */ /* 0x040fe20000001810 */
[----:B------:R-:W1:Y:S07]  /*c9e0*/  LDSM.16.M88.4 R180, [R233+0xd800] ;  /* 0x00d80000e9b4783b */ /* 0x000e6e0000000200 */
[C---:B------:R-:W-:Y:S08]  /*c9f0*/  HMMA.16816.F32 R20, R168.reuse, R196, R20 ;  /* 0x000000c4a814723c */ /* 0x040ff00000001814 */
[C---:B------:R-:W-:Y:S01]  /*ca00*/  HMMA.16816.F32 R24, R168.reuse, R198, R24 ;  /* 0x000000c6a818723c */ /* 0x040fe20000001818 */
[----:B------:R-:W3:Y:S07]  /*ca10*/  LDSM.16.M88.4 R196, [R215] ;  /* 0x00000000d7c4783b */ /* 0x000eee0000000200 */
[C---:B--2---:R-:W-:Y:S08]  /*ca20*/  HMMA.16816.F32 R28, R168.reuse, R176, R28 ;  /* 0x000000b0a81c723c */ /* 0x044ff0000000181c */
[----:B------:R-:W-:Y:S01]  /*ca30*/  HMMA.16816.F32 R32, R168, R178, R32 ;  /* 0x000000b2a820723c */ /* 0x000fe20000001820 */
[----:B------:R-:W2:Y:S05]  /*ca40*/  LDSM.16.M88.4 R168, [R214] ;  /* 0x00000000d6a8783b */ /* 0x000eaa0000000200 */
[----:B------:R-:W-:Y:S02]  /*ca50*/  LDSM.16.M88.4 R176, [R212] ;  /* 0x00000000d4b0783b */ /* 0x000fe40000000200 */
[C---:B----4-:R-:W-:Y:S08]  /*ca60*/  HMMA.16816.F32 R4, R184.reuse, R188, R4 ;  /* 0x000000bcb804723c */ /* 0x050ff00000001804 */
[C---:B------:R-:W-:Y:S01]  /*ca70*/  HMMA.16816.F32 R8, R184.reuse, R190, R8 ;  /* 0x000000beb808723c */ /* 0x040fe20000001808 */
[----:B------:R-:W-:Y:S07]  /*ca80*/  LDSM.16.M88.4 R188, [R230+0x4000] ;  /* 0x00400000e6bc783b */ /* 0x000fee0000000200 */
[C---:B------:R-:W-:Y:S08]  /*ca90*/  HMMA.16816.F32 R12, R184.reuse, R172, R12 ;  /* 0x000000acb80c723c */ /* 0x040ff0000000180c */
[C---:B------:R-:W-:Y:S01]  /*caa0*/  HMMA.16816.F32 R16, R184.reuse, R174, R16 ;  /* 0x000000aeb810723c */ /* 0x040fe20000001810 */
[----:B------:R-:W4:Y:S07]  /*cab0*/  LDSM.16.M88.4 R172, [R213] ;  /* 0x00000000d5ac783b */ /* 0x000f2e0000000200 */
[C---:B------:R-:W-:Y:S08]  /*cac0*/  HMMA.16816.F32 R20, R184.reuse, R200, R20 ;  /* 0x000000c8b814723c */ /* 0x040ff00000001814 */
[C---:B------:R-:W-:Y:S01]  /*cad0*/  HMMA.16816.F32 R24, R184.reuse, R202, R24 ;  /* 0x000000cab818723c */ /* 0x040fe20000001818 */
[----:B------:R-:W4:Y:S07]  /*cae0*/  LDSM.16.M88.4 R200, [R227+0xc000] ;  /* 0x00c00000e3c8783b */ /* 0x000f2e0000000200 */
[C---:B-1----:R-:W-:Y:S08]  /*caf0*/  HMMA.16816.F32 R28, R184.reuse, R180, R28 ;  /* 0x000000b4b81c723c */ /* 0x042ff0000000181c */
[----:B------:R-:W-:Y:S01]  /*cb00*/  HMMA.16816.F32 R32, R184, R182, R32 ;  /* 0x000000b6b820723c */ /* 0x000fe20000001820 */
[----:B------:R-:W1:Y:S05]  /*cb10*/  LDSM.16.M88.4 R180, [R227+0xc800] ;  /* 0x00c80000e3b4783b */ /* 0x000e6a0000000200 */
[----:B------:R-:W1:Y:S02]  /*cb20*/  LDSM.16.M88.4 R184, [R227+0xd000] ;  /* 0x00d00000e3b8783b */ /* 0x000e640000000200 */
[C---:B---3--:R-:W-:Y:S08]  /*cb30*/  HMMA.16816.F32 R4, R192.reuse, R196, R4 ;  /* 0x000000c4c004723c */ /* 0x048ff00000001804 */
[C---:B------:R-:W-:Y:S01]  /*cb40*/  HMMA.16816.F32 R8, R192.reuse, R198, R8 ;  /* 0x000000c6c008723c */ /* 0x040fe20000001808 */
[----:B------:R-:W3:Y:S07]  /*cb50*/  LDSM.16.M88.4 R196, [R227+0xd800] ;  /* 0x00d80000e3c4783b */ /* 0x000eee0000000200 */
[C---:B--2---:R-:W-:Y:S08]  /*cb60*/  HMMA.16816.F32 R12, R192.reuse, R168, R12 ;  /* 0x000000a8c00c723c */ /* 0x044ff0000000180c */
[C---:B------:R-:W-:Y:S01]  /*cb70*/  HMMA.16816.F32 R16, R192.reuse, R170, R16 ;  /* 0x000000aac010723c */ /* 0x040fe20000001810 */
[----:B------:R-:W-:Y:S07]  /*cb80*/  LDSM.16.M88.4 R168, [R229+0x4000] ;  /* 0x00400000e5a8783b */ /* 0x000fee0000000200 */
[C---:B----4-:R-:W-:Y:S08]  /*cb90*/  HMMA.16816.F32 R20, R192.reuse, R172, R20 ;  /* 0x000000acc014723c */ /* 0x050ff00000001814 */
[C---:B------:R-:W-:Y:S01]  /*cba0*/  HMMA.16816.F32 R24, R192.reuse, R174, R24 ;  /* 0x000000aec018723c */ /* 0x040fe20000001818 */
[----:B------:R-:W2:Y:S07]  /*cbb0*/  LDSM.16.M88.4 R172, [R220+0x4000] ;  /* 0x00400000dcac783b */ /* 0x000eae0000000200 */
[C---:B------:R-:W-:Y:S08]  /*cbc0*/  HMMA.16816.F32 R28, R192.reuse, R176, R28 ;  /* 0x000000b0c01c723c */ /* 0x040ff0000000181c */
[----:B------:R-:W-:Y:S01]  /*cbd0*/  HMMA.16816.F32 R32, R192, R178, R32 ;  /* 0x000000b2c020723c */ /* 0x000fe20000001820 */
[----:B------:R-:W4:Y:S05]  /*cbe0*/  LDSM.16.M88.4 R176, [R220+0x4800] ;  /* 0x00480000dcb0783b */ /* 0x000f2a0000000200 */
[----:B------:R-:W2:Y:S02]  /*cbf0*/  LDSM.16.M88.4 R192, [R220+0x5000] ;  /* 0x00500000dcc0783b */ /* 0x000ea40000000200 */
        /* <DEDUP_REMOVED lines=16> */
[C---:B----4-:R-:W-:Y:S08]  /*cd00*/  HMMA.16816.F32 R12, R168.reuse, R176, R12 ;  /* 0x000000b0a80c723c */ /* 0x050ff0000000180c */
[C---:B------:R-:W-:Y:S01]  /*cd10*/  HMMA.16816.F32 R16, R168.reuse, R178, R16 ;  /* 0x000000b2a810723c */ /* 0x040fe20000001810 */
[----:B------:R-:W-:Y:S07]  /*cd20*/  LDSM.16.M88.4 R176, [R232+0x6000] ;  /* 0x00600000e8b0783b */ /* 0x000fee0000000200 */
[C---:B------:R-:W-:Y:S08]  /*cd30*/  HMMA.16816.F32 R20, R168.reuse, R192, R20 ;  /* 0x000000c0a814723c */ /* 0x040ff00000001814 */
[C---:B------:R-:W-:Y:S01]  /*cd40*/  HMMA.16816.F32 R24, R168.reuse, R194, R24 ;  /* 0x000000c2a818723c */ /* 0x040fe20000001818 */
[----:B------:R-:W4:Y:S07]  /*cd50*/  LDSM.16.M88.4 R192, [R211] ;  /* 0x00000000d3c0783b */ /* 0x000f2e0000000200 */
[C---:B------:R-:W-:Y:S08]  /*cd60*/  HMMA.16816.F32 R28, R168.reuse, R200, R28 ;  /* 0x000000c8a81c723c */ /* 0x040ff0000000181c */
[----:B------:R-:W-:Y:S01]  /*cd70*/  HMMA.16816.F32 R32, R168, R202, R32 ;  /* 0x000000caa820723c */ /* 0x000fe20000001820 */
[----:B------:R-:W2:Y:S05]  /*cd80*/  LDSM.16.M88.4 R168, [R210] ;  /* 0x00000000d2a8783b */ /* 0x000eaa0000000200 */
[----:B------:R-:W2:Y:S02]  /*cd90*/  LDSM.16.M88.4 R200, [R209] ;  /* 0x00000000d1c8783b */ /* 0x000ea40000000200 */
[C---:B-1----:R-:W-:Y:S08]  /*cda0*/  HMMA.16816.F32 R4, R180.reuse, R184, R4 ;  /* 0x000000b8b404723c */ /* 0x042ff00000001804 */
[C---:B------:R-:W-:Y:S01]  /*cdb0*/  HMMA.16816.F32 R8, R180.reuse, R186, R8 ;  /* 0x000000bab408723c */ /* 0x040fe20000001808 */
[----:B------:R-:W1:Y:S07]  /*cdc0*/  LDSM.16.M88.4 R184, [R208] ;  /* 0x00000000d0b8783b */ /* 0x000e6e0000000200 */
        /* <DEDUP_REMOVED lines=8> */
[----:B------:R-:W-:Y:S05]  /*ce50*/  LDSM.16.M88.4 R172, [R227+0xf000] ;  /* 0x00f00000e3ac783b */ /* 0x000fea0000000200 */
[----:B------:R-:W-:Y:S02]  /*ce60*/  LDSM.16.M88.4 R180, [R227+0xf800] ;  /* 0x00f80000e3b4783b */ /* 0x000fe40000000200 */
[C---:B----4-:R-:W-:Y:S08]  /*ce70*/  HMMA.16816.F32 R4, R176.reuse, R192, R4 ;  /* 0x000000c0b004723c */ /* 0x050ff00000001804 */
[C---:B------:R-:W-:Y:S01]  /*ce80*/  HMMA.16816.F32 R8, R176.reuse, R194, R8 ;  /* 0x000000c2b008723c */ /* 0x040fe20000001808 */
[----:B------:R-:W-:Y:S07]  /*ce90*/  LDSM.16.M88.4 R192, [R229+0x6000] ;  /* 0x00600000e5c0783b */ /* 0x000fee0000000200 */
[C---:B------:R-:W-:Y:S08]  /*cea0*/  HMMA.16816.F32 R12, R176.reuse, R168, R12 ;  /* 0x000000a8b00c723c */ /* 0x040ff0000000180c */
[C---:B------:R-:W-:Y:S01]  /*ceb0*/  HMMA.16816.F32 R16, R176.reuse, R170, R16 ;  /* 0x000000aab010723c */ /* 0x040fe20000001810 */
[----:B------:R-:W2:Y:S07]  /*cec0*/  LDSM.16.M88.4 R168, [R227+0xe800] ;  /* 0x00e80000e3a8783b */ /* 0x000eae0000000200 */
[C---:B------:R-:W-:Y:S08]  /*ced0*/  HMMA.16816.F32 R20, R176.reuse, R200, R20 ;  /* 0x000000c8b014723c */ /* 0x040ff00000001814 */
[C---:B------:R-:W-:Y:S01]  /*cee0*/  HMMA.16816.F32 R24, R176.reuse, R202, R24 ;  /* 0x000000cab018723c */ /* 0x040fe20000001818 */
[----:B------:R-:W4:Y:S07]  /*cef0*/  LDSM.16.M88.4 R200, [R220+0x6000] ;  /* 0x00600000dcc8783b */ /* 0x000f2e0000000200 */
[C---:B-1----:R-:W-:Y:S08]  /*cf00*/  HMMA.16816.F32 R28, R176.reuse, R184, R28 ;  /* 0x000000b8b01c723c */ /* 0x042ff0000000181c */
[----:B------:R-:W-:Y:S07]  /*cf10*/  HMMA.16816.F32 R32, R176, R186, R32 ;  /* 0x000000bab020723c */ /* 0x000fee0000001820 */
[----:B------:R-:W-:Y:S01]  /*cf20*/  MOV R177, R3 ;  /* 0x0000000300b17202 */ /* 0x000fe20000000f00 */
[C---:B---3--:R-:W-:Y:S05]  /*cf30*/  HMMA.16816.F32 R4, R188.reuse, R196, R4 ;  /* 0x000000c4bc04723c */ /* 0x048fea0000001804 */
[----:B------:R-:W-:Y:S03]  /*cf40*/  MOV R176, R2 ;  /* 0x0000000200b07202 */ /* 0x000fe60000000f00 */
[C---:B------:R-:W-:Y:S08]  /*cf50*/  HMMA.16816.F32 R8, R188.reuse, R198, R8 ;  /* 0x000000c6bc08723c */ /* 0x040ff00000001808 */
[C---:B--2---:R-:W-:Y:S08]  /*cf60*/  HMMA.16816.F32 R12, R188.reuse, R168, R12 ;  /* 0x000000a8bc0c723c */ /* 0x044ff0000000180c */
[C---:B------:R-:W-:Y:S01]  /*cf70*/  HMMA.16816.F32 R16, R188.reuse, R170, R16 ;  /* 0x000000aabc10723c */ /* 0x040fe20000001810 */
[----:B------:R-:W1:Y:S07]  /*cf80*/  LDSM.16.M88.4 R168, [R220+0x6800] ;  /* 0x00680000dca8783b */ /* 0x000e6e0000000200 */
[C---:B------:R-:W-:Y:S08]  /*cf90*/  HMMA.16816.F32 R20, R188.reuse, R172, R20 ;  /* 0x000000acbc14723c */ /* 0x040ff00000001814 */
[C---:B------:R-:W-:Y:S01]  /*cfa0*/  HMMA.16816.F32 R24, R188.reuse, R174, R24 ;  /* 0x000000aebc18723c */ /* 0x040fe20000001818 */
[----:B------:R-:W2:Y:S07]  /*cfb0*/  LDSM.16.M88.4 R172, [R220+0x7000] ;  /* 0x00700000dcac783b */ /* 0x000eae0000000200 */
[C---:B------:R-:W-:Y:S08]  /*cfc0*/  HMMA.16816.F32 R28, R188.reuse, R180, R28 ;  /* 0x000000b4bc1c723c */ /* 0x040ff0000000181c */
[----:B------:R-:W-:Y:S08]  /*cfd0*/  HMMA.16816.F32 R32, R188, R182, R32 ;  /* 0x000000b6bc20723c */ /* 0x000ff00000001820 */
[C---:B----4-:R-:W-:Y:S08]  /*cfe0*/  HMMA.16816.F32 R4, R192.reuse, R200, R4 ;  /* 0x000000c8c004723c */ /* 0x050ff00000001804 */
[C---:B------:R-:W-:Y:S08]  /*cff0*/  HMMA.16816.F32 R8, R192.reuse, R202, R8 ;  /* 0x000000cac008723c */ /* 0x040ff00000001808 */
[C---:B-1----:R-:W-:Y:S08]  /*d000*/  HMMA.16816.F32 R12, R192.reuse, R168, R12 ;  /* 0x000000a8c00c723c */ /* 0x042ff0000000180c */
[----:B------:R-:W-:Y:S01]  /*d010*/  FMUL.FTZ R3, R5, c[0x0][0x2ec] ;  /* 0x0000bb0005037a20 */ /* 0x000fe20000410000 */
[C---:B------:R-:W-:Y:S01]  /*d020*/  HMMA.16816.F32 R16, R192.reuse, R170, R16 ;  /* 0x000000aac010723c */ /* 0x040fe20000001810 */
[----:B------:R-:W1:Y:S01]  /*d030*/  LDSM.16.M88.4 R168, [R220+0x7800] ;  /* 0x00780000dca8783b */ /* 0x000e620000000200 */
[----:B------:R-:W-:Y:S04]  /*d040*/  DEPBAR.LE SB0, 0x0 ;  /* 0x000080000000791a */ /* 0x000fe80000000000 */
[----:B------:R3:W4:Y:S01]  /*d050*/  MUFU.TANH R190, R3 ;  /* 0x0000000300be7308 */ /* 0x0007220000002400 */
[----:B------:R-:W-:Y:S01]  /*d060*/  FMUL.FTZ R250, R9, c[0x0][0x2ec] ;  /* 0x0000bb0009fa7a20 */ /* 0x000fe20000410000 */
[----:B------:R-:W-:Y:S01]  /*d070*/  BAR.SYNC.DEFER_BLOCKING 0x0 ;  /* 0x0000000000007b1d */ /* 0x000fe20000010000 */
[----:B------:R-:W-:Y:S01]  /*d080*/  FMUL.FTZ R164, R8, c[0x0][0x2ec] ;  /* 0x0000bb0008a47a20 */ /* 0x000fe20000410000 */
[C---:B--2---:R-:W-:Y:S05]  /*d090*/  HMMA.16816.F32 R20, R192.reuse, R172, R20 ;  /* 0x000000acc014723c */ /* 0x044fea0000001814 */
[----:B------:R-:W-:Y:S01]  /*d0a0*/  FMUL.FTZ R2, R6, c[0x0][0x2ec] ;  /* 0x0000bb0006027a20 */ /* 0x000fe20000410000 */
[----:B------:R2:W1:Y:S01]  /*d0b0*/  MUFU.TANH R185, R250 ;  /* 0x000000fa00b97308 */ /* 0x0004620000002400 */
[----:B------:R-:W-:Y:S01]  /*d0c0*/  FMUL.FTZ R165, R7, c[0x0][0x2ec] ;  /* 0x0000bb0007a57a20 */ /* 0x000fe20000410000 */
[C---:B------:R-:W-:Y:S04]  /*d0d0*/  HMMA.16816.F32 R24, R192.reuse, R174, R24 ;  /* 0x000000aec018723c */ /* 0x040fe80000001818 */
[----:B------:R-:W-:Y:S02]  /*d0e0*/  FMUL.FTZ R166, R4, c[0x0][0x2ec] ;  /* 0x0000bb0004a67a20 */ /* 0x000fe40000410000 */
[----:B------:R-:W-:Y:S02]  /*d0f0*/  FMUL.FTZ R252, R12, c[0x0][0x2ec] ;  /* 0x0000bb000cfc7a20 */ /* 0x000fe40000410000 */
[----:B------:R4:W4:Y:S01]  /*d100*/  MUFU.TANH R189, R164 ;  /* 0x000000a400bd7308 */ /* 0x0009220000002400 */
[----:B------:R-:W-:Y:S03]  /*d110*/  FMUL.FTZ R17, R17, c[0x0][0x2ec] ;  /* 0x0000bb0011117a20 */ /* 0x000fe60000410000 */
[----:B---3--:R-:W-:Y:S02]  /*d120*/  FMUL.FTZ R3, R10, c[0x0][0x2ec] ;  /* 0x0000bb000a037a20 */ /* 0x008fe40000410000 */
[----:B------:R-:W-:Y:S04]  /*d130*/  IMAD.MOV.U32 R12, RZ, RZ, R176 ;  /* 0x000000ffff0c7224 */ /* 0x000fe800078e00b0 */
[----:B------:R3:W3:Y:S01]  /*d140*/  MUFU.TANH R10, R3 ;  /* 0x00000003000a7308 */ /* 0x0006e20000002400 */
[----:B--2---:R-:W-:Y:S01]  /*d150*/  FMUL.FTZ R250, R14, c[0x0][0x2ec] ;  /* 0x0000bb000efa7a20 */ /* 0x004fe20000410000 */
[C---:B-1----:R-:W-:Y:S01]  /*d160*/  HMMA.16816.F32 R28, R192.reuse, R168, R28 ;  /* 0x000000a8c01c723c */ /* 0x042fe2000000181c */
[----:B------:R-:W-:Y:S03]  /*d170*/  MOV R14, UR6 ;  /* 0x00000006000e7c02 */ /* 0x000fe60008000f00 */
[----:B------:R-:W-:Y:S04]  /*d180*/  FMUL.FTZ R5, R24, c[0x0][0x2ec] ;  /* 0x0000bb0018057a20 */ /* 0x000fe80000410000 */
[----:B------:R1:W2:Y:S01]  /*d190*/  MUFU.TANH R187, R2 ;  /* 0x0000000200bb7308 */ /* 0x0002a20000002400 */
[----:B------:R-:W-:Y:S01]  /*d1a0*/  FMUL.FTZ R25, R25, c[0x0][0x2ec] ;  /* 0x0000bb0019197a20 */ /* 0x000fe20000410000 */
[----:B------:R-:W-:Y:S03]  /*d1b0*/  HMMA.16816.F32 R32, R192, R170, R32 ;  /* 0x000000aac020723c */ /* 0x000fe60000001820 */
[----:B----4-:R-:W-:Y:S01]  /*d1c0*/  FMUL.FTZ R164, R13, c[0x0][0x2ec] ;  /* 0x0000bb000da47a20 */ /* 0x010fe20000410000 */
[----:B------:R-:W-:Y:S04]  /*d1d0*/  MOV R13, R177 ;  /* 0x000000b1000d7202 */ /* 0x000fe80000000f00 */
[----:B------:R4:W2:Y:S01]  /*d1e0*/  MUFU.TANH R177, R250 ;  /* 0x000000fa00b17308 */ /* 0x0008a20000002400 */
[----:B---3--:R-:W-:Y:S05]  /*d1f0*/  FMUL.FTZ R3, R19, c[0x0][0x2ec] ;  /* 0x0000bb0013037a20 */ /* 0x008fea0000410000 */
[----:B------:R-:W-:Y:S04]  /*d200*/  FMUL.FTZ R30, R30, c[0x0][0x2ec] ;  /* 0x0000bb001e1e7a20 */ /* 0x000fe80000410000 */
[----:B------:R3:W2:Y:S01]  /*d210*/  MUFU.TANH R203, R3 ;  /* 0x0000000300cb7308 */ /* 0x0006a20000002400 */
[----:B-1----:R-:W-:Y:S05]  /*d220*/  FMUL.FTZ R2, R11, c[0x0][0x2ec] ;  /* 0x0000bb000b027a20 */ /* 0x002fea0000410000 */
[----:B------:R-:W-:Y:S02]  /*d230*/  FMUL.FTZ R32, R32, c[0x0][0x2ec] ;  /* 0x0000bb0020207a20 */ /* 0x000fe40000410000 */
[----:B------:R-:W-:Y:S02]  /*d240*/  FMUL.FTZ R34, R34, c[0x0][0x2ec] ;  /* 0x0000bb0022227a20 */ /* 0x000fe40000410000 */
[----:B------:R1:W1:Y:S01]  /*d250*/  MUFU.TANH R191, R166 ;  /* 0x000000a600bf7308 */ /* 0x0002620000002400 */
[----:B------:R-:W-:Y:S02]  /*d260*/  FMUL.FTZ R35, R35, c[0x0][0x2ec] ;  /* 0x0000bb0023237a20 */ /* 0x000fe40000410000 */
[----:B----4-:R-:W-:Y:S01]  /*d270*/  FMUL.FTZ R250, R21, c[0x0][0x2ec] ;  /* 0x0000bb0015fa7a20 */ /* 0x010fe20000410000 */
[----:B------:R-:W-:Y:S06]  /*d280*/  MOV R21, R205 ;  /* 0x000000cd00157202 */ /* 0x000fec0000000f00 */
[----:B------:R4:W2:Y:S01]  /*d290*/  MUFU.TANH R174, R250 ;  /* 0x000000fa00ae7308 */ /* 0x0008a20000002400 */
[----:B---3--:R-:W-:Y:S09]  /*d2a0*/  FMUL.FTZ R3, R28, c[0x0][0x2ec] ;  /* 0x0000bb001c037a20 */ /* 0x008ff20000410000 */
[----:B------:R3:W2:Y:S01]  /*d2b0*/  MUFU.TANH R198, R3 ;  /* 0x0000000300c67308 */ /* 0x0006a20000002400 */
[----:B-1----:R-:W-:Y:S09]  /*d2c0*/  FMUL.FTZ R166, R15, c[0x0][0x2ec] ;  /* 0x0000bb000fa67a20 */ /* 0x002ff20000410000 */
[----:B------:R1:W1:Y:S01]  /*d2d0*/  MUFU.TANH R197, R164 ;  /* 0x000000a400c57308 */ /* 0x0002620000002400 */
[----:B----4-:R-:W-:Y:S04]  /*d2e0*/  MOV R250, UR6 ;  /* 0x0000000600fa7c02 */ /* 0x010fe80008000f00 */
[----:B------:R-:W-:Y:S01]  /*d2f0*/  LEA R6, P1, R250, R36, 0x6 ;  /* 0x00000024fa067211 */ /* 0x000fe200078230ff */
[----:B------:R-:W-:Y:S04]  /*d300*/  FMUL.FTZ R250, R33, c[0x0][0x2ec] ;  /* 0x0000bb0021fa7a20 */ /* 0x000fe80000410000 */
[----:B------:R4:W2:Y:S01]  /*d310*/  MUFU.TANH R186, R165 ;  /* 0x000000a500ba7308 */ /* 0x0008a20000002400 */
[----:B---3--:R-:W-:Y:S05]  /*d320*/  IMAD.U32 R3, RZ, RZ, UR6 ;  /* 0x00000006ff037e24 */ /* 0x008fea000f8e00ff */
[----:B------:R-:W-:Y:S04]  /*d330*/  LEA.HI.X.SX32 R7, R3, R37, 0x6, P1 ;  /* 0x0000002503077211 */ /* 0x000fe800008f36ff */
[----:B------:R3:W2:Y:S01]  /*d340*/  MUFU.TANH R9, R2 ;  /* 0x0000000200097308 */ /* 0x0006a20000002400 */
[----:B------:R2:W5:Y:S01]  /*d350*/  LDL.LU.64 R36, [R1+0x28] ;  /* 0x0000280001247983 */ /* 0x0005620000300a00 */
[----:B-1----:R-:W-:Y:S02]  /*d360*/  FMUL.FTZ R164, R18, c[0x0][0x2ec] ;  /* 0x0000bb0012a47a20 */ /* 0x002fe40000410000 */
[----:B------:R-:W-:Y:S02]  /*d370*/  IMAD.U32 R18, RZ, RZ, UR6 ;  /* 0x00000006ff127e24 */ /* 0x000fe4000f8e00ff */
[----:B------:R-:W-:Y:S04]  /*d380*/  IMAD R33, R7, c[0x0][0x198], RZ ;  /* 0x0000660007217a24 */ /* 0x000fe800078e02ff */
[----:B------:R1:W1:Y:S01]  /*d390*/  MUFU.TANH R199, R166 ;  /* 0x000000a600c77308 */ /* 0x0002620000002400 */
[----:B------:R-:W-:Y:S02]  /*d3a0*/  IMAD R33, R6, c[0x0][0x19c], R33 ;  /* 0x0000670006217a24 */ /* 0x000fe400078e0221 */
[----:B----4-:R-:W-:Y:S01]  /*d3b0*/  FMUL.FTZ R165, R16, c[0x0][0x2ec] ;  /* 0x0000bb0010a57a20 */ /* 0x010fe20000410000 */
[----:B------:R-:W-:Y:S01]  /*d3c0*/  MOV R16, R206 ;  /* 0x000000ce00107202 */ /* 0x000fe20000000f00 */
[----:B------:R-:W-:Y:S03]  /*d3d0*/  IMAD.WIDE.U32 R6, R6, c[0x0][0x198], RZ ;  /* 0x0000660006067a25 */ /* 0x000fe600078e00ff */
[----:B------:R-:W-:Y:S02]  /*d3e0*/  LEA R14, P2, R14, R16, 0x6 ;  /* 0x000000100e0e7211 */ /* 0x000fe400078430ff */
[----:B------:R4:W2:Y:S01]  /*d3f0*/  MUFU.TANH R202, R164 ;  /* 0x000000a400ca7308 */ /* 0x0008a20000002400 */
[----:B---3--:R-:W-:Y:S01]  /*d400*/  FMUL.FTZ R2, R20, c[0x0][0x2ec] ;  /* 0x0000bb0014027a20 */ /* 0x008fe20000410000 */
[----:B------:R-:W-:Y:S04]  /*d410*/  MOV R20, R204 ;  /* 0x000000cc00147202 */ /* 0x000fe80000000f00 */
[----:B------:R-:W-:Y:S04]  /*d420*/  LEA R18, P0, R18, R20, 0x6 ;  /* 0x0000001412127211 */ /* 0x000fe800078030ff */
[----:B------:R3:W2:Y:S01]  /*d430*/  MUFU.TANH R201, R165 ;  /* 0x000000a500c97308 */ /* 0x0006a20000002400 */
[----:B-1----:R-:W-:Y:S09]  /*d440*/  FMUL.FTZ R166, R22, c[0x0][0x2ec] ;  /* 0x0000bb0016a67a20 */ /* 0x002ff20000410000 */
[----:B------:R1:W1:Y:S01]  /*d450*/  MUFU.TANH R178, R2 ;  /* 0x0000000200b27308 */ /* 0x0002620000002400 */
[----:B----4-:R-:W-:Y:S09]  /*d460*/  FMUL.FTZ R164, R27, c[0x0][0x2ec] ;  /* 0x0000bb001ba47a20 */ /* 0x010ff20000410000 */
[----:B------:R4:W2:Y:S01]  /*d470*/  MUFU.TANH R179, R252 ;  /* 0x000000fc00b37308 */ /* 0x0008a20000002400 */
[----:B---3--:R-:W-:Y:S02]  /*d480*/  FMUL.FTZ R165, R23, c[0x0][0x2ec] ;  /* 0x0000bb0017a57a20 */ /* 0x008fe40000410000 */
[----:B------:R-:W-:Y:S07]  /*d490*/  IMAD.WIDE.U32 R22, R18, c[0x0][0x198], RZ ;  /* 0x0000660012167a25 */ /* 0x000fee00078e00ff */
[----:B------:R3:W2:Y:S01]  /*d4a0*/  MUFU.TANH R173, R17 ;  /* 0x0000001100ad7308 */ /* 0x0006a20000002400 */
[----:B-1----:R-:W-:Y:S09]  /*d4b0*/  FMUL.FTZ R2, R29, c[0x0][0x2ec] ;  /* 0x0000bb001d027a20 */ /* 0x002ff20000410000 */
[----:B------:R1:W1:Y:S01]  /*d4c0*/  MUFU.TANH R183, R166 ;  /* 0x000000a600b77308 */ /* 0x0002620000002400 */
[----:B----4-:R-:W-:Y:S02]  /*d4d0*/  FMUL.FTZ R252, R26, c[0x0][0x2ec] ;  /* 0x0000bb001afc7a20 */ /* 0x010fe40000410000 */
[----:B------:R-:W-:Y:S07]  /*d4e0*/  IMAD.WIDE.U32 R26, R14, c[0x0][0x198], RZ ;  /* 0x000066000e1a7a25 */ /* 0x000fee00078e00ff */
[----:B------:R4:W2:Y:S01]  /*d4f0*/  MUFU.TANH R205, R164 ;  /* 0x000000a400cd7308 */ /* 0x0008a20000002400 */
[----:B---3--:R-:W-:Y:S09]  /*d500*/  IMAD.MOV.U32 R17, RZ, RZ, R207 ;  /* 0x000000ffff117224 */ /* 0x008ff200078e00cf */
[----:B------:R3:W2:Y:S01]  /*d510*/  MUFU.TANH R181, R165 ;  /* 0x000000a500b57308 */ /* 0x0006a20000002400 */
[----:B-1----:R-:W-:Y:S05]  /*d520*/  IMAD.U32 R166, RZ, RZ, UR6 ;  /* 0x00000006ffa67e24 */ /* 0x002fea000f8e00ff */
[----:B------:R-:W-:Y:S04]  /*d530*/  LEA.HI.X.SX32 R19, R166, R21, 0x6, P0 ;  /* 0x00000015a6137211 */ /* 0x000fe800000f36ff */
[----:B------:R1:W1:Y:S01]  /*d540*/  MUFU.TANH R194, R2 ;  /* 0x0000000200c27308 */ /* 0x0002620000002400 */
[----:B----4-:R-:W-:Y:S01]  /*d550*/  MOV R164, UR6 ;  /* 0x0000000600a47c02 */ /* 0x010fe20008000f00 */
[----:B------:R-:W-:Y:S03]  /*d560*/  IMAD R3, R19, c[0x0][0x198], RZ ;  /* 0x0000660013037a24 */ /* 0x000fe600078e02ff */
[----:B------:R-:W-:Y:S01]  /*d570*/  LEA R164, P0, R164, R12, 0x6 ;  /* 0x0000000ca4a47211 */ /* 0x000fe200078030ff */
[----:B------:R-:W-:Y:S04]  /*d580*/  IMAD R3, R18, c[0x0][0x19c], R3 ;  /* 0x0000670012037a24 */ /* 0x000fe800078e0203 */
[----:B------:R4:W2:Y:S01]  /*d590*/  MUFU.TANH R207, R252 ;  /* 0x000000fc00cf7308 */ /* 0x0008a20000002400 */
[CC--:B------:R-:W-:Y:S02]  /*d5a0*/  LEA R18, P1, R22.reuse, R248.reuse, 0x1 ;  /* 0x000000f816127211 */ /* 0x0c0fe400078208ff */
[----:B---3--:R-:W-:Y:S02]  /*d5b0*/  MOV R165, UR6 ;  /* 0x0000000600a57c02 */ /* 0x008fe40008000f00 */
[----:B------:R-:W-:Y:S02]  /*d5c0*/  IADD3 R3, R23, R3, RZ ;  /* 0x0000000317037210 */ /* 0x000fe40007ffe0ff */
[----:B------:R-:W-:Y:S03]  /*d5d0*/  LEA.HI.X.SX32 R15, R165, R17, 0x6, P2 ;  /* 0x00000011a50f7211 */ /* 0x000fe600010f36ff */
[----:B------:R3:W2:Y:S01]  /*d5e0*/  MUFU.TANH R193, R32 ;  /* 0x0000002000c17308 */ /* 0x0006a20000002400 */
[----:B------:R-:W-:Y:S02]  /*d5f0*/  LEA.HI.X R19, R22, R247, R3, 0x1, P1 ;  /* 0x000000f716137211 */ /* 0x000fe400008f0c03 */
[-C--:B------:R-:W-:Y:S02]  /*d600*/  LEA R22, P2, R6, R248.reuse, 0x1 ;  /* 0x000000f806167211 */ /* 0x080fe400078408ff */
[----:B-1----:R-:W-:Y:S04]  /*d610*/  MOV R2, UR6 ;  /* 0x0000000600027c02 */ /* 0x002fe80008000f00 */
[----:B------:R-:W-:Y:S01]  /*d620*/  LEA.HI.X.SX32 R165, R2, R13, 0x6, P0 ;  /* 0x0000000d02a57211 */ /* 0x000fe200000f36ff */
[----:B------:R1:W1:Y:S01]  /*d630*/  MUFU.TANH R195, R30 ;  /* 0x0000001e00c37308 */ /* 0x0002620000002400 */
[----:B------:R-:W-:Y:S02]  /*d640*/  IMAD R2, R15, c[0x0][0x198], RZ ;  /* 0x000066000f027a24 */ /* 0x000fe400078e02ff */
[----:B----4-:R-:W-:Y:S02]  /*d650*/  FMUL.FTZ R252, R31, c[0x0][0x2ec] ;  /* 0x0000bb001ffc7a20 */ /* 0x010fe40000410000 */
[----:B------:R-:W-:Y:S01]  /*d660*/  IMAD R2, R14, c[0x0][0x19c], R2 ;  /* 0x000067000e027a24 */ /* 0x000fe200078e0202 */
[C---:B------:R-:W-:Y:S04]  /*d670*/  LEA R14, P0, R26.reuse, R248, 0x1 ;  /* 0x000000f81a0e7211 */ /* 0x040fe800078008ff */
[----:B------:R4:W2:Y:S01]  /*d680*/  MUFU.TANH R166, R34 ;  /* 0x0000002200a67308 */ /* 0x0008a20000002400 */
[----:B------:R-:W-:Y:S02]  /*d690*/  IMAD.IADD R2, R27, 0x1, R2 ;  /* 0x000000011b027824 */ /* 0x000fe400078e0202 */
[----:B---3--:R-:W-:Y:S03]  /*d6a0*/  IMAD R32, R165, c[0x0][0x198], RZ ;  /* 0x00006600a5207a24 */ /* 0x008fe600078e02ff */
[----:B------:R-:W-:Y:S02]  /*d6b0*/  LEA.HI.X R15, R26, R247, R2, 0x1, P0 ;  /* 0x000000f71a0f7211 */ /* 0x000fe400000f0c02 */
[----:B------:R-:W-:Y:S01]  /*d6c0*/  ISETP.LT.AND P0, PT, RZ, UR4, PT ;  /* 0x00000004ff007c0c */ /* 0x000fe2000bf01270 */
[C---:B------:R-:W-:Y:S01]  /*d6d0*/  IMAD R32, R164.reuse, c[0x0][0x19c], R32 ;  /* 0x00006700a4207a24 */ /* 0x040fe200078e0220 */
[----:B------:R3:W2:Y:S01]  /*d6e0*/  MUFU.TANH R165, R35 ;  /* 0x0000002300a57308 */ /* 0x0006a20000002400 */
[----:B------:R-:W-:Y:S01]  /*d6f0*/  IADD3 R2, R7, R33, RZ ;  /* 0x0000002107027210 */ /* 0x000fe20007ffe0ff */
[----:B-1----:R-:W-:Y:S03]  /*d700*/  IMAD.WIDE.U32 R30, R164, c[0x0][0x198], RZ ;  /* 0x00006600a41e7a25 */ /* 0x002fe600078e00ff */
[-C--:B------:R-:W-:Y:S02]  /*d710*/  LEA.HI.X R23, R6, R247.reuse, R2, 0x1, P2 ;  /* 0x000000f706177211 */ /* 0x080fe400010f0c02 */
[----:B------:R-:W-:Y:S03]  /*d720*/  IADD3 R32, R31, R32, RZ ;  /* 0x000000201f207210 */ /* 0x000fe60007ffe0ff */
[----:B------:R1:W1:Y:S01]  /*d730*/  MUFU.TANH R182, R5 ;  /* 0x0000000500b67308 */ /* 0x0002620000002400 */
[C---:B----4-:R-:W-:Y:S09]  /*d740*/  LEA R34, P1, R30.reuse, R248, 0x1 ;  /* 0x000000f81e227211 */ /* 0x050ff200078208ff */
[----:B------:R4:W1:Y:S01]  /*d750*/  MUFU.TANH R206, R25 ;  /* 0x0000001900ce7308 */ /* 0x0008620000002400 */
[----:B---3--:R-:W-:Y:S09]  /*d760*/  LEA.HI.X R35, R30, R247, R32, 0x1, P1 ;  /* 0x000000f71e237211 */ /* 0x008ff200008f0c20 */
[----:B------:R-:W3:Y:S10]  /*d770*/  MUFU.TANH R252, R252 ;  /* 0x000000fc00fc7308 */ /* 0x000ef40000002400 */
[----:B------:R-:W1:Y:S02]  /*d780*/  MUFU.TANH R250, R250 ;  /* 0x000000fa00fa7308 */ /* 0x000e640000002400 */
[----:B-12345:R-:W-:-:S05]  /*d790*/  @P0 BRA `(.L_x_557) ;  /* 0xffffdae000000947 */ /* 0x03efca000383ffff */
.L_x_556:
[----:B------:R-:W-:Y:S01]  /*d7a0*/  FMNMX.FTZ R3, R191, R167, !PT ;  /* 0x000000a7bf037209 */ /* 0x000fe20007810000 */
[----:B-1----:R-:W-:Y:S01]  /*d7b0*/  LDSM.16.MT88.4 R20, [R226+0x10000] ;  /* 0x01000000e214783b */ /* 0x002fe20000004200 */
[----:B------:R-:W-:Y:S02]  /*d7c0*/  UIADD3 UR13, UR13, 0x1, URZ ;  /* 0x000000010d0d7890 */ /* 0x000fe4000fffe03f */
        /* <DEDUP_REMOVED lines=30> */
[----:B------:R-:W-:Y:S01]  /*d9b0*/  FMNMX.FTZ R2, R166, R3, !PT ;  /* 0x00000003a6027209 */ /* 0x000fe20007810000 */
[----:B------:R-:W-:Y:S03]  /*d9c0*/  LDSM.16.MT88.4 R12, [R228+0x10000] ;  /* 0x01000000e40c783b */ /* 0x000fe60000004200 */
[----:B------:R-:W-:Y:S05]  /*d9d0*/  FMNMX.FTZ R7, R165, R2, !PT ;  /* 0x00000002a5077209 */ /* 0x000fea0007810000 */
        /* <DEDUP_REMOVED lines=38> */
[----:B------:R-:W-:Y:S02]  /*dc40*/  FMUL.FTZ R5, R2, R161 ;  /* 0x000000a102057220 */ /* 0x000fe40000410000 */
[----:B------:R-:W-:Y:S01]  /*dc50*/  FMUL.FTZ R6, R0, R162 ;  /* 0x000000a200067220 */ /* 0x000fe20000410000 */
[----:B------:R-:W-:Y:S01]  /*dc60*/  MUFU.EX2 R187, R187 ;  /* 0x000000bb00bb7308 */ /* 0x000fe20000000800 */
[C---:B------:R-:W-:Y:S02]  /*dc70*/  FMUL.FTZ R8, R2.reuse, R156 ;  /* 0x0000009c02087220 */ /* 0x040fe40000410000 */
[C---:B------:R-:W-:Y:S02]  /*dc80*/  FMUL.FTZ R9, R2.reuse, R157 ;  /* 0x0000009d02097220 */ /* 0x040fe40000410000 */
[C---:B------:R-:W-:Y:S01]  /*dc90*/  FMUL.FTZ R16, R2.reuse, R148 ;  /* 0x0000009402107220 */ /* 0x040fe20000410000 */
[----:B------:R-:W-:Y:S01]  /*dca0*/  LDSM.16.MT88.4 R156, [R225+0x12800] ;  /* 0x01280000e19c783b */ /* 0x000fe20000004200 */
[C---:B------:R-:W-:Y:S02]  /*dcb0*/  FMUL.FTZ R17, R2.reuse, R149 ;  /* 0x0000009502117220 */ /* 0x040fe40000410000 */
[C---:B------:R-:W-:Y:S01]  /*dcc0*/  FMUL.FTZ R24, R2.reuse, R140 ;  /* 0x0000008c02187220 */ /* 0x040fe20000410000 */
[----:B------:R-:W2:Y:S01]  /*dcd0*/  MUFU.EX2 R186, R186 ;  /* 0x000000ba00ba7308 */ /* 0x000ea20000000800 */
[----:B------:R-:W-:Y:S02]  /*dce0*/  FMUL.FTZ R25, R2, R141 ;  /* 0x0000008d02197220 */ /* 0x000fe40000410000 */
[----:B------:R-:W-:Y:S01]  /*dcf0*/  FMUL.FTZ R27, R0, R143 ;  /* 0x0000008f001b7220 */ /* 0x000fe20000410000 */
[----:B-1----:R-:W-:Y:S01]  /*dd00*/  F2FP.PACK_AB R160, R190, R191 ;  /* 0x000000bfbea0723e */ /* 0x002fe200000000ff */
[----:B------:R-:W-:Y:S01]  /*dd10*/  LDSM.16.MT88.4 R140, [R224+0x12000] ;  /* 0x01200000e08c783b */ /* 0x000fe20000004200 */
[C---:B------:R-:W-:Y:S02]  /*dd20*/  FMUL.FTZ R32, R2.reuse, R132 ;  /* 0x0000008402207220 */ /* 0x040fe40000410000 */
[----:B------:R-:W-:Y:S02]  /*dd30*/  FMUL.FTZ R33, R2, R133 ;  /* 0x0000008502217220 */ /* 0x000fe40000410000 */
[----:B------:R-:W-:Y:S01]  /*dd40*/  MUFU.EX2 R189, R189 ;  /* 0x000000bd00bd7308 */ /* 0x000fe20000000800 */
[C---:B------:R-:W-:Y:S02]  /*dd50*/  FMUL.FTZ R34, R0.reuse, R134 ;  /* 0x0000008600227220 */ /* 0x040fe40000410000 */
[----:B------:R-:W-:Y:S01]  /*dd60*/  LDSM.16.MT88.4 R148, [R224+0x10800] ;  /* 0x01080000e094783b */ /* 0x000fe20000004200 */
[----:B------:R-:W-:Y:S02]  /*dd70*/  FMUL.FTZ R35, R0, R135 ;  /* 0x0000008700237220 */ /* 0x000fe40000410000 */
[--C-:B------:R-:W-:Y:S02]  /*dd80*/  FFMA.FTZ R196, R177, c[0x0][0x23c], -R168.reuse ;  /* 0x00008f00b1c47a23 */ /* 0x100fe400000108a8 */
[--C-:B------:R-:W-:Y:S02]  /*dd90*/  FFMA.FTZ R200, R173, c[0x0][0x23c], -R169.reuse ;  /* 0x00008f00adc87a23 */ /* 0x100fe400000108a9 */
[----:B------:R-:W1:Y:S01]  /*dda0*/  MUFU.EX2 R188, R188 ;  /* 0x000000bc00bc7308 */ /* 0x000e620000000800 */
[----:B------:R-:W-:Y:S01]  /*ddb0*/  LDSM.16.MT88.4 R132, [R225+0x12000] ;  /* 0x01200000e184783b */ /* 0x000fe20000004200 */
[--C-:B------:R-:W-:Y:S01]  /*ddc0*/  FFMA.FTZ R204, R178, c[0x0][0x23c], -R169.reuse ;  /* 0x00008f00b2cc7a23 */ /* 0x100fe200000108a9 */
[----:B--2---:R-:W-:Y:S01]  /*ddd0*/  F2FP.PACK_AB R161, R186, R187 ;  /* 0x000000bbbaa1723e */ /* 0x004fe200000000ff */
[--C-:B------:R-:W-:Y:S02]  /*dde0*/  FFMA.FTZ R174, R174, c[0x0][0x23c], -R169.reuse ;  /* 0x00008f00aeae7a23 */ /* 0x100fe400000108a9 */
[--C-:B------:R-:W-:Y:S03]  /*ddf0*/  FFMA.FTZ R183, R183, c[0x0][0x23c], -R168.reuse ;  /* 0x00008f00b7b77a23 */ /* 0x100fe600000108a8 */
[----:B------:R-:W-:Y:S01]  /*de00*/  LDSM.16.MT88.4 R176, [R228+0x13800] ;  /* 0x01380000e4b0783b */ /* 0x000fe20000004200 */
[----:B------:R-:W-:Y:S01]  /*de10*/  MUFU.EX2 R185, R185 ;  /* 0x000000b900b97308 */ /* 0x000fe20000000800 */
[--C-:B------:R-:W-:Y:S02]  /*de20*/  FFMA.FTZ R181, R181, c[0x0][0x23c], -R168.reuse ;  /* 0x00008f00b5b57a23 */ /* 0x100fe400000108a8 */
[--C-:B------:R-:W-:Y:S02]  /*de30*/  FFMA.FTZ R182, R182, c[0x0][0x23c], -R169.reuse ;  /* 0x00008f00b6b67a23 */ /* 0x100fe400000108a9 */
[C---:B------:R-:W-:Y:S02]  /*de40*/  FMUL.FTZ R36, R2.reuse, R36 ;  /* 0x0000002402247220 */ /* 0x040fe40000410000 */
[----:B------:R-:W-:Y:S02]  /*de50*/  FMUL.FTZ R37, R2, R37 ;  /* 0x0000002502257220 */ /* 0x000fe40000410000 */
[C---:B------:R-:W-:Y:S01]  /*de60*/  FMUL.FTZ R38, R0.reuse, R38 ;  /* 0x0000002600267220 */ /* 0x040fe20000410000 */
[----:B------:R-:W2:Y:S01]  /*de70*/  MUFU.EX2 R184, R184 ;  /* 0x000000b800b87308 */ /* 0x000ea20000000800 */
[----:B------:R-:W-:Y:S02]  /*de80*/  FMUL.FTZ R39, R0, R39 ;  /* 0x0000002700277220 */ /* 0x000fe40000410000 */
[----:B------:R-:W-:Y:S01]  /*de90*/  FMUL.FTZ R40, R2, R40 ;  /* 0x0000002802287220 */ /* 0x000fe20000410000 */
        /* <DEDUP_REMOVED lines=12> */
[----:B------:R-:W-:Y:S01]  /*df60*/  FMUL.FTZ R50, R0, R50 ;  /* 0x0000003200327220 */ /* 0x000fe20000410000 */
[----:B--2---:R-:W-:Y:S01]  /*df70*/  F2FP.PACK_AB R163, R184, R185 ;  /* 0x000000b9b8a3723e */ /* 0x004fe200000000ff */
        /* <DEDUP_REMOVED lines=8> */
[----:B------:R1:W-:Y:S03]  /*e000*/  MUFU.EX2 R171, R182 ;  /* 0x000000b600ab7308 */ /* 0x0003e60000000800 */
[----:B------:R-:W-:Y:S02]  /*e010*/  FMUL.FTZ R13, R2, R153 ;  /* 0x00000099020d7220 */ /* 0x000fe40000410000 */
[C---:B------:R-:W-:Y:S02]  /*e020*/  FMUL.FTZ R55, R0.reuse, R55 ;  /* 0x0000003700377220 */ /* 0x040fe40000410000 */
[C---:B------:R-:W-:Y:S03]  /*e030*/  FMUL.FTZ R14, R0.reuse, R154 ;  /* 0x0000009a000e7220 */ /* 0x040fe60000410000 */
[----:B------:R-:W-:Y:S01]  /*e040*/  MUFU.EX2 R192, R192 ;  /* 0x000000c000c07308 */ /* 0x000fe20000000800 */
[----:B------:R-:W-:Y:S02]  /*e050*/  FMUL.FTZ R15, R0, R155 ;  /* 0x0000009b000f7220 */ /* 0x000fe40000410000 */
[----:B------:R-:W2:Y:S01]  /*e060*/  LDSM.16.MT88.4 R152, [R224+0x10000] ;  /* 0x01000000e098783b */ /* 0x000ea20000004200 */
[C---:B------:R-:W-:Y:S02]  /*e070*/  FMUL.FTZ R56, R2.reuse, R56 ;  /* 0x0000003802387220 */ /* 0x040fe40000410000 */
[----:B------:R-:W-:Y:S02]  /*e080*/  FMUL.FTZ R57, R2, R57 ;  /* 0x0000003902397220 */ /* 0x000fe40000410000 */
[C---:B------:R-:W-:Y:S02]  /*e090*/  HMMA.16816.F32 R12, R160.reuse, R20, R12 ;  /* 0x00000014a00c723c */ /* 0x040fe4000000180c */
[----:B------:R-:W-:Y:S01]  /*e0a0*/  MUFU.EX2 R196, R196 ;  /* 0x000000c400c47308 */ /* 0x000fe20000000800 */
[C---:B------:R-:W-:Y:S02]  /*e0b0*/  FMUL.FTZ R58, R0.reuse, R58 ;  /* 0x0000003a003a7220 */ /* 0x040fe40000410000 */
[----:B------:R-:W-:Y:S01]  /*e0c0*/  FMUL.FTZ R59, R0, R59 ;  /* 0x0000003b003b7220 */ /* 0x000fe20000410000 */
[----:B-1----:R-:W-:Y:S01]  /*e0d0*/  LDSM.16.MT88.4 R180, [R226+0x13800] ;  /* 0x01380000e2b4783b */ /* 0x002fe20000004200 */
        /* <DEDUP_REMOVED lines=9> */
[----:B------:R-:W-:Y:S01]  /*e170*/  MUFU.EX2 R204, R204 ;  /* 0x000000cc00cc7308 */ /* 0x000fe20000000800 */
[C---:B------:R-:W-:Y:S02]  /*e180*/  FMUL.FTZ R62, R0.reuse, R62 ;  /* 0x0000003e003e7220 */ /* 0x040fe40000410000 */
[C---:B------:R-:W-:Y:S03]  /*e190*/  HMMA.16816.F32 R20, R160.reuse, R28, R20 ;  /* 0x0000001ca014723c */ /* 0x040fe60000001814 */
[----:B------:R-:W-:Y:S02]  /*e1a0*/  FMUL.FTZ R63, R0, R63 ;  /* 0x0000003f003f7220 */ /* 0x000fe40000410000 */
[C---:B------:R-:W-:Y:S02]  /*e1b0*/  FMUL.FTZ R64, R2.reuse, R64 ;  /* 0x0000004002407220 */ /* 0x040fe40000410000 */
[C---:B------:R-:W-:Y:S01]  /*e1c0*/  FMUL.FTZ R28, R2.reuse, R136 ;  /* 0x00000088021c7220 */ /* 0x040fe20000410000 */
[C---:B------:R-:W-:Y:S04]  /*e1d0*/  HMMA.16816.F32 R24, R160.reuse, R30, R24 ;  /* 0x0000001ea018723c */ /* 0x040fe80000001818 */
[C---:B------:R-:W-:Y:S02]  /*e1e0*/  FMUL.FTZ R29, R2.reuse, R137 ;  /* 0x00000089021d7220 */ /* 0x040fe40000410000 */
[----:B------:R-:W-:Y:S02]  /*e1f0*/  FMUL.FTZ R65, R2, R65 ;  /* 0x0000004102417220 */ /* 0x000fe40000410000 */
[C---:B------:R-:W-:Y:S04]  /*e200*/  FMUL.FTZ R30, R0.reuse, R138 ;  /* 0x0000008a001e7220 */ /* 0x040fe80000410000 */
[C---:B------:R-:W-:Y:S02]  /*e210*/  FMUL.FTZ R31, R0.reuse, R139 ;  /* 0x0000008b001f7220 */ /* 0x040fe40000410000 */
[----:B------:R-:W3:Y:S01]  /*e220*/  LDSM.16.MT88.4 R136, [R226+0x12000] ;  /* 0x01200000e288783b */ /* 0x000ee20000004200 */
[C---:B------:R-:W-:Y:S02]  /*e230*/  FMUL.FTZ R66, R0.reuse, R66 ;  /* 0x0000004200427220 */ /* 0x040fe40000410000 */
[----:B------:R-:W-:Y:S02]  /*e240*/  FMUL.FTZ R67, R0, R67 ;  /* 0x0000004300437220 */ /* 0x000fe40000410000 */
[C---:B--2---:R-:W-:Y:S03]  /*e250*/  HMMA.16816.F32 R28, R160.reuse, R152, R28 ;  /* 0x00000098a01c723c */ /* 0x044fe6000000181c */
        /* <DEDUP_REMOVED lines=15> */
[C---:B---3--:R-:W-:Y:S03]  /*e350*/  HMMA.16816.F32 R44, R160.reuse, R136, R44 ;  /* 0x00000088a02c723c */ /* 0x048fe6000000182c */
        /* <DEDUP_REMOVED lines=74> */
[--C-:B------:R-:W-:Y:S03]  /*e800*/  FFMA.FTZ R199, R199, c[0x0][0x23c], -R168.reuse ;  /* 0x00008f00c7c77a23 */ /* 0x100fe600000108a8 */
[C---:B------:R-:W-:Y:S01]  /*e810*/  HMMA.16816.F32 R120, R160.reuse, R138, R120 ;  /* 0x0000008aa078723c */ /* 0x040fe20000001878 */
[----:B------:R-:W1:Y:S01]  /*e820*/  MUFU.EX2 R197, R197 ;  /* 0x000000c500c57308 */ /* 0x000e620000000800 */
[----:B------:R-:W4:Y:S01]  /*e830*/  LDSM.16.MT88.4 R136, [R226+0x10800] ;  /* 0x01080000e288783b */ /* 0x000f220000004200 */
[--C-:B------:R-:W-:Y:S02]  /*e840*/  FFMA.FTZ R201, R201, c[0x0][0x23c], -R169.reuse ;  /* 0x00008f00c9c97a23 */ /* 0x100fe400000108a9 */
[--C-:B------:R-:W-:Y:S02]  /*e850*/  FFMA.FTZ R202, R202, c[0x0][0x23c], -R168.reuse ;  /* 0x00008f00caca7a23 */ /* 0x100fe400000108a8 */
[--C-:B------:R-:W-:Y:S02]  /*e860*/  FFMA.FTZ R203, R203, c[0x0][0x23c], -R168.reuse ;  /* 0x00008f00cbcb7a23 */ /* 0x100fe400000108a8 */
[C---:B------:R-:W-:Y:S02]  /*e870*/  FMUL.FTZ R124, R2.reuse, R124 ;  /* 0x0000007c027c7220 */ /* 0x040fe40000410000 */
[----:B------:R-:W5:Y:S01]  /*e880*/  MUFU.EX2 R199, R199 ;  /* 0x000000c700c77308 */ /* 0x000f620000000800 */
[----:B------:R-:W-:Y:S02]  /*e890*/  FMUL.FTZ R125, R2, R125 ;  /* 0x0000007d027d7220 */ /* 0x000fe40000410000 */
[C---:B------:R-:W-:Y:S02]  /*e8a0*/  FMUL.FTZ R126, R0.reuse, R126 ;  /* 0x0000007e007e7220 */ /* 0x040fe40000410000 */
[----:B------:R-:W-:Y:S02]  /*e8b0*/  FMUL.FTZ R127, R0, R127 ;  /* 0x0000007f007f7220 */ /* 0x000fe40000410000 */
[C---:B------:R-:W-:Y:S02]  /*e8c0*/  FMUL.FTZ R128, R2.reuse, R128 ;  /* 0x0000008002807220 */ /* 0x040fe40000410000 */
[----:B------:R-:W-:Y:S01]  /*e8d0*/  FMUL.FTZ R129, R2, R129 ;  /* 0x0000008102817220 */ /* 0x000fe20000410000 */
[----:B------:R-:W3:Y:S01]  /*e8e0*/  MUFU.EX2 R201, R201 ;  /* 0x000000c900c97308 */ /* 0x000ee20000000800 */
[C---:B------:R-:W-:Y:S01]  /*e8f0*/  FMUL.FTZ R130, R0.reuse, R130 ;  /* 0x0000008200827220 */ /* 0x040fe20000410000 */
[C---:B--2---:R-:W-:Y:S03]  /*e900*/  HMMA.16816.F32 R124, R160.reuse, R132, R124 ;  /* 0x00000084a07c723c */ /* 0x044fe6000000187c */
[----:B------:R-:W-:Y:S02]  /*e910*/  FMUL.FTZ R131, R0, R131 ;  /* 0x0000008300837220 */ /* 0x000fe40000410000 */
[--C-:B------:R-:W-:Y:S02]  /*e920*/  FFMA.FTZ R206, R206, c[0x0][0x23c], -R169.reuse ;  /* 0x00008f00cece7a23 */ /* 0x100fe400000108a9 */
[----:B-1----:R-:W-:Y:S01]  /*e930*/  F2FP.PACK_AB R132, R197, R192 ;  /* 0x000000c0c584723e */ /* 0x002fe200000000ff */
[----:B------:R-:W-:Y:S01]  /*e940*/  MUFU.EX2 R202, R202 ;  /* 0x000000ca00ca7308 */ /* 0x000fe20000000800 */
[--C-:B------:R-:W-:Y:S01]  /*e950*/  FFMA.FTZ R207, R207, c[0x0][0x23c], -R168.reuse ;  /* 0x00008f00cfcf7a23 */ /* 0x100fe200000108a8 */
[----:B------:R-:W-:Y:S01]  /*e960*/  HMMA.16816.F32 R128, R160, R134, R128 ;  /* 0x00000086a080723c */ /* 0x000fe20000001880 */
[----:B------:R-:W-:Y:S02]  /*e970*/  LDSM.16.MT88.4 R160, [R224+0x12800] ;  /* 0x01280000e0a0783b */ /* 0x000fe40000004200 */
[----:B-----5:R-:W-:Y:S01]  /*e980*/  F2FP.PACK_AB R133, R199, R196 ;  /* 0x000000c4c785723e */ /* 0x020fe200000000ff */
[--C-:B------:R-:W-:Y:S02]  /*e990*/  FFMA.FTZ R205, R205, c[0x0][0x23c], -R168.reuse ;  /* 0x00008f00cdcd7a23 */ /* 0x100fe400000108a8 */
[--C-:B------:R-:W-:Y:S02]  /*e9a0*/  FFMA.FTZ R198, R198, c[0x0][0x23c], -R169.reuse ;  /* 0x00008f00c6c67a23 */ /* 0x100fe400000108a9 */
[----:B------:R-:W1:Y:S01]  /*e9b0*/  MUFU.EX2 R203, R203 ;  /* 0x000000cb00cb7308 */ /* 0x000e620000000800 */
[--C-:B------:R-:W-:Y:S03]  /*e9c0*/  FFMA.FTZ R194, R194, c[0x0][0x23c], -R169.reuse ;  /* 0x00008f00c2c27a23 */ /* 0x100fe600000108a9 */
[----:B---3--:R-:W-:Y:S01]  /*e9d0*/  F2FP.PACK_AB R134, R200, R201 ;  /* 0x000000c9c886723e */ /* 0x008fe200000000ff */
[--C-:B------:R-:W-:Y:S02]  /*e9e0*/  FFMA.FTZ R195, R195, c[0x0][0x23c], -R168.reuse ;  /* 0x00008f00c3c37a23 */ /* 0x100fe400000108a8 */
[--C-:B------:R-:W-:Y:S02]  /*e9f0*/  FFMA.FTZ R252, R252, c[0x0][0x23c], -R168.reuse ;  /* 0x00008f00fcfc7a23 */ /* 0x100fe400000108a8 */
[--C-:B------:R-:W-:Y:S01]  /*ea00*/  FFMA.FTZ R193, R193, c[0x0][0x23c], -R169.reuse ;  /* 0x00008f00c1c17a23 */ /* 0x100fe200000108a9 */
[----:B------:R-:W-:Y:S01]  /*ea10*/  MUFU.EX2 R206, R206 ;  /* 0x000000ce00ce7308 */ /* 0x000fe20000000800 */
[----:B------:R-:W-:Y:S02]  /*ea20*/  FFMA.FTZ R169, R250, c[0x0][0x23c], -R169 ;  /* 0x00008f00faa97a23 */ /* 0x000fe400000108a9 */
[--C-:B------:R-:W-:Y:S02]  /*ea30*/  FFMA.FTZ R166, R166, c[0x0][0x23c], -R168.reuse ;  /* 0x00008f00a6a67a23 */ /* 0x100fe400000108a8 */
[----:B------:R-:W-:Y:S02]  /*ea40*/  FFMA.FTZ R168, R165, c[0x0][0x23c], -R168 ;  /* 0x00008f00a5a87a23 */ /* 0x000fe400000108a8 */
[----:B------:R-:W-:Y:S02]  /*ea50*/  FFMA.FTZ R191, R2, R251, R191 ;  /* 0x000000fb02bf7223 */ /* 0x000fe400000100bf */
[----:B------:R-:W-:Y:S01]  /*ea60*/  FFMA.FTZ R187, R0, R249, R187 ;  /* 0x000000f900bb7223 */ /* 0x000fe200000100bb */
[----:B------:R-:W-:Y:S01]  /*ea70*/  MUFU.EX2 R207, R207 ;  /* 0x000000cf00cf7308 */ /* 0x000fe20000000800 */
[----:B------:R-:W-:Y:S02]  /*ea80*/  FADD.FTZ R190, R190, R191 ;  /* 0x000000bfbebe7221 */ /* 0x000fe40000010000 */
[----:B------:R-:W-:Y:S01]  /*ea90*/  FADD.FTZ R186, R186, R187 ;  /* 0x000000bbbaba7221 */ /* 0x000fe20000010000 */
[----:B-1----:R-:W-:Y:S06]  /*eaa0*/  F2FP.PACK_AB R135, R203, R202 ;  /* 0x000000cacb87723e */ /* 0x002fec00000000ff */
[----:B------:R-:W-:Y:S01]  /*eab0*/  MUFU.EX2 R205, R205 ;  /* 0x000000cd00cd7308 */ /* 0x000fe20000000800 */
[C---:B------:R-:W-:Y:S08]  /*eac0*/  HMMA.16816.F32 R4, R132.reuse, R140, R4 ;  /* 0x0000008c8404723c */ /* 0x040ff00000001804 */
[C---:B------:R-:W-:Y:S01]  /*ead0*/  HMMA.16816.F32 R8, R132.reuse, R142, R8 ;  /* 0x0000008e8408723c */ /* 0x040fe20000001808 */
[----:B------:R-:W1:Y:S01]  /*eae0*/  LDSM.16.MT88.4 R140, [R226+0x12800] ;  /* 0x01280000e28c783b */ /* 0x000e620000004200 */
[----:B------:R-:W-:Y:S06]  /*eaf0*/  MUFU.EX2 R198, R198 ;  /* 0x000000c600c67308 */ /* 0x000fec0000000800 */
[C---:B----4-:R-:W-:Y:S04]  /*eb00*/  HMMA.16816.F32 R12, R132.reuse, R136, R12 ;  /* 0x00000088840c723c */ /* 0x050fe8000000180c */
[----:B------:R-:W-:Y:S04]  /*eb10*/  MUFU.EX2 R194, R194 ;  /* 0x000000c200c27308 */ /* 0x000fe80000000800 */
[C---:B------:R-:W-:Y:S01]  /*eb20*/  HMMA.16816.F32 R16, R132.reuse, R138, R16 ;  /* 0x0000008a8410723c */ /* 0x040fe20000001810 */
[----:B------:R-:W2:Y:S05]  /*eb30*/  LDSM.16.MT88.4 R136, [R228+0x14800] ;  /* 0x01480000e488783b */ /* 0x000eaa0000004200 */
[----:B------:R-:W-:Y:S02]  /*eb40*/  MUFU.EX2 R195, R195 ;  /* 0x000000c300c37308 */ /* 0x000fe40000000800 */
[C---:B------:R-:W-:Y:S08]  /*eb50*/  HMMA.16816.F32 R20, R132.reuse, R144, R20 ;  /* 0x000000908414723c */ /* 0x040ff00000001814 */
[C---:B------:R-:W-:Y:S01]  /*eb60*/  HMMA.16816.F32 R24, R132.reuse, R146, R24 ;  /* 0x000000928418723c */ /* 0x040fe20000001818 */
[----:B------:R-:W3:Y:S01]  /*eb70*/  LDSM.16.MT88.4 R144, [R226+0x14800] ;  /* 0x01480000e290783b */ /* 0x000ee20000004200 */
[----:B------:R-:W4:Y:S06]  /*eb80*/  MUFU.EX2 R252, R252 ;  /* 0x000000fc00fc7308 */ /* 0x000f2c0000000800 */
[C---:B------:R-:W-:Y:S04]  /*eb90*/  HMMA.16816.F32 R28, R132.reuse, R148, R28 ;  /* 0x00000094841c723c */ /* 0x040fe8000000181c */
[----:B------:R-:W-:Y:S04]  /*eba0*/  MUFU.EX2 R193, R193 ;  /* 0x000000c100c17308 */ /* 0x000fe80000000800 */
[C---:B------:R-:W-:Y:S01]  /*ebb0*/  HMMA.16816.F32 R32, R132.reuse, R150, R32 ;  /* 0x000000968420723c */ /* 0x040fe20000001820 */
[----:B------:R-:W5:Y:S05]  /*ebc0*/  LDSM.16.MT88.4 R148, [R225+0x14800] ;  /* 0x01480000e194783b */ /* 0x000f6a0000004200 */
[----:B------:R4:W2:Y:S02]  /*ebd0*/  MUFU.EX2 R250, R169 ;  /* 0x000000a900fa7308 */ /* 0x0008a40000000800 */
[C---:B------:R-:W-:Y:S08]  /*ebe0*/  HMMA.16816.F32 R36, R132.reuse, R152, R36 ;  /* 0x000000988424723c */ /* 0x040ff00000001824 */
[C---:B------:R-:W-:Y:S01]  /*ebf0*/  HMMA.16816.F32 R40, R132.reuse, R154, R40 ;  /* 0x0000009a8428723c */ /* 0x040fe20000001828 */
[----:B------:R-:W-:Y:S01]  /*ec00*/  LDSM.16.MT88.4 R152, [R225+0x16800] ;  /* 0x01680000e198783b */ /* 0x000fe20000004200 */
[----:B------:R-:W-:Y:S06]  /*ec10*/  MUFU.EX2 R166, R166 ;  /* 0x000000a600a67308 */ /* 0x000fec0000000800 */
[C---:B-1----:R-:W-:Y:S04]  /*ec20*/  HMMA.16816.F32 R44, R132.reuse, R140, R44 ;  /* 0x0000008c842c723c */ /* 0x042fe8000000182c */
[----:B------:R1:W1:Y:S01]  /*ec30*/  MUFU.EX2 R165, R168 ;  /* 0x000000a800a57308 */ /* 0x0002620000000800 */
[----:B----4-:R-:W-:Y:S03]  /*ec40*/  F2FP.PACK_AB R169, R252, R195 ;  /* 0x000000c3fca9723e */ /* 0x010fe600000000ff */
[C---:B------:R-:W-:Y:S01]  /*ec50*/  HMMA.16816.F32 R48, R132.reuse, R142, R48 ;  /* 0x0000008e8430723c */ /* 0x040fe20000001830 */
[----:B------:R-:W4:Y:S07]  /*ec60*/  LDSM.16.MT88.4 R140, [R224+0x14800] ;  /* 0x01480000e08c783b */ /* 0x000f2e0000004200 */
[C---:B------:R-:W-:Y:S08]  /*ec70*/  HMMA.16816.F32 R52, R132.reuse, R156, R52 ;  /* 0x0000009c8434723c */ /* 0x040ff00000001834 */
[C---:B------:R-:W-:Y:S01]  /*ec80*/  HMMA.16816.F32 R56, R132.reuse, R158, R56 ;  /* 0x0000009e8438723c */ /* 0x040fe20000001838 */
[----:B------:R-:W-:Y:S03]  /*ec90*/  LDSM.16.MT88.4 R156, [R226+0x11000] ;  /* 0x01100000e29c783b */ /* 0x000fe60000004200 */
[----:B-1----:R-:W-:Y:S04]  /*eca0*/  F2FP.PACK_AB R168, R194, R198 ;  /* 0x000000c6c2a8723e */ /* 0x002fe800000000ff */
[C---:B------:R-:W-:Y:S08]  /*ecb0*/  HMMA.16816.F32 R60, R132.reuse, R160, R60 ;  /* 0x000000a0843c723c */ /* 0x040ff0000000183c */
[C---:B------:R-:W-:Y:S01]  /*ecc0*/  HMMA.16816.F32 R64, R132.reuse, R162, R64 ;  /* 0x000000a28440723c */ /* 0x040fe20000001840 */
[----:B------:R-:W-:Y:S07]  /*ecd0*/  LDSM.16.MT88.4 R160, [R228+0x15000] ;  /* 0x01500000e4a0783b */ /* 0x000fee0000004200 */
[C---:B--2---:R-:W-:Y:S08]  /*ece0*/  HMMA.16816.F32 R68, R132.reuse, R136, R68 ;  /* 0x000000888444723c */ /* 0x044ff00000001844 */
[C---:B------:R-:W-:Y:S01]  /*ecf0*/  HMMA.16816.F32 R72, R132.reuse, R138, R72 ;  /* 0x0000008a8448723c */ /* 0x040fe20000001848 */
[----:B------:R-:W1:Y:S07]  /*ed00*/  LDSM.16.MT88.4 R136, [R228+0x16800] ;  /* 0x01680000e488783b */ /* 0x000e6e0000004200 */
[C---:B---3--:R-:W-:Y:S08]  /*ed10*/  HMMA.16816.F32 R76, R132.reuse, R144, R76 ;  /* 0x00000090844c723c */ /* 0x048ff0000000184c */
        /* <DEDUP_REMOVED lines=16> */
[----:B------:R-:W-:Y:S07]  /*ee20*/  LDSM.16.MT88.4 R152, [R225+0x13000] ;  /* 0x01300000e198783b */ /* 0x000fee0000004200 */
[C---:B---3--:R-:W-:Y:S08]  /*ee30*/  HMMA.16816.F32 R124, R132.reuse, R148, R124 ;  /* 0x00000094847c723c */ /* 0x048ff0000000187c */
[----:B------:R-:W-:Y:S01]  /*ee40*/  HMMA.16816.F32 R128, R132, R150, R128 ;  /* 0x000000968480723c */ /* 0x000fe20000001880 */
[----:B------:R-:W-:Y:S06]  /*ee50*/  LDSM.16.MT88.4 R148, [R226+0x13000] ;  /* 0x01300000e294783b */ /* 0x000fec0000004200 */
[----:B------:R-:W-:Y:S02]  /*ee60*/  F2FP.PACK_AB R133, R170, R172 ;  /* 0x000000acaa85723e */ /* 0x000fe400000000ff */
[----:B------:R-:W-:Y:S03]  /*ee70*/  F2FP.PACK_AB R132, R167, R204 ;  /* 0x000000cca784723e */ /* 0x000fe600000000ff */
[----:B------:R-:W-:Y:S02]  /*ee80*/  F2FP.PACK_AB R134, R206, R171 ;  /* 0x000000abce86723e */ /* 0x000fe400000000ff */
[----:B------:R-:W-:Y:S07]  /*ee90*/  F2FP.PACK_AB R135, R205, R207 ;  /* 0x000000cfcd87723e */ /* 0x000fee00000000ff */
[C---:B----4-:R-:W-:Y:S08]  /*eea0*/  HMMA.16816.F32 R4, R132.reuse, R140, R4 ;  /* 0x0000008c8404723c */ /* 0x050ff00000001804 */
[C---:B------:R-:W-:Y:S01]  /*eeb0*/  HMMA.16816.F32 R8, R132.reuse, R142, R8 ;  /* 0x0000008e8408723c */ /* 0x040fe20000001808 */
[----:B------:R-:W3:Y:S07]  /*eec0*/  LDSM.16.MT88.4 R140, [R228+0x13000] ;  /* 0x01300000e48c783b */ /* 0x000eee0000004200 */
        /* <DEDUP_REMOVED lines=18> */
[C---:B----4-:R-:W-:Y:S08]  /*eff0*/  HMMA.16816.F32 R60, R132.reuse, R156, R60 ;  /* 0x0000009c843c723c */ /* 0x050ff0000000183c */
[C---:B------:R-:W-:Y:S01]  /*f000*/  HMMA.16816.F32 R64, R132.reuse, R158, R64 ;  /* 0x0000009e8440723c */ /* 0x040fe20000001840 */
[----:B------:R-:W-:Y:S07]  /*f010*/  LDSM.16.MT88.4 R156, [R228+0x11800] ;  /* 0x01180000e49c783b */ /* 0x000fee0000004200 */
        /* <DEDUP_REMOVED lines=11> */
[C---:B-----5:R-:W-:Y:S08]  /*f0d0*/  HMMA.16816.F32 R100, R132.reuse, R148, R100 ;  /* 0x000000948464723c */ /* 0x060ff00000001864 */
[C---:B------:R-:W-:Y:S01]  /*f0e0*/  HMMA.16816.F32 R104, R132.reuse, R150, R104 ;  /* 0x000000968468723c */ /* 0x040fe20000001868 */
[----:B------:R-:W3:Y:S07]  /*f0f0*/  LDSM.16.MT88.4 R148, [R226+0x11800] ;  /* 0x01180000e294783b */ /* 0x000eee0000004200 */
[C---:B-1----:R-:W-:Y:S07]  /*f100*/  HMMA.16816.F32 R108, R132.reuse, R136, R108 ;  /* 0x00000088846c723c */ /* 0x042fee000000186c */
[----:B------:R-:W-:Y:S01]  /*f110*/  MOV R137, R172 ;  /* 0x000000ac00897202 */ /* 0x000fe20000000f00 */
[C---:B------:R-:W-:Y:S01]  /*f120*/  HMMA.16816.F32 R112, R132.reuse, R138, R112 ;  /* 0x0000008a8470723c */ /* 0x040fe20000001870 */
[----:B------:R-:W1:Y:S07]  /*f130*/  LDSM.16.MT88.4 R172, [R224+0x11800] ;  /* 0x01180000e0ac783b */ /* 0x000e6e0000004200 */
[C---:B--2---:R-:W-:Y:S08]  /*f140*/  HMMA.16816.F32 R116, R132.reuse, R144, R116 ;  /* 0x000000908474723c */ /* 0x044ff00000001874 */
[C---:B------:R-:W-:Y:S08]  /*f150*/  HMMA.16816.F32 R120, R132.reuse, R146, R120 ;  /* 0x000000928478723c */ /* 0x040ff00000001878 */
[C---:B------:R-:W-:Y:S08]  /*f160*/  HMMA.16816.F32 R124, R132.reuse, R152, R124 ;  /* 0x00000098847c723c */ /* 0x040ff0000000187c */
[----:B------:R-:W-:Y:S07]  /*f170*/  HMMA.16816.F32 R128, R132, R154, R128 ;  /* 0x0000009a8480723c */ /* 0x000fee0000001880 */
[----:B------:R-:W-:Y:S02]  /*f180*/  MOV R134, R171 ;  /* 0x000000ab00867202 */ /* 0x000fe40000000f00 */
[----:B------:R-:W-:Y:S03]  /*f190*/  MOV R135, R170 ;  /* 0x000000aa00877202 */ /* 0x000fe60000000f00 */
[----:B------:R-:W-:Y:S02]  /*f1a0*/  F2FP.PACK_AB R170, R250, R193 ;  /* 0x000000c1faaa723e */ /* 0x000fe400000000ff */
[----:B------:R-:W-:Y:S07]  /*f1b0*/  F2FP.PACK_AB R171, R165, R166 ;  /* 0x000000a6a5ab723e */ /* 0x000fee00000000ff */
[C---:B------:R-:W-:Y:S01]  /*f1c0*/  HMMA.16816.F32 R160, R168.reuse, R156, R4 ;  /* 0x0000009ca8a0723c */ /* 0x040fe20000001804 */
[----:B------:R-:W2:Y:S07]  /*f1d0*/  LDSM.16.MT88.4 R4, [R225+0x13800] ;  /* 0x01380000e104783b */ /* 0x000eae0000004200 */
[C---:B------:R-:W-:Y:S01]  /*f1e0*/  HMMA.16816.F32 R156, R168.reuse, R158, R8 ;  /* 0x0000009ea89c723c */ /* 0x040fe20000001808 */
[----:B------:R-:W4:Y:S07]  /*f1f0*/  LDSM.16.MT88.4 R8, [R224+0x13800] ;  /* 0x01380000e008783b */ /* 0x000f2e0000004200 */
[C---:B---3--:R-:W-:Y:S07]  /*f200*/  HMMA.16816.F32 R152, R168.reuse, R148, R12 ;  /* 0x00000094a898723c */ /* 0x048fee000000180c */
[----:B------:R-:W-:Y:S01]  /*f210*/  MOV R15, R137 ;  /* 0x00000089000f7202 */ /* 0x000fe20000000f00 */
[C---:B------:R-:W-:Y:S01]  /*f220*/  HMMA.16816.F32 R148, R168.reuse, R150, R16 ;  /* 0x00000096a894723c */ /* 0x040fe20000001810 */
[----:B------:R-:W-:Y:S07]  /*f230*/  LDSM.16.MT88.4 R16, [R226+0x15800] ;  /* 0x01580000e210783b */ /* 0x000fee0000004200 */
[C---:B------:R-:W-:Y:S01]  /*f240*/  HMMA.16816.F32 R144, R168.reuse, R140, R20 ;  /* 0x0000008ca890723c */ /* 0x040fe20000001814 */
[----:B------:R-:W-:Y:S07]  /*f250*/  LDSM.16.MT88.4 R20, [R225+0x15800] ;  /* 0x01580000e114783b */ /* 0x000fee0000004200 */
[C---:B------:R-:W-:Y:S01]  /*f260*/  HMMA.16816.F32 R140, R168.reuse, R142, R24 ;  /* 0x0000008ea88c723c */ /* 0x040fe20000001818 */
[----:B------:R-:W-:Y:S07]  /*f270*/  LDSM.16.MT88.4 R24, [R224+0x15800] ;  /* 0x01580000e018783b */ /* 0x000fee0000004200 */
[C---:B-1----:R-:W-:Y:S01]  /*f280*/  HMMA.16816.F32 R136, R168.reuse, R172, R28 ;  /* 0x000000aca888723c */ /* 0x042fe2000000181c */
[----:B------:R-:W-:Y:S06]  /*f290*/  LDSM.16.MT88.4 R28, [R228+0x17800] ;  /* 0x01780000e41c783b */ /* 0x000fec0000004200 */
[----:B------:R-:W-:Y:S02]  /*f2a0*/  MOV R173, R134 ;  /* 0x0000008600ad7202 */ /* 0x000fe40000000f00 */
[----:B------:R-:W-:Y:S02]  /*f2b0*/  MOV R172, R135 ;  /* 0x0000008700ac7202 */ /* 0x000fe40000000f00 */
[C---:B------:R-:W-:Y:S01]  /*f2c0*/  HMMA.16816.F32 R132, R168.reuse, R174, R32 ;  /* 0x000000aea884723c */ /* 0x040fe20000001820 */
[----:B------:R-:W-:Y:S06]  /*f2d0*/  LDSM.16.MT88.4 R32, [R226+0x17800] ;  /* 0x01780000e220783b */ /* 0x000fec0000004200 */
[----:B------:R-:W-:Y:S01]  /*f2e0*/  MOV R175, R15 ;  /* 0x0000000f00af7202 */ /* 0x000fe20000000f00 */
[C---:B------:R-:W-:Y:S01]  /*f2f0*/  HMMA.16816.F32 R36, R168.reuse, R176, R36 ;  /* 0x000000b0a824723c */ /* 0x040fe20000001824 */
[----:B------:R-:W1:Y:S07]  /*f300*/  LDSM.16.MT88.4 R12, [R228+0x15800] ;  /* 0x01580000e40c783b */ /* 0x000e6e0000004200 */
[C---:B------:R-:W-:Y:S08]  /*f310*/  HMMA.16816.F32 R40, R168.reuse, R178, R40 ;  /* 0x000000b2a828723c */ /* 0x040ff00000001828 */
[C---:B------:R-:W-:Y:S08]  /*f320*/  HMMA.16816.F32 R44, R168.reuse, R180, R44 ;  /* 0x000000b4a82c723c */ /* 0x040ff0000000182c */
[C---:B------:R-:W-:Y:S08]  /*f330*/  HMMA.16816.F32 R48, R168.reuse, R182, R48 ;  /* 0x000000b6a830723c */ /* 0x040ff00000001830 */
[C---:B--2---:R-:W-:Y:S08]  /*f340*/  HMMA.16816.F32 R52, R168.reuse, R4, R52 ;  /* 0x00000004a834723c */ /* 0x044ff00000001834 */
[C---:B------:R-:W-:Y:S01]  /*f350*/  HMMA.16816.F32 R56, R168.reuse, R6, R56 ;  /* 0x00000006a838723c */ /* 0x040fe20000001838 */
[----:B------:R-:W2:Y:S07]  /*f360*/  LDSM.16.MT88.4 R4, [R225+0x17800] ;  /* 0x01780000e104783b */ /* 0x000eae0000004200 */
[C---:B----4-:R-:W-:Y:S08]  /*f370*/  HMMA.16816.F32 R60, R168.reuse, R8, R60 ;  /* 0x00000008a83c723c */ /* 0x050ff0000000183c */
[C---:B------:R-:W-:Y:S01]  /*f380*/  HMMA.16816.F32 R64, R168.reuse, R10, R64 ;  /* 0x0000000aa840723c */ /* 0x040fe20000001840 */
[----:B------:R-:W3:Y:S07]  /*f390*/  LDSM.16.MT88.4 R8, [R224+0x17800] ;  /* 0x01780000e008783b */ /* 0x000eee0000004200 */
[C---:B-1----:R-:W-:Y:S07]  /*f3a0*/  HMMA.16816.F32 R68, R168.reuse, R12, R68 ;  /* 0x0000000ca844723c */ /* 0x042fee0000001844 */
[----:B------:R-:W-:Y:S01]  /*f3b0*/  FADD.FTZ R13, R189, R190 ;  /* 0x000000bebd0d7221 */ /* 0x000fe20000010000 */
[C---:B------:R-:W-:Y:S04]  /*f3c0*/  HMMA.16816.F32 R72, R168.reuse, R14, R72 ;  /* 0x0000000ea848723c */ /* 0x040fe80000001848 */
[----:B------:R-:W-:Y:S03]  /*f3d0*/  FADD.FTZ R13, R188, R13 ;  /* 0x0000000dbc0d7221 */ /* 0x000fe60000010000 */
        /* <DEDUP_REMOVED lines=17> */
[C---:B------:R-:W-:Y:S08]  /*f4f0*/  HMMA.16816.F32 R104, R168.reuse, R30, R104 ;  /* 0x0000001ea868723c */ /* 0x040ff00000001868 */
[C---:B------:R-:W-:Y:S08]  /*f500*/  HMMA.16816.F32 R108, R168.reuse, R32, R108 ;  /* 0x00000020a86c723c */ /* 0x040ff0000000186c */
[C---:B------:R-:W-:Y:S08]  /*f510*/  HMMA.16816.F32 R112, R168.reuse, R34, R112 ;  /* 0x00000022a870723c */ /* 0x040ff00000001870 */
[C---:B--2---:R-:W-:Y:S07]  /*f520*/  HMMA.16816.F32 R116, R168.reuse, R4, R116 ;  /* 0x00000004a874723c */ /* 0x044fee0000001874 */
[----:B------:R-:W-:Y:S01]  /*f530*/  FADD.FTZ R5, R201, R0 ;  /* 0x00000000c9057221 */ /* 0x000fe20000010000 */
[C---:B------:R-:W-:Y:S04]  /*f540*/  HMMA.16816.F32 R120, R168.reuse, R6, R120 ;  /* 0x00000006a878723c */ /* 0x040fe80000001878 */
[----:B------:R-:W-:Y:S04]  /*f550*/  FADD.FTZ R5, R200, R5 ;  /* 0x00000005c8057221 */ /* 0x000fe80000010000 */
[----:B------:R-:W-:Y:S01]  /*f560*/  FADD.FTZ R0, R204, R5 ;  /* 0x00000005cc007221 */ /* 0x000fe20000010000 */
[C---:B---3--:R-:W-:Y:S03]  /*f570*/  HMMA.16816.F32 R124, R168.reuse, R8, R124 ;  /* 0x00000008a87c723c */ /* 0x048fe6000000187c */
[----:B------:R-:W-:Y:S01]  /*f580*/  FADD.FTZ R0, R167, R0 ;  /* 0x00000000a7007221 */ /* 0x000fe20000010000 */
[----:B------:R-:W-:Y:S03]  /*f590*/  MOV R167, R164 ;  /* 0x000000a400a77202 */ /* 0x000fe60000000f00 */
[----:B------:R-:W-:Y:S01]  /*f5a0*/  FADD.FTZ R5, R173, R0 ;  /* 0x00000000ad057221 */ /* 0x000fe20000010000 */
[----:B------:R-:W-:Y:S04]  /*f5b0*/  HMMA.16816.F32 R128, R168, R10, R128 ;  /* 0x0000000aa880723c */ /* 0x000fe80000001880 */
[----:B------:R-:W-:Y:S02]  /*f5c0*/  FADD.FTZ R0, R207, R2 ;  /* 0x00000002cf007221 */ /* 0x000fe40000010000 */
[----:B------:R-:W-:Y:S02]  /*f5d0*/  FADD.FTZ R5, R206, R5 ;  /* 0x00000005ce057221 */ /* 0x000fe40000010000 */
[----:B------:R-:W-:Y:S04]  /*f5e0*/  FADD.FTZ R0, R205, R0 ;  /* 0x00000000cd007221 */ /* 0x000fe80000010000 */
[----:B------:R-:W-:Y:S02]  /*f5f0*/  FADD.FTZ R5, R198, R5 ;  /* 0x00000005c6057221 */ /* 0x000fe40000010000 */
[----:B------:R-:W-:Y:S01]  /*f600*/  FADD.FTZ R195, R195, R0 ;  /* 0x00000000c3c37221 */ /* 0x000fe20000010000 */
[----:B------:R-:W-:Y:S01]  /*f610*/  MOV R0, R3 ;  /* 0x0000000300007202 */ /* 0x000fe20000000f00 */
[----:B------:R-:W-:Y:S02]  /*f620*/  FADD.FTZ R194, R194, R5 ;  /* 0x00000005c2c27221 */ /* 0x000fe40000010000 */
[----:B------:R-:W-:Y:S02]  /*f630*/  FADD.FTZ R195, R252, R195 ;  /* 0x000000c3fcc37221 */ /* 0x000fe40000010000 */
[----:B------:R-:W-:Y:S02]  /*f640*/  FADD.FTZ R193, R193, R194 ;  /* 0x000000c2c1c17221 */ /* 0x000fe40000010000 */
[----:B------:R-:W-:Y:S02]  /*f650*/  FADD.FTZ R166, R166, R195 ;  /* 0x000000c3a6a67221 */ /* 0x000fe40000010000 */
[----:B------:R-:W-:Y:S02]  /*f660*/  FADD.FTZ R251, R250, R193 ;  /* 0x000000c1fafb7221 */ /* 0x000fe40000010000 */
[----:B------:R-:W-:Y:S01]  /*f670*/  FADD.FTZ R249, R165, R166 ;  /* 0x000000a6a5f97221 */ /* 0x000fe20000010000 */
[----:B------:R-:W-:-:S05]  /*f680*/  @P0 BRA `(.L_x_555) ;  /* 0xffffc2a000000947 */ /* 0x000fca000383ffff */
.L_x_554:
        /* <DEDUP_REMOVED lines=56> */
[----:B------:R-:W1:Y:S01]  /*fa10*/  @P4 MUFU.LG2 R2, R2 ;  /* 0x0000000200024308 */ /* 0x000e620000000c00 */
[C---:B------:R-:W-:Y:S01]  /*fa20*/  FMUL.FTZ R161, R4.reuse, R161 ;  /* 0x000000a104a17220 */ /* 0x040fe20000410000 */
[----:B------:R-:W-:Y:S01]  /*fa30*/  USHF.R.S32.HI UR6, URZ, 0x1f, UR13 ;  /* 0x0000001f3f067899 */ /* 0x000fe2000801140d */
[C---:B------:R-:W-:Y:S01]  /*fa40*/  FMUL.FTZ R156, R4.reuse, R156 ;  /* 0x0000009c049c7220 */ /* 0x040fe20000410000 */
[----:B------:R-:W-:Y:S01]  /*fa50*/  UIADD3 UR5, UP2, UP1, UR5, UR24, UR13 ;  /* 0x0000001805057290 */ /* 0x000fe2000f95e00d */
[C---:B------:R-:W-:Y:S01]  /*fa60*/  FMUL.FTZ R157, R4.reuse, R157 ;  /* 0x0000009d049d7220 */ /* 0x040fe20000410000 */
[----:B------:R-:W-:Y:S01]  /*fa70*/  F2FP.PACK_AB R160, R161, R160 ;  /* 0x000000a0a1a0723e */ /* 0x000fe200000000ff */
[C---:B------:R-:W-:Y:S01]  /*fa80*/  FMUL.FTZ R152, R4.reuse, R152 ;  /* 0x0000009804987220 */ /* 0x040fe20000410000 */
[----:B------:R-:W3:Y:S01]  /*fa90*/  @P3 MUFU.LG2 R0, R0 ;  /* 0x0000000000003308 */ /* 0x000ee20000000c00 */
        /* <DEDUP_REMOVED lines=91> */
[----:B------:R-:W4:Y:S01]  /*10050*/  S2R R4, SR_TID.X ;  /* 0x0000000000047919 */ /* 0x000f220000002100 */
        /* <DEDUP_REMOVED lines=17> */
[----:B----4-:R-:W-:Y:S01]  /*10170*/  SHF.R.S32.HI R7, RZ, 0x1f, R4 ;  /* 0x0000001fff077819 */ /* 0x010fe20000011404 */
[----:B------:R-:W-:Y:S01]  /*10180*/  FMUL.FTZ R139, R5, R139 ;  /* 0x0000008b058b7220 */ /* 0x000fe20000410000 */
[----:B------:R-:W-:Y:S01]  /*10190*/  F2FP.PACK_AB R146, R147, R146 ;  /* 0x000000929392723e */ /* 0x000fe200000000ff */
[----:B------:R-:W-:Y:S01]  /*101a0*/  FMUL.FTZ R138, R5, R138 ;  /* 0x0000008a058a7220 */ /* 0x000fe20000410000 */
[----:B------:R-:W-:Y:S01]  /*101b0*/  LEA.HI R6, R7, R4, RZ, 0x2 ;  /* 0x0000000407067211 */ /* 0x000fe200078f10ff */
[----:B------:R-:W-:Y:S01]  /*101c0*/  FMUL.FTZ R135, R5, R135 ;  /* 0x0000008705877220 */ /* 0x000fe20000410000 */
[----:B------:R-:W-:Y:S01]  /*101d0*/  F2FP.PACK_AB R142, R143, R142 ;  /* 0x0000008e8f8e723e */ /* 0x000fe200000000ff */
        /* <DEDUP_REMOVED lines=16> */
[C---:B------:R-:W-:Y:S01]  /*102e0*/  FMUL.FTZ R50, R5.reuse, R50 ;  /* 0x0000003205327220 */ /* 0x040fe20000410000 */
[----:B------:R-:W-:Y:S01]  /*102f0*/  LOP3.LUT R9, R6, 0x3ffffffc, RZ, 0xc0, !PT ;  /* 0x3ffffffc06097812 */ /* 0x000fe200078ec0ff */
[C---:B------:R-:W-:Y:S01]  /*10300*/  FMUL.FTZ R55, R5.reuse, R55 ;  /* 0x0000003705377220 */ /* 0x040fe20000410000 */
[----:B------:R-:W-:Y:S01]  /*10310*/  SHF.L.U32 R10, R8, 0x6, RZ ;  /* 0x00000006080a7819 */ /* 0x000fe200000006ff */
[----:B------:R-:W-:Y:S01]  /*10320*/  FMUL.FTZ R54, R5, R54 ;  /* 0x0000003605367220 */ /* 0x000fe20000410000 */
[----:B------:R-:W-:Y:S01]  /*10330*/  IADD3 R9, -R9, R4, RZ ;  /* 0x0000000409097210 */ /* 0x000fe20007ffe1ff */
[C---:B------:R-:W-:Y:S01]  /*10340*/  FMUL.FTZ R59, R5.reuse, R59 ;  /* 0x0000003b053b7220 */ /* 0x040fe20000410000 */
[----:B------:R-:W-:Y:S01]  /*10350*/  LOP3.LUT R10, R10, 0x1c0, RZ, 0xc0, !PT ;  /* 0x000001c00a0a7812 */ /* 0x000fe200078ec0ff */
[C---:B------:R-:W-:Y:S01]  /*10360*/  FMUL.FTZ R58, R5.reuse, R58 ;  /* 0x0000003a053a7220 */ /* 0x040fe20000410000 */
[----:B------:R-:W-:Y:S01]  /*10370*/  LOP3.LUT R11, R8, 0x1, RZ, 0xc0, !PT ;  /* 0x00000001080b7812 */ /* 0x000fe200078ec0ff */
[C---:B------:R-:W-:Y:S01]  /*10380*/  FMUL.FTZ R63, R5.reuse, R63 ;  /* 0x0000003f053f7220 */ /* 0x040fe20000410000 */
[----:B------:R-:W-:Y:S01]  /*10390*/  LEA.HI R10, R10, R10, RZ, 0x1d ;  /* 0x0000000a0a0a7211 */ /* 0x000fe200078fe8ff */
[----:B------:R-:W-:Y:S01]  /*103a0*/  FMUL.FTZ R62, R5, R62 ;  /* 0x0000003e053e7220 */ /* 0x000fe20000410000 */
[----:B------:R-:W-:Y:S01]  /*103b0*/  ISETP.NE.U32.AND P0, PT, R11, 0x1, PT ;  /* 0x000000010b00780c */ /* 0x000fe20003f05070 */
[----:B------:R-:W-:Y:S01]  /*103c0*/  FMUL.FTZ R67, R5, R67 ;  /* 0x0000004305437220 */ /* 0x000fe20000410000 */
[----:B------:R-:W-:Y:S01]  /*103d0*/  F2FP.PACK_AB R42, R43, R42 ;  /* 0x0000002a2b2a723e */ /* 0x000fe200000000ff */
[C---:B------:R-:W-:Y:S01]  /*103e0*/  FMUL.FTZ R66, R5.reuse, R66 ;  /* 0x0000004205427220 */ /* 0x040fe20000410000 */
[----:B------:R-:W-:Y:S01]  /*103f0*/  R2P PR, R8, 0x6 ;  /* 0x0000000608007804 */ /* 0x000fe20000000000 */
        /* <DEDUP_REMOVED lines=54> */
[----:B------:R-:W-:Y:S01]  /*10760*/  LEA.HI R5, R7, R4, RZ, 0x5 ;  /* 0x0000000407057211 */ /* 0x000fe200078f28ff */
[----:B-1----:R-:W-:Y:S01]  /*10770*/  @P4 FMUL.FTZ R77, R2, 0.69314718246459960938 ;  /* 0x3f317218024d4820 */ /* 0x002fe20000410000 */
[----:B------:R-:W-:Y:S01]  /*10780*/  F2FP.PACK_AB R126, R127, R126 ;  /* 0x0000007e7f7e723e */ /* 0x000fe200000000ff */
[----:B---3--:R-:W-:Y:S01]  /*10790*/  @P3 FMUL.FTZ R0, R0, 0.69314718246459960938 ;  /* 0x3f31721800003820 */ /* 0x008fe20000410000 */
[----:B------:R-:W-:-:S02]  /*107a0*/  SHF.R.S32.HI R6, RZ, 0x5, R5 ;  /* 0x00000005ff067819 */ /* 0x000fc40000011405 */
[----:B------:R-:W-:Y:S02]  /*107b0*/  F2FP.PACK_AB R130, R131, R130 ;  /* 0x000000828382723e */ /* 0x000fe400000000ff */
[----:B------:R-:W-:Y:S02]  /*107c0*/  LEA R9, R6, R9, 0x9 ;  /* 0x0000000906097211 */ /* 0x000fe400078e48ff */
[----:B------:R-:W-:Y:S02]  /*107d0*/  SHF.R.S32.HI R75, RZ, 0x1f, R6 ;  /* 0x0000001fff4b7819 */ /* 0x000fe40000011406 */
[----:B------:R-:W-:Y:S02]  /*107e0*/  LEA R9, R9, R10, 0x1 ;  /* 0x0000000a09097211 */ /* 0x000fe400078e08ff */
[----:B------:R-:W-:Y:S02]  /*107f0*/  MOV R10, 0x40 ;  /* 0x00000040000a7802 */ /* 0x000fe40000000f00 */
[----:B------:R-:W-:-:S02]  /*10800*/  SHF.L.U32 R9, R9, 0x1, RZ ;  /* 0x0000000109097819 */ /* 0x000fc400000006ff */
[----:B------:R-:W-:Y:S02]  /*10810*/  SEL R10, R10, 0xffffffc0, !P2 ;  /* 0xffffffc00a0a7807 */ /* 0x000fe40005000000 */
        /* <DEDUP_REMOVED lines=12> */
[----:B------:R-:W-:Y:S01]  /*108e0*/  LEA.HI R75, R75, R6, RZ, 0x2 ;  /* 0x000000064b4b7211 */ /* 0x000fe200078f10ff */
[----:B------:R-:W-:Y:S03]  /*108f0*/  STS [R13], R152 ;  /* 0x000000980d007388 */ /* 0x000fe60000000800 */
[----:B------:R-:W-:Y:S01]  /*10900*/  LOP3.LUT R75, R75, 0xffffffc, RZ, 0xc0, !PT ;  /* 0x0ffffffc4b4b7812 */ /* 0x000fe200078ec0ff */
[----:B------:R-:W-:Y:S03]  /*10910*/  STS [R13+0x400], R154 ;  /* 0x0004009a0d007388 */ /* 0x000fe60000000800 */
[----:B------:R-:W-:Y:S01]  /*10920*/  IADD3 R6, R6, -R75, RZ ;  /* 0x8000004b06067210 */ /* 0x000fe20007ffe0ff */
[----:B------:R-:W-:Y:S01]  /*10930*/  STS [R15], R148 ;  /* 0x000000940f007388 */ /* 0x000fe20000000800 */
[----:B------:R-:W-:Y:S01]  /*10940*/  MOV R75, 0x7f800000 ;  /* 0x7f800000004b7802 */ /* 0x000fe20000000f00 */
[----:B------:R-:W-:-:S02]  /*10950*/  @P3 FFMA.FTZ R75, R3, c[0x0][0x238], R0 ;  /* 0x00008e00034b3a23 */ /* 0x000fc40000010000 */
        /* <DEDUP_REMOVED lines=49> */
[----:B-1----:R-:W-:-:S03]  /*10c70*/  LOP3.LUT R9, R5, 0xffffffe0, RZ, 0xc0, !PT ;  /* 0xffffffe005097812 */ /* 0x002fc600078ec0ff */
[----:B------:R2:W-:Y:S01]  /*10c80*/  STS [R17+0x6000], R116 ;  /* 0x0060007411007388 */ /* 0x0005e20000000800 */
[----:B------:R-:W-:-:S03]  /*10c90*/  IADD3 R74, -R9, R4, RZ ;  /* 0x00000004094a7210 */ /* 0x000fc60007ffe1ff */
[----:B------:R2:W-:Y:S01]  /*10ca0*/  STS [R17+0x6400], R118 ;  /* 0x0064007611007388 */ /* 0x0005e20000000800 */
[----:B------:R-:W-:-:S03]  /*10cb0*/  LOP3.LUT P0, RZ, R74, 0x3, RZ, 0xc0, !PT ;  /* 0x000000034aff7812 */ /* 0x000fc6000780c0ff */
[----:B------:R2:W-:Y:S04]  /*10cc0*/  STS [R19+0x6000], R120 ;  /* 0x0060007813007388 */ /* 0x0005e80000000800 */
[----:B------:R2:W-:Y:S04]  /*10cd0*/  STS [R19+0x6400], R122 ;  /* 0x0064007a13007388 */ /* 0x0005e80000000800 */
[----:B------:R2:W-:Y:S04]  /*10ce0*/  STS [R21+0x6000], R124 ;  /* 0x0060007c15007388 */ /* 0x0005e80000000800 */
[----:B------:R2:W-:Y:S04]  /*10cf0*/  STS [R21+0x6400], R126 ;  /* 0x0064007e15007388 */ /* 0x0005e80000000800 */
[----:B------:R2:W-:Y:S04]  /*10d00*/  STS [R23+0x6000], R128 ;  /* 0x0060008017007388 */ /* 0x0005e80000000800 */
[----:B------:R2:W-:Y:S04]  /*10d10*/  STS [R23+0x6400], R130 ;  /* 0x0064008217007388 */ /* 0x0005e80000000800 */
[----:B------:R-:W-:Y:S06]  /*10d20*/  BAR.SYNC.DEFER_BLOCKING 0x0 ;  /* 0x0000000000007b1d */ /* 0x000fec0000010000 */
[----:B------:R-:W1:Y:S04]  /*10d30*/  S2R R72, SR_TID.X ;  /* 0x0000000000487919 */ /* 0x000e680000002100 */
        /* <DEDUP_REMOVED lines=10> */
[----:B------:R-:W-:-:S03]  /*10de0*/  SHF.R.S32.HI R74, RZ, 0x1f, R5 ;  /* 0x0000001fff4a7819 */ /* 0x000fc60000011405 */
[----:B------:R2:W1:Y:S01]  /*10df0*/  LDS.128 R40, [R235+0x3000] ;  /* 0x00300000eb287984 */ /* 0x0004620000000c00 */
[----:B------:R-:W-:-:S03]  /*10e00*/  LEA.HI R5, R74, R5, RZ, 0x2 ;  /* 0x000000054a057211 */ /* 0x000fc600078f10ff */
[----:B------:R2:W1:Y:S01]  /*10e10*/  LDS.128 R36, [R235+0x3800] ;  /* 0x00380000eb247984 */ /* 0x0004620000000c00 */
[----:B------:R-:W-:Y:S01]  /*10e20*/  MOV R74, 0x7f800000 ;  /* 0x7f800000004a7802 */ /* 0x000fe20000000f00 */
[----:B------:R-:W-:Y:S01]  /*10e30*/  @P4 FFMA.FTZ R74, R164, c[0x0][0x238], R77 ;  /* 0x00008e00a44a4a23 */ /* 0x000fe2000001004d */
[----:B------:R-:W-:Y:S01]  /*10e40*/  SHF.R.S32.HI R5, RZ, 0x2, R5 ;  /* 0x00000002ff057819 */ /* 0x000fe20000011405 */
[----:B------:R2:W1:Y:S03]  /*10e50*/  LDS.128 R32, [R235+0x4000] ;  /* 0x00400000eb207984 */ /* 0x0004660000000c00 */
[----:B------:R-:W-:Y:S01]  /*10e60*/  LEA R5, R6, R5, 0x4 ;  /* 0x0000000506057211 */ /* 0x000fe200078e20ff */
        /* <DEDUP_REMOVED lines=24> */
.L_x_559:
[----:B---34-:R-:W-:Y:S05]  /*10ff0*/  BSYNC B0 ;  /* 0x0000000000007941 */ /* 0x018fea0003800000 */
.L_x_558:
        /* <DEDUP_REMOVED lines=36> */
.L_x_561:
[----:B------:R-:W-:Y:S05]  /*11240*/  BSYNC B0 ;  /* 0x0000000000007941 */ /* 0x000fea0003800000 */
.L_x_560:
[----:B------:R-:W-:Y:S01]  /*11250*/  LEA.HI.SX32 R0, R4, 0x10, 0x1d ;  /* 0x0000001004007811 */ /* 0x000fe200078feaff */
[----:B------:R-:W-:Y:S03]  /*11260*/  BSSY B0, `(.L_x_562) ;  /* 0x0000015000007945 */ /* 0x000fe60003800000 */
[----:B------:R-:W-:-:S13]  /*11270*/  ISETP.GE.AND P0, PT, R0, UR9, PT ;  /* 0x0000000900007c0c */ /* 0x000fda000bf06270 */
[----:B------:R-:W-:Y:S05]  /*11280*/  @P0 BRA `(.L_x_563) ;  /* 0x0000012000000947 */ /* 0x000fea0003800000 */
[----:B------:R-:W-:Y:S01]  /*11290*/  IADD3 R2, P0, R72, 0x10, RZ ;  /* 0x0000001048027810 */ /* 0x000fe20007f1e0ff */
[----:B-1-3--:R-:W-:Y:S01]  /*112a0*/  IMAD.MOV.U32 R16, RZ, RZ, R6 ;  /* 0x000000ffff107224 */ /* 0x00afe200078e0006 */
[----:B------:R-:W-:Y:S01]  /*112b0*/  ISETP.GE.AND P3, PT, R244, c[0x0][0x220], PT ;  /* 0x00008800f4007a0c */ /* 0x000fe20003f66270 */
[----:B--2---:R-:W-:Y:S01]  /*112c0*/  IMAD.MOV.U32 R17, RZ, RZ, R75 ;  /* 0x000000ffff117224 */ /* 0x004fe200078e004b */
        /* <DEDUP_REMOVED lines=14> */
.L_x_563:
[----:B------:R-:W-:Y:S05]  /*113b0*/  BSYNC B0 ;  /* 0x0000000000007941 */ /* 0x000fea0003800000 */
.L_x_562:
[----:B------:R-:W-:Y:S01]  /*113c0*/  LEA.HI.SX32 R0, R4, 0x20, 0x1d ;  /* 0x0000002004007811 */ /* 0x000fe200078feaff */
[----:B------:R-:W-:Y:S03]  /*113d0*/  BSSY B0, `(.L_x_564) ;  /* 0x0000015000007945 */ /* 0x000fe60003800000 */
[----:B------:R-:W-:-:S13]  /*113e0*/  ISETP.GE.AND P0, PT, R0, UR9, PT ;  /* 0x0000000900007c0c */ /* 0x000fda000bf06270 */
[----:B------:R-:W-:Y:S05]  /*113f0*/  @P0 BRA `(.L_x_565) ;  /* 0x0000012000000947 */ /* 0x000fea0003800000 */
[----:B-1----:R-:W-:Y:S01]  /*11400*/  IADD3 R2, P0, R72, 0x20, RZ ;  /* 0x0000002048027810 */ /* 0x002fe20007f1e0ff */
[----:B------:R-:W-:Y:S01]  /*11410*/  IMAD.MOV.U32 R12, RZ, RZ, R6 ;  /* 0x000000ffff0c7224 */ /* 0x000fe200078e0006 */
        /* <DEDUP_REMOVED lines=16> */
.L_x_565:
[----:B------:R-:W-:Y:S05]  /*11520*/  BSYNC B0 ;  /* 0x0000000000007941 */ /* 0x000fea0003800000 */
.L_x_564:
        /* <DEDUP_REMOVED lines=23> */
.L_x_519:
        /* <DEDUP_REMOVED lines=80> */
.L_x_567:
[----:B------:R-:W-:Y:S05]  /*11ba0*/  BSYNC B0 ;  /* 0x0000000000007941 */ /* 0x000fea0003800000 */
.L_x_566:
        /* <DEDUP_REMOVED lines=22> */
.L_x_569:
[----:B------:R-:W-:Y:S05]  /*11d10*/  BSYNC B0 ;  /* 0x0000000000007941 */ /* 0x000fea0003800000 */
.L_x_568:
        /* <DEDUP_REMOVED lines=22> */
.L_x_571:
[----:B------:R-:W-:Y:S05]  /*11e80*/  BSYNC B0 ;  /* 0x0000000000007941 */ /* 0x000fea0003800000 */
.L_x_570:
        /* <DEDUP_REMOVED lines=21> */
.L_x_573:
[----:B------:R-:W-:Y:S05]  /*11fe0*/  BSYNC B0 ;  /* 0x0000000000007941 */ /* 0x000fea0003800000 */
.L_x_572:
        /* <DEDUP_REMOVED lines=35> */
.L_x_574:
        /* <DEDUP_REMOVED lines=14> */
.L_x_1082:


//--------------------- .text._ZN5flash16flash_fwd_kernelI23Flash_fwd_kernel_traitsILi256ELi64ELi64ELi4ELb0ELb0EN7cutlass6half_tE19Flash_kernel_traitsILi256ELi64ELi64ELi4ES3_EELb1ELb1ELb0ELb1ELb0ELb0ELb0ELb1EEEvNS_16Flash_fwd_paramsE --------------------------
	.section	.text._ZN5flash16flash_fwd_kernelI23Flash_fwd_kernel_traitsILi256ELi64ELi64ELi4ELb0ELb0EN7cutlass6half_tE19Flash_kernel_traitsILi256ELi64ELi64ELi4ES3_EELb1ELb1ELb0ELb1ELb0ELb0ELb0ELb1EEEvNS_16Flash_fwd_paramsE,"ax",@progbits
	.sectioninfo	@"SHI_REGISTERS=255"
	.align	128
        .global         _ZN5flash16flash_fwd_kernelI23Flash_fwd_kernel_traitsILi256ELi64ELi64ELi4ELb0ELb0EN7cutlass6half_tE19Flash_kernel_traitsILi256ELi64ELi64ELi4ES3_EELb1ELb1ELb0ELb1ELb0ELb0ELb0ELb1EEEvNS_16Flash_fwd_paramsE
        .type           _ZN5flash16flash_fwd_kernelI23Flash_fwd_kernel_traitsILi256ELi64ELi64ELi4ELb0ELb0EN7cutlass6half_tE19Flash_kernel_traitsILi256ELi64ELi64ELi4ES3_EELb1ELb1ELb0ELb1ELb0ELb0ELb0ELb1EEEvNS_16Flash_fwd_paramsE,@function
        .size           _ZN5flash16flash_fwd_kernelI23Flash_fwd_kernel_traitsILi256ELi64ELi64ELi4ELb0ELb0EN7cutlass6half_tE19Flash_kernel_traitsILi256ELi64ELi64ELi4ES3_EELb1ELb1ELb0ELb1ELb0ELb0ELb0ELb1EEEvNS_16Flash_fwd_paramsE,(.L_x_1083 - _ZN5flash16flash_fwd_kernelI23Flash_fwd_kernel_traitsILi256ELi64ELi64ELi4ELb0ELb0EN7cutlass6half_tE19Flash_kernel_traitsILi256ELi64ELi64ELi4ES3_EELb1ELb1ELb0ELb1ELb0ELb0ELb0ELb1EEEvNS_16Flash_fwd_paramsE)
        .other          _ZN5flash16flash_fwd_kernelI23Flash_fwd_kernel_traitsILi256ELi64ELi64ELi4ELb0ELb0EN7cutlass6half_tE19Flash_kernel_traitsILi256ELi64ELi64ELi4ES3_EELb1ELb1ELb0ELb1ELb0ELb0ELb0ELb1EEEvNS_16Flash_fwd_paramsE,@"STO_CUDA_ENTRY STV_DEFAULT"
_ZN5flash16flash_fwd_kernelI23Flash_fwd_kernel_traitsILi256ELi64ELi64ELi4ELb0ELb0EN7cutlass6half_tE19Flash_kernel_traitsILi256ELi64ELi64ELi4ES3_EELb1ELb1ELb0ELb1ELb0ELb0ELb0ELb1EEEvNS_16Flash_fwd_paramsE:
.text._ZN5flash16flash_fwd_kernelI23Flash_fwd_kernel_traitsILi256ELi64ELi64ELi4ELb0ELb0EN7cutlass6half_tE19Flash_kernel_traitsILi256ELi64ELi64ELi4ES3_EELb1ELb1ELb0ELb1ELb0ELb0ELb0ELb1EEEvNS_16Flash_fwd_paramsE:
[----:B------:R-:W-:-:S03]  /*0000*/  MOV R1, c[0x0][0x28] ;  /* 0x00000a0000017a02 */ /* 0x000fc60000000f00 */
[----:B------:R-:W-:Y:S01]  /*0010*/  ULDC.U8 UR4, c[0x0][0x304] ;  /* 0x0000c10000047ab9 */ /* 0x000fe20000000000 */
[----:B------:R-:W-:Y:S01]  /*0020*/  IADD3 R1, R1, -0x180, RZ ;  /* 0xfffffe8001017810 */ /* 0x000fe20007ffe0ff */
[----:B------:R-:W-:Y:S01]  /*0030*/  ULDC.64 UR24, c[0x0][0x2f0] ;  /* 0x0000bc0000187ab9 */ /* 0x000fe20000000a00 */
[----:B------:R-:W-:Y:S01]  /*0040*/  ISETP.NE.AND P2, PT, RZ, UR4, PT ;  /* 0x00000004ff007c0c */ /* 0x000fe2000bf45270 */
[----:B------:R-:W-:Y:S01]  /*0050*/  IMAD.U32 R2, RZ, RZ, UR24 ;  /* 0x00000018ff027e24 */ /* 0x000fe2000f8e00ff */
[----:B------:R-:W-:Y:S01]  /*0060*/  ULDC.64 UR22, c[0x0][0x118] ;  /* 0x0000460000167ab9 */ /* 0x000fe20000000a00 */
[----:B------:R-:W-:Y:S01]  /*0070*/  IMAD.U32 R3, RZ, RZ, UR25 ;  /* 0x00000019ff037e24 */ /* 0x000fe2000f8e00ff */
[----:B------:R-:W-:Y:S01]  /*0080*/  MOV R8, c[0x0][0x2fc] ;  /* 0x0000bf0000087a02 */ /* 0x000fe20000000f00 */
[----:B------:R-:W-:Y:S01]  /*0090*/  IMAD.MOV.U32 R7, RZ, RZ, c[0x0][0x2f8] ;  /* 0x0000be00ff077624 */ /* 0x000fe200078e00ff */
[----:B------:R-:W1:Y:S01]  /*00a0*/  S2UR UR17, SR_CTAID.X ;  /* 0x00000000001179c3 */ /* 0x000e620000002500 */
[----:B------:R-:W2:Y:S01]  /*00b0*/  S2R R29, SR_TID.X ;  /* 0x00000000001d7919 */ /* 0x000ea20000002100 */
[----:B------:R-:W-:-:S05]  /*00c0*/  ULDC.64 UR4, c[0x0][0x240] ;  /* 0x0000900000047ab9 */ /* 0x000fca0000000a00 */
[----:B------:R3:W4:Y:S02]  /*00d0*/  @P2 LDG.E.64 R4, [R2.64] ;  /* 0x0000001602042981 */ /* 0x000724000c1e1b00 */
[----:B---3--:R-:W-:Y:S02]  /*00e0*/  @P2 IMAD.MOV.U32 R2, RZ, RZ, R7 ;  /* 0x000000ffff022224 */ /* 0x008fe400078e0007 */
[----:B------:R-:W-:-:S06]  /*00f0*/  @P2 IMAD.MOV.U32 R3, RZ, RZ, R8 ;  /* 0x000000ffff032224 */ /* 0x000fcc00078e0008 */
[----:B------:R-:W3:Y:S01]  /*0100*/  @P2 LDG.E.64 R2, [R2.64] ;  /* 0x0000001602022981 */ /* 0x000ee2000c1e1b00 */
[----:B------:R-:W5:Y:S01]  /*0110*/  S2UR UR15, SR_CTAID.Y ;  /* 0x00000000000f79c3 */ /* 0x000f620000002600 */
[----:B------:R-:W-:Y:S02]  /*0120*/  UISETP.NE.U32.AND UP2, UPT, URZ, UR4, UPT ;  /* 0x000000043f00728c */ /* 0x000fe4000bf45070 */
[----:B------:R-:W-:Y:S02]  /*0130*/  UMOV UR10, 0x4 ;  /* 0x00000004000a7882 */ /* 0x000fe40000000000 */
[----:B------:R-:W-:Y:S02]  /*0140*/  UISETP.NE.AND.EX UP2, UPT, URZ, UR5, UPT, UP2 ;  /* 0x000000053f00728c */ /* 0x000fe4000bf45320 */
[----:B------:R-:W-:Y:S01]  /*0150*/  ULDC.64 UR12, c[0x0][0x240] ;  /* 0x00009000000c7ab9 */ /* 0x000fe20000000a00 */
[----:B------:R-:W1:Y:S01]  /*0160*/  S2UR UR16, SR_CTAID.Z ;  /* 0x00000000001079c3 */ /* 0x000e620000002700 */
[----:B------:R-:W-:-:S02]  /*0170*/  ULDC.64 UR4, c[0x0][0x250] ;  /* 0x0000940000047ab9 */ /* 0x000fc40000000a00 */
[----:B------:R-:W-:Y:S01]  /*0180*/  PLOP3.LUT P0, PT, PT, PT, UP2, 0x80, 0x0 ;  /* 0x000000000000781c */ /* 0x000fe20003f0f028 */
[----:B------:R-:W-:Y:S02]  /*0190*/  UISETP.NE.U32.AND UP0, UPT, URZ, UR4, UPT ;  /* 0x000000043f00728c */ /* 0x000fe4000bf05070 */
[----:B------:R-:W-:Y:S02]  /*01a0*/  ULDC.U8 UR8, c[0x0][0x312] ;  /* 0x0000c48000087ab9 */ /* 0x000fe40000000000 */
[----:B------:R-:W-:Y:S02]  /*01b0*/  UISETP.NE.AND UP3, UPT, UR8, URZ, UPT ;  /* 0x0000003f0800728c */ /* 0x000fe4000bf65270 */
[----:B------:R-:W-:-:S03]  /*01c0*/  UISETP.NE.AND.EX UP0, UPT, URZ, UR5, UPT, UP0 ;  /* 0x000000053f00728c */ /* 0x000fc6000bf05300 */
[----:B------:R-:W-:Y:S02]  /*01d0*/  ULDC.64 UR4, c[0x0][0x250] ;  /* 0x0000940000047ab9 */ /* 0x000fe40000000a00 */
[----:B-----5:R-:W-:Y:S02]  /*01e0*/  UIMAD.WIDE UR12, UR15, UR10, UR12 ;  /* 0x0000000a0f0c72a5 */ /* 0x020fe4000f8e020c */
[----:B-1----:R-:W-:-:S06]  /*01f0*/  ULOP3.LUT UR6, UR16, UR17, UR15, 0xfe, !UPT ;  /* 0x0000001110067292 */ /* 0x002fcc000f8efe0f */
[----:B--2---:R-:W-:Y:S01]  /*0200*/  LOP3.LUT P3, RZ, R29, UR6, RZ, 0xfc, !PT ;  /* 0x000000061dff7c12 */ /* 0x004fe2000f86fcff */
[----:B------:R-:W-:Y:S02]  /*0210*/  ULDC.64 UR6, c[0x0][0x248] ;  /* 0x0000920000067ab9 */ /* 0x000fe40000000a00 */
[----:B------:R-:W-:-:S04]  /*0220*/  UISETP.EQ.U32.AND UP1, UPT, URZ, UR6, UPT ;  /* 0x000000063f00728c */ /* 0x000fc8000bf22070 */
[----:B------:R-:W-:Y:S02]  /*0230*/  UISETP.EQ.OR.EX UP1, UPT, URZ, UR7, !UP3, UP1 ;  /* 0x000000073f00728c */ /* 0x000fe4000df22710 */
[----:B------:R-:W-:Y:S02]  /*0240*/  @UP0 UIMAD.WIDE UR4, UR15, UR10, UR4 ;  /* 0x0000000a0f0402a5 */ /* 0x000fe4000f8e0204 */
[----:B------:R-:W-:Y:S02]  /*0250*/  ULDC.64 UR6, c[0x0][0x248] ;  /* 0x0000920000067ab9 */ /* 0x000fe40000000a00 */
[----:B------:R-:W-:Y:S01]  /*0260*/  @!P3 IMAD.MOV.U32 R10, RZ, RZ, c[0x0][0x308] ;  /* 0x0000c200ff0ab624 */ /* 0x000fe200078e00ff */
[----:B------:R-:W-:Y:S01]  /*0270*/  @!P3 MOV R11, c[0x0][0x30c] ;  /* 0x0000c300000bba02 */ /* 0x000fe20000000f00 */
[----:B------:R-:W-:Y:S01]  /*0280*/  UIMAD.WIDE UR6, UR15, UR10, UR6 ;  /* 0x0000000a0f0672a5 */ /* 0x000fe2000f8e0206 */
[----:B----4-:R-:W1:Y:S08]  /*0290*/  @P2 R2UR UR24, R4 ;  /* 0x00000000041823c2 */ /* 0x010e7000000e0000 */
[----:B------:R-:W2:Y:S01]  /*02a0*/  @P2 R2UR UR25, R5 ;  /* 0x00000000051923c2 */ /* 0x000ea200000e0000 */
[----:B-1----:R-:W-:-:S02]  /*02b0*/  IMAD.U32 R4, RZ, RZ, UR24 ;  /* 0x00000018ff047e24 */ /* 0x002fc4000f8e00ff */
[----:B--2---:R-:W-:Y:S01]  /*02c0*/  IMAD.U32 R5, RZ, RZ, UR25 ;  /* 0x00000019ff057e24 */ /* 0x004fe2000f8e00ff */
[----:B---3--:R-:W-:Y:S02]  /*02d0*/  @P2 IADD3 R7, P1, R2, c[0x0][0x300], RZ ;  /* 0x0000c00002072a10 */ /* 0x008fe40007f3e0ff */
[----:B------:R-:W-:Y:S02]  /*02e0*/  MOV R2, UR12 ;  /* 0x0000000c00027c02 */ /* 0x000fe40008000f00 */
[----:B------:R1:W-:Y:S01]  /*02f0*/  @!P3 STG.E.64 [R10.64], R4 ;  /* 0x000000040a00b986 */ /* 0x0003e2000c101b16 */
[----:B------:R-:W-:Y:S02]  /*0300*/  @P2 IMAD.X R8, RZ, RZ, R3, P1 ;  /* 0x000000ffff082224 */ /* 0x000fe400008e0603 */
[----:B------:R-:W-:Y:S01]  /*0310*/  IMAD.U32 R3, RZ, RZ, UR13 ;  /* 0x0000000dff037e24 */ /* 0x000fe2000f8e00ff */
[----:B------:R-:W-:Y:S01]  /*0320*/  PLOP3.LUT P1, PT, PT, PT, UP0, 0x80, 0x0 ;  /* 0x000000000000781c */ /* 0x000fe20003f2f008 */
[----:B-1----:R-:W-:Y:S01]  /*0330*/  @!P3 IMAD.MOV.U32 R4, RZ, RZ, R7 ;  /* 0x000000ffff04b224 */ /* 0x002fe200078e0007 */
[----:B------:R-:W-:-:S05]  /*0340*/  @!P3 MOV R5, R8 ;  /* 0x000000080005b202 */ /* 0x000fca0000000f00 */
[----:B------:R1:W-:Y:S04]  /*0350*/  @!P3 STG.E.64 [R10.64+0x8], R4 ;  /* 0x000008040a00b986 */ /* 0x0003e8000c101b16 */
[----:B------:R2:W3:Y:S04]  /*0360*/  @P0 LDG.E R9, [R2.64] ;  /* 0x0000001602090981 */ /* 0x0004e8000c1e1900 */
[----:B------:R2:W4:Y:S01]  /*0370*/  @P0 LDG.E R6, [R2.64+0x4] ;  /* 0x0000041602060981 */ /* 0x000522000c1e1900 */
[----:B------:R-:W-:Y:S01]  /*0380*/  PLOP3.LUT P2, PT, PT, PT, UP1, 0x80, 0x0 ;  /* 0x000000000000781c */ /* 0x000fe20003f4f018 */
[----:B-1----:R-:W-:-:S02]  /*0390*/  IMAD.U32 R4, RZ, RZ, UR4 ;  /* 0x00000004ff047e24 */ /* 0x002fc4000f8e00ff */
[----:B------:R-:W-:Y:S01]  /*03a0*/  IMAD.U32 R5, RZ, RZ, UR5 ;  /* 0x00000005ff057e24 */ /* 0x000fe2000f8e00ff */
[----:B--2---:R-:W-:Y:S01]  /*03b0*/  MOV R2, UR6 ;  /* 0x0000000600027c02 */ /* 0x004fe20008000f00 */
[----:B------:R-:W-:-:S03]  /*03c0*/  IMAD.U32 R3, RZ, RZ, UR7 ;  /* 0x00000007ff037e24 */ /* 0x000fc6000f8e00ff */
[----:B------:R-:W2:Y:S05]  /*03d0*/  @P1 LDG.E R4, [R4.64] ;  /* 0x0000001604041981 */ /* 0x000eaa000c1e1900 */
[----:B------:R-:W5:Y:S01]  /*03e0*/  @!P2 LDG.E R0, [R2.64] ;  /* 0x000000160200a981 */ /* 0x000f62000c1e1900 */
[----:B------:R-:W-:Y:S01]  /*03f0*/  UMOV UR14, 0xffffffff ;  /* 0xffffffff000e7882 */ /* 0x000fe20000000000 */
[----:B------:R-:W1:Y:S01]  /*0400*/  LDC.U8 R226, c[0x0][0x2d8] ;  /* 0x0000b600ffe27b82 */ /* 0x000e620000000000 */
[----:B------:R-:W-:Y:S02]  /*0410*/  UMOV UR29, URZ ;  /* 0x0000003f001d7c82 */ /* 0x000fe40008000000 */
[----:B------:R-:W-:-:S05]  /*0420*/  UMOV UR8, 0xffffffff ;  /* 0xffffffff00087882 */ /* 0x000fca0000000000 */
[----:B---3--:R3:W1:Y:S08]  /*0430*/  @P0 R2UR UR14, R9 ;  /* 0x00000000090e03c2 */ /* 0x00867000000e0000 */
[----:B----4-:R-:W1:Y:S01]  /*0440*/  @P0 R2UR UR20, R6 ;  /* 0x00000000061403c2 */ /* 0x010e6200000e0000 */
[----:B------:R-:W-:-:S04]  /*0450*/  ISETP.NE.U32.AND P0, PT, RZ, c[0x0][0x248], PT ;  /* 0x00009200ff007a0c */ /* 0x000fc80003f05070 */
[----:B------:R-:W-:Y:S02]  /*0460*/  ISETP.NE.AND.EX P0, PT, RZ, c[0x0][0x24c], PT, P0 ;  /* 0x00009300ff007a0c */ /* 0x000fe40003f05300 */
[----:B---3--:R-:W-:-:S04]  /*0470*/  SHF.R.S32.HI R9, RZ, 0x1f, R29 ;  /* 0x0000001fff097819 */ /* 0x008fc8000001141d */
[----:B------:R-:W-:Y:S01]  /*0480*/  LEA.HI R10, R9, R29, RZ, 0x5 ;  /* 0x0000001d090a7211 */ /* 0x000fe200078f28ff */
[----:B-1----:R-:W-:Y:S01]  /*0490*/  @UP2 UIADD3 UR20, UR20, -UR14, URZ ;  /* 0x8000000e14142290 */ /* 0x002fe2000fffe03f */
[----:B--2---:R1:W2:Y:S06]  /*04a0*/  @P1 R2UR UR29, R4 ;  /* 0x00000000041d13c2 */ /* 0x0042ac00000e0000 */
[----:B------:R-:W-:Y:S02]  /*04b0*/  @!UP2 ULDC UR20, c[0x0][0x214] ;  /* 0x000085000014aab9 */ /* 0x000fe40000000800 */
[----:B-----5:R1:W3:Y:S02]  /*04c0*/  @!P2 R2UR UR8, R0 ;  /* 0x000000000008a3c2 */ /* 0x0202e400000e0000 */
        /* <DEDUP_REMOVED lines=8> */
.L_x_575:
[----:B------:R-:W-:Y:S02]  /*0550*/  ULDC UR6, c[0x0][0x218] ;  /* 0x0000860000067ab9 */ /* 0x000fe40000000800 */
.L_x_576:
        /* <DEDUP_REMOVED lines=40> */
[----:B------:R-:W-:Y:S01]  /*07e0*/  IMAD.IADD R23, R29, 0x1, -R0 ;  /* 0x000000011d177824 */ /* 0x000fe200078e0a00 */
[----:B------:R-:W-:Y:S01]  /*07f0*/  ULDC.64 UR6, c[0x0][0x178] ;  /* 0x00005e0000067ab9 */ /* 0x000fe20000000a00 */
[----:B------:R-:W-:Y:S01]  /*0800*/  PLOP3.LUT P0, PT, PT, PT, UP0, 0x80, 0x0 ;  /* 0x000000000000781c */ /* 0x000fe20003f0f008 */
[----:B------:R-:W-:Y:S02]  /*0810*/  ULDC UR21, c[0x0][0x228] ;  /* 0x00008a0000157ab9 */ /* 0x000fe40000000800 */
[----:B------:R-:W-:Y:S01]  /*0820*/  @UP1 UIMAD.WIDE.U32 UR12, UR14, UR4, URZ ;  /* 0x000000040e0c12a5 */ /* 0x000fe2000f8e003f */
[----:B------:R-:W-:Y:S01]  /*0830*/  SHF.R.S32.HI R0, RZ, 0x1f, R23 ;  /* 0x0000001fff007819 */ /* 0x000fe20000011417 */
[----:B------:R-:W-:-:S02]  /*0840*/  @UP0 UIADD3 UR11, UR29, UR8, URZ ;  /* 0x000000081d0b0290 */ /* 0x000fc4000fffe03f */
[----:B------:R-:W-:Y:S02]  /*0850*/  @UP1 UIMAD UR26, UR14, UR5, UR13 ;  /* 0x000000050e1a12a4 */ /* 0x000fe4000f8e020d */
[----:B------:R-:W-:Y:S02]  /*0860*/  @!UP1 USHF.R.S32.HI UR13, URZ, 0x1f, UR15 ;  /* 0x0000001f3f0d9899 */ /* 0x000fe4000801140f */
[----:B------:R-:W-:Y:S02]  /*0870*/  ULDC.64 UR4, c[0x0][0x198] ;  /* 0x0000660000047ab9 */ /* 0x000fe40000000a00 */
[----:B------:R-:W-:Y:S02]  /*0880*/  @UP0 UIMAD.WIDE.U32 UR30, UR11, UR4, URZ ;  /* 0x000000040b1e02a5 */ /* 0x000fe4000f8e003f */
[----:B------:R-:W-:Y:S02]  /*0890*/  @!UP1 UIMAD UR13, UR13, UR6, URZ ;  /* 0x000000060d0d92a4 */ /* 0x000fe4000f8e023f */
[----:B------:R-:W-:-:S02]  /*08a0*/  @UP0 UIMAD UR11, UR11, UR5, UR31 ;  /* 0x000000050b0b02a4 */ /* 0x000fc4000f8e021f */
[----:B------:R-:W-:Y:S02]  /*08b0*/  ULDC UR4, c[0x0][0x224] ;  /* 0x0000890000047ab9 */ /* 0x000fe40000000800 */
[----:B------:R-:W-:Y:S02]  /*08c0*/  ULDC UR5, c[0x0][0x1c0] ;  /* 0x0000700000057ab9 */ /* 0x000fe40000000800 */
[----:B------:R-:W-:Y:S02]  /*08d0*/  UIMAD UR5, UR15, UR5, UR16 ;  /* 0x000000050f0572a4 */ /* 0x000fe4000f8e0210 */
[----:B------:R-:W-:Y:S02]  /*08e0*/  @!UP1 UIMAD.WIDE.U32 UR32, UR15, UR6, URZ ;  /* 0x000000060f2092a5 */ /* 0x000fe4000f8e003f */
[----:B------:R-:W-:Y:S02]  /*08f0*/  UIMAD UR4, UR5, UR4, UR18 ;  /* 0x00000004050472a4 */ /* 0x000fe4000f8e0212 */
[----:B------:R-:W-:-:S02]  /*0900*/  USHF.L.U32 UR5, UR5, 0x5, URZ ;  /* 0x0000000505057899 */ /* 0x000fc4000800063f */
[----:B------:R-:W-:Y:S02]  /*0910*/  UIMAD UR21, UR4, UR21, URZ ;  /* 0x00000015041572a4 */ /* 0x000fe4000f8e023f */
[----:B------:R-:W-:Y:S02]  /*0920*/  USHF.R.S32.HI UR4, URZ, 0x1f, UR5 ;  /* 0x0000001f3f047899 */ /* 0x000fe40008011405 */
[----:B------:R-:W-:Y:S01]  /*0930*/  IADD3 R112, P2, P1, R7, UR5, R23 ;  /* 0x0000000507707c10 */ /* 0x000fe2000f95e017 */
[----:B------:R-:W-:Y:S02]  /*0940*/  @!UP1 UIMAD UR7, UR15, UR7, UR13 ;  /* 0x000000070f0792a4 */ /* 0x000fe4000f8e020d */
[----:B------:R-:W-:Y:S01]  /*0950*/  @UP1 UMOV UR6, UR12 ;  /* 0x0000000c00061c82 */ /* 0x000fe20008000000 */
[----:B------:R-:W-:Y:S01]  /*0960*/  IADD3.X R105, R8, UR4, R0, P2, P1 ;  /* 0x0000000408697c10 */ /* 0x000fe200097e2400 */
[----:B------:R1:W-:Y:S01]  /*0970*/  STL [R1+0x108], R112 ;  /* 0x0001087001007387 */ /* 0x0003e20000100800 */
[----:B------:R-:W-:-:S02]  /*0980*/  USHF.R.S32.HI UR13, URZ, 0x1f, UR16 ;  /* 0x0000001f3f0d7899 */ /* 0x000fc40008011410 */
[----:B------:R-:W-:Y:S02]  /*0990*/  @!UP1 UIADD3 UR26, UR33, UR7, URZ ;  /* 0x00000007211a9290 */ /* 0x000fe4000fffe03f */
[----:B------:R-:W-:Y:S02]  /*09a0*/  @!UP1 UMOV UR6, UR32 ;  /* 0x0000002000069c82 */ /* 0x000fe40008000000 */
[----:B------:R-:W-:Y:S01]  /*09b0*/  @UP0 UMOV UR12, UR30 ;  /* 0x0000001e000c0c82 */ /* 0x000fe20008000000 */
[----:B------:R-:W-:Y:S05]  /*09c0*/  @P0 BRA `(.L_x_578) ;  /* 0x000000d000000947 */ /* 0x000fea0003800000 */
[----:B------:R-:W-:Y:S02]  /*09d0*/  USHF.R.S32.HI UR11, URZ, 0x1f, UR29 ;  /* 0x0000001f3f0b7899 */ /* 0x000fe4000801141d */
[----:B------:R-:W-:Y:S02]  /*09e0*/  ULDC.64 UR4, c[0x0][0x198] ;  /* 0x0000660000047ab9 */ /* 0x000fe40000000a00 */
[----:B------:R-:W-:Y:S02]  /*09f0*/  UIMAD UR11, UR11, UR4, URZ ;  /* 0x000000040b0b72a4 */ /* 0x000fe4000f8e023f */
[----:B------:R-:W-:-:S02]  /*0a00*/  UIMAD.WIDE.U32 UR30, UR29, UR4, URZ ;  /* 0x000000041d1e72a5 */ /* 0x000fc4000f8e003f */
[----:B------:R-:W-:Y:S02]  /*0a10*/  UIMAD UR11, UR29, UR5, UR11 ;  /* 0x000000051d0b72a4 */ /* 0x000fe4000f8e020b */
[----:B------:R-:W-:Y:S02]  /*0a20*/  USHF.R.S32.HI UR7, URZ, 0x1f, UR15 ;  /* 0x0000001f3f077899 */ /* 0x000fe4000801140f */
[----:B------:R-:W-:Y:S02]  /*0a30*/  UIADD3 UR31, UR31, UR11, URZ ;  /* 0x0000000b1f1f7290 */ /* 0x000fe4000fffe03f */
[----:B------:R-:W-:Y:S02]  /*0a40*/  ULDC.64 UR4, c[0x0][0x180] ;  /* 0x0000600000047ab9 */ /* 0x000fe40000000a00 */
[----:B------:R-:W-:Y:S02]  /*0a50*/  UIMAD UR7, UR7, UR4, URZ ;  /* 0x00000004070772a4 */ /* 0x000fe4000f8e023f */
[----:B------:R-:W-:-:S02]  /*0a60*/  UIMAD.WIDE.U32 UR30, UR15, UR4, UR30 ;  /* 0x000000040f1e72a5 */ /* 0x000fc4000f8e001e */
[----:B------:R-:W-:-:S04]  /*0a70*/  UIMAD UR5, UR15, UR5, UR7 ;  /* 0x000000050f0572a4 */ /* 0x000fc8000f8e0207 */
[----:B------:R-:W-:Y:S02]  /*0a80*/  UIADD3 UR11, UR31, UR5, URZ ;  /* 0x000000051f0b7290 */ /* 0x000fe4000fffe03f */
[----:B------:R-:W-:Y:S02]  /*0a90*/  UMOV UR12, UR30 ;  /* 0x0000001e000c7c82 */ /* 0x000fe40008000000 */
.L_x_578:
[----:B------:R-:W-:Y:S01]  /*0aa0*/  IABS R0, c[0x0][0x1c8] ;  /* 0x0000720000007a13 */ /* 0x000fe20000000000 */
[----:B------:R-:W2:Y:S01]  /*0ab0*/  S2R R2, SR_CTAID.Z ;  /* 0x0000000000027919 */ /* 0x000ea20000002700 */
[----:B------:R-:W-:Y:S02]  /*0ac0*/  UMOV UR30, URZ ;  /* 0x0000003f001e7c82 */ /* 0x000fe40008000000 */
[----:B------:R-:W3:Y:S02]  /*0ad0*/  R2UR UR7, R0 ;  /* 0x00000000000773c2 */ /* 0x000ee400000e0000 */
[----:B---3--:R-:W3:Y:S08]  /*0ae0*/  I2F.RP R0, UR7 ;  /* 0x0000000700007d06 */ /* 0x008ef00008209400 */
[----:B---3--:R-:W3:Y:S02]  /*0af0*/  MUFU.RCP R0, R0 ;  /* 0x0000000000007308 */ /* 0x008ee40000001000 */
[----:B---3--:R-:W-:-:S06]  /*0b00*/  IADD3 R0, R0, 0xffffffe, RZ ;  /* 0x0ffffffe00007810 */ /* 0x008fcc0007ffe0ff */
[----:B------:R-:W3:Y:S02]  /*0b10*/  F2I.FTZ.U32.TRUNC.NTZ R0, R0 ;  /* 0x0000000000007305 */ /* 0x000ee4000021f000 */
[----:B---3--:R2:W3:Y:S02]  /*0b20*/  R2UR UR31, R0 ;  /* 0x00000000001f73c2 */ /* 0x0084e400000e0000 */
[----:B--2---:R-:W-:Y:S01]  /*0b30*/  IABS R0, R2 ;  /* 0x0000000200007213 */ /* 0x004fe20000000000 */
[----:B---3--:R-:W-:-:S05]  /*0b40*/  UIADD3 UR5, URZ, -UR31, URZ ;  /* 0x8000001f3f057290 */ /* 0x008fca000fffe03f */
[----:B------:R-:W2:Y:S01]  /*0b50*/  R2UR UR4, R0 ;  /* 0x00000000000473c2 */ /* 0x000ea200000e0000 */
[----:B------:R-:W-:-:S04]  /*0b60*/  UIMAD UR5, UR5, UR7, URZ ;  /* 0x00000007050572a4 */ /* 0x000fc8000f8e023f */
[----:B------:R-:W-:-:S07]  /*0b70*/  UIMAD.WIDE.U32 UR30, UR31, UR5, UR30 ;  /* 0x000000051f1e72a5 */ /* 0x000fce000f8e001e */
[----:B------:R-:W-:Y:S02]  /*0b80*/  UMOV UR5, UR31 ;  /* 0x0000001f00057c82 */ /* 0x000fe40008000000 */
[----:B--2---:R-:W-:-:S07]  /*0b90*/  UIMAD.WIDE.U32 UR30, UR5, UR4, URZ ;  /* 0x00000004051e72a5 */ /* 0x004fce000f8e003f */
        /* <DEDUP_REMOVED lines=34> */
.L_x_579:
[CC--:B------:R-:W-:Y:S01]  /*0dc0*/  LEA.HI R0, R9.reuse, R29.reuse, RZ, 0x3 ;  /* 0x0000001d09007211 */ /* 0x0c0fe200078f18ff */
[----:B------:R-:W2:Y:S01]  /*0dd0*/  S2R R20, SR_CTAID.Z ;  /* 0x0000000000147919 */ /* 0x000ea20000002700 */
[----:B------:R-:W-:Y:S01]  /*0de0*/  LEA.HI R3, R9, R29, RZ, 0x4 ;  /* 0x0000001d09037211 */ /* 0x000fe200078f20ff */
[----:B------:R-:W-:Y:S01]  /*0df0*/  ULDC.64 UR4, c[0x0][0x1b8] ;  /* 0x00006e0000047ab9 */ /* 0x000fe20000000a00 */
[----:B------:R-:W-:Y:S01]  /*0e00*/  SHF.R.S32.HI R18, RZ, 0x3, R0 ;  /* 0x00000003ff127819 */ /* 0x000fe20000011400 */
[----:B------:R-:W-:Y:S01]  /*0e10*/  UIMAD UR4, UR30, UR4, URZ ;  /* 0x000000041e0472a4 */ /* 0x000fe2000f8e023f */
[----:B------:R-:W-:Y:S01]  /*0e20*/  LOP3.LUT R0, R0, 0xfffffff8, RZ, 0xc0, !PT ;  /* 0xfffffff800007812 */ /* 0x000fe200078ec0ff */
[----:B------:R-:W-:Y:S01]  /*0e30*/  IMAD.MOV.U32 R30, RZ, RZ, 0x10 ;  /* 0x00000010ff1e7424 */ /* 0x000fe200078e00ff */
[----:B------:R-:W-:Y:S01]  /*0e40*/  SHF.R.S32.HI R5, RZ, 0x4, R3 ;  /* 0x00000004ff057819 */ /* 0x000fe20000011403 */
[----:B------:R-:W-:Y:S01]  /*0e50*/  IMAD.SHL.U32 R2, R18, 0x40, RZ ;  /* 0x0000004012027824 */ /* 0x000fe200078e00ff */
[----:B------:R-:W-:Y:S01]  /*0e60*/  SHF.R.S32.HI R19, RZ, 0x1f, R18 ;  /* 0x0000001fff137819 */ /* 0x000fe20000011412 */
[----:B------:R-:W-:Y:S01]  /*0e70*/  IMAD.IADD R27, R29, 0x1, -R0 ;  /* 0x000000011d1b7824 */ /* 0x000fe200078e0a00 */
[C---:B------:R-:W-:Y:S01]  /*0e80*/  LEA.HI R0, R3.reuse, R5, RZ, 0x1 ;  /* 0x0000000503007211 */ /* 0x040fe200078f08ff */
[----:B------:R-:W-:Y:S01]  /*0e90*/  IMAD.MOV.U32 R31, RZ, RZ, 0x20 ;  /* 0x00000020ff1f7424 */ /* 0x000fe200078e00ff */
[----:B------:R-:W-:Y:S01]  /*0ea0*/  LOP3.LUT R3, R3, 0xfffffff0, RZ, 0xc0, !PT ;  /* 0xfffffff003037812 */ /* 0x000fe200078ec0ff */
[----:B------:R-:W-:Y:S01]  /*0eb0*/  IMAD.SHL.U32 R120, R27, 0x8, RZ ;  /* 0x000000081b787824 */ /* 0x000fe200078e00ff */
[----:B------:R-:W-:Y:S01]  /*0ec0*/  LOP3.LUT R6, R2, 0x1c0, RZ, 0xc0, !PT ;  /* 0x000001c002067812 */ /* 0x000fe200078ec0ff */
[----:B------:R-:W-:Y:S01]  /*0ed0*/  IMAD.U32 R16, RZ, RZ, UR17 ;  /* 0x00000011ff107e24 */ /* 0x000fe2000f8e00ff */
[----:B------:R-:W-:Y:S01]  /*0ee0*/  LOP3.LUT R2, R0, 0xfffffffe, RZ, 0xc0, !PT ;  /* 0xfffffffe00027812 */ /* 0x000fe200078ec0ff */
[----:B------:R-:W-:Y:S01]  /*0ef0*/  IMAD.IADD R0, R29, 0x1, -R3 ;  /* 0x000000011d007824 */ /* 0x000fe200078e0a03 */
[----:B------:R-:W-:Y:S01]  /*0f00*/  LOP3.LUT R4, R6, 0x38, R120, 0xf8, !PT ;  /* 0x0000003806047812 */ /* 0x000fe200078ef878 */
[----:B------:R-:W-:Y:S01]  /*0f10*/  BSSY B0, `(.L_x_580) ;  /* 0x0000073000007945 */ /* 0x000fe20003800000 */
[----:B------:R-:W-:Y:S01]  /*0f20*/  SHF.R.U32.HI R6, RZ, 0x3, R6 ;  /* 0x00000003ff067819 */ /* 0x000fe20000011606 */
[----:B------:R-:W-:Y:S01]  /*0f30*/  IMAD.IADD R28, R5, 0x1, -R2 ;  /* 0x00000001051c7824 */ /* 0x000fe200078e0a02 */
[----:B------:R-:W-:Y:S01]  /*0f40*/  SHF.R.S32.HI R2, RZ, 0x1f, R0 ;  /* 0x0000001fff027819 */ /* 0x000fe20000011400 */
[----:B------:R-:W-:Y:S01]  /*0f50*/  IMAD.WIDE R16, R16, 0x40, R18 ;  /* 0x0000004010107825 */ /* 0x000fe200078e0212 */
[----:B------:R-:W-:-:S02]  /*0f60*/  LEA.HI R5, R9, R29, RZ, 0x6 ;  /* 0x0000001d09057211 */ /* 0x000fc400078f30ff */
[----:B------:R-:W-:Y:S01]  /*0f70*/  LEA.HI R9, R2, R0, RZ, 0x3 ;  /* 0x0000000002097211 */ /* 0x000fe200078f18ff */
[----:B------:R-:W-:Y:S01]  /*0f80*/  IMAD.SHL.U32 R7, R28, 0x8, RZ ;  /* 0x000000081c077824 */ /* 0x000fe200078e00ff */
[----:B------:R-:W-:Y:S01]  /*0f90*/  LOP3.LUT R6, R4, R6, RZ, 0x3c, !PT ;  /* 0x0000000604067212 */ /* 0x000fe200078e3cff */
[----:B------:R-:W-:Y:S01]  /*0fa0*/  IMAD.SHL.U32 R5, R5, 0x8, RZ ;  /* 0x0000000805057824 */ /* 0x000fe200078e00ff */
[----:B------:R-:W-:Y:S02]  /*0fb0*/  LOP3.LUT R4, R9, 0xfffffff8, RZ, 0xc0, !PT ;  /* 0xfffffff809047812 */ /* 0x000fe400078ec0ff */
[----:B------:R-:W-:Y:S02]  /*0fc0*/  SHF.R.S32.HI R121, RZ, 0x1f, R120 ;  /* 0x0000001fff797819 */ /* 0x000fe40000011478 */
[----:B------:R-:W-:Y:S01]  /*0fd0*/  IADD3 R2, P0, R120, UR6, RZ ;  /* 0x0000000678027c10 */ /* 0x000fe2000ff1e0ff */
[----:B------:R-:W-:Y:S01]  /*0fe0*/  IMAD.IADD R0, R0, 0x1, -R4 ;  /* 0x0000000100007824 */ /* 0x000fe200078e0a04 */
[----:B------:R-:W-:Y:S01]  /*0ff0*/  LOP3.LUT R205, R6, 0xfffffe00, R5, 0xf8, !PT ;  /* 0xfffffe0006cd7812 */ /* 0x000fe200078ef805 */
[----:B------:R-:W-:Y:S01]  /*1000*/  IMAD R6, R19, c[0x0][0x1a0], RZ ;  /* 0x0000680013067a24 */ /* 0x000fe200078e02ff */
[----:B------:R-:W-:Y:S01]  /*1010*/  IADD3.X R3, R121, UR26, RZ, P0, !PT ;  /* 0x0000001a79037c10 */ /* 0x000fe200087fe4ff */
[----:B------:R-:W-:Y:S01]  /*1020*/  IMAD R4, R19, c[0x0][0x198], RZ ;  /* 0x0000660013047a24 */ /* 0x000fe200078e02ff */
[----:B------:R-:W-:Y:S01]  /*1030*/  LOP3.LUT P3, RZ, R0, 0x4, RZ, 0xc0, !PT ;  /* 0x0000000400ff7812 */ /* 0x000fe2000786c0ff */
[----:B------:R-:W-:Y:S01]  /*1040*/  IMAD R6, R18, c[0x0][0x1a4], R6 ;  /* 0x0000690012067a24 */ /* 0x000fe200078e0206 */
[C---:B------:R-:W-:Y:S01]  /*1050*/  LOP3.LUT P2, RZ, R0.reuse, 0x2, RZ, 0xc0, !PT ;  /* 0x0000000200ff7812 */ /* 0x040fe2000784c0ff */
[----:B------:R-:W-:Y:S01]  /*1060*/  IMAD.SHL.U32 R0, R0, 0x40, RZ ;  /* 0x0000004000007824 */ /* 0x000fe200078e00ff */
[----:B------:R-:W-:Y:S01]  /*1070*/  SHF.R.S32.HI R25, RZ, 0x5, R10 ;  /* 0x00000005ff197819 */ /* 0x000fe2000001140a */
[----:B--2---:R-:W-:Y:S01]  /*1080*/  IMAD.WIDE.U32 R20, R20, c[0x0][0x1a8], R2 ;  /* 0x00006a0014147a25 */ /* 0x004fe200078e0002 */
[----:B------:R-:W-:Y:S01]  /*1090*/  SHF.R.S32.HI R22, RZ, 0x1f, R23 ;  /* 0x0000001fff167819 */ /* 0x000fe20000011417 */
[----:B------:R-:W-:Y:S01]  /*10a0*/  ULDC.64 UR6, c[0x0][0x1b0] ;  /* 0x00006c0000067ab9 */ /* 0x000fe20000000a00 */
[----:B------:R-:W-:Y:S01]  /*10b0*/  LOP3.LUT R0, R0, 0x1c0, RZ, 0xc0, !PT ;  /* 0x000001c000007812 */ /* 0x000fe200078ec0ff */
[----:B------:R-:W-:Y:S01]  /*10c0*/  IMAD.WIDE.U32 R2, R18, c[0x0][0x1a0], R120 ;  /* 0x0000680012027a25 */ /* 0x000fe200078e0078 */
[----:B------:R-:W-:Y:S01]  /*10d0*/  LEA.HI R22, R22, R23, RZ, 0x2 ;  /* 0x0000001716167211 */ /* 0x000fe200078f10ff */
[----:B------:R-:W-:Y:S01]  /*10e0*/  UIMAD UR6, UR30, UR6, URZ ;  /* 0x000000061e0672a4 */ /* 0x000fe2000f8e023f */
[----:B------:R-:W-:Y:S01]  /*10f0*/  LOP3.LUT R7, R0, 0x8, R7, 0xf8, !PT ;  /* 0x0000000800077812 */ /* 0x000fe200078ef807 */
[----:B------:R-:W-:Y:S01]  /*1100*/  IMAD R8, R18, c[0x0][0x19c], R4 ;  /* 0x0000670012087a24 */ /* 0x000fe200078e0204 */
[----:B------:R-:W-:Y:S01]  /*1110*/  IADD3 R2, P0, R2, UR28, RZ ;  /* 0x0000001c02027c10 */ /* 0x000fe2000ff1e0ff */
[----:B------:R-:W-:Y:S01]  /*1120*/  IMAD.WIDE.U32 R4, R18, c[0x0][0x198], R120 ;  /* 0x0000660012047a25 */ /* 0x000fe200078e0078 */
[----:B------:R-:W-:Y:S01]  /*1130*/  SHF.R.U32.HI R0, RZ, 0x3, R0 ;  /* 0x00000003ff007819 */ /* 0x000fe20000011600 */
[----:B------:R-:W-:Y:S01]  /*1140*/  UIMAD UR26, UR8, UR5, UR4 ;  /* 0x00000005081a72a4 */ /* 0x000fe2000f8e0204 */
[----:B------:R-:W-:Y:S01]  /*1150*/  IADD3.X R3, R3, UR27, R6, P0, !PT ;  /* 0x0000001b03037c10 */ /* 0x000fe200087fe406 */
[----:B------:R-:W-:Y:S01]  /*1160*/  IMAD.U32 R6, RZ, RZ, UR8 ;  /* 0x00000008ff067e24 */ /* 0x000fe2000f8e00ff */
[----:B------:R-:W-:Y:S01]  /*1170*/  LOP3.LUT R7, R7, R0, RZ, 0x3c, !PT ;  /* 0x0000000007077212 */ /* 0x000fe200078e3cff */
[----:B------:R-:W-:Y:S01]  /*1180*/  IMAD.U32 R0, RZ, RZ, UR8 ;  /* 0x00000008ff007e24 */ /* 0x000fe2000f8e00ff */
[----:B------:R-:W-:Y:S01]  /*1190*/  IADD3 R4, P1, R4, UR12, RZ ;  /* 0x0000000c04047c10 */ /* 0x000fe2000ff3e0ff */
[----:B------:R-:W-:Y:S01]  /*11a0*/  UIMAD UR6, UR8, UR7, UR6 ;  /* 0x00000007080672a4 */ /* 0x000fe2000f8e0206 */
[----:B------:R-:W-:Y:S01]  /*11b0*/  SHF.R.S32.HI R26, RZ, 0x2, R22 ;  /* 0x00000002ff1a7819 */ /* 0x000fe20000011416 */
[----:B------:R-:W-:Y:S01]  /*11c0*/  IMAD.WIDE.U32 R32, R0, c[0x0][0x1b8], R2 ;  /* 0x00006e0000207a25 */ /* 0x000fe200078e0002 */
[----:B------:R-:W-:Y:S01]  /*11d0*/  SHF.R.S32.HI R0, RZ, 0x1f, R10 ;  /* 0x0000001fff007819 */ /* 0x000fe2000001140a */
[----:B------:R2:W-:Y:S01]  /*11e0*/  STL.64 [R1+0x88], R120 ;  /* 0x0000887801007387 */ /* 0x0005e20000100a00 */
[----:B------:R-:W-:Y:S01]  /*11f0*/  IADD3.X R5, R5, UR11, R8, P1, !PT ;  /* 0x0000000b05057c10 */ /* 0x000fe20008ffe408 */
[----:B------:R-:W-:Y:S01]  /*1200*/  UIADD3 UR7, -UR18, UR20, URZ ;  /* 0x0000001412077290 */ /* 0x000fe2000fffe13f */
[----:B------:R-:W-:Y:S01]  /*1210*/  LEA.HI R0, R0, R25, RZ, 0x2 ;  /* 0x0000001900007211 */ /* 0x000fe200078f10ff */
[----:B------:R-:W-:Y:S01]  /*1220*/  ULDC.64 UR4, c[0x0][0x1a8] ;  /* 0x00006a0000047ab9 */ /* 0x000fe20000000a00 */
[----:B------:R-:W-:Y:S01]  /*1230*/  IADD3 R118, R120, 0x40, RZ ;  /* 0x0000004078767810 */ /* 0x000fe20007ffe0ff */
[----:B------:R-:W-:Y:S01]  /*1240*/  IMAD.WIDE.U32 R36, R6, c[0x0][0x1b0], R4 ;  /* 0x00006c0006247a25 */ /* 0x000fe200078e0004 */
[----:B------:R-:W-:Y:S01]  /*1250*/  LOP3.LUT R0, R0, 0xffffffc, RZ, 0xc0, !PT ;  /* 0x0ffffffc00007812 */ /* 0x000fe200078ec0ff */
[----:B------:R-:W-:Y:S01]  /*1260*/  UIMAD UR4, UR13, UR4, URZ ;  /* 0x000000040d0472a4 */ /* 0x000fe2000f8e023f */
[C---:B------:R-:W-:Y:S01]  /*1270*/  IADD3 R115, R120.reuse, 0x80, RZ ;  /* 0x0000008078737810 */ /* 0x040fe20007ffe0ff */
[----:B------:R-:W-:Y:S01]  /*1280*/  IMAD.SHL.U32 R6, R9, 0x40, RZ ;  /* 0x0000004009067824 */ /* 0x000fe200078e00ff */
[----:B------:R2:W-:Y:S01]  /*1290*/  STL.64 [R1+0xc8], R36 ;  /* 0x0000c82401007387 */ /* 0x0005e20000100a00 */
[----:B------:R-:W-:Y:S01]  /*12a0*/  IMAD.IADD R0, R25, 0x1, -R0 ;  /* 0x0000000119007824 */ /* 0x000fe200078e0a00 */
[----:B------:R-:W-:Y:S01]  /*12b0*/  IADD3 R111, R120, 0xc0, RZ ;  /* 0x000000c0786f7810 */ /* 0x000fe20007ffe0ff */
[----:B------:R-:W-:Y:S01]  /*12c0*/  UIMAD UR4, UR16, UR5, UR4 ;  /* 0x00000005100472a4 */ /* 0x000fe2000f8e0204 */
[----:B------:R2:W-:Y:S01]  /*12d0*/  STL.64 [R1+0xf0], R32 ;  /* 0x0000f02001007387 */ /* 0x0005e20000100a00 */
[----:B------:R-:W-:Y:S01]  /*12e0*/  IMAD R40, R0, 0x10, R26 ;  /* 0x0000001000287824 */ /* 0x000fe200078e021a */
[----:B------:R-:W-:Y:S01]  /*12f0*/  IADD3 R35, R33, UR26, RZ ;  /* 0x0000001a21237c10 */ /* 0x000fe2000fffe0ff */
[----:B------:R-:W-:Y:S01]  /*1300*/  IMAD.SHL.U32 R205, R205, 0x2, RZ ;  /* 0x00000002cdcd7824 */ /* 0x000fe200078e00ff */
[----:B------:R-:W-:-:S02]  /*1310*/  IADD3 R39, R37, UR6, RZ ;  /* 0x0000000625277c10 */ /* 0x000fc4000fffe0ff */
[----:B------:R2:W-:Y:S01]  /*1320*/  STL [R1+0x10c], R40 ;  /* 0x00010c2801007387 */ /* 0x0005e20000100800 */
[----:B------:R-:W-:Y:S02]  /*1330*/  ISETP.GE.AND P0, PT, R18, UR7, PT ;  /* 0x0000000712007c0c */ /* 0x000fe4000bf06270 */
[----:B------:R-:W-:Y:S01]  /*1340*/  IADD3 R15, R21, UR4, RZ ;  /* 0x00000004150f7c10 */ /* 0x000fe2000fffe0ff */
[----:B------:R2:W-:Y:S01]  /*1350*/  STL [R1+0xc0], R118 ;  /* 0x0000c07601007387 */ /* 0x0005e20000100800 */
[----:B------:R-:W-:Y:S02]  /*1360*/  LOP3.LUT R6, R7, 0xfffffe00, R6, 0xf8, !PT ;  /* 0xfffffe0007067812 */ /* 0x000fe400078ef806 */
        /* <DEDUP_REMOVED lines=45> */
.L_x_581:
[----:B------:R-:W-:Y:S05]  /*1640*/  BSYNC B0 ;  /* 0x0000000000007941 */ /* 0x000fea0003800000 */
.L_x_580:
        /* <DEDUP_REMOVED lines=9> */
[----:B---3--:R-:W-:-:S03]  /*16e0*/  IMAD.U32 R2, RZ, RZ, UR4 ;  /* 0x00000004ff027e24 */ /* 0x008fc6000f8e00ff */
        /* <DEDUP_REMOVED lines=45> */
.L_x_583:
[----:B------:R-:W-:Y:S05]  /*19c0*/  BSYNC B0 ;  /* 0x0000000000007941 */ /* 0x000fea0003800000 */
.L_x_582:
        /* <DEDUP_REMOVED lines=15> */
[C---:B---3--:R-:W-:Y:S01]  /*1ac0*/  @!P5 LEA R12, P6, R2.reuse, c[0x0][0x160], 0x1 ;  /* 0x00005800020cda11 */ /* 0x048fe200078c08ff */
        /* <DEDUP_REMOVED lines=29> */
.L_x_585:
[----:B------:R-:W-:Y:S05]  /*1ca0*/  BSYNC B0 ;  /* 0x0000000000007941 */ /* 0x000fea0003800000 */
.L_x_584:
        /* <DEDUP_REMOVED lines=13> */
[----:B------:R-:W-:Y:S02]  /*1d80*/  ISETP.GE.AND P2, PT, R115, c[0x0][0x220], PT ;  /* 0x0000880073007a0c */ /* 0x000fe40003f46270 */
[----:B------:R-:W-:Y:S01]  /*1d90*/  ISETP.GE.AND P0, PT, R111, c[0x0][0x220], PT ;  /* 0x000088006f007a0c */ /* 0x000fe20003f06270 */
[----:B------:R-:W-:Y:S02]  /*1da0*/  IMAD R7, R2, c[0x0][0x190], RZ ;  /* 0x0000640002077a24 */ /* 0x000fe400078e02ff */
[----:B------:R-:W-:-:S04]  /*1db0*/  IMAD.MOV.U32 R2, RZ, RZ, R20 ;  /* 0x000000ffff027224 */ /* 0x000fc800078e0014 */
[C---:B---3--:R-:W-:Y:S01]  /*1dc0*/  IMAD.WIDE.U32 R12, R0.reuse, c[0x0][0x190], R2 ;  /* 0x00006400000c7a25 */ /* 0x048fe200078e0002 */
[----:B------:R3:W-:Y:S03]  /*1dd0*/  @P5 STS.128 [R205+0x1800], RZ ;  /* 0x001800ffcd005388 */ /* 0x0007e60000000c00 */
[----:B------:R-:W-:Y:S01]  /*1de0*/  IMAD R0, R0, c[0x0][0x194], R7 ;  /* 0x0000650000007a24 */ /* 0x000fe200078e0207 */
[C---:B------:R-:W-:Y:S02]  /*1df0*/  @!P5 LEA R10, P6, R12.reuse, c[0x0][0x160], 0x1 ;  /* 0x000058000c0ada11 */ /* 0x040fe400078c08ff */
        /* <DEDUP_REMOVED lines=28> */
.L_x_587:
[----:B------:R-:W-:Y:S05]  /*1fc0*/  BSYNC B0 ;  /* 0x0000000000007941 */ /* 0x000fea0003800000 */
.L_x_586:
        /* <DEDUP_REMOVED lines=11> */
[----:B---3--:R-:W-:Y:S01]  /*2080*/  IMAD.WIDE.U32 R2, R106, UR26, R116 ;  /* 0x0000001a6a027c25 */ /* 0x008fe2000f8e0074 */
        /* <DEDUP_REMOVED lines=36> */
.L_x_589:
[----:B------:R-:W-:Y:S05]  /*22d0*/  BSYNC B0 ;  /* 0x0000000000007941 */ /* 0x000fea0003800000 */
.L_x_588:
        /* <DEDUP_REMOVED lines=41> */
.L_x_591:
[----:B------:R-:W-:Y:S05]  /*2570*/  BSYNC B0 ;  /* 0x0000000000007941 */ /* 0x000fea0003800000 */
.L_x_590:
[----:B------:R-:W-:Y:S01]  /*2580*/  ISETP.GE.AND P0, PT, R23, UR7, PT ;  /* 0x0000000717007c0c */ /* 0x000fe2000bf06270 */
[----:B------:R-:W-:-:S12]  /*2590*/  BSSY B0, `(.L_x_592) ;  /* 0x0000027000007945 */ /* 0x000fd80003800000 */
[----:B------:R-:W-:Y:S05]  /*25a0*/  @P0 BRA `(.L_x_593) ;  /* 0x0000025000000947 */ /* 0x000fea0003800000 */
[----:B------:R-:W-:Y:S01]  /*25b0*/  ISETP.GE.AND P5, PT, R120, c[0x0][0x220], PT ;  /* 0x0000880078007a0c */ /* 0x000fe20003fa6270 */
[----:B------:R-:W-:Y:S01]  /*25c0*/  IMAD.MOV.U32 R7, RZ, RZ, c[0x0][0x198] ;  /* 0x00006600ff077624 */ /* 0x000fe200078e00ff */
[----:B------:R-:W-:Y:S01]  /*25d0*/  ISETP.GE.AND P4, PT, R118, c[0x0][0x220], PT ;  /* 0x0000880076007a0c */ /* 0x000fe20003f86270 */
[----:B-1-3--:R-:W-:Y:S01]  /*25e0*/  IMAD.MOV.U32 R10, RZ, RZ, c[0x0][0x19c] ;  /* 0x00006700ff0a7624 */ /* 0x00afe200078e00ff */
        /* <DEDUP_REMOVED lines=33> */
.L_x_593:
[----:B------:R-:W-:Y:S05]  /*2800*/  BSYNC B0 ;  /* 0x0000000000007941 */ /* 0x000fea0003800000 */
.L_x_592:
[----:B------:R-:W-:Y:S01]  /*2810*/  ISETP.GE.AND P0, PT, R22, UR7, PT ;  /* 0x0000000716007c0c */ /* 0x000fe2000bf06270 */
[----:B------:R-:W-:-:S12]  /*2820*/  BSSY B0, `(.L_x_594) ;  /* 0x0000029000007945 */ /* 0x000fd80003800000 */
[----:B------:R-:W-:Y:S05]  /*2830*/  @P0 BRA `(.L_x_595) ;  /* 0x0000027000000947 */ /* 0x000fea0003800000 */
[----:B------:R-:W-:Y:S01]  /*2840*/  ISETP.GE.AND P5, PT, R120, c[0x0][0x220], PT ;  /* 0x0000880078007a0c */ /* 0x000fe20003fa6270 */
[----:B-1-3--:R-:W-:Y:S01]  /*2850*/  IMAD.MOV.U32 R12, RZ, RZ, c[0x0][0x198] ;  /* 0x00006600ff0c7624 */ /* 0x00afe200078e00ff */
        /* <DEDUP_REMOVED lines=37> */
.L_x_595:
[----:B------:R-:W-:Y:S05]  /*2ab0*/  BSYNC B0 ;  /* 0x0000000000007941 */ /* 0x000fea0003800000 */
.L_x_594:
[----:B------:R-:W-:Y:S01]  /*2ac0*/  ULDC.64 UR4, c[0x0][0x318] ;  /* 0x0000c60000047ab9 */ /* 0x000fe20000000a00 */
[----:B------:R-:W0:Y:S01]  /*2ad0*/  LDGDEPBAR ;  /* 0x00000000000079af */ /* 0x000e220000000000 */
[----:B------:R-:W-:Y:S01]  /*2ae0*/  UISETP.NE.U32.AND UP1, UPT, URZ, UR4, UPT ;  /* 0x000000043f00728c */ /* 0x000fe2000bf25070 */
[----:B-1-3--:R-:W-:Y:S02]  /*2af0*/  IMAD.MOV.U32 R12, RZ, RZ, R34 ;  /* 0x000000ffff0c7224 */ /* 0x00afe400078e0022 */
        /* <DEDUP_REMOVED lines=16> */
[----:B------:R-:W-:Y:S01]  /*2c00*/  IMAD.U32 R2, RZ, RZ, UR36 ;  /* 0x00000024ff027e24 */ /* 0x000fe2000f8e00ff */
[----:B------:R-:W1:Y:S01]  /*2c10*/  @P0 MUFU.RCP R7, c[0x0][0x238] ;  /* 0x00008e0000070b08 */ /* 0x000e620000001000 */
[----:B------:R-:W-:Y:S01]  /*2c20*/  ISETP.GE.AND P1, PT, R18, UR7, PT ;  /* 0x0000000712007c0c */ /* 0x000fe2000bf26270 */
[----:B------:R-:W-:Y:S01]  /*2c30*/  IMAD.MOV.U32 R12, RZ, RZ, R32 ;  /* 0x000000ffff0c7224 */ /* 0x000fe200078e0020 */
[----:B------:R-:W-:Y:S01]  /*2c40*/  ULDC.64 UR4, c[0x0][0x1a0] ;  /* 0x0000680000047ab9 */ /* 0x000fe20000000a00 */
[----:B------:R-:W-:-:S05]  /*2c50*/  MOV R3, UR37 ;  /* 0x0000002500037c02 */ /* 0x000fca0008000f00 */
[----:B------:R3:W1:Y:S01]  /*2c60*/  @P0 LDG.E R0, [R2.64] ;  /* 0x0000001602000981 */ /* 0x000662000c1e1900 */
[----:B------:R-:W-:Y:S01]  /*2c70*/  USHF.L.U64.HI UR6, UR4, UR6, UR5 ;  /* 0x0000000604067299 */ /* 0x000fe20008010205 */
[----:B------:R-:W-:Y:S01]  /*2c80*/  IMAD.U32 R8, RZ, RZ, UR26 ;  /* 0x0000001aff087e24 */ /* 0x000fe2000f8e00ff */
[----:B------:R-:W-:Y:S01]  /*2c90*/  USHF.L.U32 UR15, UR4, 0x6, URZ ;  /* 0x00000006040f7899 */ /* 0x000fe2000800063f */
[----:B------:R-:W-:Y:S01]  /*2ca0*/  BAR.SYNC.DEFER_BLOCKING 0x0 ;  /* 0x0000000000007b1d */ /* 0x000fe20000010000 */
[----:B------:R-:W-:Y:S01]  /*2cb0*/  UIMAD UR5, UR6, UR26, URZ ;  /* 0x0000001a060572a4 */ /* 0x000fe2000f8e023f */
[----:B------:R-:W-:Y:S01]  /*2cc0*/  IMAD.SHL.U32 R29, R29, 0x2, RZ ;  /* 0x000000021d1d7824 */ /* 0x000fe200078e00ff */
[----:B------:R-:W-:Y:S02]  /*2cd0*/  UIADD3 UR13, UR25, 0x646e171e, URZ ;  /* 0x646e171e190d7890 */ /* 0x000fe4000fffe03f */
[----:B------:R-:W-:Y:S01]  /*2ce0*/  UIMAD UR21, UR21, UR15, UR5 ;  /* 0x0000000f151572a4 */ /* 0x000fe2000f8e0205 */
[----:B------:R-:W-:Y:S01]  /*2cf0*/  IMAD.WIDE.U32 R8, R8, UR15, R12 ;  /* 0x0000000f08087c25 */ /* 0x000fe2000f8e000c */
[----:B------:R-:W-:Y:S01]  /*2d00*/  BSSY B0, `(.L_x_596) ;  /* 0x0000038000007945 */ /* 0x000fe20003800000 */
[----:B------:R-:W-:-:S03]  /*2d10*/  LOP3.LUT R107, R29, 0x6, RZ, 0xc0, !PT ;  /* 0x000000061d6b7812 */ /* 0x000fc600078ec0ff */
[----:B------:R-:W-:Y:S02]  /*2d20*/  IADD3 R11, R9, UR21, RZ ;  /* 0x00000015090b7c10 */ /* 0x000fe4000fffe0ff */
[----:B---3--:R-:W-:Y:S01]  /*2d30*/  LEA R3, R25, UR18, 0x4 ;  /* 0x0000001219037c11 */ /* 0x008fe2000f8e20ff */
[----:B------:R-:W-:Y:S01]  /*2d40*/  IMAD.U32 R2, RZ, RZ, UR19 ;  /* 0x00000013ff027e24 */ /* 0x000fe2000f8e00ff */
[----:B------:R-:W-:Y:S01]  /*2d50*/  UMOV UR18, URZ ;  /* 0x0000003f00127c82 */ /* 0x000fe20008000000 */
[----:B------:R3:W-:Y:S01]  /*2d60*/  @P1 STS.128 [R205+0x10000], RZ ;  /* 0x010000ffcd001388 */ /* 0x0007e20000000c00 */
[----:B------:R-:W-:-:S03]  /*2d70*/  IADD3 R3, R3, 0x1, R26 ;  /* 0x0000000103037810 */ /* 0x000fc60007ffe01a */
[----:B------:R3:W-:Y:S01]  /*2d80*/  @P1 STS.128 [R205+0x12000], RZ ;  /* 0x012000ffcd001388 */ /* 0x0007e20000000c00 */
[----:B------:R-:W-:-:S03]  /*2d90*/  IADD3 R2, R2, -UR20, R3 ;  /* 0x8000001402027c10 */ /* 0x000fc6000fffe003 */
[----:B------:R3:W-:Y:S01]  /*2da0*/  @P1 STS.128 [R205+0x14000], RZ ;  /* 0x014000ffcd001388 */ /* 0x0007e20000000c00 */
[----:B------:R-:W-:-:S03]  /*2db0*/  IADD3 R104, R2, c[0x0][0x2e8], RZ ;  /* 0x0000ba0002687a10 */ /* 0x000fc60007ffe0ff */
[----:B------:R3:W-:Y:S01]  /*2dc0*/  @P1 STS.128 [R205+0x16000], RZ ;  /* 0x016000ffcd001388 */ /* 0x0007e20000000c00 */
[----:B-1----:R-:W-:-:S04]  /*2dd0*/  @P0 FMUL.FTZ R0, R0, R7 ;  /* 0x0000000700000220 */ /* 0x002fc80000410000 */
[----:B------:R1:W5:Y:S02]  /*2de0*/  @P0 R2UR UR16, R0 ;  /* 0x00000000001003c2 */ /* 0x00036400000e0000 */
[----:B-1----:R-:W-:Y:S01]  /*2df0*/  MOV R0, UR17 ;  /* 0x0000001100007c02 */ /* 0x002fe20008000f00 */
[----:B-----5:R-:W-:-:S04]  /*2e00*/  @UP1 UMOV UR18, UR16 ;  /* 0x0000001000121c82 */ /* 0x020fc80008000000 */
[----:B------:R-:W-:Y:S01]  /*2e10*/  IMAD R114, R0, 0x4, R25 ;  /* 0x0000000400727824 */ /* 0x000fe200078e0219 */
[----:B------:R-:W-:-:S04]  /*2e20*/  LEA R0, R25, R6, 0xa ;  /* 0x0000000619007211 */ /* 0x000fc800078e50ff */
[----:B------:R3:W-:Y:S01]  /*2e30*/  STL [R1+0xe0], R114 ;  /* 0x0000e07201007387 */ /* 0x0007e20000100800 */
[----:B------:R-:W-:-:S03]  /*2e40*/  SHF.L.U32 R201, R0, 0x1, RZ ;  /* 0x0000000100c97819 */ /* 0x000fc600000006ff */
[----:B------:R3:W-:Y:S01]  /*2e50*/  STL.64 [R1+0xe8], R12 ;  /* 0x0000e80c01007387 */ /* 0x0007e20000100a00 */
[----:B------:R-:W-:Y:S05]  /*2e60*/  @P1 BRA `(.L_x_597) ;  /* 0x0000021000001947 */ /* 0x000fea0003800000 */
[----:B------:R-:W-:Y:S02]  /*2e70*/  ISETP.GE.AND P5, PT, R120, c[0x0][0x220], PT ;  /* 0x0000880078007a0c */ /* 0x000fe40003fa6270 */
[----:B------:R-:W-:Y:S02]  /*2e80*/  ISETP.GE.AND P4, PT, R118, c[0x0][0x220], PT ;  /* 0x0000880076007a0c */ /* 0x000fe40003f86270 */
[----:B------:R-:W-:Y:S02]  /*2e90*/  ISETP.GE.AND P2, PT, R115, c[0x0][0x220], PT ;  /* 0x0000880073007a0c */ /* 0x000fe40003f46270 */
[----:B------:R-:W-:-:S07]  /*2ea0*/  ISETP.GE.AND P0, PT, R111, c[0x0][0x220], PT ;  /* 0x000088006f007a0c */ /* 0x000fce0003f06270 */
[C---:B------:R-:W-:Y:S01]  /*2eb0*/  @!P5 LEA R14, P6, R8.reuse, c[0x0][0x170], 0x1 ;  /* 0x00005c00080eda11 */ /* 0x040fe200078c08ff */
[----:B------:R1:W-:Y:S01]  /*2ec0*/  @P5 STS.128 [R205+0x10000], RZ ;  /* 0x010000ffcd005388 */ /* 0x0003e20000000c00 */
[C---:B---3--:R-:W-:Y:S02]  /*2ed0*/  @!P4 LEA R12, P3, R8.reuse, c[0x0][0x170], 0x1 ;  /* 0x00005c00080cca11 */ /* 0x048fe400078608ff */
        /* <DEDUP_REMOVED lines=26> */
.L_x_597:
[----:B------:R-:W-:Y:S05]  /*3080*/  BSYNC B0 ;  /* 0x0000000000007941 */ /* 0x000fea0003800000 */
.L_x_596:
        /* <DEDUP_REMOVED lines=16> */
[----:B------:R1:W-:Y:S02]  /*3190*/  @P5 STS.128 [R205+0x10800], RZ ;  /* 0x010800ffcd005388 */ /* 0x0003e40000000c00 */
[C---:B-1----:R-:W-:Y:S02]  /*31a0*/  @!P5 LEA R14, P6, R0.reuse, c[0x0][0x170], 0x1 ;  /* 0x00005c00000eda11 */ /* 0x042fe400078c08ff */
[C---:B---3--:R-:W-:Y:S02]  /*31b0*/  @!P4 LEA R12, P3, R0.reuse, c[0x0][0x170], 0x1 ;  /* 0x00005c00000cca11 */ /* 0x048fe400078608ff */
        /* <DEDUP_REMOVED lines=26> */
.L_x_599:
[----:B------:R-:W-:Y:S05]  /*3360*/  BSYNC B0 ;  /* 0x0000000000007941 */ /* 0x000fea0003800000 */
.L_x_598:
        /* <DEDUP_REMOVED lines=10> */
[----:B-1----:R-:W-:Y:S01]  /*3410*/  IMAD.MOV.U32 R2, RZ, RZ, c[0x0][0x1a4] ;  /* 0x00006900ff027624 */ /* 0x002fe200078e00ff */
[----:B------:R-:W-:-:S02]  /*3420*/  ISETP.GE.AND P2, PT, R115, c[0x0][0x220], PT ;  /* 0x0000880073007a0c */ /* 0x000fc40003f46270 */
[----:B------:R-:W-:-:S04]  /*3430*/  LEA R0, P0, R7, R8, 0x5 ;  /* 0x0000000807007211 */ /* 0x000fc800078028ff */
[----:B------:R-:W-:Y:S02]  /*3440*/  LEA.HI.X R7, R7, R11, R2, 0x5, P0 ;  /* 0x0000000b07077211 */ /* 0x000fe400000f2c02 */
[----:B------:R-:W-:Y:S01]  /*3450*/  ISETP.GE.AND P0, PT, R111, c[0x0][0x220], PT ;  /* 0x000088006f007a0c */ /* 0x000fe20003f06270 */
[----:B------:R1:W-:Y:S01]  /*3460*/  @P5 STS.128 [R205+0x11000], RZ ;  /* 0x011000ffcd005388 */ /* 0x0003e20000000c00 */
[C---:B------:R-:W-:Y:S02]  /*3470*/  @!P5 LEA R14, P6, R0.reuse, c[0x0][0x170], 0x1 ;  /* 0x00005c00000eda11 */ /* 0x040fe400078c08ff */
        /* <DEDUP_REMOVED lines=27> */
.L_x_601:
[----:B------:R-:W-:Y:S05]  /*3630*/  BSYNC B0 ;  /* 0x0000000000007941 */ /* 0x000fea0003800000 */
.L_x_600:
[----:B------:R-:W-:Y:S01]  /*3640*/  ISETP.GE.AND P0, PT, R22, UR7, PT ;  /* 0x0000000716007c0c */ /* 0x000fe2000bf06270 */
[C---:B------:R-:W-:Y:S01]  /*3650*/  IMAD.SHL.U32 R0, R27.reuse, 0x40, RZ ;  /* 0x000000401b007824 */ /* 0x040fe200078e00ff */
[----:B------:R-:W-:Y:S01]  /*3660*/  BSSY B0, `(.L_x_602) ;  /* 0x0000036000007945 */ /* 0x000fe20003800000 */
[----:B-1----:R-:W-:Y:S01]  /*3670*/  IMAD.SHL.U32 R2, R18, 0x8, RZ ;  /* 0x0000000812027824 */ /* 0x002fe200078e00ff */
[----:B------:R-:W-:Y:S02]  /*3680*/  R2P PR, R27, 0x6 ;  /* 0x000000061b007804 */ /* 0x000fe40000000000 */
[----:B------:R-:W-:-:S04]  /*3690*/  LOP3.LUT R0, R0, 0x1c0, RZ, 0xc0, !PT ;  /* 0x000001c000007812 */ /* 0x000fc800078ec0ff */
[----:B------:R-:W-:Y:S02]  /*36a0*/  LOP3.LUT R2, R0, 0x8, R2, 0xf8, !PT ;  /* 0x0000000800027812 */ /* 0x000fe400078ef802 */
[----:B------:R-:W-:Y:S01]  /*36b0*/  SHF.R.U32.HI R3, RZ, 0x3, R0 ;  /* 0x00000003ff037819 */ /* 0x000fe20000011600 */
[----:B------:R1:W-:Y:S01]  /*36c0*/  @P0 STS.128 [R205+0x11800], RZ ;  /* 0x011800ffcd000388 */ /* 0x0003e20000000c00 */
[----:B------:R-:W-:Y:S02]  /*36d0*/  SEL R0, R31, 0xffffffe0, !P2 ;  /* 0xffffffe01f007807 */ /* 0x000fe40005000000 */
[----:B------:R-:W-:Y:S01]  /*36e0*/  LOP3.LUT R3, R2, R3, RZ, 0x3c, !PT ;  /* 0x0000000302037212 */ /* 0x000fe200078e3cff */
[----:B------:R1:W-:Y:S01]  /*36f0*/  @P0 STS.128 [R205+0x13800], RZ ;  /* 0x013800ffcd000388 */ /* 0x0003e20000000c00 */
[----:B------:R-:W-:-:S03]  /*3700*/  SEL R2, R30, 0xfffffff0, !P1 ;  /* 0xfffffff01e027807 */ /* 0x000fc60004800000 */
        /* <DEDUP_REMOVED lines=15> */
[C---:B---3--:R-:W-:Y:S02]  /*3800*/  @!P5 LEA R12, P6, R14.reuse, c[0x0][0x170], 0x1 ;  /* 0x00005c000e0cda11 */ /* 0x048fe400078c08ff */
        /* <DEDUP_REMOVED lines=27> */
.L_x_603:
[----:B------:R-:W-:Y:S05]  /*39c0*/  BSYNC B0 ;  /* 0x0000000000007941 */ /* 0x000fea0003800000 */
.L_x_602:
[----:B------:R-:W-:Y:S01]  /*39d0*/  IMAD.SHL.U32 R192, R3, 0x2, RZ ;  /* 0x0000000203c07824 */ /* 0x000fe200078e00ff */
[----:B-1----:R-:W-:Y:S01]  /*39e0*/  LDSM.16.M88.4 R8, [R201] ;  /* 0x00000000c908783b */ /* 0x002fe20000000200 */
[--C-:B------:R-:W-:Y:S01]  /*39f0*/  IMAD R202, R5, 0x2, R201.reuse ;  /* 0x0000000205ca7824 */ /* 0x100fe200078e02c9 */
[----:B------:R-:W-:Y:S01]  /*3a00*/  UISETP.GE.AND UP0, UPT, UR9, 0x2, UPT ;  /* 0x000000020900788c */ /* 0x000fe2000bf06270 */
[--C-:B------:R-:W-:Y:S01]  /*3a10*/  IMAD R7, R2, 0x2, R192.reuse ;  /* 0x0000000202077824 */ /* 0x100fe200078e02c0 */
[----:B------:R-:W1:Y:S01]  /*3a20*/  LDSM.16.M88.4 R20, [R192+0x9000] ;  /* 0x00900000c014783b */ /* 0x000e620000000200 */
[----:B------:R-:W-:Y:S01]  /*3a30*/  IMAD R204, R4, 0x2, R201 ;  /* 0x0000000204cc7824 */ /* 0x000fe200078e02c9 */
[----:B------:R-:W-:Y:S01]  /*3a40*/  IADD3 R3, R192, 0x8000, RZ ;  /* 0x00008000c0037810 */ /* 0x000fe20007ffe0ff */
[----:B------:R-:W-:Y:S01]  /*3a50*/  IMAD R198, R0, 0x2, R192 ;  /* 0x0000000200c67824 */ /* 0x000fe200078e02c0 */
[----:B------:R-:W5:Y:S01]  /*3a60*/  LDSM.16.M88.4 R28, [R192+0x8000] ;  /* 0x00800000c01c783b */ /* 0x000f620000000200 */
[----:B------:R-:W-:-:S02]  /*3a70*/  IMAD R203, R4, 0x2, R202 ;  /* 0x0000000204cb7824 */ /* 0x000fc400078e02ca */
[----:B------:R-:W-:Y:S01]  /*3a80*/  IMAD R199, R2, 0x2, R3 ;  /* 0x0000000202c77824 */ /* 0x000fe200078e0203 */
[----:B------:R-:W2:Y:S01]  /*3a90*/  LDSM.16.M88.4 R24, [R192+0x8800] ;  /* 0x00880000c018783b */ /* 0x000ea20000000200 */
[----:B------:R-:W-:Y:S02]  /*3aa0*/  IADD3 R2, R104, 0x8, RZ ;  /* 0x0000000868027810 */ /* 0x000fe40007ffe0ff */
[----:B------:R-:W-:Y:S01]  /*3ab0*/  IMAD R197, R0, 0x2, R199 ;  /* 0x0000000200c57824 */ /* 0x000fe200078e02c7 */
[----:B------:R-:W3:Y:S01]  /*3ac0*/  LDSM.16.M88.4 R16, [R192+0x9800] ;  /* 0x00980000c010783b */ /* 0x000ee20000000200 */
[----:B------:R-:W-:-:S03]  /*3ad0*/  IMAD.U32 R0, RZ, RZ, UR26 ;  /* 0x0000001aff007e24 */ /* 0x000fc6000f8e00ff */
[----:B---3--:R-:W-:Y:S01]  /*3ae0*/  LDSM.16.M88.4 R12, [R202] ;  /* 0x00000000ca0c783b */ /* 0x008fe20000000200 */
[----:B------:R-:W-:-:S03]  /*3af0*/  IMAD R0, R0, 0x40, R107 ;  /* 0x0000004000007824 */ /* 0x000fc600078e026b */
[----:B--2---:R-:W2:Y:S02]  /*3b00*/  LDSM.16.M88.4 R40, [R7+0x8000] ;  /* 0x008000000728783b */ /* 0x004ea40000000200 */
[C---:B------:R-:W-:Y:S02]  /*3b10*/  IADD3 R3, R0.reuse, 0x8, RZ ;  /* 0x0000000800037810 */ /* 0x040fe40007ffe0ff */
[----:B------:R-:W3:Y:S04]  /*3b20*/  LDSM.16.M88.4 R48, [R7+0x8800] ;  /* 0x008800000730783b */ /* 0x000ee80000000200 */
[----:B------:R-:W-:Y:S04]  /*3b30*/  LDSM.16.M88.4 R60, [R7+0x9800] ;  /* 0x00980000073c783b */ /* 0x000fe80000000200 */
[----:B------:R-:W-:Y:S04]  /*3b40*/  LDSM.16.M88.4 R76, [R198+0x8000] ;  /* 0x00800000c64c783b */ /* 0x000fe80000000200 */
[----:B------:R-:W-:Y:S01]  /*3b50*/  LDSM.16.M88.4 R84, [R198+0x8800] ;  /* 0x00880000c654783b */ /* 0x000fe20000000200 */
[C---:B-1----:R-:W-:Y:S03]  /*3b60*/  HMMA.16816.F32 R52, R8.reuse, R20, RZ ;  /* 0x000000140834723c */ /* 0x042fe600000018ff */
[----:B------:R-:W-:Y:S04]  /*3b70*/  LDSM.16.M88.4 R80, [R198+0x9000] ;  /* 0x00900000c650783b */ /* 0x000fe80000000200 */
[----:B------:R-:W-:Y:S01]  /*3b80*/  LDSM.16.M88.4 R88, [R198+0x9800] ;  /* 0x00980000c658783b */ /* 0x000fe20000000200 */
[C---:B------:R-:W-:Y:S03]  /*3b90*/  HMMA.16816.F32 R68, R8.reuse, R22, RZ ;  /* 0x000000160844723c */ /* 0x040fe600000018ff */
[----:B------:R-:W1:Y:S04]  /*3ba0*/  LDSM.16.M88.4 R20, [R7+0x9000] ;  /* 0x009000000714783b */ /* 0x000e680000000200 */
[----:B------:R-:W-:Y:S01]  /*3bb0*/  LDSM.16.M88.4 R92, [R197] ;  /* 0x00000000c55c783b */ /* 0x000fe20000000200 */
[C---:B-----5:R-:W-:Y:S03]  /*3bc0*/  HMMA.16816.F32 R36, R8.reuse, R28, RZ ;  /* 0x0000001c0824723c */ /* 0x060fe600000018ff */
        /* <DEDUP_REMOVED lines=8> */
[----:B------:R-:W5:Y:S04]  /*3c50*/  LDSM.16.M88.4 R8, [R204] ;  /* 0x00000000cc08783b */ /* 0x000f680000000200 */
[----:B------:R-:W4:Y:S03]  /*3c60*/  LDSM.16.M88.4 R16, [R203] ;  /* 0x00000000cb10783b */ /* 0x000f260000000200 */
[C---:B--2---:R-:W-:Y:S08]  /*3c70*/  HMMA.16816.F32 R56, R12.reuse, R40, R36 ;  /* 0x000000280c38723c */ /* 0x044ff00000001824 */
[C---:B------:R-:W-:Y:S08]  /*3c80*/  HMMA.16816.F32 R44, R12.reuse, R42, R32 ;  /* 0x0000002a0c2c723c */ /* 0x040ff00000001820 */
[C---:B---3--:R-:W-:Y:S08]  /*3c90*/  HMMA.16816.F32 R32, R12.reuse, R48, R28 ;  /* 0x000000300c20723c */ /* 0x048ff0000000181c */
[C---:B------:R-:W-:Y:S08]  /*3ca0*/  HMMA.16816.F32 R40, R12.reuse, R50, R24 ;  /* 0x000000320c28723c */ /* 0x040ff00000001818 */
[C---:B-1----:R-:W-:Y:S08]  /*3cb0*/  HMMA.16816.F32 R36, R12.reuse, R20, R52 ;  /* 0x000000140c24723c */ /* 0x042ff00000001834 */
[C---:B------:R-:W-:Y:S01]  /*3cc0*/  HMMA.16816.F32 R28, R12.reuse, R22, R68 ;  /* 0x000000160c1c723c */ /* 0x040fe20000001844 */
[----:B------:R-:W-:Y:S07]  /*3cd0*/  LDSM.16.M88.4 R68, [R192+0xb000] ;  /* 0x00b00000c044783b */ /* 0x000fee0000000200 */
[C---:B------:R-:W-:Y:S01]  /*3ce0*/  HMMA.16816.F32 R24, R12.reuse, R60, R72 ;  /* 0x0000003c0c18723c */ /* 0x040fe20000001848 */
[----:B------:R-:W-:Y:S07]  /*3cf0*/  LDSM.16.M88.4 R72, [R197+0x1800] ;  /* 0x00180000c548783b */ /* 0x000fee0000000200 */
[----:B------:R-:W-:Y:S01]  /*3d00*/  HMMA.16816.F32 R20, R12, R62, R64 ;  /* 0x0000003e0c14723c */ /* 0x000fe20000001840 */
[----:B------:R-:W1:Y:S04]  /*3d10*/  LDSM.16.M88.4 R64, [R197+0x1000] ;  /* 0x00100000c540783b */ /* 0x000e680000000200 */
[----:B------:R-:W-:Y:S03]  /*3d20*/  LDSM.16.M88.4 R12, [R201+0x2000] ;  /* 0x00200000c90c783b */ /* 0x000fe60000000200 */
[C---:B-----5:R-:W-:Y:S08]  /*3d30*/  HMMA.16816.F32 R56, R8.reuse, R76, R56 ;  /* 0x0000004c0838723c */ /* 0x060ff00000001838 */
[C---:B------:R-:W-:Y:S01]  /*3d40*/  HMMA.16816.F32 R52, R8.reuse, R78, R44 ;  /* 0x0000004e0834723c */ /* 0x040fe2000000182c */
[----:B------:R-:W2:Y:S07]  /*3d50*/  LDSM.16.M88.4 R76, [R192+0xa000] ;  /* 0x00a00000c04c783b */ /* 0x000eae0000000200 */
[C---:B------:R-:W-:Y:S08]  /*3d60*/  HMMA.16816.F32 R48, R8.reuse, R84, R32 ;  /* 0x000000540830723c */ /* 0x040ff00000001820 */
[C---:B------:R-:W-:Y:S01]  /*3d70*/  HMMA.16816.F32 R60, R8.reuse, R86, R40 ;  /* 0x00000056083c723c */ /* 0x040fe20000001828 */
[----:B------:R-:W-:Y:S07]  /*3d80*/  LDSM.16.M88.4 R84, [R7+0xa000] ;  /* 0x00a000000754783b */ /* 0x000fee0000000200 */
[C---:B------:R-:W-:Y:S08]  /*3d90*/  HMMA.16816.F32 R44, R8.reuse, R80, R36 ;  /* 0x00000050082c723c */ /* 0x040ff00000001824 */
[C---:B------:R-:W-:Y:S01]  /*3da0*/  HMMA.16816.F32 R36, R8.reuse, R82, R28 ;  /* 0x000000520824723c */ /* 0x040fe2000000181c */
[----:B------:R-:W3:Y:S07]  /*3db0*/  LDSM.16.M88.4 R80, [R192+0xb800] ;  /* 0x00b80000c050783b */ /* 0x000eee0000000200 */
[C---:B------:R-:W-:Y:S08]  /*3dc0*/  HMMA.16816.F32 R28, R8.reuse, R88, R24 ;  /* 0x00000058081c723c */ /* 0x040ff00000001818 */
[----:B------:R-:W-:Y:S01]  /*3dd0*/  HMMA.16816.F32 R24, R8, R90, R20 ;  /* 0x0000005a0818723c */ /* 0x000fe20000001814 */
[----:B------:R-:W5:Y:S04]  /*3de0*/  LDSM.16.M88.4 R8, [R202+0x2000] ;  /* 0x00200000ca08783b */ /* 0x000f680000000200 */
[----:B------:R-:W-:Y:S03]  /*3df0*/  LDSM.16.M88.4 R88, [R198+0xa800] ;  /* 0x00a80000c658783b */ /* 0x000fe60000000200 */
[C---:B----4-:R-:W-:Y:S08]  /*3e00*/  HMMA.16816.F32 R20, R16.reuse, R92, R56 ;  /* 0x0000005c1014723c */ /* 0x050ff00000001838 */
[C---:B------:R-:W-:Y:S01]  /*3e10*/  HMMA.16816.F32 R32, R16.reuse, R94, R52 ;  /* 0x0000005e1020723c */ /* 0x040fe20000001834 */
[----:B------:R-:W-:Y:S07]  /*3e20*/  LDSM.16.M88.4 R92, [R7+0xa800] ;  /* 0x00a80000075c783b */ /* 0x000fee0000000200 */
[C---:B------:R-:W-:Y:S08]  /*3e30*/  HMMA.16816.F32 R40, R16.reuse, R100, R48 ;  /* 0x000000641028723c */ /* 0x040ff00000001830 */
[C---:B------:R-:W-:Y:S01]  /*3e40*/  HMMA.16816.F32 R52, R16.reuse, R102, R60 ;  /* 0x000000661034723c */ /* 0x040fe2000000183c */
[----:B------:R-:W4:Y:S07]  /*3e50*/  LDSM.16.M88.4 R60, [R7+0xb000] ;  /* 0x00b00000073c783b */ /* 0x000f2e0000000200 */
        /* <DEDUP_REMOVED lines=8> */
[C---:B------:R-:W-:Y:S08]  /*3ee0*/  HMMA.16816.F32 R20, R12.reuse, R96, R40 ;  /* 0x000000600c14723c */ /* 0x040ff00000001828 */
[C---:B------:R-:W-:Y:S01]  /*3ef0*/  HMMA.16816.F32 R24, R12.reuse, R78, R32 ;  /* 0x0000004e0c18723c */ /* 0x040fe20000001820 */
[----:B------:R-:W2:Y:S07]  /*3f00*/  LDSM.16.M88.4 R76, [R198+0xa000] ;  /* 0x00a00000c64c783b */ /* 0x000eae0000000200 */
[C---:B------:R-:W-:Y:S08]  /*3f10*/  HMMA.16816.F32 R40, R12.reuse, R98, R52 ;  /* 0x000000620c28723c */ /* 0x040ff00000001834 */
[C---:B------:R-:W-:Y:S08]  /*3f20*/  HMMA.16816.F32 R56, R12.reuse, R68, R56 ;  /* 0x000000440c38723c */ /* 0x040ff00000001838 */
[C---:B------:R-:W-:Y:S08]  /*3f30*/  HMMA.16816.F32 R52, R12.reuse, R70, R48 ;  /* 0x000000460c34723c */ /* 0x040ff00000001830 */
[C---:B---3--:R-:W-:Y:S08]  /*3f40*/  HMMA.16816.F32 R48, R12.reuse, R80, R44 ;  /* 0x000000500c30723c */ /* 0x048ff0000000182c */
[----:B------:R-:W-:Y:S01]  /*3f50*/  HMMA.16816.F32 R44, R12, R82, R36 ;  /* 0x000000520c2c723c */ /* 0x000fe20000001824 */
[----:B------:R-:W3:Y:S07]  /*3f60*/  LDSM.16.M88.4 R80, [R198+0xb800] ;  /* 0x00b80000c650783b */ /* 0x000eee0000000200 */
[C---:B-----5:R-:W-:Y:S08]  /*3f70*/  HMMA.16816.F32 R36, R8.reuse, R84, R28 ;  /* 0x000000540824723c */ /* 0x060ff0000000181c */
[C---:B------:R-:W-:Y:S01]  /*3f80*/  HMMA.16816.F32 R32, R8.reuse, R86, R24 ;  /* 0x000000560820723c */ /* 0x040fe20000001818 */
[----:B------:R-:W-:Y:S07]  /*3f90*/  LDSM.16.M88.4 R84, [R192+0xe800] ;  /* 0x00e80000c054783b */ /* 0x000fee0000000200 */
[C---:B----4-:R-:W-:Y:S08]  /*3fa0*/  HMMA.16816.F32 R24, R8.reuse, R60, R56 ;  /* 0x0000003c0818723c */ /* 0x050ff00000001838 */
[C---:B-1----:R-:W-:Y:S01]  /*3fb0*/  HMMA.16816.F32 R68, R8.reuse, R64, R48 ;  /* 0x000000400844723c */ /* 0x042fe20000001830 */
[----:B------:R-:W-:Y:S07]  /*3fc0*/  LDSM.16.M88.4 R48, [R197+0x2000] ;  /* 0x00200000c530783b */ /* 0x000fee0000000200 */
[C---:B------:R-:W-:Y:S08]  /*3fd0*/  HMMA.16816.F32 R12, R8.reuse, R92, R20 ;  /* 0x0000005c080c723c */ /* 0x040ff00000001814 */
[C---:B------:R-:W-:Y:S01]  /*3fe0*/  HMMA.16816.F32 R28, R8.reuse, R94, R40 ;  /* 0x0000005e081c723c */ /* 0x040fe20000001828 */
[----:B------:R-:W-:Y:S07]  /*3ff0*/  LDSM.16.M88.4 R92, [R198+0xe000] ;  /* 0x00e00000c65c783b */ /* 0x000fee0000000200 */
[C---:B------:R-:W-:Y:S08]  /*4000*/  HMMA.16816.F32 R20, R8.reuse, R62, R52 ;  /* 0x0000003e0814723c */ /* 0x040ff00000001834 */
[----:B------:R-:W-:Y:S01]  /*4010*/  HMMA.16816.F32 R64, R8, R66, R44 ;  /* 0x000000420840723c */ /* 0x000fe2000000182c */
[----:B------:R-:W1:Y:S04]  /*4020*/  LDSM.16.M88.4 R8, [R203+0x2000] ;  /* 0x00200000cb08783b */ /* 0x000e680000000200 */
[----:B------:R-:W4:Y:S03]  /*4030*/  LDSM.16.M88.4 R44, [R197+0x2800] ;  /* 0x00280000c52c783b */ /* 0x000f260000000200 */
[C---:B--2---:R-:W-:Y:S08]  /*4040*/  HMMA.16816.F32 R60, R16.reuse, R76, R36 ;  /* 0x0000004c103c723c */ /* 0x044ff00000001824 */
[C---:B------:R-:W-:Y:S01]  /*4050*/  HMMA.16816.F32 R56, R16.reuse, R78, R32 ;  /* 0x0000004e1038723c */ /* 0x040fe20000001820 */
[----:B------:R-:W2:Y:S04]  /*4060*/  LDSM.16.M88.4 R32, [R197+0x3000] ;  /* 0x00300000c520783b */ /* 0x000ea80000000200 */
[----:B------:R-:W-:Y:S03]  /*4070*/  LDSM.16.M88.4 R76, [R192+0xd000] ;  /* 0x00d00000c04c783b */ /* 0x000fe60000000200 */
[C---:B------:R-:W-:Y:S08]  /*4080*/  HMMA.16816.F32 R36, R16.reuse, R72, R24 ;  /* 0x000000481024723c */ /* 0x040ff00000001818 */
[C---:B---3--:R-:W-:Y:S01]  /*4090*/  HMMA.16816.F32 R24, R16.reuse, R80, R68 ;  /* 0x000000501018723c */ /* 0x048fe20000001844 */
[----:B------:R-:W3:Y:S07]  /*40a0*/  LDSM.16.M88.4 R68, [R197+0x3800] ;  /* 0x00380000c544783b */ /* 0x000eee0000000200 */
[C---:B------:R-:W-:Y:S01]  /*40b0*/  HMMA.16816.F32 R52, R16.reuse, R88, R12 ;  /* 0x000000581034723c */ /* 0x040fe2000000180c */
[----:B------:R-:W-:Y:S07]  /*40c0*/  LDSM.16.M88.4 R12, [R201+0x4000] ;  /* 0x00400000c90c783b */ /* 0x000fee0000000200 */
[C---:B------:R-:W-:Y:S01]  /*40d0*/  HMMA.16816.F32 R40, R16.reuse, R90, R28 ;  /* 0x0000005a1028723c */ /* 0x040fe2000000181c */
[----:B------:R-:W-:Y:S07]  /*40e0*/  LDSM.16.M88.4 R88, [R7+0xe000] ;  /* 0x00e000000758783b */ /* 0x000fee0000000200 */
[C---:B------:R-:W-:Y:S01]  /*40f0*/  HMMA.16816.F32 R28, R16.reuse, R74, R20 ;  /* 0x0000004a101c723c */ /* 0x040fe20000001814 */
[----:B------:R-:W-:Y:S07]  /*4100*/  LDSM.16.M88.4 R72, [R192+0xc000] ;  /* 0x00c00000c048783b */ /* 0x000fee0000000200 */
[----:B------:R-:W-:Y:S01]  /*4110*/  HMMA.16816.F32 R20, R16, R82, R64 ;  /* 0x000000521014723c */ /* 0x000fe20000001840 */
[----:B------:R-:W5:Y:S04]  /*4120*/  LDSM.16.M88.4 R64, [R192+0xc800] ;  /* 0x00c80000c040783b */ /* 0x000f680000000200 */
[----:B------:R-:W3:Y:S03]  /*4130*/  LDSM.16.M88.4 R80, [R192+0xd800] ;  /* 0x00d80000c050783b */ /* 0x000ee60000000200 */
[C---:B-1----:R-:W-:Y:S01]  /*4140*/  HMMA.16816.F32 R16, R8.reuse, R48, R60 ;  /* 0x000000300810723c */ /* 0x042fe2000000183c */
[----:B------:R-:W-:Y:S07]  /*4150*/  LDSM.16.M88.4 R60, [R7+0xc800] ;  /* 0x00c80000073c783b */ /* 0x000fee0000000200 */
[C---:B------:R-:W-:Y:S08]  /*4160*/  HMMA.16816.F32 R48, R8.reuse, R50, R56 ;  /* 0x000000320830723c */ /* 0x040ff00000001838 */
[C---:B----4-:R-:W-:Y:S08]  /*4170*/  HMMA.16816.F32 R52, R8.reuse, R44, R52 ;  /* 0x0000002c0834723c */ /* 0x050ff00000001834 */
[C---:B------:R-:W-:Y:S08]  /*4180*/  HMMA.16816.F32 R56, R8.reuse, R46, R40 ;  /* 0x0000002e0838723c */ /* 0x040ff00000001828 */
[C---:B--2---:R-:W-:Y:S08]  /*4190*/  HMMA.16816.F32 R44, R8.reuse, R32, R36 ;  /* 0x00000020082c723c */ /* 0x044ff00000001824 */
[C---:B---3--:R-:W-:Y:S08]  /*41a0*/  HMMA.16816.F32 R36, R8.reuse, R68, R24 ;  /* 0x000000440824723c */ /* 0x048ff00000001818 */
[C---:B------:R-:W-:Y:S01]  /*41b0*/  HMMA.16816.F32 R40, R8.reuse, R34, R28 ;  /* 0x000000220828723c */ /* 0x040fe2000000181c */
[----:B------:R-:W-:Y:S07]  /*41c0*/  LDSM.16.M88.4 R28, [R7+0xc000] ;  /* 0x00c00000071c783b */ /* 0x000fee0000000200 */
[----:B------:R-:W-:Y:S01]  /*41d0*/  HMMA.16816.F32 R24, R8, R70, R20 ;  /* 0x000000460818723c */ /* 0x000fe20000001814 */
[----:B------:R-:W1:Y:S04]  /*41e0*/  LDSM.16.M88.4 R8, [R202+0x4000] ;  /* 0x00400000ca08783b */ /* 0x000e680000000200 */
[----:B------:R-:W2:Y:S03]  /*41f0*/  LDSM.16.M88.4 R68, [R7+0xd000] ;  /* 0x00d000000744783b */ /* 0x000ea60000000200 */
[C---:B-----5:R-:W-:Y:S01]  /*4200*/  HMMA.16816.F32 R52, R12.reuse, R64, R52 ;  /* 0x000000400c34723c */ /* 0x060fe20000001834 */
[----:B------:R-:W-:Y:S07]  /*4210*/  LDSM.16.M88.4 R20, [R204+0x4000] ;  /* 0x00400000cc14783b */ /* 0x000fee0000000200 */
[C---:B------:R-:W-:Y:S01]  /*4220*/  HMMA.16816.F32 R56, R12.reuse, R66, R56 ;  /* 0x000000420c38723c */ /* 0x040fe20000001838 */
[----:B------:R-:W3:Y:S07]  /*4230*/  LDSM.16.M88.4 R64, [R7+0xd800] ;  /* 0x00d800000740783b */ /* 0x000eee0000000200 */
[C---:B------:R-:W-:Y:S08]  /*4240*/  HMMA.16816.F32 R16, R12.reuse, R72, R16 ;  /* 0x000000480c10723c */ /* 0x040ff00000001810 */
[C---:B------:R-:W-:Y:S01]  /*4250*/  HMMA.16816.F32 R32, R12.reuse, R74, R48 ;  /* 0x0000004a0c20723c */ /* 0x040fe20000001830 */
[----:B------:R-:W4:Y:S07]  /*4260*/  LDSM.16.M88.4 R72, [R198+0xc000] ;  /* 0x00c00000c648783b */ /* 0x000f2e0000000200 */
[C---:B------:R-:W-:Y:S08]  /*4270*/  HMMA.16816.F32 R48, R12.reuse, R76, R44 ;  /* 0x0000004c0c30723c */ /* 0x040ff0000000182c */
[C---:B------:R-:W-:Y:S01]  /*4280*/  HMMA.16816.F32 R44, R12.reuse, R78, R40 ;  /* 0x0000004e0c2c723c */ /* 0x040fe20000001828 */
[----:B------:R-:W5:Y:S07]  /*4290*/  LDSM.16.M88.4 R76, [R198+0xc800] ;  /* 0x00c80000c64c783b */ /* 0x000f6e0000000200 */
[C---:B------:R-:W-:Y:S08]  /*42a0*/  HMMA.16816.F32 R40, R12.reuse, R80, R36 ;  /* 0x000000500c28723c */ /* 0x040ff00000001824 */
[----:B------:R-:W-:Y:S01]  /*42b0*/  HMMA.16816.F32 R12, R12, R82, R24 ;  /* 0x000000520c0c723c */ /* 0x000fe20000001818 */
[----:B------:R-:W-:Y:S07]  /*42c0*/  LDSM.16.M88.4 R80, [R198+0xd800] ;  /* 0x00d80000c650783b */ /* 0x000fee0000000200 */
        /* <DEDUP_REMOVED lines=8> */
[C---:B---3--:R-:W-:Y:S01]  /*4350*/  HMMA.16816.F32 R24, R8.reuse, R64, R40 ;  /* 0x000000400818723c */ /* 0x048fe20000001828 */
[----:B------:R-:W-:Y:S07]  /*4360*/  LDSM.16.M88.4 R40, [R197+0x4800] ;  /* 0x00480000c528783b */ /* 0x000fee0000000200 */
[----:B------:R-:W-:Y:S01]  /*4370*/  HMMA.16816.F32 R12, R8, R66, R12 ;  /* 0x00000042080c723c */ /* 0x000fe2000000180c */
[----:B------:R-:W2:Y:S04]  /*4380*/  LDSM.16.M88.4 R8, [R203+0x4000] ;  /* 0x00400000cb08783b */ /* 0x000ea80000000200 */
[----:B------:R-:W3:Y:S03]  /*4390*/  LDSM.16.M88.4 R64, [R197+0x5800] ;  /* 0x00580000c540783b */ /* 0x000ee60000000200 */
[C---:B----4-:R-:W-:Y:S01]  /*43a0*/  HMMA.16816.F32 R28, R20.reuse, R72, R16 ;  /* 0x00000048141c723c */ /* 0x050fe20000001810 */
[----:B------:R-:W-:Y:S07]  /*43b0*/  LDSM.16.M88.4 R16, [R201+0x6000] ;  /* 0x00600000c910783b */ /* 0x000fee0000000200 */
[C---:B------:R-:W-:Y:S01]  /*43c0*/  HMMA.16816.F32 R32, R20.reuse, R74, R32 ;  /* 0x0000004a1420723c */ /* 0x040fe20000001820 */
[----:B------:R-:W4:Y:S07]  /*43d0*/  LDSM.16.M88.4 R72, [R197+0x5000] ;  /* 0x00500000c548783b */ /* 0x000f2e0000000200 */
[C---:B-----5:R-:W-:Y:S08]  /*43e0*/  HMMA.16816.F32 R36, R20.reuse, R76, R36 ;  /* 0x0000004c1424723c */ /* 0x060ff00000001824 */
[C---:B------:R-:W-:Y:S01]  /*43f0*/  HMMA.16816.F32 R44, R20.reuse, R78, R56 ;  /* 0x0000004e142c723c */ /* 0x040fe20000001838 */
[----:B------:R-:W5:Y:S07]  /*4400*/  LDSM.16.M88.4 R76, [R192+0xe000] ;  /* 0x00e00000c04c783b */ /* 0x000f6e0000000200 */
[C---:B-1----:R-:W-:Y:S08]  /*4410*/  HMMA.16816.F32 R56, R20.reuse, R62, R52 ;  /* 0x0000003e1438723c */ /* 0x042ff00000001834 */
[C---:B------:R-:W-:Y:S08]  /*4420*/  HMMA.16816.F32 R52, R20.reuse, R80, R24 ;  /* 0x000000501434723c */ /* 0x040ff00000001818 */
[C---:B------:R-:W-:Y:S01]  /*4430*/  HMMA.16816.F32 R24, R20.reuse, R82, R12 ;  /* 0x000000521418723c */ /* 0x040fe2000000180c */
[----:B------:R-:W-:Y:S07]  /*4440*/  LDSM.16.M88.4 R80, [R192+0xf800] ;  /* 0x00f80000c050783b */ /* 0x000fee0000000200 */
[----:B------:R-:W-:Y:S01]  /*4450*/  HMMA.16816.F32 R48, R20, R60, R48 ;  /* 0x0000003c1430723c */ /* 0x000fe20000001830 */
[----:B------:R-:W1:Y:S04]  /*4460*/  LDSM.16.M88.4 R60, [R192+0xf000] ;  /* 0x00f00000c03c783b */ /* 0x000e680000000200 */
[----:B------:R-:W1:Y:S03]  /*4470*/  LDSM.16.M88.4 R20, [R202+0x6000] ;  /* 0x00600000ca14783b */ /* 0x000e660000000200 */
[C---:B--2---:R-:W-:Y:S08]  /*4480*/  HMMA.16816.F32 R12, R8.reuse, R68, R28 ;  /* 0x00000044080c723c */ /* 0x044ff0000000181c */
[C---:B------:R-:W-:Y:S01]  /*4490*/  HMMA.16816.F32 R32, R8.reuse, R70, R32 ;  /* 0x000000460820723c */ /* 0x040fe20000001820 */
[----:B------:R-:W-:Y:S07]  /*44a0*/  LDSM.16.M88.4 R68, [R7+0xf000] ;  /* 0x00f000000744783b */ /* 0x000fee0000000200 */
[C---:B------:R-:W-:Y:S08]  /*44b0*/  HMMA.16816.F32 R36, R8.reuse, R40, R36 ;  /* 0x000000280824723c */ /* 0x040ff00000001824 */
[C---:B------:R-:W-:Y:S08]  /*44c0*/  HMMA.16816.F32 R40, R8.reuse, R42, R44 ;  /* 0x0000002a0828723c */ /* 0x040ff0000000182c */
[C---:B---3--:R-:W-:Y:S08]  /*44d0*/  HMMA.16816.F32 R52, R8.reuse, R64, R52 ;  /* 0x000000400834723c */ /* 0x048ff00000001834 */
[C---:B------:R-:W-:Y:S01]  /*44e0*/  HMMA.16816.F32 R28, R8.reuse, R66, R24 ;  /* 0x00000042081c723c */ /* 0x040fe20000001818 */
[----:B------:R-:W2:Y:S07]  /*44f0*/  LDSM.16.M88.4 R64, [R7+0xe800] ;  /* 0x00e800000740783b */ /* 0x000eae0000000200 */
[C---:B----4-:R-:W-:Y:S08]  /*4500*/  HMMA.16816.F32 R44, R8.reuse, R72, R48 ;  /* 0x00000048082c723c */ /* 0x050ff00000001830 */
[----:B------:R-:W-:Y:S01]  /*4510*/  HMMA.16816.F32 R48, R8, R74, R56 ;  /* 0x0000004a0830723c */ /* 0x000fe20000001838 */
[----:B------:R-:W-:Y:S04]  /*4520*/  LDSM.16.M88.4 R56, [R198+0xe800] ;  /* 0x00e80000c638783b */ /* 0x000fe80000000200 */
[----:B------:R-:W-:Y:S03]  /*4530*/  LDSM.16.M88.4 R72, [R197+0x6000] ;  /* 0x00600000c548783b */ /* 0x000fe60000000200 */
[C---:B-----5:R-:W-:Y:S01]  /*4540*/  HMMA.16816.F32 R8, R16.reuse, R76, R12 ;  /* 0x0000004c1008723c */ /* 0x060fe2000000180c */
[----:B------:R-:W-:Y:S07]  /*4550*/  LDSM.16.M88.4 R12, [R204+0x6000] ;  /* 0x00600000cc0c783b */ /* 0x000fee0000000200 */
[C---:B------:R-:W-:Y:S01]  /*4560*/  HMMA.16816.F32 R24, R16.reuse, R78, R32 ;  /* 0x0000004e1018723c */ /* 0x040fe20000001820 */
[----:B------:R3:W4:Y:S07]  /*4570*/  LDSM.16.M88.4 R76, [R7+0xf800] ;  /* 0x00f80000074c783b */ /* 0x00072e0000000200 */
[C---:B------:R-:W-:Y:S08]  /*4580*/  HMMA.16816.F32 R32, R16.reuse, R84, R36 ;  /* 0x000000541020723c */ /* 0x040ff00000001824 */
[C---:B------:R-:W-:Y:S08]  /*4590*/  HMMA.16816.F32 R40, R16.reuse, R86, R40 ;  /* 0x000000561028723c */ /* 0x040ff00000001828 */
[----:B-1----:R-:W-:Y:S01]  /*45a0*/  HMMA.16816.F32 R48, R16, R62, R48 ;  /* 0x0000003e1030723c */ /* 0x002fe20000001830 */
[----:B---3--:R-:W-:-:S07]  /*45b0*/  IADD3 R7, R0, 0x1, RZ ;  /* 0x0000000100077810 */ /* 0x008fce0007ffe0ff */
[C---:B------:R-:W-:Y:S01]  /*45c0*/  HMMA.16816.F32 R36, R16.reuse, R60, R44 ;  /* 0x0000003c1024723c */ /* 0x040fe2000000182c */
[----:B------:R-:W1:Y:S07]  /*45d0*/  LDSM.16.M88.4 R60, [R198+0xf000] ;  /* 0x00f00000c63c783b */ /* 0x000e6e0000000200 */
[C---:B------:R-:W-:Y:S08]  /*45e0*/  HMMA.16816.F32 R52, R16.reuse, R80, R52 ;  /* 0x000000501034723c */ /* 0x040ff00000001834 */
[----:B------:R-:W-:Y:S08]  /*45f0*/  HMMA.16816.F32 R44, R16, R82, R28 ;  /* 0x00000052102c723c */ /* 0x000ff0000000181c */
[C---:B------:R-:W-:Y:S01]  /*4600*/  HMMA.16816.F32 R16, R20.reuse, R88, R8 ;  /* 0x000000581410723c */ /* 0x040fe20000001808 */
[----:B------:R-:W3:Y:S07]  /*4610*/  LDSM.16.M88.4 R8, [R203+0x6000] ;  /* 0x00600000cb08783b */ /* 0x000eee0000000200 */
[C---:B------:R-:W-:Y:S08]  /*4620*/  HMMA.16816.F32 R24, R20.reuse, R90, R24 ;  /* 0x0000005a1418723c */ /* 0x040ff00000001818 */
[C---:B--2---:R-:W-:Y:S08]  /*4630*/  HMMA.16816.F32 R28, R20.reuse, R64, R32 ;  /* 0x00000040141c723c */ /* 0x044ff00000001820 */
[C---:B------:R-:W-:Y:S01]  /*4640*/  HMMA.16816.F32 R40, R20.reuse, R66, R40 ;  /* 0x000000421428723c */ /* 0x040fe20000001828 */
[----:B------:R-:W2:Y:S07]  /*4650*/  LDSM.16.M88.4 R64, [R198+0xf800] ;  /* 0x00f80000c640783b */ /* 0x000eae0000000200 */
[C---:B------:R-:W-:Y:S08]  /*4660*/  HMMA.16816.F32 R32, R20.reuse, R70, R48 ;  /* 0x000000461420723c */ /* 0x040ff00000001830 */
[C---:B----4-:R-:W-:Y:S08]  /*4670*/  HMMA.16816.F32 R48, R20.reuse, R76, R52 ;  /* 0x0000004c1430723c */ /* 0x050ff00000001834 */
[C---:B------:R-:W-:Y:S01]  /*4680*/  HMMA.16816.F32 R76, R20.reuse, R78, R44 ;  /* 0x0000004e144c723c */ /* 0x040fe2000000182c */
[----:B------:R-:W4:Y:S07]  /*4690*/  LDSM.16.M88.4 R44, [R197+0x6800] ;  /* 0x00680000c52c783b */ /* 0x000f2e0000000200 */
[----:B------:R-:W-:Y:S08]  /*46a0*/  HMMA.16816.F32 R36, R20, R68, R36 ;  /* 0x000000441424723c */ /* 0x000ff00000001824 */
[C---:B------:R-:W-:Y:S08]  /*46b0*/  HMMA.16816.F32 R16, R12.reuse, R92, R16 ;  /* 0x0000005c0c10723c */ /* 0x040ff00000001810 */
[C---:B------:R-:W-:Y:S08]  /*46c0*/  HMMA.16816.F32 R20, R12.reuse, R94, R24 ;  /* 0x0000005e0c14723c */ /* 0x040ff00000001818 */
[C---:B------:R-:W-:Y:S08]  /*46d0*/  HMMA.16816.F32 R24, R12.reuse, R56, R28 ;  /* 0x000000380c18723c */ /* 0x040ff0000000181c */
[C---:B-1----:R-:W-:Y:S08]  /*46e0*/  HMMA.16816.F32 R52, R12.reuse, R60, R36 ;  /* 0x0000003c0c34723c */ /* 0x042ff00000001824 */
[----:B------:R-:W-:Y:S07]  /*46f0*/  HMMA.16816.F32 R68, R12, R62, R32 ;  /* 0x0000003e0c44723c */ /* 0x000fee0000001820 */
[----:B------:R-:W-:Y:S01]  /*4700*/  IMNMX R32, R104, UR19, PT ;  /* 0x0000001368207c17 */ /* 0x000fe2000b800200 */
[----:B---3--:R-:W-:Y:S01]  /*4710*/  HMMA.16816.F32 R60, R8, R72, R16 ;  /* 0x00000048083c723c */ /* 0x008fe20000001810 */
[----:B------:R-:W1:Y:S01]  /*4720*/  I2F R16, R7 ;  /* 0x0000000700107306 */ /* 0x000e620000201400 */
[----:B------:R-:W-:-:S02]  /*4730*/  IMNMX R33, R2, UR19, PT ;  /* 0x0000001302217c17 */ /* 0x000fc4000b800200 */
[CC--:B------:R-:W-:Y:S02]  /*4740*/  ISETP.GE.AND P4, PT, R3.reuse, R32.reuse, PT ;  /* 0x000000200300720c */ /* 0x0c0fe40003f86270 */
[-C--:B------:R-:W-:Y:S02]  /*4750*/  ISETP.GE.AND P1, PT, R3, R33.reuse, PT ;  /* 0x000000210300720c */ /* 0x080fe40003f26270 */
[C---:B------:R-:W-:Y:S01]  /*4760*/  HMMA.16816.F32 R40, R12.reuse, R58, R40 ;  /* 0x0000003a0c28723c */ /* 0x040fe20000001828 */
[----:B------:R-:W-:Y:S02]  /*4770*/  IADD3 R2, R0, 0x9, RZ ;  /* 0x0000000900027810 */ /* 0x000fe40007ffe0ff */
[CC--:B------:R-:W-:Y:S02]  /*4780*/  ISETP.GE.AND P5, PT, R7.reuse, R32.reuse, PT ;  /* 0x000000200700720c */ /* 0x0c0fe40003fa6270 */
[C---:B------:R-:W-:Y:S02]  /*4790*/  ISETP.GE.AND P0, PT, R2.reuse, R32, PT ;  /* 0x000000200200720c */ /* 0x040fe40003f06270 */
[-C--:B------:R-:W-:Y:S01]  /*47a0*/  ISETP.GE.AND P6, PT, R2, R33.reuse, PT ;  /* 0x000000210200720c */ /* 0x080fe20003fc6270 */
[----:B--2---:R-:W-:Y:S01]  /*47b0*/  HMMA.16816.F32 R56, R12, R64, R48 ;  /* 0x000000400c38723c */ /* 0x004fe20000001830 */
[----:B------:R-:W2:Y:S01]  /*47c0*/  LDSM.16.M88.4 R48, [R197+0x7000] ;  /* 0x00700000c530783b */ /* 0x000ea20000000200 */
[----:B------:R-:W-:-:S06]  /*47d0*/  ISETP.GE.AND P2, PT, R7, R33, PT ;  /* 0x000000210700720c */ /* 0x000fcc0003f46270 */
[----:B------:R-:W-:Y:S01]  /*47e0*/  HMMA.16816.F32 R28, R8, R74, R20 ;  /* 0x0000004a081c723c */ /* 0x000fe20000001814 */
[----:B------:R3:W5:Y:S01]  /*47f0*/  I2F R20, R3 ;  /* 0x0000000300147306 */ /* 0x0007620000201400 */
[C---:B-1----:R-:W-:Y:S02]  /*4800*/  FFMA.FTZ R17, R16.reuse, UR18, R61 ;  /* 0x0000001210117c23 */ /* 0x042fe4000801003d */
[----:B------:R-:W-:-:S03]  /*4810*/  FFMA.FTZ R7, R16, UR18, R63 ;  /* 0x0000001210077c23 */ /* 0x000fc6000801003f */
[----:B------:R-:W-:Y:S01]  /*4820*/  FSEL R65, R17, -INF , !P5 ;  /* 0xff80000011417808 */ /* 0x000fe20006800000 */
[----:B----4-:R-:W-:Y:S01]  /*4830*/  HMMA.16816.F32 R24, R8, R44, R24 ;  /* 0x0000002c0818723c */ /* 0x010fe20000001818 */
[----:B------:R1:W4:Y:S01]  /*4840*/  I2F R21, R2 ;  /* 0x0000000200157306 */ /* 0x0003220000201400 */
[----:B------:R-:W-:-:S06]  /*4850*/  FSEL R64, R7, -INF , !P2 ;  /* 0xff80000007407808 */ /* 0x000fcc0005000000 */
[----:B------:R-:W-:Y:S01]  /*4860*/  HMMA.16816.F32 R36, R8, R46, R40 ;  /* 0x0000002e0824723c */ /* 0x000fe20000001828 */
[----:B---3--:R-:W-:Y:S01]  /*4870*/  IADD3 R3, R0, 0x10, RZ ;  /* 0x0000001000037810 */ /* 0x008fe20007ffe0ff */
[----:B------:R-:W3:Y:S01]  /*4880*/  LDSM.16.M88.4 R44, [R197+0x7800] ;  /* 0x00780000c52c783b */ /* 0x000ee20000000200 */
[----:B------:R-:W-:-:S04]  /*4890*/  DEPBAR.LE SB0, 0x0 ;  /* 0x000080000000791a */ /* 0x000fc80000000000 */
[----:B------:R-:W2:Y:S01]  /*48a0*/  I2F R19, R3 ;  /* 0x0000000300137306 */ /* 0x000ea20000201400 */
[----:B------:R-:W-:Y:S01]  /*48b0*/  BAR.SYNC.DEFER_BLOCKING 0x0 ;  /* 0x0000000000007b1d */ /* 0x000fe20000010000 */
[----:B-1----:R-:W-:Y:S01]  /*48c0*/  IADD3 R2, R0, 0x11, RZ ;  /* 0x0000001100027810 */ /* 0x002fe20007ffe0ff */
[C---:B-----5:R-:W-:Y:S01]  /*48d0*/  FFMA.FTZ R16, R20.reuse, UR18, R28 ;  /* 0x0000001214107c23 */ /* 0x060fe2000801001c */
[CC--:B------:R-:W-:Y:S01]  /*48e0*/  ISETP.GE.AND P3, PT, R3.reuse, R32.reuse, PT ;  /* 0x000000200300720c */ /* 0x0c0fe20003f66270 */
[----:B------:R-:W-:Y:S01]  /*48f0*/  FFMA.FTZ R7, R20, UR18, R30 ;  /* 0x0000001214077c23 */ /* 0x000fe2000801001e */
[----:B------:R-:W-:Y:S01]  /*4900*/  ISETP.GE.AND P5, PT, R3, R33, PT ;  /* 0x000000210300720c */ /* 0x000fe20003fa6270 */
[C---:B----4-:R-:W-:Y:S01]  /*4910*/  FFMA.FTZ R17, R21.reuse, UR18, R29 ;  /* 0x0000001215117c23 */ /* 0x050fe2000801001d */
[----:B------:R1:W4:Y:S01]  /*4920*/  I2F R18, R2 ;  /* 0x0000000200127306 */ /* 0x0003220000201400 */
[----:B------:R-:W-:Y:S01]  /*4930*/  FSEL R73, R16, -INF , !P4 ;  /* 0xff80000010497808 */ /* 0x000fe20006000000 */
[----:B------:R-:W-:Y:S01]  /*4940*/  FFMA.FTZ R16, R21, UR18, R31 ;  /* 0x0000001215107c23 */ /* 0x000fe2000801001f */
[----:B------:R-:W-:Y:S01]  /*4950*/  FSEL R63, R7, -INF , !P1 ;  /* 0xff800000073f7808 */ /* 0x000fe20004800000 */
[----:B--2---:R-:W-:Y:S01]  /*4960*/  HMMA.16816.F32 R40, R8, R48, R52 ;  /* 0x000000300828723c */ /* 0x004fe20000001834 */
[----:B------:R-:W-:-:S02]  /*4970*/  ISETP.GE.AND P2, PT, R2, R32, PT ;  /* 0x000000200200720c */ /* 0x000fc40003f46270 */
[-C--:B------:R-:W-:Y:S01]  /*4980*/  ISETP.GE.AND P4, PT, R2, R33.reuse, PT ;  /* 0x000000210200720c */ /* 0x080fe20003f86270 */
[----:B------:R-:W-:Y:S01]  /*4990*/  FFMA.FTZ R7, R19, UR18, R24 ;  /* 0x0000001213077c23 */ /* 0x000fe20008010018 */
[----:B------:R-:W-:Y:S02]  /*49a0*/  IADD3 R3, R0, 0x18, RZ ;  /* 0x0000001800037810 */ /* 0x000fe40007ffe0ff */
[----:B------:R-:W-:Y:S01]  /*49b0*/  FSEL R61, R16, -INF , !P6 ;  /* 0xff800000103d7808 */ /* 0x000fe20007000000 */
[----:B------:R-:W-:Y:S01]  /*49c0*/  HMMA.16816.F32 R20, R12, R66, R76 ;  /* 0x000000420c14723c */ /* 0x000fe2000000184c */
[----:B------:R2:W-:Y:S01]  /*49d0*/  I2F R28, R3 ;  /* 0x00000003001c7306 */ /* 0x0005e20000201400 */
[----:B------:R-:W-:Y:S01]  /*49e0*/  FSEL R74, R7, -INF , !P3 ;  /* 0xff800000074a7808 */ /* 0x000fe20005800000 */
[----:B------:R-:W-:Y:S01]  /*49f0*/  FFMA.FTZ R7, R19, UR18, R26 ;  /* 0x0000001213077c23 */ /* 0x000fe2000801001a */
[----:B-1----:R-:W-:Y:S01]  /*4a00*/  IADD3 R2, R0, 0x19, RZ ;  /* 0x0000001900027810 */ /* 0x002fe20007ffe0ff */
[C---:B----4-:R-:W-:Y:S01]  /*4a10*/  FFMA.FTZ R16, R18.reuse, UR18, R25 ;  /* 0x0000001212107c23 */ /* 0x050fe20008010019 */
[----:B------:R-:W-:Y:S01]  /*4a20*/  FSEL R72, R17, -INF , !P0 ;  /* 0xff80000011487808 */ /* 0x000fe20004000000 */
[----:B------:R-:W-:Y:S01]  /*4a30*/  FFMA.FTZ R17, R18, UR18, R27 ;  /* 0x0000001212117c23 */ /* 0x000fe2000801001b */
[CC--:B------:R-:W-:Y:S01]  /*4a40*/  ISETP.GE.AND P1, PT, R3.reuse, R32.reuse, PT ;  /* 0x000000200300720c */ /* 0x0c0fe20003f26270 */
[----:B------:R1:W4:Y:S01]  /*4a50*/  I2F R34, R2 ;  /* 0x0000000200227306 */ /* 0x0003220000201400 */
[----:B------:R-:W-:Y:S01]  /*4a60*/  ISETP.GE.AND P0, PT, R3, R33, PT ;  /* 0x000000210300720c */ /* 0x000fe20003f06270 */
[----:B------:R-:W-:Y:S01]  /*4a70*/  HMMA.16816.F32 R24, R8, R50, R68 ;  /* 0x000000320818723c */ /* 0x000fe20000001844 */
[----:B------:R-:W-:-:S02]  /*4a80*/  ISETP.GE.AND P6, PT, R2, R32, PT ;  /* 0x000000200200720c */ /* 0x000fc40003fc6270 */
[-C--:B------:R-:W-:Y:S02]  /*4a90*/  ISETP.GE.AND P3, PT, R2, R33.reuse, PT ;  /* 0x000000210200720c */ /* 0x080fe40003f66270 */
[----:B------:R-:W-:Y:S02]  /*4aa0*/  FSEL R48, R7, -INF , !P5 ;  /* 0xff80000007307808 */ /* 0x000fe40006800000 */
[----:B--2---:R-:W-:Y:S02]  /*4ab0*/  IADD3 R3, R0, 0x20, RZ ;  /* 0x0000002000037810 */ /* 0x004fe40007ffe0ff */
[----:B------:R-:W-:Y:S02]  /*4ac0*/  FSEL R52, R16, -INF , !P2 ;  /* 0xff80000010347808 */ /* 0x000fe40005000000 */
[----:B------:R2:W5:Y:S01]  /*4ad0*/  I2F R18, R3 ;  /* 0x0000000300127306 */ /* 0x0005620000201400 */
[C---:B------:R-:W-:Y:S01]  /*4ae0*/  ISETP.GE.AND P5, PT, R3.reuse, R32, PT ;  /* 0x000000200300720c */ /* 0x040fe20003fa6270 */
[----:B---3--:R-:W-:Y:S01]  /*4af0*/  HMMA.16816.F32 R20, R8, R46, R20 ;  /* 0x0000002e0814723c */ /* 0x008fe20000001814 */
[----:B-1----:R-:W-:Y:S01]  /*4b00*/  IADD3 R2, R0, 0x21, RZ ;  /* 0x0000002100027810 */ /* 0x002fe20007ffe0ff */
[----:B----4-:R-:W-:Y:S01]  /*4b10*/  FFMA.FTZ R7, R34, UR18, R37 ;  /* 0x0000001222077c23 */ /* 0x010fe20008010025 */
[----:B------:R-:W-:-:S02]  /*4b20*/  ISETP.GE.AND P2, PT, R3, R33, PT ;  /* 0x000000210300720c */ /* 0x000fc40003f46270 */
[----:B------:R-:W-:Y:S01]  /*4b30*/  IADD3 R13, R0, 0x29, RZ ;  /* 0x00000029000d7810 */ /* 0x000fe20007ffe0ff */
[----:B------:R1:W3:Y:S01]  /*4b40*/  I2F R14, R2 ;  /* 0x00000002000e7306 */ /* 0x0002e20000201400 */
[----:B--2---:R-:W-:Y:S01]  /*4b50*/  FFMA.FTZ R3, R28, UR18, R36 ;  /* 0x000000121c037c23 */ /* 0x004fe20008010024 */
[----:B------:R-:W-:Y:S01]  /*4b60*/  FSEL R36, R17, -INF , !P4 ;  /* 0xff80000011247808 */ /* 0x000fe20006000000 */
[----:B-----5:R-:W-:Y:S01]  /*4b70*/  FFMA.FTZ R12, R18, UR18, R40 ;  /* 0x00000012120c7c23 */ /* 0x020fe20008010028 */
[----:B------:R-:W-:-:S04]  /*4b80*/  ISETP.GE.AND P4, PT, R2, R32, PT ;  /* 0x000000200200720c */ /* 0x000fc80003f86270 */
[----:B------:R-:W2:Y:S01]  /*4b90*/  I2F R15, R13 ;  /* 0x0000000d000f7306 */ /* 0x000ea20000201400 */
[----:B------:R-:W-:Y:S01]  /*4ba0*/  FSEL R49, R3, -INF , !P1 ;  /* 0xff80000003317808 */ /* 0x000fe20004800000 */
[----:B------:R-:W-:Y:S01]  /*4bb0*/  FFMA.FTZ R3, R28, UR18, R38 ;  /* 0x000000121c037c23 */ /* 0x000fe20008010026 */
[----:B------:R-:W-:Y:S01]  /*4bc0*/  ISETP.GE.AND P1, PT, R2, R33, PT ;  /* 0x000000210200720c */ /* 0x000fe20003f26270 */
[----:B------:R-:W-:Y:S01]  /*4bd0*/  HMMA.16816.F32 R28, R8, R44, R56 ;  /* 0x0000002c081c723c */ /* 0x000fe20000001838 */
[----:B-1----:R-:W-:Y:S02]  /*4be0*/  IADD3 R2, R0, 0x28, RZ ;  /* 0x0000002800027810 */ /* 0x002fe40007ffe0ff */
[----:B------:R-:W-:Y:S01]  /*4bf0*/  FSEL R37, R3, -INF , !P0 ;  /* 0xff80000003257808 */ /* 0x000fe20004000000 */
[----:B------:R-:W-:Y:S01]  /*4c00*/  FFMA.FTZ R3, R34, UR18, R39 ;  /* 0x0000001222037c23 */ /* 0x000fe20008010027 */
[----:B------:R-:W1:Y:S01]  /*4c10*/  I2F R16, R2 ;  /* 0x0000000200107306 */ /* 0x000e620000201400 */
[----:B------:R-:W-:Y:S01]  /*4c20*/  FSEL R38, R7, -INF , !P6 ;  /* 0xff80000007267808 */ /* 0x000fe20007000000 */
[----:B------:R-:W-:Y:S01]  /*4c30*/  FFMA.FTZ R7, R18, UR18, R42 ;  /* 0x0000001212077c23 */ /* 0x000fe2000801002a */
[----:B------:R-:W-:-:S02]  /*4c40*/  ISETP.GE.AND P0, PT, R2, R32, PT ;  /* 0x000000200200720c */ /* 0x000fc40003f06270 */
[----:B------:R-:W-:Y:S01]  /*4c50*/  FSEL R40, R3, -INF , !P3 ;  /* 0xff80000003287808 */ /* 0x000fe20005800000 */
[----:B---3--:R-:W-:Y:S01]  /*4c60*/  FFMA.FTZ R3, R14, UR18, R41 ;  /* 0x000000120e037c23 */ /* 0x008fe20008010029 */
[-C--:B------:R-:W-:Y:S01]  /*4c70*/  ISETP.GE.AND P6, PT, R2, R33.reuse, PT ;  /* 0x000000210200720c */ /* 0x080fe20003fc6270 */
[----:B--2---:R-:W-:Y:S01]  /*4c80*/  FFMA.FTZ R8, R15, UR18, R27 ;  /* 0x000000120f087c23 */ /* 0x004fe2000801001b */
[----:B------:R-:W-:Y:S02]  /*4c90*/  FSEL R86, R12, -INF , !P5 ;  /* 0xff8000000c567808 */ /* 0x000fe40006800000 */
[CC--:B------:R-:W-:Y:S02]  /*4ca0*/  ISETP.GE.AND P3, PT, R13.reuse, R32.reuse, PT ;  /* 0x000000200d00720c */ /* 0x0c0fe40003f66270 */
[----:B------:R-:W-:Y:S02]  /*4cb0*/  ISETP.GE.AND P5, PT, R13, R33, PT ;  /* 0x000000210d00720c */ /* 0x000fe40003fa6270 */
[----:B------:R-:W-:Y:S01]  /*4cc0*/  FSEL R88, R7, -INF , !P2 ;  /* 0xff80000007587808 */ /* 0x000fe20005000000 */
[----:B-1----:R-:W-:Y:S01]  /*4cd0*/  FFMA.FTZ R7, R16, UR18, R24 ;  /* 0x0000001210077c23 */ /* 0x002fe20008010018 */
[----:B------:R-:W-:Y:S01]  /*4ce0*/  IADD3 R2, R0, 0x30, RZ ;  /* 0x0000003000027810 */ /* 0x000fe20007ffe0ff */
[----:B------:R-:W-:Y:S01]  /*4cf0*/  FFMA.FTZ R10, R16, UR18, R26 ;  /* 0x00000012100a7c23 */ /* 0x000fe2000801001a */
[----:B------:R-:W-:Y:S01]  /*4d00*/  FSEL R85, R3, -INF , !P4 ;  /* 0xff80000003557808 */ /* 0x000fe20006000000 */
[----:B------:R-:W-:Y:S01]  /*4d10*/  FFMA.FTZ R3, R14, UR18, R43 ;  /* 0x000000120e037c23 */ /* 0x000fe2000801002b */
[----:B------:R-:W1:Y:S01]  /*4d20*/  I2F R13, R2 ;  /* 0x00000002000d7306 */ /* 0x000e620000201400 */
[----:B------:R-:W-:-:S02]  /*4d30*/  ISETP.GE.AND P2, PT, R2, R32, PT ;  /* 0x000000200200720c */ /* 0x000fc40003f46270 */
[----:B------:R-:W-:Y:S02]  /*4d40*/  ISETP.GE.AND P4, PT, R2, R33, PT ;  /* 0x000000210200720c */ /* 0x000fe40003f86270 */
[----:B------:R-:W-:Y:S01]  /*4d50*/  FSEL R84, R3, -INF , !P1 ;  /* 0xff80000003547808 */ /* 0x000fe20004800000 */
[----:B------:R-:W-:Y:S01]  /*4d60*/  FFMA.FTZ R3, R15, UR18, R25 ;  /* 0x000000120f037c23 */ /* 0x000fe20008010019 */
[----:B------:R-:W-:Y:S01]  /*4d70*/  FSEL R89, R7, -INF , !P0 ;  /* 0xff80000007597808 */ /* 0x000fe20004000000 */
[----:B------:R-:W2:Y:S01]  /*4d80*/  I2F R14, R0 ;  /* 0x00000000000e7306 */ /* 0x000ea20000201400 */
[----:B------:R-:W-:Y:S02]  /*4d90*/  FSEL R90, R10, -INF , !P6 ;  /* 0xff8000000a5a7808 */ /* 0x000fe40007000000 */
[----:B------:R-:W-:Y:S02]  /*4da0*/  FSEL R87, R3, -INF , !P3 ;  /* 0xff80000003577808 */ /* 0x000fe40005800000 */
[----:B------:R-:W-:-:S02]  /*4db0*/  ISETP.GE.AND P6, PT, R0, R32, PT ;  /* 0x000000200000720c */ /* 0x000fc40003fc6270 */
[CC--:B------:R-:W-:Y:S01]  /*4dc0*/  ISETP.GE.AND P3, PT, R0.reuse, R33.reuse, PT ;  /* 0x000000210000720c */ /* 0x0c0fe20003f66270 */
[C---:B-1----:R-:W-:Y:S01]  /*4dd0*/  FFMA.FTZ R9, R13.reuse, UR18, R28 ;  /* 0x000000120d097c23 */ /* 0x042fe2000801001c */
[----:B------:R-:W-:Y:S01]  /*4de0*/  IADD3 R2, R0, 0x31, RZ ;  /* 0x0000003100027810 */ /* 0x000fe20007ffe0ff */
[----:B------:R-:W-:Y:S01]  /*4df0*/  FFMA.FTZ R7, R13, UR18, R30 ;  /* 0x000000120d077c23 */ /* 0x000fe2000801001e */
[----:B------:R-:W-:Y:S02]  /*4e00*/  FSEL R91, R8, -INF , !P5 ;  /* 0xff800000085b7808 */ /* 0x000fe40006800000 */
[----:B------:R1:W3:Y:S01]  /*4e10*/  I2F R12, R2 ;  /* 0x00000002000c7306 */ /* 0x0002e20000201400 */
[C---:B------:R-:W-:Y:S02]  /*4e20*/  ISETP.GE.AND P1, PT, R2.reuse, R32, PT ;  /* 0x000000200200720c */ /* 0x040fe40003f26270 */
[----:B------:R-:W-:Y:S02]  /*4e30*/  ISETP.GE.AND P0, PT, R2, R33, PT ;  /* 0x000000210200720c */ /* 0x000fe40003f06270 */
[----:B------:R-:W-:-:S02]  /*4e40*/  FSEL R93, R9, -INF , !P2 ;  /* 0xff800000095d7808 */ /* 0x000fc40005000000 */
[----:B------:R-:W-:Y:S01]  /*4e50*/  FSEL R95, R7, -INF , !P4 ;  /* 0xff800000075f7808 */ /* 0x000fe20006000000 */
[----:B--2---:R-:W-:-:S05]  /*4e60*/  FFMA.FTZ R7, R14, UR18, R62 ;  /* 0x000000120e077c23 */ /* 0x004fca000801003e */
[----:B------:R-:W-:Y:S02]  /*4e70*/  FSEL R18, R7, -INF , !P3 ;  /* 0xff80000007127808 */ /* 0x000fe40005800000 */
[----:B-1----:R-:W-:Y:S01]  /*4e80*/  IADD3 R2, R0, 0x38, RZ ;  /* 0x0000003800027810 */ /* 0x002fe20007ffe0ff */
[----:B---3--:R-:W-:Y:S01]  /*4e90*/  FFMA.FTZ R3, R12, UR18, R31 ;  /* 0x000000120c037c23 */ /* 0x008fe2000801001f */
[----:B------:R-:W-:Y:S02]  /*4ea0*/  IADD3 R0, R0, 0x39, RZ ;  /* 0x0000003900007810 */ /* 0x000fe40007ffe0ff */
[----:B------:R1:W2:Y:S01]  /*4eb0*/  I2F R10, R2 ;  /* 0x00000002000a7306 */ /* 0x0002a20000201400 */
[----:B------:R-:W-:Y:S02]  /*4ec0*/  ISETP.GE.AND P5, PT, R2, R32, PT ;  /* 0x000000200200720c */ /* 0x000fe40003fa6270 */
[----:B------:R-:W-:Y:S02]  /*4ed0*/  FSEL R92, R3, -INF , !P0 ;  /* 0xff800000035c7808 */ /* 0x000fe40004000000 */
[----:B------:R-:W-:-:S02]  /*4ee0*/  PLOP3.LUT P0, PT, PT, PT, UP0, 0x80, 0x0 ;  /* 0x000000000000781c */ /* 0x000fc40003f0f008 */
[----:B------:R-:W-:Y:S01]  /*4ef0*/  ISETP.GE.AND P2, PT, R2, R33, PT ;  /* 0x000000210200720c */ /* 0x000fe20003f46270 */
[----:B------:R-:W3:Y:S01]  /*4f00*/  I2F R11, R0 ;  /* 0x00000000000b7306 */ /* 0x000ee20000201400 */
[----:B------:R-:W-:Y:S01]  /*4f10*/  ISETP.GE.AND P4, PT, R0, R32, PT ;  /* 0x000000200000720c */ /* 0x000fe20003f86270 */
[----:B-1----:R-:W-:Y:S02]  /*4f20*/  FFMA.FTZ R2, R12, UR18, R29 ;  /* 0x000000120c027c23 */ /* 0x002fe4000801001d */
[----:B--2---:R-:W-:-:S03]  /*4f30*/  FFMA.FTZ R9, R10, UR18, R20 ;  /* 0x000000120a097c23 */ /* 0x004fc60008010014 */
[----:B------:R-:W-:Y:S01]  /*4f40*/  FSEL R94, R2, -INF , !P1 ;  /* 0xff800000025e7808 */ /* 0x000fe20004800000 */
[----:B------:R-:W-:Y:S01]  /*4f50*/  FFMA.FTZ R2, R10, UR18, R22 ;  /* 0x000000120a027c23 */ /* 0x000fe20008010016 */
[----:B------:R-:W-:Y:S01]  /*4f60*/  ISETP.GE.AND P1, PT, R0, R33, PT ;  /* 0x000000210000720c */ /* 0x000fe20003f26270 */
[----:B------:R-:W-:Y:S01]  /*4f70*/  FFMA.FTZ R10, R14, UR18, R60 ;  /* 0x000000120e0a7c23 */ /* 0x000fe2000801003c */
[----:B------:R-:W-:Y:S01]  /*4f80*/  FSEL R110, R9, -INF , !P5 ;  /* 0xff800000096e7808 */ /* 0x000fe20006800000 */
[C---:B---3--:R-:W-:Y:S01]  /*4f90*/  FFMA.FTZ R8, R11.reuse, UR18, R21 ;  /* 0x000000120b087c23 */ /* 0x048fe20008010015 */
[----:B------:R-:W-:Y:S01]  /*4fa0*/  FSEL R108, R2, -INF , !P2 ;  /* 0xff800000026c7808 */ /* 0x000fe20005000000 */
[----:B------:R-:W-:Y:S01]  /*4fb0*/  FFMA.FTZ R0, R11, UR18, R23 ;  /* 0x000000120b007c23 */ /* 0x000fe20008010017 */
        /* <DEDUP_REMOVED lines=134> */
.L_x_606:
[----:B------:R-:W-:Y:S05]  /*5820*/  BSYNC B0 ;  /* 0x0000000000007941 */ /* 0x000fea0003800000 */
.L_x_605:
[----:B------:R-:W0:Y:S02]  /*5830*/  LDGDEPBAR ;  /* 0x00000000000079af */ /* 0x000e240000000000 */
.L_x_604:
[----:B------:R-:W-:Y:S01]  /*5840*/  FMNMX.FTZ R3, R18, R64, !PT ;  /* 0x0000004012037209 */ /* 0x000fe20007810000 */
[----:B------:R-:W-:Y:S01]  /*5850*/  IMAD.WIDE.U32 R120, R114, -0x326172a9, RZ ;  /* 0xcd9e8d5772787825 */ /* 0x000fe200078e00ff */
[----:B------:R-:W-:Y:S01]  /*5860*/  FMNMX.FTZ R0, R19, R65, !PT ;  /* 0x0000004113007209 */ /* 0x000fe20007810000 */
[----:B------:R-:W-:Y:S01]  /*5870*/  STL [R1+0x118], R192 ;  /* 0x000118c001007387 */ /* 0x000fe20000100800 */
[----:B------:R-:W-:Y:S01]  /*5880*/  FMNMX.FTZ R3, R63, R3, !PT ;  /* 0x000000033f037209 */ /* 0x000fe20007810000 */
[----:B------:R-:W-:Y:S01]  /*5890*/  USHF.L.U32 UR4, UR26, 0x1, URZ ;  /* 0x000000011a047899 */ /* 0x000fe2000800063f */
[----:B------:R-:W-:Y:S01]  /*58a0*/  FMNMX.FTZ R0, R73, R0, !PT ;  /* 0x0000000049007209 */ /* 0x000fe20007810000 */
[----:B------:R-:W-:Y:S01]  /*58b0*/  STL [R1+0x114], R33 ;  /* 0x0001142101007387 */ /* 0x000fe20000100800 */
[----:B------:R-:W-:Y:S01]  /*58c0*/  FMNMX.FTZ R3, R61, R3, !PT ;  /* 0x000000033d037209 */ /* 0x000fe20007810000 */
[----:B------:R-:W-:Y:S01]  /*58d0*/  UIADD3 UR5, UR25, -0x4498517b, URZ ;  /* 0xbb67ae8519057890 */ /* 0x000fe2000fffe03f */
[----:B------:R-:W-:Y:S01]  /*58e0*/  FMNMX.FTZ R0, R72, R0, !PT ;  /* 0x0000000048007209 */ /* 0x000fe20007810000 */
[----:B------:R-:W-:Y:S01]  /*58f0*/  STL [R1+0x110], R32 ;  /* 0x0001102001007387 */ /* 0x000fe20000100800 */
        /* <DEDUP_REMOVED lines=27> */
[----:B------:R-:W-:Y:S01]  /*5ab0*/  LDSM.16.MT88.4 R24, [R193+0x10000] ;  /* 0x01000000c118783b */ /* 0x000fe20000004200 */
[----:B------:R-:W-:Y:S01]  /*5ac0*/  FMNMX.FTZ R3, R91, R3, !PT ;  /* 0x000000035b037209 */ /* 0x000fe20007810000 */
[C---:B------:R-:W-:Y:S01]  /*5ad0*/  IMAD R196, R4.reuse, 0x2, R193 ;  /* 0x0000000204c47824 */ /* 0x040fe200078e02c1 */
[----:B------:R-:W-:Y:S01]  /*5ae0*/  FMNMX.FTZ R0, R87, R0, !PT ;  /* 0x0000000057007209 */ /* 0x000fe20007810000 */
[----:B------:R-:W-:Y:S01]  /*5af0*/  IMAD R195, R4, 0x2, R194 ;  /* 0x0000000204c37824 */ /* 0x000fe200078e02c2 */
[----:B------:R-:W-:Y:S01]  /*5b00*/  FMNMX.FTZ R3, R95, R3, !PT ;  /* 0x000000035f037209 */ /* 0x000fe20007810000 */
[----:B------:R-:W-:Y:S01]  /*5b10*/  LDSM.16.MT88.4 R68, [R194+0x12800] ;  /* 0x01280000c244783b */ /* 0x000fe20000004200 */
[----:B-1----:R-:W-:Y:S01]  /*5b20*/  LOP3.LUT R8, R83, UR7, RZ, 0x3c, !PT ;  /* 0x0000000753087c12 */ /* 0x002fe2000f8e3cff */
[----:B------:R-:W-:Y:S01]  /*5b30*/  UIADD3 UR7, UR24, -0x4ab325aa, URZ ;  /* 0xb54cda5618077890 */ /* 0x000fe2000fffe03f */
[----:B------:R-:W-:Y:S01]  /*5b40*/  FMNMX.FTZ R3, R92, R3, !PT ;  /* 0x000000035c037209 */ /* 0x000fe20007810000 */
[----:B------:R-:W-:Y:S01]  /*5b50*/  LDSM.16.MT88.4 R44, [R196+0x10000] ;  /* 0x01000000c42c783b */ /* 0x000fe20000004200 */
[----:B------:R-:W-:Y:S01]  /*5b60*/  ULOP3.LUT UR4, UR4, UR25, URZ, 0x3c, !UPT ;  /* 0x0000001904047292 */ /* 0x000fe2000f8e3c3f */
[----:B------:R-:W-:Y:S01]  /*5b70*/  IMAD.WIDE.U32 R8, R8, -0x326172a9, RZ ;  /* 0xcd9e8d5708087825 */ /* 0x000fe200078e00ff */
[----:B------:R-:W-:-:S04]  /*5b80*/  FMNMX.FTZ R3, R108, R3, !PT ;  /* 0x000000036c037209 */ /* 0x000fc80007810000 */
[----:B------:R-:W-:Y:S02]  /*5b90*/  FMNMX.FTZ R3, R107, R3, !PT ;  /* 0x000000036b037209 */ /* 0x000fe40007810000 */
[----:B------:R-:W-:-:S03]  /*5ba0*/  LOP3.LUT R9, R9, UR36, R120, 0x96, !PT ;  /* 0x0000002409097c12 */ /* 0x000fc6000f8e9678 */
[----:B------:R-:W1:Y:S02]  /*5bb0*/  SHFL.BFLY PT, R2, R3, 0x2, 0x1f ;  /* 0x0c401f0003027f89 */ /* 0x000e6400000e0000 */
[----:B-1----:R-:W-:Y:S02]  /*5bc0*/  FMNMX.FTZ R3, R3, R2, !PT ;  /* 0x0000000203037209 */ /* 0x002fe40007810000 */
[----:B------:R-:W-:Y:S02]  /*5bd0*/  FMNMX.FTZ R2, R93, R0, !PT ;  /* 0x000000005d027209 */ /* 0x000fe40007810000 */
[----:B------:R-:W-:Y:S01]  /*5be0*/  LOP3.LUT R0, R105, UR24, RZ, 0x3c, !PT ;  /* 0x0000001869007c12 */ /* 0x000fe2000f8e3cff */
[----:B------:R-:W1:Y:S01]  /*5bf0*/  SHFL.BFLY PT, R7, R3, 0x1, 0x1f ;  /* 0x0c201f0003077f89 */ /* 0x000e6200000e0000 */
[----:B------:R-:W-:-:S03]  /*5c00*/  FMNMX.FTZ R2, R94, R2, !PT ;  /* 0x000000025e027209 */ /* 0x000fc60007810000 */
[----:B------:R2:W-:Y:S01]  /*5c10*/  STL [R1+0xe4], R0 ;  /* 0x0000e40001007387 */ /* 0x0005e20000100800 */
[----:B------:R-:W-:-:S04]  /*5c20*/  FMNMX.FTZ R2, R110, R2, !PT ;  /* 0x000000026e027209 */ /* 0x000fc80007810000 */
[----:B------:R-:W-:-:S05]  /*5c30*/  FMNMX.FTZ R2, R109, R2, !PT ;  /* 0x000000026d027209 */ /* 0x000fca0007810000 */
[----:B------:R-:W3:Y:S01]  /*5c40*/  SHFL.BFLY PT, R132, R2, 0x2, 0x1f ;  /* 0x0c401f0002847f89 */ /* 0x000ee200000e0000 */
[----:B-1----:R-:W-:-:S04]  /*5c50*/  FMNMX.FTZ R3, R3, R7, !PT ;  /* 0x0000000703037209 */ /* 0x002fc80007810000 */
[C---:B------:R-:W-:Y:S01]  /*5c60*/  FSETP.NEU.FTZ.AND P1, PT, R3.reuse, -INF , PT ;  /* 0xff8000000300780b */ /* 0x040fe20003f3d000 */
[----:B------:R-:W-:Y:S01]  /*5c70*/  FMUL.FTZ R7, R3, c[0x0][0x23c] ;  /* 0x00008f0003077a20 */ /* 0x000fe20000410000 */
[----:B--2---:R-:W-:-:S05]  /*5c80*/  LOP3.LUT R0, R121, R0, RZ, 0x3c, !PT ;  /* 0x0000000079007212 */ /* 0x004fca00078e3cff */
[----:B------:R-:W-:Y:S01]  /*5c90*/  IMAD.WIDE.U32 R78, R0, -0x2daee0ad, RZ ;  /* 0xd2511f53004e7825 */ /* 0x000fe200078e00ff */
[----:B---3--:R-:W-:-:S04]  /*5ca0*/  FMNMX.FTZ R132, R2, R132, !PT ;  /* 0x0000008402847209 */ /* 0x008fc80007810000 */
[----:B------:R-:W-:Y:S01]  /*5cb0*/  LOP3.LUT R0, R79, UR5, R82, 0x96, !PT ;  /* 0x000000054f007c12 */ /* 0x000fe2000f8e9652 */
[----:B------:R-:W-:Y:S01]  /*5cc0*/  UIADD3 UR5, UR24, 0x1715609d, URZ ;  /* 0x1715609d18057890 */ /* 0x000fe2000fffe03f */
[----:B------:R-:W1:Y:S03]  /*5cd0*/  SHFL.BFLY PT, R14, R132, 0x1, 0x1f ;  /* 0x0c201f00840e7f89 */ /* 0x000e6600000e0000 */
[----:B------:R-:W-:Y:S01]  /*5ce0*/  IMAD.WIDE.U32 R34, R0, -0x326172a9, RZ ;  /* 0xcd9e8d5700227825 */ /* 0x000fe200078e00ff */
[----:B------:R-:W-:-:S04]  /*5cf0*/  FSEL R0, R7, RZ, P1 ;  /* 0x000000ff07007208 */ /* 0x000fc80000800000 */
[----:B------:R-:W-:Y:S01]  /*5d00*/  LOP3.LUT R10, R35, UR35, R8, 0x96, !PT ;  /* 0x00000023230a7c12 */ /* 0x000fe2000f8e9608 */
[----:B------:R-:W-:-:S04]  /*5d10*/  IMAD.WIDE.U32 R8, R9, -0x2daee0ad, RZ ;  /* 0xd2511f5309087825 */ /* 0x000fc800078e00ff */
[----:B------:R-:W-:Y:S01]  /*5d20*/  IMAD.WIDE.U32 R10, R10, -0x2daee0ad, RZ ;  /* 0xd2511f530a0a7825 */ /* 0x000fe200078e00ff */
[----:B------:R-:W-:-:S03]  /*5d30*/  LOP3.LUT R9, R9, UR34, R78, 0x96, !PT ;  /* 0x0000002209097c12 */ /* 0x000fc6000f8e964e */
[----:B------:R-:W-:Y:S01]  /*5d40*/  FFMA.FTZ R2, R64, c[0x0][0x23c], -R0 ;  /* 0x00008f0040027a23 */ /* 0x000fe20000010800 */
[----:B------:R-:W-:Y:S01]  /*5d50*/  LOP3.LUT R12, R11, UR30, R8, 0x96, !PT ;  /* 0x0000001e0b0c7c12 */ /* 0x000fe2000f8e9608 */
[----:B------:R-:W-:Y:S02]  /*5d60*/  IMAD.WIDE.U32 R8, R9, -0x326172a9, RZ ;  /* 0xcd9e8d5709087825 */ /* 0x000fe400078e00ff */
[----:B------:R2:W-:Y:S02]  /*5d70*/  MUFU.EX2 R123, R2 ;  /* 0x00000002007b7308 */ /* 0x0005e40000000800 */
[----:B------:R-:W-:Y:S01]  /*5d80*/  IMAD.WIDE.U32 R12, R12, -0x326172a9, RZ ;  /* 0xcd9e8d570c0c7825 */ /* 0x000fe200078e00ff */
[----:B------:R-:W-:Y:S02]  /*5d90*/  LOP3.LUT R9, R9, UR33, R34, 0x96, !PT ;  /* 0x0000002109097c12 */ /* 0x000fe4000f8e9622 */
[----:B-1----:R-:W-:Y:S01]  /*5da0*/  FMNMX.FTZ R132, R132, R14, !PT ;  /* 0x0000000e84847209 */ /* 0x002fe20007810000 */
[----:B------:R-:W-:-:S03]  /*5db0*/  FFMA.FTZ R7, R18, c[0x0][0x23c], -R0 ;  /* 0x00008f0012077a23 */ /* 0x000fc60000010800 */
[----:B------:R-:W-:Y:S01]  /*5dc0*/  FSETP.NEU.FTZ.AND P1, PT, R132, -INF , PT ;  /* 0xff8000008400780b */ /* 0x000fe20003f3d000 */
[----:B------:R1:W3:Y:S01]  /*5dd0*/  MUFU.EX2 R119, R7 ;  /* 0x0000000700777308 */ /* 0x0002e20000000800 */
[----:B--2---:R-:W-:-:S07]  /*5de0*/  FFMA.FTZ R2, R63, c[0x0][0x23c], -R0 ;  /* 0x00008f003f027a23 */ /* 0x004fce0000010800 */
[----:B------:R2:W-:Y:S01]  /*5df0*/  MUFU.EX2 R117, R2 ;  /* 0x0000000200757308 */ /* 0x0005e20000000800 */
[----:B-1----:R-:W-:Y:S01]  /*5e00*/  FFMA.FTZ R7, R61, c[0x0][0x23c], -R0 ;  /* 0x00008f003d077a23 */ /* 0x002fe20000010800 */
[----:B---3--:R-:W-:Y:S01]  /*5e10*/  F2FP.PACK_AB R6, R123, R119 ;  /* 0x000000777b06723e */ /* 0x008fe200000000ff */
[----:B------:R-:W-:Y:S05]  /*5e20*/  LDSM.16.MT88.4 R60, [R194+0x12000] ;  /* 0x01200000c23c783b */ /* 0x000fea0000004200 */
[----:B------:R1:W3:Y:S01]  /*5e30*/  MUFU.EX2 R211, R7 ;  /* 0x0000000700d37308 */ /* 0x0002e20000000800 */
[C---:B------:R-:W-:Y:S02]  /*5e40*/  PRMT R225, R6.reuse, 0x7610, R225 ;  /* 0x0000761006e17816 */ /* 0x040fe400000000e1 */
[----:B------:R-:W-:-:S02]  /*5e50*/  PRMT R223, R6, 0x7632, R223 ;  /* 0x0000763206df7816 */ /* 0x000fc400000000df */
[----:B--2---:R-:W-:Y:S01]  /*5e60*/  LOP3.LUT R2, R13, UR29, R8, 0x96, !PT ;  /* 0x0000001d0d027c12 */ /* 0x004fe2000f8e9608 */
        /* <DEDUP_REMOVED lines=8> */
[----:B------:R-:W-:-:S03]  /*5ef0*/  LOP3.LUT R18, R77, UR5, R12, 0x96, !PT ;  /* 0x000000054d127c12 */ /* 0x000fc6000f8e960c */
[----:B-1----:R-:W-:Y:S01]  /*5f00*/  FFMA.FTZ R7, R36, c[0x0][0x23c], -R0 ;  /* 0x00008f0024077a23 */ /* 0x002fe20000010800 */
[----:B------:R-:W-:Y:S01]  /*5f10*/  LOP3.LUT R8, R16, 0xffff, RZ, 0xc0, !PT ;  /* 0x0000ffff10087812 */ /* 0x000fe200078ec0ff */
[----:B------:R-:W-:Y:S01]  /*5f20*/  IMAD R77, R226, 0x10000, R226 ;  /* 0x00010000e24d7824 */ /* 0x000fe200078e02e2 */
[----:B------:R-:W-:Y:S01]  /*5f30*/  SHF.R.U32.HI R13, RZ, 0x10, R16 ;  /* 0x00000010ff0d7819 */ /* 0x000fe20000011610 */
[----:B------:R1:W-:Y:S01]  /*5f40*/  MUFU.EX2 R118, R7 ;  /* 0x0000000700767308 */ /* 0x0003e20000000800 */
[----:B------:R-:W-:Y:S01]  /*5f50*/  SHF.R.U32.HI R10, RZ, 0x8, R8 ;  /* 0x00000008ff0a7819 */ /* 0x000fe20000011608 */
[----:B---3--:R-:W-:Y:S01]  /*5f60*/  IMAD.MOV.U32 R81, RZ, RZ, R211 ;  /* 0x000000ffff517224 */ /* 0x008fe200078e00d3 */
[----:B------:R-:W-:Y:S02]  /*5f70*/  SHF.R.U32.HI R12, RZ, 0x18, R16 ;  /* 0x00000018ff0c7819 */ /* 0x000fe40000011610 */
[----:B------:R-:W-:Y:S01]  /*5f80*/  LOP3.LUT R14, R16, 0xff, RZ, 0xc0, !PT ;  /* 0x000000ff100e7812 */ /* 0x000fe200078ec0ff */
[----:B--2---:R-:W-:-:S03]  /*5f90*/  FMUL.FTZ R2, R132, c[0x0][0x23c] ;  /* 0x00008f0084027a20 */ /* 0x004fc60000410000 */
[----:B------:R-:W-:Y:S02]  /*5fa0*/  PRMT R22, R14, 0x5410, R10 ;  /* 0x000054100e167816 */ /* 0x000fe4000000000a */
[----:B------:R-:W-:Y:S02]  /*5fb0*/  FSEL R2, R2, RZ, P1 ;  /* 0x000000ff02027208 */ /* 0x000fe40000800000 */
[----:B-1----:R-:W-:-:S03]  /*5fc0*/  LOP3.LUT R7, R17, UR7, R76, 0x96, !PT ;  /* 0x0000000711077c12 */ /* 0x002fc6000f8e964c */
[--C-:B------:R-:W-:Y:S02]  /*5fd0*/  FFMA.FTZ R9, R19, c[0x0][0x23c], -R2.reuse ;  /* 0x00008f0013097a23 */ /* 0x100fe40000010802 */
[----:B------:R-:W-:Y:S01]  /*5fe0*/  FFMA.FTZ R11, R65, c[0x0][0x23c], -R2 ;  /* 0x00008f00410b7a23 */ /* 0x000fe20000010802 */
[C---:B------:R-:W-:Y:S01]  /*5ff0*/  LOP3.LUT R8, R7.reuse, 0xffff, RZ, 0xc0, !PT ;  /* 0x0000ffff07087812 */ /* 0x040fe200078ec0ff */
[----:B------:R1:W2:Y:S01]  /*6000*/  MUFU.EX2 R122, R9 ;  /* 0x00000009007a7308 */ /* 0x0002a20000000800 */
[----:B------:R-:W-:Y:S01]  /*6010*/  IMAD.WIDE.U32 R18, R18, -0x2daee0ad, RZ ;  /* 0xd2511f5312127825 */ /* 0x000fe200078e00ff */
[----:B------:R-:W-:Y:S01]  /*6020*/  LOP3.LUT R15, R7, 0xff, RZ, 0xc0, !PT ;  /* 0x000000ff070f7812 */ /* 0x000fe200078ec0ff */
[----:B------:R-:W-:Y:S01]  /*6030*/  LDSM.16.MT88.4 R64, [R194+0x10800] ;  /* 0x01080000c240783b */ /* 0x000fe20000004200 */
[----:B------:R-:W-:Y:S02]  /*6040*/  SHF.R.U32.HI R20, RZ, 0x18, R7 ;  /* 0x00000018ff147819 */ /* 0x000fe40000011607 */
[----:B------:R-:W-:-:S02]  /*6050*/  SHF.R.U32.HI R10, RZ, 0x10, R18 ;  /* 0x00000010ff0a7819 */ /* 0x000fc40000011612 */
[----:B------:R3:W4:Y:S01]  /*6060*/  MUFU.EX2 R125, R11 ;  /* 0x0000000b007d7308 */ /* 0x0007220000000800 */
[----:B------:R-:W-:Y:S02]  /*6070*/  SHF.R.U32.HI R14, RZ, 0x18, R18 ;  /* 0x00000018ff0e7819 */ /* 0x000fe40000011612 */
[----:B-1----:R-:W-:Y:S01]  /*6080*/  LOP3.LUT R9, R13, 0xff, RZ, 0xc0, !PT ;  /* 0x000000ff0d097812 */ /* 0x002fe200078ec0ff */
[----:B--2---:R-:W-:Y:S01]  /*6090*/  IMAD.MOV.U32 R82, RZ, RZ, R122 ;  /* 0x000000ffff527224 */ /* 0x004fe200078e007a */
[----:B------:R-:W-:Y:S01]  /*60a0*/  SHF.R.U32.HI R13, RZ, 0x8, R8 ;  /* 0x00000008ff0d7819 */ /* 0x000fe20000011608 */
[----:B------:R-:W-:Y:S01]  /*60b0*/  FFMA.FTZ R8, R73, c[0x0][0x23c], -R2 ;  /* 0x00008f0049087a23 */ /* 0x000fe20000010802 */
[----:B------:R-:W-:Y:S01]  /*60c0*/  PRMT R23, R9, 0x5410, R12 ;  /* 0x0000541009177816 */ /* 0x000fe2000000000c */
[----:B------:R-:W-:Y:S01]  /*60d0*/  FFMA.FTZ R9, R72, c[0x0][0x23c], -R2 ;  /* 0x00008f0048097a23 */ /* 0x000fe20000010802 */
[----:B------:R-:W-:Y:S01]  /*60e0*/  PRMT R21, R15, 0x5410, R13 ;  /* 0x000054100f157816 */ /* 0x000fe2000000000d */
[----:B------:R1:W-:Y:S01]  /*60f0*/  MUFU.EX2 R191, R8 ;  /* 0x0000000800bf7308 */ /* 0x0003e20000000800 */
[----:B---3--:R-:W-:-:S02]  /*6100*/  SHF.R.U32.HI R11, RZ, 0x10, R7 ;  /* 0x00000010ff0b7819 */ /* 0x008fc40000011607 */
[----:B------:R-:W-:Y:S02]  /*6110*/  LOP3.LUT R7, R19, UR13, R80, 0x96, !PT ;  /* 0x0000000d13077c12 */ /* 0x000fe4000f8e9650 */
[C---:B------:R-:W-:Y:S02]  /*6120*/  LOP3.LUT R15, R18.reuse, 0xff, RZ, 0xc0, !PT ;  /* 0x000000ff120f7812 */ /* 0x040fe400078ec0ff */
[----:B------:R-:W-:Y:S01]  /*6130*/  LOP3.LUT R13, R11, 0xff, RZ, 0xc0, !PT ;  /* 0x000000ff0b0d7812 */ /* 0x000fe200078ec0ff */
[----:B------:R2:W3:Y:S01]  /*6140*/  MUFU.EX2 R115, R9 ;  /* 0x0000000900737308 */ /* 0x0004e20000000800 */
[----:B------:R-:W-:Y:S02]  /*6150*/  FFMA.FTZ R11, R37, c[0x0][0x23c], -R0 ;  /* 0x00008f00250b7a23 */ /* 0x000fe40000010800 */
[----:B------:R-:W-:Y:S02]  /*6160*/  PRMT R13, R13, 0x5410, R20 ;  /* 0x000054100d0d7816 */ /* 0x000fe40000000014 */
[----:B-1----:R-:W-:-:S03]  /*6170*/  LOP3.LUT R8, R18, 0xffff, RZ, 0xc0, !PT ;  /* 0x0000ffff12087812 */ /* 0x002fc600078ec0ff */
[----:B------:R1:W-:Y:S01]  /*6180*/  MUFU.EX2 R192, R11 ;  /* 0x0000000b00c07308 */ /* 0x0003e20000000800 */
[----:B------:R-:W-:Y:S02]  /*6190*/  SHF.R.U32.HI R12, RZ, 0x8, R8 ;  /* 0x00000008ff0c7819 */ /* 0x000fe40000011608 */
[C---:B------:R-:W-:Y:S02]  /*61a0*/  LOP3.LUT R8, R7.reuse, 0xffff, RZ, 0xc0, !PT ;  /* 0x0000ffff07087812 */ /* 0x040fe400078ec0ff */
[----:B--2---:R-:W-:Y:S02]  /*61b0*/  LOP3.LUT R9, R10, 0xff, RZ, 0xc0, !PT ;  /* 0x000000ff0a097812 */ /* 0x004fe400078ec0ff */
[----:B------:R-:W-:Y:S02]  /*61c0*/  LOP3.LUT R10, R7, 0xff, RZ, 0xc0, !PT ;  /* 0x000000ff070a7812 */ /* 0x000fe400078ec0ff */
[----:B------:R-:W-:Y:S02]  /*61d0*/  SHF.R.U32.HI R8, RZ, 0x8, R8 ;  /* 0x00000008ff087819 */ /* 0x000fe40000011608 */
[----:B------:R-:W-:-:S02]  /*61e0*/  PRMT R48, R15, 0x5410, R12 ;  /* 0x000054100f307816 */ /* 0x000fc4000000000c */
[----:B------:R-:W-:Y:S01]  /*61f0*/  PRMT R15, R9, 0x5410, R14 ;  /* 0x00005410090f7816 */ /* 0x000fe2000000000e */
[----:B------:R-:W-:Y:S01]  /*6200*/  FFMA.FTZ R9, R74, c[0x0][0x23c], -R2 ;  /* 0x00008f004a097a23 */ /* 0x000fe20000010802 */
[----:B------:R-:W-:Y:S01]  /*6210*/  PRMT R14, R10, 0x5410, R8 ;  /* 0x000054100a0e7816 */ /* 0x000fe20000000008 */
[----:B------:R-:W-:Y:S01]  /*6220*/  FFMA.FTZ R10, R38, c[0x0][0x23c], -R2 ;  /* 0x00008f00260a7a23 */ /* 0x000fe20000010802 */
[----:B----4-:R-:W-:Y:S01]  /*6230*/  F2FP.PACK_AB R8, R125, R122 ;  /* 0x0000007a7d08723e */ /* 0x010fe200000000ff */
[----:B------:R2:W-:Y:S01]  /*6240*/  MUFU.EX2 R126, R9 ;  /* 0x00000009007e7308 */ /* 0x0005e20000000800 */
[----:B---3--:R-:W-:Y:S01]  /*6250*/  F2FP.PACK_AB R6, R115, R191 ;  /* 0x000000bf7306723e */ /* 0x008fe200000000ff */
[----:B------:R-:W-:Y:S01]  /*6260*/  LDSM.16.MT88.4 R36, [R193+0x10800] ;  /* 0x01080000c124783b */ /* 0x000fe20000004200 */
[----:B------:R-:W-:Y:S01]  /*6270*/  PRMT R214, R8, 0x7610, R214 ;  /* 0x0000761008d67816 */ /* 0x000fe200000000d6 */
[----:B-1----:R-:W-:Y:S01]  /*6280*/  FFMA.FTZ R11, R40, c[0x0][0x23c], -R0 ;  /* 0x00008f00280b7a23 */ /* 0x002fe20000010800 */
[----:B------:R-:W-:Y:S01]  /*6290*/  PRMT R215, R8, 0x7632, R215 ;  /* 0x0000763208d77816 */ /* 0x000fe200000000d7 */
[----:B------:R-:W-:Y:S01]  /*62a0*/  FFMA.FTZ R8, R52, c[0x0][0x23c], -R2 ;  /* 0x00008f0034087a23 */ /* 0x000fe20000010802 */
[C---:B------:R-:W-:Y:S01]  /*62b0*/  PRMT R221, R6.reuse, 0x7610, R221 ;  /* 0x0000761006dd7816 */ /* 0x040fe200000000dd */
[----:B------:R-:W-:Y:S01]  /*62c0*/  MUFU.EX2 R33, R10 ;  /* 0x0000000a00217308 */ /* 0x000fe20000000800 */
[----:B------:R-:W-:Y:S01]  /*62d0*/  PRMT R220, R6, 0x7632, R220 ;  /* 0x0000763206dc7816 */ /* 0x000fe200000000dc */
[----:B------:R-:W-:Y:S01]  /*62e0*/  HSET2.LE.AND R6, R21, R77, PT ;  /* 0x0000004d15067233 */ /* 0x000fe20003803000 */
[----:B------:R-:W-:Y:S01]  /*62f0*/  PRMT R5, R214, 0x5410, R215 ;  /* 0x00005410d6057816 */ /* 0x000fe200000000d7 */
[----:B------:R-:W1:Y:S04]  /*6300*/  LDSM.16.MT88.4 R52, [R194+0x10000] ;  /* 0x01000000c234783b */ /* 0x000e680000004200 */
[----:B------:R3:W4:Y:S01]  /*6310*/  MUFU.EX2 R114, R8 ;  /* 0x0000000800727308 */ /* 0x0007220000000800 */
[----:B--2---:R-:W-:Y:S01]  /*6320*/  F2FP.PACK_AB R9, R211, R117 ;  /* 0x00000075d309723e */ /* 0x004fe200000000ff */
[----:B------:R-:W2:Y:S03]  /*6330*/  LDSM.16.MT88.4 R40, [R195+0x10000] ;  /* 0x01000000c328783b */ /* 0x000ea60000004200 */
[C---:B------:R-:W-:Y:S01]  /*6340*/  PRMT R224, R9.reuse, 0x7610, R224 ;  /* 0x0000761009e07816 */ /* 0x040fe200000000e0 */
[----:B------:R-:W-:Y:S01]  /*6350*/  LDSM.16.MT88.4 R72, [R195+0x12000] ;  /* 0x01200000c348783b */ /* 0x000fe20000004200 */
[----:B------:R-:W-:Y:S01]  /*6360*/  PRMT R222, R9, 0x7632, R222 ;  /* 0x0000763209de7816 */ /* 0x000fe200000000de */
[----:B------:R-:W-:Y:S01]  /*6370*/  MUFU.EX2 R32, R11 ;  /* 0x0000000b00207308 */ /* 0x000fe20000000800 */
[----:B------:R-:W-:Y:S01]  /*6380*/  PRMT R9, R225, 0x5410, R223 ;  /* 0x00005410e1097816 */ /* 0x000fe200000000df */
[----:B---3--:R-:W-:-:S06]  /*6390*/  FFMA.FTZ R8, R49, c[0x0][0x23c], -R2 ;  /* 0x00008f0031087a23 */ /* 0x008fcc0000010802 */
[----:B------:R3:W1:Y:S02]  /*63a0*/  MUFU.EX2 R112, R8 ;  /* 0x0000000800707308 */ /* 0x0006640000000800 */
[----:B---3--:R-:W-:Y:S01]  /*63b0*/  LOP3.LUT R8, R6, R5, RZ, 0xc0, !PT ;  /* 0x0000000506087212 */ /* 0x008fe200078ec0ff */
[--C-:B------:R-:W-:Y:S01]  /*63c0*/  HSET2.LE.AND R5, R13, R77.reuse, PT ;  /* 0x0000004d0d057233 */ /* 0x100fe20003803000 */
[----:B------:R-:W-:Y:S01]  /*63d0*/  SHF.R.U32.HI R13, RZ, 0x18, R7 ;  /* 0x00000018ff0d7819 */ /* 0x000fe20000011607 */
[----:B------:R-:W-:-:S03]  /*63e0*/  HSET2.LE.AND R6, R22, R77, PT ;  /* 0x0000004d16067233 */ /* 0x000fc60003803000 */
[----:B------:R-:W-:Y:S02]  /*63f0*/  LOP3.LUT R9, R5, R9, RZ, 0xc0, !PT ;  /* 0x0000000905097212 */ /* 0x000fe400078ec0ff */
[----:B------:R-:W-:-:S04]  /*6400*/  PRMT R5, R221, 0x5410, R220 ;  /* 0x00005410dd057816 */ /* 0x000fc800000000dc */
[----:B------:R-:W-:Y:S01]  /*6410*/  LOP3.LUT R10, R6, R5, RZ, 0xc0, !PT ;  /* 0x00000005060a7212 */ /* 0x000fe200078ec0ff */
[----:B------:R-:W-:Y:S01]  /*6420*/  HSET2.LE.AND R5, R23, R77, PT ;  /* 0x0000004d17057233 */ /* 0x000fe20003803000 */
[----:B------:R-:W-:Y:S02]  /*6430*/  SHF.R.U32.HI R6, RZ, 0x10, R7 ;  /* 0x00000010ff067819 */ /* 0x000fe40000011607 */
[----:B----4-:R-:W-:Y:S02]  /*6440*/  F2FP.PACK_AB R7, R114, R126 ;  /* 0x0000007e7207723e */ /* 0x010fe400000000ff */
[----:B------:R-:W-:Y:S02]  /*6450*/  LOP3.LUT R12, R6, 0xff, RZ, 0xc0, !PT ;  /* 0x000000ff060c7812 */ /* 0x000fe400078ec0ff */
[----:B------:R-:W-:Y:S02]  /*6460*/  PRMT R6, R224, 0x5410, R222 ;  /* 0x00005410e0067816 */ /* 0x000fe400000000de */
[----:B------:R-:W-:-:S02]  /*6470*/  PRMT R213, R7, 0x7610, R213 ;  /* 0x0000761007d57816 */ /* 0x000fc400000000d5 */
[----:B------:R-:W-:Y:S02]  /*6480*/  LOP3.LUT R11, R5, R6, RZ, 0xc0, !PT ;  /* 0x00000006050b7212 */ /* 0x000fe400078ec0ff */
[----:B-1----:R-:W-:Y:S02]  /*6490*/  F2FP.PACK_AB R5, R33, R112 ;  /* 0x000000702105723e */ /* 0x002fe400000000ff */
[----:B------:R-:W-:Y:S02]  /*64a0*/  PRMT R212, R7, 0x7632, R212 ;  /* 0x0000763207d47816 */ /* 0x000fe400000000d4 */
[----:B------:R-:W-:Y:S01]  /*64b0*/  F2FP.PACK_AB R6, R118, R116 ;  /* 0x000000747606723e */ /* 0x000fe200000000ff */
[----:B------:R-:W-:Y:S01]  /*64c0*/  HMMA.16816.F32 R28, R8, R24, RZ ;  /* 0x00000018081c723c */ /* 0x000fe200000018ff */
[C---:B------:R-:W-:Y:S02]  /*64d0*/  PRMT R206, R5.reuse, 0x7610, R206 ;  /* 0x0000761005ce7816 */ /* 0x040fe400000000ce */
[----:B------:R-:W-:Y:S01]  /*64e0*/  PRMT R179, R5, 0x7632, R179 ;  /* 0x0000763205b37816 */ /* 0x000fe200000000b3 */
[----:B------:R-:W-:Y:S01]  /*64f0*/  HSET2.LE.AND R5, R14, R77, PT ;  /* 0x0000004d0e057233 */ /* 0x000fe20003803000 */
[----:B------:R-:W-:-:S02]  /*6500*/  PRMT R13, R12, 0x5410, R13 ;  /* 0x000054100c0d7816 */ /* 0x000fc4000000000d */
[----:B------:R-:W-:Y:S01]  /*6510*/  PRMT R4, R213, 0x5410, R212 ;  /* 0x00005410d5047816 */ /* 0x000fe200000000d4 */
[C---:B------:R-:W-:Y:S01]  /*6520*/  HMMA.16816.F32 R24, R8.reuse, R26, RZ ;  /* 0x0000001a0818723c */ /* 0x040fe200000018ff */
[C---:B------:R-:W-:Y:S02]  /*6530*/  PRMT R207, R6.reuse, 0x7610, R207 ;  /* 0x0000761006cf7816 */ /* 0x040fe400000000cf */
[----:B------:R-:W-:Y:S02]  /*6540*/  PRMT R200, R6, 0x7632, R200 ;  /* 0x0000763206c87816 */ /* 0x000fe400000000c8 */
[----:B------:R-:W-:Y:S01]  /*6550*/  LOP3.LUT R12, R5, R4, RZ, 0xc0, !PT ;  /* 0x00000004050c7212 */ /* 0x000fe200078ec0ff */
[--C-:B------:R-:W-:Y:S01]  /*6560*/  HSET2.LE.AND R4, R13, R77.reuse, PT ;  /* 0x0000004d0d047233 */ /* 0x100fe20003803000 */
[----:B------:R-:W-:Y:S01]  /*6570*/  PRMT R7, R207, 0x5410, R200 ;  /* 0x00005410cf077816 */ /* 0x000fe200000000c8 */
[----:B------:R-:W-:Y:S01]  /*6580*/  HSET2.LE.AND R5, R48, R77, PT ;  /* 0x0000004d30057233 */ /* 0x000fe20003803000 */
[----:B------:R-:W-:Y:S01]  /*6590*/  F2FP.PACK_AB R6, R32, R192 ;  /* 0x000000c02006723e */ /* 0x000fe200000000ff */
[----:B------:R-:W-:Y:S01]  /*65a0*/  HMMA.16816.F32 R20, R8, R52, RZ ;  /* 0x000000340814723c */ /* 0x000fe200000018ff */
[----:B------:R-:W-:Y:S01]  /*65b0*/  LOP3.LUT R13, R4, R7, RZ, 0xc0, !PT ;  /* 0x00000007040d7212 */ /* 0x000fe200078ec0ff */
[----:B------:R-:W-:Y:S01]  /*65c0*/  LDSM.16.MT88.4 R48, [R195+0x10800] ;  /* 0x01080000c330783b */ /* 0x000fe20000004200 */
[----:B------:R-:W-:-:S02]  /*65d0*/  PRMT R4, R206, 0x5410, R179 ;  /* 0x00005410ce047816 */ /* 0x000fc400000000b3 */
[C---:B------:R-:W-:Y:S02]  /*65e0*/  PRMT R178, R6.reuse, 0x7610, R178 ;  /* 0x0000761006b27816 */ /* 0x040fe400000000b2 */
[----:B------:R-:W-:Y:S01]  /*65f0*/  PRMT R177, R6, 0x7632, R177 ;  /* 0x0000763206b17816 */ /* 0x000fe200000000b1 */
[----:B------:R-:W-:Y:S01]  /*6600*/  HSET2.LE.AND R6, R15, R77, PT ;  /* 0x0000004d0f067233 */ /* 0x000fe20003803000 */
[----:B------:R-:W-:Y:S02]  /*6610*/  LOP3.LUT R14, R5, R4, RZ, 0xc0, !PT ;  /* 0x00000004050e7212 */ /* 0x000fe400078ec0ff */
[----:B------:R-:W-:-:S04]  /*6620*/  PRMT R4, R178, 0x5410, R177 ;  /* 0x00005410b2047816 */ /* 0x000fc800000000b1 */
[----:B------:R-:W-:Y:S02]  /*6630*/  LOP3.LUT R15, R6, R4, RZ, 0xc0, !PT ;  /* 0x00000004060f7212 */ /* 0x000fe400078ec0ff */
[----:B------:R-:W-:Y:S08]  /*6640*/  HMMA.16816.F32 R4, R8, R46, RZ ;  /* 0x0000002e0804723c */ /* 0x000ff000000018ff */
[C---:B------:R-:W-:Y:S01]  /*6650*/  HMMA.16816.F32 R164, R12.reuse, R36, R28 ;  /* 0x000000240ca4723c */ /* 0x040fe2000000181c */
[----:B------:R-:W-:Y:S07]  /*6660*/  LDSM.16.MT88.4 R28, [R196+0x10800] ;  /* 0x01080000c41c783b */ /* 0x000fee0000004200 */
[----:B------:R-:W-:Y:S01]  /*6670*/  HMMA.16816.F32 R56, R12, R38, R24 ;  /* 0x000000260c38723c */ /* 0x000fe20000001818 */
[----:B------:R-:W1:Y:S07]  /*6680*/  LDSM.16.MT88.4 R36, [R193+0x12000] ;  /* 0x01200000c124783b */ /* 0x000e6e0000004200 */
[----:B------:R-:W-:Y:S01]  /*6690*/  HMMA.16816.F32 R24, R8, R54, RZ ;  /* 0x000000360818723c */ /* 0x000fe200000018ff */
[----:B------:R-:W3:Y:S07]  /*66a0*/  LDSM.16.MT88.4 R52, [R193+0x12800] ;  /* 0x01280000c134783b */ /* 0x000eee0000004200 */
[----:B------:R-:W-:Y:S08]  /*66b0*/  HMMA.16816.F32 R156, R12, R64, R20 ;  /* 0x000000400c9c723c */ /* 0x000ff00000001814 */
[----:B------:R-:W-:Y:S01]  /*66c0*/  HMMA.16816.F32 R20, R8, R44, RZ ;  /* 0x0000002c0814723c */ /* 0x000fe200000018ff */
[----:B------:R-:W-:-:S02]  /*66d0*/  IMAD.MOV.U32 R138, RZ, RZ, R58 ;  /* 0x000000ffff8a7224 */ /* 0x000fc400078e003a */
[----:B------:R-:W-:Y:S02]  /*66e0*/  IMAD.MOV.U32 R137, RZ, RZ, R56 ;  /* 0x000000ffff897224 */ /* 0x000fe400078e0038 */
[----:B------:R-:W-:Y:S02]  /*66f0*/  IMAD.MOV.U32 R136, RZ, RZ, R59 ;  /* 0x000000ffff887224 */ /* 0x000fe400078e003b */
[----:B------:R-:W-:Y:S01]  /*6700*/  IMAD.MOV.U32 R227, RZ, RZ, R57 ;  /* 0x000000ffffe37224 */ /* 0x000fe200078e0039 */
[----:B------:R-:W-:Y:S01]  /*6710*/  HMMA.16816.F32 R148, R12, R66, R24 ;  /* 0x000000420c94723c */ /* 0x000fe20000001818 */
[----:B------:R-:W4:Y:S04]  /*6720*/  LDSM.16.MT88.4 R56, [R196+0x12000] ;  /* 0x01200000c438783b */ /* 0x000f280000004200 */
[----:B------:R-:W-:Y:S03]  /*6730*/  LDSM.16.MT88.4 R64, [R193+0x14000] ;  /* 0x01400000c140783b */ /* 0x000fe60000004200 */
[C---:B--2---:R-:W-:Y:S08]  /*6740*/  HMMA.16816.F32 R44, R8.reuse, R40, RZ ;  /* 0x00000028082c723c */ /* 0x044ff000000018ff */
[----:B-1----:R-:W-:Y:S08]  /*6750*/  HMMA.16816.F32 R24, R8, R36, RZ ;  /* 0x000000240818723c */ /* 0x002ff000000018ff */
[C---:B------:R-:W-:Y:S08]  /*6760*/  HMMA.16816.F32 R140, R12.reuse, R28, R20 ;  /* 0x0000001c0c8c723c */ /* 0x040ff00000001814 */
[----:B------:R-:W-:Y:S08]  /*6770*/  HMMA.16816.F32 R4, R12, R30, R4 ;  /* 0x0000001e0c04723c */ /* 0x000ff00000001804 */
[----:B------:R-:W-:Y:S08]  /*6780*/  HMMA.16816.F32 R40, R8, R42, RZ ;  /* 0x0000002a0828723c */ /* 0x000ff000000018ff */
[----:B---3--:R-:W-:Y:S01]  /*6790*/  HMMA.16816.F32 R28, R12, R52, R24 ;  /* 0x000000340c1c723c */ /* 0x008fe20000001818 */
[----:B------:R-:W-:-:S02]  /*67a0*/  IMAD.MOV.U32 R131, RZ, RZ, R140 ;  /* 0x000000ffff837224 */ /* 0x000fc400078e008c */
[----:B------:R-:W-:Y:S02]  /*67b0*/  IMAD.MOV.U32 R130, RZ, RZ, R141 ;  /* 0x000000ffff827224 */ /* 0x000fe400078e008d */
[----:B------:R-:W-:Y:S02]  /*67c0*/  IMAD.MOV.U32 R129, RZ, RZ, R142 ;  /* 0x000000ffff817224 */ /* 0x000fe400078e008e */
[----:B------:R-:W-:Y:S01]  /*67d0*/  IMAD.MOV.U32 R128, RZ, RZ, R143 ;  /* 0x000000ffff807224 */ /* 0x000fe200078e008f */
[----:B------:R-:W-:Y:S01]  /*67e0*/  HMMA.16816.F32 R20, R8, R38, RZ ;  /* 0x000000260814723c */ /* 0x000fe200000018ff */
[----:B------:R-:W-:Y:S02]  /*67f0*/  IMAD.MOV.U32 R210, RZ, RZ, R5 ;  /* 0x000000ffffd27224 */ /* 0x000fe400078e0005 */
[----:B------:R-:W-:Y:S02]  /*6800*/  IMAD.MOV.U32 R209, RZ, RZ, R7 ;  /* 0x000000ffffd17224 */ /* 0x000fe400078e0007 */
[----:B------:R-:W-:-:S02]  /*6810*/  IMAD.MOV.U32 R208, RZ, RZ, R4 ;  /* 0x000000ffffd07224 */ /* 0x000fc400078e0004 */
[----:B------:R-:W-:Y:S01]  /*6820*/  IMAD.MOV.U32 R139, RZ, RZ, R6 ;  /* 0x000000ffff8b7224 */ /* 0x000fe200078e0006 */
[----:B------:R-:W-:Y:S01]  /*6830*/  HMMA.16816.F32 R140, R12, R48, R44 ;  /* 0x000000300c8c723c */ /* 0x000fe2000000182c */
[----:B------:R-:W1:Y:S07]  /*6840*/  LDSM.16.MT88.4 R44, [R196+0x12800] ;  /* 0x01280000c42c783b */ /* 0x000e6e0000004200 */
[----:B------:R-:W-:Y:S01]  /*6850*/  HMMA.16816.F32 R4, R8, R60, RZ ;  /* 0x0000003c0804723c */ /* 0x000fe200000018ff */
[----:B------:R-:W-:-:S02]  /*6860*/  IMAD.MOV.U32 R190, RZ, RZ, R31 ;  /* 0x000000ffffbe7224 */ /* 0x000fc400078e001f */
[----:B------:R-:W-:Y:S02]  /*6870*/  IMAD.MOV.U32 R189, RZ, RZ, R28 ;  /* 0x000000ffffbd7224 */ /* 0x000fe400078e001c */
[----:B------:R-:W-:Y:S02]  /*6880*/  IMAD.MOV.U32 R188, RZ, RZ, R29 ;  /* 0x000000ffffbc7224 */ /* 0x000fe400078e001d */
[----:B------:R-:W-:Y:S01]  /*6890*/  IMAD.MOV.U32 R127, RZ, RZ, R30 ;  /* 0x000000ffff7f7224 */ /* 0x000fe200078e001e */
[C---:B------:R-:W-:Y:S01]  /*68a0*/  HMMA.16816.F32 R244, R12.reuse, R50, R40 ;  /* 0x000000320cf4723c */ /* 0x040fe20000001828 */
[----:B------:R-:W2:Y:S04]  /*68b0*/  LDSM.16.MT88.4 R40, [R195+0x12800] ;  /* 0x01280000c328783b */ /* 0x000ea80000004200 */
[----:B------:R-:W-:Y:S03]  /*68c0*/  LDSM.16.MT88.4 R48, [R195+0x14000] ;  /* 0x01400000c330783b */ /* 0x000fe60000004200 */
[----:B------:R-:W-:Y:S01]  /*68d0*/  HMMA.16816.F32 R248, R12, R54, R20 ;  /* 0x000000360cf8723c */ /* 0x000fe20000001814 */
[----:B------:R-:W3:Y:S07]  /*68e0*/  LDSM.16.MT88.4 R52, [R194+0x14000] ;  /* 0x01400000c234783b */ /* 0x000eee0000004200 */
[C---:B----4-:R-:W-:Y:S08]  /*68f0*/  HMMA.16816.F32 R28, R8.reuse, R56, RZ ;  /* 0x00000038081c723c */ /* 0x050ff000000018ff */
[C---:B------:R-:W-:Y:S01]  /*6900*/  HMMA.16816.F32 R24, R8.reuse, R58, RZ ;  /* 0x0000003a0818723c */ /* 0x040fe200000018ff */
[----:B------:R-:W4:Y:S07]  /*6910*/  LDSM.16.MT88.4 R56, [R196+0x14000] ;  /* 0x01400000c438783b */ /* 0x000f2e0000004200 */
[----:B------:R-:W-:Y:S01]  /*6920*/  HMMA.16816.F32 R36, R8, R62, RZ ;  /* 0x0000003e0824723c */ /* 0x000fe200000018ff */
[----:B------:R-:W2:Y:S07]  /*6930*/  LDSM.16.MT88.4 R60, [R193+0x14800] ;  /* 0x01480000c13c783b */ /* 0x000eae0000004200 */
[----:B------:R-:W-:Y:S08]  /*6940*/  HMMA.16816.F32 R240, R12, R68, R4 ;  /* 0x000000440cf0723c */ /* 0x000ff00000001804 */
[C---:B------:R-:W-:Y:S08]  /*6950*/  HMMA.16816.F32 R4, R8.reuse, R74, RZ ;  /* 0x0000004a0804723c */ /* 0x040ff000000018ff */
[----:B------:R-:W-:Y:S07]  /*6960*/  HMMA.16816.F32 R20, R8, R72, RZ ;  /* 0x000000480814723c */ /* 0x000fee00000018ff */
[----:B------:R-:W-:Y:S01]  /*6970*/  IMAD.MOV.U32 R73, RZ, RZ, R119 ;  /* 0x000000ffff497224 */ /* 0x000fe200078e0077 */
[----:B-1----:R-:W-:Y:S01]  /*6980*/  HMMA.16816.F32 R236, R12, R44, R28 ;  /* 0x0000002c0cec723c */ /* 0x002fe2000000181c */
[----:B------:R-:W-:-:S07]  /*6990*/  IMAD.MOV.U32 R72, RZ, RZ, R118 ;  /* 0x000000ffff487224 */ /* 0x000fce00078e0076 */
[C---:B------:R-:W-:Y:S01]  /*69a0*/  HMMA.16816.F32 R232, R12.reuse, R46, R24 ;  /* 0x0000002e0ce8723c */ /* 0x040fe20000001818 */
[----:B------:R-:W1:Y:S07]  /*69b0*/  LDSM.16.MT88.4 R44, [R194+0x14800] ;  /* 0x01480000c22c783b */ /* 0x000e6e0000004200 */
[----:B------:R-:W-:Y:S08]  /*69c0*/  HMMA.16816.F32 R68, R12, R70, R36 ;  /* 0x000000460c44723c */ /* 0x000ff00000001824 */
[----:B------:R-:W-:Y:S07]  /*69d0*/  HMMA.16816.F32 R36, R8, R64, RZ ;  /* 0x000000400824723c */ /* 0x000fee00000018ff */
[----:B------:R-:W-:Y:S01]  /*69e0*/  IMAD.MOV.U32 R64, RZ, RZ, R126 ;  /* 0x000000ffff407224 */ /* 0x000fe200078e007e */
[----:B--2---:R-:W-:Y:S01]  /*69f0*/  HMMA.16816.F32 R184, R12, R42, R4 ;  /* 0x0000002a0cb8723c */ /* 0x004fe20000001804 */
[----:B------:R-:W-:-:S07]  /*6a00*/  IMAD.MOV.U32 R65, RZ, RZ, R124 ;  /* 0x000000ffff417224 */ /* 0x000fce00078e007c */
[----:B---3--:R-:W-:Y:S08]  /*6a10*/  HMMA.16816.F32 R4, R8, R52, RZ ;  /* 0x000000340804723c */ /* 0x008ff000000018ff */
[----:B------:R-:W-:Y:S01]  /*6a20*/  HMMA.16816.F32 R216, R12, R40, R20 ;  /* 0x000000280cd8723c */ /* 0x000fe20000001814 */
[----:B------:R-:W2:Y:S07]  /*6a30*/  LDSM.16.MT88.4 R40, [R196+0x14800] ;  /* 0x01480000c428783b */ /* 0x000eae0000004200 */
[C---:B----4-:R-:W-:Y:S08]  /*6a40*/  HMMA.16816.F32 R28, R8.reuse, R56, RZ ;  /* 0x00000038081c723c */ /* 0x050ff000000018ff */
[----:B------:R-:W-:Y:S01]  /*6a50*/  HMMA.16816.F32 R24, R8, R58, RZ ;  /* 0x0000003a0818723c */ /* 0x000fe200000018ff */
[----:B------:R-:W3:Y:S07]  /*6a60*/  LDSM.16.MT88.4 R56, [R195+0x14800] ;  /* 0x01480000c338783b */ /* 0x000eee0000004200 */
[----:B------:R-:W-:Y:S07]  /*6a70*/  HMMA.16816.F32 R228, R12, R60, R36 ;  /* 0x0000003c0ce4723c */ /* 0x000fee0000001824 */
[----:B------:R-:W-:Y:S01]  /*6a80*/  IMAD.MOV.U32 R60, RZ, RZ, R114 ;  /* 0x000000ffff3c7224 */ /* 0x000fe200078e0072 */
[----:B------:R-:W-:Y:S01]  /*6a90*/  HMMA.16816.F32 R36, R8, R54, RZ ;  /* 0x000000360824723c */ /* 0x000fe200000018ff */
[----:B------:R-:W4:Y:S01]  /*6aa0*/  LDSM.16.MT88.4 R52, [R193+0x16000] ;  /* 0x01600000c134783b */ /* 0x000f220000004200 */
[----:B------:R-:W-:-:S06]  /*6ab0*/  IMAD.MOV.U32 R61, RZ, RZ, R113 ;  /* 0x000000ffff3d7224 */ /* 0x000fcc00078e0071 */
[----:B------:R-:W-:Y:S07]  /*6ac0*/  HMMA.16816.F32 R20, R8, R66, RZ ;  /* 0x000000420814723c */ /* 0x000fee00000018ff */
[----:B------:R-:W-:Y:S01]  /*6ad0*/  IMAD.MOV.U32 R67, RZ, RZ, R116 ;  /* 0x000000ffff437224 */ /* 0x000fe200078e0074 */
[----:B-1----:R-:W-:Y:S01]  /*6ae0*/  HMMA.16816.F32 R152, R12, R44, R4 ;  /* 0x0000002c0c98723c */ /* 0x002fe20000001804 */
[----:B------:R-:W-:-:S07]  /*6af0*/  IMAD.MOV.U32 R66, RZ, RZ, R112 ;  /* 0x000000ffff427224 */ /* 0x000fce00078e0070 */
[----:B------:R-:W-:Y:S08]  /*6b00*/  HMMA.16816.F32 R4, R8, R48, RZ ;  /* 0x000000300804723c */ /* 0x000ff000000018ff */
[C---:B--2---:R-:W-:Y:S01]  /*6b10*/  HMMA.16816.F32 R160, R12.reuse, R40, R28 ;  /* 0x000000280ca0723c */ /* 0x044fe2000000181c */
[----:B------:R-:W1:Y:S06]  /*6b20*/  LDSM.16.MT88.4 R28, [R193+0x16800] ;  /* 0x01680000c11c783b */ /* 0x000e6c0000004200 */
[----:B------:R-:W-:Y:S01]  /*6b30*/  SHF.R.U32.HI R41, RZ, 0x10, R16 ;  /* 0x00000010ff297819 */ /* 0x000fe20000011610 */
[----:B------:R-:W-:Y:S07]  /*6b40*/  HMMA.16816.F32 R180, R12, R62, R20 ;  /* 0x0000003e0cb4723c */ /* 0x000fee0000001814 */
[----:B------:R-:W-:Y:S01]  /*6b50*/  IMAD.MOV.U32 R62, RZ, RZ, R117 ;  /* 0x000000ffff3e7224 */ /* 0x000fe200078e0075 */
[----:B------:R-:W-:Y:S01]  /*6b60*/  HMMA.16816.F32 R20, R8, R50, RZ ;  /* 0x000000320814723c */ /* 0x000fe200000018ff */
[----:B------:R-:W-:-:S06]  /*6b70*/  IMAD.MOV.U32 R63, RZ, RZ, R115 ;  /* 0x000000ffff3f7224 */ /* 0x000fcc00078e0073 */
[----:B------:R-:W-:Y:S01]  /*6b80*/  IMAD.MOV.U32 R51, RZ, RZ, R123 ;  /* 0x000000ffff337224 */ /* 0x000fe200078e007b */
[C---:B---3--:R-:W-:Y:S07]  /*6b90*/  HMMA.16816.F32 R116, R12.reuse, R56, R4 ;  /* 0x000000380c74723c */ /* 0x048fee0000001804 */
[----:B------:R-:W-:Y:S01]  /*6ba0*/  LOP3.LUT R4, R83, UR4, RZ, 0x3c, !PT ;  /* 0x0000000453047c12 */ /* 0x000fe2000f8e3cff */
[----:B------:R-:W-:Y:S01]  /*6bb0*/  HMMA.16816.F32 R144, R12, R42, R24 ;  /* 0x0000002a0c90723c */ /* 0x000fe20000001818 */
[----:B------:R-:W-:-:S02]  /*6bc0*/  IMAD.MOV.U32 R57, RZ, RZ, R72 ;  /* 0x000000ffff397224 */ /* 0x000fc400078e0048 */
[----:B------:R-:W-:Y:S02]  /*6bd0*/  IMAD.MOV.U32 R56, RZ, RZ, R73 ;  /* 0x000000ffff387224 */ /* 0x000fe400078e0049 */
[----:B------:R-:W-:Y:S02]  /*6be0*/  IMAD.WIDE.U32 R4, R4, -0x326172a9, RZ ;  /* 0xcd9e8d5704047825 */ /* 0x000fe400078e00ff */
[----:B------:R-:W-:Y:S01]  /*6bf0*/  LOP3.LUT R43, R16, 0xffff, RZ, 0xc0, !PT ;  /* 0x0000ffff102b7812 */ /* 0x000fe200078ec0ff */
[----:B----4-:R-:W-:Y:S01]  /*6c00*/  HMMA.16816.F32 R24, R8, R52, RZ ;  /* 0x000000340818723c */ /* 0x010fe200000018ff */
[----:B------:R-:W-:Y:S01]  /*6c10*/  IMAD.MOV.U32 R73, RZ, RZ, R138 ;  /* 0x000000ffff497224 */ /* 0x000fe200078e008a */
[----:B------:R-:W-:Y:S01]  /*6c20*/  LOP3.LUT R5, R5, UR36, R120, 0x96, !PT ;  /* 0x0000002405057c12 */ /* 0x000fe2000f8e9678 */
[----:B------:R-:W-:Y:S01]  /*6c30*/  IMAD.MOV.U32 R72, RZ, RZ, R136 ;  /* 0x000000ffff487224 */ /* 0x000fe200078e0088 */
[----:B------:R-:W-:-:S03]  /*6c40*/  LOP3.LUT R6, R35, UR35, R4, 0x96, !PT ;  /* 0x0000002323067c12 */ /* 0x000fc6000f8e9604 */
[----:B------:R-:W-:Y:S01]  /*6c50*/  IMAD.WIDE.U32 R4, R5, -0x2daee0ad, RZ ;  /* 0xd2511f5305047825 */ /* 0x000fe200078e00ff */
[----:B------:R-:W-:Y:S03]  /*6c60*/  HMMA.16816.F32 R120, R12, R58, R20 ;  /* 0x0000003a0c78723c */ /* 0x000fe60000001814 */
[----:B------:R-:W-:Y:S01]  /*6c70*/  IMAD.WIDE.U32 R6, R6, -0x2daee0ad, RZ ;  /* 0xd2511f5306067825 */ /* 0x000fe200078e00ff */
[----:B------:R-:W-:-:S03]  /*6c80*/  LOP3.LUT R5, R5, UR34, R78, 0x96, !PT ;  /* 0x0000002205057c12 */ /* 0x000fc6000f8e964e */
[----:B------:R-:W-:Y:S01]  /*6c90*/  IMAD.MOV.U32 R59, RZ, RZ, R191 ;  /* 0x000000ffff3b7224 */ /* 0x000fe200078e00bf */
[----:B------:R-:W-:Y:S01]  /*6ca0*/  LOP3.LUT R7, R7, UR30, R4, 0x96, !PT ;  /* 0x0000001e07077c12 */ /* 0x000fe2000f8e9604 */
[----:B------:R-:W-:Y:S01]  /*6cb0*/  IMAD.WIDE.U32 R4, R5, -0x326172a9, RZ ;  /* 0xcd9e8d5705047825 */ /* 0x000fe200078e00ff */
[----:B------:R-:W-:Y:S03]  /*6cc0*/  HMMA.16816.F32 R112, R12, R46, R36 ;  /* 0x0000002e0c70723c */ /* 0x000fe60000001824 */
[----:B------:R-:W-:Y:S01]  /*6cd0*/  IMAD.WIDE.U32 R20, R7, -0x326172a9, RZ ;  /* 0xcd9e8d5707147825 */ /* 0x000fe200078e00ff */
[C-C-:B------:R-:W-:Y:S02]  /*6ce0*/  LOP3.LUT R7, R5.reuse, UR33, R34.reuse, 0x96, !PT ;  /* 0x0000002105077c12 */ /* 0x140fe4000f8e9622 */
[----:B------:R-:W-:Y:S01]  /*6cf0*/  LOP3.LUT R23, R5, UR33, R34, 0x96, !PT ;  /* 0x0000002105177c12 */ /* 0x000fe2000f8e9622 */
[----:B------:R-:W-:Y:S01]  /*6d00*/  IMAD.MOV.U32 R58, RZ, RZ, R190 ;  /* 0x000000ffff3a7224 */ /* 0x000fe200078e00be */
[C-C-:B------:R-:W-:Y:S01]  /*6d10*/  LOP3.LUT R22, R21.reuse, UR29, R4.reuse, 0x96, !PT ;  /* 0x0000001d15167c12 */ /* 0x140fe2000f8e9604 */
[----:B------:R-:W-:Y:S01]  /*6d20*/  HMMA.16816.F32 R36, R8, R54, RZ ;  /* 0x000000360824723c */ /* 0x000fe200000018ff */
[----:B------:R-:W-:Y:S01]  /*6d30*/  LOP3.LUT R21, R21, UR29, R4, 0x96, !PT ;  /* 0x0000001d15157c12 */ /* 0x000fe2000f8e9604 */
[----:B------:R-:W-:Y:S01]  /*6d40*/  IMAD.WIDE.U32 R4, R7, -0x2daee0ad, RZ ;  /* 0xd2511f5307047825 */ /* 0x000fe200078e00ff */
[----:B------:R-:W-:-:S03]  /*6d50*/  LOP3.LUT R46, R18, 0xffff, RZ, 0xc0, !PT ;  /* 0x0000ffff122e7812 */ /* 0x000fc600078ec0ff */
[----:B------:R-:W-:Y:S01]  /*6d60*/  IMAD.WIDE.U32 R34, R21, -0x2daee0ad, RZ ;  /* 0xd2511f5315227825 */ /* 0x000fe200078e00ff */
[----:B------:R-:W-:-:S03]  /*6d70*/  LOP3.LUT R7, R5, UR21, R6, 0x96, !PT ;  /* 0x0000001505077c12 */ /* 0x000fc6000f8e9606 */
[----:B------:R-:W-:Y:S02]  /*6d80*/  IMAD.MOV.U32 R55, RZ, RZ, R127 ;  /* 0x000000ffff377224 */ /* 0x000fe400078e007f */
[----:B------:R-:W-:Y:S02]  /*6d90*/  IMAD.MOV.U32 R54, RZ, RZ, R125 ;  /* 0x000000ffff367224 */ /* 0x000fe400078e007d */
[----:B-1----:R-:W-:Y:S01]  /*6da0*/  HMMA.16816.F32 R124, R12, R28, R24 ;  /* 0x0000001c0c7c723c */ /* 0x002fe20000001818 */
[----:B------:R-:W-:Y:S01]  /*6db0*/  IMAD R6, R23, -0x2daee0ad, RZ ;  /* 0xd2511f5317067824 */ /* 0x000fe200078e02ff */
[----:B------:R-:W-:Y:S01]  /*6dc0*/  SHF.R.U32.HI R23, RZ, 0x18, R16 ;  /* 0x00000018ff177819 */ /* 0x000fe20000011610 */
[----:B------:R-:W-:Y:S02]  /*6dd0*/  IMAD.MOV.U32 R52, RZ, RZ, R189 ;  /* 0x000000ffff347224 */ /* 0x000fe400078e00bd */
[----:B------:R-:W-:Y:S01]  /*6de0*/  IMAD.MOV.U32 R53, RZ, RZ, R188 ;  /* 0x000000ffff357224 */ /* 0x000fe200078e00bc */
[----:B------:R-:W-:Y:S01]  /*6df0*/  ISETP.GE.U32.AND P3, PT, R226, R23, PT ;  /* 0x00000017e200720c */ /* 0x000fe20003f66070 */
[----:B------:R-:W-:Y:S01]  /*6e00*/  IMAD.WIDE.U32 R24, R22, -0x2daee0ad, RZ ;  /* 0xd2511f5316187825 */ /* 0x000fe200078e00ff */
[----:B------:R-:W-:-:S02]  /*6e10*/  LOP3.LUT R28, R17, UR7, R76, 0x96, !PT ;  /* 0x00000007111c7c12 */ /* 0x000fc4000f8e964c */
[----:B------:R-:W-:Y:S01]  /*6e20*/  LOP3.LUT R17, R35, UR19, R6, 0x96, !PT ;  /* 0x0000001323117c12 */ /* 0x000fe2000f8e9606 */
[----:B------:R-:W-:Y:S01]  /*6e30*/  IMAD.WIDE.U32 R6, R7, -0x326172a9, RZ ;  /* 0xcd9e8d5707067825 */ /* 0x000fe200078e00ff */
[----:B------:R-:W-:Y:S01]  /*6e40*/  LOP3.LUT R4, R25, UR19, R4, 0x96, !PT ;  /* 0x0000001319047c12 */ /* 0x000fe2000f8e9604 */
[----:B------:R-:W-:Y:S01]  /*6e50*/  HMMA.16816.F32 R188, R12, R30, R36 ;  /* 0x0000001e0cbc723c */ /* 0x000fe20000001824 */
[----:B------:R-:W-:Y:S02]  /*6e60*/  LOP3.LUT R25, R16, 0xff, RZ, 0xc0, !PT ;  /* 0x000000ff10197812 */ /* 0x000fe400078ec0ff */
[C-C-:B------:R-:W-:Y:S01]  /*6e70*/  LOP3.LUT R42, R7.reuse, UR5, R20.reuse, 0x96, !PT ;  /* 0x00000005072a7c12 */ /* 0x140fe2000f8e9614 */
[----:B------:R-:W-:Y:S01]  /*6e80*/  IMAD.WIDE.U32 R4, R4, -0x326172a9, RZ ;  /* 0xcd9e8d5704047825 */ /* 0x000fe200078e00ff */
[----:B------:R-:W-:Y:S01]  /*6e90*/  ISETP.GE.U32.AND P1, PT, R226, R25, PT ;  /* 0x00000019e200720c */ /* 0x000fe20003f26070 */
[----:B------:R-:W-:Y:S01]  /*6ea0*/  @!P3 HADD2 R111, -R222.H0_H0, -RZ.H0_H0 ;  /* 0xa00000ffde6fb230 */ /* 0x000fe20000000900 */
[----:B------:R-:W-:-:S02]  /*6eb0*/  LOP3.LUT R30, R7, UR5, R20, 0x96, !PT ;  /* 0x00000005071e7c12 */ /* 0x000fc4000f8e9614 */
[C---:B------:R-:W-:Y:S02]  /*6ec0*/  LOP3.LUT R22, R4.reuse, 0xff, RZ, 0xc0, !PT ;  /* 0x000000ff04167812 */ /* 0x040fe400078ec0ff */
[----:B------:R-:W-:Y:S02]  /*6ed0*/  LOP3.LUT R27, R4, 0xffff, RZ, 0xc0, !PT ;  /* 0x0000ffff041b7812 */ /* 0x000fe400078ec0ff */
[--C-:B------:R-:W-:Y:S02]  /*6ee0*/  SHF.R.U32.HI R26, RZ, 0x10, R4.reuse ;  /* 0x00000010ff1a7819 */ /* 0x100fe40000011604 */
[----:B------:R-:W-:Y:S02]  /*6ef0*/  SHF.R.U32.HI R21, RZ, 0x18, R4 ;  /* 0x00000018ff157819 */ /* 0x000fe40000011604 */
[----:B------:R-:W-:Y:S01]  /*6f00*/  LOP3.LUT R16, R5, UR7, R6, 0x96, !PT ;  /* 0x0000000705107c12 */ /* 0x000fe2000f8e9606 */
[----:B------:R-:W-:Y:S01]  /*6f10*/  IMAD.WIDE.U32 R4, R17, -0x326172a9, RZ ;  /* 0xcd9e8d5711047825 */ /* 0x000fe200078e00ff */
[----:B------:R-:W-:Y:S01]  /*6f20*/  LOP3.LUT R7, R19, UR13, R80, 0x96, !PT ;  /* 0x0000000d13077c12 */ /* 0x000fe2000f8e9650 */
[----:B------:R-:W-:Y:S01]  /*6f30*/  @!P1 HADD2 R104, -R221.H0_H0, -RZ.H0_H0 ;  /* 0xa00000ffdd689230 */ /* 0x000fe20000000900 */
[----:B------:R-:W-:Y:S01]  /*6f40*/  ISETP.GE.U32.AND P4, PT, R226, R22, PT ;  /* 0x00000016e200720c */ /* 0x000fe20003f86070 */
[----:B------:R-:W-:Y:S01]  /*6f50*/  FFMA.FTZ R17, R90, c[0x0][0x23c], -R0 ;  /* 0x00008f005a117a23 */ /* 0x000fe20000010800 */
[----:B------:R-:W-:-:S02]  /*6f60*/  LOP3.LUT R36, R4, 0xffff, RZ, 0xc0, !PT ;  /* 0x0000ffff04247812 */ /* 0x000fc400078ec0ff */
[----:B------:R-:W-:Y:S01]  /*6f70*/  LOP3.LUT R37, R4, 0xff, RZ, 0xc0, !PT ;  /* 0x000000ff04257812 */ /* 0x000fe200078ec0ff */
[----:B------:R-:W-:Y:S01]  /*6f80*/  MUFU.EX2 R78, R17 ;  /* 0x00000011004e7308 */ /* 0x000fe20000000800 */
[--C-:B------:R-:W-:Y:S02]  /*6f90*/  SHF.R.U32.HI R40, RZ, 0x10, R4.reuse ;  /* 0x00000010ff287819 */ /* 0x100fe40000011604 */
[----:B------:R-:W-:Y:S01]  /*6fa0*/  SHF.R.U32.HI R39, RZ, 0x18, R4 ;  /* 0x00000018ff277819 */ /* 0x000fe20000011604 */
[----:B------:R-:W-:Y:S01]  /*6fb0*/  FFMA.FTZ R4, R86, c[0x0][0x23c], -R2 ;  /* 0x00008f0056047a23 */ /* 0x000fe20000010802 */
[----:B------:R-:W-:Y:S02]  /*6fc0*/  LOP3.LUT R29, R5, UR7, R6, 0x96, !PT ;  /* 0x00000007051d7c12 */ /* 0x000fe4000f8e9606 */
[----:B------:R-:W-:Y:S01]  /*6fd0*/  LOP3.LUT R5, R16, 0xff, RZ, 0xc0, !PT ;  /* 0x000000ff10057812 */ /* 0x000fe200078ec0ff */
[----:B------:R1:W-:Y:S01]  /*6fe0*/  MUFU.EX2 R76, R4 ;  /* 0x00000004004c7308 */ /* 0x0003e20000000800 */
[----:B------:R-:W-:-:S02]  /*6ff0*/  ISETP.GE.U32.AND P5, PT, R226, R21, PT ;  /* 0x00000015e200720c */ /* 0x000fc40003fa6070 */
[----:B------:R-:W-:Y:S01]  /*7000*/  ISETP.GE.U32.AND P2, PT, R226, R5, PT ;  /* 0x00000005e200720c */ /* 0x000fe20003f46070 */
[----:B------:R-:W-:Y:S01]  /*7010*/  LDSM.16.MT88.4 R20, [R194+0x16800] ;  /* 0x01680000c214783b */ /* 0x000fe20000004200 */
[----:B------:R-:W-:Y:S02]  /*7020*/  LOP3.LUT R35, R18, 0xff, RZ, 0xc0, !PT ;  /* 0x000000ff12237812 */ /* 0x000fe400078ec0ff */
[--C-:B------:R-:W-:Y:S02]  /*7030*/  SHF.R.U32.HI R38, RZ, 0x10, R18.reuse ;  /* 0x00000010ff267819 */ /* 0x100fe40000011612 */
[----:B------:R-:W-:Y:S02]  /*7040*/  SHF.R.U32.HI R31, RZ, 0x18, R18 ;  /* 0x00000018ff1f7819 */ /* 0x000fe40000011612 */
[----:B------:R-:W-:Y:S02]  /*7050*/  @!P1 PRMT R221, R104, 0x5410, RZ ;  /* 0x0000541068dd9816 */ /* 0x000fe400000000ff */
[----:B------:R-:W-:Y:S01]  /*7060*/  @!P3 PRMT R222, R111, 0x5410, RZ ;  /* 0x000054106fdeb816 */ /* 0x000fe200000000ff */
[----:B-1----:R-:W-:-:S04]  /*7070*/  FFMA.FTZ R4, R85, c[0x0][0x23c], -R2 ;  /* 0x00008f0055047a23 */ /* 0x002fc80000010802 */
[----:B------:R1:W2:Y:S02]  /*7080*/  MUFU.EX2 R6, R4 ;  /* 0x0000000400067308 */ /* 0x0002a40000000800 */
[----:B-1----:R-:W-:Y:S02]  /*7090*/  LOP3.LUT R4, R16, 0xffff, RZ, 0xc0, !PT ;  /* 0x0000ffff10047812 */ /* 0x002fe400078ec0ff */
[----:B--2---:R-:W-:Y:S02]  /*70a0*/  F2FP.PACK_AB R5, R6, R76 ;  /* 0x0000004c0605723e */ /* 0x004fe400000000ff */
[----:B------:R-:W-:Y:S02]  /*70b0*/  SHF.R.U32.HI R4, RZ, 0x8, R4 ;  /* 0x00000008ff047819 */ /* 0x000fe40000011604 */
[----:B------:R-:W-:Y:S02]  /*70c0*/  PRMT R176, R5, 0x7610, R176 ;  /* 0x0000761005b07816 */ /* 0x000fe400000000b0 */
[----:B------:R-:W-:-:S02]  /*70d0*/  LOP3.LUT R4, R4, 0xffff, RZ, 0xc0, !PT ;  /* 0x0000ffff04047812 */ /* 0x000fc400078ec0ff */
[----:B------:R-:W-:Y:S01]  /*70e0*/  PRMT R175, R5, 0x7632, R175 ;  /* 0x0000763205af7816 */ /* 0x000fe200000000af */
[----:B------:R-:W-:Y:S01]  /*70f0*/  FFMA.FTZ R5, R89, c[0x0][0x23c], -R2 ;  /* 0x00008f0059057a23 */ /* 0x000fe20000010802 */
[----:B------:R-:W-:Y:S01]  /*7100*/  ISETP.GE.U32.AND P6, PT, R226, R4, PT ;  /* 0x00000004e200720c */ /* 0x000fe20003fc6070 */
[----:B------:R-:W-:Y:S01]  /*7110*/  FFMA.FTZ R4, R88, c[0x0][0x23c], -R0 ;  /* 0x00008f0058047a23 */ /* 0x000fe20000010800 */
[----:B------:R-:W-:Y:S01]  /*7120*/  PRMT R50, R176, 0x5410, R175 ;  /* 0x00005410b0327816 */ /* 0x000fe200000000af */
[----:B------:R1:W-:Y:S08]  /*7130*/  MUFU.EX2 R79, R5 ;  /* 0x00000005004f7308 */ /* 0x0003f00000000800 */
[----:B------:R2:W-:Y:S02]  /*7140*/  MUFU.EX2 R83, R4 ;  /* 0x0000000400537308 */ /* 0x0005e40000000800 */
[----:B------:R-:W-:-:S05]  /*7150*/  @!P6 HADD2 R85, -R175.H0_H0, -RZ.H0_H0 ;  /* 0xa00000ffaf55e230 */ /* 0x000fca0000000900 */
[----:B------:R-:W-:Y:S01]  /*7160*/  @!P6 PRMT R175, R85, 0x5410, RZ ;  /* 0x0000541055afe816 */ /* 0x000fe200000000ff */
[----:B-1----:R-:W-:Y:S02]  /*7170*/  FFMA.FTZ R5, R87, c[0x0][0x23c], -R2 ;  /* 0x00008f0057057a23 */ /* 0x002fe40000010802 */
[----:B------:R-:W-:Y:S02]  /*7180*/  IMAD.MOV.U32 R85, RZ, RZ, R6 ;  /* 0x000000ffff557224 */ /* 0x000fe400078e0006 */
[----:B--2---:R-:W-:Y:S01]  /*7190*/  FFMA.FTZ R4, R84, c[0x0][0x23c], -R0 ;  /* 0x00008f0054047a23 */ /* 0x004fe20000010800 */
[----:B------:R-:W-:-:S03]  /*71a0*/  @!P2 HADD2 R84, -R176.H0_H0, -RZ.H0_H0 ;  /* 0xa00000ffb054a230 */ /* 0x000fc60000000900 */
[----:B------:R1:W2:Y:S02]  /*71b0*/  MUFU.EX2 R80, R4 ;  /* 0x0000000400507308 */ /* 0x0002a40000000800 */
[----:B------:R-:W-:Y:S02]  /*71c0*/  @!P2 PRMT R176, R84, 0x5410, RZ ;  /* 0x0000541054b0a816 */ /* 0x000fe400000000ff */
[----:B-1----:R-:W-:-:S04]  /*71d0*/  SHF.R.U32.HI R4, RZ, 0x18, R16 ;  /* 0x00000018ff047819 */ /* 0x002fc80000011610 */
[----:B------:R-:W-:Y:S02]  /*71e0*/  ISETP.GE.U32.AND P2, PT, R226, R4, PT ;  /* 0x00000004e200720c */ /* 0x000fe40003f46070 */
[----:B------:R-:W-:-:S04]  /*71f0*/  SHF.R.U32.HI R4, RZ, 0x10, R16 ;  /* 0x00000010ff047819 */ /* 0x000fc80000011610 */
[----:B------:R-:W-:-:S04]  /*7200*/  LOP3.LUT R4, R4, 0xff, RZ, 0xc0, !PT ;  /* 0x000000ff04047812 */ /* 0x000fc800078ec0ff */
[----:B------:R-:W-:Y:S02]  /*7210*/  ISETP.GE.U32.AND P6, PT, R226, R4, PT ;  /* 0x00000004e200720c */ /* 0x000fe40003fc6070 */
[----:B--2---:R-:W-:-:S04]  /*7220*/  F2FP.PACK_AB R4, R80, R83 ;  /* 0x000000535004723e */ /* 0x004fc800000000ff */
[C---:B------:R-:W-:Y:S02]  /*7230*/  PRMT R174, R4.reuse, 0x7632, R174 ;  /* 0x0000763204ae7816 */ /* 0x040fe400000000ae */
[----:B------:R-:W-:Y:S02]  /*7240*/  PRMT R173, R4, 0x7610, R173 ;  /* 0x0000761004ad7816 */ /* 0x000fe400000000ad */
[----:B------:R-:W-:Y:S01]  /*7250*/  LOP3.LUT R4, R26, 0xff, RZ, 0xc0, !PT ;  /* 0x000000ff1a047812 */ /* 0x000fe200078ec0ff */
[----:B------:R-:W-:Y:S01]  /*7260*/  @!P2 HADD2 R86, -R174.H0_H0, -RZ.H0_H0 ;  /* 0xa00000ffae56a230 */ /* 0x000fe20000000900 */
[----:B------:R-:W-:Y:S01]  /*7270*/  PRMT R49, R173, 0x5410, R174 ;  /* 0x00005410ad317816 */ /* 0x000fe200000000ae */
[----:B------:R-:W-:-:S03]  /*7280*/  @!P6 HADD2 R87, -R173.H0_H0, -RZ.H0_H0 ;  /* 0xa00000ffad57e230 */ /* 0x000fc60000000900 */
[----:B------:R-:W-:Y:S02]  /*7290*/  @!P2 PRMT R174, R86, 0x5410, RZ ;  /* 0x0000541056aea816 */ /* 0x000fe400000000ff */
[----:B------:R-:W1:Y:S01]  /*72a0*/  MUFU.EX2 R86, R5 ;  /* 0x0000000500567308 */ /* 0x000e620000000800 */
[----:B------:R-:W-:Y:S02]  /*72b0*/  ISETP.GE.U32.AND P2, PT, R226, R4, PT ;  /* 0x00000004e200720c */ /* 0x000fe40003f46070 */
[----:B------:R-:W-:Y:S02]  /*72c0*/  SHF.R.U32.HI R4, RZ, 0x8, R27 ;  /* 0x00000008ff047819 */ /* 0x000fe4000001161b */
[----:B------:R-:W-:Y:S02]  /*72d0*/  @!P6 PRMT R173, R87, 0x5410, RZ ;  /* 0x0000541057ade816 */ /* 0x000fe400000000ff */
[----:B------:R-:W-:-:S04]  /*72e0*/  LOP3.LUT R4, R4, 0xffff, RZ, 0xc0, !PT ;  /* 0x0000ffff04047812 */ /* 0x000fc800078ec0ff */
[----:B------:R-:W-:Y:S02]  /*72f0*/  ISETP.GE.U32.AND P6, PT, R226, R4, PT ;  /* 0x00000004e200720c */ /* 0x000fe40003fc6070 */
[----:B-1----:R-:W-:Y:S01]  /*7300*/  F2FP.PACK_AB R16, R86, R79 ;  /* 0x0000004f5610723e */ /* 0x002fe200000000ff */
[----:B------:R-:W-:-:S03]  /*7310*/  IMAD.WIDE.U32 R4, R30, -0x2daee0ad, RZ ;  /* 0xd2511f531e047825 */ /* 0x000fc600078e00ff */
[C---:B------:R-:W-:Y:S02]  /*7320*/  PRMT R172, R16.reuse, 0x7610, R172 ;  /* 0x0000761010ac7816 */ /* 0x040fe400000000ac */
[----:B------:R-:W-:Y:S01]  /*7330*/  PRMT R171, R16, 0x7632, R171 ;  /* 0x0000763210ab7816 */ /* 0x000fe200000000ab */
[----:B------:R-:W-:Y:S01]  /*7340*/  FFMA.FTZ R16, R91, c[0x0][0x23c], -R0 ;  /* 0x00008f005b107a23 */ /* 0x000fe20000010800 */
[----:B------:R-:W-:Y:S01]  /*7350*/  LOP3.LUT R6, R5, UR13, R24, 0x96, !PT ;  /* 0x0000000d05067c12 */ /* 0x000fe2000f8e9618 */
[----:B------:R-:W-:Y:S01]  /*7360*/  @!P4 HADD2 R89, -R172.H0_H0, -RZ.H0_H0 ;  /* 0xa00000ffac59c230 */ /* 0x000fe20000000900 */
[----:B------:R-:W-:Y:S01]  /*7370*/  PRMT R48, R172, 0x5410, R171 ;  /* 0x00005410ac307816 */ /* 0x000fe200000000ab */
[----:B------:R1:W2:Y:S01]  /*7380*/  MUFU.EX2 R87, R16 ;  /* 0x0000001000577308 */ /* 0x0002a20000000800 */
[----:B------:R-:W-:Y:S01]  /*7390*/  @!P6 HADD2 R88, -R171.H0_H0, -RZ.H0_H0 ;  /* 0xa00000ffab58e230 */ /* 0x000fe20000000900 */
[----:B------:R-:W3:Y:S01]  /*73a0*/  LDSM.16.MT88.4 R24, [R194+0x16000] ;  /* 0x01600000c218783b */ /* 0x000ee20000004200 */
[----:B------:R-:W-:-:S03]  /*73b0*/  @!P4 PRMT R172, R89, 0x5410, RZ ;  /* 0x0000541059acc816 */ /* 0x000fc600000000ff */
[----:B------:R-:W-:Y:S02]  /*73c0*/  @!P6 PRMT R171, R88, 0x5410, RZ ;  /* 0x0000541058abe816 */ /* 0x000fe400000000ff */
[----:B-1----:R-:W-:Y:S02]  /*73d0*/  SHF.R.U32.HI R16, RZ, 0x10, R6 ;  /* 0x00000010ff107819 */ /* 0x002fe40000011606 */
[----:B--2---:R-:W-:Y:S02]  /*73e0*/  F2FP.PACK_AB R17, R87, R78 ;  /* 0x0000004e5711723e */ /* 0x004fe400000000ff */
[----:B------:R-:W-:Y:S02]  /*73f0*/  LOP3.LUT R16, R16, 0xff, RZ, 0xc0, !PT ;  /* 0x000000ff10107812 */ /* 0x000fe400078ec0ff */
[----:B------:R-:W-:Y:S02]  /*7400*/  PRMT R170, R17, 0x7632, R170 ;  /* 0x0000763211aa7816 */ /* 0x000fe400000000aa */
[----:B------:R-:W-:-:S02]  /*7410*/  ISETP.GE.U32.AND P4, PT, R226, R16, PT ;  /* 0x00000010e200720c */ /* 0x000fc40003f86070 */
[----:B------:R-:W-:Y:S01]  /*7420*/  LOP3.LUT R16, R6, 0xff, RZ, 0xc0, !PT ;  /* 0x000000ff06107812 */ /* 0x000fe200078ec0ff */
[----:B------:R-:W-:Y:S01]  /*7430*/  @!P5 HADD2 R90, -R170.H0_H0, -RZ.H0_H0 ;  /* 0xa00000ffaa5ad230 */ /* 0x000fe20000000900 */
[----:B------:R-:W-:Y:S02]  /*7440*/  PRMT R169, R17, 0x7610, R169 ;  /* 0x0000761011a97816 */ /* 0x000fe400000000a9 */
[----:B------:R-:W-:Y:S01]  /*7450*/  ISETP.GE.U32.AND P6, PT, R226, R16, PT ;  /* 0x00000010e200720c */ /* 0x000fe20003fc6070 */
[----:B------:R-:W-:Y:S01]  /*7460*/  FFMA.FTZ R16, R93, c[0x0][0x23c], -R2 ;  /* 0x00008f005d107a23 */ /* 0x000fe20000010802 */
[----:B------:R-:W-:Y:S01]  /*7470*/  PRMT R47, R169, 0x5410, R170 ;  /* 0x00005410a92f7816 */ /* 0x000fe200000000aa */
[----:B------:R-:W-:Y:S01]  /*7480*/  @!P2 HADD2 R91, -R169.H0_H0, -RZ.H0_H0 ;  /* 0xa00000ffa95ba230 */ /* 0x000fe20000000900 */
[----:B------:R-:W-:Y:S01]  /*7490*/  @!P5 PRMT R170, R90, 0x5410, RZ ;  /* 0x000054105aaad816 */ /* 0x000fe200000000ff */
[----:B------:R1:W-:Y:S03]  /*74a0*/  MUFU.EX2 R89, R16 ;  /* 0x0000001000597308 */ /* 0x0003e60000000800 */
[----:B------:R-:W-:Y:S01]  /*74b0*/  @!P2 PRMT R169, R91, 0x5410, RZ ;  /* 0x000054105ba9a816 */ /* 0x000fe200000000ff */
[----:B------:R-:W-:Y:S01]  /*74c0*/  IMAD.MOV.U32 R91, RZ, RZ, R210 ;  /* 0x000000ffff5b7224 */ /* 0x000fe200078e00d2 */
[----:B-1----:R-:W-:-:S02]  /*74d0*/  SHF.R.U32.HI R16, RZ, 0x18, R6 ;  /* 0x00000018ff107819 */ /* 0x002fc40000011606 */
[----:B------:R-:W-:Y:S02]  /*74e0*/  LOP3.LUT R6, R6, 0xffff, RZ, 0xc0, !PT ;  /* 0x0000ffff06067812 */ /* 0x000fe400078ec0ff */
[----:B------:R-:W-:Y:S01]  /*74f0*/  ISETP.GE.U32.AND P5, PT, R226, R16, PT ;  /* 0x00000010e200720c */ /* 0x000fe20003fa6070 */
[----:B------:R-:W-:Y:S01]  /*7500*/  FFMA.FTZ R16, R94, c[0x0][0x23c], -R2 ;  /* 0x00008f005e107a23 */ /* 0x000fe20000010802 */
[----:B------:R-:W-:-:S03]  /*7510*/  SHF.R.U32.HI R6, RZ, 0x8, R6 ;  /* 0x00000008ff067819 */ /* 0x000fc60000011606 */
[----:B------:R1:W2:Y:S01]  /*7520*/  MUFU.EX2 R90, R16 ;  /* 0x00000010005a7308 */ /* 0x0002a20000000800 */
[----:B------:R-:W-:-:S04]  /*7530*/  LOP3.LUT R6, R6, 0xffff, RZ, 0xc0, !PT ;  /* 0x0000ffff06067812 */ /* 0x000fc800078ec0ff */
[----:B------:R-:W-:Y:S01]  /*7540*/  ISETP.GE.U32.AND P2, PT, R226, R6, PT ;  /* 0x00000006e200720c */ /* 0x000fe20003f46070 */
[----:B-1----:R-:W-:Y:S01]  /*7550*/  FFMA.FTZ R16, R95, c[0x0][0x23c], -R0 ;  /* 0x00008f005f107a23 */ /* 0x002fe20000010800 */
[----:B--2---:R-:W-:-:S03]  /*7560*/  F2FP.PACK_AB R6, R90, R89 ;  /* 0x000000595a06723e */ /* 0x004fc600000000ff */
[----:B------:R1:W-:Y:S01]  /*7570*/  MUFU.EX2 R88, R16 ;  /* 0x0000001000587308 */ /* 0x0003e20000000800 */
[C---:B------:R-:W-:Y:S02]  /*7580*/  PRMT R168, R6.reuse, 0x7610, R168 ;  /* 0x0000761006a87816 */ /* 0x040fe400000000a8 */
[----:B------:R-:W-:Y:S02]  /*7590*/  PRMT R135, R6, 0x7632, R135 ;  /* 0x0000763206877816 */ /* 0x000fe40000000087 */
[----:B------:R-:W-:Y:S02]  /*75a0*/  LOP3.LUT R6, R7, 0xff, RZ, 0xc0, !PT ;  /* 0x000000ff07067812 */ /* 0x000fe400078ec0ff */
[----:B------:R-:W-:Y:S01]  /*75b0*/  PRMT R45, R168, 0x5410, R135 ;  /* 0x00005410a82d7816 */ /* 0x000fe20000000087 */
[----:B------:R-:W-:-:S05]  /*75c0*/  @!P2 HADD2 R93, -R135.H0_H0, -RZ.H0_H0 ;  /* 0xa00000ff875da230 */ /* 0x000fca0000000900 */
[----:B------:R-:W-:Y:S01]  /*75d0*/  @!P2 PRMT R135, R93, 0x5410, RZ ;  /* 0x000054105d87a816 */ /* 0x000fe200000000ff */
[----:B------:R-:W-:Y:S02]  /*75e0*/  IMAD.MOV.U32 R93, RZ, RZ, R139 ;  /* 0x000000ffff5d7224 */ /* 0x000fe400078e008b */
[----:B-1----:R-:W-:Y:S01]  /*75f0*/  FFMA.FTZ R16, R92, c[0x0][0x23c], -R0 ;  /* 0x00008f005c107a23 */ /* 0x002fe20000010800 */
[----:B------:R-:W-:-:S03]  /*7600*/  @!P6 HADD2 R92, -R168.H0_H0, -RZ.H0_H0 ;  /* 0xa00000ffa85ce230 */ /* 0x000fc60000000900 */
[----:B------:R-:W1:Y:S02]  /*7610*/  MUFU.EX2 R84, R16 ;  /* 0x0000001000547308 */ /* 0x000e640000000800 */
[----:B------:R-:W-:Y:S01]  /*7620*/  @!P6 PRMT R168, R92, 0x5410, RZ ;  /* 0x000054105ca8e816 */ /* 0x000fe200000000ff */
[----:B------:R-:W-:Y:S01]  /*7630*/  IMAD.MOV.U32 R92, RZ, RZ, R209 ;  /* 0x000000ffff5c7224 */ /* 0x000fe200078e00d1 */
[----:B------:R-:W-:Y:S02]  /*7640*/  ISETP.GE.U32.AND P6, PT, R226, R6, PT ;  /* 0x00000006e200720c */ /* 0x000fe40003fc6070 */
[----:B------:R-:W-:-:S04]  /*7650*/  SHF.R.U32.HI R6, RZ, 0x18, R7 ;  /* 0x00000018ff067819 */ /* 0x000fc80000011607 */
[----:B------:R-:W-:Y:S02]  /*7660*/  ISETP.GE.U32.AND P2, PT, R226, R6, PT ;  /* 0x00000006e200720c */ /* 0x000fe40003f46070 */
[----:B------:R-:W-:Y:S02]  /*7670*/  SHF.R.U32.HI R6, RZ, 0x10, R7 ;  /* 0x00000010ff067819 */ /* 0x000fe40000011607 */
[----:B------:R-:W-:Y:S02]  /*7680*/  LOP3.LUT R7, R7, 0xffff, RZ, 0xc0, !PT ;  /* 0x0000ffff07077812 */ /* 0x000fe400078ec0ff */
[----:B-1----:R-:W-:Y:S01]  /*7690*/  F2FP.PACK_AB R16, R84, R88 ;  /* 0x000000585410723e */ /* 0x002fe200000000ff */
[----:B------:R-:W-:Y:S01]  /*76a0*/  @!P6 HADD2 R96, -R213.H0_H0, -RZ.H0_H0 ;  /* 0xa00000ffd560e230 */ /* 0x000fe20000000900 */
[----:B------:R-:W-:Y:S02]  /*76b0*/  LOP3.LUT R6, R6, 0xff, RZ, 0xc0, !PT ;  /* 0x000000ff06067812 */ /* 0x000fe400078ec0ff */
[----:B------:R-:W-:-:S02]  /*76c0*/  PRMT R134, R16, 0x7632, R134 ;  /* 0x0000763210867816 */ /* 0x000fc40000000086 */
[----:B------:R-:W-:Y:S01]  /*76d0*/  PRMT R133, R16, 0x7610, R133 ;  /* 0x0000761010857816 */ /* 0x000fe20000000085 */
[----:B------:R-:W-:Y:S01]  /*76e0*/  @!P2 HADD2 R97, -R200.H0_H0, -RZ.H0_H0 ;  /* 0xa00000ffc861a230 */ /* 0x000fe20000000900 */
[----:B---3--:R-:W-:Y:S01]  /*76f0*/  HMMA.16816.F32 R16, R8, R24, RZ ;  /* 0x000000180810723c */ /* 0x008fe200000018ff */
[----:B------:R-:W-:Y:S01]  /*7700*/  @!P5 HADD2 R94, -R134.H0_H0, -RZ.H0_H0 ;  /* 0xa00000ff865ed230 */ /* 0x000fe20000000900 */
[----:B------:R-:W-:Y:S01]  /*7710*/  PRMT R44, R133, 0x5410, R134 ;  /* 0x00005410852c7816 */ /* 0x000fe20000000086 */
[----:B------:R-:W-:Y:S01]  /*7720*/  @!P4 HADD2 R95, -R133.H0_H0, -RZ.H0_H0 ;  /* 0xa00000ff855fc230 */ /* 0x000fe20000000900 */
[----:B------:R-:W-:Y:S02]  /*7730*/  @!P6 PRMT R213, R96, 0x5410, RZ ;  /* 0x0000541060d5e816 */ /* 0x000fe400000000ff */
[----:B------:R-:W-:Y:S01]  /*7740*/  @!P5 PRMT R134, R94, 0x5410, RZ ;  /* 0x000054105e86d816 */ /* 0x000fe200000000ff */
[----:B------:R-:W-:Y:S01]  /*7750*/  IMAD.MOV.U32 R94, RZ, RZ, R208 ;  /* 0x000000ffff5e7224 */ /* 0x000fe200078e00d0 */
[----:B------:R-:W-:-:S02]  /*7760*/  ISETP.GE.U32.AND P5, PT, R226, R6, PT ;  /* 0x00000006e200720c */ /* 0x000fc40003fa6070 */
[----:B------:R-:W-:Y:S02]  /*7770*/  SHF.R.U32.HI R6, RZ, 0x8, R7 ;  /* 0x00000008ff067819 */ /* 0x000fe40000011607 */
[----:B------:R-:W-:Y:S01]  /*7780*/  @!P4 PRMT R133, R95, 0x5410, RZ ;  /* 0x000054105f85c816 */ /* 0x000fe200000000ff */
[----:B------:R-:W-:Y:S01]  /*7790*/  IMAD.MOV.U32 R95, RZ, RZ, R137 ;  /* 0x000000ffff5f7224 */ /* 0x000fe200078e0089 */
[----:B------:R-:W-:Y:S02]  /*77a0*/  LOP3.LUT R6, R6, 0xffff, RZ, 0xc0, !PT ;  /* 0x0000ffff06067812 */ /* 0x000fe400078ec0ff */
[----:B------:R-:W-:Y:S02]  /*77b0*/  @!P2 PRMT R200, R97, 0x5410, RZ ;  /* 0x0000541061c8a816 */ /* 0x000fe400000000ff */
[----:B------:R-:W-:Y:S02]  /*77c0*/  ISETP.GE.U32.AND P4, PT, R226, R6, PT ;  /* 0x00000006e200720c */ /* 0x000fe40003f86070 */
[----:B------:R-:W-:Y:S01]  /*77d0*/  SHF.R.U32.HI R6, RZ, 0x10, R28 ;  /* 0x00000010ff067819 */ /* 0x000fe2000001161c */
[----:B------:R-:W-:Y:S01]  /*77e0*/  @!P5 HADD2 R98, -R207.H0_H0, -RZ.H0_H0 ;  /* 0xa00000ffcf62d230 */ /* 0x000fe20000000900 */
[----:B------:R-:W-:-:S02]  /*77f0*/  LOP3.LUT R7, R4, 0xff, RZ, 0xc0, !PT ;  /* 0x000000ff04077812 */ /* 0x000fc400078ec0ff */
[----:B------:R-:W-:Y:S01]  /*7800*/  LOP3.LUT R6, R6, 0xff, RZ, 0xc0, !PT ;  /* 0x000000ff06067812 */ /* 0x000fe200078ec0ff */
[----:B------:R-:W-:Y:S01]  /*7810*/  HMMA.16816.F32 R208, R12, R20, R16 ;  /* 0x000000140cd0723c */ /* 0x000fe20000001810 */
[----:B------:R-:W-:Y:S02]  /*7820*/  @!P5 PRMT R207, R98, 0x5410, RZ ;  /* 0x0000541062cfd816 */ /* 0x000fe400000000ff */
[----:B------:R-:W-:Y:S02]  /*7830*/  ISETP.GE.U32.AND P6, PT, R226, R6, PT ;  /* 0x00000006e200720c */ /* 0x000fe40003fc6070 */
[----:B------:R-:W-:Y:S01]  /*7840*/  LOP3.LUT R6, R28, 0xffff, RZ, 0xc0, !PT ;  /* 0x0000ffff1c067812 */ /* 0x000fe200078ec0ff */
[----:B------:R-:W-:Y:S02]  /*7850*/  @!P4 HADD2 R99, -R212.H0_H0, -RZ.H0_H0 ;  /* 0xa00000ffd463c230 */ /* 0x000fe40000000900 */
[----:B------:R-:W-:Y:S01]  /*7860*/  HMMA.16816.F32 R16, R8, R26, RZ ;  /* 0x0000001a0810723c */ /* 0x000fe200000018ff */
[----:B------:R-:W-:Y:S01]  /*7870*/  SHF.R.U32.HI R6, RZ, 0x8, R6 ;  /* 0x00000008ff067819 */ /* 0x000fe20000011606 */
[----:B------:R-:W1:Y:S01]  /*7880*/  LDSM.16.MT88.4 R24, [R196+0x16000] ;  /* 0x01600000c418783b */ /* 0x000e620000004200 */
[----:B------:R-:W-:-:S02]  /*7890*/  @!P4 PRMT R212, R99, 0x5410, RZ ;  /* 0x0000541063d4c816 */ /* 0x000fc400000000ff */
[----:B------:R-:W-:-:S03]  /*78a0*/  LOP3.LUT R6, R6, 0xffff, RZ, 0xc0, !PT ;  /* 0x0000ffff06067812 */ /* 0x000fc600078ec0ff */
[----:B------:R-:W-:Y:S01]  /*78b0*/  @!P6 HADD2 R100, -R225.H0_H0, -RZ.H0_H0 ;  /* 0xa00000ffe164e230 */ /* 0x000fe20000000900 */
[----:B------:R-:W-:Y:S02]  /*78c0*/  ISETP.GE.U32.AND P4, PT, R226, R6, PT ;  /* 0x00000006e200720c */ /* 0x000fe40003f86070 */
[----:B------:R-:W-:Y:S02]  /*78d0*/  LOP3.LUT R6, R28, 0xff, RZ, 0xc0, !PT ;  /* 0x000000ff1c067812 */ /* 0x000fe400078ec0ff */
[----:B------:R-:W-:Y:S02]  /*78e0*/  @!P6 PRMT R225, R100, 0x5410, RZ ;  /* 0x0000541064e1e816 */ /* 0x000fe400000000ff */
[----:B------:R-:W-:Y:S01]  /*78f0*/  ISETP.GE.U32.AND P2, PT, R226, R6, PT ;  /* 0x00000006e200720c */ /* 0x000fe20003f46070 */
[----:B------:R-:W2:Y:S01]  /*7900*/  LDC.U8 R100, c[0x0][0x2d8] ;  /* 0x0000b600ff647b82 */ /* 0x000ea20000000000 */
[----:B------:R-:W-:-:S04]  /*7910*/  SHF.R.U32.HI R6, RZ, 0x18, R28 ;  /* 0x00000018ff067819 */ /* 0x000fc8000001161c */
[C---:B------:R-:W-:Y:S01]  /*7920*/  ISETP.GE.U32.AND P5, PT, R226.reuse, R6, PT ;  /* 0x00000006e200720c */ /* 0x040fe20003fa6070 */
[----:B------:R-:W-:Y:S01]  /*7930*/  @!P4 HADD2 R101, -R215.H0_H0, -RZ.H0_H0 ;  /* 0xa00000ffd765c230 */ /* 0x000fe20000000900 */
[----:B------:R-:W-:Y:S01]  /*7940*/  LOP3.LUT R6, R41, 0xff, RZ, 0xc0, !PT ;  /* 0x000000ff29067812 */ /* 0x000fe200078ec0ff */
[----:B------:R-:W-:Y:S01]  /*7950*/  HMMA.16816.F32 R136, R12, R22, R16 ;  /* 0x000000160c88723c */ /* 0x000fe20000001810 */
[----:B------:R-:W3:Y:S01]  /*7960*/  LDSM.16.MT88.4 R20, [R196+0x16800] ;  /* 0x01680000c414783b */ /* 0x000ee20000004200 */
[----:B------:R-:W-:Y:S01]  /*7970*/  IMAD.MOV.U32 R41, RZ, RZ, R72 ;  /* 0x000000ffff297224 */ /* 0x000fe200078e0048 */
[----:B------:R-:W-:Y:S01]  /*7980*/  @!P4 PRMT R215, R101, 0x5410, RZ ;  /* 0x0000541065d7c816 */ /* 0x000fe200000000ff */
[----:B------:R-:W-:Y:S01]  /*7990*/  @!P2 HADD2 R102, -R214.H0_H0, -RZ.H0_H0 ;  /* 0xa00000ffd666a230 */ /* 0x000fe20000000900 */
[----:B------:R-:W-:Y:S01]  /*79a0*/  IMAD.MOV.U32 R101, RZ, RZ, R227 ;  /* 0x000000ffff657224 */ /* 0x000fe200078e00e3 */
[----:B------:R-:W-:Y:S02]  /*79b0*/  ISETP.GE.U32.AND P4, PT, R226, R35, PT ;  /* 0x00000023e200720c */ /* 0x000fe40003f86070 */
[----:B------:R-:W-:-:S02]  /*79c0*/  SHF.R.U32.HI R227, RZ, 0x10, R4 ;  /* 0x00000010ffe37819 */ /* 0x000fc40000011604 */
[----:B------:R-:W-:Y:S01]  /*79d0*/  @!P2 PRMT R214, R102, 0x5410, RZ ;  /* 0x0000541066d6a816 */ /* 0x000fe200000000ff */
[----:B------:R-:W-:Y:S01]  /*79e0*/  @!P5 HADD2 R103, -R223.H0_H0, -RZ.H0_H0 ;  /* 0xa00000ffdf67d230 */ /* 0x000fe20000000900 */
[----:B------:R-:W-:Y:S01]  /*79f0*/  ISETP.GE.U32.AND P2, PT, R226, R6, PT ;  /* 0x00000006e200720c */ /* 0x000fe20003f46070 */
[----:B------:R-:W-:Y:S01]  /*7a00*/  IMAD.MOV.U32 R102, RZ, RZ, R73 ;  /* 0x000000ffff667224 */ /* 0x000fe200078e0049 */
[----:B------:R-:W-:Y:S02]  /*7a10*/  LOP3.LUT R226, R4, 0xffff, RZ, 0xc0, !PT ;  /* 0x0000ffff04e27812 */ /* 0x000fe400078ec0ff */
[----:B------:R-:W-:Y:S02]  /*7a20*/  SHF.R.U32.HI R18, RZ, 0x18, R4 ;  /* 0x00000018ff127819 */ /* 0x000fe40000011604 */
[----:B------:R-:W-:Y:S02]  /*7a30*/  SHF.R.U32.HI R4, RZ, 0x8, R43 ;  /* 0x00000008ff047819 */ /* 0x000fe4000001162b */
[----:B------:R-:W-:-:S02]  /*7a40*/  LOP3.LUT R5, R40, 0xff, RZ, 0xc0, !PT ;  /* 0x000000ff28057812 */ /* 0x000fc400078ec0ff */
[----:B------:R-:W-:Y:S02]  /*7a50*/  LOP3.LUT R4, R4, 0xffff, RZ, 0xc0, !PT ;  /* 0x0000ffff04047812 */ /* 0x000fe400078ec0ff */
[----:B------:R-:W-:Y:S01]  /*7a60*/  @!P5 PRMT R223, R103, 0x5410, RZ ;  /* 0x0000541067dfd816 */ /* 0x000fe200000000ff */
[----:B------:R-:W-:Y:S01]  /*7a70*/  @!P2 HADD2 R106, -R224.H0_H0, -RZ.H0_H0 ;  /* 0xa00000ffe06aa230 */ /* 0x000fe20000000900 */
[----:B--2---:R-:W-:Y:S01]  /*7a80*/  ISETP.GE.U32.AND P5, PT, R100, R4, PT ;  /* 0x000000046400720c */ /* 0x004fe20003fa6070 */
[----:B------:R-:W-:Y:S01]  /*7a90*/  IMAD.MOV.U32 R103, RZ, RZ, R92 ;  /* 0x000000ffff677224 */ /* 0x000fe200078e005c */
[----:B------:R-:W-:Y:S01]  /*7aa0*/  SHF.R.U32.HI R6, RZ, 0x8, R36 ;  /* 0x00000008ff067819 */ /* 0x000fe20000011624 */
[----:B------:R-:W-:Y:S01]  /*7ab0*/  IMAD.MOV.U32 R92, RZ, RZ, R81 ;  /* 0x000000ffff5c7224 */ /* 0x000fe200078e0051 */
[----:B------:R-:W-:Y:S01]  /*7ac0*/  PRMT R36, R5, 0x5410, R39 ;  /* 0x0000541005247816 */ /* 0x000fe20000000027 */
[----:B------:R-:W-:Y:S01]  /*7ad0*/  IMAD.WIDE.U32 R4, R42, -0x2daee0ad, RZ ;  /* 0xd2511f532a047825 */ /* 0x000fe200078e00ff */
[----:B------:R-:W-:-:S02]  /*7ae0*/  PRMT R37, R37, 0x5410, R6 ;  /* 0x0000541025257816 */ /* 0x000fc40000000006 */
[----:B------:R-:W-:Y:S01]  /*7af0*/  ISETP.GE.U32.AND P6, PT, R100, R31, PT ;  /* 0x0000001f6400720c */ /* 0x000fe20003fc6070 */
[----:B------:R-:W-:Y:S01]  /*7b00*/  IMAD.MOV.U32 R81, RZ, RZ, R59 ;  /* 0x000000ffff517224 */ /* 0x000fe200078e003b */
[----:B------:R-:W-:Y:S01]  /*7b10*/  LOP3.LUT R6, R5, UR13, R34, 0x96, !PT ;  /* 0x0000000d05067c12 */ /* 0x000fe2000f8e9622 */
[----:B------:R-:W-:Y:S01]  /*7b20*/  IMAD.MOV.U32 R59, RZ, RZ, R57 ;  /* 0x000000ffff3b7224 */ /* 0x000fe200078e0039 */
[C---:B------:R-:W-:Y:S01]  /*7b30*/  LOP3.LUT R28, R4.reuse, 0xffff, RZ, 0xc0, !PT ;  /* 0x0000ffff041c7812 */ /* 0x040fe200078ec0ff */
[----:B------:R-:W-:Y:S01]  /*7b40*/  @!P5 HADD2 R105, -R220.H0_H0, -RZ.H0_H0 ;  /* 0xa00000ffdc69d230 */ /* 0x000fe20000000900 */
[----:B------:R-:W-:Y:S01]  /*7b50*/  LOP3.LUT R34, R4, 0xff, RZ, 0xc0, !PT ;  /* 0x000000ff04227812 */ /* 0x000fe200078ec0ff */
[----:B------:R-:W-:Y:S01]  /*7b60*/  IMAD.MOV.U32 R57, RZ, RZ, R60 ;  /* 0x000000ffff397224 */ /* 0x000fe200078e003c */
[----:B------:R-:W-:Y:S01]  /*7b70*/  SHF.R.U32.HI R31, RZ, 0x10, R4 ;  /* 0x00000010ff1f7819 */ /* 0x000fe20000011604 */
[----:B------:R-:W-:Y:S01]  /*7b80*/  IMAD.MOV.U32 R60, RZ, RZ, R192 ;  /* 0x000000ffff3c7224 */ /* 0x000fe200078e00c0 */
[----:B------:R-:W-:Y:S01]  /*7b90*/  SHF.R.U32.HI R30, RZ, 0x18, R4 ;  /* 0x00000018ff1e7819 */ /* 0x000fe20000011604 */
[----:B------:R2:W5:Y:S01]  /*7ba0*/  LDL.LU R192, [R1+0x118] ;  /* 0x0001180001c07983 */ /* 0x0005620000300800 */
[----:B------:R-:W-:-:S02]  /*7bb0*/  LOP3.LUT R4, R38, 0xff, RZ, 0xc0, !PT ;  /* 0x000000ff26047812 */ /* 0x000fc400078ec0ff */
[----:B------:R-:W-:Y:S02]  /*7bc0*/  SHF.R.U32.HI R5, RZ, 0x10, R29 ;  /* 0x00000010ff057819 */ /* 0x000fe4000001161d */
[C---:B------:R-:W-:Y:S02]  /*7bd0*/  ISETP.GE.U32.AND P1, PT, R100.reuse, R4, PT ;  /* 0x000000046400720c */ /* 0x040fe40003f26070 */
[----:B------:R-:W-:Y:S02]  /*7be0*/  LOP3.LUT R4, R29, 0xffff, RZ, 0xc0, !PT ;  /* 0x0000ffff1d047812 */ /* 0x000fe400078ec0ff */
[----:B------:R-:W-:Y:S01]  /*7bf0*/  @!P5 PRMT R220, R105, 0x5410, RZ ;  /* 0x0000541069dcd816 */ /* 0x000fe200000000ff */
[----:B------:R-:W-:Y:S01]  /*7c00*/  IMAD.MOV.U32 R105, RZ, RZ, R101 ;  /* 0x000000ffff697224 */ /* 0x000fe200078e0065 */
[----:B------:R-:W-:Y:S01]  /*7c10*/  ISETP.GE.U32.AND P5, PT, R100, R7, PT ;  /* 0x000000076400720c */ /* 0x000fe20003fa6070 */
[----:B------:R-:W-:Y:S01]  /*7c20*/  IMAD.MOV.U32 R101, RZ, RZ, R129 ;  /* 0x000000ffff657224 */ /* 0x000fe200078e0081 */
[----:B------:R-:W-:-:S02]  /*7c30*/  SHF.R.U32.HI R7, RZ, 0x8, R4 ;  /* 0x00000008ff077819 */ /* 0x000fc40000011604 */
[----:B------:R-:W-:Y:S01]  /*7c40*/  LOP3.LUT R17, R29, 0xff, RZ, 0xc0, !PT ;  /* 0x000000ff1d117812 */ /* 0x000fe200078ec0ff */
[----:B------:R-:W-:Y:S01]  /*7c50*/  IMAD.MOV.U32 R42, RZ, RZ, R101 ;  /* 0x000000ffff2a7224 */ /* 0x000fe200078e0065 */
[----:B------:R-:W-:Y:S02]  /*7c60*/  SHF.R.U32.HI R16, RZ, 0x18, R29 ;  /* 0x00000018ff107819 */ /* 0x000fe4000001161d */
[----:B------:R-:W-:Y:S02]  /*7c70*/  LOP3.LUT R4, R5, 0xff, RZ, 0xc0, !PT ;  /* 0x000000ff05047812 */ /* 0x000fe400078ec0ff */
[----:B------:R-:W-:Y:S01]  /*7c80*/  @!P2 PRMT R224, R106, 0x5410, RZ ;  /* 0x000054106ae0a816 */ /* 0x000fe200000000ff */
[----:B------:R-:W-:Y:S01]  /*7c90*/  IMAD.MOV.U32 R106, RZ, RZ, R102 ;  /* 0x000000ffff6a7224 */ /* 0x000fe200078e0066 */
[----:B------:R-:W-:Y:S01]  /*7ca0*/  ISETP.GE.U32.AND P2, PT, R100, R18, PT ;  /* 0x000000126400720c */ /* 0x000fe20003f46070 */
[----:B------:R-:W-:Y:S01]  /*7cb0*/  IMAD.MOV.U32 R102, RZ, RZ, R128 ;  /* 0x000000ffff667224 */ /* 0x000fe200078e0080 */
[----:B------:R-:W-:-:S02]  /*7cc0*/  PRMT R35, R17, 0x5410, R7 ;  /* 0x0000541011237816 */ /* 0x000fc40000000007 */
[----:B------:R-:W-:Y:S01]  /*7cd0*/  PRMT R29, R4, 0x5410, R16 ;  /* 0x00005410041d7816 */ /* 0x000fe20000000010 */
[----:B------:R-:W-:Y:S01]  /*7ce0*/  IMAD.MOV.U32 R43, RZ, RZ, R102 ;  /* 0x000000ffff2b7224 */ /* 0x000fe200078e0066 */
[----:B-1----:R-:W-:Y:S01]  /*7cf0*/  HMMA.16816.F32 R16, R8, R24, RZ ;  /* 0x000000180810723c */ /* 0x002fe200000018ff */
[----:B------:R-:W-:Y:S01]  /*7d00*/  SHF.R.U32.HI R4, RZ, 0x8, R46 ;  /* 0x00000008ff047819 */ /* 0x000fe2000001162e */
[----:B------:R-:W-:Y:S01]  /*7d10*/  IMAD.MOV.U32 R102, RZ, RZ, R93 ;  /* 0x000000ffff667224 */ /* 0x000fe200078e005d */
[----:B------:R-:W-:Y:S01]  /*7d20*/  LOP3.LUT R5, R31, 0xff, RZ, 0xc0, !PT ;  /* 0x000000ff1f057812 */ /* 0x000fe200078ec0ff */
[----:B------:R-:W-:Y:S01]  /*7d30*/  IMAD.MOV.U32 R93, RZ, RZ, R80 ;  /* 0x000000ffff5d7224 */ /* 0x000fe200078e0050 */
[----:B------:R-:W-:Y:S01]  /*7d40*/  LOP3.LUT R4, R4, 0xffff, RZ, 0xc0, !PT ;  /* 0x0000ffff04047812 */ /* 0x000fe200078ec0ff */
[----:B------:R-:W-:Y:S01]  /*7d50*/  IMAD.MOV.U32 R80, RZ, RZ, R54 ;  /* 0x000000ffff507224 */ /* 0x000fe200078e0036 */
[----:B------:R-:W-:Y:S01]  /*7d60*/  SHF.R.U32.HI R7, RZ, 0x8, R28 ;  /* 0x00000008ff077819 */ /* 0x000fe2000001161c */
[----:B------:R-:W-:Y:S01]  /*7d70*/  IMAD.MOV.U32 R54, RZ, RZ, R55 ;  /* 0x000000ffff367224 */ /* 0x000fe200078e0037 */
[----:B------:R-:W-:Y:S01]  /*7d80*/  ISETP.GE.U32.AND P3, PT, R100, R4, PT ;  /* 0x000000046400720c */ /* 0x000fe20003f66070 */
[----:B------:R-:W-:-:S02]  /*7d90*/  FFMA.FTZ R4, R108, c[0x0][0x23c], -R0 ;  /* 0x00008f006c047a23 */ /* 0x000fc40000010800 */
[----:B------:R-:W-:Y:S02]  /*7da0*/  IMAD.MOV.U32 R100, RZ, RZ, R95 ;  /* 0x000000ffff647224 */ /* 0x000fe400078e005f */
[----:B------:R-:W-:Y:S02]  /*7db0*/  IMAD.MOV.U32 R95, RZ, RZ, R94 ;  /* 0x000000ffff5f7224 */ /* 0x000fe400078e005e */
[----:B------:R-:W-:Y:S02]  /*7dc0*/  IMAD.MOV.U32 R94, RZ, RZ, R91 ;  /* 0x000000ffff5e7224 */ /* 0x000fe400078e005b */
[----:B------:R-:W-:Y:S01]  /*7dd0*/  MUFU.EX2 R91, R4 ;  /* 0x00000004005b7308 */ /* 0x000fe20000000800 */
[----:B------:R-:W-:Y:S02]  /*7de0*/  IMAD.MOV.U32 R104, RZ, RZ, R100 ;  /* 0x000000ffff687224 */ /* 0x000fe400078e0064 */
[----:B------:R-:W-:Y:S02]  /*7df0*/  IMAD.MOV.U32 R100, RZ, RZ, R131 ;  /* 0x000000ffff647224 */ /* 0x000fe400078e0083 */
[----:B------:R-:W-:Y:S01]  /*7e00*/  IMAD.MOV.U32 R101, RZ, RZ, R94 ;  /* 0x000000ffff657224 */ /* 0x000fe200078e005e */
[----:B---3--:R-:W-:Y:S01]  /*7e10*/  HMMA.16816.F32 R96, R12, R20, R16 ;  /* 0x000000140c60723c */ /* 0x008fe20000001810 */
[----:B------:R-:W-:-:S02]  /*7e20*/  IMAD.MOV.U32 R40, RZ, RZ, R100 ;  /* 0x000000ffff287224 */ /* 0x000fc400078e0064 */
[----:B------:R-:W-:Y:S02]  /*7e30*/  IMAD.MOV.U32 R100, RZ, RZ, R95 ;  /* 0x000000ffff647224 */ /* 0x000fe400078e005f */
[----:B------:R-:W-:Y:S02]  /*7e40*/  IMAD.MOV.U32 R94, RZ, RZ, R85 ;  /* 0x000000ffff5e7224 */ /* 0x000fe400078e0055 */
[----:B------:R-:W-:Y:S01]  /*7e50*/  PRMT R20, R5, 0x5410, R30 ;  /* 0x0000541005147816 */ /* 0x000fe2000000001e */
[----:B------:R-:W-:Y:S01]  /*7e60*/  HMMA.16816.F32 R16, R8, R26, RZ ;  /* 0x0000001a0810723c */ /* 0x000fe200000018ff */
[--C-:B------:R-:W-:Y:S01]  /*7e70*/  FFMA.FTZ R5, R110, c[0x0][0x23c], -R2.reuse ;  /* 0x00008f006e057a23 */ /* 0x100fe20000010802 */
[----:B------:R-:W-:Y:S01]  /*7e80*/  PRMT R21, R34, 0x5410, R7 ;  /* 0x0000541022157816 */ /* 0x000fe20000000007 */
[----:B------:R-:W-:Y:S02]  /*7e90*/  FFMA.FTZ R7, R109, c[0x0][0x23c], -R2 ;  /* 0x00008f006d077a23 */ /* 0x000fe40000010802 */
[----:B------:R-:W-:-:S02]  /*7ea0*/  IMAD.MOV.U32 R85, RZ, RZ, R76 ;  /* 0x000000ffff557224 */ /* 0x000fc400078e004c */
[----:B------:R1:W-:Y:S01]  /*7eb0*/  MUFU.EX2 R34, R7 ;  /* 0x0000000700227308 */ /* 0x0003e20000000800 */
[----:B------:R-:W-:Y:S02]  /*7ec0*/  IMAD.MOV.U32 R55, RZ, RZ, R58 ;  /* 0x000000ffff377224 */ /* 0x000fe400078e003a */
[----:B------:R-:W-:Y:S02]  /*7ed0*/  IMAD.MOV.U32 R76, RZ, RZ, R82 ;  /* 0x000000ffff4c7224 */ /* 0x000fe400078e0052 */
[----:B------:R-:W-:Y:S02]  /*7ee0*/  IMAD.MOV.U32 R58, RZ, RZ, R56 ;  /* 0x000000ffff3a7224 */ /* 0x000fe400078e0038 */
[----:B------:R-:W-:Y:S02]  /*7ef0*/  IMAD.MOV.U32 R56, RZ, RZ, R63 ;  /* 0x000000ffff387224 */ /* 0x000fe400078e003f */
[----:B------:R-:W-:Y:S02]  /*7f00*/  IMAD.MOV.U32 R82, RZ, RZ, R62 ;  /* 0x000000ffff527224 */ /* 0x000fe400078e003e */
[----:B------:R-:W-:-:S02]  /*7f10*/  IMAD.MOV.U32 R62, RZ, RZ, R61 ;  /* 0x000000ffff3e7224 */ /* 0x000fc400078e003d */
[----:B------:R-:W-:Y:S01]  /*7f20*/  IMAD.MOV.U32 R63, RZ, RZ, R66 ;  /* 0x000000ffff3f7224 */ /* 0x000fe200078e0042 */
[----:B-1----:R-:W-:-:S03]  /*7f30*/  HSET2.LE.AND R7, R36, R77, PT ;  /* 0x0000004d24077233 */ /* 0x002fc60003803000 */
[----:B------:R-:W-:Y:S01]  /*7f40*/  HMMA.16816.F32 R72, R12, R22, R16 ;  /* 0x000000160c48723c */ /* 0x000fe20000001810 */
[----:B------:R-:W1:Y:S01]  /*7f50*/  LDSM.16.MT88.4 R16, [R195+0x16000] ;  /* 0x01600000c310783b */ /* 0x000e620000004200 */
[----:B------:R3:W4:Y:S01]  /*7f60*/  MUFU.EX2 R22, R5 ;  /* 0x0000000500167308 */ /* 0x0007220000000800 */
[----:B------:R-:W-:-:S05]  /*7f70*/  LOP3.LUT R7, R7, R47, RZ, 0xc0, !PT ;  /* 0x0000002f07077212 */ /* 0x000fca00078ec0ff */
[C---:B-1----:R-:W-:Y:S08]  /*7f80*/  HMMA.16816.F32 R24, R8.reuse, R16, RZ ;  /* 0x000000100818723c */ /* 0x042ff000000018ff */
[----:B------:R-:W-:Y:S07]  /*7f90*/  HMMA.16816.F32 R16, R8, R18, RZ ;  /* 0x000000120810723c */ /* 0x000fee00000018ff */
[----:B------:R-:W-:Y:S01]  /*7fa0*/  FFMA.FTZ R8, R107, c[0x0][0x23c], -R0 ;  /* 0x00008f006b087a23 */ /* 0x000fe20000010800 */
[C---:B------:R-:W-:Y:S01]  /*7fb0*/  LOP3.LUT R0, R6.reuse, 0xffff, RZ, 0xc0, !PT ;  /* 0x0000ffff06007812 */ /* 0x040fe200078ec0ff */
[--C-:B------:R-:W-:Y:S01]  /*7fc0*/  HSET2.LE.AND R10, R21, R77.reuse, PT ;  /* 0x0000004d150a7233 */ /* 0x100fe20003803000 */
[----:B------:R-:W-:Y:S01]  /*7fd0*/  IMAD.MOV.U32 R107, RZ, RZ, R41 ;  /* 0x000000ffff6b7224 */ /* 0x000fe200078e0029 */
[----:B------:R1:W1:Y:S01]  /*7fe0*/  MUFU.EX2 R31, R8 ;  /* 0x00000008001f7308 */ /* 0x0002620000000800 */
[----:B------:R-:W-:Y:S01]  /*7ff0*/  SHF.R.U32.HI R2, RZ, 0x8, R0 ;  /* 0x00000008ff027819 */ /* 0x000fe20000011600 */
[----:B------:R-:W-:Y:S01]  /*8000*/  IMAD.MOV.U32 R41, RZ, RZ, R130 ;  /* 0x000000ffff297224 */ /* 0x000fe200078e0082 */
[----:B------:R-:W-:Y:S01]  /*8010*/  LOP3.LUT R0, R6, 0xff, RZ, 0xc0, !PT ;  /* 0x000000ff06007812 */ /* 0x000fe200078ec0ff */
[----:B------:R-:W-:-:S03]  /*8020*/  HSET2.LE.AND R11, R20, R77, PT ;  /* 0x0000004d140b7233 */ /* 0x000fc60003803000 */
[----:B---3--:R-:W-:Y:S02]  /*8030*/  PRMT R5, R0, 0x5410, R2 ;  /* 0x0000541000057816 */ /* 0x008fe40000000002 */
[--C-:B------:R-:W-:Y:S02]  /*8040*/  SHF.R.U32.HI R0, RZ, 0x10, R6.reuse ;  /* 0x00000010ff007819 */ /* 0x100fe40000011606 */
[----:B------:R-:W-:Y:S01]  /*8050*/  SHF.R.U32.HI R2, RZ, 0x18, R6 ;  /* 0x00000018ff027819 */ /* 0x000fe20000011606 */
[--C-:B------:R-:W-:Y:S01]  /*8060*/  HSET2.LE.AND R6, R37, R77.reuse, PT ;  /* 0x0000004d25067233 */ /* 0x100fe20003803000 */
[----:B------:R-:W-:Y:S01]  /*8070*/  LOP3.LUT R0, R0, 0xff, RZ, 0xc0, !PT ;  /* 0x000000ff00007812 */ /* 0x000fe200078ec0ff */
[----:B-1----:R-:W-:-:S03]  /*8080*/  HSET2.LE.AND R8, R5, R77, PT ;  /* 0x0000004d05087233 */ /* 0x002fc60003803000 */
[----:B------:R-:W-:Y:S01]  /*8090*/  PRMT R4, R0, 0x5410, R2 ;  /* 0x0000541000047816 */ /* 0x000fe20000000002 */
[--C-:B------:R-:W-:Y:S01]  /*80a0*/  HSET2.LE.AND R0, R35, R77.reuse, PT ;  /* 0x0000004d23007233 */ /* 0x100fe20003803000 */
[----:B----4-:R-:W-:Y:S01]  /*80b0*/  IMAD.MOV.U32 R35, RZ, RZ, R22 ;  /* 0x000000ffff237224 */ /* 0x010fe200078e0016 */
[--C-:B------:R-:W-:Y:S01]  /*80c0*/  HSET2.LE.AND R2, R29, R77.reuse, PT ;  /* 0x0000004d1d027233 */ /* 0x100fe20003803000 */
[----:B------:R-:W-:Y:S01]  /*80d0*/  LOP3.LUT R128, R8, R45, RZ, 0xc0, !PT ;  /* 0x0000002d08807212 */ /* 0x000fe200078ec0ff */
[----:B------:R-:W-:Y:S01]  /*80e0*/  HSET2.LE.AND R9, R4, R77, PT ;  /* 0x0000004d04097233 */ /* 0x000fe20003803000 */
[----:B------:R-:W-:Y:S02]  /*80f0*/  LOP3.LUT R4, R0, R50, RZ, 0xc0, !PT ;  /* 0x0000003200047212 */ /* 0x000fe400078ec0ff */
[----:B------:R-:W-:Y:S02]  /*8100*/  LOP3.LUT R5, R2, R49, RZ, 0xc0, !PT ;  /* 0x0000003102057212 */ /* 0x000fe400078ec0ff */
[----:B------:R-:W-:-:S02]  /*8110*/  F2FP.PACK_AB R2, R34, R35 ;  /* 0x000000232202723e */ /* 0x000fc400000000ff */
[----:B------:R-:W-:Y:S02]  /*8120*/  F2FP.PACK_AB R0, R31, R91 ;  /* 0x0000005b1f00723e */ /* 0x000fe400000000ff */
[C---:B------:R-:W-:Y:S02]  /*8130*/  PRMT R30, R2.reuse, 0x7610, R30 ;  /* 0x00007610021e7816 */ /* 0x040fe4000000001e */
[----:B------:R-:W-:Y:S02]  /*8140*/  PRMT R29, R2, 0x7632, R29 ;  /* 0x00007632021d7816 */ /* 0x000fe4000000001d */
[C---:B------:R-:W-:Y:S02]  /*8150*/  PRMT R28, R0.reuse, 0x7610, R28 ;  /* 0x00007610001c7816 */ /* 0x040fe4000000001c */
[----:B------:R-:W-:Y:S02]  /*8160*/  PRMT R2, R0, 0x7632, R2 ;  /* 0x0000763200027816 */ /* 0x000fe40000000002 */
[----:B------:R-:W-:-:S02]  /*8170*/  PRMT R0, R30, 0x5410, R29 ;  /* 0x000054101e007816 */ /* 0x000fc4000000001d */
[----:B------:R-:W-:Y:S02]  /*8180*/  LOP3.LUT R129, R9, R44, RZ, 0xc0, !PT ;  /* 0x0000002c09817212 */ /* 0x000fe400078ec0ff */
[----:B------:R-:W-:Y:S02]  /*8190*/  LOP3.LUT R130, R10, R0, RZ, 0xc0, !PT ;  /* 0x000000000a827212 */ /* 0x000fe400078ec0ff */
[----:B------:R-:W-:Y:S02]  /*81a0*/  PRMT R0, R28, 0x5410, R2 ;  /* 0x000054101c007816 */ /* 0x000fe40000000002 */
[----:B------:R-:W-:Y:S02]  /*81b0*/  LOP3.LUT R6, R6, R48, RZ, 0xc0, !PT ;  /* 0x0000003006067212 */ /* 0x000fe400078ec0ff */
[----:B------:R-:W-:Y:S02]  /*81c0*/  LOP3.LUT R131, R11, R0, RZ, 0xc0, !PT ;  /* 0x000000000b837212 */ /* 0x000fe400078ec0ff */
[----:B------:R-:W1:Y:S02]  /*81d0*/  LDSM.16.MT88.4 R8, [R195+0x16800] ;  /* 0x01680000c308783b */ /* 0x000e640000004200 */
[C---:B-1----:R-:W-:Y:S08]  /*81e0*/  HMMA.16816.F32 R24, R12.reuse, R8, R24 ;  /* 0x000000080c18723c */ /* 0x042ff00000001818 */
[----:B------:R-:W-:Y:S01]  /*81f0*/  HMMA.16816.F32 R16, R12, R10, R16 ;  /* 0x0000000a0c10723c */ /* 0x000fe20000001810 */
[----:B------:R-:W1:Y:S04]  /*8200*/  LDSM.16.MT88.4 R12, [R193+0x11000] ;  /* 0x01100000c10c783b */ /* 0x000e680000004200 */
[----:B------:R-:W3:Y:S03]  /*8210*/  LDSM.16.MT88.4 R8, [R194+0x11000] ;  /* 0x01100000c208783b */ /* 0x000ee60000004200 */
[C---:B-1----:R-:W-:Y:S08]  /*8220*/  HMMA.16816.F32 R164, R4.reuse, R12, R164 ;  /* 0x0000000c04a4723c */ /* 0x042ff000000018a4 */
[C---:B------:R-:W-:Y:S01]  /*8230*/  HMMA.16816.F32 R20, R4.reuse, R14, R104 ;  /* 0x0000000e0414723c */ /* 0x040fe20000001868 */
[----:B------:R-:W1:Y:S07]  /*8240*/  LDSM.16.MT88.4 R12, [R196+0x11000] ;  /* 0x01100000c40c783b */ /* 0x000e6e0000004200 */
[C---:B---3--:R-:W-:Y:S08]  /*8250*/  HMMA.16816.F32 R156, R4.reuse, R8, R156 ;  /* 0x00000008049c723c */ /* 0x048ff0000000189c */
[C---:B------:R-:W-:Y:S01]  /*8260*/  HMMA.16816.F32 R36, R4.reuse, R10, R148 ;  /* 0x0000000a0424723c */ /* 0x040fe20000001894 */
[----:B------:R-:W3:Y:S07]  /*8270*/  LDSM.16.MT88.4 R8, [R195+0x11000] ;  /* 0x01100000c308783b */ /* 0x000eee0000004200 */
[C---:B-1----:R-:W-:Y:S08]  /*8280*/  HMMA.16816.F32 R148, R4.reuse, R12, R40 ;  /* 0x0000000c0494723c */ /* 0x042ff00000001828 */
[C---:B------:R-:W-:Y:S01]  /*8290*/  HMMA.16816.F32 R40, R4.reuse, R14, R100 ;  /* 0x0000000e0428723c */ /* 0x040fe20000001864 */
[----:B------:R-:W1:Y:S07]  /*82a0*/  LDSM.16.MT88.4 R12, [R193+0x13000] ;  /* 0x01300000c10c783b */ /* 0x000e6e0000004200 */
[C---:B---3--:R-:W-:Y:S08]  /*82b0*/  HMMA.16816.F32 R140, R4.reuse, R8, R140 ;  /* 0x00000008048c723c */ /* 0x048ff0000000188c */
[----:B------:R-:W-:Y:S01]  /*82c0*/  HMMA.16816.F32 R44, R4, R10, R244 ;  /* 0x0000000a042c723c */ /* 0x000fe200000018f4 */
[----:B------:R-:W3:Y:S01]  /*82d0*/  LDSM.16.MT88.4 R8, [R194+0x13000] ;  /* 0x01300000c208783b */ /* 0x000ee20000004200 */
[----:B------:R-:W-:-:S02]  /*82e0*/  IMAD.MOV.U32 R100, RZ, RZ, R92 ;  /* 0x000000ffff647224 */ /* 0x000fc400078e005c */
[----:B------:R-:W-:Y:S02]  /*82f0*/  IMAD.MOV.U32 R105, RZ, RZ, R85 ;  /* 0x000000ffff697224 */ /* 0x000fe400078e0055 */
[----:B------:R-:W-:Y:S02]  /*8300*/  IMAD.MOV.U32 R61, RZ, RZ, R33 ;  /* 0x000000ffff3d7224 */ /* 0x000fe400078e0021 */
[----:B------:R-:W-:Y:S01]  /*8310*/  IMAD.MOV.U32 R247, RZ, RZ, R76 ;  /* 0x000000fffff77224 */ /* 0x000fe200078e004c */
[----:B------:R2:W5:Y:S01]  /*8320*/  LDL.LU R33, [R1+0x114] ;  /* 0x0001140001217983 */ /* 0x0005620000300800 */
[----:B------:R-:W-:Y:S02]  /*8330*/  IMAD.MOV.U32 R66, RZ, RZ, R32 ;  /* 0x000000ffff427224 */ /* 0x000fe400078e0020 */
[----:B------:R-:W-:Y:S01]  /*8340*/  IMAD.MOV.U32 R50, RZ, RZ, R58 ;  /* 0x000000ffff327224 */ /* 0x000fe200078e003a */
[----:B------:R2:W5:Y:S01]  /*8350*/  LDL.LU R32, [R1+0x110] ;  /* 0x0001100001207983 */ /* 0x0005620000300800 */
[----:B------:R-:W-:-:S02]  /*8360*/  IMAD.MOV.U32 R76, RZ, RZ, R59 ;  /* 0x000000ffff4c7224 */ /* 0x000fc400078e003b */
[----:B------:R-:W-:Y:S02]  /*8370*/  IMAD.MOV.U32 R92, RZ, RZ, R56 ;  /* 0x000000ffff5c7224 */ /* 0x000fe400078e0038 */
[----:B------:R-:W-:Y:S02]  /*8380*/  IMAD.MOV.U32 R85, RZ, RZ, R57 ;  /* 0x000000ffff557224 */ /* 0x000fe400078e0039 */
[----:B------:R-:W-:Y:S02]  /*8390*/  IMAD.MOV.U32 R102, RZ, RZ, R94 ;  /* 0x000000ffff667224 */ /* 0x000fe400078e005e */
[----:B------:R-:W-:Y:S01]  /*83a0*/  IMAD.MOV.U32 R101, RZ, RZ, R93 ;  /* 0x000000ffff657224 */ /* 0x000fe200078e005d */
[----:B-1----:R-:W-:Y:S01]  /*83b0*/  HMMA.16816.F32 R52, R4, R12, R52 ;  /* 0x0000000c0434723c */ /* 0x002fe20000001834 */
[----:B------:R-:W-:Y:S02]  /*83c0*/  IMAD.MOV.U32 R104, RZ, RZ, R84 ;  /* 0x000000ffff687224 */ /* 0x000fe400078e0054 */
[----:B------:R-:W-:-:S02]  /*83d0*/  IMAD.MOV.U32 R103, RZ, RZ, R80 ;  /* 0x000000ffff677224 */ /* 0x000fc400078e0050 */
[----:B------:R-:W-:-:S03]  /*83e0*/  IMAD.MOV.U32 R0, RZ, RZ, R81 ;  /* 0x000000ffff007224 */ /* 0x000fc600078e0051 */
[----:B------:R-:W-:Y:S01]  /*83f0*/  HMMA.16816.F32 R56, R4, R14, R248 ;  /* 0x0000000e0438723c */ /* 0x000fe200000018f8 */
[----:B------:R-:W1:Y:S01]  /*8400*/  LDSM.16.MT88.4 R12, [R196+0x13000] ;  /* 0x01300000c40c783b */ /* 0x000e620000004200 */
[----:B------:R-:W-:Y:S02]  /*8410*/  IMAD.MOV.U32 R49, RZ, RZ, R82 ;  /* 0x000000ffff317224 */ /* 0x000fe400078e0052 */
[----:B------:R-:W-:Y:S02]  /*8420*/  IMAD.MOV.U32 R48, RZ, RZ, R83 ;  /* 0x000000ffff307224 */ /* 0x000fe400078e0053 */
[----:B------:R-:W-:Y:S02]  /*8430*/  IMAD.MOV.U32 R84, RZ, RZ, R62 ;  /* 0x000000ffff547224 */ /* 0x000fe400078e003e */
[----:B------:R-:W-:Y:S02]  /*8440*/  IMAD.MOV.U32 R80, RZ, RZ, R63 ;  /* 0x000000ffff507224 */ /* 0x000fe400078e003f */
[----:B------:R-:W-:-:S02]  /*8450*/  IMAD.MOV.U32 R81, RZ, RZ, R60 ;  /* 0x000000ffff517224 */ /* 0x000fc400078e003c */
[----:B------:R-:W-:Y:S02]  /*8460*/  IMAD.MOV.U32 R82, RZ, RZ, R61 ;  /* 0x000000ffff527224 */ /* 0x000fe400078e003d */
[----:B------:R-:W-:Y:S01]  /*8470*/  IMAD.MOV.U32 R83, RZ, RZ, R66 ;  /* 0x000000ffff537224 */ /* 0x000fe200078e0042 */
[----:B---3--:R-:W-:Y:S01]  /*8480*/  HMMA.16816.F32 R60, R4, R8, R240 ;  /* 0x00000008043c723c */ /* 0x008fe200000018f0 */
[----:B------:R-:W-:Y:S02]  /*8490*/  IMAD.MOV.U32 R93, RZ, RZ, R67 ;  /* 0x000000ffff5d7224 */ /* 0x000fe400078e0043 */
[----:B------:R-:W-:Y:S02]  /*84a0*/  IMAD.MOV.U32 R94, RZ, RZ, R64 ;  /* 0x000000ffff5e7224 */ /* 0x000fe400078e0040 */
[----:B------:R-:W-:-:S03]  /*84b0*/  IMAD.MOV.U32 R95, RZ, RZ, R65 ;  /* 0x000000ffff5f7224 */ /* 0x000fc600078e0041 */
[C---:B------:R-:W-:Y:S01]  /*84c0*/  HMMA.16816.F32 R64, R4.reuse, R10, R68 ;  /* 0x0000000a0440723c */ /* 0x040fe20000001844 */
[----:B------:R-:W3:Y:S01]  /*84d0*/  LDSM.16.MT88.4 R8, [R195+0x13000] ;  /* 0x01300000c308783b */ /* 0x000ee20000004200 */
[----:B------:R-:W-:Y:S02]  /*84e0*/  IMAD.MOV.U32 R242, RZ, RZ, R78 ;  /* 0x000000fffff27224 */ /* 0x000fe400078e004e */
[----:B------:R-:W-:Y:S02]  /*84f0*/  IMAD.MOV.U32 R243, RZ, RZ, R79 ;  /* 0x000000fffff37224 */ /* 0x000fe400078e004f */
[----:B------:R-:W-:Y:S02]  /*8500*/  IMAD.MOV.U32 R248, RZ, RZ, R87 ;  /* 0x000000fffff87224 */ /* 0x000fe400078e0057 */
[----:B------:R-:W-:Y:S01]  /*8510*/  IMAD.MOV.U32 R249, RZ, RZ, R86 ;  /* 0x000000fffff97224 */ /* 0x000fe200078e0056 */
[----:B-1----:R-:W-:Y:S07]  /*8520*/  HMMA.16816.F32 R68, R4, R12, R236 ;  /* 0x0000000c0444723c */ /* 0x002fee00000018ec */
[----:B------:R-:W-:-:S02]  /*8530*/  IMAD.MOV.U32 R238, RZ, RZ, R76 ;  /* 0x000000ffffee7224 */ /* 0x000fc400078e004c */
[----:B------:R-:W-:Y:S01]  /*8540*/  HMMA.16816.F32 R76, R4, R14, R232 ;  /* 0x0000000e044c723c */ /* 0x000fe200000018e8 */
[----:B------:R-:W-:Y:S01]  /*8550*/  IMAD.MOV.U32 R237, RZ, RZ, R82 ;  /* 0x000000ffffed7224 */ /* 0x000fe200078e0052 */
[----:B------:R-:W1:Y:S01]  /*8560*/  LDSM.16.MT88.4 R12, [R193+0x15000] ;  /* 0x01500000c10c783b */ /* 0x000e620000004200 */
[----:B------:R-:W-:-:S04]  /*8570*/  IMAD.MOV.U32 R236, RZ, RZ, R83 ;  /* 0x000000ffffec7224 */ /* 0x000fc800078e0053 */
[----:B------:R-:W-:Y:S02]  /*8580*/  IMAD.MOV.U32 R233, RZ, RZ, R85 ;  /* 0x000000ffffe97224 */ /* 0x000fe400078e0055 */
[----:B------:R-:W-:Y:S02]  /*8590*/  IMAD.MOV.U32 R232, RZ, RZ, R84 ;  /* 0x000000ffffe87224 */ /* 0x000fe400078e0054 */
[----:B------:R-:W-:Y:S02]  /*85a0*/  IMAD.MOV.U32 R235, RZ, RZ, R80 ;  /* 0x000000ffffeb7224 */ /* 0x000fe400078e0050 */
[----:B------:R-:W-:Y:S01]  /*85b0*/  IMAD.MOV.U32 R234, RZ, RZ, R81 ;  /* 0x000000ffffea7224 */ /* 0x000fe200078e0051 */
[C---:B---3--:R-:W-:Y:S08]  /*85c0*/  HMMA.16816.F32 R84, R4.reuse, R10, R184 ;  /* 0x0000000a0454723c */ /* 0x048ff000000018b8 */
[----:B------:R-:W-:Y:S01]  /*85d0*/  HMMA.16816.F32 R80, R4, R8, R216 ;  /* 0x000000080450723c */ /* 0x000fe200000018d8 */
[----:B------:R-:W3:Y:S01]  /*85e0*/  LDSM.16.MT88.4 R8, [R194+0x15000] ;  /* 0x01500000c208783b */ /* 0x000ee20000004200 */
[----:B------:R-:W-:-:S02]  /*85f0*/  IMAD.MOV.U32 R239, RZ, RZ, R105 ;  /* 0x000000ffffef7224 */ /* 0x000fc400078e0069 */
[----:B------:R-:W-:Y:S02]  /*8600*/  IMAD.MOV.U32 R244, RZ, RZ, R104 ;  /* 0x000000fffff47224 */ /* 0x000fe400078e0068 */
[----:B------:R-:W-:Y:S02]  /*8610*/  IMAD.MOV.U32 R105, RZ, RZ, R103 ;  /* 0x000000ffff697224 */ /* 0x000fe400078e0067 */
[----:B------:R-:W-:Y:S02]  /*8620*/  IMAD.MOV.U32 R104, RZ, RZ, R100 ;  /* 0x000000ffff687224 */ /* 0x000fe400078e0064 */
[----:B------:R-:W-:Y:S02]  /*8630*/  IMAD.MOV.U32 R240, RZ, RZ, R101 ;  /* 0x000000fffff07224 */ /* 0x000fe400078e0065 */
[----:B------:R-:W-:Y:S02]  /*8640*/  IMAD.MOV.U32 R241, RZ, RZ, R102 ;  /* 0x000000fffff17224 */ /* 0x000fe400078e0066 */
[----:B------:R-:W-:-:S02]  /*8650*/  IMAD.MOV.U32 R246, RZ, RZ, R91 ;  /* 0x000000fffff67224 */ /* 0x000fc400078e005b */
[----:B------:R-:W-:Y:S02]  /*8660*/  IMAD.MOV.U32 R245, RZ, RZ, R90 ;  /* 0x000000fffff57224 */ /* 0x000fe400078e005a */
[----:B------:R-:W-:Y:S02]  /*8670*/  IMAD.MOV.U32 R250, RZ, RZ, R88 ;  /* 0x000000fffffa7224 */ /* 0x000fe400078e0058 */
[----:B------:R-:W-:Y:S02]  /*8680*/  IMAD.MOV.U32 R251, RZ, RZ, R89 ;  /* 0x000000fffffb7224 */ /* 0x000fe400078e0059 */
[----:B-1----:R-:W-:Y:S07]  /*8690*/  HMMA.16816.F32 R88, R4, R12, R228 ;  /* 0x0000000c0458723c */ /* 0x002fee00000018e4 */
[----:B------:R-:W-:-:S02]  /*86a0*/  IMAD.MOV.U32 R229, RZ, RZ, R95 ;  /* 0x000000ffffe57224 */ /* 0x000fc400078e005f */
[----:B------:R-:W-:Y:S02]  /*86b0*/  IMAD.MOV.U32 R231, RZ, RZ, R94 ;  /* 0x000000ffffe77224 */ /* 0x000fe400078e005e */
[----:B------:R-:W-:Y:S02]  /*86c0*/  IMAD.MOV.U32 R228, RZ, RZ, R93 ;  /* 0x000000ffffe47224 */ /* 0x000fe400078e005d */
[----:B------:R-:W-:Y:S01]  /*86d0*/  IMAD.MOV.U32 R230, RZ, RZ, R92 ;  /* 0x000000ffffe67224 */ /* 0x000fe200078e005c */
[----:B---3--:R-:W-:Y:S07]  /*86e0*/  HMMA.16816.F32 R100, R4, R8, R152 ;  /* 0x000000080464723c */ /* 0x008fee0000001898 */
[----:B------:R-:W-:-:S02]  /*86f0*/  IMAD.MOV.U32 R154, RZ, RZ, R105 ;  /* 0x000000ffff9a7224 */ /* 0x000fc400078e0069 */
[----:B------:R-:W-:Y:S02]  /*8700*/  IMAD.MOV.U32 R155, RZ, RZ, R104 ;  /* 0x000000ffff9b7224 */ /* 0x000fe400078e0068 */
[C---:B------:R-:W-:Y:S01]  /*8710*/  HMMA.16816.F32 R104, R4.reuse, R10, R112 ;  /* 0x0000000a0468723c */ /* 0x040fe20000001870 */
[----:B------:R-:W1:Y:S07]  /*8720*/  LDSM.16.MT88.4 R8, [R195+0x15000] ;  /* 0x01500000c308783b */ /* 0x000e6e0000004200 */
[C---:B------:R-:W-:Y:S01]  /*8730*/  HMMA.16816.F32 R92, R4.reuse, R14, R180 ;  /* 0x0000000e045c723c */ /* 0x040fe200000018b4 */
[----:B------:R-:W3:Y:S07]  /*8740*/  LDSM.16.MT88.4 R12, [R196+0x15000] ;  /* 0x01500000c40c783b */ /* 0x000eee0000004200 */
[C---:B-1----:R-:W-:Y:S08]  /*8750*/  HMMA.16816.F32 R116, R4.reuse, R8, R116 ;  /* 0x000000080474723c */ /* 0x042ff00000001874 */
[C---:B------:R-:W-:Y:S01]  /*8760*/  HMMA.16816.F32 R120, R4.reuse, R10, R120 ;  /* 0x0000000a0478723c */ /* 0x040fe20000001878 */
[----:B------:R-:W1:Y:S07]  /*8770*/  LDSM.16.MT88.4 R8, [R194+0x17000] ;  /* 0x01700000c208783b */ /* 0x000e6e0000004200 */
[C---:B---3--:R-:W-:Y:S01]  /*8780*/  HMMA.16816.F32 R108, R4.reuse, R12, R160 ;  /* 0x0000000c046c723c */ /* 0x048fe200000018a0 */
[----:B------:R-:W-:Y:S07]  /*8790*/  LDSM.16.MT88.4 R160, [R193+0x11800] ;  /* 0x01180000c1a0783b */ /* 0x000fee0000004200 */
[C---:B------:R-:W-:Y:S01]  /*87a0*/  HMMA.16816.F32 R112, R4.reuse, R14, R144 ;  /* 0x0000000e0470723c */ /* 0x040fe20000001890 */
[----:B------:R-:W3:Y:S04]  /*87b0*/  LDSM.16.MT88.4 R12, [R193+0x17000] ;  /* 0x01700000c10c783b */ /* 0x000ee80000004200 */
[----:B------:R-:W-:Y:S03]  /*87c0*/  LDSM.16.MT88.4 R144, [R196+0x11800] ;  /* 0x01180000c490783b */ /* 0x000fe60000004200 */
[C---:B-1----:R-:W-:Y:S08]  /*87d0*/  HMMA.16816.F32 R208, R4.reuse, R8, R208 ;  /* 0x0000000804d0723c */ /* 0x042ff000000018d0 */
[C---:B------:R-:W-:Y:S01]  /*87e0*/  HMMA.16816.F32 R184, R4.reuse, R10, R136 ;  /* 0x0000000a04b8723c */ /* 0x040fe20000001888 */
[----:B------:R-:W1:Y:S04]  /*87f0*/  LDSM.16.MT88.4 R8, [R195+0x17000] ;  /* 0x01700000c308783b */ /* 0x000e680000004200 */
[----:B------:R-:W-:Y:S03]  /*8800*/  LDSM.16.MT88.4 R136, [R195+0x11800] ;  /* 0x01180000c388783b */ /* 0x000fe60000004200 */
[C---:B---3--:R-:W-:Y:S08]  /*8810*/  HMMA.16816.F32 R124, R4.reuse, R12, R124 ;  /* 0x0000000c047c723c */ /* 0x048ff0000000187c */
[C---:B------:R-:W-:Y:S01]  /*8820*/  HMMA.16816.F32 R188, R4.reuse, R14, R188 ;  /* 0x0000000e04bc723c */ /* 0x040fe200000018bc */
[----:B------:R-:W3:Y:S07]  /*8830*/  LDSM.16.MT88.4 R12, [R196+0x17000] ;  /* 0x01700000c40c783b */ /* 0x000eee0000004200 */
[----:B-1----:R-:W-:Y:S07]  /*8840*/  HMMA.16816.F32 R216, R4, R8, R24 ;  /* 0x0000000804d8723c */ /* 0x002fee0000001818 */
[----:B------:R-:W-:-:S02]  /*8850*/  IMAD.MOV.U32 R9, RZ, RZ, R50 ;  /* 0x000000ffff097224 */ /* 0x000fc400078e0032 */
[----:B------:R-:W-:Y:S01]  /*8860*/  IMAD.MOV.U32 R8, RZ, RZ, R51 ;  /* 0x000000ffff087224 */ /* 0x000fe200078e0033 */
[----:B------:R-:W-:Y:S01]  /*8870*/  HMMA.16816.F32 R16, R4, R10, R16 ;  /* 0x0000000a0410723c */ /* 0x000fe20000001810 */
[----:B------:R-:W-:-:S07]  /*8880*/  IMAD.MOV.U32 R24, RZ, RZ, R49 ;  /* 0x000000ffff187224 */ /* 0x000fce00078e0031 */
[C---:B---3--:R-:W-:Y:S01]  /*8890*/  HMMA.16816.F32 R180, R4.reuse, R12, R96 ;  /* 0x0000000c04b4723c */ /* 0x048fe20000001860 */
[----:B------:R-:W-:Y:S01]  /*88a0*/  IMAD.MOV.U32 R25, RZ, RZ, R154 ;  /* 0x000000ffff197224 */ /* 0x000fe200078e009a */
[----:B------:R-:W-:Y:S06]  /*88b0*/  LDSM.16.MT88.4 R96, [R195+0x15800] ;  /* 0x01580000c360783b */ /* 0x000fec0000004200 */
[----:B------:R-:W-:Y:S01]  /*88c0*/  HMMA.16816.F32 R12, R4, R14, R72 ;  /* 0x0000000e040c723c */ /* 0x000fe20000001848 */
[----:B------:R-:W-:Y:S01]  /*88d0*/  IMAD.MOV.U32 R26, RZ, RZ, R155 ;  /* 0x000000ffff1a7224 */ /* 0x000fe200078e009b */
[----:B------:R-:W-:Y:S04]  /*88e0*/  LDSM.16.MT88.4 R72, [R193+0x15800] ;  /* 0x01580000c148783b */ /* 0x000fe80000004200 */
[----:B------:R-:W1:Y:S01]  /*88f0*/  LDSM.16.MT88.4 R152, [R194+0x11800] ;  /* 0x01180000c298783b */ /* 0x000e620000004200 */
[----:B------:R-:W-:-:S03]  /*8900*/  FADD.FTZ R4, R9, R8 ;  /* 0x0000000809047221 */ /* 0x000fc60000010000 */
[----:B------:R2:W3:Y:S01]  /*8910*/  LDL.LU.S16 R8, [R1+0x40] ;  /* 0x0000400001087983 */ /* 0x0004e20000300600 */
[----:B------:R-:W-:-:S03]  /*8920*/  FADD.FTZ R4, R24, R4 ;  /* 0x0000000418047221 */ /* 0x000fc60000010000 */
[----:B------:R2:W4:Y:S01]  /*8930*/  LDL.LU.S16 R24, [R1+0x44] ;  /* 0x0000440001187983 */ /* 0x0005220000300600 */
[C---:B------:R-:W-:Y:S08]  /*8940*/  HMMA.16816.F32 R148, R128.reuse, R144, R148 ;  /* 0x000000908094723c */ /* 0x040ff00000001894 */
[C---:B------:R-:W-:Y:S01]  /*8950*/  HMMA.16816.F32 R144, R128.reuse, R146, R40 ;  /* 0x000000928090723c */ /* 0x040fe20000001828 */
[----:B------:R-:W2:Y:S07]  /*8960*/  LDSM.16.MT88.4 R40, [R193+0x13800] ;  /* 0x01380000c128783b */ /* 0x000eae0000004200 */
[C---:B-1----:R-:W-:Y:S08]  /*8970*/  HMMA.16816.F32 R156, R128.reuse, R152, R156 ;  /* 0x00000098809c723c */ /* 0x042ff0000000189c */
[C---:B------:R-:W-:Y:S08]  /*8980*/  HMMA.16816.F32 R152, R128.reuse, R154, R36 ;  /* 0x0000009a8098723c */ /* 0x040ff00000001824 */
[C---:B--2---:R-:W-:Y:S08]  /*8990*/  HMMA.16816.F32 R36, R128.reuse, R40, R52 ;  /* 0x000000288024723c */ /* 0x044ff00000001834 */
[----:B------:R-:W-:Y:S01]  /*89a0*/  HMMA.16816.F32 R40, R128, R42, R56 ;  /* 0x0000002a8028723c */ /* 0x000fe20000001838 */
[----:B------:R-:W1:Y:S01]  /*89b0*/  LDSM.16.MT88.4 R56, [R196+0x13800] ;  /* 0x01380000c438783b */ /* 0x000e620000004200 */
[----:B------:R-:W-:-:S06]  /*89c0*/  FADD.FTZ R6, R247, R25 ;  /* 0x00000019f7067221 */ /* 0x000fcc0000010000 */
[C---:B-1----:R-:W-:Y:S08]  /*89d0*/  HMMA.16816.F32 R52, R128.reuse, R56, R68 ;  /* 0x000000388034723c */ /* 0x042ff00000001844 */
[----:B------:R-:W-:Y:S01]  /*89e0*/  HMMA.16816.F32 R68, R128, R72, R88 ;  /* 0x000000488044723c */ /* 0x000fe20000001858 */
[----:B------:R-:W-:Y:S02]  /*89f0*/  IMAD.MOV.U32 R25, RZ, RZ, R0 ;  /* 0x000000ffff197224 */ /* 0x000fe400078e0000 */
[----:B------:R-:W-:-:S02]  /*8a00*/  IMAD.MOV.U32 R27, RZ, RZ, R230 ;  /* 0x000000ffff1b7224 */ /* 0x000fc400078e00e6 */
[----:B------:R-:W-:-:S03]  /*8a10*/  FADD.FTZ R4, R26, R4 ;  /* 0x000000041a047221 */ /* 0x000fc60000010000 */
[C---:B------:R-:W-:Y:S08]  /*8a20*/  HMMA.16816.F32 R164, R128.reuse, R160, R164 ;  /* 0x000000a080a4723c */ /* 0x040ff000000018a4 */
[----:B------:R-:W-:Y:S01]  /*8a30*/  HMMA.16816.F32 R72, R128, R74, R92 ;  /* 0x0000004a8048723c */ /* 0x000fe2000000185c */
[----:B---3--:R-:W-:-:S07]  /*8a40*/  @!P3 HADD2 R8, -R179.H0_H0, -RZ.H0_H0 ;  /* 0xa00000ffb308b230 */ /* 0x008fce0000000900 */
[----:B------:R-:W-:Y:S01]  /*8a50*/  HMMA.16816.F32 R92, R128, R96, R116 ;  /* 0x00000060805c723c */ /* 0x000fe20000001874 */
[----:B----4-:R-:W-:-:S07]  /*8a60*/  @!P1 HADD2 R24, -R178.H0_H0, -RZ.H0_H0 ;  /* 0xa00000ffb2189230 */ /* 0x010fce0000000900 */
[C---:B------:R-:W-:Y:S01]  /*8a70*/  HMMA.16816.F32 R140, R128.reuse, R136, R140 ;  /* 0x00000088808c723c */ /* 0x040fe2000000188c */
[----:B------:R-:W1:Y:S01]  /*8a80*/  LDC.U8 R247, c[0x0][0x2d8] ;  /* 0x0000b600fff77b82 */ /* 0x000e620000000000 */
[----:B------:R-:W-:Y:S06]  /*8a90*/  LDSM.16.MT88.4 R88, [R196+0x15800] ;  /* 0x01580000c458783b */ /* 0x000fec0000004200 */
[----:B------:R-:W-:Y:S01]  /*8aa0*/  HMMA.16816.F32 R96, R128, R98, R120 ;  /* 0x000000628060723c */ /* 0x000fe20000001878 */
[----:B------:R-:W2:Y:S01]  /*8ab0*/  LDSM.16.MT88.4 R120, [R196+0x17800] ;  /* 0x01780000c478783b */ /* 0x000ea20000004200 */
[----:B------:R-:W-:-:S04]  /*8ac0*/  FADD.FTZ R6, R25, R6 ;  /* 0x0000000619067221 */ /* 0x000fc80000010000 */
[----:B------:R-:W-:Y:S02]  /*8ad0*/  FADD.FTZ R6, R27, R6 ;  /* 0x000000061b067221 */ /* 0x000fe40000010000 */
[C---:B------:R-:W-:Y:S07]  /*8ae0*/  HMMA.16816.F32 R160, R128.reuse, R162, R20 ;  /* 0x000000a280a0723c */ /* 0x040fee0000001814 */
[----:B------:R-:W-:Y:S02]  /*8af0*/  PRMT R23, R8, 0x7610, R23 ;  /* 0x0000761008177816 */ /* 0x000fe40000000017 */
[----:B------:R-:W-:Y:S01]  /*8b00*/  PRMT R22, R24, 0x7610, R22 ;  /* 0x0000761018167816 */ /* 0x000fe20000000016 */
[----:B------:R-:W-:Y:S01]  /*8b10*/  IMAD.MOV.U32 R230, RZ, RZ, R232 ;  /* 0x000000ffffe67224 */ /* 0x000fe200078e00e8 */
[----:B------:R-:W-:Y:S01]  /*8b20*/  @!P3 PRMT R179, R23, 0x5410, RZ ;  /* 0x0000541017b3b816 */ /* 0x000fe200000000ff */
[----:B------:R-:W-:Y:S01]  /*8b30*/  HMMA.16816.F32 R136, R128, R138, R44 ;  /* 0x0000008a8088723c */ /* 0x000fe2000000182c */
[----:B------:R-:W-:-:S07]  /*8b40*/  @!P1 PRMT R178, R22, 0x5410, RZ ;  /* 0x0000541016b29816 */ /* 0x000fce00000000ff */
[----:B--2---:R-:W-:Y:S01]  /*8b50*/  HMMA.16816.F32 R116, R128, R120, R180 ;  /* 0x000000788074723c */ /* 0x004fe200000018b4 */
[----:B------:R2:W3:Y:S04]  /*8b60*/  LDL.LU.S16 R120, [R1+0x58] ;  /* 0x0000580001787983 */ /* 0x0004e80000300600 */
[----:B------:R2:W4:Y:S04]  /*8b70*/  LDL.LU.S16 R27, [R1+0x54] ;  /* 0x00005400011b7983 */ /* 0x0005280000300600 */
[----:B------:R2:W2:Y:S04]  /*8b80*/  LDL.LU.S16 R26, [R1+0x50] ;  /* 0x00005000011a7983 */ /* 0x0004a80000300600 */
[----:B------:R1:W3:Y:S04]  /*8b90*/  LDL.LU.S16 R23, [R1+0x4c] ;  /* 0x00004c0001177983 */ /* 0x0002e80000300600 */
[----:B------:R1:W3:Y:S01]  /*8ba0*/  LDL.LU.S16 R22, [R1+0x48] ;  /* 0x0000480001167983 */ /* 0x0002e20000300600 */
[----:B------:R-:W-:-:S02]  /*8bb0*/  IMAD.MOV.U32 R232, RZ, RZ, R238 ;  /* 0x000000ffffe87224 */ /* 0x000fc400078e00ee */
[----:B------:R-:W-:Y:S01]  /*8bc0*/  IMAD.MOV.U32 R238, RZ, RZ, R48 ;  /* 0x000000ffffee7224 */ /* 0x000fe200078e0030 */
[----:B------:R-:W-:Y:S01]  /*8bd0*/  SHF.R.U32.HI R0, RZ, 0x8, R226 ;  /* 0x00000008ff007819 */ /* 0x000fe200000116e2 */
[----:B------:R-:W1:Y:S01]  /*8be0*/  LDSM.16.MT88.4 R48, [R194+0x13800] ;  /* 0x01380000c230783b */ /* 0x000e620000004200 */
[----:B------:R-:W-:Y:S01]  /*8bf0*/  @!P4 HADD2 R252, -R206.H0_H0, -RZ.H0_H0 ;  /* 0xa00000ffcefcc230 */ /* 0x000fe20000000900 */
[C---:B------:R-:W-:Y:S01]  /*8c00*/  HMMA.16816.F32 R56, R128.reuse, R58, R76 ;  /* 0x0000003a8038723c */ /* 0x040fe2000000184c */
[----:B------:R-:W-:Y:S01]  /*8c10*/  FADD.FTZ R6, R231, R6 ;  /* 0x00000006e7067221 */ /* 0x000fe20000010000 */
[----:B------:R-:W-:Y:S06]  /*8c20*/  LDSM.16.MT88.4 R8, [R195+0x17800] ;  /* 0x01780000c308783b */ /* 0x000fec0000004200 */
[C---:B-1----:R-:W-:Y:S08]  /*8c30*/  HMMA.16816.F32 R44, R128.reuse, R48, R60 ;  /* 0x00000030802c723c */ /* 0x042ff0000000183c */
[----:B------:R-:W-:Y:S01]  /*8c40*/  HMMA.16816.F32 R48, R128, R50, R64 ;  /* 0x000000328030723c */ /* 0x000fe20000001840 */
[----:B------:R-:W1:Y:S01]  /*8c50*/  LDSM.16.MT88.4 R64, [R195+0x13800] ;  /* 0x01380000c340783b */ /* 0x000e620000004200 */
[----:B------:R-:W-:-:S02]  /*8c60*/  LOP3.LUT R0, R0, 0xffff, RZ, 0xc0, !PT ;  /* 0x0000ffff00007812 */ /* 0x000fc400078ec0ff */
[----:B------:R-:W-:Y:S02]  /*8c70*/  @!P4 PRMT R206, R252, 0x5410, RZ ;  /* 0x00005410fccec816 */ /* 0x000fe400000000ff */
[----:B------:R-:W-:Y:S02]  /*8c80*/  ISETP.GE.U32.AND P4, PT, R247, R0, PT ;  /* 0x00000000f700720c */ /* 0x000fe40003f86070 */
[----:B------:R-:W-:Y:S01]  /*8c90*/  LOP3.LUT R0, R227, 0xff, RZ, 0xc0, !PT ;  /* 0x000000ffe3007812 */ /* 0x000fe200078ec0ff */
[----:B-1----:R-:W-:Y:S01]  /*8ca0*/  HMMA.16816.F32 R60, R128, R64, R80 ;  /* 0x00000040803c723c */ /* 0x002fe20000001850 */
[----:B------:R-:W1:Y:S02]  /*8cb0*/  LDSM.16.MT88.4 R80, [R194+0x15800] ;  /* 0x01580000c250783b */ /* 0x000e640000004200 */
[----:B------:R-:W-:Y:S01]  /*8cc0*/  ISETP.GE.U32.AND P3, PT, R247, R0, PT ;  /* 0x00000000f700720c */ /* 0x000fe20003f66070 */
[----:B------:R-:W-:Y:S01]  /*8cd0*/  FADD.FTZ R0, R228, R4 ;  /* 0x00000004e4007221 */ /* 0x000fe20000010000 */
[----:B------:R-:W-:-:S03]  /*8ce0*/  LEA R24, P1, R230, c[0x0][0x1f8], 0x1 ;  /* 0x00007e00e6187a11 */ /* 0x000fc600078208ff */
[----:B------:R-:W-:Y:S01]  /*8cf0*/  HMMA.16816.F32 R64, R128, R66, R84 ;  /* 0x000000428040723c */ /* 0x000fe20000001854 */
[----:B------:R-:W-:-:S07]  /*8d00*/  LEA.HI.X R25, R230, c[0x0][0x1fc], R229, 0x1, P1 ;  /* 0x00007f00e6197a11 */ /* 0x000fce00008f0ce5 */
[----:B------:R-:W-:Y:S01]  /*8d10*/  HMMA.16816.F32 R84, R128, R88, R108 ;  /* 0x000000588054723c */ /* 0x000fe2000000186c */
[----:B------:R-:W-:-:S07]  /*8d20*/  FADD.FTZ R0, R232, R0 ;  /* 0x00000000e8007221 */ /* 0x000fce0000010000 */
[C---:B------:R-:W-:Y:S01]  /*8d30*/  HMMA.16816.F32 R88, R128.reuse, R90, R112 ;  /* 0x0000005a8058723c */ /* 0x040fe20000001870 */
[----:B------:R-:W1:Y:S01]  /*8d40*/  LDSM.16.MT88.4 R112, [R194+0x17800] ;  /* 0x01780000c270783b */ /* 0x000e620000004200 */
[----:B------:R-:W-:Y:S02]  /*8d50*/  FADD.FTZ R6, R233, R6 ;  /* 0x00000006e9067221 */ /* 0x000fe40000010000 */
[----:B------:R-:W-:Y:S01]  /*8d60*/  FADD.FTZ R0, R234, R0 ;  /* 0x00000000ea007221 */ /* 0x000fe20000010000 */
[----:B------:R-:W-:Y:S01]  /*8d70*/  STG.E.U16 [R24.64], R214 ;  /* 0x000000d618007986 */ /* 0x000fe2000c101516 */
[----:B------:R-:W-:Y:S02]  /*8d80*/  FADD.FTZ R6, R235, R6 ;  /* 0x00000006eb067221 */ /* 0x000fe40000010000 */
[C---:B-1----:R-:W-:Y:S08]  /*8d90*/  HMMA.16816.F32 R76, R128.reuse, R80, R100 ;  /* 0x00000050804c723c */ /* 0x042ff00000001864 */
[----:B------:R-:W-:Y:S01]  /*8da0*/  HMMA.16816.F32 R80, R128, R82, R104 ;  /* 0x000000528050723c */ /* 0x000fe20000001868 */
[----:B------:R-:W1:Y:S01]  /*8db0*/  LDSM.16.MT88.4 R104, [R193+0x17800] ;  /* 0x01780000c168783b */ /* 0x000e620000004200 */
[----:B------:R-:W-:-:S03]  /*8dc0*/  FADD.FTZ R0, R236, R0 ;  /* 0x00000000ec007221 */ /* 0x000fc60000010000 */
[----:B------:R-:W-:Y:S01]  /*8dd0*/  STG.E.U16 [R24.64+0x2], R215 ;  /* 0x000002d718007986 */ /* 0x000fe2000c101516 */
        /* <DEDUP_REMOVED lines=9> */
[----:B------:R-:W-:Y:S01]  /*8e70*/  FADD.FTZ R0, R250, R0 ;  /* 0x00000000fa007221 */ /* 0x000fe20000010000 */
[----:B------:R-:W-:Y:S03]  /*8e80*/  HMMA.16816.F32 R108, R128, R112, R208 ;  /* 0x00000070806c723c */ /* 0x000fe600000018d0 */
[----:B------:R-:W-:-:S04]  /*8e90*/  FADD.FTZ R0, R244, R0 ;  /* 0x00000000f4007221 */ /* 0x000fc80000010000 */
[----:B------:R-:W-:Y:S01]  /*8ea0*/  FADD.FTZ R0, R246, R0 ;  /* 0x00000000f6007221 */ /* 0x000fe20000010000 */
[----:B------:R-:W-:Y:S01]  /*8eb0*/  HMMA.16816.F32 R112, R128, R114, R184 ;  /* 0x000000728070723c */ /* 0x000fe200000018b8 */
[----:B------:R-:W-:-:S07]  /*8ec0*/  IADD3 R208, P1, R24, -0x80, RZ ;  /* 0xffffff8018d07810 */ /* 0x000fce0007f3e0ff */
[----:B-1----:R-:W-:Y:S01]  /*8ed0*/  HMMA.16816.F32 R100, R128, R104, R124 ;  /* 0x000000688064723c */ /* 0x002fe2000000187c */
[----:B------:R-:W-:-:S07]  /*8ee0*/  IADD3.X R209, R25, -0x1, RZ, P1, !PT ;  /* 0xffffffff19d17810 */ /* 0x000fce0000ffe4ff */
[C---:B------:R-:W-:Y:S08]  /*8ef0*/  HMMA.16816.F32 R104, R128.reuse, R106, R188 ;  /* 0x0000006a8068723c */ /* 0x040ff000000018bc */
[----:B------:R-:W-:Y:S01]  /*8f00*/  HMMA.16816.F32 R124, R128, R8, R216 ;  /* 0x00000008807c723c */ /* 0x000fe200000018d8 */
[----:B--2---:R-:W-:-:S05]  /*8f10*/  @!P4 HADD2 R26, -R29.H0_H0, -RZ.H0_H0 ;  /* 0xa00000ff1d1ac230 */ /* 0x004fca0000000900 */
[----:B------:R-:W-:Y:S01]  /*8f20*/  PRMT R4, R26, 0x7610, R4 ;  /* 0x000076101a047816 */ /* 0x000fe20000000004 */
[----:B---3--:R-:W-:-:S03]  /*8f30*/  @!P2 HADD2 R22, -R2.H0_H0, -RZ.H0_H0 ;  /* 0xa00000ff0216a230 */ /* 0x008fc60000000900 */
[----:B------:R-:W-:Y:S01]  /*8f40*/  @!P4 PRMT R29, R4, 0x5410, RZ ;  /* 0x00005410041dc816 */ /* 0x000fe200000000ff */
[----:B------:R-:W-:Y:S01]  /*8f50*/  IMAD.MOV.U32 R4, RZ, RZ, c[0x0][0x228] ;  /* 0x00008a00ff047624 */ /* 0x000fe200078e00ff */
[----:B------:R-:W-:Y:S01]  /*8f60*/  @!P6 HADD2 R120, -R177.H0_H0, -RZ.H0_H0 ;  /* 0xa00000ffb178e230 */ /* 0x000fe20000000900 */
[----:B------:R-:W-:Y:S02]  /*8f70*/  PRMT R5, R22, 0x7610, R5 ;  /* 0x0000761016057816 */ /* 0x000fe40000000005 */
[----:B------:R-:W-:Y:S02]  /*8f80*/  IMAD.SHL.U32 R4, R4, 0x8, RZ ;  /* 0x0000000804047824 */ /* 0x000fe400078e00ff */
[----:B------:R-:W-:Y:S02]  /*8f90*/  @!P2 PRMT R2, R5, 0x5410, RZ ;  /* 0x000054100502a816 */ /* 0x000fe400000000ff */
[----:B------:R-:W-:Y:S01]  /*8fa0*/  IMAD.WIDE R4, R4, 0x2, R24 ;  /* 0x0000000204047825 */ /* 0x000fe200078e0218 */
[----:B------:R-:W-:Y:S01]  /*8fb0*/  PRMT R21, R120, 0x7610, R21 ;  /* 0x0000761078157816 */ /* 0x000fe20000000015 */
[----:B----4-:R-:W-:-:S02]  /*8fc0*/  @!P5 HADD2 R27, -R30.H0_H0, -RZ.H0_H0 ;  /* 0xa00000ff1e1bd230 */ /* 0x010fc40000000900 */
[----:B------:R-:W-:Y:S01]  /*8fd0*/  @!P3 HADD2 R23, -R28.H0_H0, -RZ.H0_H0 ;  /* 0xa00000ff1c17b230 */ /* 0x000fe20000000900 */
[----:B------:R-:W-:Y:S01]  /*8fe0*/  STG.E.U16 [R4.64], R225 ;  /* 0x000000e104007986 */ /* 0x000fe2000c101516 */
[----:B------:R-:W-:-:S03]  /*8ff0*/  @!P6 PRMT R177, R21, 0x5410, RZ ;  /* 0x0000541015b1e816 */ /* 0x000fc600000000ff */
[----:B------:R-:W-:Y:S01]  /*9000*/  STG.E.U16 [R4.64+0x2], R223 ;  /* 0x000002df04007986 */ /* 0x000fe2000c101516 */
[----:B------:R-:W-:-:S03]  /*9010*/  PRMT R20, R27, 0x7610, R20 ;  /* 0x000076101b147816 */ /* 0x000fc60000000014 */
[----:B------:R-:W-:Y:S04]  /*9020*/  STG.E.U16 [R24.64+0x10], R221 ;  /* 0x000010dd18007986 */ /* 0x000fe8000c101516 */
[----:B------:R-:W-:Y:S01]  /*9030*/  STG.E.U16 [R24.64+0x12], R220 ;  /* 0x000012dc18007986 */ /* 0x000fe2000c101516 */
[----:B------:R-:W-:-:S03]  /*9040*/  PRMT R7, R23, 0x7610, R7 ;  /* 0x0000761017077816 */ /* 0x000fc60000000007 */
[----:B------:R-:W-:Y:S04]  /*9050*/  STG.E.U16 [R4.64+0x10], R224 ;  /* 0x000010e004007986 */ /* 0x000fe8000c101516 */
[----:B------:R-:W-:Y:S04]  /*9060*/  STG.E.U16 [R4.64+0x12], R222 ;  /* 0x000012de04007986 */ /* 0x000fe8000c101516 */
[----:B------:R-:W-:Y:S04]  /*9070*/  STG.E.U16 [R24.64+0x20], R213 ;  /* 0x000020d518007986 */ /* 0x000fe8000c101516 */
[----:B------:R-:W-:Y:S04]  /*9080*/  STG.E.U16 [R24.64+0x22], R212 ;  /* 0x000022d418007986 */ /* 0x000fe8000c101516 */
[----:B------:R-:W-:Y:S04]  /*9090*/  STG.E.U16 [R4.64+0x20], R207 ;  /* 0x000020cf04007986 */ /* 0x000fe8000c101516 */
[----:B------:R-:W-:Y:S01]  /*90a0*/  STG.E.U16 [R4.64+0x22], R200 ;  /* 0x000022c804007986 */ /* 0x000fe2000c101516 */
[----:B------:R-:W-:-:S03]  /*90b0*/  @!P5 PRMT R30, R20, 0x5410, RZ ;  /* 0x00005410141ed816 */ /* 0x000fc600000000ff */
[----:B------:R-:W-:Y:S04]  /*90c0*/  STG.E.U16 [R24.64+0x30], R206 ;  /* 0x000030ce18007986 */ /* 0x000fe8000c101516 */
[----:B------:R-:W-:Y:S01]  /*90d0*/  STG.E.U16 [R24.64+0x32], R179 ;  /* 0x000032b318007986 */ /* 0x000fe2000c101516 */
[----:B------:R-:W-:-:S03]  /*90e0*/  @!P3 PRMT R28, R7, 0x5410, RZ ;  /* 0x00005410071cb816 */ /* 0x000fc600000000ff */
[----:B------:R-:W-:Y:S04]  /*90f0*/  STG.E.U16 [R4.64+0x30], R178 ;  /* 0x000030b204007986 */ /* 0x000fe8000c101516 */
        /* <DEDUP_REMOVED lines=16> */
[----:B------:R1:W-:Y:S01]  /*9200*/  STG.E.U16 [R4.64+0x72], R2 ;  /* 0x0000720204007986 */ /* 0x0003e2000c101516 */
[C---:B------:R-:W-:Y:S08]  /*9210*/  HMMA.16816.F32 R120, R128.reuse, R122, R12 ;  /* 0x0000007a8078723c */ /* 0x040ff0000000180c */
[----:B------:R-:W-:Y:S01]  /*9220*/  HMMA.16816.F32 R128, R128, R10, R16 ;  /* 0x0000000a8080723c */ /* 0x000fe20000001810 */
[----:B-1----:R-:W-:-:S04]  /*9230*/  FADD.FTZ R2, R251, R6 ;  /* 0x00000006fb027221 */ /* 0x002fc80000010000 */
[----:B------:R-:W-:-:S04]  /*9240*/  FADD.FTZ R2, R245, R2 ;  /* 0x00000002f5027221 */ /* 0x000fc80000010000 */
[----:B------:R-:W-:Y:S02]  /*9250*/  FADD.FTZ R244, R35, R2 ;  /* 0x0000000223f47221 */ /* 0x000fe40000010000 */
[----:B------:R-:W-:Y:S02]  /*9260*/  FADD.FTZ R245, R31, R0 ;  /* 0x000000001ff57221 */ /* 0x000fe40000010000 */
[----:B------:R-:W-:Y:S01]  /*9270*/  FADD.FTZ R244, R34, R244 ;  /* 0x000000f422f47221 */ /* 0x000fe20000010000 */
[----:B------:R-:W-:Y:S05]  /*9280*/  @!P0 BRA `(.L_x_607) ;  /* 0x000083d000008947 */ /* 0x000fea0003800000 */
        /* <DEDUP_REMOVED lines=142> */
[----:B------:R-:W-:Y:S04]  /*9b70*/  LDSM.16.M88.4 R12, [R202] ;  /* 0x00000000ca0c783b */ /* 0x000fe80000000200 */
[----:B--2---:R-:W-:Y:S04]  /*9b80*/  LDSM.16.M88.4 R8, [R192+0x8800] ;  /* 0x00880000c008783b */ /* 0x004fe80000000200 */
[----:B------:R-:W-:Y:S04]  /*9b90*/  LDSM.16.M88.4 R184, [R199] ;  /* 0x00000000c7b8783b */ /* 0x000fe80000000200 */
[----:B---3--:R-:W1:Y:S04]  /*9ba0*/  LDSM.16.M88.4 R4, [R201] ;  /* 0x00000000c904783b */ /* 0x008e680000000200 */
[----:B------:R-:W2:Y:S04]  /*9bb0*/  LDSM.16.M88.4 R188, [R199+0x800] ;  /* 0x00080000c7bc783b */ /* 0x000ea80000000200 */
[----:B------:R-:W3:Y:S04]  /*9bc0*/  LDSM.16.M88.4 R224, [R199+0x1000] ;  /* 0x00100000c7e0783b */ /* 0x000ee80000000200 */
[----:B------:R-:W2:Y:S04]  /*9bd0*/  LDSM.16.M88.4 R228, [R199+0x1800] ;  /* 0x00180000c7e4783b */ /* 0x000ea80000000200 */
[----:B------:R-:W-:Y:S04]  /*9be0*/  LDSM.16.M88.4 R232, [R198+0x8800] ;  /* 0x00880000c6e8783b */ /* 0x000fe80000000200 */
[----:B------:R-:W-:Y:S04]  /*9bf0*/  LDSM.16.M88.4 R216, [R198+0x8000] ;  /* 0x00800000c6d8783b */ /* 0x000fe80000000200 */
[----:B------:R-:W-:Y:S04]  /*9c00*/  LDSM.16.M88.4 R236, [R198+0x9800] ;  /* 0x00980000c6ec783b */ /* 0x000fe80000000200 */
[----:B------:R-:W-:Y:S04]  /*9c10*/  LDSM.16.M88.4 R240, [R197+0x800] ;  /* 0x00080000c5f0783b */ /* 0x000fe80000000200 */
[----:B------:R-:W-:Y:S04]  /*9c20*/  LDSM.16.M88.4 R248, [R198+0xc000] ;  /* 0x00c00000c6f8783b */ /* 0x000fe80000000200 */
[----:B------:R-:W2:Y:S01]  /*9c30*/  S2R R246, SR_TID.X ;  /* 0x0000000000f67919 */ /* 0x000ea20000002100 */
[C---:B-1----:R-:W-:Y:S03]  /*9c40*/  HMMA.16816.F32 R176, R4.reuse, R18, RZ ;  /* 0x0000001204b0723c */ /* 0x042fe600000018ff */
[----:B------:R-:W0:Y:S05]  /*9c50*/  LDGDEPBAR ;  /* 0x00000000000079af */ /* 0x000e2a0000000000 */
[C---:B------:R-:W-:Y:S08]  /*9c60*/  HMMA.16816.F32 R168, R4.reuse, R16, RZ ;  /* 0x0000001004a8723c */ /* 0x040ff000000018ff */
[C---:B----4-:R-:W-:Y:S08]  /*9c70*/  HMMA.16816.F32 R28, R4.reuse, R8, RZ ;  /* 0x00000008041c723c */ /* 0x050ff000000018ff */
[C---:B------:R-:W-:Y:S01]  /*9c80*/  HMMA.16816.F32 R20, R4.reuse, R10, RZ ;  /* 0x0000000a0414723c */ /* 0x040fe200000018ff */
[----:B------:R-:W1:Y:S07]  /*9c90*/  LDSM.16.M88.4 R8, [R204] ;  /* 0x00000000cc08783b */ /* 0x000e6e0000000200 */
[C---:B------:R-:W-:Y:S08]  /*9ca0*/  HMMA.16816.F32 R16, R4.reuse, R172, RZ ;  /* 0x000000ac0410723c */ /* 0x040ff000000018ff */
[C---:B------:R-:W-:Y:S08]  /*9cb0*/  HMMA.16816.F32 R172, R4.reuse, R174, RZ ;  /* 0x000000ae04ac723c */ /* 0x040ff000000018ff */
[C---:B------:R-:W-:Y:S08]  /*9cc0*/  HMMA.16816.F32 R212, R4.reuse, R180, RZ ;  /* 0x000000b404d4723c */ /* 0x040ff000000018ff */
[----:B------:R-:W-:Y:S01]  /*9cd0*/  HMMA.16816.F32 R220, R4, R182, RZ ;  /* 0x000000b604dc723c */ /* 0x000fe200000018ff */
[----:B------:R-:W-:Y:S07]  /*9ce0*/  LDSM.16.M88.4 R4, [R203] ;  /* 0x00000000cb04783b */ /* 0x000fee0000000200 */
[C---:B------:R-:W-:Y:S08]  /*9cf0*/  HMMA.16816.F32 R180, R12.reuse, R186, R176 ;  /* 0x000000ba0cb4723c */ /* 0x040ff000000018b0 */
[C---:B------:R-:W-:Y:S01]  /*9d00*/  HMMA.16816.F32 R208, R12.reuse, R184, R168 ;  /* 0x000000b80cd0723c */ /* 0x040fe200000018a8 */
[----:B------:R-:W4:Y:S07]  /*9d10*/  LDSM.16.M88.4 R184, [R198+0x9000] ;  /* 0x00900000c6b8783b */ /* 0x000f2e0000000200 */
[C---:B--2---:R-:W-:Y:S08]  /*9d20*/  HMMA.16816.F32 R176, R12.reuse, R188, R28 ;  /* 0x000000bc0cb0723c */ /* 0x044ff0000000181c */
[C---:B------:R-:W-:Y:S08]  /*9d30*/  HMMA.16816.F32 R168, R12.reuse, R190, R20 ;  /* 0x000000be0ca8723c */ /* 0x040ff00000001814 */
[C---:B---3--:R-:W-:Y:S08]  /*9d40*/  HMMA.16816.F32 R28, R12.reuse, R224, R16 ;  /* 0x000000e00c1c723c */ /* 0x048ff00000001810 */
[C---:B------:R-:W-:Y:S01]  /*9d50*/  HMMA.16816.F32 R20, R12.reuse, R226, R172 ;  /* 0x000000e20c14723c */ /* 0x040fe200000018ac */
[----:B------:R-:W2:Y:S07]  /*9d60*/  LDSM.16.M88.4 R224, [R197] ;  /* 0x00000000c5e0783b */ /* 0x000eae0000000200 */
[C---:B------:R-:W-:Y:S08]  /*9d70*/  HMMA.16816.F32 R16, R12.reuse, R228, R212 ;  /* 0x000000e40c10723c */ /* 0x040ff000000018d4 */
[----:B------:R-:W-:Y:S01]  /*9d80*/  HMMA.16816.F32 R12, R12, R230, R220 ;  /* 0x000000e60c0c723c */ /* 0x000fe200000018dc */
[----:B------:R-:W-:Y:S04]  /*9d90*/  LDSM.16.M88.4 R220, [R197+0x1800] ;  /* 0x00180000c5dc783b */ /* 0x000fe80000000200 */
[----:B------:R-:W-:Y:S03]  /*9da0*/  LDSM.16.M88.4 R228, [R192+0xb000] ;  /* 0x00b00000c0e4783b */ /* 0x000fe60000000200 */
[C---:B-1----:R-:W-:Y:S08]  /*9db0*/  HMMA.16816.F32 R176, R8.reuse, R232, R176 ;  /* 0x000000e808b0723c */ /* 0x042ff000000018b0 */
[C---:B------:R-:W-:Y:S08]  /*9dc0*/  HMMA.16816.F32 R172, R8.reuse, R216, R208 ;  /* 0x000000d808ac723c */ /* 0x040ff000000018d0 */
[C---:B------:R-:W-:Y:S01]  /*9dd0*/  HMMA.16816.F32 R180, R8.reuse, R218, R180 ;  /* 0x000000da08b4723c */ /* 0x040fe200000018b4 */
[----:B------:R-:W1:Y:S07]  /*9de0*/  LDSM.16.M88.4 R216, [R197+0x1000] ;  /* 0x00100000c5d8783b */ /* 0x000e6e0000000200 */
[C---:B----4-:R-:W-:Y:S08]  /*9df0*/  HMMA.16816.F32 R208, R8.reuse, R184, R28 ;  /* 0x000000b808d0723c */ /* 0x050ff0000000181c */
[C---:B------:R-:W-:Y:S01]  /*9e00*/  HMMA.16816.F32 R212, R8.reuse, R234, R168 ;  /* 0x000000ea08d4723c */ /* 0x040fe200000018a8 */
[----:B------:R-:W-:Y:S07]  /*9e10*/  LDSM.16.M88.4 R232, [R192+0xa000] ;  /* 0x00a00000c0e8783b */ /* 0x000fee0000000200 */
[C---:B------:R-:W-:Y:S08]  /*9e20*/  HMMA.16816.F32 R184, R8.reuse, R186, R20 ;  /* 0x000000ba08b8723c */ /* 0x040ff00000001814 */
[C---:B------:R-:W-:Y:S01]  /*9e30*/  HMMA.16816.F32 R188, R8.reuse, R236, R16 ;  /* 0x000000ec08bc723c */ /* 0x040fe20000001810 */
[----:B------:R-:W3:Y:S07]  /*9e40*/  LDSM.16.M88.4 R16, [R201+0x2000] ;  /* 0x00200000c910783b */ /* 0x000eee0000000200 */
[----:B------:R-:W-:Y:S01]  /*9e50*/  HMMA.16816.F32 R8, R8, R238, R12 ;  /* 0x000000ee0808723c */ /* 0x000fe2000000180c */
[----:B------:R-:W-:Y:S04]  /*9e60*/  LDSM.16.M88.4 R236, [R192+0xb800] ;  /* 0x00b80000c0ec783b */ /* 0x000fe80000000200 */
[----:B------:R-:W-:Y:S03]  /*9e70*/  LDSM.16.M88.4 R12, [R202+0x2000] ;  /* 0x00200000ca0c783b */ /* 0x000fe60000000200 */
[C---:B------:R-:W-:Y:S01]  /*9e80*/  HMMA.16816.F32 R28, R4.reuse, R240, R176 ;  /* 0x000000f0041c723c */ /* 0x040fe200000018b0 */
[----:B------:R-:W4:Y:S07]  /*9e90*/  LDSM.16.M88.4 R176, [R192+0xa800] ;  /* 0x00a80000c0b0783b */ /* 0x000f2e0000000200 */
[C---:B--2---:R-:W-:Y:S08]  /*9ea0*/  HMMA.16816.F32 R172, R4.reuse, R224, R172 ;  /* 0x000000e004ac723c */ /* 0x044ff000000018ac */
[C---:B------:R-:W-:Y:S01]  /*9eb0*/  HMMA.16816.F32 R168, R4.reuse, R226, R180 ;  /* 0x000000e204a8723c */ /* 0x040fe200000018b4 */
[----:B------:R-:W-:Y:S07]  /*9ec0*/  LDSM.16.M88.4 R224, [R199+0x2800] ;  /* 0x00280000c7e0783b */ /* 0x000fee0000000200 */
[C---:B------:R-:W-:Y:S01]  /*9ed0*/  HMMA.16816.F32 R20, R4.reuse, R242, R212 ;  /* 0x000000f20414723c */ /* 0x040fe200000018d4 */
[----:B------:R-:W-:Y:S07]  /*9ee0*/  LDSM.16.M88.4 R240, [R199+0x3000] ;  /* 0x00300000c7f0783b */ /* 0x000fee0000000200 */
[C---:B-1----:R-:W-:Y:S01]  /*9ef0*/  HMMA.16816.F32 R180, R4.reuse, R216, R208 ;  /* 0x000000d804b4723c */ /* 0x042fe200000018d0 */
[----:B------:R-:W-:Y:S07]  /*9f00*/  LDSM.16.M88.4 R208, [R199+0x3800] ;  /* 0x00380000c7d0783b */ /* 0x000fee0000000200 */
[C---:B------:R-:W-:Y:S08]  /*9f10*/  HMMA.16816.F32 R184, R4.reuse, R218, R184 ;  /* 0x000000da04b8723c */ /* 0x040ff000000018b8 */
        /* <DEDUP_REMOVED lines=8> */
[C---:B------:R-:W-:Y:S08]  /*9fa0*/  HMMA.16816.F32 R4, R16.reuse, R178, R20 ;  /* 0x000000b21004723c */ /* 0x040ff00000001814 */
[C---:B------:R-:W-:Y:S08]  /*9fb0*/  HMMA.16816.F32 R28, R16.reuse, R228, R180 ;  /* 0x000000e4101c723c */ /* 0x040ff000000018b4 */
[C---:B------:R-:W-:Y:S01]  /*9fc0*/  HMMA.16816.F32 R184, R16.reuse, R230, R184 ;  /* 0x000000e610b8723c */ /* 0x040fe200000018b8 */
[----:B------:R-:W2:Y:S07]  /*9fd0*/  LDSM.16.M88.4 R228, [R198+0xa000] ;  /* 0x00a00000c6e4783b */ /* 0x000eae0000000200 */
[C---:B------:R-:W-:Y:S08]  /*9fe0*/  HMMA.16816.F32 R188, R16.reuse, R236, R188 ;  /* 0x000000ec10bc723c */ /* 0x040ff000000018bc */
[----:B------:R-:W-:Y:S01]  /*9ff0*/  HMMA.16816.F32 R180, R16, R238, R216 ;  /* 0x000000ee10b4723c */ /* 0x000fe200000018d8 */
[----:B------:R-:W3:Y:S07]  /*a000*/  LDSM.16.M88.4 R236, [R198+0xa800] ;  /* 0x00a80000c6ec783b */ /* 0x000eee0000000200 */
[C---:B-1----:R-:W-:Y:S08]  /*a010*/  HMMA.16816.F32 R176, R12.reuse, R220, R212 ;  /* 0x000000dc0cb0723c */ /* 0x042ff000000018d4 */
[C---:B------:R-:W-:Y:S08]  /*a020*/  HMMA.16816.F32 R168, R12.reuse, R224, R168 ;  /* 0x000000e00ca8723c */ /* 0x040ff000000018a8 */
[C---:B------:R-:W-:Y:S01]  /*a030*/  HMMA.16816.F32 R20, R12.reuse, R226, R4 ;  /* 0x000000e20c14723c */ /* 0x040fe20000001804 */
[----:B------:R-:W1:Y:S04]  /*a040*/  LDSM.16.M88.4 R224, [R198+0xb800] ;  /* 0x00b80000c6e0783b */ /* 0x000e680000000200 */
[----:B------:R-:W-:Y:S03]  /*a050*/  LDSM.16.M88.4 R4, [R203+0x2000] ;  /* 0x00200000cb04783b */ /* 0x000fe60000000200 */
[C---:B------:R-:W-:Y:S08]  /*a060*/  HMMA.16816.F32 R16, R12.reuse, R240, R28 ;  /* 0x000000f00c10723c */ /* 0x040ff0000000181c */
[C---:B------:R-:W-:Y:S01]  /*a070*/  HMMA.16816.F32 R28, R12.reuse, R242, R184 ;  /* 0x000000f20c1c723c */ /* 0x040fe200000018b8 */
[----:B------:R-:W4:Y:S07]  /*a080*/  LDSM.16.M88.4 R240, [R197+0x2000] ;  /* 0x00200000c5f0783b */ /* 0x000f2e0000000200 */
[C---:B------:R-:W-:Y:S08]  /*a090*/  HMMA.16816.F32 R172, R12.reuse, R222, R172 ;  /* 0x000000de0cac723c */ /* 0x040ff000000018ac */
[C---:B------:R-:W-:Y:S01]  /*a0a0*/  HMMA.16816.F32 R220, R12.reuse, R208, R188 ;  /* 0x000000d00cdc723c */ /* 0x040fe200000018bc */
[----:B------:R-:W1:Y:S07]  /*a0b0*/  LDSM.16.M88.4 R188, [R197+0x2800] ;  /* 0x00280000c5bc783b */ /* 0x000e6e0000000200 */
[----:B------:R-:W-:Y:S01]  /*a0c0*/  HMMA.16816.F32 R216, R12, R210, R180 ;  /* 0x000000d20cd8723c */ /* 0x000fe200000018b4 */
[----:B------:R-:W-:Y:S07]  /*a0d0*/  LDSM.16.M88.4 R12, [R201+0x4000] ;  /* 0x00400000c90c783b */ /* 0x000fee0000000200 */
[C---:B--2---:R-:W-:Y:S01]  /*a0e0*/  HMMA.16816.F32 R212, R8.reuse, R228, R176 ;  /* 0x000000e408d4723c */ /* 0x044fe200000018b0 */
[----:B------:R-:W2:Y:S07]  /*a0f0*/  LDSM.16.M88.4 R176, [R197+0x3000] ;  /* 0x00300000c5b0783b */ /* 0x000eae0000000200 */
[C---:B---3--:R-:W-:Y:S08]  /*a100*/  HMMA.16816.F32 R184, R8.reuse, R236, R168 ;  /* 0x000000ec08b8723c */ /* 0x048ff000000018a8 */
[C---:B------:R-:W-:Y:S01]  /*a110*/  HMMA.16816.F32 R180, R8.reuse, R238, R20 ;  /* 0x000000ee08b4723c */ /* 0x040fe20000001814 */
[----:B------:R-:W3:Y:S07]  /*a120*/  LDSM.16.M88.4 R236, [R192+0xc000] ;  /* 0x00c00000c0ec783b */ /* 0x000eee0000000200 */
[C---:B------:R-:W-:Y:S01]  /*a130*/  HMMA.16816.F32 R208, R8.reuse, R230, R172 ;  /* 0x000000e608d0723c */ /* 0x040fe200000018ac */
[----:B------:R-:W2:Y:S04]  /*a140*/  LDSM.16.M88.4 R172, [R197+0x3800] ;  /* 0x00380000c5ac783b */ /* 0x000ea80000000200 */
[----:B------:R-:W-:Y:S03]  /*a150*/  LDSM.16.M88.4 R228, [R192+0xd000] ;  /* 0x00d00000c0e4783b */ /* 0x000fe60000000200 */
[C---:B------:R-:W-:Y:S08]  /*a160*/  HMMA.16816.F32 R168, R8.reuse, R232, R16 ;  /* 0x000000e808a8723c */ /* 0x040ff00000001810 */
[C---:B------:R-:W-:Y:S01]  /*a170*/  HMMA.16816.F32 R28, R8.reuse, R234, R28 ;  /* 0x000000ea081c723c */ /* 0x040fe2000000181c */
[----:B------:R-:W2:Y:S07]  /*a180*/  LDSM.16.M88.4 R232, [R192+0xc800] ;  /* 0x00c80000c0e8783b */ /* 0x000eae0000000200 */
[C---:B-1----:R-:W-:Y:S08]  /*a190*/  HMMA.16816.F32 R20, R8.reuse, R224, R220 ;  /* 0x000000e00814723c */ /* 0x042ff000000018dc */
[----:B------:R-:W-:Y:S08]  /*a1a0*/  HMMA.16816.F32 R16, R8, R226, R216 ;  /* 0x000000e20810723c */ /* 0x000ff000000018d8 */
[C---:B----4-:R-:W-:Y:S08]  /*a1b0*/  HMMA.16816.F32 R8, R4.reuse, R240, R212 ;  /* 0x000000f00408723c */ /* 0x050ff000000018d4 */
[C---:B------:R-:W-:Y:S01]  /*a1c0*/  HMMA.16816.F32 R220, R4.reuse, R242, R208 ;  /* 0x000000f204dc723c */ /* 0x040fe200000018d0 */
[----:B------:R-:W-:Y:S01]  /*a1d0*/  IMAD.MOV.U32 R27, RZ, RZ, R248 ;  /* 0x000000ffff1b7224 */ /* 0x000fe200078e00f8 */
[----:B------:R-:W-:Y:S06]  /*a1e0*/  LDSM.16.M88.4 R240, [R197+0x4000] ;  /* 0x00400000c5f0783b */ /* 0x000fec0000000200 */
[C---:B------:R-:W-:Y:S08]  /*a1f0*/  HMMA.16816.F32 R224, R4.reuse, R188, R184 ;  /* 0x000000bc04e0723c */ /* 0x040ff000000018b8 */
[C---:B------:R-:W-:Y:S01]  /*a200*/  HMMA.16816.F32 R216, R4.reuse, R190, R180 ;  /* 0x000000be04d8723c */ /* 0x040fe200000018b4 */
[----:B------:R-:W1:Y:S07]  /*a210*/  LDSM.16.M88.4 R180, [R192+0xd800] ;  /* 0x00d80000c0b4783b */ /* 0x000e6e0000000200 */
[C---:B--2---:R-:W-:Y:S08]  /*a220*/  HMMA.16816.F32 R212, R4.reuse, R176, R168 ;  /* 0x000000b004d4723c */ /* 0x044ff000000018a8 */
[----:B------:R-:W-:Y:S01]  /*a230*/  HMMA.16816.F32 R208, R4, R178, R28 ;  /* 0x000000b204d0723c */ /* 0x000fe2000000181c */
[----:B------:R-:W-:Y:S07]  /*a240*/  LDSM.16.M88.4 R176, [R199+0x4000] ;  /* 0x00400000c7b0783b */ /* 0x000fee0000000200 */
[----:B---3--:R-:W-:Y:S01]  /*a250*/  HMMA.16816.F32 R168, R12, R236, R8 ;  /* 0x000000ec0ca8723c */ /* 0x008fe20000001808 */
[----:B------:R-:W2:Y:S07]  /*a260*/  LDSM.16.M88.4 R8, [R202+0x4000] ;  /* 0x00400000ca08783b */ /* 0x000eae0000000200 */
[C---:B------:R-:W-:Y:S08]  /*a270*/  HMMA.16816.F32 R188, R4.reuse, R172, R20 ;  /* 0x000000ac04bc723c */ /* 0x040ff00000001814 */
[----:B------:R-:W-:Y:S01]  /*a280*/  HMMA.16816.F32 R184, R4, R174, R16 ;  /* 0x000000ae04b8723c */ /* 0x000fe20000001810 */
[----:B------:R-:W-:Y:S04]  /*a290*/  LDSM.16.M88.4 R172, [R199+0x4800] ;  /* 0x00480000c7ac783b */ /* 0x000fe80000000200 */
[----:B------:R-:W-:Y:S03]  /*a2a0*/  LDSM.16.M88.4 R4, [R204+0x4000] ;  /* 0x00400000cc04783b */ /* 0x000fe60000000200 */
[C---:B------:R-:W-:Y:S01]  /*a2b0*/  HMMA.16816.F32 R28, R12.reuse, R238, R220 ;  /* 0x000000ee0c1c723c */ /* 0x040fe200000018dc */
[----:B------:R-:W3:Y:S07]  /*a2c0*/  LDSM.16.M88.4 R236, [R199+0x5000] ;  /* 0x00500000c7ec783b */ /* 0x000eee0000000200 */
[C---:B------:R-:W-:Y:S08]  /*a2d0*/  HMMA.16816.F32 R20, R12.reuse, R232, R224 ;  /* 0x000000e80c14723c */ /* 0x040ff000000018e0 */
[C---:B------:R-:W-:Y:S01]  /*a2e0*/  HMMA.16816.F32 R16, R12.reuse, R234, R216 ;  /* 0x000000ea0c10723c */ /* 0x040fe200000018d8 */
[----:B------:R-:W4:Y:S07]  /*a2f0*/  LDSM.16.M88.4 R232, [R199+0x5800] ;  /* 0x00580000c7e8783b */ /* 0x000f2e0000000200 */
[C---:B------:R-:W-:Y:S08]  /*a300*/  HMMA.16816.F32 R220, R12.reuse, R228, R212 ;  /* 0x000000e40cdc723c */ /* 0x040ff000000018d4 */
[C---:B------:R-:W-:Y:S08]  /*a310*/  HMMA.16816.F32 R228, R12.reuse, R230, R208 ;  /* 0x000000e60ce4723c */ /* 0x040ff000000018d0 */
[C---:B-1----:R-:W-:Y:S08]  /*a320*/  HMMA.16816.F32 R224, R12.reuse, R180, R188 ;  /* 0x000000b40ce0723c */ /* 0x042ff000000018bc */
[----:B------:R-:W-:Y:S01]  /*a330*/  HMMA.16816.F32 R212, R12, R182, R184 ;  /* 0x000000b60cd4723c */ /* 0x000fe200000018b8 */
[----:B------:R-:W-:Y:S01]  /*a340*/  IMAD.MOV.U32 R26, RZ, RZ, R249 ;  /* 0x000000ffff1a7224 */ /* 0x000fe200078e00f9 */
[----:B------:R-:W1:Y:S04]  /*a350*/  LDSM.16.M88.4 R184, [R198+0xc800] ;  /* 0x00c80000c6b8783b */ /* 0x000e680000000200 */
[----:B------:R-:W1:Y:S02]  /*a360*/  LDSM.16.M88.4 R180, [R198+0xd000] ;  /* 0x00d00000c6b4783b */ /* 0x000e640000000200 */
[C---:B--2---:R-:W-:Y:S02]  /*a370*/  HMMA.16816.F32 R208, R8.reuse, R176, R168 ;  /* 0x000000b008d0723c */ /* 0x044fe400000018a8 */
[----:B------:R-:W-:Y:S06]  /*a380*/  LDSM.16.M88.4 R12, [R203+0x4000] ;  /* 0x00400000cb0c783b */ /* 0x000fec0000000200 */
[----:B---3--:R-:W-:Y:S07]  /*a390*/  HMMA.16816.F32 R168, R8, R236, R220 ;  /* 0x000000ec08a8723c */ /* 0x008fee00000018dc */
[----:B------:R-:W-:-:S02]  /*a3a0*/  IMAD.MOV.U32 R220, RZ, RZ, R27 ;  /* 0x000000ffffdc7224 */ /* 0x000fc400078e001b */
[----:B------:R-:W-:Y:S01]  /*a3b0*/  IMAD.MOV.U32 R221, RZ, RZ, R26 ;  /* 0x000000ffffdd7224 */ /* 0x000fe200078e001a */
[C---:B------:R-:W-:Y:S08]  /*a3c0*/  HMMA.16816.F32 R188, R8.reuse, R172, R20 ;  /* 0x000000ac08bc723c */ /* 0x040ff00000001814 */
[C---:B------:R-:W-:Y:S01]  /*a3d0*/  HMMA.16816.F32 R216, R8.reuse, R178, R28 ;  /* 0x000000b208d8723c */ /* 0x040fe2000000181c */
[----:B------:R-:W-:Y:S07]  /*a3e0*/  LDSM.16.M88.4 R176, [R198+0xd800] ;  /* 0x00d80000c6b0783b */ /* 0x000fee0000000200 */
[C---:B------:R-:W-:Y:S08]  /*a3f0*/  HMMA.16816.F32 R172, R8.reuse, R174, R16 ;  /* 0x000000ae08ac723c */ /* 0x040ff00000001810 */
[C---:B------:R-:W-:Y:S08]  /*a400*/  HMMA.16816.F32 R28, R8.reuse, R238, R228 ;  /* 0x000000ee081c723c */ /* 0x040ff000000018e4 */
[C---:B----4-:R-:W-:Y:S08]  /*a410*/  HMMA.16816.F32 R20, R8.reuse, R232, R224 ;  /* 0x000000e80814723c */ /* 0x050ff000000018e0 */
[----:B------:R-:W-:Y:S08]  /*a420*/  HMMA.16816.F32 R16, R8, R234, R212 ;  /* 0x000000ea0810723c */ /* 0x000ff000000018d4 */
[----:B------:R-:W-:Y:S01]  /*a430*/  HMMA.16816.F32 R8, R4, R220, R208 ;  /* 0x000000dc0408723c */ /* 0x000fe200000018d0 */
[----:B------:R-:W2:Y:S01]  /*a440*/  LDSM.16.M88.4 R208, [R197+0x5000] ;  /* 0x00500000c5d0783b */ /* 0x000ea20000000200 */
[----:B------:R-:W-:-:S02]  /*a450*/  IMAD.MOV.U32 R2, RZ, RZ, R250 ;  /* 0x000000ffff027224 */ /* 0x000fc400078e00fa */
[----:B------:R-:W-:Y:S02]  /*a460*/  IMAD.MOV.U32 R0, RZ, RZ, R251 ;  /* 0x000000ffff007224 */ /* 0x000fe400078e00fb */
[----:B------:R-:W3:Y:S01]  /*a470*/  LDSM.16.M88.4 R248, [R197+0x4800] ;  /* 0x00480000c5f8783b */ /* 0x000ee20000000200 */
[----:B------:R-:W-:Y:S02]  /*a480*/  IMAD.MOV.U32 R222, RZ, RZ, R2 ;  /* 0x000000ffffde7224 */ /* 0x000fe400078e0002 */
[----:B------:R-:W-:Y:S01]  /*a490*/  IMAD.MOV.U32 R223, RZ, RZ, R0 ;  /* 0x000000ffffdf7224 */ /* 0x000fe200078e0000 */
[C---:B-1----:R-:W-:Y:S01]  /*a4a0*/  HMMA.16816.F32 R232, R4.reuse, R184, R188 ;  /* 0x000000b804e8723c */ /* 0x042fe200000018bc */
[----:B------:R-:W-:Y:S07]  /*a4b0*/  LDSM.16.M88.4 R188, [R192+0xe000] ;  /* 0x00e00000c0bc783b */ /* 0x000fee0000000200 */
[C---:B------:R-:W-:Y:S08]  /*a4c0*/  HMMA.16816.F32 R216, R4.reuse, R222, R216 ;  /* 0x000000de04d8723c */ /* 0x040ff000000018d8 */
[C---:B------:R-:W-:Y:S01]  /*a4d0*/  HMMA.16816.F32 R236, R4.reuse, R186, R172 ;  /* 0x000000ba04ec723c */ /* 0x040fe200000018ac */
[----:B------:R-:W-:Y:S07]  /*a4e0*/  LDSM.16.M88.4 R184, [R192+0xe800] ;  /* 0x00e80000c0b8783b */ /* 0x000fee0000000200 */
[----:B------:R-:W-:Y:S01]  /*a4f0*/  HMMA.16816.F32 R228, R4, R180, R168 ;  /* 0x000000b404e4723c */ /* 0x000fe200000018a8 */
[----:B--2---:R-:W-:-:S07]  /*a500*/  IMAD.MOV.U32 R27, RZ, RZ, R208 ;  /* 0x000000ffff1b7224 */ /* 0x004fce00078e00d0 */
[C---:B------:R-:W-:Y:S01]  /*a510*/  HMMA.16816.F32 R220, R4.reuse, R182, R28 ;  /* 0x000000b604dc723c */ /* 0x040fe2000000181c */
[----:B------:R-:W-:Y:S01]  /*a520*/  IMAD.MOV.U32 R26, RZ, RZ, R209 ;  /* 0x000000ffff1a7224 */ /* 0x000fe200078e00d1 */
[----:B------:R-:W-:Y:S01]  /*a530*/  LDSM.16.M88.4 R180, [R192+0xf000] ;  /* 0x00f00000c0b4783b */ /* 0x000fe20000000200 */
[----:B------:R-:W-:Y:S02]  /*a540*/  IMAD.MOV.U32 R2, RZ, RZ, R210 ;  /* 0x000000ffff027224 */ /* 0x000fe400078e00d2 */
[----:B------:R-:W-:Y:S02]  /*a550*/  IMAD.MOV.U32 R0, RZ, RZ, R211 ;  /* 0x000000ffff007224 */ /* 0x000fe400078e00d3 */
[----:B------:R-:W1:Y:S01]  /*a560*/  LDSM.16.M88.4 R208, [R197+0x5800] ;  /* 0x00580000c5d0783b */ /* 0x000e620000000200 */
[C---:B------:R-:W-:Y:S08]  /*a570*/  HMMA.16816.F32 R224, R4.reuse, R176, R20 ;  /* 0x000000b004e0723c */ /* 0x040ff00000001814 */
[----:B------:R-:W-:Y:S01]  /*a580*/  HMMA.16816.F32 R212, R4, R178, R16 ;  /* 0x000000b204d4723c */ /* 0x000fe20000001810 */
[----:B------:R-:W2:Y:S07]  /*a590*/  LDSM.16.M88.4 R4, [R201+0x6000] ;  /* 0x00600000c904783b */ /* 0x000eae0000000200 */
[C---:B------:R-:W-:Y:S01]  /*a5a0*/  HMMA.16816.F32 R176, R12.reuse, R240, R8 ;  /* 0x000000f00cb0723c */ /* 0x040fe20000001808 */
[----:B------:R-:W-:Y:S07]  /*a5b0*/  LDSM.16.M88.4 R8, [R202+0x6000] ;  /* 0x00600000ca08783b */ /* 0x000fee0000000200 */
[C---:B------:R-:W-:Y:S01]  /*a5c0*/  HMMA.16816.F32 R172, R12.reuse, R242, R216 ;  /* 0x000000f20cac723c */ /* 0x040fe200000018d8 */
[----:B------:R-:W4:Y:S07]  /*a5d0*/  LDSM.16.M88.4 R240, [R199+0x6000] ;  /* 0x00600000c7f0783b */ /* 0x000f2e0000000200 */
[----:B---3--:R-:W-:Y:S01]  /*a5e0*/  HMMA.16816.F32 R168, R12, R248, R232 ;  /* 0x000000f80ca8723c */ /* 0x008fe200000018e8 */
[----:B------:R-:W-:-:S02]  /*a5f0*/  IMAD.MOV.U32 R16, RZ, RZ, R27 ;  /* 0x000000ffff107224 */ /* 0x000fc400078e001b */
[----:B------:R-:W-:-:S05]  /*a600*/  IMAD.MOV.U32 R17, RZ, RZ, R26 ;  /* 0x000000ffff117224 */ /* 0x000fca00078e001a */
[----:B------:R-:W-:Y:S01]  /*a610*/  HMMA.16816.F32 R28, R12, R250, R236 ;  /* 0x000000fa0c1c723c */ /* 0x000fe200000018ec */
[----:B------:R-:W3:Y:S01]  /*a620*/  LDSM.16.M88.4 R236, [R192+0xf800] ;  /* 0x00f80000c0ec783b */ /* 0x000ee20000000200 */
[----:B------:R-:W-:Y:S02]  /*a630*/  IMAD.MOV.U32 R18, RZ, RZ, R2 ;  /* 0x000000ffff127224 */ /* 0x000fe400078e0002 */
[----:B------:R-:W-:-:S04]  /*a640*/  IMAD.MOV.U32 R19, RZ, RZ, R0 ;  /* 0x000000ffff137224 */ /* 0x000fc800078e0000 */
[C---:B------:R-:W-:Y:S08]  /*a650*/  HMMA.16816.F32 R20, R12.reuse, R16, R228 ;  /* 0x000000100c14723c */ /* 0x040ff000000018e4 */
[C---:B-1----:R-:W-:Y:S08]  /*a660*/  HMMA.16816.F32 R216, R12.reuse, R208, R224 ;  /* 0x000000d00cd8723c */ /* 0x042ff000000018e0 */
[----:B------:R-:W-:Y:S08]  /*a670*/  HMMA.16816.F32 R212, R12, R210, R212 ;  /* 0x000000d20cd4723c */ /* 0x000ff000000018d4 */
[----:B--2---:R-:W-:Y:S01]  /*a680*/  HMMA.16816.F32 R208, R4, R188, R176 ;  /* 0x000000bc04d0723c */ /* 0x004fe200000018b0 */
[----:B------:R-:W-:Y:S07]  /*a690*/  LDSM.16.M88.4 R176, [R199+0x7800] ;  /* 0x00780000c7b0783b */ /* 0x000fee0000000200 */
[----:B------:R-:W-:Y:S01]  /*a6a0*/  HMMA.16816.F32 R16, R12, R18, R220 ;  /* 0x000000120c10723c */ /* 0x000fe200000018dc */
[----:B------:R-:W-:Y:S07]  /*a6b0*/  LDSM.16.M88.4 R12, [R204+0x6000] ;  /* 0x00600000cc0c783b */ /* 0x000fee0000000200 */
[C---:B------:R-:W-:Y:S01]  /*a6c0*/  HMMA.16816.F32 R232, R4.reuse, R184, R168 ;  /* 0x000000b804e8723c */ /* 0x040fe200000018a8 */
[----:B------:R-:W1:Y:S07]  /*a6d0*/  LDSM.16.M88.4 R168, [R198+0xe000] ;  /* 0x00e00000c6a8783b */ /* 0x000e6e0000000200 */
[C---:B------:R-:W-:Y:S01]  /*a6e0*/  HMMA.16816.F32 R220, R4.reuse, R190, R172 ;  /* 0x000000be04dc723c */ /* 0x040fe200000018ac */
[----:B------:R-:W2:Y:S07]  /*a6f0*/  LDSM.16.M88.4 R188, [R199+0x6800] ;  /* 0x00680000c7bc783b */ /* 0x000eae0000000200 */
[----:B------:R-:W-:Y:S08]  /*a700*/  HMMA.16816.F32 R224, R4, R180, R20 ;  /* 0x000000b404e0723c */ /* 0x000ff00000001814 */
[----:B----4-:R-:W-:Y:S08]  /*a710*/  HMMA.16816.F32 R20, R8, R240, R208 ;  /* 0x000000f00814723c */ /* 0x010ff000000018d0 */
[C---:B------:R-:W-:Y:S01]  /*a720*/  HMMA.16816.F32 R228, R4.reuse, R186, R28 ;  /* 0x000000ba04e4723c */ /* 0x040fe2000000181c */
[----:B------:R-:W4:Y:S07]  /*a730*/  LDSM.16.M88.4 R184, [R199+0x7000] ;  /* 0x00700000c7b8783b */ /* 0x000f2e0000000200 */
[C---:B------:R-:W-:Y:S08]  /*a740*/  HMMA.16816.F32 R180, R4.reuse, R182, R16 ;  /* 0x000000b604b4723c */ /* 0x040ff00000001810 */
[C---:B---3--:R-:W-:Y:S01]  /*a750*/  HMMA.16816.F32 R172, R4.reuse, R236, R216 ;  /* 0x000000ec04ac723c */ /* 0x048fe200000018d8 */
[----:B------:R-:W-:Y:S07]  /*a760*/  LDSM.16.M88.4 R216, [R198+0xe800] ;  /* 0x00e80000c6d8783b */ /* 0x000fee0000000200 */
[----:B------:R-:W-:Y:S01]  /*a770*/  HMMA.16816.F32 R28, R4, R238, R212 ;  /* 0x000000ee041c723c */ /* 0x000fe200000018d4 */
[----:B------:R-:W-:Y:S04]  /*a780*/  LDSM.16.M88.4 R4, [R203+0x6000] ;  /* 0x00600000cb04783b */ /* 0x000fe80000000200 */
[----:B------:R-:W3:Y:S03]  /*a790*/  LDSM.16.M88.4 R212, [R197+0x6000] ;  /* 0x00600000c5d4783b */ /* 0x000ee60000000200 */
[----:B------:R-:W-:Y:S08]  /*a7a0*/  HMMA.16816.F32 R16, R8, R242, R220 ;  /* 0x000000f20810723c */ /* 0x000ff000000018dc */
[----:B-1----:R-:W-:Y:S08]  /*a7b0*/  HMMA.16816.F32 R20, R12, R168, R20 ;  /* 0x000000a80c14723c */ /* 0x002ff00000001814 */
[----:B--2---:R-:W-:Y:S01]  /*a7c0*/  HMMA.16816.F32 R208, R8, R188, R232 ;  /* 0x000000bc08d0723c */ /* 0x004fe200000018e8 */
[----:B------:R-:W-:-:S07]  /*a7d0*/  IMAD.SHL.U32 R246, R246, 0x2, RZ ;  /* 0x00000002f6f67824 */ /* 0x000fce00078e00ff */
[----:B------:R-:W-:Y:S01]  /*a7e0*/  HMMA.16816.F32 R232, R8, R176, R172 ;  /* 0x000000b008e8723c */ /* 0x000fe200000018ac */
[----:B------:R-:W1:Y:S07]  /*a7f0*/  LDSM.16.M88.4 R172, [R197+0x6800] ;  /* 0x00680000c5ac783b */ /* 0x000e6e0000000200 */
[----:B------:R-:W-:Y:S01]  /*a800*/  HMMA.16816.F32 R16, R12, R170, R16 ;  /* 0x000000aa0c10723c */ /* 0x000fe20000001810 */
[----:B------:R-:W-:Y:S01]  /*a810*/  LOP3.LUT R246, R246, 0x6, RZ, 0xc0, !PT ;  /* 0x00000006f6f67812 */ /* 0x000fe200078ec0ff */
[----:B------:R-:W-:-:S06]  /*a820*/  IMAD.U32 R0, RZ, RZ, UR26 ;  /* 0x0000001aff007e24 */ /* 0x000fcc000f8e00ff */
[----:B----4-:R-:W-:Y:S01]  /*a830*/  HMMA.16816.F32 R220, R8, R186, R180 ;  /* 0x000000ba08dc723c */ /* 0x010fe200000018b4 */
[----:B------:R-:W2:Y:S01]  /*a840*/  LDSM.16.M88.4 R180, [R198+0xf000] ;  /* 0x00f00000c6b4783b */ /* 0x000ea20000000200 */
[----:B------:R-:W-:-:S06]  /*a850*/  IMAD R0, R0, 0x40, R246 ;  /* 0x0000004000007824 */ /* 0x000fcc00078e02f6 */
[----:B------:R-:W-:Y:S08]  /*a860*/  HMMA.16816.F32 R188, R8, R190, R228 ;  /* 0x000000be08bc723c */ /* 0x000ff000000018e4 */
[----:B---3--:R-:W-:Y:S08]  /*a870*/  HMMA.16816.F32 R228, R4, R212, R20 ;  /* 0x000000d404e4723c */ /* 0x008ff00000001814 */
[C---:B------:R-:W-:Y:S08]  /*a880*/  HMMA.16816.F32 R224, R8.reuse, R184, R224 ;  /* 0x000000b808e0723c */ /* 0x040ff000000018e0 */
[----:B------:R-:W-:Y:S07]  /*a890*/  HMMA.16816.F32 R236, R8, R178, R28 ;  /* 0x000000b208ec723c */ /* 0x000fee000000181c */
[C---:B------:R-:W-:Y:S01]  /*a8a0*/  IADD3 R8, R0.reuse, 0x1, RZ ;  /* 0x0000000100087810 */ /* 0x040fe20007ffe0ff */
[----:B------:R-:W-:Y:S01]  /*a8b0*/  HMMA.16816.F32 R20, R12, R216, R208 ;  /* 0x000000d80c14723c */ /* 0x000fe200000018d0 */
[C---:B------:R-:W-:Y:S01]  /*a8c0*/  IADD3 R2, R0.reuse, 0x8, RZ ;  /* 0x0000000800027810 */ /* 0x040fe20007ffe0ff */
[----:B------:R-:W3:Y:S01]  /*a8d0*/  LDSM.16.M88.4 R208, [R197+0x7000] ;  /* 0x00700000c5d0783b */ /* 0x000ee20000000200 */
[----:B------:R-:W4:Y:S05]  /*a8e0*/  I2F R10, R8 ;  /* 0x00000008000a7306 */ /* 0x000f2a0000201400 */
[----:B------:R-:W-:Y:S03]  /*a8f0*/  HMMA.16816.F32 R28, R4, R214, R16 ;  /* 0x000000d6041c723c */ /* 0x000fe60000001810 */
[----:B------:R2:W2:Y:S01]  /*a900*/  I2F R11, R2 ;  /* 0x00000002000b7306 */ /* 0x0004a20000201400 */
[----:B------:R-:W-:-:S04]  /*a910*/  IADD3 R9, R0, 0x9, RZ ;  /* 0x0000000900097810 */ /* 0x000fc80007ffe0ff */
[----:B------:R-:W-:Y:S01]  /*a920*/  HMMA.16816.F32 R168, R12, R218, R188 ;  /* 0x000000da0ca8723c */ /* 0x000fe200000018bc */
[----:B------:R-:W3:Y:S01]  /*a930*/  LDSM.16.M88.4 R188, [R198+0xf800] ;  /* 0x00f80000c6bc783b */ /* 0x000ee20000000200 */
[-C--:B------:R-:W-:Y:S01]  /*a940*/  ISETP.GE.AND P0, PT, R8, R32.reuse, PT ;  /* 0x000000200800720c */ /* 0x080fe20003f06270 */
[----:B----4-:R-:W-:Y:S01]  /*a950*/  FFMA.FTZ R16, R10, UR18, R229 ;  /* 0x000000120a107c23 */ /* 0x010fe200080100e5 */
[----:B------:R-:W-:Y:S02]  /*a960*/  ISETP.GE.AND P2, PT, R8, R33, PT ;  /* 0x000000210800720c */ /* 0x000fe40003f46270 */
[----:B------:R4:W4:Y:S02]  /*a970*/  I2F R8, R9 ;  /* 0x0000000900087306 */ /* 0x0009240000201400 */
[----:B-1----:R-:W-:Y:S01]  /*a980*/  HMMA.16816.F32 R184, R4, R172, R20 ;  /* 0x000000ac04b8723c */ /* 0x002fe20000001814 */
[----:B------:R-:W-:Y:S02]  /*a990*/  FSEL R133, R16, -INF , !P0 ;  /* 0xff80000010857808 */ /* 0x000fe40004000000 */
[----:B------:R-:W-:-:S02]  /*a9a0*/  ISETP.GE.AND P1, PT, R2, R32, PT ;  /* 0x000000200200720c */ /* 0x000fc40003f26270 */
[----:B------:R-:W-:Y:S02]  /*a9b0*/  ISETP.GE.AND P0, PT, R2, R33, PT ;  /* 0x000000210200720c */ /* 0x000fe40003f06270 */
[----:B--2---:R-:W-:Y:S01]  /*a9c0*/  IADD3 R2, R0, 0x10, RZ ;  /* 0x0000001000027810 */ /* 0x004fe20007ffe0ff */
[----:B------:R-:W-:Y:S01]  /*a9d0*/  FFMA.FTZ R10, R10, UR18, R231 ;  /* 0x000000120a0a7c23 */ /* 0x000fe200080100e7 */
[----:B------:R-:W-:Y:S01]  /*a9e0*/  HMMA.16816.F32 R176, R12, R180, R224 ;  /* 0x000000b40cb0723c */ /* 0x000fe200000018e0 */
[----:B------:R-:W-:Y:S01]  /*a9f0*/  FFMA.FTZ R16, R11, UR18, R28 ;  /* 0x000000120b107c23 */ /* 0x000fe2000801001c */
[----:B------:R-:W1:Y:S02]  /*aa00*/  I2F R17, R2 ;  /* 0x0000000200117306 */ /* 0x000e640000201400 */
[----:B------:R-:W-:Y:S02]  /*aa10*/  FSEL R215, R10, -INF , !P2 ;  /* 0xff8000000ad77808 */ /* 0x000fe40005000000 */
[----:B------:R-:W-:-:S02]  /*aa20*/  FSEL R216, R16, -INF , !P1 ;  /* 0xff80000010d87808 */ /* 0x000fc40004800000 */
[C---:B------:R-:W-:Y:S02]  /*aa30*/  ISETP.GE.AND P2, PT, R9.reuse, R32, PT ;  /* 0x000000200900720c */ /* 0x040fe40003f46270 */
[----:B------:R-:W-:Y:S02]  /*aa40*/  ISETP.GE.AND P1, PT, R9, R33, PT ;  /* 0x000000210900720c */ /* 0x000fe40003f26270 */
[----:B----4-:R-:W-:Y:S01]  /*aa50*/  IADD3 R9, R0, 0x11, RZ ;  /* 0x0000001100097810 */ /* 0x010fe20007ffe0ff */
[----:B------:R-:W-:Y:S01]  /*aa60*/  FFMA.FTZ R11, R11, UR18, R30 ;  /* 0x000000120b0b7c23 */ /* 0x000fe2000801001e */
[----:B------:R-:W-:Y:S01]  /*aa70*/  HMMA.16816.F32 R168, R4, R174, R168 ;  /* 0x000000ae04a8723c */ /* 0x000fe200000018a8 */
[----:B------:R-:W-:Y:S01]  /*aa80*/  FFMA.FTZ R18, R8, UR18, R29 ;  /* 0x0000001208127c23 */ /* 0x000fe2000801001d */
[----:B------:R2:W4:Y:S01]  /*aa90*/  I2F R16, R9 ;  /* 0x0000000900107306 */ /* 0x0005220000201400 */
[----:B------:R-:W-:-:S05]  /*aaa0*/  IADD3 R10, R0, 0x18, RZ ;  /* 0x00000018000a7810 */ /* 0x000fca0007ffe0ff */
[----:B------:R-:W-:Y:S01]  /*aab0*/  HMMA.16816.F32 R20, R12, R182, R220 ;  /* 0x000000b60c14723c */ /* 0x000fe200000018dc */
[----:B------:R-:W4:Y:S01]  /*aac0*/  LDSM.16.M88.4 R180, [R197+0x7800] ;  /* 0x00780000c5b4783b */ /* 0x000f220000000200 */
[----:B------:R-:W-:Y:S01]  /*aad0*/  FSEL R214, R11, -INF , !P0 ;  /* 0xff8000000bd67808 */ /* 0x000fe20004000000 */
[----:B------:R-:W-:Y:S01]  /*aae0*/  UISETP.GE.AND UP0, UPT, UR9, 0x3, UPT ;  /* 0x000000030900788c */ /* 0x000fe2000bf06270 */
[----:B------:R-:W-:Y:S01]  /*aaf0*/  FSEL R212, R18, -INF , !P2 ;  /* 0xff80000012d47808 */ /* 0x000fe20005000000 */
[----:B-1----:R-:W-:Y:S01]  /*ab00*/  FFMA.FTZ R18, R17, UR18, R184 ;  /* 0x0000001211127c23 */ /* 0x002fe200080100b8 */
[----:B------:R-:W-:Y:S01]  /*ab10*/  ISETP.GE.AND P0, PT, R2, R32, PT ;  /* 0x000000200200720c */ /* 0x000fe20003f06270 */
[----:B------:R-:W-:-:S04]  /*ab20*/  DEPBAR.LE SB0, 0x0 ;  /* 0x000080000000791a */ /* 0x000fc80000000000 */
[----:B------:R-:W-:Y:S01]  /*ab30*/  BAR.SYNC.DEFER_BLOCKING 0x0 ;  /* 0x0000000000007b1d */ /* 0x000fe20000010000 */
[----:B------:R-:W-:Y:S01]  /*ab40*/  ISETP.GE.AND P2, PT, R2, R33, PT ;  /* 0x000000210200720c */ /* 0x000fe20003f46270 */
[----:B------:R-:W-:Y:S01]  /*ab50*/  FFMA.FTZ R2, R8, UR18, R31 ;  /* 0x0000001208027c23 */ /* 0x000fe2000801001f */
[----:B------:R-:W-:-:S03]  /*ab60*/  IADD3 R8, R0, 0x19, RZ ;  /* 0x0000001900087810 */ /* 0x000fc60007ffe0ff */
[----:B------:R1:W1:Y:S01]  /*ab70*/  I2F R11, R10 ;  /* 0x0000000a000b7306 */ /* 0x0002620000201400 */
[----:B------:R-:W-:Y:S02]  /*ab80*/  FSEL R206, R2, -INF , !P1 ;  /* 0xff80000002ce7808 */ /* 0x000fe40004800000 */
[----:B------:R-:W-:Y:S02]  /*ab90*/  FSEL R213, R18, -INF , !P0 ;  /* 0xff80000012d57808 */ /* 0x000fe40004000000 */
[C---:B------:R-:W-:Y:S02]  /*aba0*/  ISETP.GE.AND P1, PT, R9.reuse, R32, PT ;  /* 0x000000200900720c */ /* 0x040fe40003f26270 */
[----:B------:R-:W-:Y:S01]  /*abb0*/  ISETP.GE.AND P0, PT, R9, R33, PT ;  /* 0x000000210900720c */ /* 0x000fe20003f06270 */
[----:B--2---:R-:W-:Y:S01]  /*abc0*/  FFMA.FTZ R9, R17, UR18, R186 ;  /* 0x0000001211097c23 */ /* 0x004fe200080100ba */
[----:B---3--:R-:W-:Y:S01]  /*abd0*/  HMMA.16816.F32 R176, R4, R208, R176 ;  /* 0x000000d004b0723c */ /* 0x008fe200000018b0 */
[----:B------:R-:W2:Y:S01]  /*abe0*/  I2F R17, R8 ;  /* 0x0000000800117306 */ /* 0x000ea20000201400 */
[----:B----4-:R-:W-:Y:S01]  /*abf0*/  FFMA.FTZ R18, R16, UR18, R185 ;  /* 0x0000001210127c23 */ /* 0x010fe200080100b9 */
[----:B------:R-:W-:-:S05]  /*ac00*/  IADD3 R2, R0, 0x20, RZ ;  /* 0x0000002000027810 */ /* 0x000fca0007ffe0ff */
[----:B------:R-:W-:Y:S01]  /*ac10*/  HMMA.16816.F32 R28, R12, R188, R232 ;  /* 0x000000bc0c1c723c */ /* 0x000fe200000018e8 */
[----:B------:R-:W-:Y:S02]  /*ac20*/  FSEL R207, R9, -INF , !P2 ;  /* 0xff80000009cf7808 */ /* 0x000fe40005000000 */
[----:B------:R-:W-:Y:S02]  /*ac30*/  FSEL R200, R18, -INF , !P1 ;  /* 0xff80000012c87808 */ /* 0x000fe40004800000 */
[C---:B------:R-:W-:Y:S01]  /*ac40*/  ISETP.GE.AND P2, PT, R10.reuse, R32, PT ;  /* 0x000000200a00720c */ /* 0x040fe20003f46270 */
[----:B------:R-:W3:Y:S01]  /*ac50*/  I2F R18, R2 ;  /* 0x0000000200127306 */ /* 0x000ee20000201400 */
[----:B------:R-:W-:Y:S01]  /*ac60*/  ISETP.GE.AND P1, PT, R10, R33, PT ;  /* 0x000000210a00720c */ /* 0x000fe20003f26270 */
[----:B-1----:R-:W-:Y:S02]  /*ac70*/  FFMA.FTZ R10, R16, UR18, R187 ;  /* 0x00000012100a7c23 */ /* 0x002fe400080100bb */
[----:B------:R-:W-:Y:S01]  /*ac80*/  FFMA.FTZ R16, R11, UR18, R168 ;  /* 0x000000120b107c23 */ /* 0x000fe200080100a8 */
[----:B------:R-:W-:Y:S01]  /*ac90*/  IADD3 R9, R0, 0x21, RZ ;  /* 0x0000002100097810 */ /* 0x000fe20007ffe0ff */
[----:B------:R-:W-:Y:S01]  /*aca0*/  HMMA.16816.F32 R172, R4, R210, R20 ;  /* 0x000000d204ac723c */ /* 0x000fe20000001814 */
[----:B------:R-:W-:-:S02]  /*acb0*/  FSEL R187, R10, -INF , !P0 ;  /* 0xff8000000abb7808 */ /* 0x000fc40004000000 */
[----:B------:R-:W-:Y:S01]  /*acc0*/  FSEL R188, R16, -INF , !P2 ;  /* 0xff80000010bc7808 */ /* 0x000fe20005000000 */
[----:B--2---:R-:W-:Y:S01]  /*acd0*/  FFMA.FTZ R16, R17, UR18, R169 ;  /* 0x0000001211107c23 */ /* 0x004fe200080100a9 */
[C---:B------:R-:W-:Y:S01]  /*ace0*/  ISETP.GE.AND P0, PT, R8.reuse, R32, PT ;  /* 0x000000200800720c */ /* 0x040fe20003f06270 */
[----:B------:R-:W-:Y:S01]  /*acf0*/  FFMA.FTZ R11, R11, UR18, R170 ;  /* 0x000000120b0b7c23 */ /* 0x000fe200080100aa */
[----:B------:R-:W-:Y:S01]  /*ad00*/  ISETP.GE.AND P2, PT, R8, R33, PT ;  /* 0x000000210800720c */ /* 0x000fe20003f46270 */
[----:B------:R1:W2:Y:S01]  /*ad10*/  I2F R10, R9 ;  /* 0x00000009000a7306 */ /* 0x0002a20000201400 */
[----:B------:R-:W-:Y:S01]  /*ad20*/  IADD3 R8, R0, 0x28, RZ ;  /* 0x0000002800087810 */ /* 0x000fe20007ffe0ff */
[----:B------:R-:W-:Y:S01]  /*ad30*/  HMMA.16816.F32 R20, R12, R190, R236 ;  /* 0x000000be0c14723c */ /* 0x000fe200000018ec */
[----:B------:R-:W-:Y:S02]  /*ad40*/  FSEL R185, R16, -INF , !P0 ;  /* 0xff80000010b97808 */ /* 0x000fe40004000000 */
[----:B------:R-:W-:Y:S01]  /*ad50*/  FSEL R186, R11, -INF , !P1 ;  /* 0xff8000000bba7808 */ /* 0x000fe20004800000 */
[----:B------:R-:W-:-:S02]  /*ad60*/  FFMA.FTZ R11, R17, UR18, R171 ;  /* 0x00000012110b7c23 */ /* 0x000fc400080100ab */
[----:B------:R-:W4:Y:S01]  /*ad70*/  I2F R16, R8 ;  /* 0x0000000800107306 */ /* 0x000f220000201400 */
[-C--:B------:R-:W-:Y:S01]  /*ad80*/  ISETP.GE.AND P1, PT, R2, R32.reuse, PT ;  /* 0x000000200200720c */ /* 0x080fe20003f26270 */
[----:B---3--:R-:W-:Y:S01]  /*ad90*/  FFMA.FTZ R17, R18, UR18, R176 ;  /* 0x0000001212117c23 */ /* 0x008fe200080100b0 */
[----:B------:R-:W-:Y:S02]  /*ada0*/  ISETP.GE.AND P0, PT, R2, R33, PT ;  /* 0x000000210200720c */ /* 0x000fe40003f06270 */
[----:B------:R-:W-:Y:S01]  /*adb0*/  IADD3 R2, R0, 0x29, RZ ;  /* 0x0000002900027810 */ /* 0x000fe20007ffe0ff */
[----:B------:R-:W-:Y:S01]  /*adc0*/  HMMA.16816.F32 R28, R4, R180, R28 ;  /* 0x000000b4041c723c */ /* 0x000fe2000000181c */
[----:B------:R-:W-:Y:S01]  /*add0*/  FSEL R184, R11, -INF , !P2 ;  /* 0xff8000000bb87808 */ /* 0x000fe20005000000 */
[----:B------:R-:W-:Y:S01]  /*ade0*/  FFMA.FTZ R12, R18, UR18, R178 ;  /* 0x00000012120c7c23 */ /* 0x000fe200080100b2 */
[----:B------:R-:W-:Y:S01]  /*adf0*/  FSEL R134, R17, -INF , !P1 ;  /* 0xff80000011867808 */ /* 0x000fe20004800000 */
[----:B------:R3:W3:Y:S01]  /*ae00*/  I2F R11, R2 ;  /* 0x00000002000b7306 */ /* 0x0006e20000201400 */
[----:B------:R-:W-:-:S02]  /*ae10*/  ISETP.GE.AND P2, PT, R9, R32, PT ;  /* 0x000000200900720c */ /* 0x000fc40003f46270 */
[----:B------:R-:W-:Y:S02]  /*ae20*/  ISETP.GE.AND P1, PT, R9, R33, PT ;  /* 0x000000210900720c */ /* 0x000fe40003f26270 */
[----:B-1----:R-:W-:Y:S01]  /*ae30*/  IADD3 R9, R0, 0x30, RZ ;  /* 0x0000003000097810 */ /* 0x002fe20007ffe0ff */
[C---:B--2---:R-:W-:Y:S02]  /*ae40*/  FFMA.FTZ R14, R10.reuse, UR18, R177 ;  /* 0x000000120a0e7c23 */ /* 0x044fe400080100b1 */
[----:B------:R-:W-:Y:S01]  /*ae50*/  FFMA.FTZ R13, R10, UR18, R179 ;  /* 0x000000120a0d7c23 */ /* 0x000fe200080100b3 */
[----:B------:R-:W-:Y:S02]  /*ae60*/  FSEL R179, R12, -INF , !P0 ;  /* 0xff8000000cb37808 */ /* 0x000fe40004000000 */
[----:B------:R-:W1:Y:S01]  /*ae70*/  I2F R12, R9 ;  /* 0x00000009000c7306 */ /* 0x000e620000201400 */
[----:B----4-:R-:W-:Y:S01]  /*ae80*/  FFMA.FTZ R10, R16, UR18, R172 ;  /* 0x00000012100a7c23 */ /* 0x010fe200080100ac */
[----:B------:R-:W-:-:S02]  /*ae90*/  FSEL R177, R14, -INF , !P2 ;  /* 0xff8000000eb17808 */ /* 0x000fc40005000000 */
[CC--:B------:R-:W-:Y:S02]  /*aea0*/  ISETP.GE.AND P0, PT, R8.reuse, R32.reuse, PT ;  /* 0x000000200800720c */ /* 0x0c0fe40003f06270 */
[----:B------:R-:W-:Y:S02]  /*aeb0*/  ISETP.GE.AND P2, PT, R8, R33, PT ;  /* 0x000000210800720c */ /* 0x000fe40003f46270 */
[----:B------:R-:W-:Y:S02]  /*aec0*/  IADD3 R8, R0, 0x31, RZ ;  /* 0x0000003100087810 */ /* 0x000fe40007ffe0ff */
[----:B------:R-:W-:Y:S01]  /*aed0*/  FSEL R178, R13, -INF , !P1 ;  /* 0xff8000000db27808 */ /* 0x000fe20004800000 */
[----:B------:R-:W-:Y:S01]  /*aee0*/  FFMA.FTZ R13, R16, UR18, R174 ;  /* 0x00000012100d7c23 */ /* 0x000fe200080100ae */
[----:B------:R-:W-:Y:S01]  /*aef0*/  FSEL R176, R10, -INF , !P0 ;  /* 0xff8000000ab07808 */ /* 0x000fe20004000000 */
[----:B------:R-:W-:Y:S01]  /*af00*/  HMMA.16816.F32 R16, R4, R182, R20 ;  /* 0x000000b60410723c */ /* 0x000fe20000001814 */
[----:B------:R-:W2:Y:S01]  /*af10*/  I2F R10, R8 ;  /* 0x00000008000a7306 */ /* 0x000ea20000201400 */
[----:B------:R-:W-:-:S02]  /*af20*/  ISETP.GE.AND P1, PT, R2, R32, PT ;  /* 0x000000200200720c */ /* 0x000fc40003f26270 */
[----:B------:R-:W-:Y:S02]  /*af30*/  ISETP.GE.AND P0, PT, R2, R33, PT ;  /* 0x000000210200720c */ /* 0x000fe40003f06270 */
[----:B---3--:R-:W-:Y:S01]  /*af40*/  IADD3 R2, R0, 0x38, RZ ;  /* 0x0000003800027810 */ /* 0x008fe20007ffe0ff */
[----:B------:R-:W-:-:S03]  /*af50*/  FFMA.FTZ R5, R11, UR18, R173 ;  /* 0x000000120b057c23 */ /* 0x000fc600080100ad */
[----:B------:R-:W3:Y:S02]  /*af60*/  I2F R4, R2 ;  /* 0x0000000200047306 */ /* 0x000ee40000201400 */
[----:B------:R-:W-:Y:S01]  /*af70*/  FSEL R172, R5, -INF , !P1 ;  /* 0xff80000005ac7808 */ /* 0x000fe20004800000 */
[C---:B-1----:R-:W-:Y:S01]  /*af80*/  FFMA.FTZ R5, R12.reuse, UR18, R30 ;  /* 0x000000120c057c23 */ /* 0x042fe2000801001e */
        /* <DEDUP_REMOVED lines=8> */
[----:B--2---:R-:W-:Y:S01]  /*b010*/  FFMA.FTZ R6, R10, UR18, R29 ;  /* 0x000000120a067c23 */ /* 0x004fe2000801001d */
[----:B------:R-:W-:Y:S01]  /*b020*/  ISETP.GE.AND P0, PT, R8, R32, PT ;  /* 0x000000200800720c */ /* 0x000fe20003f06270 */
[----:B------:R-:W-:Y:S01]  /*b030*/  FFMA.FTZ R10, R10, UR18, R31 ;  /* 0x000000120a0a7c23 */ /* 0x000fe2000801001f */
[----:B------:R-:W-:-:S02]  /*b040*/  FSEL R170, R7, -INF , !P2 ;  /* 0xff80000007aa7808 */ /* 0x000fc40005000000 */
[-C--:B------:R-:W-:Y:S02]  /*b050*/  ISETP.GE.AND P2, PT, R8, R33.reuse, PT ;  /* 0x000000210800720c */ /* 0x080fe40003f46270 */
[----:B------:R-:W-:Y:S01]  /*b060*/  FSEL R135, R6, -INF , !P0 ;  /* 0xff80000006877808 */ /* 0x000fe20004000000 */
[----:B---3--:R-:W-:Y:S01]  /*b070*/  FFMA.FTZ R6, R4, UR18, R16 ;  /* 0x0000001204067c23 */ /* 0x008fe20008010010 */
[----:B------:R-:W-:Y:S02]  /*b080*/  FSEL R168, R10, -INF , !P2 ;  /* 0xff8000000aa87808 */ /* 0x000fe40005000000 */
[-C--:B------:R-:W-:Y:S02]  /*b090*/  ISETP.GE.AND P2, PT, R2, R32.reuse, PT ;  /* 0x000000200200720c */ /* 0x080fe40003f46270 */
[C---:B------:R-:W-:Y:S02]  /*b0a0*/  ISETP.GE.AND P1, PT, R0.reuse, R32, PT ;  /* 0x000000200000720c */ /* 0x040fe40003f26270 */
[----:B------:R-:W-:-:S02]  /*b0b0*/  ISETP.GE.AND P0, PT, R0, R33, PT ;  /* 0x000000210000720c */ /* 0x000fc40003f06270 */
[----:B-1----:R-:W-:Y:S01]  /*b0c0*/  IADD3 R0, R0, 0x39, RZ ;  /* 0x0000003900007810 */ /* 0x002fe20007ffe0ff */
[----:B------:R-:W-:Y:S01]  /*b0d0*/  FFMA.FTZ R7, R4, UR18, R18 ;  /* 0x0000001204077c23 */ /* 0x000fe20008010012 */
[----:B------:R-:W-:Y:S02]  /*b0e0*/  FSEL R35, R6, -INF , !P2 ;  /* 0xff80000006237808 */ /* 0x000fe40005000000 */
[----:B------:R-:W-:Y:S01]  /*b0f0*/  ISETP.GE.AND P2, PT, R2, R33, PT ;  /* 0x000000210200720c */ /* 0x000fe20003f46270 */
[----:B------:R-:W1:Y:S01]  /*b100*/  I2F R4, R0 ;  /* 0x0000000000047306 */ /* 0x000e620000201400 */
[C---:B----4-:R-:W-:Y:S02]  /*b110*/  FFMA.FTZ R2, R5.reuse, UR18, R228 ;  /* 0x0000001205027c23 */ /* 0x050fe400080100e4 */
[----:B------:R-:W-:-:S05]  /*b120*/  FFMA.FTZ R5, R5, UR18, R230 ;  /* 0x0000001205057c23 */ /* 0x000fca00080100e6 */
[----:B------:R-:W-:Y:S02]  /*b130*/  FSEL R21, R5, -INF , !P0 ;  /* 0xff80000005157808 */ /* 0x000fe40004000000 */
[----:B------:R-:W-:Y:S02]  /*b140*/  PLOP3.LUT P0, PT, PT, PT, UP0, 0x80, 0x0 ;  /* 0x000000000000781c */ /* 0x000fe40003f0f008 */
[----:B------:R-:W-:Y:S02]  /*b150*/  FSEL R34, R7, -INF , !P2 ;  /* 0xff80000007227808 */ /* 0x000fe40005000000 */
[----:B------:R-:W-:Y:S02]  /*b160*/  FSEL R20, R2, -INF , !P1 ;  /* 0xff80000002147808 */ /* 0x000fe40004800000 */
[C---:B------:R-:W-:Y:S02]  /*b170*/  ISETP.GE.AND P2, PT, R0.reuse, R32, PT ;  /* 0x000000200000720c */ /* 0x040fe40003f46270 */
[----:B------:R-:W-:Y:S01]  /*b180*/  ISETP.GE.AND P1, PT, R0, R33, PT ;  /* 0x000000210000720c */ /* 0x000fe20003f26270 */
[----:B-1----:R-:W-:-:S02]  /*b190*/  FFMA.FTZ R0, R4, UR18, R17 ;  /* 0x0000001204007c23 */ /* 0x002fc40008010011 */
[----:B------:R-:W-:-:S03]  /*b1a0*/  FFMA.FTZ R4, R4, UR18, R19 ;  /* 0x0000001204047c23 */ /* 0x000fc60008010013 */
[----:B------:R-:W-:Y:S02]  /*b1b0*/  FSEL R30, R0, -INF , !P2 ;  /* 0xff800000001e7808 */ /* 0x000fe40005000000 */
[----:B------:R-:W-:Y:S01]  /*b1c0*/  FSEL R29, R4, -INF , !P1 ;  /* 0xff800000041d7808 */ /* 0x000fe20004800000 */
[----:B------:R-:W-:Y:S05]  /*b1d0*/  @!P0 BRA `(.L_x_608) ;  /* 0x0000089000008947 */ /* 0x000fea0003800000 */
[----:B------:R-:W2:Y:S01]  /*b1e0*/  LDL.64 R248, [R1+0xb8] ;  /* 0x0000b80001f87983 */ /* 0x000ea20000100a00 */
[----:B------:R-:W-:-:S03]  /*b1f0*/  ULDC.64 UR4, c[0x0][0x198] ;  /* 0x0000660000047ab9 */ /* 0x000fc60000000a00 */
[----:B------:R-:W3:Y:S01]  /*b200*/  LDL.64 R26, [R1+0xc8] ;  /* 0x0000c800011a7983 */ /* 0x000ee20000100a00 */
        /* <DEDUP_REMOVED lines=114> */
[----:B------:R-:W-:-:S05]  /*b930*/  @!P5 LEA.HI.X R9, R2, c[0x0][0x16c], R4, 0x1, P2 ;  /* 0x00005b000209da11 */ /* 0x000fca00010f0c04 */
        /* <DEDUP_REMOVED lines=17> */
.L_x_610:
[----:B------:R-:W-:Y:S05]  /*ba50*/  BSYNC B0 ;  /* 0x0000000000007941 */ /* 0x000fea0003800000 */
.L_x_609:
[----:B------:R-:W0:Y:S02]  /*ba60*/  LDGDEPBAR ;  /* 0x00000000000079af */ /* 0x000e240000000000 */
.L_x_608:
[----:B-1----:R-:W2:Y:S04]  /*ba70*/  LDL R9, [R1+0xe0] ;  /* 0x0000e00001097983 */ /* 0x002ea80000100800 */
[----:B------:R-:W3:Y:S04]  /*ba80*/  LDL R5, [R1+0x108] ;  /* 0x0001080001057983 */ /* 0x000ee80000100800 */
[----:B------:R-:W4:Y:S01]  /*ba90*/  LDL R4, [R1+0xe4] ;  /* 0x0000e40001047983 */ /* 0x000f220000100800 */
        /* <DEDUP_REMOVED lines=22> */
[----:B------:R-:W-:Y:S01]  /*bc00*/  FMNMX.FTZ R0, R179, R0, !PT ;  /* 0x00000000b3007209 */ /* 0x000fe20007810000 */
[----:B------:R-:W-:-:S02]  /*bc10*/  USHF.L.U32 UR4, UR26, 0x1, URZ ;  /* 0x000000011a047899 */ /* 0x000fc4000800063f */
[----:B------:R-:W-:Y:S02]  /*bc20*/  UIADD3 UR5, UR25, -0x4498517b, URZ ;  /* 0xbb67ae8519057890 */ /* 0x000fe4000fffe03f */
[----:B------:R-:W-:Y:S02]  /*bc30*/  ULOP3.LUT UR21, UR4, UR25, URZ, 0x3c, !UPT ;  /* 0x0000001904157292 */ /* 0x000fe4000f8e3c3f */
[----:B------:R-:W-:Y:S02]  /*bc40*/  UIADD3 UR35, UR24, -0x61c88647, URZ ;  /* 0x9e3779b918237890 */ /* 0x000fe4000fffe03f */
[----:B------:R-:W-:Y:S02]  /*bc50*/  UIADD3 UR34, UR24, 0x3c6ef372, URZ ;  /* 0x3c6ef37218227890 */ /* 0x000fe4000fffe03f */
[----:B------:R-:W-:Y:S02]  /*bc60*/  UIADD3 UR29, UR25, 0x32370b8f, URZ ;  /* 0x32370b8f191d7890 */ /* 0x000fe4000fffe03f */
[----:B------:R-:W-:-:S02]  /*bc70*/  UIADD3 UR33, UR25, 0x76cf5d0a, URZ ;  /* 0x76cf5d0a19217890 */ /* 0x000fc4000fffe03f */
[----:B------:R-:W-:Y:S02]  /*bc80*/  UIADD3 UR30, UR24, -0x255992d5, URZ ;  /* 0xdaa66d2b181e7890 */ /* 0x000fe4000fffe03f */
[----:B------:R-:W-:-:S04]  /*bc90*/  UIADD3 UR4, UR4, 0x1, URZ ;  /* 0x0000000104047890 */ /* 0x000fc8000fffe03f */
[----:B------:R-:W-:Y:S01]  /*bca0*/  ULOP3.LUT UR4, UR4, UR25, URZ, 0x3c, !UPT ;  /* 0x0000001904047292 */ /* 0x000fe2000f8e3c3f */
[----:B------:R-:W-:Y:S04]  /*bcb0*/  STL [R1+0x130], R205 ;  /* 0x000130cd01007387 */ /* 0x000fe80000100800 */
[----:B------:R-:W-:Y:S04]  /*bcc0*/  STL [R1+0x12c], R204 ;  /* 0x00012ccc01007387 */ /* 0x000fe80000100800 */
[----:B------:R-:W-:Y:S04]  /*bcd0*/  STL [R1+0x128], R203 ;  /* 0x000128cb01007387 */ /* 0x000fe80000100800 */
[----:B------:R-:W-:Y:S04]  /*bce0*/  STL [R1+0x124], R202 ;  /* 0x000124ca01007387 */ /* 0x000fe80000100800 */
[----:B------:R-:W-:Y:S04]  /*bcf0*/  STL [R1+0x120], R201 ;  /* 0x000120c901007387 */ /* 0x000fe80000100800 */
[----:B------:R-:W-:Y:S04]  /*bd00*/  STL [R1+0x11c], R199 ;  /* 0x00011cc701007387 */ /* 0x000fe80000100800 */
[----:B------:R-:W-:Y:S04]  /*bd10*/  STL [R1+0x118], R198 ;  /* 0x000118c601007387 */ /* 0x000fe80000100800 */
[----:B------:R-:W-:Y:S04]  /*bd20*/  STL [R1+0x114], R197 ;  /* 0x000114c501007387 */ /* 0x000fe80000100800 */
[----:B------:R-:W-:Y:S01]  /*bd30*/  STL [R1+0x110], R192 ;  /* 0x000110c001007387 */ /* 0x000fe20000100800 */
[----:B--2---:R-:W-:-:S04]  /*bd40*/  IMAD.WIDE.U32 R220, R9, -0x326172a9, RZ ;  /* 0xcd9e8d5709dc7825 */ /* 0x004fc800078e00ff */
[----:B---3--:R-:W-:Y:S01]  /*bd50*/  IMAD.WIDE.U32 R18, R5, -0x2daee0ad, RZ ;  /* 0xd2511f5305127825 */ /* 0x008fe200078e00ff */
[----:B------:R-:W-:Y:S02]  /*bd60*/  FMNMX.FTZ R5, R35, R2, !PT ;  /* 0x0000000223057209 */ /* 0x000fe40007810000 */
[----:B------:R-:W-:Y:S02]  /*bd70*/  FMNMX.FTZ R2, R178, R0, !PT ;  /* 0x00000000b2027209 */ /* 0x000fe40007810000 */
[----:B----4-:R-:W-:Y:S02]  /*bd80*/  LOP3.LUT R4, R221, R4, RZ, 0x3c, !PT ;  /* 0x00000004dd047212 */ /* 0x010fe400078e3cff */
[----:B------:R-:W-:Y:S02]  /*bd90*/  FMNMX.FTZ R0, R30, R5, !PT ;  /* 0x000000051e007209 */ /* 0x000fe40007810000 */
[----:B------:R-:W-:Y:S01]  /*bda0*/  FMNMX.FTZ R2, R173, R2, !PT ;  /* 0x00000002ad027209 */ /* 0x000fe20007810000 */
[----:B------:R-:W-:-:S02]  /*bdb0*/  IMAD.WIDE.U32 R182, R4, -0x2daee0ad, RZ ;  /* 0xd2511f5304b67825 */ /* 0x000fc400078e00ff */
[----:B------:R-:W1:Y:S01]  /*bdc0*/  SHFL.BFLY PT, R9, R0, 0x2, 0x1f ;  /* 0x0c401f0000097f89 */ /* 0x000e6200000e0000 */
[----:B------:R-:W-:Y:S02]  /*bdd0*/  LOP3.LUT R4, R19, UR21, RZ, 0x3c, !PT ;  /* 0x0000001513047c12 */ /* 0x000fe4000f8e3cff */
[----:B------:R-:W-:Y:S02]  /*bde0*/  LOP3.LUT R22, R183, UR5, R18, 0x96, !PT ;  /* 0x00000005b7167c12 */ /* 0x000fe4000f8e9612 */
[----:B------:R-:W-:Y:S01]  /*bdf0*/  FMNMX.FTZ R2, R171, R2, !PT ;  /* 0x00000002ab027209 */ /* 0x000fe20007810000 */
[----:B------:R-:W-:-:S03]  /*be00*/  IMAD.WIDE.U32 R4, R4, -0x326172a9, RZ ;  /* 0xcd9e8d5704047825 */ /* 0x000fc600078e00ff */
[----:B------:R-:W-:Y:S01]  /*be10*/  FMNMX.FTZ R2, R169, R2, !PT ;  /* 0x00000002a9027209 */ /* 0x000fe20007810000 */
[----:B------:R-:W-:Y:S01]  /*be20*/  IMAD.WIDE.U32 R22, R22, -0x326172a9, RZ ;  /* 0xcd9e8d5716167825 */ /* 0x000fe200078e00ff */
[----:B------:R-:W-:Y:S02]  /*be30*/  LOP3.LUT R5, R5, UR35, R220, 0x96, !PT ;  /* 0x0000002305057c12 */ /* 0x000fe4000f8e96dc */
[----:B------:R-:W-:Y:S02]  /*be40*/  FMNMX.FTZ R2, R168, R2, !PT ;  /* 0x00000002a8027209 */ /* 0x000fe40007810000 */
[----:B------:R-:W-:Y:S02]  /*be50*/  LOP3.LUT R10, R23, UR34, R4, 0x96, !PT ;  /* 0x00000022170a7c12 */ /* 0x000fe4000f8e9604 */
[----:B------:R-:W-:Y:S01]  /*be60*/  FMNMX.FTZ R2, R34, R2, !PT ;  /* 0x0000000222027209 */ /* 0x000fe20007810000 */
[----:B------:R-:W-:-:S03]  /*be70*/  IMAD.WIDE.U32 R4, R5, -0x2daee0ad, RZ ;  /* 0xd2511f5305047825 */ /* 0x000fc600078e00ff */
[----:B------:R-:W-:Y:S01]  /*be80*/  FMNMX.FTZ R2, R29, R2, !PT ;  /* 0x000000021d027209 */ /* 0x000fe20007810000 */
[----:B------:R-:W-:Y:S01]  /*be90*/  IMAD.WIDE.U32 R10, R10, -0x2daee0ad, RZ ;  /* 0xd2511f530a0a7825 */ /* 0x000fe200078e00ff */
[----:B-1----:R-:W-:-:S04]  /*bea0*/  FMNMX.FTZ R9, R0, R9, !PT ;  /* 0x0000000900097209 */ /* 0x002fc80007810000 */
[----:B------:R-:W-:Y:S02]  /*beb0*/  LOP3.LUT R14, R11, UR29, R4, 0x96, !PT ;  /* 0x0000001d0b0e7c12 */ /* 0x000fe4000f8e9604 */
[----:B------:R-:W1:Y:S04]  /*bec0*/  SHFL.BFLY PT, R11, R2, 0x2, 0x1f ;  /* 0x0c401f00020b7f89 */ /* 0x000e6800000e0000 */
[----:B------:R-:W2:Y:S01]  /*bed0*/  SHFL.BFLY PT, R26, R9, 0x1, 0x1f ;  /* 0x0c201f00091a7f89 */ /* 0x000ea200000e0000 */
[----:B------:R-:W-:Y:S01]  /*bee0*/  LOP3.LUT R12, R5, UR33, R182, 0x96, !PT ;  /* 0x00000021050c7c12 */ /* 0x000fe2000f8e96b6 */
[----:B------:R-:W-:Y:S01]  /*bef0*/  UIADD3 UR21, UR24, 0x78dde6e4, URZ ;  /* 0x78dde6e418157890 */ /* 0x000fe2000fffe03f */
[----:B------:R-:W-:-:S04]  /*bf00*/  IMAD.WIDE.U32 R14, R14, -0x326172a9, RZ ;  /* 0xcd9e8d570e0e7825 */ /* 0x000fc800078e00ff */
[----:B------:R-:W-:-:S05]  /*bf10*/  IMAD.WIDE.U32 R12, R12, -0x326172a9, RZ ;  /* 0xcd9e8d570c0c7825 */ /* 0x000fca00078e00ff */
[----:B------:R-:W-:Y:S02]  /*bf20*/  LOP3.LUT R4, R13, UR30, R22, 0x96, !PT ;  /* 0x0000001e0d047c12 */ /* 0x000fe4000f8e9616 */
[----:B------:R-:W-:Y:S01]  /*bf30*/  LOP3.LUT R16, R15, UR21, R12, 0x96, !PT ;  /* 0x000000150f107c12 */ /* 0x000fe2000f8e960c */
[----:B------:R-:W-:Y:S02]  /*bf40*/  UIADD3 UR5, UR25, -0x126145ec, URZ ;  /* 0xed9eba1419057890 */ /* 0x000fe4000fffe03f */
[----:B------:R-:W-:Y:S01]  /*bf50*/  IMAD.WIDE.U32 R4, R4, -0x2daee0ad, RZ ;  /* 0xd2511f5304047825 */ /* 0x000fe200078e00ff */
[----:B-1----:R-:W-:-:S03]  /*bf60*/  FMNMX.FTZ R0, R2, R11, !PT ;  /* 0x0000000b02007209 */ /* 0x002fc60007810000 */
[----:B------:R-:W-:Y:S01]  /*bf70*/  IMAD.WIDE.U32 R16, R16, -0x2daee0ad, RZ ;  /* 0xd2511f5310107825 */ /* 0x000fe200078e00ff */
[----:B------:R-:W-:Y:S02]  /*bf80*/  LOP3.LUT R18, R5, UR5, R10, 0x96, !PT ;  /* 0x0000000505127c12 */ /* 0x000fe4000f8e960a */
[----:B--2---:R-:W-:Y:S02]  /*bf90*/  FMNMX.FTZ R251, R9, R26, !PT ;  /* 0x0000001a09fb7209 */ /* 0x004fe40007810000 */
[----:B------:R-:W-:Y:S01]  /*bfa0*/  LOP3.LUT R4, R17, UR19, R4, 0x96, !PT ;  /* 0x0000001311047c12 */ /* 0x000fe2000f8e9604 */
[----:B------:R-:W1:Y:S01]  /*bfb0*/  SHFL.BFLY PT, R9, R0, 0x1, 0x1f ;  /* 0x0c201f0000097f89 */ /* 0x000e6200000e0000 */
[----:B------:R-:W-:Y:S01]  /*bfc0*/  LOP3.LUT R174, R19, UR4, RZ, 0x3c, !PT ;  /* 0x0000000413ae7c12 */ /* 0x000fe2000f8e3cff */
[----:B------:R-:W-:-:S04]  /*bfd0*/  IMAD.WIDE.U32 R18, R18, -0x326172a9, RZ ;  /* 0xcd9e8d5712127825 */ /* 0x000fc800078e00ff */
[----:B------:R-:W-:-:S05]  /*bfe0*/  IMAD.WIDE.U32 R4, R4, -0x326172a9, RZ ;  /* 0xcd9e8d5704047825 */ /* 0x000fca00078e00ff */
[----:B------:R-:W-:Y:S02]  /*bff0*/  SHF.R.U32.HI R2, RZ, 0x18, R4 ;  /* 0x00000018ff027819 */ /* 0x000fe40000011604 */
[----:B------:R-:W-:Y:S02]  /*c000*/  LOP3.LUT R10, R5, UR7, R18, 0x96, !PT ;  /* 0x00000007050a7c12 */ /* 0x000fe4000f8e9612 */
[----:B------:R-:W-:Y:S01]  /*c010*/  LOP3.LUT R27, R4, 0xffff, RZ, 0xc0, !PT ;  /* 0x0000ffff041b7812 */ /* 0x000fe200078ec0ff */
[----:B------:R-:W-:Y:S01]  /*c020*/  FMUL.FTZ R5, R251, c[0x0][0x23c] ;  /* 0x00008f00fb057a20 */ /* 0x000fe20000410000 */
[----:B------:R-:W-:Y:S02]  /*c030*/  ISETP.GE.U32.AND P3, PT, R247, R2, PT ;  /* 0x00000002f700720c */ /* 0x000fe40003f66070 */
[----:B------:R-:W-:Y:S02]  /*c040*/  LOP3.LUT R2, R10, 0xffff, RZ, 0xc0, !PT ;  /* 0x0000ffff0a027812 */ /* 0x000fe400078ec0ff */
[----:B------:R-:W-:-:S02]  /*c050*/  FSETP.NEU.FTZ.AND P5, PT, R251, -INF , PT ;  /* 0xff800000fb00780b */ /* 0x000fc40003fbd000 */
[----:B------:R-:W-:Y:S02]  /*c060*/  LOP3.LUT R11, R4, 0xff, RZ, 0xc0, !PT ;  /* 0x000000ff040b7812 */ /* 0x000fe400078ec0ff */
[----:B------:R-:W-:Y:S02]  /*c070*/  SHF.R.U32.HI R31, RZ, 0x10, R4 ;  /* 0x00000010ff1f7819 */ /* 0x000fe40000011604 */
[----:B------:R-:W-:Y:S02]  /*c080*/  SHF.R.U32.HI R4, RZ, 0x8, R2 ;  /* 0x00000008ff047819 */ /* 0x000fe40000011602 */
[----:B------:R-:W-:Y:S01]  /*c090*/  FSEL R2, R5, RZ, P5 ;  /* 0x000000ff05027208 */ /* 0x000fe20002800000 */
[----:B------:R-:W-:Y:S01]  /*c0a0*/  UIADD3 UR4, UR24, 0x1715609d, URZ ;  /* 0x1715609d18047890 */ /* 0x000fe2000fffe03f */
[----:B------:R-:W-:Y:S02]  /*c0b0*/  LOP3.LUT R4, R4, 0xffff, RZ, 0xc0, !PT ;  /* 0x0000ffff04047812 */ /* 0x000fe400078ec0ff */
[----:B-1----:R-:W-:Y:S01]  /*c0c0*/  FMNMX.FTZ R248, R0, R9, !PT ;  /* 0x0000000900f87209 */ /* 0x002fe20007810000 */
[--C-:B------:R-:W-:Y:S01]  /*c0d0*/  FFMA.FTZ R0, R133, c[0x0][0x23c], -R2.reuse ;  /* 0x00008f0085007a23 */ /* 0x100fe20000010802 */
[C---:B------:R-:W-:Y:S01]  /*c0e0*/  ISETP.GE.U32.AND P2, PT, R247.reuse, R4, PT ;  /* 0x00000004f700720c */ /* 0x040fe20003f46070 */
[----:B------:R-:W-:Y:S01]  /*c0f0*/  FFMA.FTZ R5, R20, c[0x0][0x23c], -R2 ;  /* 0x00008f0014057a23 */ /* 0x000fe20000010802 */
[----:B------:R-:W-:Y:S01]  /*c100*/  ISETP.GE.U32.AND P4, PT, R247, R11, PT ;  /* 0x0000000bf700720c */ /* 0x000fe20003f86070 */
[----:B------:R1:W-:Y:S01]  /*c110*/  MUFU.EX2 R252, R0 ;  /* 0x0000000000fc7308 */ /* 0x0003e20000000800 */
[----:B------:R-:W-:Y:S01]  /*c120*/  LOP3.LUT R4, R19, UR4, R14, 0x96, !PT ;  /* 0x0000000413047c12 */ /* 0x000fe2000f8e960e */
[C---:B------:R-:W-:Y:S01]  /*c130*/  FMUL.FTZ R11, R248.reuse, c[0x0][0x23c] ;  /* 0x00008f00f80b7a20 */ /* 0x040fe20000410000 */
[----:B------:R-:W-:-:S05]  /*c140*/  FSETP.NEU.FTZ.AND P6, PT, R248, -INF , PT ;  /* 0xff800000f800780b */ /* 0x000fca0003fdd000 */
[----:B------:R2:W3:Y:S01]  /*c150*/  MUFU.EX2 R208, R5 ;  /* 0x0000000500d07308 */ /* 0x0004e20000000800 */
[----:B-1----:R-:W-:-:S04]  /*c160*/  LOP3.LUT R0, R10, 0xff, RZ, 0xc0, !PT ;  /* 0x000000ff0a007812 */ /* 0x002fc800078ec0ff */
[----:B------:R-:W-:Y:S02]  /*c170*/  ISETP.GE.U32.AND P1, PT, R247, R0, PT ;  /* 0x00000000f700720c */ /* 0x000fe40003f26070 */
[----:B------:R-:W-:Y:S01]  /*c180*/  FSEL R0, R11, RZ, P6 ;  /* 0x000000ff0b007208 */ /* 0x000fe20003000000 */
[----:B--2---:R-:W-:-:S05]  /*c190*/  IMAD.WIDE.U32 R4, R4, -0x2daee0ad, RZ ;  /* 0xd2511f5304047825 */ /* 0x004fca00078e00ff */
[C---:B------:R-:W-:Y:S02]  /*c1a0*/  LOP3.LUT R26, R4.reuse, 0xff, RZ, 0xc0, !PT ;  /* 0x000000ff041a7812 */ /* 0x040fe400078ec0ff */
[----:B------:R-:W-:Y:S02]  /*c1b0*/  LOP3.LUT R133, R4, 0xffff, RZ, 0xc0, !PT ;  /* 0x0000ffff04857812 */ /* 0x000fe400078ec0ff */
[--C-:B------:R-:W-:Y:S02]  /*c1c0*/  SHF.R.U32.HI R28, RZ, 0x10, R4.reuse ;  /* 0x00000010ff1c7819 */ /* 0x100fe40000011604 */
[----:B------:R-:W-:Y:S01]  /*c1d0*/  SHF.R.U32.HI R11, RZ, 0x18, R4 ;  /* 0x00000018ff0b7819 */ /* 0x000fe20000011604 */
[----:B------:R-:W-:Y:S01]  /*c1e0*/  FFMA.FTZ R4, R21, c[0x0][0x23c], -R0 ;  /* 0x00008f0015047a23 */ /* 0x000fe20000010800 */
[----:B---3--:R-:W-:-:S03]  /*c1f0*/  F2FP.PACK_AB R17, R252, R208 ;  /* 0x000000d0fc11723e */ /* 0x008fc600000000ff */
[----:B------:R1:W-:Y:S01]  /*c200*/  MUFU.EX2 R209, R4 ;  /* 0x0000000400d17308 */ /* 0x0003e20000000800 */
[--C-:B------:R-:W-:Y:S01]  /*c210*/  LOP3.LUT R9, R5, UR13, R16.reuse, 0x96, !PT ;  /* 0x0000000d05097c12 */ /* 0x100fe2000f8e9610 */
[----:B------:R-:W-:Y:S01]  /*c220*/  @!P1 HADD2 R175, -R17.H0_H0, -RZ.H0_H0 ;  /* 0xa00000ff11af9230 */ /* 0x000fe20000000900 */
[----:B------:R-:W-:Y:S01]  /*c230*/  PRMT R16, R17, 0x7632, R16 ;  /* 0x0000763211107816 */ /* 0x000fe20000000010 */
[----:B-1----:R-:W-:-:S04]  /*c240*/  FFMA.FTZ R4, R215, c[0x0][0x23c], -R0 ;  /* 0x00008f00d7047a23 */ /* 0x002fc80000010800 */
[----:B------:R1:W2:Y:S01]  /*c250*/  MUFU.EX2 R211, R4 ;  /* 0x0000000400d37308 */ /* 0x0002a20000000800 */
[----:B------:R-:W-:Y:S02]  /*c260*/  PRMT R210, R17, 0x5410, R16 ;  /* 0x0000541011d27816 */ /* 0x000fe40000000010 */
[----:B------:R-:W-:Y:S02]  /*c270*/  @!P1 PRMT R17, R175, 0x5410, RZ ;  /* 0x00005410af119816 */ /* 0x000fe400000000ff */
[----:B-1----:R-:W-:-:S04]  /*c280*/  SHF.R.U32.HI R4, RZ, 0x10, R10 ;  /* 0x00000010ff047819 */ /* 0x002fc8000001160a */
[----:B------:R-:W-:-:S04]  /*c290*/  LOP3.LUT R4, R4, 0xff, RZ, 0xc0, !PT ;  /* 0x000000ff04047812 */ /* 0x000fc800078ec0ff */
[----:B------:R-:W-:Y:S01]  /*c2a0*/  ISETP.GE.U32.AND P1, PT, R247, R4, PT ;  /* 0x00000004f700720c */ /* 0x000fe20003f26070 */
[----:B------:R-:W-:Y:S01]  /*c2b0*/  FFMA.FTZ R4, R216, c[0x0][0x23c], -R2 ;  /* 0x00008f00d8047a23 */ /* 0x000fe20000010802 */
[----:B------:R-:W-:-:S03]  /*c2c0*/  @!P2 HADD2 R20, -R16.H0_H0, -RZ.H0_H0 ;  /* 0xa00000ff1014a230 */ /* 0x000fc60000000900 */
[----:B------:R1:W-:Y:S01]  /*c2d0*/  MUFU.EX2 R250, R4 ;  /* 0x0000000400fa7308 */ /* 0x0003e20000000800 */
[----:B------:R-:W-:Y:S01]  /*c2e0*/  SHF.R.U32.HI R10, RZ, 0x18, R10 ;  /* 0x00000018ff0a7819 */ /* 0x000fe2000001160a */
[----:B------:R-:W-:Y:S01]  /*c2f0*/  FFMA.FTZ R5, R214, c[0x0][0x23c], -R0 ;  /* 0x00008f00d6057a23 */ /* 0x000fe20000010800 */
[----:B------:R-:W-:Y:S02]  /*c300*/  @!P2 PRMT R16, R20, 0x5410, RZ ;  /* 0x000054101410a816 */ /* 0x000fe400000000ff */
[----:B--2---:R-:W-:Y:S01]  /*c310*/  F2FP.PACK_AB R20, R211, R209 ;  /* 0x000000d1d314723e */ /* 0x004fe200000000ff */
[----:B-1----:R-:W-:-:S04]  /*c320*/  FFMA.FTZ R4, R212, c[0x0][0x23c], -R2 ;  /* 0x00008f00d4047a23 */ /* 0x002fc80000010802 */
[----:B------:R1:W2:Y:S01]  /*c330*/  MUFU.EX2 R192, R4 ;  /* 0x0000000400c07308 */ /* 0x0002a20000000800 */
[----:B------:R-:W-:Y:S01]  /*c340*/  ISETP.GE.U32.AND P2, PT, R247, R10, PT ;  /* 0x0000000af700720c */ /* 0x000fe20003f46070 */
[----:B------:R-:W-:Y:S01]  /*c350*/  @!P1 HADD2 R190, -R20.H0_H0, -RZ.H0_H0 ;  /* 0xa00000ff14be9230 */ /* 0x000fe20000000900 */
[----:B------:R-:W-:-:S05]  /*c360*/  PRMT R204, R20, 0x7632, R204 ;  /* 0x0000763214cc7816 */ /* 0x000fca00000000cc */
[----:B------:R3:W-:Y:S01]  /*c370*/  MUFU.EX2 R249, R5 ;  /* 0x0000000500f97308 */ /* 0x0007e20000000800 */
[----:B------:R-:W-:Y:S02]  /*c380*/  PRMT R217, R20, 0x5410, R204 ;  /* 0x0000541014d97816 */ /* 0x000fe400000000cc */
[----:B-1----:R-:W-:-:S04]  /*c390*/  SHF.R.U32.HI R4, RZ, 0x8, R27 ;  /* 0x00000008ff047819 */ /* 0x002fc8000001161b */
[----:B------:R-:W-:Y:S01]  /*c3a0*/  LOP3.LUT R4, R4, 0xffff, RZ, 0xc0, !PT ;  /* 0x0000ffff04047812 */ /* 0x000fe200078ec0ff */
[----:B---3--:R-:W-:Y:S01]  /*c3b0*/  FFMA.FTZ R5, R206, c[0x0][0x23c], -R0 ;  /* 0x00008f00ce057a23 */ /* 0x008fe20000010800 */
[----:B------:R-:W-:-:S03]  /*c3c0*/  @!P1 PRMT R20, R190, 0x5410, RZ ;  /* 0x00005410be149816 */ /* 0x000fc600000000ff */
[----:B------:R-:W1:Y:S01]  /*c3d0*/  MUFU.EX2 R218, R5 ;  /* 0x0000000500da7308 */ /* 0x000e620000000800 */
[----:B------:R-:W-:Y:S02]  /*c3e0*/  ISETP.GE.U32.AND P1, PT, R247, R4, PT ;  /* 0x00000004f700720c */ /* 0x000fe40003f26070 */
[----:B--2---:R-:W-:Y:S01]  /*c3f0*/  F2FP.PACK_AB R4, R192, R250 ;  /* 0x000000fac004723e */ /* 0x004fe200000000ff */
[----:B------:R-:W-:-:S03]  /*c400*/  @!P2 HADD2 R191, -R204.H0_H0, -RZ.H0_H0 ;  /* 0xa00000ffccbfa230 */ /* 0x000fc60000000900 */
[C---:B------:R-:W-:Y:S02]  /*c410*/  PRMT R201, R4.reuse, 0x7610, R201 ;  /* 0x0000761004c97816 */ /* 0x040fe400000000c9 */
[----:B------:R-:W-:Y:S02]  /*c420*/  PRMT R199, R4, 0x7632, R199 ;  /* 0x0000763204c77816 */ /* 0x000fe400000000c7 */
[----:B------:R-:W-:Y:S02]  /*c430*/  LOP3.LUT R4, R31, 0xff, RZ, 0xc0, !PT ;  /* 0x000000ff1f047812 */ /* 0x000fe400078ec0ff */
[----:B------:R-:W-:Y:S02]  /*c440*/  @!P2 PRMT R204, R191, 0x5410, RZ ;  /* 0x00005410bfcca816 */ /* 0x000fe400000000ff */
[----:B------:R-:W-:Y:S01]  /*c450*/  ISETP.GE.U32.AND P2, PT, R247, R4, PT ;  /* 0x00000004f700720c */ /* 0x000fe20003f46070 */
[----:B------:R-:W-:Y:S01]  /*c460*/  FFMA.FTZ R4, R213, c[0x0][0x23c], -R2 ;  /* 0x00008f00d5047a23 */ /* 0x000fe20000010802 */
[----:B-1----:R-:W-:-:S03]  /*c470*/  F2FP.PACK_AB R5, R218, R249 ;  /* 0x000000f9da05723e */ /* 0x002fc600000000ff */
[----:B------:R1:W-:Y:S01]  /*c480*/  MUFU.EX2 R215, R4 ;  /* 0x0000000400d77308 */ /* 0x0003e20000000800 */
[C---:B------:R-:W-:Y:S02]  /*c490*/  PRMT R203, R5.reuse, 0x7610, R203 ;  /* 0x0000761005cb7816 */ /* 0x040fe400000000cb */
[----:B------:R-:W-:Y:S01]  /*c4a0*/  PRMT R202, R5, 0x7632, R202 ;  /* 0x0000763205ca7816 */ /* 0x000fe200000000ca */
[----:B------:R-:W-:-:S04]  /*c4b0*/  FFMA.FTZ R5, R200, c[0x0][0x23c], -R2 ;  /* 0x00008f00c8057a23 */ /* 0x000fc80000010802 */
[----:B------:R-:W-:Y:S01]  /*c4c0*/  @!P2 HADD2 R206, -R203.H0_H0, -RZ.H0_H0 ;  /* 0xa00000ffcbcea230 */ /* 0x000fe20000000900 */
[----:B------:R-:W2:Y:S01]  /*c4d0*/  MUFU.EX2 R191, R5 ;  /* 0x0000000500bf7308 */ /* 0x000ea20000000800 */
[----:B-1----:R-:W-:-:S04]  /*c4e0*/  LOP3.LUT R4, R9, 0xffff, RZ, 0xc0, !PT ;  /* 0x0000ffff09047812 */ /* 0x002fc800078ec0ff */
[----:B------:R-:W-:Y:S01]  /*c4f0*/  SHF.R.U32.HI R4, RZ, 0x8, R4 ;  /* 0x00000008ff047819 */ /* 0x000fe20000011604 */
[----:B------:R-:W-:Y:S01]  /*c500*/  @!P3 HADD2 R189, -R202.H0_H0, -RZ.H0_H0 ;  /* 0xa00000ffcabdb230 */ /* 0x000fe20000000900 */
[----:B------:R-:W-:Y:S02]  /*c510*/  PRMT R212, R203, 0x5410, R202 ;  /* 0x00005410cbd47816 */ /* 0x000fe400000000ca */
[----:B------:R-:W-:Y:S01]  /*c520*/  LOP3.LUT R4, R4, 0xffff, RZ, 0xc0, !PT ;  /* 0x0000ffff04047812 */ /* 0x000fe200078ec0ff */
[----:B------:R-:W-:Y:S01]  /*c530*/  @!P4 HADD2 R181, -R201.H0_H0, -RZ.H0_H0 ;  /* 0xa00000ffc9b5c230 */ /* 0x000fe20000000900 */
[----:B------:R-:W-:Y:S01]  /*c540*/  @!P2 PRMT R203, R206, 0x5410, RZ ;  /* 0x00005410cecba816 */ /* 0x000fe200000000ff */
[----:B------:R-:W-:Y:S01]  /*c550*/  @!P1 HADD2 R180, -R199.H0_H0, -RZ.H0_H0 ;  /* 0xa00000ffc7b49230 */ /* 0x000fe20000000900 */
[----:B------:R-:W-:Y:S02]  /*c560*/  ISETP.GE.U32.AND P2, PT, R247, R4, PT ;  /* 0x00000004f700720c */ /* 0x000fe40003f46070 */
[----:B------:R-:W-:-:S02]  /*c570*/  LOP3.LUT R4, R9, 0xff, RZ, 0xc0, !PT ;  /* 0x000000ff09047812 */ /* 0x000fc400078ec0ff */
[----:B------:R-:W-:Y:S02]  /*c580*/  PRMT R214, R201, 0x5410, R199 ;  /* 0x00005410c9d67816 */ /* 0x000fe400000000c7 */
[----:B------:R-:W-:Y:S02]  /*c590*/  @!P3 PRMT R202, R189, 0x5410, RZ ;  /* 0x00005410bdcab816 */ /* 0x000fe400000000ff */
[----:B------:R-:W-:Y:S02]  /*c5a0*/  @!P4 PRMT R201, R181, 0x5410, RZ ;  /* 0x00005410b5c9c816 */ /* 0x000fe400000000ff */
[C---:B------:R-:W-:Y:S02]  /*c5b0*/  ISETP.GE.U32.AND P3, PT, R247.reuse, R4, PT ;  /* 0x00000004f700720c */ /* 0x040fe40003f66070 */
[----:B------:R-:W-:Y:S02]  /*c5c0*/  @!P1 PRMT R199, R180, 0x5410, RZ ;  /* 0x00005410b4c79816 */ /* 0x000fe400000000ff */
[----:B------:R-:W-:Y:S01]  /*c5d0*/  SHF.R.U32.HI R4, RZ, 0x18, R9 ;  /* 0x00000018ff047819 */ /* 0x000fe20000011609 */
[----:B------:R-:W-:Y:S01]  /*c5e0*/  STL.64 [R1+0xf8], R220 ;  /* 0x0000f8dc01007387 */ /* 0x000fe20000100a00 */
[----:B------:R-:W-:-:S02]  /*c5f0*/  ISETP.GE.U32.AND P1, PT, R247, R11, PT ;  /* 0x0000000bf700720c */ /* 0x000fc40003f26070 */
[----:B------:R-:W-:Y:S01]  /*c600*/  FSEL R11, R251, RZ, P5 ;  /* 0x000000fffb0b7208 */ /* 0x000fe20002800000 */
[----:B------:R-:W-:Y:S01]  /*c610*/  STL [R1+0x98], R204 ;  /* 0x000098cc01007387 */ /* 0x000fe20000100800 */
[----:B------:R-:W-:Y:S01]  /*c620*/  ISETP.GE.U32.AND P5, PT, R247, R4, PT ;  /* 0x00000004f700720c */ /* 0x000fe20003fa6070 */
[--C-:B------:R-:W-:Y:S01]  /*c630*/  FFMA.FTZ R4, R207, c[0x0][0x23c], -R0.reuse ;  /* 0x00008f00cf047a23 */ /* 0x100fe20000010800 */
[----:B--2---:R-:W-:Y:S01]  /*c640*/  F2FP.PACK_AB R10, R191, R215 ;  /* 0x000000d7bf0a723e */ /* 0x004fe200000000ff */
[----:B------:R-:W-:Y:S01]  /*c650*/  STL [R1+0x94], R201 ;  /* 0x000094c901007387 */ /* 0x000fe20000100800 */
[----:B------:R-:W-:-:S03]  /*c660*/  FFMA.FTZ R5, R187, c[0x0][0x23c], -R0 ;  /* 0x00008f00bb057a23 */ /* 0x000fc60000010800 */
[----:B------:R-:W-:Y:S01]  /*c670*/  STL [R1+0x90], R199 ;  /* 0x000090c701007387 */ /* 0x000fe20000100800 */
[----:B------:R-:W-:-:S03]  /*c680*/  PRMT R198, R10, 0x7610, R198 ;  /* 0x000076100ac67816 */ /* 0x000fc600000000c6 */
[----:B------:R-:W-:Y:S01]  /*c690*/  STL [R1+0x134], R203 ;  /* 0x000134cb01007387 */ /* 0x000fe20000100800 */
[----:B------:R-:W-:-:S03]  /*c6a0*/  PRMT R197, R10, 0x7632, R197 ;  /* 0x000076320ac57816 */ /* 0x000fc600000000c5 */
[----:B------:R1:W-:Y:S04]  /*c6b0*/  STL [R1+0x138], R202 ;  /* 0x000138ca01007387 */ /* 0x0003e80000100800 */
[----:B------:R2:W-:Y:S01]  /*c6c0*/  STL [R1+0x13c], R251 ;  /* 0x00013cfb01007387 */ /* 0x0005e20000100800 */
[----:B------:R-:W-:Y:S02]  /*c6d0*/  @!P3 HADD2 R200, -R198.H0_H0, -RZ.H0_H0 ;  /* 0xa00000ffc6c8b230 */ /* 0x000fe40000000900 */
[----:B------:R-:W-:Y:S01]  /*c6e0*/  @!P2 HADD2 R187, -R197.H0_H0, -RZ.H0_H0 ;  /* 0xa00000ffc5bba230 */ /* 0x000fe20000000900 */
[----:B------:R-:W-:Y:S02]  /*c6f0*/  PRMT R190, R198, 0x5410, R197 ;  /* 0x00005410c6be7816 */ /* 0x000fe400000000c5 */
[----:B------:R-:W-:-:S02]  /*c700*/  @!P3 PRMT R198, R200, 0x5410, RZ ;  /* 0x00005410c8c6b816 */ /* 0x000fc400000000ff */
[----:B------:R-:W-:Y:S01]  /*c710*/  @!P2 PRMT R197, R187, 0x5410, RZ ;  /* 0x00005410bbc5a816 */ /* 0x000fe200000000ff */
[----:B-1----:R-:W-:Y:S08]  /*c720*/  MUFU.EX2 R202, R5 ;  /* 0x0000000500ca7308 */ /* 0x002ff00000000800 */
[----:B--2---:R1:W2:Y:S01]  /*c730*/  MUFU.EX2 R251, R4 ;  /* 0x0000000400fb7308 */ /* 0x0042a20000000800 */
[----:B------:R-:W-:Y:S01]  /*c740*/  STL [R1+0x140], R198 ;  /* 0x000140c601007387 */ /* 0x000fe20000100800 */
[----:B-1----:R-:W-:-:S04]  /*c750*/  SHF.R.U32.HI R4, RZ, 0x10, R9 ;  /* 0x00000010ff047819 */ /* 0x002fc80000011609 */
[----:B------:R-:W-:-:S04]  /*c760*/  LOP3.LUT R4, R4, 0xff, RZ, 0xc0, !PT ;  /* 0x000000ff04047812 */ /* 0x000fc800078ec0ff */
[C---:B------:R-:W-:Y:S02]  /*c770*/  ISETP.GE.U32.AND P3, PT, R247.reuse, R4, PT ;  /* 0x00000004f700720c */ /* 0x040fe40003f66070 */
[----:B------:R-:W-:Y:S01]  /*c780*/  LOP3.LUT R4, R28, 0xff, RZ, 0xc0, !PT ;  /* 0x000000ff1c047812 */ /* 0x000fe200078ec0ff */
[----:B------:R-:W-:Y:S01]  /*c790*/  FFMA.FTZ R5, R188, c[0x0][0x23c], -R2 ;  /* 0x00008f00bc057a23 */ /* 0x000fe20000010802 */
[----:B------:R-:W-:Y:S02]  /*c7a0*/  STL [R1+0x144], R197 ;  /* 0x000144c501007387 */ /* 0x000fe40000100800 */
[----:B------:R-:W-:Y:S02]  /*c7b0*/  ISETP.GE.U32.AND P2, PT, R247, R4, PT ;  /* 0x00000004f700720c */ /* 0x000fe40003f46070 */
[----:B--2---:R-:W-:Y:S01]  /*c7c0*/  F2FP.PACK_AB R4, R202, R251 ;  /* 0x000000fbca04723e */ /* 0x004fe200000000ff */
[----:B------:R1:W-:Y:S03]  /*c7d0*/  STL [R1+0x148], R202 ;  /* 0x000148ca01007387 */ /* 0x0003e60000100800 */
[----:B------:R-:W-:-:S02]  /*c7e0*/  PRMT R31, R4, 0x7610, R31 ;  /* 0x00007610041f7816 */ /* 0x000fc4000000001f */
[----:B------:R-:W-:Y:S01]  /*c7f0*/  PRMT R27, R4, 0x7632, R27 ;  /* 0x00007632041b7816 */ /* 0x000fe2000000001b */
[--C-:B------:R-:W-:Y:S01]  /*c800*/  FFMA.FTZ R134, R134, c[0x0][0x23c], -R2.reuse ;  /* 0x00008f0086867a23 */ /* 0x100fe20000010802 */
[----:B------:R-:W-:Y:S01]  /*c810*/  SHF.R.U32.HI R4, RZ, 0x8, R133 ;  /* 0x00000008ff047819 */ /* 0x000fe20000011685 */
[--C-:B------:R-:W-:Y:S02]  /*c820*/  FFMA.FTZ R133, R177, c[0x0][0x23c], -R2.reuse ;  /* 0x00008f00b1857a23 */ /* 0x100fe40000010802 */
[--C-:B------:R-:W-:Y:S02]  /*c830*/  FFMA.FTZ R175, R176, c[0x0][0x23c], -R2.reuse ;  /* 0x00008f00b0af7a23 */ /* 0x100fe40000010802 */
[--C-:B------:R-:W-:Y:S01]  /*c840*/  FFMA.FTZ R172, R172, c[0x0][0x23c], -R2.reuse ;  /* 0x00008f00acac7a23 */ /* 0x100fe20000010802 */
[----:B-1----:R1:W-:Y:S01]  /*c850*/  MUFU.EX2 R202, R5 ;  /* 0x0000000500ca7308 */ /* 0x0023e20000000800 */
[--C-:B------:R-:W-:Y:S02]  /*c860*/  FFMA.FTZ R180, R170, c[0x0][0x23c], -R2.reuse ;  /* 0x00008f00aab47a23 */ /* 0x100fe40000010802 */
[----:B------:R-:W-:-:S02]  /*c870*/  FFMA.FTZ R181, R135, c[0x0][0x23c], -R2 ;  /* 0x00008f0087b57a23 */ /* 0x000fc40000010802 */
[--C-:B------:R-:W-:Y:S02]  /*c880*/  FFMA.FTZ R183, R35, c[0x0][0x23c], -R2.reuse ;  /* 0x00008f0023b77a23 */ /* 0x100fe40000010802 */
[----:B-1----:R-:W-:-:S04]  /*c890*/  FFMA.FTZ R5, R185, c[0x0][0x23c], -R2 ;  /* 0x00008f00b9057a23 */ /* 0x002fc80000010802 */
[----:B------:R1:W2:Y:S01]  /*c8a0*/  MUFU.EX2 R201, R5 ;  /* 0x0000000500c97308 */ /* 0x0002a20000000800 */
[----:B------:R-:W-:Y:S02]  /*c8b0*/  FFMA.FTZ R200, R30, c[0x0][0x23c], -R2 ;  /* 0x00008f001ec87a23 */ /* 0x000fe40000010802 */
[----:B------:R-:W-:Y:S01]  /*c8c0*/  FFMA.FTZ R2, R184, c[0x0][0x23c], -R0 ;  /* 0x00008f00b8027a23 */ /* 0x000fe20000010800 */
[----:B-1----:R-:W-:-:S05]  /*c8d0*/  PRMT R5, R31, 0x5410, R27 ;  /* 0x000054101f057816 */ /* 0x002fca000000001b */
[----:B------:R1:W-:Y:S01]  /*c8e0*/  STL [R1+0xd8], R5 ;  /* 0x0000d80501007387 */ /* 0x0003e20000100800 */
[----:B------:R2:W-:Y:S01]  /*c8f0*/  MUFU.EX2 R199, R2 ;  /* 0x0000000200c77308 */ /* 0x0005e20000000800 */
[----:B------:R-:W-:Y:S01]  /*c900*/  @!P3 HADD2 R188, -R31.H0_H0, -RZ.H0_H0 ;  /* 0xa00000ff1fbcb230 */ /* 0x000fe20000000900 */
[----:B------:R-:W-:-:S04]  /*c910*/  LOP3.LUT R4, R4, 0xffff, RZ, 0xc0, !PT ;  /* 0x0000ffff04047812 */ /* 0x000fc800078ec0ff */
[----:B------:R-:W-:Y:S02]  /*c920*/  @!P3 PRMT R31, R188, 0x5410, RZ ;  /* 0x00005410bc1fb816 */ /* 0x000fe400000000ff */
[----:B------:R-:W-:Y:S01]  /*c930*/  ISETP.GE.U32.AND P3, PT, R247, R4, PT ;  /* 0x00000004f700720c */ /* 0x000fe20003f66070 */
[----:B-1----:R-:W-:-:S04]  /*c940*/  FFMA.FTZ R5, R186, c[0x0][0x23c], -R0 ;  /* 0x00008f00ba057a23 */ /* 0x002fc80000010800 */
[----:B------:R-:W1:Y:S01]  /*c950*/  MUFU.EX2 R204, R5 ;  /* 0x0000000500cc7308 */ /* 0x000e620000000800 */
[----:B------:R-:W-:Y:S01]  /*c960*/  FADD.FTZ R4, R132, -R11 ;  /* 0x8000000b84047221 */ /* 0x000fe20000010000 */
[----:B------:R-:W-:Y:S01]  /*c970*/  STL [R1+0x70], R31 ;  /* 0x0000701f01007387 */ /* 0x000fe20000100800 */
[----:B--2---:R-:W-:Y:S01]  /*c980*/  F2FP.PACK_AB R2, R201, R202 ;  /* 0x000000cac902723e */ /* 0x004fe200000000ff */
[--C-:B------:R-:W-:Y:S02]  /*c990*/  FFMA.FTZ R132, R179, c[0x0][0x23c], -R0.reuse ;  /* 0x00008f00b3847a23 */ /* 0x100fe40000010800 */
[--C-:B------:R-:W-:Y:S01]  /*c9a0*/  FFMA.FTZ R135, R178, c[0x0][0x23c], -R0.reuse ;  /* 0x00008f00b2877a23 */ /* 0x100fe20000010800 */
[----:B------:R-:W-:Y:S01]  /*c9b0*/  STL [R1+0x14c], R201 ;  /* 0x00014cc901007387 */ /* 0x000fe20000100800 */
[--C-:B------:R-:W-:Y:S02]  /*c9c0*/  FFMA.FTZ R173, R173, c[0x0][0x23c], -R0.reuse ;  /* 0x00008f00adad7a23 */ /* 0x100fe40000010800 */
[----:B------:R-:W-:-:S02]  /*c9d0*/  FFMA.FTZ R171, R171, c[0x0][0x23c], -R0 ;  /* 0x00008f00abab7a23 */ /* 0x000fc40000010800 */
[--C-:B------:R-:W-:Y:S02]  /*c9e0*/  FFMA.FTZ R176, R169, c[0x0][0x23c], -R0.reuse ;  /* 0x00008f00a9b07a23 */ /* 0x100fe40000010800 */
[--C-:B------:R-:W-:Y:S02]  /*c9f0*/  FFMA.FTZ R177, R168, c[0x0][0x23c], -R0.reuse ;  /* 0x00008f00a8b17a23 */ /* 0x100fe40000010800 */
[--C-:B------:R-:W-:Y:S01]  /*ca00*/  FFMA.FTZ R179, R34, c[0x0][0x23c], -R0.reuse ;  /* 0x00008f0022b37a23 */ /* 0x100fe20000010800 */
[----:B-1----:R-:W-:Y:S01]  /*ca10*/  STL [R1+0x154], R204 ;  /* 0x000154cc01007387 */ /* 0x002fe20000100800 */
[----:B------:R-:W-:Y:S01]  /*ca20*/  FFMA.FTZ R178, R29, c[0x0][0x23c], -R0 ;  /* 0x00008f001db27a23 */ /* 0x000fe20000010800 */
[----:B------:R-:W-:Y:S02]  /*ca30*/  F2FP.PACK_AB R0, R199, R204 ;  /* 0x000000ccc700723e */ /* 0x000fe400000000ff */
[----:B------:R1:W-:Y:S01]  /*ca40*/  STL [R1+0x150], R199 ;  /* 0x000150c701007387 */ /* 0x0003e20000100800 */
[----:B------:R-:W-:Y:S01]  /*ca50*/  @!P5 HADD2 R168, -R27.H0_H0, -RZ.H0_H0 ;  /* 0xa00000ff1ba8d230 */ /* 0x000fe20000000900 */
[----:B------:R-:W-:-:S02]  /*ca60*/  PRMT R10, R2, 0x7610, R10 ;  /* 0x00007610020a7816 */ /* 0x000fc4000000000a */
[----:B------:R-:W-:Y:S02]  /*ca70*/  ISETP.GE.U32.AND P4, PT, R247, R26, PT ;  /* 0x0000001af700720c */ /* 0x000fe40003f86070 */
[C---:B------:R-:W-:Y:S02]  /*ca80*/  PRMT R26, R0.reuse, 0x7610, R26 ;  /* 0x00007610001a7816 */ /* 0x040fe4000000001a */
[----:B------:R-:W-:Y:S02]  /*ca90*/  PRMT R9, R0, 0x7632, R9 ;  /* 0x0000763200097816 */ /* 0x000fe40000000009 */
[----:B------:R-:W-:Y:S01]  /*caa0*/  @!P5 PRMT R27, R168, 0x5410, RZ ;  /* 0x00005410a81bd816 */ /* 0x000fe200000000ff */
[----:B------:R-:W-:Y:S01]  /*cab0*/  STL.S16 [R1+0x54], R26 ;  /* 0x0000541a01007387 */ /* 0x000fe20000100600 */
[----:B-1----:R-:W-:-:S05]  /*cac0*/  PRMT R199, R2, 0x7632, R199 ;  /* 0x0000763202c77816 */ /* 0x002fca00000000c7 */
[----:B------:R-:W-:Y:S01]  /*cad0*/  @!P3 HADD2 R169, -R199.H0_H0, -RZ.H0_H0 ;  /* 0xa00000ffc7a9b230 */ /* 0x000fe20000000900 */
[----:B------:R-:W-:Y:S01]  /*cae0*/  PRMT R0, R10, 0x5410, R199 ;  /* 0x000054100a007816 */ /* 0x000fe200000000c7 */
[----:B------:R-:W-:Y:S03]  /*caf0*/  STL [R1+0x5c], R27 ;  /* 0x00005c1b01007387 */ /* 0x000fe60000100800 */
[----:B------:R-:W-:Y:S01]  /*cb00*/  @!P3 PRMT R199, R169, 0x5410, RZ ;  /* 0x00005410a9c7b816 */ /* 0x000fe200000000ff */
[----:B------:R-:W-:Y:S04]  /*cb10*/  STL [R1+0xd4], R0 ;  /* 0x0000d40001007387 */ /* 0x000fe80000100800 */
[----:B------:R1:W-:Y:S04]  /*cb20*/  STL [R1+0x15c], R199 ;  /* 0x00015cc701007387 */ /* 0x0003e80000100800 */
[----:B-1----:R-:W2:Y:S01]  /*cb30*/  LDL.LU R199, [R1+0x54] ;  /* 0x0000540001c77983 */ /* 0x002ea20000300800 */
[----:B------:R-:W-:Y:S01]  /*cb40*/  @!P4 HADD2 R184, -R10.H0_H0, -RZ.H0_H0 ;  /* 0xa00000ff0ab8c230 */ /* 0x000fe20000000900 */
[----:B------:R-:W-:-:S04]  /*cb50*/  IMAD.WIDE.U32 R168, R174, -0x326172a9, RZ ;  /* 0xcd9e8d57aea87825 */ /* 0x000fc800078e00ff */
[----:B------:R-:W-:-:S05]  /*cb60*/  @!P4 PRMT R10, R184, 0x5410, RZ ;  /* 0x00005410b80ac816 */ /* 0x000fca00000000ff */
[----:B------:R1:W-:Y:S01]  /*cb70*/  STL [R1+0x58], R10 ;  /* 0x0000580a01007387 */ /* 0x0003e20000100800 */
[----:B------:R-:W-:Y:S01]  /*cb80*/  @!P1 HADD2 R29, -R9.H0_H0, -RZ.H0_H0 ;  /* 0xa00000ff091d9230 */ /* 0x000fe20000000900 */
[----:B------:R-:W-:Y:S01]  /*cb90*/  LOP3.LUT R28, R23, UR34, R168, 0x96, !PT ;  /* 0x00000022171c7c12 */ /* 0x000fe2000f8e96a8 */
[----:B------:R-:W-:Y:S01]  /*cba0*/  @!P2 HADD2 R30, -R26.H0_H0, -RZ.H0_H0 ;  /* 0xa00000ff1a1ea230 */ /* 0x000fe20000000900 */
[----:B-1----:R-:W-:-:S05]  /*cbb0*/  LOP3.LUT R10, R169, UR35, R220, 0x96, !PT ;  /* 0x00000023a90a7c12 */ /* 0x002fca000f8e96dc */
[----:B------:R-:W-:-:S05]  /*cbc0*/  IMAD.WIDE.U32 R10, R10, -0x2daee0ad, RZ ;  /* 0xd2511f530a0a7825 */ /* 0x000fca00078e00ff */
[----:B------:R-:W-:-:S05]  /*cbd0*/  LOP3.LUT R26, R11, UR33, R182, 0x96, !PT ;  /* 0x000000210b1a7c12 */ /* 0x000fca000f8e96b6 */
[----:B------:R-:W-:-:S04]  /*cbe0*/  IMAD.WIDE.U32 R26, R26, -0x326172a9, RZ ;  /* 0xcd9e8d571a1a7825 */ /* 0x000fc800078e00ff */
[----:B------:R-:W-:-:S06]  /*cbf0*/  FMUL.FTZ R4, R4, c[0x0][0x23c] ;  /* 0x00008f0004047a20 */ /* 0x000fcc0000410000 */
[----:B------:R-:W1:Y:S01]  /*cc00*/  MUFU.EX2 R4, R4 ;  /* 0x0000000400047308 */ /* 0x000e620000000800 */
[----:B------:R-:W-:-:S07]  /*cc10*/  IMAD.MOV.U32 R201, RZ, RZ, R192 ;  /* 0x000000ffffc97224 */ /* 0x000fce00078e00c0 */
[----:B------:R-:W-:Y:S01]  /*cc20*/  MUFU.EX2 R133, R133 ;  /* 0x0000008500857308 */ /* 0x000fe20000000800 */
[----:B------:R-:W-:-:S07]  /*cc30*/  MOV R204, R210 ;  /* 0x000000d200cc7202 */ /* 0x000fce0000000f00 */
[----:B------:R-:W-:Y:S01]  /*cc40*/  MUFU.EX2 R192, R134 ;  /* 0x0000008600c07308 */ /* 0x000fe20000000800 */
[-C--:B-1----:R-:W-:Y:S02]  /*cc50*/  FFMA.FTZ R170, R244, R4.reuse, R208 ;  /* 0x00000004f4aa7223 */ /* 0x082fe400000100d0 */
        /* <DEDUP_REMOVED lines=56> */
[----:B------:R-:W-:Y:S01]  /*cfe0*/  FMUL.FTZ R125, R125, R4 ;  /* 0x000000047d7d7220 */ /* 0x000fe20000410000 */
[----:B------:R-:W-:Y:S01]  /*cff0*/  MOV R198, R214 ;  /* 0x000000d600c67202 */ /* 0x000fe20000000f00 */
[----:B------:R-:W-:Y:S01]  /*d000*/  IMAD.MOV.U32 R174, RZ, RZ, R218 ;  /* 0x000000ffffae7224 */ /* 0x000fe200078e00da */
[----:B------:R-:W-:Y:S01]  /*d010*/  MOV R197, R191 ;  /* 0x000000bf00c57202 */ /* 0x000fe20000000f00 */
[----:B------:R-:W1:Y:S01]  /*d020*/  LDC.U8 R68, c[0x0][0x2d8] ;  /* 0x0000b600ff447b82 */ /* 0x000e620000000000 */
[----:B--2---:R-:W-:-:S02]  /*d030*/  PRMT R0, R199, 0x5410, R9 ;  /* 0x00005410c7007816 */ /* 0x004fc40000000009 */
[----:B------:R-:W-:Y:S01]  /*d040*/  @!P1 PRMT R9, R29, 0x5410, RZ ;  /* 0x000054101d099816 */ /* 0x000fe200000000ff */
[----:B------:R-:W-:-:S05]  /*d050*/  IMAD.WIDE.U32 R28, R28, -0x2daee0ad, RZ ;  /* 0xd2511f531c1c7825 */ /* 0x000fca00078e00ff */
[----:B------:R-:W-:Y:S02]  /*d060*/  LOP3.LUT R29, R29, UR29, R10, 0x96, !PT ;  /* 0x0000001d1d1d7c12 */ /* 0x000fe4000f8e960a */
[----:B------:R-:W-:-:S05]  /*d070*/  LOP3.LUT R10, R27, UR30, R22, 0x96, !PT ;  /* 0x0000001e1b0a7c12 */ /* 0x000fca000f8e9616 */
[----:B------:R-:W-:-:S05]  /*d080*/  IMAD.WIDE.U32 R10, R10, -0x2daee0ad, RZ ;  /* 0xd2511f530a0a7825 */ /* 0x000fca00078e00ff */
[----:B------:R-:W-:Y:S01]  /*d090*/  LOP3.LUT R27, R11, UR5, R28, 0x96, !PT ;  /* 0x000000050b1b7c12 */ /* 0x000fe2000f8e961c */
[----:B------:R-:W-:Y:S01]  /*d0a0*/  IMAD.WIDE.U32 R28, R29, -0x326172a9, RZ ;  /* 0xcd9e8d571d1c7825 */ /* 0x000fe200078e00ff */
[----:B------:R-:W-:-:S04]  /*d0b0*/  @!P2 PRMT R199, R30, 0x5410, RZ ;  /* 0x000054101ec7a816 */ /* 0x000fc800000000ff */
[----:B------:R-:W-:-:S05]  /*d0c0*/  LOP3.LUT R30, R29, UR21, R26, 0x96, !PT ;  /* 0x000000151d1e7c12 */ /* 0x000fca000f8e961a */
[----:B------:R-:W-:Y:S01]  /*d0d0*/  IMAD.WIDE.U32 R30, R30, -0x2daee0ad, RZ ;  /* 0xd2511f531e1e7825 */ /* 0x000fe200078e00ff */
[----:B------:R-:W-:Y:S04]  /*d0e0*/  STL [R1+0x160], R199 ;  /* 0x000160c701007387 */ /* 0x000fe80000100800 */
[----:B------:R-:W-:Y:S01]  /*d0f0*/  LOP3.LUT R10, R31, UR19, R10, 0x96, !PT ;  /* 0x000000131f0a7c12 */ /* 0x000fe2000f8e960a */
[----:B------:R2:W-:Y:S01]  /*d100*/  STL [R1+0xd0], R0 ;  /* 0x0000d00001007387 */ /* 0x0005e20000100800 */
[----:B------:R-:W-:-:S04]  /*d110*/  IMAD.WIDE.U32 R26, R27, -0x326172a9, RZ ;  /* 0xcd9e8d571b1a7825 */ /* 0x000fc800078e00ff */
[----:B------:R-:W-:Y:S01]  /*d120*/  IMAD.WIDE.U32 R10, R10, -0x326172a9, RZ ;  /* 0xcd9e8d570a0a7825 */ /* 0x000fe200078e00ff */
[----:B--2---:R-:W-:-:S05]  /*d130*/  FSEL R0, R248, RZ, P6 ;  /* 0x000000fff8007208 */ /* 0x004fca0003000000 */
[----:B------:R-:W-:Y:S01]  /*d140*/  FADD.FTZ R5, R3, -R0 ;  /* 0x8000000003057221 */ /* 0x000fe20000010000 */
[----:B------:R-:W-:-:S04]  /*d150*/  LOP3.LUT R0, R11, UR7, R26, 0x96, !PT ;  /* 0x000000070b007c12 */ /* 0x000fc8000f8e961a */
[----:B------:R-:W-:-:S04]  /*d160*/  LOP3.LUT R2, R0, 0xff, RZ, 0xc0, !PT ;  /* 0x000000ff00027812 */ /* 0x000fc800078ec0ff */
[----:B------:R-:W-:Y:S02]  /*d170*/  ISETP.GE.U32.AND P6, PT, R247, R2, PT ;  /* 0x00000002f700720c */ /* 0x000fe40003fc6070 */
[----:B------:R-:W-:-:S04]  /*d180*/  LOP3.LUT R2, R0, 0xffff, RZ, 0xc0, !PT ;  /* 0x0000ffff00027812 */ /* 0x000fc800078ec0ff */
[----:B------:R-:W-:Y:S01]  /*d190*/  SHF.R.U32.HI R2, RZ, 0x8, R2 ;  /* 0x00000008ff027819 */ /* 0x000fe20000011602 */
[----:B------:R-:W-:-:S03]  /*d1a0*/  FMUL.FTZ R26, R5, c[0x0][0x23c] ;  /* 0x00008f00051a7a20 */ /* 0x000fc60000410000 */
[----:B------:R-:W-:Y:S02]  /*d1b0*/  LOP3.LUT R2, R2, 0xffff, RZ, 0xc0, !PT ;  /* 0x0000ffff02027812 */ /* 0x000fe400078ec0ff */
[--C-:B------:R-:W-:Y:S02]  /*d1c0*/  SHF.R.U32.HI R5, RZ, 0x10, R0.reuse ;  /* 0x00000010ff057819 */ /* 0x100fe40000011600 */
[C---:B------:R-:W-:Y:S02]  /*d1d0*/  ISETP.GE.U32.AND P5, PT, R247.reuse, R2, PT ;  /* 0x00000002f700720c */ /* 0x040fe40003fa6070 */
[----:B------:R-:W-:Y:S02]  /*d1e0*/  SHF.R.U32.HI R2, RZ, 0x18, R0 ;  /* 0x00000018ff027819 */ /* 0x000fe40000011600 */
[----:B------:R2:W3:Y:S01]  /*d1f0*/  MUFU.EX2 R0, R26 ;  /* 0x0000001a00007308 */ /* 0x0004e20000000800 */
[----:B------:R4:W-:Y:S01]  /*d200*/  STL [R1+0x50], R9 ;  /* 0x0000500901007387 */ /* 0x0009e20000100800 */
[----:B------:R-:W-:-:S02]  /*d210*/  ISETP.GE.U32.AND P4, PT, R247, R2, PT ;  /* 0x00000002f700720c */ /* 0x000fc40003f86070 */
[----:B------:R-:W-:Y:S01]  /*d220*/  LOP3.LUT R5, R5, 0xff, RZ, 0xc0, !PT ;  /* 0x000000ff05057812 */ /* 0x000fe200078ec0ff */
[----:B------:R-:W-:Y:S01]  /*d230*/  STL [R1+0x164], R168 ;  /* 0x000164a801007387 */ /* 0x000fe20000100800 */
[----:B------:R-:W-:-:S03]  /*d240*/  LOP3.LUT R2, R10, 0xff, RZ, 0xc0, !PT ;  /* 0x000000ff0a027812 */ /* 0x000fc600078ec0ff */
[----:B------:R-:W-:Y:S01]  /*d250*/  STL [R1+0x158], R169 ;  /* 0x000158a901007387 */ /* 0x000fe20000100800 */
[C---:B------:R-:W-:Y:S02]  /*d260*/  ISETP.GE.U32.AND P2, PT, R247.reuse, R5, PT ;  /* 0x00000005f700720c */ /* 0x040fe40003f46070 */
[----:B------:R-:W-:Y:S01]  /*d270*/  ISETP.GE.U32.AND P3, PT, R247, R2, PT ;  /* 0x00000002f700720c */ /* 0x000fe20003f66070 */
[----:B------:R1:W-:Y:S01]  /*d280*/  STL [R1+0x168], R182 ;  /* 0x000168b601007387 */ /* 0x0003e20000100800 */
[----:B------:R-:W-:Y:S02]  /*d290*/  SHF.R.U32.HI R2, RZ, 0x18, R10 ;  /* 0x00000018ff027819 */ /* 0x000fe4000001160a */
[----:B--2---:R-:W-:Y:S01]  /*d2a0*/  LOP3.LUT R26, R10, 0xffff, RZ, 0xc0, !PT ;  /* 0x0000ffff0a1a7812 */ /* 0x004fe200078ec0ff */
[----:B------:R-:W-:Y:S01]  /*d2b0*/  IMAD.MOV.U32 R11, RZ, RZ, R212 ;  /* 0x000000ffff0b7224 */ /* 0x000fe200078e00d4 */
[----:B------:R-:W-:Y:S01]  /*d2c0*/  SHF.R.U32.HI R5, RZ, 0x10, R10 ;  /* 0x00000010ff057819 */ /* 0x000fe2000001160a */
[----:B------:R-:W-:-:S02]  /*d2d0*/  FMUL.FTZ R212, R48, R4 ;  /* 0x0000000430d47220 */ /* 0x000fc40000410000 */
[----:B------:R-:W-:Y:S01]  /*d2e0*/  IMAD.MOV.U32 R10, RZ, RZ, R211 ;  /* 0x000000ffff0a7224 */ /* 0x000fe200078e00d3 */
[----:B----4-:R-:W-:Y:S01]  /*d2f0*/  LOP3.LUT R9, R27, UR4, R28, 0x96, !PT ;  /* 0x000000041b097c12 */ /* 0x010fe2000f8e961c */
[----:B---3--:R-:W-:Y:S02]  /*d300*/  FFMA.FTZ R27, R245, R0, R209 ;  /* 0x00000000f51b7223 */ /* 0x008fe400000100d1 */
[-C--:B------:R-:W-:Y:S02]  /*d310*/  FMUL.FTZ R209, R45, R4.reuse ;  /* 0x000000042dd17220 */ /* 0x080fe40000410000 */
[-C--:B------:R-:W-:Y:S02]  /*d320*/  FMUL.FTZ R245, R93, R4.reuse ;  /* 0x000000045df57220 */ /* 0x080fe40000410000 */
[-C--:B------:R-:W-:Y:S02]  /*d330*/  FMUL.FTZ R45, R96, R4.reuse ;  /* 0x00000004602d7220 */ /* 0x080fe40000410000 */
[----:B------:R-:W-:-:S02]  /*d340*/  FMUL.FTZ R28, R128, R4 ;  /* 0x00000004801c7220 */ /* 0x000fc40000410000 */
[----:B-1----:R-:W-:Y:S02]  /*d350*/  IMAD.MOV.U32 R182, RZ, RZ, R217 ;  /* 0x000000ffffb67224 */ /* 0x002fe400078e00d9 */
[-C--:B------:R-:W-:Y:S02]  /*d360*/  FMUL.FTZ R217, R61, R4.reuse ;  /* 0x000000043dd97220 */ /* 0x080fe40000410000 */
[----:B------:R-:W-:Y:S02]  /*d370*/  FMUL.FTZ R4, R129, R4 ;  /* 0x0000000481047220 */ /* 0x000fe40000410000 */
[-C--:B------:R-:W-:Y:S01]  /*d380*/  FMUL.FTZ R211, R47, R0.reuse ;  /* 0x000000002fd37220 */ /* 0x080fe20000410000 */
[----:B------:R-:W-:Y:S01]  /*d390*/  STL [R1+0x16c], R248 ;  /* 0x00016cf801007387 */ /* 0x000fe20000100800 */
[-C--:B------:R-:W-:Y:S02]  /*d3a0*/  FMUL.FTZ R210, R46, R0.reuse ;  /* 0x000000002ed27220 */ /* 0x080fe40000410000 */
[-C--:B------:R-:W-:Y:S01]  /*d3b0*/  FMUL.FTZ R47, R127, R0.reuse ;  /* 0x000000007f2f7220 */ /* 0x080fe20000410000 */
[----:B------:R-:W-:Y:S01]  /*d3c0*/  STL [R1+0xa0], R28 ;  /* 0x0000a01c01007387 */ /* 0x000fe20000100800 */
[----:B------:R-:W-:-:S03]  /*d3d0*/  FMUL.FTZ R46, R130, R0 ;  /* 0x00000000822e7220 */ /* 0x000fc60000410000 */
[----:B------:R-:W-:Y:S01]  /*d3e0*/  STL [R1+0xa4], R4 ;  /* 0x0000a40401007387 */ /* 0x000fe20000100800 */
[----:B------:R-:W-:-:S03]  /*d3f0*/  ISETP.GE.U32.AND P1, PT, R247, R2, PT ;  /* 0x00000002f700720c */ /* 0x000fc60003f26070 */
[----:B------:R-:W-:Y:S01]  /*d400*/  STL [R1+0x104], R133 ;  /* 0x0001048501007387 */ /* 0x000fe20000100800 */
[----:B------:R-:W-:-:S03]  /*d410*/  IMAD.MOV.U32 R199, RZ, RZ, R215 ;  /* 0x000000ffffc77224 */ /* 0x000fc600078e00d7 */
[----:B------:R-:W-:Y:S01]  /*d420*/  STL [R1+0x9c], R47 ;  /* 0x00009c2f01007387 */ /* 0x000fe20000100800 */
[----:B------:R-:W-:-:S03]  /*d430*/  IMAD.MOV.U32 R2, RZ, RZ, R190 ;  /* 0x000000ffff027224 */ /* 0x000fc600078e00be */
[----:B------:R1:W-:Y:S01]  /*d440*/  STL [R1+0xa8], R46 ;  /* 0x0000a82e01007387 */ /* 0x0003e20000100800 */
        /* <DEDUP_REMOVED lines=11> */
[-C--:B------:R-:W-:Y:S01]  /*d500*/  FMUL.FTZ R147, R147, R0.reuse ;  /* 0x0000000093937220 */ /* 0x080fe20000410000 */
[----:B-1----:R-:W1:Y:S01]  /*d510*/  MUFU.EX2 R46, R132 ;  /* 0x00000084002e7308 */ /* 0x002e620000000800 */
        /* <DEDUP_REMOVED lines=47> */
[----:B------:R-:W-:Y:S01]  /*d810*/  FMUL.FTZ R4, R131, R0 ;  /* 0x0000000083047220 */ /* 0x000fe20000410000 */
[----:B------:R-:W-:-:S04]  /*d820*/  F2FP.PACK_AB R0, R133, R192 ;  /* 0x000000c08500723e */ /* 0x000fc800000000ff */
[C---:B------:R-:W-:Y:S02]  /*d830*/  PRMT R169, R0.reuse, 0x7610, R169 ;  /* 0x0000761000a97816 */ /* 0x040fe400000000a9 */
[----:B------:R-:W-:Y:S01]  /*d840*/  PRMT R43, R0, 0x7632, R43 ;  /* 0x00007632002b7816 */ /* 0x000fe2000000002b */
[----:B------:R-:W-:Y:S02]  /*d850*/  IMAD.MOV.U32 R48, RZ, RZ, R2 ;  /* 0x000000ffff307224 */ /* 0x000fe400078e0002 */
[----:B------:R-:W-:Y:S01]  /*d860*/  IMAD.MOV.U32 R60, RZ, RZ, R174 ;  /* 0x000000ffff3c7224 */ /* 0x000fe200078e00ae */
[----:B------:R-:W-:Y:S01]  /*d870*/  MOV R174, R199 ;  /* 0x000000c700ae7202 */ /* 0x000fe20000000f00 */
[----:B------:R-:W-:Y:S01]  /*d880*/  @!P6 HADD2 R3, -R169.H0_H0, -RZ.H0_H0 ;  /* 0xa00000ffa903e230 */ /* 0x000fe20000000900 */
[----:B------:R-:W-:Y:S01]  /*d890*/  PRMT R2, R169, 0x5410, R43 ;  /* 0x00005410a9027816 */ /* 0x000fe2000000002b */
[----:B------:R-:W2:Y:S01]  /*d8a0*/  MUFU.EX2 R199, R135 ;  /* 0x0000008700c77308 */ /* 0x000ea20000000800 */
[----:B------:R-:W-:Y:S02]  /*d8b0*/  STL [R1+0xac], R4 ;  /* 0x0000ac0401007387 */ /* 0x000fe40000100800 */
[----:B------:R-:W-:-:S02]  /*d8c0*/  @!P6 PRMT R169, R3, 0x5410, RZ ;  /* 0x0000541003a9e816 */ /* 0x000fc400000000ff */
[----:B------:R-:W-:Y:S04]  /*d8d0*/  STL [R1+0x170], R192 ;  /* 0x000170c001007387 */ /* 0x000fe80000100800 */
[----:B-1----:R-:W-:Y:S04]  /*d8e0*/  STL [R1+0x100], R46 ;  /* 0x0001002e01007387 */ /* 0x002fe80000100800 */
[----:B------:R1:W-:Y:S01]  /*d8f0*/  STL [R1+0xdc], R2 ;  /* 0x0000dc0201007387 */ /* 0x0003e20000100800 */
[----:B------:R-:W-:Y:S02]  /*d900*/  MOV R61, R10 ;  /* 0x0000000a003d7202 */ /* 0x000fe40000000f00 */
[----:B------:R-:W-:Y:S01]  /*d910*/  LOP3.LUT R0, R5, 0xff, RZ, 0xc0, !PT ;  /* 0x000000ff05007812 */ /* 0x000fe200078ec0ff */
[----:B------:R-:W-:Y:S01]  /*d920*/  @!P5 HADD2 R6, -R43.H0_H0, -RZ.H0_H0 ;  /* 0xa00000ff2b06d230 */ /* 0x000fe20000000900 */
[----:B------:R-:W-:Y:S01]  /*d930*/  MOV R64, R201 ;  /* 0x000000c900407202 */ /* 0x000fe20000000f00 */
[----:B------:R-:W-:Y:S01]  /*d940*/  IMAD.MOV.U32 R65, RZ, RZ, R61 ;  /* 0x000000ffff417224 */ /* 0x000fe200078e003d */
[----:B------:R-:W-:Y:S01]  /*d950*/  ISETP.GE.U32.AND P6, PT, R68, R0, PT ;  /* 0x000000004400720c */ /* 0x000fe20003fc6070 */
[----:B------:R-:W-:Y:S01]  /*d960*/  IMAD.MOV.U32 R61, RZ, RZ, R204 ;  /* 0x000000ffff3d7224 */ /* 0x000fe200078e00cc */
[----:B------:R-:W-:Y:S01]  /*d970*/  MUFU.EX2 R201, R175 ;  /* 0x000000af00c97308 */ /* 0x000fe20000000800 */
[----:B------:R-:W-:Y:S01]  /*d980*/  @!P5 PRMT R43, R6, 0x5410, RZ ;  /* 0x00005410062bd816 */ /* 0x000fe200000000ff */
[----:B-1----:R-:W-:-:S05]  /*d990*/  IMAD.WIDE.U32 R2, R9, -0x2daee0ad, RZ ;  /* 0xd2511f5309027825 */ /* 0x002fca00078e00ff */
[C---:B------:R-:W-:Y:S02]  /*d9a0*/  LOP3.LUT R4, R2.reuse, 0xff, RZ, 0xc0, !PT ;  /* 0x000000ff02047812 */ /* 0x040fe400078ec0ff */
[----:B------:R-:W-:Y:S02]  /*d9b0*/  LOP3.LUT R9, R2, 0xffff, RZ, 0xc0, !PT ;  /* 0x0000ffff02097812 */ /* 0x000fe400078ec0ff */
[--C-:B------:R-:W-:Y:S02]  /*d9c0*/  SHF.R.U32.HI R10, RZ, 0x10, R2.reuse ;  /* 0x00000010ff0a7819 */ /* 0x100fe40000011602 */
[----:B------:R-:W-:Y:S02]  /*d9d0*/  SHF.R.U32.HI R5, RZ, 0x18, R2 ;  /* 0x00000018ff057819 */ /* 0x000fe40000011602 */
[----:B------:R-:W-:Y:S02]  /*d9e0*/  SHF.R.U32.HI R2, RZ, 0x8, R26 ;  /* 0x00000008ff027819 */ /* 0x000fe4000001161a */
[----:B------:R-:W-:-:S02]  /*d9f0*/  LOP3.LUT R0, R3, UR13, R30, 0x96, !PT ;  /* 0x0000000d03007c12 */ /* 0x000fc4000f8e961e */
[----:B------:R-:W-:Y:S01]  /*da00*/  LOP3.LUT R2, R2, 0xffff, RZ, 0xc0, !PT ;  /* 0x0000ffff02027812 */ /* 0x000fe200078ec0ff */
[----:B------:R-:W1:Y:S01]  /*da10*/  MUFU.EX2 R204, R172 ;  /* 0x000000ac00cc7308 */ /* 0x000e620000000800 */
[----:B--2---:R-:W-:Y:S02]  /*da20*/  F2FP.PACK_AB R3, R199, R46 ;  /* 0x0000002ec703723e */ /* 0x004fe400000000ff */
[----:B------:R-:W-:Y:S02]  /*da30*/  ISETP.GE.U32.AND P5, PT, R68, R2, PT ;  /* 0x000000024400720c */ /* 0x000fe40003fa6070 */
[C---:B------:R-:W-:Y:S02]  /*da40*/  PRMT R203, R3.reuse, 0x7632, R203 ;  /* 0x0000763203cb7816 */ /* 0x040fe400000000cb */
[----:B------:R-:W-:Y:S01]  /*da50*/  PRMT R248, R3, 0x7610, R248 ;  /* 0x0000761003f87816 */ /* 0x000fe200000000f8 */
[----:B------:R-:W-:Y:S01]  /*da60*/  FADD.FTZ R3, R65, R27 ;  /* 0x0000001b41037221 */ /* 0x000fe20000010000 */
[----:B------:R-:W-:Y:S01]  /*da70*/  LOP3.LUT R2, R0, 0xffff, RZ, 0xc0, !PT ;  /* 0x0000ffff00027812 */ /* 0x000fe200078ec0ff */
[----:B------:R-:W-:Y:S01]  /*da80*/  MUFU.EX2 R27, R171 ;  /* 0x000000ab001b7308 */ /* 0x000fe20000000800 */
[----:B------:R-:W-:-:S02]  /*da90*/  LOP3.LUT R12, R15, UR21, R12, 0x96, !PT ;  /* 0x000000150f0c7c12 */ /* 0x000fc4000f8e960c */
[----:B------:R-:W-:Y:S01]  /*daa0*/  SHF.R.U32.HI R2, RZ, 0x8, R2 ;  /* 0x00000008ff027819 */ /* 0x000fe20000011602 */
[----:B------:R-:W-:-:S04]  /*dab0*/  @!P2 HADD2 R8, -R248.H0_H0, -RZ.H0_H0 ;  /* 0xa00000fff808a230 */ /* 0x000fc80000000900 */
[----:B------:R-:W2:Y:S01]  /*dac0*/  MUFU.EX2 R15, R173 ;  /* 0x000000ad000f7308 */ /* 0x000ea20000000800 */
[----:B------:R3:W-:Y:S01]  /*dad0*/  STL [R1+0x174], R169 ;  /* 0x000174a901007387 */ /* 0x0007e20000100800 */
[----:B------:R-:W-:-:S03]  /*dae0*/  LOP3.LUT R2, R2, 0xffff, RZ, 0xc0, !PT ;  /* 0x0000ffff02027812 */ /* 0x000fc600078ec0ff */
[----:B------:R-:W-:Y:S01]  /*daf0*/  STL [R1+0x17c], R22 ;  /* 0x00017c1601007387 */ /* 0x000fe20000100800 */
[----:B------:R-:W-:-:S03]  /*db00*/  @!P4 HADD2 R7, -R203.H0_H0, -RZ.H0_H0 ;  /* 0xa00000ffcb07c230 */ /* 0x000fc60000000900 */
[----:B------:R4:W-:Y:S01]  /*db10*/  STL [R1+0x178], R23 ;  /* 0x0001781701007387 */ /* 0x0009e20000100800 */
[----:B------:R-:W-:Y:S01]  /*db20*/  MUFU.EX2 R172, R181 ;  /* 0x000000b500ac7308 */ /* 0x000fe20000000800 */
[----:B------:R-:W-:Y:S01]  /*db30*/  IMAD.MOV.U32 R49, RZ, RZ, R11 ;  /* 0x000000ffff317224 */ /* 0x000fe200078e000b */
[----:B------:R-:W-:Y:S01]  /*db40*/  LOP3.LUT R11, R13, UR30, R22, 0x96, !PT ;  /* 0x0000001e0d0b7c12 */ /* 0x000fe2000f8e9616 */
[----:B------:R-:W-:Y:S02]  /*db50*/  FADD.FTZ R13, R252, R170 ;  /* 0x000000aafc0d7221 */ /* 0x000fe40000010000 */
[----:B------:R-:W-:Y:S01]  /*db60*/  FADD.FTZ R6, R249, R3 ;  /* 0x00000003f9067221 */ /* 0x000fe20000010000 */
[----:B------:R-:W-:Y:S02]  /*db70*/  LOP3.LUT R3, R0, 0xff, RZ, 0xc0, !PT ;  /* 0x000000ff00037812 */ /* 0x000fe400078ec0ff */
[----:B---3--:R-:W3:Y:S01]  /*db80*/  MUFU.EX2 R169, R180 ;  /* 0x000000b400a97308 */ /* 0x008ee20000000800 */
[----:B----4-:R-:W-:-:S02]  /*db90*/  PRMT R23, R248, 0x5410, R203 ;  /* 0x00005410f8177816 */ /* 0x010fc400000000cb */
[----:B------:R-:W-:Y:S02]  /*dba0*/  @!P2 PRMT R248, R8, 0x5410, RZ ;  /* 0x0000541008f8a816 */ /* 0x000fe400000000ff */
[----:B------:R-:W-:Y:S02]  /*dbb0*/  ISETP.GE.U32.AND P2, PT, R68, R2, PT ;  /* 0x000000024400720c */ /* 0x000fe40003f46070 */
[----:B-1----:R-:W-:Y:S02]  /*dbc0*/  F2FP.PACK_AB R2, R204, R201 ;  /* 0x000000c9cc02723e */ /* 0x002fe400000000ff */
[----:B------:R-:W-:Y:S02]  /*dbd0*/  @!P4 PRMT R203, R7, 0x5410, RZ ;  /* 0x0000541007cbc816 */ /* 0x000fe400000000ff */
[C---:B------:R-:W-:Y:S02]  /*dbe0*/  PRMT R205, R2.reuse, 0x7610, R205 ;  /* 0x0000761002cd7816 */ /* 0x040fe400000000cd */
[----:B------:R-:W-:-:S02]  /*dbf0*/  PRMT R7, R2, 0x7632, R7 ;  /* 0x0000763202077816 */ /* 0x000fc40000000007 */
[----:B--2---:R-:W-:-:S04]  /*dc00*/  F2FP.PACK_AB R2, R27, R15 ;  /* 0x0000000f1b02723e */ /* 0x004fc800000000ff */
[C---:B------:R-:W-:Y:S02]  /*dc10*/  PRMT R252, R2.reuse, 0x7610, R252 ;  /* 0x0000761002fc7816 */ /* 0x040fe400000000fc */
[----:B------:R-:W-:Y:S02]  /*dc20*/  PRMT R22, R2, 0x7632, R22 ;  /* 0x0000763202167816 */ /* 0x000fe40000000016 */
[--C-:B------:R-:W-:Y:S02]  /*dc30*/  SHF.R.U32.HI R2, RZ, 0x18, R0.reuse ;  /* 0x00000018ff027819 */ /* 0x100fe40000011600 */
[----:B------:R-:W-:Y:S01]  /*dc40*/  SHF.R.U32.HI R0, RZ, 0x10, R0 ;  /* 0x00000010ff007819 */ /* 0x000fe20000011600 */
[----:B------:R-:W-:Y:S01]  /*dc50*/  @!P6 HADD2 R33, -R252.H0_H0, -RZ.H0_H0 ;  /* 0xa00000fffc21e230 */ /* 0x000fe20000000900 */
[----:B------:R-:W-:Y:S02]  /*dc60*/  PRMT R171, R252, 0x5410, R22 ;  /* 0x00005410fcab7816 */ /* 0x000fe40000000016 */
[----:B------:R-:W-:-:S02]  /*dc70*/  LOP3.LUT R0, R0, 0xff, RZ, 0xc0, !PT ;  /* 0x000000ff00007812 */ /* 0x000fc400078ec0ff */
[----:B------:R-:W-:Y:S02]  /*dc80*/  @!P6 PRMT R252, R33, 0x5410, RZ ;  /* 0x0000541021fce816 */ /* 0x000fe400000000ff */
[----:B------:R-:W-:Y:S01]  /*dc90*/  ISETP.GE.U32.AND P6, PT, R68, R0, PT ;  /* 0x000000004400720c */ /* 0x000fe20003fc6070 */
[----:B------:R-:W-:Y:S01]  /*dca0*/  MUFU.EX2 R192, R176 ;  /* 0x000000b000c07308 */ /* 0x000fe20000000800 */
[----:B---3--:R-:W-:Y:S01]  /*dcb0*/  F2FP.PACK_AB R0, R172, R169 ;  /* 0x000000a9ac00723e */ /* 0x008fe200000000ff */
[----:B------:R-:W-:Y:S01]  /*dcc0*/  @!P5 HADD2 R32, -R7.H0_H0, -RZ.H0_H0 ;  /* 0xa00000ff0720d230 */ /* 0x000fe20000000900 */
[----:B------:R-:W-:Y:S01]  /*dcd0*/  ISETP.GE.U32.AND P4, PT, R68, R4, PT ;  /* 0x000000044400720c */ /* 0x000fe20003f86070 */
[----:B------:R-:W-:Y:S01]  /*dce0*/  @!P3 HADD2 R21, -R205.H0_H0, -RZ.H0_H0 ;  /* 0xa00000ffcd15b230 */ /* 0x000fe20000000900 */
[----:B------:R-:W-:-:S03]  /*dcf0*/  PRMT R249, R0, 0x7632, R249 ;  /* 0x0000763200f97816 */ /* 0x000fc600000000f9 */
[----:B------:R-:W1:Y:S01]  /*dd00*/  MUFU.EX2 R173, R177 ;  /* 0x000000b100ad7308 */ /* 0x000e620000000800 */
[----:B------:R-:W-:Y:S01]  /*dd10*/  FADD.FTZ R4, R250, R13 ;  /* 0x0000000dfa047221 */ /* 0x000fe20000010000 */
[--C-:B------:R-:W-:Y:S01]  /*dd20*/  PRMT R170, R205, 0x5410, R7.reuse ;  /* 0x00005410cdaa7816 */ /* 0x100fe20000000007 */
[----:B------:R-:W-:Y:S01]  /*dd30*/  IMAD.MOV.U32 R180, RZ, RZ, R7 ;  /* 0x000000ffffb47224 */ /* 0x000fe200078e0007 */
[----:B------:R-:W-:Y:S01]  /*dd40*/  @!P5 PRMT R180, R32, 0x5410, RZ ;  /* 0x0000541020b4d816 */ /* 0x000fe200000000ff */
[----:B------:R-:W-:Y:S01]  /*dd50*/  @!P2 HADD2 R35, -R249.H0_H0, -RZ.H0_H0 ;  /* 0xa00000fff923a230 */ /* 0x000fe20000000900 */
[----:B------:R-:W-:Y:S01]  /*dd60*/  PRMT R250, R0, 0x7610, R250 ;  /* 0x0000761000fa7816 */ /* 0x000fe200000000fa */
[----:B------:R-:W-:Y:S01]  /*dd70*/  FADD.FTZ R4, R64, R4 ;  /* 0x0000000440047221 */ /* 0x000fe20000010000 */
[----:B------:R-:W-:Y:S01]  /*dd80*/  @!P3 PRMT R205, R21, 0x5410, RZ ;  /* 0x0000541015cdb816 */ /* 0x000fe200000000ff */
[----:B------:R-:W-:Y:S01]  /*dd90*/  IMAD.MOV.U32 R64, RZ, RZ, R61 ;  /* 0x000000ffff407224 */ /* 0x000fe200078e003d */
[C---:B------:R-:W-:Y:S01]  /*dda0*/  ISETP.GE.U32.AND P5, PT, R68.reuse, R2, PT ;  /* 0x000000024400720c */ /* 0x040fe20003fa6070 */
[----:B------:R-:W-:Y:S01]  /*ddb0*/  IMAD.MOV.U32 R61, RZ, RZ, R182 ;  /* 0x000000ffff3d7224 */ /* 0x000fe200078e00b6 */
[----:B------:R-:W-:-:S02]  /*ddc0*/  ISETP.GE.U32.AND P3, PT, R68, R3, PT ;  /* 0x000000034400720c */ /* 0x000fc40003f66070 */
[----:B------:R-:W-:Y:S02]  /*ddd0*/  MOV R65, R174 ;  /* 0x000000ae00417202 */ /* 0x000fe40000000f00 */
[----:B------:R-:W-:Y:S01]  /*dde0*/  LOP3.LUT R2, R10, 0xff, RZ, 0xc0, !PT ;  /* 0x000000ff0a027812 */ /* 0x000fe200078ec0ff */
[----:B------:R-:W-:Y:S01]  /*ddf0*/  FADD.FTZ R3, R60, R6 ;  /* 0x000000063c037221 */ /* 0x000fe20000010000 */
[----:B------:R-:W-:Y:S01]  /*de00*/  PRMT R182, R250, 0x5410, R249 ;  /* 0x00005410fab67816 */ /* 0x000fe200000000f9 */
[----:B------:R-:W-:Y:S01]  /*de10*/  IMAD.MOV.U32 R60, RZ, RZ, R49 ;  /* 0x000000ffff3c7224 */ /* 0x000fe200078e0031 */
[----:B------:R-:W-:Y:S01]  /*de20*/  @!P2 PRMT R249, R35, 0x5410, RZ ;  /* 0x0000541023f9a816 */ /* 0x000fe200000000ff */
[----:B------:R-:W-:Y:S01]  /*de30*/  MUFU.EX2 R174, R183 ;  /* 0x000000b700ae7308 */ /* 0x000fe20000000800 */
[----:B------:R-:W-:Y:S01]  /*de40*/  MOV R49, R202 ;  /* 0x000000ca00317202 */ /* 0x000fe20000000f00 */
[----:B------:R-:W-:Y:S01]  /*de50*/  IMAD.MOV.U32 R202, RZ, RZ, R197 ;  /* 0x000000ffffca7224 */ /* 0x000fe200078e00c5 */
[----:B------:R-:W-:Y:S01]  /*de60*/  ISETP.GE.U32.AND P2, PT, R68, R2, PT ;  /* 0x000000024400720c */ /* 0x000fe20003f46070 */
[----:B------:R-:W-:Y:S01]  /*de70*/  FADD.FTZ R2, R65, R4 ;  /* 0x0000000441027221 */ /* 0x000fe20000010000 */
[----:B-1----:R-:W-:-:S03]  /*de80*/  F2FP.PACK_AB R0, R173, R192 ;  /* 0x000000c0ad00723e */ /* 0x002fc600000000ff */
[----:B------:R-:W1:Y:S01]  /*de90*/  MUFU.EX2 R176, R200 ;  /* 0x000000c800b07308 */ /* 0x000e620000000800 */
[----:B------:R-:W-:Y:S01]  /*dea0*/  FADD.FTZ R202, R202, R2 ;  /* 0x00000002caca7221 */ /* 0x000fe20000010000 */
[C---:B------:R-:W-:Y:S01]  /*deb0*/  PRMT R207, R0.reuse, 0x7610, R207 ;  /* 0x0000761000cf7816 */ /* 0x040fe200000000cf */
[----:B------:R-:W-:Y:S01]  /*dec0*/  IMAD R2, R11, -0x2daee0ad, RZ ;  /* 0xd2511f530b027824 */ /* 0x000fe200078e02ff */
[----:B------:R-:W-:Y:S01]  /*ded0*/  PRMT R206, R0, 0x7632, R206 ;  /* 0x0000763200ce7816 */ /* 0x000fe200000000ce */
[----:B------:R-:W-:Y:S01]  /*dee0*/  IMAD.WIDE.U32 R12, R12, -0x2daee0ad, RZ ;  /* 0xd2511f530c0c7825 */ /* 0x000fe200078e00ff */
[----:B------:R-:W-:Y:S01]  /*def0*/  SHF.R.U32.HI R0, RZ, 0x8, R9 ;  /* 0x00000008ff007819 */ /* 0x000fe20000011609 */
[----:B------:R-:W-:-:S03]  /*df00*/  @!P3 HADD2 R36, -R250.H0_H0, -RZ.H0_H0 ;  /* 0xa00000fffa24b230 */ /* 0x000fc60000000900 */
[----:B------:R-:W-:Y:S02]  /*df10*/  LOP3.LUT R0, R0, 0xffff, RZ, 0xc0, !PT ;  /* 0x0000ffff00007812 */ /* 0x000fe400078ec0ff */
[----:B------:R-:W-:Y:S01]  /*df20*/  LOP3.LUT R2, R13, UR19, R2, 0x96, !PT ;  /* 0x000000130d027c12 */ /* 0x000fe2000f8e9602 */
[----:B------:R-:W-:Y:S01]  /*df30*/  FADD.FTZ R251, R251, R3 ;  /* 0x00000003fbfb7221 */ /* 0x000fe20000010000 */
[----:B------:R-:W-:Y:S02]  /*df40*/  @!P3 PRMT R250, R36, 0x5410, RZ ;  /* 0x0000541024fab816 */ /* 0x000fe400000000ff */
[----:B------:R-:W-:Y:S01]  /*df50*/  ISETP.GE.U32.AND P3, PT, R68, R0, PT ;  /* 0x000000004400720c */ /* 0x000fe20003f66070 */
[----:B------:R-:W-:Y:S01]  /*df60*/  IMAD.WIDE.U32 R2, R2, -0x326172a9, RZ ;  /* 0xcd9e8d5702027825 */ /* 0x000fe200078e00ff */
[----:B-1----:R-:W-:Y:S01]  /*df70*/  F2FP.PACK_AB R0, R176, R174 ;  /* 0x000000aeb000723e */ /* 0x002fe200000000ff */
[----:B------:R-:W-:-:S03]  /*df80*/  @!P1 HADD2 R34, -R22.H0_H0, -RZ.H0_H0 ;  /* 0xa00000ff16229230 */ /* 0x000fc60000000900 */
[C---:B------:R-:W-:Y:S02]  /*df90*/  PRMT R135, R0.reuse, 0x7610, R135 ;  /* 0x0000761000877816 */ /* 0x040fe40000000087 */
[----:B------:R-:W-:Y:S02]  /*dfa0*/  PRMT R134, R0, 0x7632, R134 ;  /* 0x0000763200867816 */ /* 0x000fe40000000086 */
[----:B------:R-:W-:Y:S02]  /*dfb0*/  LOP3.LUT R0, R3, UR7, R18, 0x96, !PT ;  /* 0x0000000703007c12 */ /* 0x000fe4000f8e9612 */
[----:B------:R-:W-:Y:S02]  /*dfc0*/  @!P1 PRMT R22, R34, 0x5410, RZ ;  /* 0x0000541022169816 */ /* 0x000fe400000000ff */
[----:B------:R-:W-:Y:S02]  /*dfd0*/  LOP3.LUT R4, R0, 0xffff, RZ, 0xc0, !PT ;  /* 0x0000ffff00047812 */ /* 0x000fe400078ec0ff */
[----:B------:R-:W-:-:S02]  /*dfe0*/  ISETP.GE.U32.AND P1, PT, R68, R5, PT ;  /* 0x000000054400720c */ /* 0x000fc40003f26070 */
[----:B------:R-:W-:Y:S02]  /*dff0*/  SHF.R.U32.HI R5, RZ, 0x8, R4 ;  /* 0x00000008ff057819 */ /* 0x000fe40000011604 */
[----:B------:R-:W-:Y:S02]  /*e000*/  LOP3.LUT R4, R0, 0xff, RZ, 0xc0, !PT ;  /* 0x000000ff00047812 */ /* 0x000fe400078ec0ff */
[--C-:B------:R-:W-:Y:S02]  /*e010*/  SHF.R.U32.HI R6, RZ, 0x10, R0.reuse ;  /* 0x00000010ff067819 */ /* 0x100fe40000011600 */
[----:B------:R-:W-:Y:S02]  /*e020*/  PRMT R4, R4, 0x5410, R5 ;  /* 0x0000541004047816 */ /* 0x000fe40000000005 */
[----:B------:R-:W-:Y:S02]  /*e030*/  SHF.R.U32.HI R5, RZ, 0x18, R0 ;  /* 0x00000018ff057819 */ /* 0x000fe40000011600 */
[----:B------:R-:W-:-:S02]  /*e040*/  LOP3.LUT R0, R6, 0xff, RZ, 0xc0, !PT ;  /* 0x000000ff06007812 */ /* 0x000fc400078ec0ff */
[----:B------:R-:W-:Y:S02]  /*e050*/  PRMT R8, R68, 0x7054, R68 ;  /* 0x0000705444087816 */ /* 0x000fe40000000044 */
[----:B------:R-:W-:Y:S01]  /*e060*/  PRMT R0, R0, 0x5410, R5 ;  /* 0x0000541000007816 */ /* 0x000fe20000000005 */
[----:B------:R-:W-:Y:S01]  /*e070*/  IMAD.MOV.U32 R65, RZ, RZ, R64 ;  /* 0x000000ffff417224 */ /* 0x000fe200078e0040 */
[----:B------:R-:W-:-:S03]  /*e080*/  MOV R64, R61 ;  /* 0x0000003d00407202 */ /* 0x000fc60000000f00 */
[----:B------:R-:W-:Y:S01]  /*e090*/  HSET2.LE.AND R0, R0, R8, PT ;  /* 0x0000000800007233 */ /* 0x000fe20003803000 */
[----:B------:R-:W-:-:S04]  /*e0a0*/  SHF.R.U32.HI R6, RZ, 0x10, R2 ;  /* 0x00000010ff067819 */ /* 0x000fc80000011602 */
[----:B------:R-:W-:Y:S02]  /*e0b0*/  LOP3.LUT R5, R0, R64, RZ, 0xc0, !PT ;  /* 0x0000004000057212 */ /* 0x000fe400078ec0ff */
[C---:B------:R-:W-:Y:S02]  /*e0c0*/  LOP3.LUT R0, R2.reuse, 0xffff, RZ, 0xc0, !PT ;  /* 0x0000ffff02007812 */ /* 0x040fe400078ec0ff */
[----:B------:R-:W-:Y:S02]  /*e0d0*/  LOP3.LUT R7, R2, 0xff, RZ, 0xc0, !PT ;  /* 0x000000ff02077812 */ /* 0x000fe400078ec0ff */
[----:B------:R-:W-:Y:S02]  /*e0e0*/  SHF.R.U32.HI R3, RZ, 0x18, R2 ;  /* 0x00000018ff037819 */ /* 0x000fe40000011602 */
[----:B------:R-:W-:Y:S02]  /*e0f0*/  SHF.R.U32.HI R0, RZ, 0x8, R0 ;  /* 0x00000008ff007819 */ /* 0x000fe40000011600 */
[----:B------:R-:W-:-:S02]  /*e100*/  LOP3.LUT R2, R6, 0xff, RZ, 0xc0, !PT ;  /* 0x000000ff06027812 */ /* 0x000fc400078ec0ff */
[----:B------:R-:W-:Y:S02]  /*e110*/  PRMT R0, R7, 0x5410, R0 ;  /* 0x0000541007007816 */ /* 0x000fe40000000000 */
[----:B------:R-:W-:Y:S01]  /*e120*/  PRMT R2, R2, 0x5410, R3 ;  /* 0x0000541002027816 */ /* 0x000fe20000000003 */
[--C-:B------:R-:W-:Y:S02]  /*e130*/  HSET2.LE.AND R4, R4, R8.reuse, PT ;  /* 0x0000000804047233 */ /* 0x100fe40003803000 */
[--C-:B------:R-:W-:Y:S02]  /*e140*/  HSET2.LE.AND R0, R0, R8.reuse, PT ;  /* 0x0000000800007233 */ /* 0x100fe40003803000 */
[----:B------:R-:W-:Y:S02]  /*e150*/  HSET2.LE.AND R2, R2, R8, PT ;  /* 0x0000000802027233 */ /* 0x000fe40003803000 */
[----:B------:R-:W1:Y:S01]  /*e160*/  LDSM.16.MT88.4 R8, [R193+0x10000] ;  /* 0x01000000c108783b */ /* 0x000e620000004200 */
[----:B------:R-:W-:Y:S01]  /*e170*/  IMAD.MOV.U32 R61, RZ, RZ, R198 ;  /* 0x000000ffff3d7224 */ /* 0x000fe200078e00c6 */
[----:B------:R-:W-:-:S02]  /*e180*/  LOP3.LUT R4, R4, R65, RZ, 0xc0, !PT ;  /* 0x0000004104047212 */ /* 0x000fc400078ec0ff */
[----:B------:R-:W-:Y:S02]  /*e190*/  LOP3.LUT R7, R2, R60, RZ, 0xc0, !PT ;  /* 0x0000003c02077212 */ /* 0x000fe400078ec0ff */
[----:B------:R-:W-:Y:S01]  /*e1a0*/  LOP3.LUT R6, R0, R61, RZ, 0xc0, !PT ;  /* 0x0000003d00067212 */ /* 0x000fe200078ec0ff */
[----:B------:R-:W-:-:S06]  /*e1b0*/  IMAD.MOV.U32 R132, RZ, RZ, c[0x0][0x228] ;  /* 0x00008a00ff847624 */ /* 0x000fcc00078e00ff */
[C---:B-1----:R-:W-:Y:S08]  /*e1c0*/  HMMA.16816.F32 R96, R4.reuse, R8, R164 ;  /* 0x000000080460723c */ /* 0x042ff000000018a4 */
[----:B------:R-:W-:Y:S01]  /*e1d0*/  HMMA.16816.F32 R72, R4, R10, R160 ;  /* 0x0000000a0448723c */ /* 0x000fe200000018a0 */
[----:B------:R-:W1:Y:S01]  /*e1e0*/  LDSM.16.MT88.4 R8, [R194+0x10000] ;  /* 0x01000000c208783b */ /* 0x000e620000004200 */
[----:B------:R-:W-:Y:S01]  /*e1f0*/  SHF.L.U32 R132, R132, 0x3, RZ ;  /* 0x0000000384847819 */ /* 0x000fe200000006ff */
[----:B------:R-:W-:Y:S01]  /*e200*/  IMAD.MOV.U32 R60, RZ, RZ, R49 ;  /* 0x000000ffff3c7224 */ /* 0x000fe200078e0031 */
[----:B------:R-:W-:Y:S01]  /*e210*/  MOV R165, R115 ;  /* 0x0000007300a57202 */ /* 0x000fe20000000f00 */
[----:B------:R-:W-:-:S02]  /*e220*/  IMAD.MOV.U32 R26, RZ, RZ, R48 ;  /* 0x000000ffff1a7224 */ /* 0x000fc400078e0030 */
[----:B------:R-:W-:Y:S01]  /*e230*/  IMAD.WIDE R132, R132, 0x2, R24 ;  /* 0x0000000284847825 */ /* 0x000fe200078e0218 */
[----:B------:R-:W-:-:S03]  /*e240*/  LOP3.LUT R14, R19, UR4, R14, 0x96, !PT ;  /* 0x00000004130e7c12 */ /* 0x000fc6000f8e960e */
[----:B------:R-:W-:Y:S01]  /*e250*/  IMAD.MOV.U32 R161, RZ, RZ, R111 ;  /* 0x000000ffffa17224 */ /* 0x000fe200078e006f */
[----:B------:R-:W-:Y:S01]  /*e260*/  MOV R166, R116 ;  /* 0x0000007400a67202 */ /* 0x000fe20000000f00 */
[----:B------:R-:W-:Y:S01]  /*e270*/  IMAD.MOV.U32 R19, RZ, RZ, R123 ;  /* 0x000000ffff137224 */ /* 0x000fe200078e007b */
[----:B------:R2:W-:Y:S01]  /*e280*/  STG.E.U16 [R24.64+-0x80], R17 ;  /* 0xffff801118007986 */ /* 0x0005e2000c101516 */
[----:B------:R-:W-:Y:S01]  /*e290*/  IMAD.MOV.U32 R0, RZ, RZ, R119 ;  /* 0x000000ffff007224 */ /* 0x000fe200078e0077 */
[----:B------:R-:W-:Y:S01]  /*e2a0*/  MOV R2, R118 ;  /* 0x0000007600027202 */ /* 0x000fe20000000f00 */
[----:B------:R-:W-:Y:S01]  /*e2b0*/  IMAD.MOV.U32 R162, RZ, RZ, R112 ;  /* 0x000000ffffa27224 */ /* 0x000fe200078e0070 */
[----:B------:R3:W-:Y:S01]  /*e2c0*/  STG.E.U16 [R24.64+-0x7e], R16 ;  /* 0xffff821018007986 */ /* 0x0007e2000c101516 */
[----:B------:R-:W-:Y:S02]  /*e2d0*/  IMAD.MOV.U32 R3, RZ, RZ, R120 ;  /* 0x000000ffff037224 */ /* 0x000fe400078e0078 */
[----:B------:R-:W-:Y:S01]  /*e2e0*/  IMAD.MOV.U32 R167, RZ, RZ, R117 ;  /* 0x000000ffffa77224 */ /* 0x000fe200078e0075 */
[----:B------:R4:W-:Y:S01]  /*e2f0*/  STG.E.U16 [R132.64+-0x80], R20 ;  /* 0xffff801484007986 */ /* 0x0009e2000c101516 */
[----:B------:R-:W-:Y:S01]  /*e300*/  IMAD.MOV.U32 R163, RZ, RZ, R113 ;  /* 0x000000ffffa37224 */ /* 0x000fe200078e0071 */
[----:B-1----:R-:W-:Y:S01]  /*e310*/  HMMA.16816.F32 R48, R4, R8, R156 ;  /* 0x000000080430723c */ /* 0x002fe2000000189c */
[----:B--2---:R-:W-:Y:S01]  /*e320*/  IMAD.MOV.U32 R17, RZ, RZ, R125 ;  /* 0x000000ffff117224 */ /* 0x004fe200078e007d */
[----:B---3--:R-:W-:-:S05]  /*e330*/  MOV R16, R124 ;  /* 0x0000007c00107202 */ /* 0x008fca0000000f00 */
[----:B------:R-:W-:Y:S01]  /*e340*/  MOV R158, R108 ;  /* 0x0000006c009e7202 */ /* 0x000fe20000000f00 */
[----:B------:R-:W-:Y:S01]  /*e350*/  IMAD.MOV.U32 R159, RZ, RZ, R109 ;  /* 0x000000ffff9f7224 */ /* 0x000fe200078e006d */
[----:B------:R-:W-:Y:S01]  /*e360*/  HMMA.16816.F32 R116, R4, R10, R152 ;  /* 0x0000000a0474723c */ /* 0x000fe20000001898 */
[----:B------:R-:W-:Y:S01]  /*e370*/  MOV R157, R161 ;  /* 0x000000a1009d7202 */ /* 0x000fe20000000f00 */
[----:B----4-:R-:W-:Y:S01]  /*e380*/  IMAD.MOV.U32 R20, RZ, RZ, R121 ;  /* 0x000000ffff147224 */ /* 0x010fe200078e0079 */
[----:B------:R-:W1:Y:S01]  /*e390*/  LDSM.16.MT88.4 R8, [R196+0x10000] ;  /* 0x01000000c408783b */ /* 0x000e620000004200 */
[----:B------:R-:W-:Y:S02]  /*e3a0*/  IMAD.MOV.U32 R161, RZ, RZ, R165 ;  /* 0x000000ffffa17224 */ /* 0x000fe400078e00a5 */
[----:B------:R-:W-:Y:S01]  /*e3b0*/  IMAD.MOV.U32 R165, RZ, RZ, R0 ;  /* 0x000000ffffa57224 */ /* 0x000fe200078e0000 */
[----:B------:R-:W-:Y:S01]  /*e3c0*/  MOV R154, R158 ;  /* 0x0000009e009a7202 */ /* 0x000fe20000000f00 */
[----:B------:R-:W-:Y:S01]  /*e3d0*/  IMAD.MOV.U32 R155, RZ, RZ, R159 ;  /* 0x000000ffff9b7224 */ /* 0x000fe200078e009f */
[----:B------:R-:W-:Y:S01]  /*e3e0*/  MOV R0, R19 ;  /* 0x0000001300007202 */ /* 0x000fe20000000f00 */
[----:B------:R-:W-:Y:S01]  /*e3f0*/  IMAD.MOV.U32 R158, RZ, RZ, R162 ;  /* 0x000000ffff9e7224 */ /* 0x000fe200078e00a2 */
[----:B------:R-:W2:Y:S01]  /*e400*/  LDL.LU R19, [R1+0x9c] ;  /* 0x00009c0001137983 */ /* 0x000ea20000300800 */
[----:B------:R-:W-:Y:S01]  /*e410*/  IMAD.MOV.U32 R159, RZ, RZ, R163 ;  /* 0x000000ffff9f7224 */ /* 0x000fe200078e00a3 */
[----:B------:R-:W-:Y:S01]  /*e420*/  MOV R163, R167 ;  /* 0x000000a700a37202 */ /* 0x000fe20000000f00 */
[----:B------:R-:W-:Y:S01]  /*e430*/  IMAD.MOV.U32 R162, RZ, RZ, R166 ;  /* 0x000000ffffa27224 */ /* 0x000fe200078e00a6 */
[----:B------:R-:W-:Y:S01]  /*e440*/  MOV R166, R3 ;  /* 0x0000000300a67202 */ /* 0x000fe20000000f00 */
[----:B------:R-:W-:-:S02]  /*e450*/  IMAD.MOV.U32 R167, RZ, RZ, R20 ;  /* 0x000000ffffa77224 */ /* 0x000fc400078e0014 */
[----:B------:R-:W-:Y:S02]  /*e460*/  IMAD.MOV.U32 R3, RZ, RZ, R16 ;  /* 0x000000ffff037224 */ /* 0x000fe400078e0010 */
[----:B------:R-:W-:Y:S01]  /*e470*/  IMAD.MOV.U32 R20, RZ, RZ, R17 ;  /* 0x000000ffff147224 */ /* 0x000fe200078e0011 */
[----:B------:R-:W3:Y:S04]  /*e480*/  LDL.LU R16, [R1+0xa0] ;  /* 0x0000a00001107983 */ /* 0x000ee80000300800 */
[----:B------:R-:W4:Y:S01]  /*e490*/  LDL.LU R17, [R1+0xa4] ;  /* 0x0000a40001117983 */ /* 0x000f220000300800 */
[----:B------:R-:W-:Y:S01]  /*e4a0*/  MOV R160, R110 ;  /* 0x0000006e00a07202 */ /* 0x000fe20000000f00 */
[----:B------:R-:W-:Y:S01]  /*e4b0*/  IMAD.MOV.U32 R164, RZ, RZ, R114 ;  /* 0x000000ffffa47224 */ /* 0x000fe200078e0072 */
[----:B------:R1:W-:Y:S01]  /*e4c0*/  MUFU.EX2 R177, R178 ;  /* 0x000000b200b17308 */ /* 0x0003e20000000800 */
[----:B------:R-:W-:-:S02]  /*e4d0*/  MOV R18, R122 ;  /* 0x0000007a00127202 */ /* 0x000fc40000000f00 */
[----:B------:R-:W-:Y:S01]  /*e4e0*/  IMAD.MOV.U32 R156, RZ, RZ, R160 ;  /* 0x000000ffff9c7224 */ /* 0x000fe200078e00a0 */
[----:B------:R-:W-:Y:S01]  /*e4f0*/  MOV R160, R164 ;  /* 0x000000a400a07202 */ /* 0x000fe20000000f00 */
[----:B------:R-:W-:Y:S02]  /*e500*/  IMAD.MOV.U32 R164, RZ, RZ, R2 ;  /* 0x000000ffffa47224 */ /* 0x000fe400078e0002 */
[----:B------:R-:W-:Y:S02]  /*e510*/  IMAD.MOV.U32 R2, RZ, RZ, R18 ;  /* 0x000000ffff027224 */ /* 0x000fe400078e0012 */
[----:B------:R-:W-:Y:S02]  /*e520*/  IMAD.MOV.U32 R153, RZ, RZ, R157 ;  /* 0x000000ffff997224 */ /* 0x000fe400078e009d */
[----:B------:R-:W-:Y:S02]  /*e530*/  IMAD.MOV.U32 R157, RZ, RZ, R161 ;  /* 0x000000ffff9d7224 */ /* 0x000fe400078e00a1 */
[----:B-1----:R-:W-:Y:S01]  /*e540*/  IMAD.MOV.U32 R178, RZ, RZ, R126 ;  /* 0x000000ffffb27224 */ /* 0x002fe200078e007e */
[----:B------:R-:W-:Y:S01]  /*e550*/  HMMA.16816.F32 R92, R4, R8, R148 ;  /* 0x00000008045c723c */ /* 0x000fe20000001894 */
[----:B------:R-:W-:Y:S01]  /*e560*/  MOV R161, R165 ;  /* 0x000000a500a17202 */ /* 0x000fe20000000f00 */
[----:B------:R-:W-:-:S02]  /*e570*/  IMAD.MOV.U32 R165, RZ, RZ, R0 ;  /* 0x000000ffffa57224 */ /* 0x000fc400078e0000 */
[----:B------:R-:W-:Y:S02]  /*e580*/  MOV R18, R178 ;  /* 0x000000b200127202 */ /* 0x000fe40000000f00 */
[----:B------:R-:W4:Y:S01]  /*e590*/  LDL.LU R178, [R1+0xa8] ;  /* 0x0000a80001b27983 */ /* 0x000f220000300800 */
[----:B------:R-:W-:Y:S02]  /*e5a0*/  IMAD.MOV.U32 R150, RZ, RZ, R154 ;  /* 0x000000ffff967224 */ /* 0x000fe400078e009a */
[----:B------:R-:W-:Y:S01]  /*e5b0*/  IMAD.MOV.U32 R151, RZ, RZ, R155 ;  /* 0x000000ffff977224 */ /* 0x000fe200078e009b */
[----:B------:R-:W-:Y:S01]  /*e5c0*/  MOV R155, R159 ;  /* 0x0000009f009b7202 */ /* 0x000fe20000000f00 */
[----:B------:R-:W-:Y:S01]  /*e5d0*/  IMAD.MOV.U32 R154, RZ, RZ, R158 ;  /* 0x000000ffff9a7224 */ /* 0x000fe200078e009e */
[----:B------:R-:W-:Y:S01]  /*e5e0*/  MOV R158, R162 ;  /* 0x000000a2009e7202 */ /* 0x000fe20000000f00 */
[----:B------:R-:W-:Y:S02]  /*e5f0*/  IMAD.MOV.U32 R159, RZ, RZ, R163 ;  /* 0x000000ffff9f7224 */ /* 0x000fe400078e00a3 */
[----:B------:R-:W-:-:S02]  /*e600*/  IMAD.MOV.U32 R162, RZ, RZ, R166 ;  /* 0x000000ffffa27224 */ /* 0x000fc400078e00a6 */
[----:B------:R-:W-:Y:S01]  /*e610*/  IMAD.MOV.U32 R163, RZ, RZ, R167 ;  /* 0x000000ffffa37224 */ /* 0x000fe200078e00a7 */
[----:B------:R-:W-:Y:S01]  /*e620*/  MOV R167, R20 ;  /* 0x0000001400a77202 */ /* 0x000fe20000000f00 */
[----:B------:R-:W-:Y:S01]  /*e630*/  IMAD.MOV.U32 R166, RZ, RZ, R3 ;  /* 0x000000ffffa67224 */ /* 0x000fe200078e0003 */
[----:B------:R-:W-:Y:S01]  /*e640*/  HMMA.16816.F32 R68, R4, R10, R144 ;  /* 0x0000000a0444723c */ /* 0x000fe20000001890 */
[----:B------:R-:W1:Y:S01]  /*e650*/  LDSM.16.MT88.4 R8, [R195+0x10000] ;  /* 0x01000000c308783b */ /* 0x000e620000004200 */
[----:B------:R-:W-:Y:S01]  /*e660*/  IMAD.MOV.U32 R120, RZ, RZ, R45 ;  /* 0x000000ffff787224 */ /* 0x000fe200078e002d */
[----:B------:R-:W-:-:S05]  /*e670*/  MOV R121, R44 ;  /* 0x0000002c00797202 */ /* 0x000fca0000000f00 */
[C---:B-1----:R-:W-:Y:S08]  /*e680*/  HMMA.16816.F32 R44, R4.reuse, R8, R140 ;  /* 0x00000008042c723c */ /* 0x042ff0000000188c */
[----:B------:R-:W-:Y:S01]  /*e690*/  HMMA.16816.F32 R112, R4, R10, R136 ;  /* 0x0000000a0470723c */ /* 0x000fe20000001888 */
[----:B------:R-:W1:Y:S01]  /*e6a0*/  LDSM.16.MT88.4 R8, [R193+0x12000] ;  /* 0x01200000c108783b */ /* 0x000e620000004200 */
[----:B--2---:R-:W-:-:S03]  /*e6b0*/  IMAD.MOV.U32 R0, RZ, RZ, R19 ;  /* 0x000000ffff007224 */ /* 0x004fc600078e0013 */
[----:B------:R-:W2:Y:S01]  /*e6c0*/  LDL.LU R19, [R1+0xac] ;  /* 0x0000ac0001137983 */ /* 0x000ea20000300800 */
[----:B---3--:R-:W-:-:S03]  /*e6d0*/  MOV R3, R16 ;  /* 0x0000001000037202 */ /* 0x008fc60000000f00 */
[----:B------:R-:W3:Y:S01]  /*e6e0*/  LDL.LU R16, [R1+0x100] ;  /* 0x0001000001107983 */ /* 0x000ee20000300800 */
[----:B----4-:R-:W-:-:S03]  /*e6f0*/  IMAD.MOV.U32 R20, RZ, RZ, R17 ;  /* 0x000000ffff147224 */ /* 0x010fc600078e0011 */
[----:B------:R-:W4:Y:S01]  /*e700*/  LDL.LU R17, [R1+0x70] ;  /* 0x0000700001117983 */ /* 0x000f220000300800 */
[C---:B-1----:R-:W-:Y:S08]  /*e710*/  HMMA.16816.F32 R88, R4.reuse, R8, R184 ;  /* 0x000000080458723c */ /* 0x042ff000000018b8 */
[----:B------:R-:W-:Y:S01]  /*e720*/  HMMA.16816.F32 R64, R4, R10, R188 ;  /* 0x0000000a0440723c */ /* 0x000fe200000018bc */
[----:B------:R-:W1:Y:S01]  /*e730*/  LDSM.16.MT88.4 R8, [R194+0x12000] ;  /* 0x01200000c208783b */ /* 0x000e620000004200 */
[----:B------:R-:W-:-:S02]  /*e740*/  @!P6 HADD2 R41, -R207.H0_H0, -RZ.H0_H0 ;  /* 0xa00000ffcf29e230 */ /* 0x000fc40000000900 */
[----:B------:R-:W-:Y:S02]  /*e750*/  @!P4 HADD2 R42, -R135.H0_H0, -RZ.H0_H0 ;  /* 0xa00000ff872ac230 */ /* 0x000fe40000000900 */
[----:B------:R-:W-:Y:S01]  /*e760*/  @!P3 HADD2 R40, -R134.H0_H0, -RZ.H0_H0 ;  /* 0xa00000ff8628b230 */ /* 0x000fe20000000900 */
[----:B------:R1:W1:Y:S01]  /*e770*/  MUFU.EX2 R175, R179 ;  /* 0x000000b300af7308 */ /* 0x0002620000000800 */
[----:B------:R-:W-:Y:S02]  /*e780*/  PRMT R197, R207, 0x5410, R206 ;  /* 0x00005410cfc57816 */ /* 0x000fe400000000ce */
[----:B------:R-:W-:Y:S02]  /*e790*/  PRMT R198, R135, 0x5410, R134 ;  /* 0x0000541087c67816 */ /* 0x000fe40000000086 */
[----:B------:R-:W-:Y:S02]  /*e7a0*/  @!P6 PRMT R207, R41, 0x5410, RZ ;  /* 0x0000541029cfe816 */ /* 0x000fe400000000ff */
[----:B------:R-:W-:-:S02]  /*e7b0*/  @!P4 PRMT R135, R42, 0x5410, RZ ;  /* 0x000054102a87c816 */ /* 0x000fc400000000ff */
[----:B------:R-:W-:Y:S01]  /*e7c0*/  @!P3 PRMT R134, R40, 0x5410, RZ ;  /* 0x000054102886b816 */ /* 0x000fe200000000ff */
[----:B-1----:R-:W-:Y:S02]  /*e7d0*/  IMAD.MOV.U32 R179, RZ, RZ, R43 ;  /* 0x000000ffffb37224 */ /* 0x002fe400078e002b */
[C---:B------:R-:W-:Y:S08]  /*e7e0*/  HMMA.16816.F32 R40, R4.reuse, R8, R208 ;  /* 0x000000080428723c */ /* 0x040ff000000018d0 */
[----:B------:R-:W-:Y:S01]  /*e7f0*/  HMMA.16816.F32 R108, R4, R10, R212 ;  /* 0x0000000a046c723c */ /* 0x000fe200000018d4 */
[----:B------:R-:W1:Y:S01]  /*e800*/  LDSM.16.MT88.4 R8, [R196+0x12000] ;  /* 0x01200000c408783b */ /* 0x000e620000004200 */
[----:B------:R-:W-:Y:S01]  /*e810*/  MOV R152, R156 ;  /* 0x0000009c00987202 */ /* 0x000fe20000000f00 */
[----:B------:R-:W-:-:S02]  /*e820*/  IMAD.MOV.U32 R156, RZ, RZ, R160 ;  /* 0x000000ffff9c7224 */ /* 0x000fc400078e00a0 */
[----:B------:R-:W-:Y:S01]  /*e830*/  IMAD.MOV.U32 R160, RZ, RZ, R164 ;  /* 0x000000ffffa07224 */ /* 0x000fe200078e00a4 */
[----:B------:R-:W-:Y:S01]  /*e840*/  MOV R164, R2 ;  /* 0x0000000200a47202 */ /* 0x000fe20000000f00 */
[----:B------:R-:W-:Y:S01]  /*e850*/  IMAD.MOV.U32 R147, RZ, RZ, R153 ;  /* 0x000000ffff937224 */ /* 0x000fe200078e0099 */
[----:B------:R-:W-:Y:S01]  /*e860*/  MOV R146, R152 ;  /* 0x0000009800927202 */ /* 0x000fe20000000f00 */
[----:B------:R-:W-:Y:S02]  /*e870*/  IMAD.MOV.U32 R2, RZ, RZ, R18 ;  /* 0x000000ffff027224 */ /* 0x000fe400078e0012 */
[----:B------:R-:W-:Y:S01]  /*e880*/  IMAD.MOV.U32 R153, RZ, RZ, R157 ;  /* 0x000000ffff997224 */ /* 0x000fe200078e009d */
[----:B------:R-:W-:Y:S01]  /*e890*/  MOV R157, R161 ;  /* 0x000000a1009d7202 */ /* 0x000fe20000000f00 */
[----:B------:R-:W-:Y:S02]  /*e8a0*/  IMAD.MOV.U32 R18, RZ, RZ, R178 ;  /* 0x000000ffff127224 */ /* 0x000fe400078e00b2 */
[----:B------:R-:W-:-:S02]  /*e8b0*/  IMAD.MOV.U32 R144, RZ, RZ, R150 ;  /* 0x000000ffff907224 */ /* 0x000fc400078e0096 */
        /* <DEDUP_REMOVED lines=9> */
[----:B------:R-:W4:Y:S01]  /*e950*/  LDL.LU R22, [R1+0x17c] ;  /* 0x00017c0001167983 */ /* 0x000f220000300800 */
[----:B------:R-:W-:-:S02]  /*e960*/  IMAD.MOV.U32 R165, RZ, RZ, R0 ;  /* 0x000000ffffa57224 */ /* 0x000fc400078e0000 */
[----:B------:R-:W-:Y:S02]  /*e970*/  IMAD.MOV.U32 R155, RZ, RZ, R159 ;  /* 0x000000ffff9b7224 */ /* 0x000fe400078e009f */
[----:B------:R-:W-:Y:S02]  /*e980*/  IMAD.MOV.U32 R158, RZ, RZ, R162 ;  /* 0x000000ffff9e7224 */ /* 0x000fe400078e00a2 */
[----:B------:R-:W-:Y:S02]  /*e990*/  IMAD.MOV.U32 R164, RZ, RZ, R2 ;  /* 0x000000ffffa47224 */ /* 0x000fe400078e0002 */
[----:B------:R-:W-:Y:S01]  /*e9a0*/  IMAD.MOV.U32 R159, RZ, RZ, R163 ;  /* 0x000000ffff9f7224 */ /* 0x000fe200078e00a3 */
[----:B------:R-:W-:Y:S01]  /*e9b0*/  MOV R163, R167 ;  /* 0x000000a700a37202 */ /* 0x000fe20000000f00 */
[----:B------:R-:W-:Y:S01]  /*e9c0*/  IMAD.MOV.U32 R162, RZ, RZ, R166 ;  /* 0x000000ffffa27224 */ /* 0x000fe200078e00a6 */
[----:B------:R-:W-:Y:S01]  /*e9d0*/  MOV R166, R3 ;  /* 0x0000000300a67202 */ /* 0x000fe20000000f00 */
[----:B------:R-:W-:-:S02]  /*e9e0*/  IMAD.MOV.U32 R2, RZ, RZ, R18 ;  /* 0x000000ffff027224 */ /* 0x000fc400078e0012 */
[----:B------:R-:W-:Y:S01]  /*e9f0*/  IMAD.MOV.U32 R167, RZ, RZ, R20 ;  /* 0x000000ffffa77224 */ /* 0x000fe200078e0014 */
[----:B------:R-:W-:Y:S01]  /*ea00*/  MOV R20, R178 ;  /* 0x000000b200147202 */ /* 0x000fe20000000f00 */
[----:B------:R-:W-:Y:S01]  /*ea10*/  IMAD.MOV.U32 R181, RZ, RZ, R60 ;  /* 0x000000ffffb57224 */ /* 0x000fe200078e003c */
[C---:B-1----:R-:W-:Y:S08]  /*ea20*/  HMMA.16816.F32 R84, R4.reuse, R8, R52 ;  /* 0x000000080454723c */ /* 0x042ff00000001834 */
[----:B------:R-:W-:Y:S01]  /*ea30*/  HMMA.16816.F32 R60, R4, R10, R56 ;  /* 0x0000000a043c723c */ /* 0x000fe20000001838 */
[----:B------:R-:W1:Y:S01]  /*ea40*/  LDSM.16.MT88.4 R8, [R195+0x12000] ;  /* 0x01200000c308783b */ /* 0x000e620000004200 */
[----:B------:R-:W-:Y:S01]  /*ea50*/  F2FP.PACK_AB R200, R177, R175 ;  /* 0x000000afb1c8723e */ /* 0x000fe200000000ff */
[----:B------:R-:W-:-:S04]  /*ea60*/  @!P5 HADD2 R38, -R206.H0_H0, -RZ.H0_H0 ;  /* 0xa00000ffce26d230 */ /* 0x000fc80000000900 */
[C---:B------:R-:W-:Y:S02]  /*ea70*/  @!P2 HADD2 R39, -R200.reuse.H0_H0, -RZ.H0_H0 ;  /* 0xa00000ffc827a230 */ /* 0x040fe40000000900 */
[----:B------:R-:W-:Y:S01]  /*ea80*/  @!P1 HADD2 R37, -R200.H1_H1, -RZ.H0_H0 ;  /* 0xa00000ffc8259230 */ /* 0x000fe20000000d00 */
[C---:B------:R-:W-:Y:S01]  /*ea90*/  @P2 PRMT R168, R200.reuse, 0x7610, R168 ;  /* 0x00007610c8a82816 */ /* 0x040fe200000000a8 */
[----:B------:R-:W-:Y:S01]  /*eaa0*/  IMAD.MOV.U32 R129, RZ, RZ, R105 ;  /* 0x000000ffff817224 */ /* 0x000fe200078e0069 */
[----:B------:R-:W-:Y:S01]  /*eab0*/  @P1 PRMT R21, R200, 0x7632, R21 ;  /* 0x00007632c8151816 */ /* 0x000fe20000000015 */
[----:B------:R-:W-:Y:S01]  /*eac0*/  IMAD.MOV.U32 R131, RZ, RZ, R107 ;  /* 0x000000ffff837224 */ /* 0x000fe200078e006b */
[----:B------:R-:W-:Y:S01]  /*ead0*/  @!P5 PRMT R206, R38, 0x5410, RZ ;  /* 0x0000541026ced816 */ /* 0x000fe200000000ff */
[----:B------:R-:W-:Y:S01]  /*eae0*/  IMAD.MOV.U32 R128, RZ, RZ, R104 ;  /* 0x000000ffff807224 */ /* 0x000fe200078e0068 */
[----:B------:R-:W-:Y:S02]  /*eaf0*/  @!P2 PRMT R168, R39, 0x5410, RZ ;  /* 0x0000541027a8a816 */ /* 0x000fe400000000ff */
[----:B------:R-:W-:-:S02]  /*eb00*/  @!P1 PRMT R21, R37, 0x5410, RZ ;  /* 0x0000541025159816 */ /* 0x000fc400000000ff */
[----:B------:R-:W-:Y:S01]  /*eb10*/  MOV R130, R106 ;  /* 0x0000006a00827202 */ /* 0x000fe20000000f00 */
[C---:B-1----:R-:W-:Y:S08]  /*eb20*/  HMMA.16816.F32 R36, R4.reuse, R8, R216 ;  /* 0x000000080424723c */ /* 0x042ff000000018d8 */
[----:B------:R-:W-:Y:S01]  /*eb30*/  HMMA.16816.F32 R104, R4, R10, R220 ;  /* 0x0000000a0468723c */ /* 0x000fe200000018dc */
[----:B------:R-:W1:Y:S01]  /*eb40*/  LDSM.16.MT88.4 R8, [R193+0x14000] ;  /* 0x01400000c108783b */ /* 0x000e620000004200 */
[----:B--2---:R-:W-:Y:S01]  /*eb50*/  MOV R0, R19 ;  /* 0x0000001300007202 */ /* 0x004fe20000000f00 */
[----:B------:R-:W-:-:S02]  /*eb60*/  IMAD.MOV.U32 R19, RZ, RZ, R23 ;  /* 0x000000ffff137224 */ /* 0x000fc400078e0017 */
[----:B------:R-:W2:Y:S01]  /*eb70*/  LDL.LU R23, [R1+0x178] ;  /* 0x0001780001177983 */ /* 0x000ea20000300800 */
[----:B---3--:R-:W-:-:S03]  /*eb80*/  IMAD.MOV.U32 R18, RZ, RZ, R16 ;  /* 0x000000ffff127224 */ /* 0x008fc600078e0010 */
[----:B------:R-:W3:Y:S01]  /*eb90*/  LDL.LU R16, [R1+0xdc] ;  /* 0x0000dc0001107983 */ /* 0x000ee20000300800 */
[----:B----4-:R-:W-:-:S03]  /*eba0*/  IMAD.MOV.U32 R3, RZ, RZ, R17 ;  /* 0x000000ffff037224 */ /* 0x010fc600078e0011 */
[----:B------:R-:W4:Y:S04]  /*ebb0*/  LDL.LU R17, [R1+0x104] ;  /* 0x0001040001117983 */ /* 0x000f280000300800 */
[----:B------:R-:W2:Y:S01]  /*ebc0*/  LDL.LU R178, [R1+0x50] ;  /* 0x0000500001b27983 */ /* 0x000ea20000300800 */
[C---:B-1----:R-:W-:Y:S08]  /*ebd0*/  HMMA.16816.F32 R80, R4.reuse, R8, R224 ;  /* 0x000000080450723c */ /* 0x042ff000000018e0 */
[----:B------:R-:W-:Y:S01]  /*ebe0*/  HMMA.16816.F32 R56, R4, R10, R228 ;  /* 0x0000000a0438723c */ /* 0x000fe200000018e4 */
[----:B------:R-:W1:Y:S01]  /*ebf0*/  LDSM.16.MT88.4 R8, [R194+0x14000] ;  /* 0x01400000c208783b */ /* 0x000e620000004200 */
[----:B------:R-:W-:Y:S01]  /*ec00*/  MOV R125, R101 ;  /* 0x00000065007d7202 */ /* 0x000fe20000000f00 */
[----:B------:R-:W-:Y:S01]  /*ec10*/  IMAD.MOV.U32 R126, RZ, RZ, R102 ;  /* 0x000000ffff7e7224 */ /* 0x000fe200078e0066 */
[----:B------:R-:W-:Y:S01]  /*ec20*/  MOV R124, R100 ;  /* 0x00000064007c7202 */ /* 0x000fe20000000f00 */
[----:B------:R-:W-:-:S03]  /*ec30*/  IMAD.MOV.U32 R127, RZ, RZ, R103 ;  /* 0x000000ffff7f7224 */ /* 0x000fc600078e0067 */
[C---:B-1----:R-:W-:Y:S08]  /*ec40*/  HMMA.16816.F32 R32, R4.reuse, R8, R76 ;  /* 0x000000080420723c */ /* 0x042ff0000000184c */
[----:B------:R-:W-:Y:S01]  /*ec50*/  HMMA.16816.F32 R100, R4, R10, R232 ;  /* 0x0000000a0464723c */ /* 0x000fe200000018e8 */
[----:B------:R-:W1:Y:S01]  /*ec60*/  LDSM.16.MT88.4 R8, [R196+0x14000] ;  /* 0x01400000c408783b */ /* 0x000e620000004200 */
[----:B------:R-:W-:-:S02]  /*ec70*/  IMAD.MOV.U32 R122, RZ, RZ, R28 ;  /* 0x000000ffff7a7224 */ /* 0x000fc400078e001c */
[----:B------:R-:W-:-:S04]  /*ec80*/  IMAD.MOV.U32 R123, RZ, RZ, R29 ;  /* 0x000000ffff7b7224 */ /* 0x000fc800078e001d */
        /* <DEDUP_REMOVED lines=9> */
[----:B-1----:R-:W-:Y:S07]  /*ed20*/  HMMA.16816.F32 R136, R4, R8, R144 ;  /* 0x000000080488723c */ /* 0x002fee0000001890 */
[----:B------:R-:W-:Y:S01]  /*ed30*/  IMAD.MOV.U32 R144, RZ, RZ, R150 ;  /* 0x000000ffff907224 */ /* 0x000fe200078e0096 */
        /* <DEDUP_REMOVED lines=15> */
[----:B------:R-:W-:Y:S01]  /*ee30*/  HMMA.16816.F32 R140, R4, R10, R144 ;  /* 0x0000000a048c723c */ /* 0x000fe20000001890 */
[----:B------:R-:W-:Y:S01]  /*ee40*/  IMAD.MOV.U32 R161, RZ, RZ, R165 ;  /* 0x000000ffffa17224 */ /* 0x000fe200078e00a5 */
[----:B------:R-:W-:Y:S01]  /*ee50*/  MOV R165, R0 ;  /* 0x0000000000a57202 */ /* 0x000fe20000000f00 */
[----:B------:R-:W-:Y:S01]  /*ee60*/  IMAD.MOV.U32 R166, RZ, RZ, R3 ;  /* 0x000000ffffa67224 */ /* 0x000fe200078e0003 */
[----:B------:R-:W-:Y:S01]  /*ee70*/  MOV R149, R162 ;  /* 0x000000a200957202 */ /* 0x000fe20000000f00 */
[----:B------:R-:W-:Y:S01]  /*ee80*/  IMAD.MOV.U32 R167, RZ, RZ, R20 ;  /* 0x000000ffffa77224 */ /* 0x000fe200078e0014 */
[----:B------:R-:W1:Y:S01]  /*ee90*/  LDSM.16.MT88.4 R8, [R196+0x16000] ;  /* 0x01600000c408783b */ /* 0x000e620000004200 */
[----:B------:R-:W-:Y:S01]  /*eea0*/  IMAD.MOV.U32 R160, RZ, RZ, R164 ;  /* 0x000000ffffa07224 */ /* 0x000fe200078e00a4 */
[----:B------:R-:W-:Y:S01]  /*eeb0*/  MOV R144, R150 ;  /* 0x0000009600907202 */ /* 0x000fe20000000f00 */
[----:B------:R-:W-:Y:S01]  /*eec0*/  IMAD.MOV.U32 R164, RZ, RZ, R2 ;  /* 0x000000ffffa47224 */ /* 0x000fe200078e0002 */
[----:B------:R-:W-:Y:S01]  /*eed0*/  MOV R147, R153 ;  /* 0x0000009900937202 */ /* 0x000fe20000000f00 */
[----:B------:R-:W-:Y:S01]  /*eee0*/  IMAD.MOV.U32 R153, RZ, RZ, R155 ;  /* 0x000000ffff997224 */ /* 0x000fe200078e009b */
[----:B------:R-:W-:Y:S01]  /*eef0*/  MOV R2, R19 ;  /* 0x0000001300027202 */ /* 0x000fe20000000f00 */
[----:B------:R-:W-:-:S02]  /*ef00*/  IMAD.MOV.U32 R150, RZ, RZ, R163 ;  /* 0x000000ffff967224 */ /* 0x000fc400078e00a3 */
[----:B------:R-:W-:Y:S02]  /*ef10*/  IMAD.MOV.U32 R19, RZ, RZ, R179 ;  /* 0x000000ffff137224 */ /* 0x000fe400078e00b3 */
[----:B------:R-:W-:Y:S02]  /*ef20*/  IMAD.MOV.U32 R146, RZ, RZ, R152 ;  /* 0x000000ffff927224 */ /* 0x000fe400078e0098 */
[----:B---3--:R-:W-:Y:S02]  /*ef30*/  IMAD.MOV.U32 R0, RZ, RZ, R16 ;  /* 0x000000ffff007224 */ /* 0x008fe400078e0010 */
[----:B------:R-:W-:Y:S02]  /*ef40*/  IMAD.MOV.U32 R16, RZ, RZ, R169 ;  /* 0x000000ffff107224 */ /* 0x000fe400078e00a9 */
[----:B----4-:R-:W-:Y:S01]  /*ef50*/  IMAD.MOV.U32 R3, RZ, RZ, R17 ;  /* 0x000000ffff037224 */ /* 0x010fe200078e0011 */
[----:B------:R-:W-:Y:S01]  /*ef60*/  MOV R17, R192 ;  /* 0x000000c000117202 */ /* 0x000fe20000000f00 */
[----:B------:R-:W3:Y:S01]  /*ef70*/  LDL.LU R169, [R1+0x174] ;  /* 0x0001740001a97983 */ /* 0x000ee20000300800 */
[----:B--2---:R-:W-:Y:S01]  /*ef80*/  MOV R20, R178 ;  /* 0x000000b200147202 */ /* 0x004fe20000000f00 */
[----:B------:R-:W-:-:S02]  /*ef90*/  IMAD.MOV.U32 R155, RZ, RZ, R157 ;  /* 0x000000ffff9b7224 */ /* 0x000fc400078e009d */
[----:B------:R-:W2:Y:S01]  /*efa0*/  LDL.LU R192, [R1+0x170] ;  /* 0x0001700001c07983 */ /* 0x000ea20000300800 */
[----:B------:R-:W-:Y:S01]  /*efb0*/  IMAD.MOV.U32 R163, RZ, RZ, R166 ;  /* 0x000000ffffa37224 */ /* 0x000fe200078e00a6 */
[----:B------:R-:W-:Y:S01]  /*efc0*/  MOV R157, R159 ;  /* 0x0000009f009d7202 */ /* 0x000fe20000000f00 */
[----:B------:R-:W-:Y:S01]  /*efd0*/  IMAD.MOV.U32 R178, RZ, RZ, R248 ;  /* 0x000000ffffb27224 */ /* 0x000fe200078e00f8 */
[----:B------:R-:W-:Y:S01]  /*efe0*/  MOV R166, R20 ;  /* 0x0000001400a67202 */ /* 0x000fe20000000f00 */
[----:B------:R-:W-:Y:S01]  /*eff0*/  IMAD.MOV.U32 R145, RZ, RZ, R151 ;  /* 0x000000ffff917224 */ /* 0x000fe200078e0097 */
[----:B------:R-:W4:Y:S01]  /*f000*/  LDL.LU R248, [R1+0x16c] ;  /* 0x00016c0001f87983 */ /* 0x000f220000300800 */
[----:B------:R-:W-:Y:S01]  /*f010*/  IMAD.MOV.U32 R152, RZ, RZ, R154 ;  /* 0x000000ffff987224 */ /* 0x000fe200078e009a */
[----:B------:R-:W-:Y:S01]  /*f020*/  MOV R154, R156 ;  /* 0x0000009c009a7202 */ /* 0x000fe20000000f00 */
[----:B------:R-:W-:Y:S01]  /*f030*/  IMAD.MOV.U32 R179, RZ, RZ, R182 ;  /* 0x000000ffffb37224 */ /* 0x000fe200078e00b6 */
[----:B------:R-:W-:Y:S01]  /*f040*/  MOV R20, R17 ;  /* 0x0000001100147202 */ /* 0x000fe20000000f00 */
[----:B------:R-:W-:Y:S01]  /*f050*/  IMAD.MOV.U32 R159, RZ, RZ, R161 ;  /* 0x000000ffff9f7224 */ /* 0x000fe200078e00a1 */
[----:B------:R-:W2:Y:S01]  /*f060*/  LDL.LU R182, [R1+0x168] ;  /* 0x0001680001b67983 */ /* 0x000ea20000300800 */
[----:B------:R-:W-:-:S02]  /*f070*/  IMAD.MOV.U32 R151, RZ, RZ, R164 ;  /* 0x000000ffff977224 */ /* 0x000fc400078e00a4 */
[----:B------:R-:W-:Y:S02]  /*f080*/  IMAD.MOV.U32 R156, RZ, RZ, R158 ;  /* 0x000000ffff9c7224 */ /* 0x000fe400078e009e */
[----:B------:R-:W-:Y:S02]  /*f090*/  IMAD.MOV.U32 R161, RZ, RZ, R167 ;  /* 0x000000ffffa17224 */ /* 0x000fe400078e00a7 */
[----:B------:R-:W-:Y:S02]  /*f0a0*/  IMAD.MOV.U32 R164, RZ, RZ, R0 ;  /* 0x000000ffffa47224 */ /* 0x000fe400078e0000 */
[----:B------:R-:W-:Y:S02]  /*f0b0*/  IMAD.MOV.U32 R17, RZ, RZ, R168 ;  /* 0x000000ffff117224 */ /* 0x000fe400078e00a8 */
[----:B------:R-:W-:Y:S01]  /*f0c0*/  IMAD.MOV.U32 R158, RZ, RZ, R160 ;  /* 0x000000ffff9e7224 */ /* 0x000fe200078e00a0 */
[----:B------:R-:W2:Y:S01]  /*f0d0*/  LDL.LU R168, [R1+0x164] ;  /* 0x0001640001a87983 */ /* 0x000ea20000300800 */
[----:B------:R-:W-:Y:S01]  /*f0e0*/  IMAD.MOV.U32 R167, RZ, RZ, R19 ;  /* 0x000000ffffa77224 */ /* 0x000fe200078e0013 */
[----:B------:R-:W-:Y:S01]  /*f0f0*/  MOV R160, R165 ;  /* 0x000000a500a07202 */ /* 0x000fe20000000f00 */
[----:B------:R-:W-:Y:S01]  /*f100*/  IMAD.MOV.U32 R0, RZ, RZ, R16 ;  /* 0x000000ffff007224 */ /* 0x000fe200078e0010 */
[----:B------:R-:W-:Y:S01]  /*f110*/  MOV R162, R2 ;  /* 0x0000000200a27202 */ /* 0x000fe20000000f00 */
[----:B------:R-:W2:Y:S01]  /*f120*/  LDL.LU R16, [R1+0x58] ;  /* 0x0000580001107983 */ /* 0x000ea20000300800 */
[----:B------:R-:W-:-:S02]  /*f130*/  IMAD.MOV.U32 R19, RZ, RZ, R199 ;  /* 0x000000ffff137224 */ /* 0x000fc400078e00c7 */
[----:B------:R-:W-:Y:S01]  /*f140*/  IMAD.MOV.U32 R165, RZ, RZ, R3 ;  /* 0x000000ffffa57224 */ /* 0x000fe200078e0003 */
[----:B------:R-:W2:Y:S04]  /*f150*/  LDL.LU R199, [R1+0x160] ;  /* 0x0001600001c77983 */ /* 0x000ea80000300800 */
[----:B------:R-:W3:Y:S01]  /*f160*/  LDL.LU.64 R2, [R1+0xf8] ;  /* 0x0000f80001027983 */ /* 0x000ee20000300a00 */
        /* <DEDUP_REMOVED lines=10> */
[----:B------:R-:W-:Y:S02]  /*f210*/  IMAD.MOV.U32 R161, RZ, RZ, R166 ;  /* 0x000000ffffa17224 */ /* 0x000fe400078e00a6 */
[----:B------:R-:W-:Y:S01]  /*f220*/  IMAD.MOV.U32 R165, RZ, RZ, R20 ;  /* 0x000000ffffa57224 */ /* 0x000fe200078e0014 */
[----:B-1----:R-:W-:Y:S01]  /*f230*/  HMMA.16816.F32 R144, R4, R8, R144 ;  /* 0x000000080490723c */ /* 0x002fe20000001890 */
[----:B--2---:R-:W-:Y:S02]  /*f240*/  MOV R0, R199 ;  /* 0x000000c700007202 */ /* 0x004fe40000000f00 */
[----:B------:R-:W2:Y:S01]  /*f250*/  LDL.LU R199, [R1+0x15c] ;  /* 0x00015c0001c77983 */ /* 0x000ea20000300800 */
[----:B---3--:R-:W-:Y:S01]  /*f260*/  IMAD.MOV.U32 R167, RZ, RZ, R3 ;  /* 0x000000ffffa77224 */ /* 0x008fe200078e0003 */
[----:B------:R-:W-:-:S02]  /*f270*/  MOV R166, R2 ;  /* 0x0000000200a67202 */ /* 0x000fc40000000f00 */
[----:B------:R-:W3:Y:S01]  /*f280*/  LDL.LU R3, [R1+0x5c] ;  /* 0x00005c0001037983 */ /* 0x000ee20000300800 */
[----:B------:R-:W-:-:S03]  /*f290*/  IMAD.MOV.U32 R2, RZ, RZ, R26 ;  /* 0x000000ffff027224 */ /* 0x000fc600078e001a */
[----:B------:R-:W2:Y:S04]  /*f2a0*/  LDL.LU R20, [R1+0xd8] ;  /* 0x0000d80001147983 */ /* 0x000ea80000300800 */
[----:B------:R-:W2:Y:S01]  /*f2b0*/  LDL.LU R26, [R1+0xd4] ;  /* 0x0000d400011a7983 */ /* 0x000ea20000300800 */
[----:B------:R-:W-:-:S03]  /*f2c0*/  IMAD.MOV.U32 R188, RZ, RZ, R2 ;  /* 0x000000ffffbc7224 */ /* 0x000fc600078e0002 */
[----:B------:R-:W4:Y:S01]  /*f2d0*/  LDL.LU R2, [R1+0xd0] ;  /* 0x0000d00001027983 */ /* 0x000f220000300800 */
[C---:B------:R-:W-:Y:S03]  /*f2e0*/  HMMA.16816.F32 R152, R4.reuse, R10, R152 ;  /* 0x0000000a0498723c */ /* 0x040fe60000001898 */
[----:B------:R-:W1:Y:S01]  /*f2f0*/  LDSM.16.MT88.4 R8, [R195+0x16000] ;  /* 0x01600000c308783b */ /* 0x000e620000004200 */
[----:B------:R-:W-:Y:S02]  /*f300*/  IMAD.MOV.U32 R191, RZ, RZ, R187 ;  /* 0x000000ffffbf7224 */ /* 0x000fe400078e00bb */
        /* <DEDUP_REMOVED lines=9> */
[----:B------:R-:W-:Y:S01]  /*f3a0*/  IMAD.MOV.U32 R167, RZ, RZ, R0 ;  /* 0x000000ffffa77224 */ /* 0x000fe200078e0000 */
[----:B------:R-:W1:Y:S01]  /*f3b0*/  LDC.U8 R208, c[0x0][0x2d8] ;  /* 0x0000b600ffd07b82 */ /* 0x000e620000000000 */
[----:B------:R-:W-:Y:S01]  /*f3c0*/  IMAD.MOV.U32 R0, RZ, RZ, R176 ;  /* 0x000000ffff007224 */ /* 0x000fe200078e00b0 */
[C---:B-1----:R-:W-:Y:S08]  /*f3d0*/  HMMA.16816.F32 R156, R4.reuse, R8, R156 ;  /* 0x00000008049c723c */ /* 0x042ff0000000189c */
[----:B------:R-:W-:Y:S01]  /*f3e0*/  HMMA.16816.F32 R148, R4, R10, R148 ;  /* 0x0000000a0494723c */ /* 0x000fe20000001894 */
[----:B------:R-:W1:Y:S01]  /*f3f0*/  LDSM.16.MT88.4 R8, [R193+0x10800] ;  /* 0x01080000c108783b */ /* 0x000e620000004200 */
[----:B------:R-:W-:-:S02]  /*f400*/  PRMT R213, R208, 0x7054, R208 ;  /* 0x00007054d0d57816 */ /* 0x000fc400000000d0 */
[----:B---3--:R-:W-:Y:S02]  /*f410*/  MOV R166, R3 ;  /* 0x0000000300a67202 */ /* 0x008fe40000000f00 */
[----:B------:R-:W-:Y:S01]  /*f420*/  MOV R3, R204 ;  /* 0x000000cc00037202 */ /* 0x000fe20000000f00 */
[----:B--2---:R-:W-:Y:S02]  /*f430*/  IMAD.MOV.U32 R190, RZ, RZ, R26 ;  /* 0x000000ffffbe7224 */ /* 0x004fe400078e001a */
[----:B------:R-:W-:Y:S02]  /*f440*/  IMAD.MOV.U32 R189, RZ, RZ, R20 ;  /* 0x000000ffffbd7224 */ /* 0x000fe400078e0014 */
[----:B------:R-:W-:Y:S01]  /*f450*/  IMAD.MOV.U32 R211, RZ, RZ, R190 ;  /* 0x000000ffffd37224 */ /* 0x000fe200078e00be */
[----:B----4-:R-:W-:Y:S01]  /*f460*/  MOV R188, R2 ;  /* 0x0000000200bc7202 */ /* 0x010fe20000000f00 */
[----:B------:R-:W-:Y:S02]  /*f470*/  IMAD.MOV.U32 R190, RZ, RZ, R3 ;  /* 0x000000ffffbe7224 */ /* 0x000fe400078e0003 */
[----:B------:R-:W-:-:S04]  /*f480*/  IMAD.WIDE.U32 R2, R14, -0x2daee0ad, RZ ;  /* 0xd2511f530e027825 */ /* 0x000fc800078e00ff */
[----:B------:R-:W-:Y:S02]  /*f490*/  IMAD.MOV.U32 R210, RZ, RZ, R189 ;  /* 0x000000ffffd27224 */ /* 0x000fe400078e00bd */
[----:B------:R-:W-:Y:S01]  /*f4a0*/  IMAD.MOV.U32 R189, RZ, RZ, R0 ;  /* 0x000000ffffbd7224 */ /* 0x000fe200078e0000 */
[----:B------:R-:W-:Y:S02]  /*f4b0*/  LOP3.LUT R0, R3, UR13, R12, 0x96, !PT ;  /* 0x0000000d03007c12 */ /* 0x000fe4000f8e960c */
[C---:B------:R-:W-:Y:S02]  /*f4c0*/  LOP3.LUT R3, R2.reuse, 0xffff, RZ, 0xc0, !PT ;  /* 0x0000ffff02037812 */ /* 0x040fe400078ec0ff */
[----:B------:R-:W-:Y:S02]  /*f4d0*/  SHF.R.U32.HI R6, RZ, 0x10, R2 ;  /* 0x00000010ff067819 */ /* 0x000fe40000011602 */
[----:B------:R-:W-:Y:S02]  /*f4e0*/  SHF.R.U32.HI R4, RZ, 0x8, R3 ;  /* 0x00000008ff047819 */ /* 0x000fe40000011603 */
[----:B------:R-:W-:-:S02]  /*f4f0*/  LOP3.LUT R3, R2, 0xff, RZ, 0xc0, !PT ;  /* 0x000000ff02037812 */ /* 0x000fc400078ec0ff */
[----:B------:R-:W-:Y:S02]  /*f500*/  SHF.R.U32.HI R7, RZ, 0x18, R2 ;  /* 0x00000018ff077819 */ /* 0x000fe40000011602 */
[C---:B------:R-:W-:Y:S02]  /*f510*/  LOP3.LUT R2, R0.reuse, 0xffff, RZ, 0xc0, !PT ;  /* 0x0000ffff00027812 */ /* 0x040fe400078ec0ff */
[----:B------:R-:W-:Y:S02]  /*f520*/  PRMT R12, R3, 0x5410, R4 ;  /* 0x00005410030c7816 */ /* 0x000fe40000000004 */
[----:B------:R-:W-:Y:S02]  /*f530*/  SHF.R.U32.HI R3, RZ, 0x8, R2 ;  /* 0x00000008ff037819 */ /* 0x000fe40000011602 */
[----:B------:R-:W-:-:S04]  /*f540*/  LOP3.LUT R2, R0, 0xff, RZ, 0xc0, !PT ;  /* 0x000000ff00027812 */ /* 0x000fc800078ec0ff */
[----:B------:R-:W-:Y:S02]  /*f550*/  PRMT R3, R2, 0x5410, R3 ;  /* 0x0000541002037816 */ /* 0x000fe40000000003 */
[--C-:B------:R-:W-:Y:S02]  /*f560*/  SHF.R.U32.HI R2, RZ, 0x10, R0.reuse ;  /* 0x00000010ff027819 */ /* 0x100fe40000011600 */
[----:B------:R-:W-:Y:S02]  /*f570*/  SHF.R.U32.HI R5, RZ, 0x18, R0 ;  /* 0x00000018ff057819 */ /* 0x000fe40000011600 */
[----:B------:R-:W-:Y:S02]  /*f580*/  LOP3.LUT R2, R2, 0xff, RZ, 0xc0, !PT ;  /* 0x000000ff02027812 */ /* 0x000fe400078ec0ff */
[----:B------:R-:W-:Y:S01]  /*f590*/  LOP3.LUT R4, R6, 0xff, RZ, 0xc0, !PT ;  /* 0x000000ff06047812 */ /* 0x000fe200078ec0ff */
[----:B------:R-:W-:Y:S01]  /*f5a0*/  HSET2.LE.AND R0, R3, R213, PT ;  /* 0x000000d503007233 */ /* 0x000fe20003803000 */
[----:B------:R-:W-:-:S02]  /*f5b0*/  MOV R26, R169 ;  /* 0x000000a9001a7202 */ /* 0x000fc40000000f00 */
[----:B------:R-:W-:Y:S01]  /*f5c0*/  PRMT R2, R2, 0x5410, R5 ;  /* 0x0000541002027816 */ /* 0x000fe20000000005 */
[----:B------:R-:W2:Y:S01]  /*f5d0*/  LDL.LU R169, [R1+0x158] ;  /* 0x0001580001a97983 */ /* 0x000ea20000300800 */
[----:B------:R-:W-:Y:S02]  /*f5e0*/  PRMT R3, R4, 0x5410, R7 ;  /* 0x0000541004037816 */ /* 0x000fe40000000007 */
[----:B------:R-:W-:Y:S01]  /*f5f0*/  LOP3.LUT R4, R0, R209, RZ, 0xc0, !PT ;  /* 0x000000d100047212 */ /* 0x000fe200078ec0ff */
[--C-:B------:R-:W-:Y:S01]  /*f600*/  HSET2.LE.AND R0, R2, R213.reuse, PT ;  /* 0x000000d502007233 */ /* 0x100fe20003803000 */
[----:B------:R-:W-:Y:S01]  /*f610*/  IMAD.MOV.U32 R215, RZ, RZ, R211 ;  /* 0x000000ffffd77224 */ /* 0x000fe200078e00d3 */
[--C-:B------:R-:W-:Y:S01]  /*f620*/  HSET2.LE.AND R2, R12, R213.reuse, PT ;  /* 0x000000d50c027233 */ /* 0x100fe20003803000 */
[----:B------:R-:W-:Y:S01]  /*f630*/  IMAD.MOV.U32 R208, RZ, RZ, R188 ;  /* 0x000000ffffd07224 */ /* 0x000fe200078e00bc */
[----:B------:R-:W-:Y:S01]  /*f640*/  HSET2.LE.AND R3, R3, R213, PT ;  /* 0x000000d503037233 */ /* 0x000fe20003803000 */
[----:B------:R-:W-:Y:S01]  /*f650*/  MOV R214, R210 ;  /* 0x000000d200d67202 */ /* 0x000fe20000000f00 */
[----:B------:R-:W-:Y:S01]  /*f660*/  IMAD.MOV.U32 R210, RZ, RZ, R190 ;  /* 0x000000ffffd27224 */ /* 0x000fe200078e00be */
[----:B------:R-:W-:Y:S01]  /*f670*/  MOV R188, R184 ;  /* 0x000000b800bc7202 */ /* 0x000fe20000000f00 */
[----:B------:R-:W-:Y:S01]  /*f680*/  IMAD.MOV.U32 R211, RZ, RZ, R191 ;  /* 0x000000ffffd37224 */ /* 0x000fe200078e00bf */
[----:B------:R-:W-:Y:S01]  /*f690*/  MOV R190, R164 ;  /* 0x000000a400be7202 */ /* 0x000fe20000000f00 */
[----:B------:R-:W-:Y:S01]  /*f6a0*/  IMAD.MOV.U32 R191, RZ, RZ, R165 ;  /* 0x000000ffffbf7224 */ /* 0x000fe200078e00a5 */
[----:B------:R-:W-:Y:S01]  /*f6b0*/  LOP3.LUT R5, R0, R214, RZ, 0xc0, !PT ;  /* 0x000000d600057212 */ /* 0x000fe200078ec0ff */
[----:B------:R-:W-:Y:S01]  /*f6c0*/  IMAD.MOV.U32 R184, RZ, RZ, R18 ;  /* 0x000000ffffb87224 */ /* 0x000fe200078e0012 */
[----:B------:R-:W-:Y:S01]  /*f6d0*/  LOP3.LUT R6, R2, R215, RZ, 0xc0, !PT ;  /* 0x000000d702067212 */ /* 0x000fe200078ec0ff */
[----:B------:R-:W-:Y:S01]  /*f6e0*/  IMAD.MOV.U32 R165, RZ, RZ, R17 ;  /* 0x000000ffffa57224 */ /* 0x000fe200078e0011 */
[----:B------:R-:W-:Y:S01]  /*f6f0*/  LOP3.LUT R7, R3, R208, RZ, 0xc0, !PT ;  /* 0x000000d003077212 */ /* 0x000fe200078ec0ff */
[----:B------:R-:W-:Y:S01]  /*f700*/  IMAD.MOV.U32 R223, RZ, RZ, R166 ;  /* 0x000000ffffdf7224 */ /* 0x000fe200078e00a6 */
[----:B------:R-:W-:Y:S01]  /*f710*/  MOV R164, R16 ;  /* 0x0000001000a47202 */ /* 0x000fe20000000f00 */
[----:B------:R-:W-:Y:S01]  /*f720*/  IMAD.MOV.U32 R233, RZ, RZ, R184 ;  /* 0x000000ffffe97224 */ /* 0x000fe200078e00b8 */
[----:B------:R-:W-:Y:S01]  /*f730*/  MOV R222, R165 ;  /* 0x000000a500de7202 */ /* 0x000fe20000000f00 */
[----:B------:R-:W-:Y:S01]  /*f740*/  IMAD.MOV.U32 R184, RZ, RZ, R167 ;  /* 0x000000ffffb87224 */ /* 0x000fe200078e00a7 */
[----:B------:R-:W3:Y:S01]  /*f750*/  LDL.LU R204, [R1+0x154] ;  /* 0x0001540001cc7983 */ /* 0x000ee20000300800 */
[----:B------:R-:W-:Y:S01]  /*f760*/  IMAD.MOV.U32 R221, RZ, RZ, R164 ;  /* 0x000000ffffdd7224 */ /* 0x000fe200078e00a4 */
[C---:B-1----:R-:W-:Y:S08]  /*f770*/  HMMA.16816.F32 R240, R4.reuse, R10, R72 ;  /* 0x0000000a04f0723c */ /* 0x042ff00000001848 */
[----:B------:R-:W-:Y:S01]  /*f780*/  HMMA.16816.F32 R164, R4, R8, R96 ;  /* 0x0000000804a4723c */ /* 0x000fe20000001860 */
[----:B------:R-:W1:Y:S01]  /*f790*/  LDSM.16.MT88.4 R8, [R196+0x10800] ;  /* 0x01080000c408783b */ /* 0x000e620000004200 */
[----:B------:R-:W-:Y:S01]  /*f7a0*/  MOV R209, R189 ;  /* 0x000000bd00d17202 */ /* 0x000fe20000000f00 */
[----:B------:R-:W-:Y:S01]  /*f7b0*/  IMAD.MOV.U32 R189, RZ, RZ, R185 ;  /* 0x000000ffffbd7224 */ /* 0x000fe200078e00b9 */
[----:B------:R-:W-:Y:S01]  /*f7c0*/  MOV R3, R210 ;  /* 0x000000d200037202 */ /* 0x000fe20000000f00 */
[----:B------:R-:W-:-:S02]  /*f7d0*/  IMAD.MOV.U32 R185, RZ, RZ, R19 ;  /* 0x000000ffffb97224 */ /* 0x000fc400078e0013 */
[----:B------:R-:W-:Y:S01]  /*f7e0*/  IMAD.MOV.U32 R0, RZ, RZ, R209 ;  /* 0x000000ffff007224 */ /* 0x000fe200078e00d1 */
[----:B------:R-:W4:Y:S01]  /*f7f0*/  LDSM.16.MT88.4 R16, [R194+0x10800] ;  /* 0x01080000c210783b */ /* 0x000f220000004200 */
[----:B------:R-:W-:Y:S02]  /*f800*/  IMAD.MOV.U32 R246, RZ, RZ, R211 ;  /* 0x000000fffff67224 */ /* 0x000fe400078e00d3 */
[C---:B-1----:R-:W-:Y:S08]  /*f810*/  HMMA.16816.F32 R208, R4.reuse, R8, R92 ;  /* 0x0000000804d0723c */ /* 0x042ff0000000185c */
[C---:B------:R-:W-:Y:S01]  /*f820*/  HMMA.16816.F32 R96, R4.reuse, R10, R68 ;  /* 0x0000000a0460723c */ /* 0x040fe20000001844 */
[----:B------:R-:W1:Y:S07]  /*f830*/  LDSM.16.MT88.4 R8, [R193+0x12800] ;  /* 0x01280000c108783b */ /* 0x000e6e0000004200 */
[C---:B----4-:R-:W-:Y:S08]  /*f840*/  HMMA.16816.F32 R228, R4.reuse, R16, R48 ;  /* 0x0000001004e4723c */ /* 0x050ff00000001830 */
[C---:B------:R-:W-:Y:S01]  /*f850*/  HMMA.16816.F32 R216, R4.reuse, R18, R116 ;  /* 0x0000001204d8723c */ /* 0x040fe20000001874 */
[----:B------:R-:W4:Y:S07]  /*f860*/  LDSM.16.MT88.4 R16, [R194+0x12800] ;  /* 0x01280000c210783b */ /* 0x000f2e0000004200 */
[C---:B-1----:R-:W-:Y:S08]  /*f870*/  HMMA.16816.F32 R88, R4.reuse, R8, R88 ;  /* 0x000000080458723c */ /* 0x042ff00000001858 */
[C---:B------:R-:W-:Y:S01]  /*f880*/  HMMA.16816.F32 R236, R4.reuse, R10, R64 ;  /* 0x0000000a04ec723c */ /* 0x040fe20000001840 */
[----:B------:R-:W1:Y:S01]  /*f890*/  LDSM.16.MT88.4 R8, [R196+0x12800] ;  /* 0x01280000c408783b */ /* 0x000e620000004200 */
[----:B------:R-:W-:Y:S01]  /*f8a0*/  IMAD.MOV.U32 R220, RZ, RZ, R185 ;  /* 0x000000ffffdc7224 */ /* 0x000fe200078e00b9 */
[----:B------:R-:W-:Y:S01]  /*f8b0*/  MOV R185, R15 ;  /* 0x0000000f00b97202 */ /* 0x000fe20000000f00 */
[----:B------:R-:W-:Y:S01]  /*f8c0*/  IMAD.MOV.U32 R247, RZ, RZ, R188 ;  /* 0x000000fffff77224 */ /* 0x000fe200078e00bc */
[----:B------:R-:W-:Y:S01]  /*f8d0*/  MOV R232, R189 ;  /* 0x000000bd00e87202 */ /* 0x000fe20000000f00 */
[----:B------:R-:W-:Y:S01]  /*f8e0*/  IMAD.MOV.U32 R234, RZ, RZ, R190 ;  /* 0x000000ffffea7224 */ /* 0x000fe200078e00be */
[----:B------:R-:W-:Y:S01]  /*f8f0*/  MOV R235, R191 ;  /* 0x000000bf00eb7202 */ /* 0x000fe20000000f00 */
[----:B------:R-:W1:Y:S01]  /*f900*/  LDSM.16.MT88.4 R12, [R195+0x10800] ;  /* 0x01080000c30c783b */ /* 0x000e620000004200 */
[C---:B----4-:R-:W-:Y:S08]  /*f910*/  HMMA.16816.F32 R212, R4.reuse, R18, R108 ;  /* 0x0000001204d4723c */ /* 0x050ff0000000186c */
[C---:B-1----:R-:W-:Y:S08]  /*f920*/  HMMA.16816.F32 R188, R4.reuse, R8, R84 ;  /* 0x0000000804bc723c */ /* 0x042ff00000001854 */
[----:B------:R-:W-:Y:S01]  /*f930*/  HMMA.16816.F32 R108, R4, R10, R60 ;  /* 0x0000000a046c723c */ /* 0x000fe2000000183c */
[----:B------:R-:W1:Y:S01]  /*f940*/  LDSM.16.MT88.4 R8, [R193+0x14800] ;  /* 0x01480000c108783b */ /* 0x000e620000004200 */
[----:B------:R-:W-:Y:S01]  /*f950*/  IMAD.MOV.U32 R87, RZ, RZ, R246 ;  /* 0x000000ffff577224 */ /* 0x000fe200078e00f6 */
[----:B------:R-:W-:Y:S01]  /*f960*/  MOV R85, R232 ;  /* 0x000000e800557202 */ /* 0x000fe20000000f00 */
[----:B------:R-:W-:Y:S01]  /*f970*/  IMAD.MOV.U32 R86, RZ, RZ, R247 ;  /* 0x000000ffff567224 */ /* 0x000fe200078e00f7 */
[----:B------:R-:W-:Y:S01]  /*f980*/  MOV R75, R235 ;  /* 0x000000eb004b7202 */ /* 0x000fe20000000f00 */
[----:B------:R-:W-:-:S02]  /*f990*/  IMAD.MOV.U32 R84, RZ, RZ, R233 ;  /* 0x000000ffff547224 */ /* 0x000fc400078e00e9 */
[----:B------:R-:W-:Y:S01]  /*f9a0*/  HMMA.16816.F32 R92, R4, R12, R44 ;  /* 0x0000000c045c723c */ /* 0x000fe2000000182c */
[----:B------:R-:W-:-:S07]  /*f9b0*/  IMAD.MOV.U32 R74, RZ, RZ, R234 ;  /* 0x000000ffff4a7224 */ /* 0x000fce00078e00ea */
[C---:B------:R-:W-:Y:S01]  /*f9c0*/  HMMA.16816.F32 R112, R4.reuse, R14, R112 ;  /* 0x0000000e0470723c */ /* 0x040fe20000001870 */
[----:B------:R-:W-:Y:S07]  /*f9d0*/  LDSM.16.MT88.4 R12, [R195+0x12800] ;  /* 0x01280000c30c783b */ /* 0x000fee0000004200 */
[C---:B------:R-:W-:Y:S01]  /*f9e0*/  HMMA.16816.F32 R224, R4.reuse, R16, R40 ;  /* 0x0000001004e0723c */ /* 0x040fe20000001828 */
[----:B------:R-:W4:Y:S07]  /*f9f0*/  LDSM.16.MT88.4 R16, [R194+0x14800] ;  /* 0x01480000c210783b */ /* 0x000f2e0000004200 */
[C---:B-1----:R-:W-:Y:S08]  /*fa00*/  HMMA.16816.F32 R244, R4.reuse, R8, R80 ;  /* 0x0000000804f4723c */ /* 0x042ff00000001850 */
[----:B------:R-:W-:Y:S01]  /*fa10*/  HMMA.16816.F32 R232, R4, R10, R56 ;  /* 0x0000000a04e8723c */ /* 0x000fe20000001838 */
[----:B------:R-:W1:Y:S01]  /*fa20*/  LDSM.16.MT88.4 R8, [R196+0x14800] ;  /* 0x01480000c408783b */ /* 0x000e620000004200 */
[----:B------:R-:W-:-:S02]  /*fa30*/  IMAD.MOV.U32 R20, RZ, RZ, R177 ;  /* 0x000000ffff147224 */ /* 0x000fc400078e00b1 */
        /* <DEDUP_REMOVED lines=11> */
[C---:B----4-:R-:W-:Y:S01]  /*faf0*/  HMMA.16816.F32 R220, R4.reuse, R16, R32 ;  /* 0x0000001004dc723c */ /* 0x050fe20000001820 */
[----:B------:R-:W-:Y:S02]  /*fb00*/  IMAD.MOV.U32 R70, RZ, RZ, R177 ;  /* 0x000000ffff467224 */ /* 0x000fe400078e00b1 */
[----:B------:R-:W-:Y:S02]  /*fb10*/  IMAD.MOV.U32 R49, RZ, RZ, R174 ;  /* 0x000000ffff317224 */ /* 0x000fe400078e00ae */
[----:B------:R-:W-:Y:S01]  /*fb20*/  IMAD.MOV.U32 R51, RZ, RZ, R172 ;  /* 0x000000ffff337224 */ /* 0x000fe200078e00ac */
[----:B------:R-:W-:Y:S01]  /*fb30*/  MOV R45, R160 ;  /* 0x000000a0002d7202 */ /* 0x000fe20000000f00 */
[----:B------:R-:W-:Y:S01]  /*fb40*/  IMAD.MOV.U32 R46, RZ, RZ, R161 ;  /* 0x000000ffff2e7224 */ /* 0x000fe200078e00a1 */
[C---:B------:R-:W-:Y:S01]  /*fb50*/  HMMA.16816.F32 R176, R4.reuse, R12, R36 ;  /* 0x0000000c04b0723c */ /* 0x040fe20000001824 */
[----:B------:R-:W-:Y:S01]  /*fb60*/  IMAD.MOV.U32 R47, RZ, RZ, R162 ;  /* 0x000000ffff2f7224 */ /* 0x000fe200078e00a2 */
[----:B------:R-:W-:Y:S01]  /*fb70*/  MOV R66, R185 ;  /* 0x000000b900427202 */ /* 0x000fe20000000f00 */
[----:B------:R-:W-:Y:S01]  /*fb80*/  IMAD.MOV.U32 R35, RZ, RZ, R163 ;  /* 0x000000ffff237224 */ /* 0x000fe200078e00a3 */
[----:B------:R-:W4:Y:S04]  /*fb90*/  LDL.LU R199, [R1+0x150] ;  /* 0x0001500001c77983 */ /* 0x000f280000300800 */
[C---:B------:R-:W-:Y:S01]  /*fba0*/  HMMA.16816.F32 R172, R4.reuse, R14, R104 ;  /* 0x0000000e04ac723c */ /* 0x040fe20000001868 */
[----:B------:R-:W2:Y:S07]  /*fbb0*/  LDSM.16.MT88.4 R12, [R195+0x14800] ;  /* 0x01480000c30c783b */ /* 0x000eae0000004200 */
[C---:B-1----:R-:W-:Y:S08]  /*fbc0*/  HMMA.16816.F32 R116, R4.reuse, R10, R52 ;  /* 0x0000000a0474723c */ /* 0x042ff00000001834 */
[----:B------:R-:W-:Y:S01]  /*fbd0*/  HMMA.16816.F32 R160, R4, R8, R76 ;  /* 0x0000000804a0723c */ /* 0x000fe2000000184c */
[----:B------:R-:W1:Y:S01]  /*fbe0*/  LDSM.16.MT88.4 R8, [R193+0x16800] ;  /* 0x01680000c108783b */ /* 0x000e620000004200 */
[----:B------:R-:W-:Y:S01]  /*fbf0*/  IMAD.MOV.U32 R44, RZ, RZ, R187 ;  /* 0x000000ffff2c7224 */ /* 0x000fe200078e00bb */
[----:B------:R-:W-:Y:S01]  /*fc00*/  MOV R83, R46 ;  /* 0x0000002e00537202 */ /* 0x000fe20000000f00 */
[----:B------:R-:W-:-:S02]  /*fc10*/  IMAD.MOV.U32 R65, RZ, RZ, R184 ;  /* 0x000000ffff417224 */ /* 0x000fc400078e00b8 */
[----:B------:R-:W-:Y:S01]  /*fc20*/  IMAD.MOV.U32 R67, RZ, RZ, R186 ;  /* 0x000000ffff437224 */ /* 0x000fe200078e00ba */
[----:B------:R-:W-:Y:S01]  /*fc30*/  MOV R80, R69 ;  /* 0x0000004500507202 */ /* 0x000fe20000000f00 */
[----:B------:R-:W-:Y:S01]  /*fc40*/  IMAD.MOV.U32 R105, RZ, RZ, R44 ;  /* 0x000000ffff697224 */ /* 0x000fe200078e002c */
[C---:B------:R-:W-:Y:S01]  /*fc50*/  HMMA.16816.F32 R184, R4.reuse, R18, R100 ;  /* 0x0000001204b8723c */ /* 0x040fe20000001864 */
[----:B------:R-:W-:Y:S01]  /*fc60*/  IMAD.MOV.U32 R104, RZ, RZ, R45 ;  /* 0x000000ffff687224 */ /* 0x000fe200078e002d */
[----:B------:R-:W3:Y:S01]  /*fc70*/  LDSM.16.MT88.4 R16, [R194+0x16800] ;  /* 0x01680000c210783b */ /* 0x000ee20000004200 */
[----:B------:R-:W-:Y:S02]  /*fc80*/  IMAD.MOV.U32 R82, RZ, RZ, R47 ;  /* 0x000000ffff527224 */ /* 0x000fe400078e002f */
[----:B------:R-:W-:Y:S01]  /*fc90*/  IMAD.MOV.U32 R55, RZ, RZ, R73 ;  /* 0x000000ffff377224 */ /* 0x000fe200078e0049 */
[----:B------:R-:W-:Y:S01]  /*fca0*/  MOV R32, R48 ;  /* 0x0000003000207202 */ /* 0x000fe20000000f00 */
[----:B------:R-:W-:Y:S01]  /*fcb0*/  IMAD.MOV.U32 R100, RZ, RZ, R72 ;  /* 0x000000ffff647224 */ /* 0x000fe200078e0048 */
[----:B------:R-:W4:Y:S01]  /*fcc0*/  LDL.LU R201, [R1+0x14c] ;  /* 0x00014c0001c97983 */ /* 0x000f220000300800 */
[C---:B--2---:R-:W-:Y:S07]  /*fcd0*/  HMMA.16816.F32 R44, R4.reuse, R12, R28 ;  /* 0x0000000c042c723c */ /* 0x044fee000000181c */
[----:B------:R-:W-:Y:S01]  /*fce0*/  IMAD.MOV.U32 R30, RZ, RZ, R74 ;  /* 0x000000ffff1e7224 */ /* 0x000fe200078e004a */
[C---:B------:R-:W-:Y:S01]  /*fcf0*/  HMMA.16816.F32 R40, R4.reuse, R14, R120 ;  /* 0x0000000e0428723c */ /* 0x040fe20000001878 */
[----:B------:R-:W-:Y:S01]  /*fd00*/  IMAD.MOV.U32 R31, RZ, RZ, R75 ;  /* 0x000000ffff1f7224 */ /* 0x000fe200078e004b */
[----:B------:R-:W2:Y:S06]  /*fd10*/  LDSM.16.MT88.4 R12, [R196+0x16800] ;  /* 0x01680000c40c783b */ /* 0x000eac0000004200 */
[C---:B-1----:R-:W-:Y:S08]  /*fd20*/  HMMA.16816.F32 R76, R4.reuse, R8, R124 ;  /* 0x00000008044c723c */ /* 0x042ff0000000187c */
[----:B------:R-:W-:Y:S01]  /*fd30*/  HMMA.16816.F32 R72, R4, R10, R128 ;  /* 0x0000000a0448723c */ /* 0x000fe20000001880 */
[----:B------:R-:W1:Y:S01]  /*fd40*/  LDSM.16.MT88.4 R8, [R195+0x16800] ;  /* 0x01680000c308783b */ /* 0x000e620000004200 */
[----:B------:R-:W-:Y:S01]  /*fd50*/  IMAD.MOV.U32 R121, RZ, RZ, R85 ;  /* 0x000000ffff797224 */ /* 0x000fe200078e0055 */
[----:B------:R-:W-:-:S02]  /*fd60*/  MOV R54, R2 ;  /* 0x0000000200367202 */ /* 0x000fc40000000f00 */
[----:B------:R-:W-:Y:S02]  /*fd70*/  MOV R85, R0 ;  /* 0x0000000000557202 */ /* 0x000fe40000000f00 */
[----:B------:R-:W-:Y:S02]  /*fd80*/  LOP3.LUT R2, R169, UR35, R30, 0x96, !PT ;  /* 0x00000023a9027c12 */ /* 0x000fe4000f8e961e */
[----:B------:R-:W-:Y:S01]  /*fd90*/  LOP3.LUT R0, R23, UR34, R168, 0x96, !PT ;  /* 0x0000002217007c12 */ /* 0x000fe2000f8e96a8 */
[----:B------:R-:W-:Y:S01]  /*fda0*/  IMAD.MOV.U32 R107, RZ, RZ, R65 ;  /* 0x000000ffff6b7224 */ /* 0x000fe200078e0041 */
[----:B------:R-:W-:Y:S01]  /*fdb0*/  MOV R52, R64 ;  /* 0x0000004000347202 */ /* 0x000fe20000000f00 */
[----:B------:R-:W-:Y:S01]  /*fdc0*/  IMAD.MOV.U32 R106, RZ, RZ, R66 ;  /* 0x000000ffff6a7224 */ /* 0x000fe200078e0042 */
[----:B------:R-:W-:Y:S01]  /*fdd0*/  MOV R53, R67 ;  /* 0x0000004300357202 */ /* 0x000fe20000000f00 */
[----:B------:R-:W-:Y:S01]  /*fde0*/  IMAD.MOV.U32 R81, RZ, RZ, R68 ;  /* 0x000000ffff517224 */ /* 0x000fe200078e0044 */
[----:B------:R-:W-:Y:S01]  /*fdf0*/  MOV R101, R51 ;  /* 0x0000003300657202 */ /* 0x000fe20000000f00 */
[----:B------:R-:W-:Y:S01]  /*fe00*/  IMAD.MOV.U32 R34, RZ, RZ, R70 ;  /* 0x000000ffff227224 */ /* 0x000fe200078e0046 */
[----:B---3--:R-:W-:Y:S01]  /*fe10*/  HMMA.16816.F32 R64, R4, R18, R140 ;  /* 0x000000120440723c */ /* 0x008fe2000000188c */
[----:B------:R-:W-:-:S02]  /*fe20*/  IMAD.MOV.U32 R33, RZ, RZ, R71 ;  /* 0x000000ffff217224 */ /* 0x000fc400078e0047 */
[----:B------:R-:W-:Y:S02]  /*fe30*/  IMAD.MOV.U32 R103, RZ, RZ, R49 ;  /* 0x000000ffff677224 */ /* 0x000fe400078e0031 */
[----:B------:R-:W-:Y:S02]  /*fe40*/  IMAD.MOV.U32 R102, RZ, RZ, R50 ;  /* 0x000000ffff667224 */ /* 0x000fe400078e0032 */
[----:B------:R-:W-:Y:S01]  /*fe50*/  IMAD.MOV.U32 R122, RZ, RZ, R84 ;  /* 0x000000ffff7a7224 */ /* 0x000fe200078e0054 */
[C---:B------:R-:W-:Y:S01]  /*fe60*/  HMMA.16816.F32 R68, R4.reuse, R16, R136 ;  /* 0x000000100444723c */ /* 0x040fe20000001888 */
[----:B------:R-:W-:Y:S01]  /*fe70*/  IMAD.MOV.U32 R84, RZ, RZ, R3 ;  /* 0x000000ffff547224 */ /* 0x000fe200078e0003 */
[----:B------:R-:W-:Y:S01]  /*fe80*/  MOV R123, R35 ;  /* 0x00000023007b7202 */ /* 0x000fe20000000f00 */
[----:B------:R-:W-:Y:S01]  /*fe90*/  IMAD.WIDE.U32 R2, R2, -0x2daee0ad, RZ ;  /* 0xd2511f5302027825 */ /* 0x000fe200078e00ff */
[----:B------:R-:W-:Y:S01]  /*fea0*/  MOV R120, R86 ;  /* 0x0000005600787202 */ /* 0x000fe20000000f00 */
[----:B------:R-:W-:Y:S03]  /*feb0*/  LDSM.16.MT88.4 R16, [R194+0x11000] ;  /* 0x01100000c210783b */ /* 0x000fe60000004200 */
[----:B--2---:R-:W-:Y:S01]  /*fec0*/  HMMA.16816.F32 R60, R4, R12, R144 ;  /* 0x0000000c043c723c */ /* 0x004fe20000001890 */
[----:B------:R-:W-:-:S07]  /*fed0*/  LOP3.LUT R3, R3, UR33, R182, 0x96, !PT ;  /* 0x0000002103037c12 */ /* 0x000fce000f8e96b6 */
[C---:B------:R-:W-:Y:S08]  /*fee0*/  HMMA.16816.F32 R56, R4.reuse, R14, R152 ;  /* 0x0000000e0438723c */ /* 0x040ff00000001898 */
[C---:B-1----:R-:W-:Y:S08]  /*fef0*/  HMMA.16816.F32 R48, R4.reuse, R8, R156 ;  /* 0x000000080430723c */ /* 0x042ff0000000189c */
[----:B------:R-:W-:Y:S01]  /*ff00*/  HMMA.16816.F32 R36, R4, R10, R148 ;  /* 0x0000000a0424723c */ /* 0x000fe20000001894 */
[----:B------:R-:W1:Y:S01]  /*ff10*/  LDC.U8 R35, c[0x0][0x2d8] ;  /* 0x0000b600ff237b82 */ /* 0x000e620000000000 */
[----:B------:R-:W-:-:S02]  /*ff20*/  IMAD.MOV.U32 R127, RZ, RZ, R87 ;  /* 0x000000ffff7f7224 */ /* 0x000fc400078e0057 */
[----:B------:R-:W-:Y:S01]  /*ff30*/  IMAD.MOV.U32 R86, RZ, RZ, R20 ;  /* 0x000000ffff567224 */ /* 0x000fe200078e0014 */
[----:B------:R-:W-:Y:S01]  /*ff40*/  MOV R144, R21 ;  /* 0x0000001500907202 */ /* 0x000fe20000000f00 */
[----:B------:R-:W-:Y:S01]  /*ff50*/  IMAD.MOV.U32 R146, RZ, RZ, R55 ;  /* 0x000000ffff927224 */ /* 0x000fe200078e0037 */
[----:B------:R-:W-:Y:S01]  /*ff60*/  LDSM.16.MT88.4 R12, [R196+0x11000] ;  /* 0x01100000c40c783b */ /* 0x000fe20000004200 */
[----:B------:R-:W-:-:S05]  /*ff70*/  IMAD.WIDE.U32 R4, R0, -0x2daee0ad, RZ ;  /* 0xd2511f5300047825 */ /* 0x000fca00078e00ff */
        /* <DEDUP_REMOVED lines=9> */
[----:B------:R-:W-:Y:S01]  /*10010*/  IMAD.MOV.U32 R87, RZ, RZ, R27 ;  /* 0x000000ffff577224 */ /* 0x000fe200078e001b */
[----:B------:R-:W-:-:S03]  /*10020*/  MOV R20, R26 ;  /* 0x0000001a00147202 */ /* 0x000fc60000000f00 */
[----:B------:R-:W-:-:S04]  /*10030*/  IMAD.WIDE.U32 R2, R2, -0x326172a9, RZ ;  /* 0xcd9e8d5702027825 */ /* 0x000fc800078e00ff */
[----:B------:R-:W-:Y:S01]  /*10040*/  IMAD.WIDE.U32 R26, R0, -0x326172a9, RZ ;  /* 0xcd9e8d57001a7825 */ /* 0x000fe200078e00ff */
[----:B------:R-:W-:-:S03]  /*10050*/  LOP3.LUT R4, R2, 0xffff, RZ, 0xc0, !PT ;  /* 0x0000ffff02047812 */ /* 0x000fc600078ec0ff */
[----:B------:R-:W-:Y:S01]  /*10060*/  IMAD.MOV.U32 R55, RZ, RZ, R103 ;  /* 0x000000ffff377224 */ /* 0x000fe200078e0067 */
[----:B------:R-:W-:Y:S01]  /*10070*/  MOV R103, R80 ;  /* 0x0000005000677202 */ /* 0x000fe20000000f00 */
[----:B------:R-:W-:Y:S02]  /*10080*/  IMAD.MOV.U32 R80, RZ, RZ, R81 ;  /* 0x000000ffff507224 */ /* 0x000fe400078e0051 */
[----:B------:R-:W-:Y:S01]  /*10090*/  IMAD.MOV.U32 R81, RZ, RZ, R82 ;  /* 0x000000ffff517224 */ /* 0x000fe200078e0052 */
[----:B------:R-:W-:Y:S01]  /*100a0*/  MOV R82, R83 ;  /* 0x0000005300527202 */ /* 0x000fe20000000f00 */
[----:B------:R-:W-:Y:S01]  /*100b0*/  IMAD.MOV.U32 R83, RZ, RZ, R104 ;  /* 0x000000ffff537224 */ /* 0x000fe200078e0068 */
[----:B------:R-:W-:Y:S02]  /*100c0*/  SHF.R.U32.HI R5, RZ, 0x8, R4 ;  /* 0x00000008ff057819 */ /* 0x000fe40000011604 */
[----:B------:R-:W-:Y:S02]  /*100d0*/  LOP3.LUT R0, R3, UR7, R26, 0x96, !PT ;  /* 0x0000000703007c12 */ /* 0x000fe4000f8e961a */
[----:B------:R-:W-:-:S02]  /*100e0*/  LOP3.LUT R4, R2, 0xff, RZ, 0xc0, !PT ;  /* 0x000000ff02047812 */ /* 0x000fc400078ec0ff */
[----:B------:R-:W-:Y:S02]  /*100f0*/  SHF.R.U32.HI R3, RZ, 0x10, R2 ;  /* 0x00000010ff037819 */ /* 0x000fe40000011602 */
[----:B------:R-:W-:Y:S01]  /*10100*/  MOV R104, R105 ;  /* 0x0000006900687202 */ /* 0x000fe20000000f00 */
[----:B------:R-:W-:Y:S01]  /*10110*/  IMAD.MOV.U32 R105, RZ, RZ, R84 ;  /* 0x000000ffff697224 */ /* 0x000fe200078e0054 */
[----:B------:R-:W-:Y:S01]  /*10120*/  MOV R84, R85 ;  /* 0x0000005500547202 */ /* 0x000fe20000000f00 */
[----:B------:R-:W-:Y:S01]  /*10130*/  IMAD.MOV.U32 R85, RZ, RZ, R86 ;  /* 0x000000ffff557224 */ /* 0x000fe200078e0056 */
[----:B------:R-:W-:Y:S02]  /*10140*/  SHF.R.U32.HI R7, RZ, 0x18, R2 ;  /* 0x00000018ff077819 */ /* 0x000fe40000011602 */
[----:B------:R-:W-:Y:S02]  /*10150*/  PRMT R8, R4, 0x5410, R5 ;  /* 0x0000541004087816 */ /* 0x000fe40000000005 */
[----:B------:R-:W-:-:S02]  /*10160*/  LOP3.LUT R3, R3, 0xff, RZ, 0xc0, !PT ;  /* 0x000000ff03037812 */ /* 0x000fc400078ec0ff */
[----:B-1----:R-:W-:Y:S02]  /*10170*/  PRMT R35, R35, 0x7054, R35 ;  /* 0x0000705423237816 */ /* 0x002fe40000000023 */
[----:B------:R-:W-:Y:S01]  /*10180*/  MOV R86, R87 ;  /* 0x0000005700567202 */ /* 0x000fe20000000f00 */
[----:B------:R-:W-:Y:S02]  /*10190*/  IMAD.MOV.U32 R87, RZ, RZ, R20 ;  /* 0x000000ffff577224 */ /* 0x000fe400078e0014 */
[----:B------:R-:W1:Y:S01]  /*101a0*/  LDSM.16.MT88.4 R20, [R193+0x11000] ;  /* 0x01100000c114783b */ /* 0x000e620000004200 */
[----:B------:R-:W-:Y:S01]  /*101b0*/  PRMT R7, R3, 0x5410, R7 ;  /* 0x0000541003077816 */ /* 0x000fe20000000007 */
[----:B------:R-:W-:Y:S02]  /*101c0*/  HSET2.LE.AND R3, R8, R35, PT ;  /* 0x0000002308037233 */ /* 0x000fe40003803000 */
[----:B------:R-:W2:Y:S01]  /*101d0*/  LDSM.16.MT88.4 R8, [R195+0x11000] ;  /* 0x01100000c308783b */ /* 0x000ea20000004200 */
[----:B------:R-:W-:-:S02]  /*101e0*/  LOP3.LUT R2, R0, 0xffff, RZ, 0xc0, !PT ;  /* 0x0000ffff00027812 */ /* 0x000fc400078ec0ff */
[----:B------:R-:W-:Y:S02]  /*101f0*/  LOP3.LUT R6, R0, 0xff, RZ, 0xc0, !PT ;  /* 0x000000ff00067812 */ /* 0x000fe400078ec0ff */
[--C-:B------:R-:W-:Y:S02]  /*10200*/  SHF.R.U32.HI R4, RZ, 0x10, R0.reuse ;  /* 0x00000010ff047819 */ /* 0x100fe40000011600 */
[----:B------:R-:W-:Y:S02]  /*10210*/  SHF.R.U32.HI R5, RZ, 0x18, R0 ;  /* 0x00000018ff057819 */ /* 0x000fe40000011600 */
[----:B------:R-:W-:Y:S02]  /*10220*/  SHF.R.U32.HI R0, RZ, 0x8, R2 ;  /* 0x00000008ff007819 */ /* 0x000fe40000011602 */
[----:B------:R-:W-:Y:S02]  /*10230*/  LOP3.LUT R2, R4, 0xff, RZ, 0xc0, !PT ;  /* 0x000000ff04027812 */ /* 0x000fe400078ec0ff */
[----:B------:R-:W-:-:S02]  /*10240*/  PRMT R0, R6, 0x5410, R0 ;  /* 0x0000541006007816 */ /* 0x000fc40000000000 */
[----:B------:R-:W-:-:S03]  /*10250*/  PRMT R2, R2, 0x5410, R5 ;  /* 0x0000541002027816 */ /* 0x000fc60000000005 */
[--C-:B------:R-:W-:Y:S02]  /*10260*/  HSET2.LE.AND R0, R0, R35.reuse, PT ;  /* 0x0000002300007233 */ /* 0x100fe40003803000 */
[----:B------:R-:W-:-:S03]  /*10270*/  HSET2.LE.AND R2, R2, R35, PT ;  /* 0x0000002302027233 */ /* 0x000fc60003803000 */
[----:B------:R-:W-:Y:S01]  /*10280*/  LOP3.LUT R4, R0, R127, RZ, 0xc0, !PT ;  /* 0x0000007f00047212 */ /* 0x000fe200078ec0ff */
[----:B------:R-:W-:Y:S01]  /*10290*/  HSET2.LE.AND R0, R7, R35, PT ;  /* 0x0000002307007233 */ /* 0x000fe20003803000 */
[----:B------:R-:W-:Y:S02]  /*102a0*/  LOP3.LUT R5, R2, R120, RZ, 0xc0, !PT ;  /* 0x0000007802057212 */ /* 0x000fe400078ec0ff */
[----:B------:R-:W-:Y:S02]  /*102b0*/  LOP3.LUT R6, R3, R170, RZ, 0xc0, !PT ;  /* 0x000000aa03067212 */ /* 0x000fe400078ec0ff */
[----:B------:R-:W-:Y:S01]  /*102c0*/  LOP3.LUT R7, R0, R171, RZ, 0xc0, !PT ;  /* 0x000000ab00077212 */ /* 0x000fe200078ec0ff */
[----:B------:R-:W-:Y:S01]  /*102d0*/  IMAD.MOV.U32 R136, RZ, RZ, R53 ;  /* 0x000000ffff887224 */ /* 0x000fe200078e0035 */
[----:B------:R-:W-:Y:S01]  /*102e0*/  MOV R147, R54 ;  /* 0x0000003600937202 */ /* 0x000fe20000000f00 */
[----:B------:R-:W-:Y:S01]  /*102f0*/  IMAD.MOV.U32 R54, RZ, RZ, R102 ;  /* 0x000000ffff367224 */ /* 0x000fe200078e0066 */
[----:B------:R-:W-:Y:S01]  /*10300*/  MOV R53, R101 ;  /* 0x0000006500357202 */ /* 0x000fe20000000f00 */
[----:B------:R-:W-:Y:S01]  /*10310*/  IMAD.MOV.U32 R145, RZ, RZ, R100 ;  /* 0x000000ffff917224 */ /* 0x000fe200078e0064 */
[----:B------:R-:W-:Y:S01]  /*10320*/  MOV R100, R32 ;  /* 0x0000002000647202 */ /* 0x000fe20000000f00 */
[----:B------:R-:W-:Y:S01]  /*10330*/  IMAD.MOV.U32 R101, RZ, RZ, R33 ;  /* 0x000000ffff657224 */ /* 0x000fe200078e0021 */
[----:B-1----:R-:W-:Y:S01]  /*10340*/  HMMA.16816.F32 R164, R4, R20, R164 ;  /* 0x0000001404a4723c */ /* 0x002fe200000018a4 */
[----:B------:R-:W-:Y:S01]  /*10350*/  IMAD.MOV.U32 R102, RZ, RZ, R34 ;  /* 0x000000ffff667224 */ /* 0x000fe200078e0022 */
[----:B------:R-:W-:Y:S01]  /*10360*/  MOV R129, R80 ;  /* 0x0000005000817202 */ /* 0x000fe20000000f00 */
[----:B------:R-:W-:Y:S01]  /*10370*/  IMAD.MOV.U32 R137, RZ, RZ, R52 ;  /* 0x000000ffff897224 */ /* 0x000fe200078e0034 */
[----:B------:R-:W-:Y:S01]  /*10380*/  MOV R155, R82 ;  /* 0x00000052009b7202 */ /* 0x000fe20000000f00 */
[----:B------:R-:W-:-:S02]  /*10390*/  IMAD.MOV.U32 R128, RZ, RZ, R81 ;  /* 0x000000ffff807224 */ /* 0x000fc400078e0051 */
[----:B------:R-:W-:Y:S01]  /*103a0*/  IMAD.MOV.U32 R154, RZ, RZ, R83 ;  /* 0x000000ffff9a7224 */ /* 0x000fe200078e0053 */
[C---:B------:R-:W-:Y:S01]  /*103b0*/  HMMA.16816.F32 R32, R4.reuse, R22, R240 ;  /* 0x000000160420723c */ /* 0x040fe200000018f0 */
[----:B------:R-:W1:Y:S01]  /*103c0*/  LDSM.16.MT88.4 R20, [R193+0x13000] ;  /* 0x01300000c114783b */ /* 0x000e620000004200 */
[----:B------:R-:W-:Y:S01]  /*103d0*/  MOV R182, R84 ;  /* 0x0000005400b67202 */ /* 0x000fe20000000f00 */
[----:B------:R-:W-:Y:S01]  /*103e0*/  IMAD.MOV.U32 R183, RZ, RZ, R85 ;  /* 0x000000ffffb77224 */ /* 0x000fe200078e0055 */
[----:B------:R-:W-:Y:S01]  /*103f0*/  MOV R152, R86 ;  /* 0x0000005600987202 */ /* 0x000fe20000000f00 */
[----:B------:R-:W-:Y:S02]  /*10400*/  IMAD.MOV.U32 R153, RZ, RZ, R87 ;  /* 0x000000ffff997224 */ /* 0x000fe400078e0057 */
[----:B------:R-:W-:Y:S01]  /*10410*/  IMAD.MOV.U32 R240, RZ, RZ, R55 ;  /* 0x000000fffff07224 */ /* 0x000fe200078e0037 */
[C---:B------:R-:W-:Y:S07]  /*10420*/  HMMA.16816.F32 R156, R4.reuse, R16, R228 ;  /* 0x00000010049c723c */ /* 0x040fee00000018e4 */
[----:B------:R-:W-:Y:S01]  /*10430*/  IMAD.MOV.U32 R230, RZ, RZ, R53 ;  /* 0x000000ffffe67224 */ /* 0x000fe200078e0035 */
[----:B------:R-:W-:Y:S01]  /*10440*/  MOV R231, R54 ;  /* 0x0000003600e77202 */ /* 0x000fe20000000f00 */
[C---:B------:R-:W-:Y:S08]  /*10450*/  HMMA.16816.F32 R148, R4.reuse, R12, R208 ;  /* 0x0000000c0494723c */ /* 0x040ff000000018d0 */
[C---:B------:R-:W-:Y:S01]  /*10460*/  HMMA.16816.F32 R52, R4.reuse, R18, R216 ;  /* 0x000000120434723c */ /* 0x040fe200000018d8 */
[----:B------:R-:W3:Y:S07]  /*10470*/  LDSM.16.MT88.4 R16, [R194+0x13000] ;  /* 0x01300000c210783b */ /* 0x000eee0000004200 */
[C---:B------:R-:W-:Y:S01]  /*10480*/  HMMA.16816.F32 R80, R4.reuse, R14, R96 ;  /* 0x0000000e0450723c */ /* 0x040fe20000001860 */
[----:B------:R-:W4:Y:S07]  /*10490*/  LDSM.16.MT88.4 R12, [R196+0x13000] ;  /* 0x01300000c40c783b */ /* 0x000f2e0000004200 */
[C---:B--2---:R-:W-:Y:S08]  /*104a0*/  HMMA.16816.F32 R140, R4.reuse, R8, R92 ;  /* 0x00000008048c723c */ /* 0x044ff0000000185c */
[C---:B------:R-:W-:Y:S01]  /*104b0*/  HMMA.16816.F32 R84, R4.reuse, R10, R112 ;  /* 0x0000000a0454723c */ /* 0x040fe20000001870 */
[----:B------:R-:W2:Y:S01]  /*104c0*/  LDSM.16.MT88.4 R8, [R195+0x13000] ;  /* 0x01300000c308783b */ /* 0x000ea20000004200 */
        /* <DEDUP_REMOVED lines=9> */
[----:B------:R-:W-:-:S04]  /*10560*/  IMAD.MOV.U32 R139, RZ, RZ, R122 ;  /* 0x000000ffff8b7224 */ /* 0x000fc800078e007a */
[----:B------:R-:W-:Y:S01]  /*10570*/  MOV R239, R106 ;  /* 0x0000006a00ef7202 */ /* 0x000fe20000000f00 */
[----:B------:R-:W-:Y:S01]  /*10580*/  IMAD.MOV.U32 R238, RZ, RZ, R107 ;  /* 0x000000ffffee7224 */ /* 0x000fe200078e006b */
[C---:B---3--:R-:W-:Y:S08]  /*10590*/  HMMA.16816.F32 R96, R4.reuse, R16, R224 ;  /* 0x000000100460723c */ /* 0x048ff000000018e0 */
[C---:B------:R-:W-:Y:S01]  /*105a0*/  HMMA.16816.F32 R100, R4.reuse, R18, R212 ;  /* 0x000000120464723c */ /* 0x040fe200000018d4 */
[----:B------:R-:W1:Y:S07]  /*105b0*/  LDSM.16.MT88.4 R16, [R194+0x15000] ;  /* 0x01500000c210783b */ /* 0x000e6e0000004200 */
[C---:B----4-:R-:W-:Y:S08]  /*105c0*/  HMMA.16816.F32 R104, R4.reuse, R12, R188 ;  /* 0x0000000c0468723c */ /* 0x050ff000000018bc */
[C---:B------:R-:W-:Y:S01]  /*105d0*/  HMMA.16816.F32 R108, R4.reuse, R14, R108 ;  /* 0x0000000e046c723c */ /* 0x040fe2000000186c */
[----:B------:R-:W3:Y:S07]  /*105e0*/  LDSM.16.MT88.4 R12, [R196+0x15000] ;  /* 0x01500000c40c783b */ /* 0x000eee0000004200 */
[C---:B------:R-:W-:Y:S01]  /*105f0*/  HMMA.16816.F32 R88, R4.reuse, R20, R88 ;  /* 0x000000140458723c */ /* 0x040fe20000001858 */
[----:B------:R-:W4:Y:S07]  /*10600*/  LDSM.16.MT88.4 R20, [R193+0x15000] ;  /* 0x01500000c114783b */ /* 0x000f2e0000004200 */
[C---:B--2---:R-:W-:Y:S08]  /*10610*/  HMMA.16816.F32 R112, R4.reuse, R8, R176 ;  /* 0x000000080470723c */ /* 0x044ff000000018b0 */
[C---:B------:R-:W-:Y:S01]  /*10620*/  HMMA.16816.F32 R120, R4.reuse, R10, R172 ;  /* 0x0000000a0478723c */ /* 0x040fe200000018ac */
[----:B------:R-:W2:Y:S07]  /*10630*/  LDSM.16.MT88.4 R8, [R195+0x15000] ;  /* 0x01500000c308783b */ /* 0x000eae0000004200 */
[C---:B-1----:R-:W-:Y:S08]  /*10640*/  HMMA.16816.F32 R224, R4.reuse, R16, R220 ;  /* 0x0000001004e0723c */ /* 0x042ff000000018dc */
[C---:B------:R-:W-:Y:S01]  /*10650*/  HMMA.16816.F32 R220, R4.reuse, R18, R184 ;  /* 0x0000001204dc723c */ /* 0x040fe200000018b8 */
[----:B------:R-:W-:Y:S07]  /*10660*/  LDSM.16.MT88.4 R16, [R193+0x17000] ;  /* 0x01700000c110783b */ /* 0x000fee0000004200 */
[----:B---3--:R-:W-:Y:S01]  /*10670*/  HMMA.16816.F32 R216, R4, R12, R160 ;  /* 0x0000000c04d8723c */ /* 0x008fe200000018a0 */
[----:B------:R-:W-:Y:S01]  /*10680*/  MOV R236, R128 ;  /* 0x0000008000ec7202 */ /* 0x000fe20000000f00 */
[----:B------:R-:W-:-:S06]  /*10690*/  IMAD.MOV.U32 R237, RZ, RZ, R129 ;  /* 0x000000ffffed7224 */ /* 0x000fcc00078e0081 */
[C---:B------:R-:W-:Y:S01]  /*106a0*/  HMMA.16816.F32 R212, R4.reuse, R14, R116 ;  /* 0x0000000e04d4723c */ /* 0x040fe20000001874 */
[----:B------:R-:W1:Y:S07]  /*106b0*/  LDSM.16.MT88.4 R12, [R194+0x17000] ;  /* 0x01700000c20c783b */ /* 0x000e6e0000004200 */
[C---:B----4-:R-:W-:Y:S08]  /*106c0*/  HMMA.16816.F32 R124, R4.reuse, R20, R244 ;  /* 0x00000014047c723c */ /* 0x050ff000000018f4 */
[C---:B------:R-:W-:Y:S01]  /*106d0*/  HMMA.16816.F32 R168, R4.reuse, R22, R232 ;  /* 0x0000001604a8723c */ /* 0x040fe200000018e8 */
[----:B------:R-:W3:Y:S07]  /*106e0*/  LDSM.16.MT88.4 R20, [R195+0x17000] ;  /* 0x01700000c314783b */ /* 0x000eee0000004200 */
[C---:B--2---:R-:W-:Y:S08]  /*106f0*/  HMMA.16816.F32 R208, R4.reuse, R8, R44 ;  /* 0x0000000804d0723c */ /* 0x044ff0000000182c */
[C---:B------:R-:W-:Y:S01]  /*10700*/  HMMA.16816.F32 R188, R4.reuse, R10, R40 ;  /* 0x0000000a04bc723c */ /* 0x040fe20000001828 */
[----:B------:R-:W2:Y:S01]  /*10710*/  LDSM.16.MT88.4 R8, [R196+0x17000] ;  /* 0x01700000c408783b */ /* 0x000ea20000004200 */
[----:B------:R-:W-:Y:S01]  /*10720*/  IMAD.MOV.U32 R235, RZ, RZ, R2 ;  /* 0x000000ffffeb7224 */ /* 0x000fe200078e0002 */
[----:B------:R-:W-:Y:S01]  /*10730*/  LOP3.LUT R2, R27, UR4, R30, 0x96, !PT ;  /* 0x000000041b027c12 */ /* 0x000fe2000f8e961e */
[----:B------:R-:W4:Y:S01]  /*10740*/  LDC.U8 R233, c[0x0][0x2d8] ;  /* 0x0000b600ffe97b82 */ /* 0x000f220000000000 */
[----:B------:R-:W-:Y:S01]  /*10750*/  MOV R234, R3 ;  /* 0x0000000300ea7202 */ /* 0x000fe20000000f00 */
[----:B------:R-:W-:Y:S01]  /*10760*/  IMAD.MOV.U32 R243, RZ, RZ, R183 ;  /* 0x000000fffff37224 */ /* 0x000fe200078e00b7 */
[----:B------:R-:W-:Y:S01]  /*10770*/  MOV R128, R130 ;  /* 0x0000008200807202 */ /* 0x000fe20000000f00 */
[----:B------:R-:W-:Y:S01]  /*10780*/  IMAD.WIDE.U32 R2, R2, -0x2daee0ad, RZ ;  /* 0xd2511f5302027825 */ /* 0x000fe200078e00ff */
[----:B------:R-:W-:Y:S01]  /*10790*/  MOV R242, R182 ;  /* 0x000000b600f27202 */ /* 0x000fe20000000f00 */
[----:B-1----:R-:W-:Y:S01]  /*107a0*/  HMMA.16816.F32 R176, R4, R12, R68 ;  /* 0x0000000c04b0723c */ /* 0x002fe20000001844 */
[----:B------:R-:W-:Y:S01]  /*107b0*/  MOV R130, R180 ;  /* 0x000000b400827202 */ /* 0x000fe20000000f00 */
[----:B------:R-:W-:Y:S01]  /*107c0*/  IMAD.MOV.U32 R129, RZ, RZ, R181 ;  /* 0x000000ffff817224 */ /* 0x000fe200078e00b5 */
[----:B------:R-:W-:Y:S01]  /*107d0*/  LOP3.LUT R0, R3, UR13, R28, 0x96, !PT ;  /* 0x0000000d03007c12 */ /* 0x000fe2000f8e961c */
[----:B------:R-:W-:Y:S01]  /*107e0*/  LDSM.16.MT88.4 R160, [R193+0x11800] ;  /* 0x01180000c1a0783b */ /* 0x000fe20000004200 */
[----:B------:R-:W-:-:S03]  /*107f0*/  LOP3.LUT R3, R2, 0xffff, RZ, 0xc0, !PT ;  /* 0x0000ffff02037812 */ /* 0x000fc600078ec0ff */
[C---:B------:R-:W-:Y:S08]  /*10800*/  HMMA.16816.F32 R172, R4.reuse, R14, R64 ;  /* 0x0000000e04ac723c */ /* 0x040ff00000001840 */
[----:B------:R-:W-:Y:S01]  /*10810*/  HMMA.16816.F32 R184, R4, R16, R76 ;  /* 0x0000001004b8723c */ /* 0x000fe2000000184c */
[----:B------:R-:W-:Y:S02]  /*10820*/  MOV R232, R239 ;  /* 0x000000ef00e87202 */ /* 0x000fe40000000f00 */
[----:B------:R-:W-:-:S02]  /*10830*/  MOV R244, R152 ;  /* 0x0000009800f47202 */ /* 0x000fc40000000f00 */
[----:B------:R-:W-:Y:S01]  /*10840*/  MOV R246, R154 ;  /* 0x0000009a00f67202 */ /* 0x000fe20000000f00 */
[----:B------:R-:W-:Y:S01]  /*10850*/  IMAD.MOV.U32 R245, RZ, RZ, R153 ;  /* 0x000000fffff57224 */ /* 0x000fe200078e0099 */
[----:B------:R-:W-:Y:S01]  /*10860*/  LDSM.16.MT88.4 R40, [R193+0x13800] ;  /* 0x01380000c128783b */ /* 0x000fe20000004200 */
[C---:B------:R-:W-:Y:S08]  /*10870*/  HMMA.16816.F32 R180, R4.reuse, R18, R72 ;  /* 0x0000001204b4723c */ /* 0x040ff00000001848 */
[C---:B---3--:R-:W-:Y:S08]  /*10880*/  HMMA.16816.F32 R12, R4.reuse, R20, R48 ;  /* 0x00000014040c723c */ /* 0x048ff00000001830 */
[C---:B--2---:R-:W-:Y:S01]  /*10890*/  HMMA.16816.F32 R116, R4.reuse, R8, R60 ;  /* 0x000000080474723c */ /* 0x044fe2000000183c */
[----:B----4-:R-:W-:Y:S01]  /*108a0*/  PRMT R233, R233, 0x7054, R233 ;  /* 0x00007054e9e97816 */ /* 0x010fe200000000e9 */
[----:B------:R-:W-:Y:S01]  /*108b0*/  IMAD.MOV.U32 R247, RZ, RZ, R155 ;  /* 0x000000fffff77224 */ /* 0x000fe200078e009b */
[----:B------:R-:W-:Y:S01]  /*108c0*/  MOV R239, R229 ;  /* 0x000000e500ef7202 */ /* 0x000fe20000000f00 */
[----:B------:R-:W-:Y:S04]  /*108d0*/  LDSM.16.MT88.4 R64, [R195+0x13800] ;  /* 0x01380000c340783b */ /* 0x000fe80000004200 */
[C---:B------:R-:W-:Y:S01]  /*108e0*/  HMMA.16816.F32 R16, R4.reuse, R10, R56 ;  /* 0x0000000a0410723c */ /* 0x040fe20000001838 */
[----:B------:R-:W-:Y:S01]  /*108f0*/  SHF.R.U32.HI R8, RZ, 0x18, R2 ;  /* 0x00000018ff087819 */ /* 0x000fe20000011602 */
[----:B------:R-:W-:Y:S06]  /*10900*/  LDSM.16.MT88.4 R72, [R193+0x15800] ;  /* 0x01580000c148783b */ /* 0x000fec0000004200 */
[----:B------:R-:W-:Y:S01]  /*10910*/  HMMA.16816.F32 R20, R4, R22, R36 ;  /* 0x000000160414723c */ /* 0x000fe20000001824 */
[----:B------:R-:W-:Y:S01]  /*10920*/  IMAD.MOV.U32 R229, RZ, RZ, R144 ;  /* 0x000000ffffe57224 */ /* 0x000fe200078e0090 */
[----:B------:R-:W1:Y:S04]  /*10930*/  LDSM.16.MT88.4 R152, [R194+0x11800] ;  /* 0x01180000c298783b */ /* 0x000e680000004200 */
[----:B------:R-:W-:Y:S01]  /*10940*/  LDSM.16.MT88.4 R48, [R194+0x13800] ;  /* 0x01380000c230783b */ /* 0x000fe20000004200 */
[----:B------:R-:W-:-:S02]  /*10950*/  SHF.R.U32.HI R4, RZ, 0x8, R3 ;  /* 0x00000008ff047819 */ /* 0x000fc40000011603 */
[----:B------:R-:W-:Y:S01]  /*10960*/  LOP3.LUT R3, R2, 0xff, RZ, 0xc0, !PT ;  /* 0x000000ff02037812 */ /* 0x000fe200078ec0ff */
[----:B------:R-:W-:Y:S01]  /*10970*/  LDSM.16.MT88.4 R56, [R196+0x13800] ;  /* 0x01380000c438783b */ /* 0x000fe20000004200 */
[----:B------:R-:W-:Y:S02]  /*10980*/  SHF.R.U32.HI R5, RZ, 0x10, R2 ;  /* 0x00000010ff057819 */ /* 0x000fe40000011602 */
[----:B------:R-:W-:Y:S02]  /*10990*/  PRMT R9, R3, 0x5410, R4 ;  /* 0x0000541003097816 */ /* 0x000fe40000000004 */
[C---:B------:R-:W-:Y:S02]  /*109a0*/  LOP3.LUT R2, R0.reuse, 0xffff, RZ, 0xc0, !PT ;  /* 0x0000ffff00027812 */ /* 0x040fe400078ec0ff */
[----:B------:R-:W-:Y:S02]  /*109b0*/  SHF.R.U32.HI R3, RZ, 0x10, R0 ;  /* 0x00000010ff037819 */ /* 0x000fe40000011600 */
[----:B------:R-:W-:-:S02]  /*109c0*/  LOP3.LUT R7, R0, 0xff, RZ, 0xc0, !PT ;  /* 0x000000ff00077812 */ /* 0x000fc400078ec0ff */
[----:B------:R-:W-:Y:S02]  /*109d0*/  SHF.R.U32.HI R6, RZ, 0x18, R0 ;  /* 0x00000018ff067819 */ /* 0x000fe40000011600 */
[----:B------:R-:W-:Y:S02]  /*109e0*/  SHF.R.U32.HI R4, RZ, 0x8, R2 ;  /* 0x00000008ff047819 */ /* 0x000fe40000011602 */
[----:B------:R-:W-:Y:S02]  /*109f0*/  LOP3.LUT R0, R5, 0xff, RZ, 0xc0, !PT ;  /* 0x000000ff05007812 */ /* 0x000fe400078ec0ff */
[----:B------:R-:W-:Y:S02]  /*10a00*/  LOP3.LUT R2, R3, 0xff, RZ, 0xc0, !PT ;  /* 0x000000ff03027812 */ /* 0x000fe400078ec0ff */
[----:B------:R-:W-:Y:S02]  /*10a10*/  PRMT R4, R7, 0x5410, R4 ;  /* 0x0000541007047816 */ /* 0x000fe40000000004 */
[----:B------:R-:W-:-:S02]  /*10a20*/  PRMT R0, R0, 0x5410, R8 ;  /* 0x0000541000007816 */ /* 0x000fc40000000008 */
[----:B------:R-:W-:Y:S01]  /*10a30*/  PRMT R3, R2, 0x5410, R6 ;  /* 0x0000541002037816 */ /* 0x000fe20000000006 */
[--C-:B------:R-:W-:Y:S02]  /*10a40*/  HSET2.LE.AND R2, R4, R233.reuse, PT ;  /* 0x000000e904027233 */ /* 0x100fe40003803000 */
[--C-:B------:R-:W-:Y:S02]  /*10a50*/  HSET2.LE.AND R0, R0, R233.reuse, PT ;  /* 0x000000e900007233 */ /* 0x100fe40003803000 */
[--C-:B------:R-:W-:Y:S02]  /*10a60*/  HSET2.LE.AND R3, R3, R233.reuse, PT ;  /* 0x000000e903037233 */ /* 0x100fe40003803000 */
[----:B------:R-:W-:Y:S01]  /*10a70*/  HSET2.LE.AND R4, R9, R233, PT ;  /* 0x000000e909047233 */ /* 0x000fe20003803000 */
        /* <DEDUP_REMOVED lines=27> */
[----:B------:R-:W2:Y:S01]  /*10c30*/  LDL.LU R202, [R1+0x148] ;  /* 0x0001480001ca7983 */ /* 0x000ea20000300800 */
[----:B------:R-:W-:Y:S01]  /*10c40*/  MOV R145, R146 ;  /* 0x0000009200917202 */ /* 0x000fe20000000f00 */
[----:B------:R-:W-:Y:S01]  /*10c50*/  IMAD.MOV.U32 R146, RZ, RZ, R147 ;  /* 0x000000ffff927224 */ /* 0x000fe200078e0093 */
[----:B------:R-:W-:Y:S01]  /*10c60*/  MOV R147, R136 ;  /* 0x0000008800937202 */ /* 0x000fe20000000f00 */
[----:B------:R-:W-:Y:S01]  /*10c70*/  IMAD.MOV.U32 R136, RZ, RZ, R137 ;  /* 0x000000ffff887224 */ /* 0x000fe200078e0089 */
[----:B------:R-:W-:Y:S01]  /*10c80*/  MOV R137, R138 ;  /* 0x0000008a00897202 */ /* 0x000fe20000000f00 */
[----:B------:R-:W-:Y:S01]  /*10c90*/  IMAD.MOV.U32 R138, RZ, RZ, R139 ;  /* 0x000000ffff8a7224 */ /* 0x000fe200078e008b */
[----:B------:R-:W-:-:S02]  /*10ca0*/  LOP3.LUT R129, R3, R197, RZ, 0xc0, !PT ;  /* 0x000000c503817212 */ /* 0x000fc400078ec0ff */
[----:B------:R-:W-:Y:S01]  /*10cb0*/  MOV R139, R130 ;  /* 0x00000082008b7202 */ /* 0x000fe20000000f00 */
[----:B------:R-:W3:Y:S01]  /*10cc0*/  LDL.LU R197, [R1+0x144] ;  /* 0x0001440001c57983 */ /* 0x000ee20000300800 */
[----:B------:R-:W-:Y:S01]  /*10cd0*/  LOP3.LUT R130, R4, R198, RZ, 0xc0, !PT ;  /* 0x000000c604827212 */ /* 0x000fe200078ec0ff */
[----:B------:R-:W-:Y:S02]  /*10ce0*/  IMAD.MOV.U32 R5, RZ, RZ, R200 ;  /* 0x000000ffff057224 */ /* 0x000fe400078e00c8 */
[----:B------:R-:W4:Y:S04]  /*10cf0*/  LDL.LU R198, [R1+0x140] ;  /* 0x0001400001c67983 */ /* 0x000f280000300800 */
[----:B------:R-:W3:Y:S01]  /*10d00*/  LDL.LU R200, [R1+0x98] ;  /* 0x0000980001c87983 */ /* 0x000ee20000300800 */
[----:B------:R-:W-:Y:S01]  /*10d10*/  LOP3.LUT R131, R0, R5, RZ, 0xc0, !PT ;  /* 0x0000000500837212 */ /* 0x000fe200078ec0ff */
[----:B------:R-:W-:Y:S01]  /*10d20*/  IMAD.MOV.U32 R9, RZ, RZ, R138 ;  /* 0x000000ffff097224 */ /* 0x000fe200078e008a */
[----:B------:R-:W-:-:S02]  /*10d30*/  MOV R28, R147 ;  /* 0x00000093001c7202 */ /* 0x000fc40000000f00 */
[----:B------:R-:W-:Y:S02]  /*10d40*/  MOV R26, R145 ;  /* 0x00000091001a7202 */ /* 0x000fe40000000f00 */
[----:B------:R-:W-:Y:S01]  /*10d50*/  MOV R30, R239 ;  /* 0x000000ef001e7202 */ /* 0x000fe20000000f00 */
[----:B--2---:R-:W-:Y:S01]  /*10d60*/  FADD.FTZ R0, R202, R251 ;  /* 0x000000fbca007221 */ /* 0x004fe20000010000 */
[----:B------:R-:W-:Y:S01]  /*10d70*/  MOV R10, R47 ;  /* 0x0000002f000a7202 */ /* 0x000fe20000000f00 */
[----:B------:R-:W2:Y:S04]  /*10d80*/  LDL.LU R251, [R1+0x13c] ;  /* 0x00013c0001fb7983 */ /* 0x000ea80000300800 */
[----:B------:R-:W2:Y:S04]  /*10d90*/  LDL.LU R202, [R1+0x138] ;  /* 0x0001380001ca7983 */ /* 0x000ea80000300800 */
[----:B---3--:R3:W-:Y:S01]  /*10da0*/  STG.E.U16 [R132.64+-0x7e], R200 ;  /* 0xffff82c884007986 */ /* 0x0087e2000c101516 */
[----:B------:R-:W-:Y:S01]  /*10db0*/  IMAD.MOV.U32 R29, RZ, RZ, R146 ;  /* 0x000000ffff1d7224 */ /* 0x000fe200078e0092 */
[----:B------:R-:W-:Y:S01]  /*10dc0*/  MOV R8, R137 ;  /* 0x0000008900087202 */ /* 0x000fe20000000f00 */
[----:B------:R-:W-:Y:S01]  /*10dd0*/  IMAD.MOV.U32 R27, RZ, RZ, R144 ;  /* 0x000000ffff1b7224 */ /* 0x000fe200078e0090 */
[----:B------:R-:W-:Y:S01]  /*10de0*/  LOP3.LUT R128, R2, R128, RZ, 0xc0, !PT ;  /* 0x0000008002807212 */ /* 0x000fe200078ec0ff */
[----:B------:R-:W-:Y:S01]  /*10df0*/  IMAD.MOV.U32 R31, RZ, RZ, R238 ;  /* 0x000000ffff1f7224 */ /* 0x000fe200078e00ee */
[----:B------:R-:W-:Y:S04]  /*10e00*/  LDSM.16.MT88.4 R4, [R195+0x17800] ;  /* 0x01780000c304783b */ /* 0x000fe80000004200 */
[----:B---3--:R-:W3:Y:S01]  /*10e10*/  LDL.LU R200, [R1+0x94] ;  /* 0x0000940001c87983 */ /* 0x008ee20000300800 */
[----:B------:R-:W-:-:S02]  /*10e20*/  IMAD.MOV.U32 R11, RZ, RZ, R46 ;  /* 0x000000ffff0b7224 */ /* 0x000fc400078e002e */
[----:B------:R-:W-:Y:S01]  /*10e30*/  FADD.FTZ R0, R204, R0 ;  /* 0x00000000cc007221 */ /* 0x000fe20000010000 */
[----:B------:R-:W1:Y:S04]  /*10e40*/  LDSM.16.MT88.4 R144, [R196+0x11800] ;  /* 0x01180000c490783b */ /* 0x000e680000004200 */
[----:B---3--:R3:W-:Y:S04]  /*10e50*/  STG.E.U16 [R24.64+-0x70], R200 ;  /* 0xffff90c818007986 */ /* 0x0087e8000c101516 */
[----:B---3--:R-:W3:Y:S04]  /*10e60*/  LDL.LU R200, [R1+0x90] ;  /* 0x0000900001c87983 */ /* 0x008ee80000300800 */
[----:B---3--:R3:W-:Y:S02]  /*10e70*/  STG.E.U16 [R24.64+-0x6e], R200 ;  /* 0xffff92c818007986 */ /* 0x0087e4000c101516 */
[----:B---3--:R-:W-:-:S02]  /*10e80*/  IMAD.MOV.U32 R200, RZ, RZ, R9 ;  /* 0x000000ffffc87224 */ /* 0x008fc400078e0009 */
        /* <DEDUP_REMOVED lines=9> */
[----:B------:R-:W-:Y:S02]  /*10f20*/  IMAD.MOV.U32 R236, RZ, RZ, R203 ;  /* 0x000000ffffec7224 */ /* 0x000fe400078e00cb */
[----:B------:R-:W3:Y:S01]  /*10f30*/  LDL.LU R203, [R1+0x134] ;  /* 0x0001340001cb7983 */ /* 0x000ee20000300800 */
[----:B------:R-:W-:Y:S02]  /*10f40*/  MOV R2, R8 ;  /* 0x0000000800027202 */ /* 0x000fe40000000f00 */
[----:B------:R-:W-:-:S02]  /*10f50*/  MOV R8, R29 ;  /* 0x0000001d00087202 */ /* 0x000fc40000000f00 */
[----:B------:R-:W-:Y:S02]  /*10f60*/  MOV R29, R27 ;  /* 0x0000001b001d7202 */ /* 0x000fe40000000f00 */
[----:B------:R-:W-:Y:S02]  /*10f70*/  MOV R27, R31 ;  /* 0x0000001f001b7202 */ /* 0x000fe40000000f00 */
[----:B------:R-:W-:Y:S02]  /*10f80*/  MOV R31, R11 ;  /* 0x0000000b001f7202 */ /* 0x000fe40000000f00 */
[----:B------:R-:W-:Y:S02]  /*10f90*/  MOV R11, R233 ;  /* 0x000000e9000b7202 */ /* 0x000fe40000000f00 */
[----:B------:R-:W-:Y:S02]  /*10fa0*/  MOV R233, R235 ;  /* 0x000000eb00e97202 */ /* 0x000fe40000000f00 */
[----:B------:R-:W-:-:S02]  /*10fb0*/  MOV R235, R245 ;  /* 0x000000f500eb7202 */ /* 0x000fc40000000f00 */
[----:B------:R-:W-:Y:S01]  /*10fc0*/  MOV R245, R247 ;  /* 0x000000f700f57202 */ /* 0x000fe20000000f00 */
[----:B------:R-:W-:Y:S01]  /*10fd0*/  FADD.FTZ R2, R200, R2 ;  /* 0x00000002c8027221 */ /* 0x000fe20000010000 */
[----:B------:R-:W-:Y:S02]  /*10fe0*/  MOV R247, R237 ;  /* 0x000000ed00f77202 */ /* 0x000fe40000000f00 */
[----:B------:R-:W-:Y:S02]  /*10ff0*/  MOV R237, R205 ;  /* 0x000000cd00ed7202 */ /* 0x000fe40000000f00 */
[----:B------:R3:W5:Y:S01]  /*11000*/  LDL.LU R205, [R1+0x130] ;  /* 0x0001300001cd7983 */ /* 0x0007620000300800 */
[----:B------:R-:W-:-:S03]  /*11010*/  FADD.FTZ R2, R201, R2 ;  /* 0x00000002c9027221 */ /* 0x000fc60000010000 */
[----:B------:R3:W5:Y:S01]  /*11020*/  LDL.LU R204, [R1+0x12c] ;  /* 0x00012c0001cc7983 */ /* 0x0007620000300800 */
[----:B------:R-:W-:-:S03]  /*11030*/  FADD.FTZ R0, R199, R0 ;  /* 0x00000000c7007221 */ /* 0x000fc60000010000 */
[----:B--2---:R-:W-:Y:S01]  /*11040*/  STG.E.U16 [R132.64+-0x6e], R202 ;  /* 0xffff92ca84007986 */ /* 0x004fe2000c101516 */
[----:B------:R-:W-:Y:S01]  /*11050*/  FADD.FTZ R2, R192, R2 ;  /* 0x00000002c0027221 */ /* 0x000fe20000010000 */
[----:B------:R-:W-:Y:S01]  /*11060*/  MOV R238, R139 ;  /* 0x0000008b00ee7202 */ /* 0x000fe20000000f00 */
[----:B------:R-:W-:Y:S01]  /*11070*/  IMAD.MOV.U32 R239, RZ, RZ, R136 ;  /* 0x000000ffffef7224 */ /* 0x000fe200078e0088 */
[C---:B-1----:R-:W-:Y:S01]  /*11080*/  HMMA.16816.F32 R156, R128.reuse, R152, R156 ;  /* 0x00000098809c723c */ /* 0x042fe2000000189c */
[----:B------:R-:W1:Y:S07]  /*11090*/  LDSM.16.MT88.4 R136, [R195+0x11800] ;  /* 0x01180000c388783b */ /* 0x000e6e0000004200 */
[C---:B------:R-:W-:Y:S01]  /*110a0*/  HMMA.16816.F32 R152, R128.reuse, R154, R52 ;  /* 0x0000009a8098723c */ /* 0x040fe20000001834 */
[----:B---3--:R2:W-:Y:S04]  /*110b0*/  STG.E.U16 [R132.64+-0x70], R203 ;  /* 0xffff90cb84007986 */ /* 0x0085e8000c101516 */
[----:B----4-:R3:W-:Y:S04]  /*110c0*/  STG.E.U16 [R24.64+-0x60], R198 ;  /* 0xffffa0c618007986 */ /* 0x0107e8000c101516 */
[----:B------:R4:W-:Y:S04]  /*110d0*/  STG.E.U16 [R24.64+-0x5e], R197 ;  /* 0xffffa2c518007986 */ /* 0x0009e8000c101516 */
[----:B--2---:R2:W5:Y:S04]  /*110e0*/  LDL.LU R203, [R1+0x128] ;  /* 0x0001280001cb7983 */ /* 0x0045680000300800 */
[----:B------:R2:W5:Y:S04]  /*110f0*/  LDL.LU R202, [R1+0x124] ;  /* 0x0001240001ca7983 */ /* 0x0005680000300800 */
[----:B------:R2:W5:Y:S04]  /*11100*/  LDL.LU R201, [R1+0x120] ;  /* 0x0001200001c97983 */ /* 0x0005680000300800 */
[----:B------:R2:W5:Y:S04]  /*11110*/  LDL.LU R199, [R1+0x11c] ;  /* 0x00011c0001c77983 */ /* 0x0005680000300800 */
[----:B---3--:R2:W5:Y:S04]  /*11120*/  LDL.LU R198, [R1+0x118] ;  /* 0x0001180001c67983 */ /* 0x0085680000300800 */
[----:B----4-:R2:W5:Y:S04]  /*11130*/  LDL.LU R197, [R1+0x114] ;  /* 0x0001140001c57983 */ /* 0x0105680000300800 */
[----:B------:R2:W5:Y:S01]  /*11140*/  LDL.LU R192, [R1+0x110] ;  /* 0x0001100001c07983 */ /* 0x0005620000300800 */
[C---:B------:R-:W-:Y:S08]  /*11150*/  HMMA.16816.F32 R148, R128.reuse, R144, R148 ;  /* 0x000000908094723c */ /* 0x040ff00000001894 */
[C---:B------:R-:W-:Y:S01]  /*11160*/  HMMA.16816.F32 R60, R128.reuse, R64, R112 ;  /* 0x00000040803c723c */ /* 0x040fe20000001870 */
[----:B------:R-:W-:Y:S07]  /*11170*/  LDSM.16.MT88.4 R112, [R194+0x17800] ;  /* 0x01780000c270783b */ /* 0x000fee0000004200 */
[C---:B------:R-:W-:Y:S01]  /*11180*/  HMMA.16816.F32 R144, R128.reuse, R146, R80 ;  /* 0x000000928090723c */ /* 0x040fe20000001850 */
[----:B------:R-:W3:Y:S07]  /*11190*/  LDSM.16.MT88.4 R80, [R194+0x15800] ;  /* 0x01580000c250783b */ /* 0x000eee0000004200 */
[C---:B------:R-:W-:Y:S01]  /*111a0*/  HMMA.16816.F32 R36, R128.reuse, R40, R88 ;  /* 0x000000288024723c */ /* 0x040fe20000001858 */
[----:B------:R-:W4:Y:S07]  /*111b0*/  LDSM.16.MT88.4 R88, [R196+0x15800] ;  /* 0x01580000c458783b */ /* 0x000f2e0000004200 */
[C---:B------:R-:W-:Y:S01]  /*111c0*/  HMMA.16816.F32 R44, R128.reuse, R48, R96 ;  /* 0x00000030802c723c */ /* 0x040fe20000001860 */
[----:B------:R-:W1:Y:S07]  /*111d0*/  LDSM.16.MT88.4 R96, [R195+0x15800] ;  /* 0x01580000c360783b */ /* 0x000e6e0000004200 */
[C---:B------:R-:W-:Y:S01]  /*111e0*/  HMMA.16816.F32 R52, R128.reuse, R56, R104 ;  /* 0x000000388034723c */ /* 0x040fe20000001868 */
[----:B------:R-:W2:Y:S07]  /*111f0*/  LDSM.16.MT88.4 R104, [R193+0x17800] ;  /* 0x01780000c168783b */ /* 0x000eae0000004200 */
[----:B------:R-:W-:Y:S01]  /*11200*/  HMMA.16816.F32 R64, R128, R66, R120 ;  /* 0x000000428040723c */ /* 0x000fe20000001878 */
[----:B------:R-:W2:Y:S01]  /*11210*/  LDSM.16.MT88.4 R120, [R196+0x17800] ;  /* 0x01780000c478783b */ /* 0x000ea20000004200 */
[----:B------:R-:W-:-:S02]  /*11220*/  FADD.FTZ R0, R9, R0 ;  /* 0x0000000009007221 */ /* 0x000fc40000010000 */
[----:B------:R-:W-:Y:S02]  /*11230*/  FADD.FTZ R2, R29, R2 ;  /* 0x000000021d027221 */ /* 0x000fe40000010000 */
[----:B------:R-:W-:Y:S02]  /*11240*/  FADD.FTZ R0, R26, R0 ;  /* 0x000000001a007221 */ /* 0x000fe40000010000 */
[----:B------:R-:W-:Y:S02]  /*11250*/  FADD.FTZ R2, R31, R2 ;  /* 0x000000021f027221 */ /* 0x000fe40000010000 */
[----:B------:R-:W-:Y:S02]  /*11260*/  FADD.FTZ R0, R10, R0 ;  /* 0x000000000a007221 */ /* 0x000fe40000010000 */
[----:B------:R-:W-:Y:S02]  /*11270*/  FADD.FTZ R2, R233, R2 ;  /* 0x00000002e9027221 */ /* 0x000fe40000010000 */
[----:B------:R-:W-:Y:S01]  /*11280*/  FADD.FTZ R0, R234, R0 ;  /* 0x00000000ea007221 */ /* 0x000fe20000010000 */
[----:B------:R-:W-:Y:S01]  /*11290*/  STG.E.U16 [R132.64+-0x60], R8 ;  /* 0xffffa00884007986 */ /* 0x000fe2000c101516 */
[----:B------:R-:W-:-:S02]  /*112a0*/  FADD.FTZ R2, R245, R2 ;  /* 0x00000002f5027221 */ /* 0x000fc40000010000 */
[----:B------:R-:W-:Y:S01]  /*112b0*/  FADD.FTZ R0, R246, R0 ;  /* 0x00000000f6007221 */ /* 0x000fe20000010000 */
[----:B------:R-:W-:Y:S01]  /*112c0*/  STG.E.U16 [R132.64+-0x5e], R28 ;  /* 0xffffa21c84007986 */ /* 0x000fe2000c101516 */
[----:B------:R-:W-:-:S03]  /*112d0*/  FADD.FTZ R2, R230, R2 ;  /* 0x00000002e6027221 */ /* 0x000fc60000010000 */
[----:B------:R-:W-:Y:S01]  /*112e0*/  STG.E.U16 [R24.64+-0x50], R27 ;  /* 0xffffb01b18007986 */ /* 0x000fe2000c101516 */
[----:B------:R-:W-:-:S03]  /*112f0*/  FADD.FTZ R0, R231, R0 ;  /* 0x00000000e7007221 */ /* 0x000fc60000010000 */
[----:B------:R-:W-:Y:S01]  /*11300*/  STG.E.U16 [R24.64+-0x4e], R30 ;  /* 0xffffb21e18007986 */ /* 0x000fe2000c101516 */
[C---:B-1----:R-:W-:Y:S03]  /*11310*/  HMMA.16816.F32 R140, R128.reuse, R136, R140 ;  /* 0x00000088808c723c */ /* 0x042fe6000000188c */
[----:B------:R-:W-:Y:S04]  /*11320*/  STG.E.U16 [R132.64+-0x50], R11 ;  /* 0xffffb00b84007986 */ /* 0x000fe8000c101516 */
[----:B------:R-:W-:Y:S01]  /*11330*/  STG.E.U16 [R132.64+-0x4e], R232 ;  /* 0xffffb2e884007986 */ /* 0x000fe2000c101516 */
[C---:B------:R-:W-:Y:S03]  /*11340*/  HMMA.16816.F32 R136, R128.reuse, R138, R84 ;  /* 0x0000008a8088723c */ /* 0x040fe60000001854 */
[----:B------:R-:W-:Y:S04]  /*11350*/  STG.E.U16 [R24.64+-0x40], R235 ;  /* 0xffffc0eb18007986 */ /* 0x000fe8000c101516 */
[----:B------:R1:W-:Y:S01]  /*11360*/  STG.E.U16 [R24.64+-0x3e], R244 ;  /* 0xffffc2f418007986 */ /* 0x0003e2000c101516 */
[C---:B------:R-:W-:Y:S03]  /*11370*/  HMMA.16816.F32 R40, R128.reuse, R42, R92 ;  /* 0x0000002a8028723c */ /* 0x040fe6000000185c */
[----:B------:R-:W-:Y:S04]  /*11380*/  STG.E.U16 [R132.64+-0x40], R247 ;  /* 0xffffc0f784007986 */ /* 0x000fe8000c101516 */
[----:B------:R-:W-:Y:S01]  /*11390*/  STG.E.U16 [R132.64+-0x3e], R236 ;  /* 0xffffc2ec84007986 */ /* 0x000fe2000c101516 */
[----:B------:R-:W-:Y:S03]  /*113a0*/  HMMA.16816.F32 R48, R128, R50, R100 ;  /* 0x000000328030723c */ /* 0x000fe60000001864 */
[----:B------:R-:W-:Y:S01]  /*113b0*/  STG.E.U16 [R24.64+-0x30], R237 ;  /* 0xffffd0ed18007986 */ /* 0x000fe2000c101516 */
[----:B------:R-:W-:-:S03]  /*113c0*/  FADD.FTZ R2, R240, R2 ;  /* 0x00000002f0027221 */ /* 0x000fc60000010000 */
[----:B------:R-:W-:Y:S01]  /*113d0*/  STG.E.U16 [R24.64+-0x2e], R238 ;  /* 0xffffd2ee18007986 */ /* 0x000fe2000c101516 */
[----:B------:R-:W-:Y:S01]  /*113e0*/  HMMA.16816.F32 R56, R128, R58, R108 ;  /* 0x0000003a8038723c */ /* 0x000fe2000000186c */
[----:B------:R-:W-:Y:S02]  /*113f0*/  FADD.FTZ R0, R241, R0 ;  /* 0x00000000f1007221 */ /* 0x000fe40000010000 */
[----:B------:R-:W-:Y:S01]  /*11400*/  STG.E.U16 [R132.64+-0x30], R252 ;  /* 0xffffd0fc84007986 */ /* 0x000fe2000c101516 */
[----:B------:R-:W-:-:S03]  /*11410*/  @UP0 UIADD3 UR9, UR9, -0x3, URZ ;  /* 0xfffffffd09090890 */ /* 0x000fc6000fffe03f */
[----:B------:R-:W-:Y:S01]  /*11420*/  STG.E.U16 [R132.64+-0x2e], R239 ;  /* 0xffffd2ef84007986 */ /* 0x000fe2000c101516 */
[C---:B------:R-:W-:Y:S03]  /*11430*/  HMMA.16816.F32 R164, R128.reuse, R160, R164 ;  /* 0x000000a080a4723c */ /* 0x040fe600000018a4 */
[----:B------:R-:W-:Y:S04]  /*11440*/  STG.E.U16 [R24.64+-0x20], R250 ;  /* 0xffffe0fa18007986 */ /* 0x000fe8000c101516 */
[----:B------:R-:W-:Y:S01]  /*11450*/  STG.E.U16 [R24.64+-0x1e], R249 ;  /* 0xffffe2f918007986 */ /* 0x000fe2000c101516 */
[----:B------:R-:W-:Y:S03]  /*11460*/  HMMA.16816.F32 R68, R128, R72, R124 ;  /* 0x000000488044723c */ /* 0x000fe6000000187c */
[----:B------:R-:W-:Y:S01]  /*11470*/  STG.E.U16 [R132.64+-0x20], R207 ;  /* 0xffffe0cf84007986 */ /* 0x000fe2000c101516 */
[----:B------:R-:W-:-:S03]  /*11480*/  IMAD.MOV.U32 R3, RZ, RZ, R248 ;  /* 0x000000ffff037224 */ /* 0x000fc600078e00f8 */
[----:B------:R-:W-:Y:S01]  /*11490*/  STG.E.U16 [R132.64+-0x1e], R206 ;  /* 0xffffe2ce84007986 */ /* 0x000fe2000c101516 */
[C---:B---3--:R-:W-:Y:S03]  /*114a0*/  HMMA.16816.F32 R76, R128.reuse, R80, R224 ;  /* 0x00000050804c723c */ /* 0x048fe600000018e0 */
[----:B------:R-:W-:Y:S05]  /*114b0*/  STG.E.U16 [R24.64+-0x10], R135 ;  /* 0xfffff08718007986 */ /* 0x000fea000c101516 */
[----:B----4-:R-:W-:Y:S01]  /*114c0*/  HMMA.16816.F32 R84, R128, R88, R216 ;  /* 0x000000588054723c */ /* 0x010fe200000018d8 */
[----:B------:R-:W-:Y:S01]  /*114d0*/  STG.E.U16 [R24.64+-0xe], R134 ;  /* 0xfffff28618007986 */ /* 0x000fe2000c101516 */
[----:B------:R-:W-:-:S03]  /*114e0*/  @P0 IMAD.MOV.U32 R3, RZ, RZ, R248 ;  /* 0x000000ffff030224 */ /* 0x000fc600078e00f8 */
[----:B------:R-:W-:Y:S03]  /*114f0*/  STG.E.U16 [R132.64+-0x10], R228 ;  /* 0xfffff0e484007986 */ /* 0x000fe6000c101516 */
[----:B------:R-:W-:Y:S01]  /*11500*/  HMMA.16816.F32 R92, R128, R96, R208 ;  /* 0x00000060805c723c */ /* 0x000fe200000018d0 */
[----:B------:R3:W-:Y:S01]  /*11510*/  STG.E.U16 [R132.64+-0xe], R229 ;  /* 0xfffff2e584007986 */ /* 0x0007e2000c101516 */
[----:B-1----:R-:W-:-:S05]  /*11520*/  FADD.FTZ R244, R242, R2 ;  /* 0x00000002f2f47221 */ /* 0x002fca0000010000 */
[----:B------:R-:W-:Y:S01]  /*11530*/  IADD3 R208, P1, R24, -0x100, RZ ;  /* 0xffffff0018d07810 */ /* 0x000fe20007f3e0ff */
[----:B--2---:R-:W-:Y:S01]  /*11540*/  HMMA.16816.F32 R100, R128, R104, R184 ;  /* 0x000000688064723c */ /* 0x004fe200000018b8 */
[----:B------:R-:W-:Y:S02]  /*11550*/  FADD.FTZ R245, R243, R0 ;  /* 0x00000000f3f57221 */ /* 0x000fe40000010000 */
[----:B------:R-:W-:-:S05]  /*11560*/  IADD3.X R209, R25, -0x1, RZ, P1, !PT ;  /* 0xffffffff19d17810 */ /* 0x000fca0000ffe4ff */
[C---:B------:R-:W-:Y:S08]  /*11570*/  HMMA.16816.F32 R108, R128.reuse, R112, R176 ;  /* 0x00000070806c723c */ /* 0x040ff000000018b0 */
[----:B------:R-:W-:Y:S01]  /*11580*/  HMMA.16816.F32 R116, R128, R120, R116 ;  /* 0x000000788074723c */ /* 0x000fe20000001874 */
[----:B---3--:R-:W-:-:S07]  /*11590*/  MOV R132, R251 ;  /* 0x000000fb00847202 */ /* 0x008fce0000000f00 */
[----:B------:R-:W-:Y:S01]  /*115a0*/  HMMA.16816.F32 R160, R128, R162, R32 ;  /* 0x000000a280a0723c */ /* 0x000fe20000001820 */
[----:B------:R-:W-:-:S07]  /*115b0*/  @P0 MOV R132, R251 ;  /* 0x000000fb00840202 */ /* 0x000fce0000000f00 */
        /* <DEDUP_REMOVED lines=10> */
.L_x_607:
[----:B------:R-:W-:-:S12]  /*11660*/  UIADD3 UR9, UR26, -0x1, URZ ;  /* 0xffffffff1a097890 */ /* 0x000fd8000fffe03f */
.L_x_611:
[----:B------:R-:W-:-:S13]  /*11670*/  ISETP.LE.AND P0, PT, RZ, UR9, PT ;  /* 0x00000009ff007c0c */ /* 0x000fda000bf03270 */
[----:B------:R-:W-:Y:S05]  /*11680*/  @!P0 BRA `(.L_x_612) ;  /* 0x000064d000008947 */ /* 0x000fea0003800000 */
[----:B------:R-:W2:Y:S01]  /*11690*/  LDL.64 R18, [R1+0x88] ;  /* 0x0000880001127983 */ /* 0x000ea20000100a00 */
[----:B------:R-:W-:Y:S01]  /*116a0*/  USHF.R.S32.HI UR19, URZ, 0x1f, UR8 ;  /* 0x0000001f3f137899 */ /* 0x000fe20008011408 */
[----:B------:R-:W-:Y:S01]  /*116b0*/  IMAD.U32 R6, RZ, RZ, UR8 ;  /* 0x00000008ff067e24 */ /* 0x000fe2000f8e00ff */
[----:B------:R-:W-:Y:S01]  /*116c0*/  ULDC.64 UR4, c[0x0][0x1b0] ;  /* 0x00006c0000047ab9 */ /* 0x000fe20000000a00 */
[----:B------:R-:W3:Y:S01]  /*116d0*/  LDL R17, [R1+0xc0] ;  /* 0x0000c00001117983 */ /* 0x000ee20000100800 */
[----:B------:R-:W-:Y:S01]  /*116e0*/  UIMAD UR4, UR19, UR4, URZ ;  /* 0x00000004130472a4 */ /* 0x000fe2000f8e023f */
[----:B------:R-:W-:Y:S02]  /*116f0*/  IMAD.U32 R0, RZ, RZ, UR8 ;  /* 0x00000008ff007e24 */ /* 0x000fe4000f8e00ff */
[----:B------:R-:W4:Y:S01]  /*11700*/  LDL R9, [R1+0xb0] ;  /* 0x0000b00001097983 */ /* 0x000f220000100800 */
[----:B------:R-:W-:Y:S01]  /*11710*/  UIMAD UR21, UR8, UR5, UR4 ;  /* 0x00000005081572a4 */ /* 0x000fe2000f8e0204 */
[----:B------:R-:W-:-:S02]  /*11720*/  IMAD.MOV.U32 R133, RZ, RZ, R3 ;  /* 0x000000ffff857224 */ /* 0x000fc400078e0003 */
[----:B------:R-:W3:Y:S01]  /*11730*/  LDL R16, [R1+0xc4] ;  /* 0x0000c40001107983 */ /* 0x000ee20000100800 */
[----:B------:R-:W-:Y:S02]  /*11740*/  ULDC.64 UR4, c[0x0][0x1b8] ;  /* 0x00006e0000047ab9 */ /* 0x000fe40000000a00 */
[----:B------:R-:W-:Y:S01]  /*11750*/  UIMAD UR4, UR19, UR4, URZ ;  /* 0x00000004130472a4 */ /* 0x000fe2000f8e023f */
[----:B------:R-:W3:Y:S03]  /*11760*/  LDL.LU R15, [R1+0xe4] ;  /* 0x0000e400010f7983 */ /* 0x000ee60000300800 */
[----:B------:R-:W-:Y:S01]  /*11770*/  UIMAD UR4, UR8, UR5, UR4 ;  /* 0x00000005080472a4 */ /* 0x000fe2000f8e0204 */
[----:B------:R-:W3:Y:S04]  /*11780*/  LDL.LU R14, [R1+0x108] ;  /* 0x00010800010e7983 */ /* 0x000ee80000300800 */
[----:B------:R-:W3:Y:S01]  /*11790*/  LDL.LU.64 R12, [R1+0xe8] ;  /* 0x0000e800010c7983 */ /* 0x000ee20000300a00 */
[----:B------:R-:W-:-:S03]  /*117a0*/  IMAD.U32 R2, RZ, RZ, UR4 ;  /* 0x00000004ff027e24 */ /* 0x000fc6000f8e00ff */
[----:B------:R-:W3:Y:S04]  /*117b0*/  LDL.LU.64 R10, [R1+0xf0] ;  /* 0x0000f000010a7983 */ /* 0x000ee80000300a00 */
[----:B------:R-:W3:Y:S04]  /*117c0*/  LDL.LU R20, [R1+0xe0] ;  /* 0x0000e00001147983 */ /* 0x000ee80000300800 */
        /* <DEDUP_REMOVED lines=11> */
[----:B----4-:R-:W-:Y:S02]  /*11880*/  ISETP.GE.AND P4, PT, R9, c[0x0][0x220], PT ;  /* 0x0000880009007a0c */ /* 0x010fe40003f86270 */
[----:B------:R-:W-:Y:S01]  /*11890*/  IADD3 R242, P1, R6, UR12, RZ ;  /* 0x0000000c06f27c10 */ /* 0x000fe2000ff3e0ff */
[----:B------:R-:W-:Y:S01]  /*118a0*/  IMAD.U32 R0, RZ, RZ, UR21 ;  /* 0x00000015ff007e24 */ /* 0x000fe2000f8e00ff */
[----:B------:R-:W-:Y:S01]  /*118b0*/  IADD3 R240, P0, R4, UR28, RZ ;  /* 0x0000001c04f07c10 */ /* 0x000fe2000ff1e0ff */
[----:B------:R-:W1:Y:S01]  /*118c0*/  LDC.U8 R9, c[0x0][0x2d8] ;  /* 0x0000b600ff097b82 */ /* 0x000e620000000000 */
[----:B------:R-:W-:Y:S02]  /*118d0*/  ULDC UR12, c[0x0][0x228] ;  /* 0x00008a00000c7ab9 */ /* 0x000fe40000000800 */
[----:B------:R-:W-:Y:S01]  /*118e0*/  IADD3.X R4, R2, UR27, R5, P0, !PT ;  /* 0x0000001b02047c10 */ /* 0x000fe200087fe405 */
[----:B------:R-:W-:Y:S01]  /*118f0*/  USHF.L.U32 UR12, UR12, 0x3, URZ ;  /* 0x000000030c0c7899 */ /* 0x000fe2000800063f */
[----:B------:R-:W-:Y:S01]  /*11900*/  IADD3.X R6, R0, UR11, R7, P1, !PT ;  /* 0x0000000b00067c10 */ /* 0x000fe20008ffe407 */
[----:B------:R-:W-:Y:S01]  /*11910*/  IMAD.MOV.U32 R0, RZ, RZ, R132 ;  /* 0x000000ffff007224 */ /* 0x000fe200078e0084 */
[----:B------:R-:W-:Y:S01]  /*11920*/  LEA R243, P1, R242, c[0x0][0x168], 0x1 ;  /* 0x00005a00f2f37a11 */ /* 0x000fe200078208ff */
[----:B------:R-:W-:Y:S01]  /*11930*/  USHF.R.S32.HI UR4, URZ, 0x1f, UR12 ;  /* 0x0000001f3f047899 */ /* 0x000fe2000801140c */
[----:B------:R-:W-:Y:S01]  /*11940*/  LEA R241, P0, R240, c[0x0][0x170], 0x1 ;  /* 0x00005c00f0f17a11 */ /* 0x000fe200078008ff */
[----:B---3--:R-:W-:Y:S01]  /*11950*/  IMAD.WIDE.U32 R248, R14, -0x2daee0ad, RZ ;  /* 0xd2511f530ef87825 */ /* 0x008fe200078e00ff */
[----:B------:R-:W-:Y:S01]  /*11960*/  LEA.HI.X R242, R242, c[0x0][0x16c], R6, 0x1, P1 ;  /* 0x00005b00f2f27a11 */ /* 0x000fe200008f0c06 */
[----:B------:R-:W-:Y:S01]  /*11970*/  USHF.L.U32 UR19, UR12, 0x1, URZ ;  /* 0x000000010c137899 */ /* 0x000fe2000800063f */
[----:B------:R-:W-:Y:S01]  /*11980*/  LEA.HI.X R240, R240, c[0x0][0x174], R4, 0x1, P0 ;  /* 0x00005d00f0f07a11 */ /* 0x000fe200000f0c04 */
[----:B------:R-:W-:Y:S01]  /*11990*/  UIADD3 UR11, UR9, -0x1, URZ ;  /* 0xffffffff090b7890 */ /* 0x000fe2000fffe03f */
[----:B------:R-:W-:Y:S01]  /*119a0*/  IADD3 R232, P1, R222, 0x20, RZ ;  /* 0x00000020dee87810 */ /* 0x000fe20007f3e0ff */
[----:B------:R-:W-:Y:S01]  /*119b0*/  USHF.L.U64.HI UR12, UR12, 0x1, UR4 ;  /* 0x000000010c0c7899 */ /* 0x000fe20008010204 */
[----:B------:R-:W-:Y:S01]  /*119c0*/  IMAD.WIDE.U32 R2, R20, -0x326172a9, RZ ;  /* 0xcd9e8d5714027825 */ /* 0x000fe200078e00ff */
[----:B------:R-:W-:Y:S01]  /*119d0*/  IADD3 R230, P0, R222, 0x30, RZ ;  /* 0x00000030dee67810 */ /* 0x000fe20007f1e0ff */
[----:B------:R-:W-:Y:S01]  /*119e0*/  UMOV UR21, URZ ;  /* 0x0000003f00157c82 */ /* 0x000fe20008000000 */
[----:B------:R-:W-:Y:S01]  /*119f0*/  ISETP.GE.AND P6, PT, R18, c[0x0][0x220], PT ;  /* 0x0000880012007a0c */ /* 0x000fe20003fc6270 */
[--C-:B------:R-:W-:Y:S01]  /*11a00*/  IMAD.X R233, RZ, RZ, R223.reuse, P1 ;  /* 0x000000ffffe97224 */ /* 0x100fe200008e06df */
[----:B------:R2:W-:Y:S01]  /*11a10*/  STL.64 [R1+0x78], R2 ;  /* 0x0000780201007387 */ /* 0x0005e20000100a00 */
[----:B------:R-:W-:Y:S01]  /*11a20*/  LOP3.LUT R246, R3, R15, RZ, 0x3c, !PT ;  /* 0x0000000f03f67212 */ /* 0x000fe200078e3cff */
[----:B------:R-:W-:-:S02]  /*11a30*/  IMAD.X R231, RZ, RZ, R223, P0 ;  /* 0x000000ffffe77224 */ /* 0x000fc400000e06df */
[----:B--2---:R-:W-:Y:S02]  /*11a40*/  IMAD.MOV.U32 R2, RZ, RZ, R10 ;  /* 0x000000ffff027224 */ /* 0x004fe400078e000a */
[----:B------:R-:W-:-:S05]  /*11a50*/  IMAD.MOV.U32 R3, RZ, RZ, R13 ;  /* 0x000000ffff037224 */ /* 0x000fca00078e000d */
[----:B------:R2:W-:Y:S01]  /*11a60*/  STL.64 [R1+0x80], R2 ;  /* 0x0000800201007387 */ /* 0x0005e20000100a00 */
[----:B------:R-:W-:Y:S01]  /*11a70*/  ISETP.GE.AND P5, PT, R17, c[0x0][0x220], PT ;  /* 0x0000880011007a0c */ /* 0x000fe20003fa6270 */
[----:B------:R-:W-:Y:S01]  /*11a80*/  IMAD.WIDE.U32 R246, R246, -0x2daee0ad, RZ ;  /* 0xd2511f53f6f67825 */ /* 0x000fe200078e00ff */
[----:B------:R-:W-:Y:S02]  /*11a90*/  ISETP.GE.AND P3, PT, R16, c[0x0][0x220], PT ;  /* 0x0000880010007a0c */ /* 0x000fe40003f66270 */
[----:B-1----:R-:W-:Y:S01]  /*11aa0*/  PRMT R4, R9, 0x7054, R9 ;  /* 0x0000705409047816 */ /* 0x002fe20000000009 */
[----:B------:R-:W-:Y:S05]  /*11ab0*/  BRA `(.L_x_613) ;  /* 0x000006d000007947 */ /* 0x000fea0003800000 */
.L_x_615:
        /* <DEDUP_REMOVED lines=13> */
[C---:B------:R-:W-:Y:S02]  /*11b90*/  @!P6 LEA R178, P1, R173.reuse, c[0x0][0x168], 0x1 ;  /* 0x00005a00adb2ea11 */ /* 0x040fe400078208ff */
[----:B---3--:R-:W-:Y:S02]  /*11ba0*/  LEA.HI.X R175, R174, R207, R175, 0x6, P0 ;  /* 0x000000cfaeaf7211 */ /* 0x008fe400000f34af */
[C---:B------:R-:W-:Y:S02]  /*11bb0*/  IADD3 R172, P2, R173.reuse, UR31, RZ ;  /* 0x0000001fadac7c10 */ /* 0x040fe4000ff5e0ff */
[----:B------:R-:W-:Y:S02]  /*11bc0*/  @!P6 LEA.HI.X R179, R173, c[0x0][0x16c], R175, 0x1, P1 ;  /* 0x00005b00adb3ea11 */ /* 0x000fe400008f0caf */
[----:B------:R-:W-:Y:S02]  /*11bd0*/  IADD3.X R174, R175, UR32, RZ, P2, !PT ;  /* 0x00000020afae7c10 */ /* 0x000fe400097fe4ff */
[C---:B------:R-:W-:Y:S01]  /*11be0*/  @!P6 LEA R176, P2, R172.reuse, c[0x0][0x168], 0x1 ;  /* 0x00005a00acb0ea11 */ /* 0x040fe200078408ff */
[----:B------:R-:W-:Y:S01]  /*11bf0*/  @!PT LDS RZ, [RZ] ;  /* 0x00000000fffff984 */ /* 0x000fe20000000800 */
[----:B------:R-:W-:Y:S01]  /*11c00*/  @!PT LDS RZ, [RZ] ;  /* 0x00000000fffff984 */ /* 0x000fe20000000800 */
[----:B------:R-:W-:Y:S01]  /*11c10*/  @!PT LDS RZ, [RZ] ;  /* 0x00000000fffff984 */ /* 0x000fe20000000800 */
[----:B------:R1:W-:Y:S01]  /*11c20*/  @!P6 LDGSTS.E.BYPASS.LTC128B.128 [R205+0x8000], [R178.64] ;  /* 0x08000000b2cdefae */ /* 0x0003e2000b901d56 */
        /* <DEDUP_REMOVED lines=8> */
[----:B------:R1:W-:Y:S01]  /*11cb0*/  @!P5 LDGSTS.E.BYPASS.LTC128B.128 [R205+0xa000], [R170.64+0x80] ;  /* 0x0a000080aacddfae */ /* 0x0003e2000b901d56 */
        /* <DEDUP_REMOVED lines=77> */
.L_x_613:
[----:B------:R-:W3:Y:S01]  /*12190*/  LDL.64 R6, [R1+0x80] ;  /* 0x0000800001067983 */ /* 0x000ee20000100a00 */
[----:B------:R-:W-:Y:S01]  /*121a0*/  UIADD3 UR8, -UR21, UR9, URZ ;  /* 0x0000000915087290 */ /* 0x000fe2000fffe13f */
[----:B------:R-:W-:Y:S04]  /*121b0*/  DEPBAR.LE SB0, 0x0 ;  /* 0x000080000000791a */ /* 0x000fe80000000000 */
[----:B------:R-:W-:Y:S01]  /*121c0*/  BAR.SYNC.DEFER_BLOCKING 0x0 ;  /* 0x0000000000007b1d */ /* 0x000fe20000010000 */
[----:B--2---:R-:W-:Y:S01]  /*121d0*/  IMAD.U32 R2, RZ, RZ, UR8 ;  /* 0x00000008ff027e24 */ /* 0x004fe2000f8e00ff */
[----:B------:R-:W-:Y:S01]  /*121e0*/  USHF.R.S32.HI UR5, URZ, 0x1f, UR8 ;  /* 0x0000001f3f057899 */ /* 0x000fe20008011408 */
[----:B------:R-:W-:Y:S01]  /*121f0*/  IMAD.U32 R4, RZ, RZ, UR8 ;  /* 0x00000008ff047e24 */ /* 0x000fe2000f8e00ff */
[----:B------:R-:W-:Y:S01]  /*12200*/  UIMAD UR4, UR6, UR8, URZ ;  /* 0x00000008060472a4 */ /* 0x000fe2000f8e023f */
[----:B------:R-:W-:Y:S01]  /*12210*/  IMAD.U32 R3, RZ, RZ, UR8 ;  /* 0x00000008ff037e24 */ /* 0x000fe2000f8e00ff */
[----:B------:R-:W-:Y:S01]  /*12220*/  LEA R2, P0, R2, R222, 0x6 ;  /* 0x000000de02027211 */ /* 0x000fe200078030ff */
[----:B------:R-:W-:Y:S02]  /*12230*/  UIADD3 UR26, UR11, -UR21, URZ ;  /* 0x800000150b1a7290 */ /* 0x000fe4000fffe03f */
[----:B------:R-:W-:Y:S01]  /*12240*/  UIMAD UR4, UR5, UR15, UR4 ;  /* 0x0000000f050472a4 */ /* 0x000fe2000f8e0204 */
[----:B------:R-:W-:Y:S01]  /*12250*/  LEA.HI.X.SX32 R3, R3, R223, 0x6, P0 ;  /* 0x000000df03037211 */ /* 0x000fe200000f36ff */
[----:B------:R-:W-:Y:S02]  /*12260*/  UISETP.GE.AND UP0, UPT, UR8, 0x1, UPT ;  /* 0x000000010800788c */ /* 0x000fe4000bf06270 */
[----:B------:R-:W-:Y:S02]  /*12270*/  IMAD.U32 R134, RZ, RZ, UR26 ;  /* 0x0000001aff867e24 */ /* 0x000fe4000f8e00ff */
[----:B------:R-:W-:Y:S02]  /*12280*/  IMAD R8, R3, c[0x0][0x1a0], RZ ;  /* 0x0000680003087a24 */ /* 0x000fe400078e02ff */
[----:B------:R-:W-:Y:S02]  /*12290*/  IMAD.U32 R132, RZ, RZ, UR26 ;  /* 0x0000001aff847e24 */ /* 0x000fe4000f8e00ff */
[----:B------:R-:W-:Y:S01]  /*122a0*/  IMAD.U32 R135, RZ, RZ, UR26 ;  /* 0x0000001aff877e24 */ /* 0x000fe2000f8e00ff */
[----:B-----5:R-:W-:Y:S01]  /*122b0*/  @P6 STS.128 [R205+0x10000], RZ ;  /* 0x010000ffcd006388 */ /* 0x020fe20000000c00 */
[----:B---3--:R-:W-:Y:S05]  /*122c0*/  IMAD.WIDE.U32 R4, R4, UR15, R6 ;  /* 0x0000000f04047c25 */ /* 0x008fea000f8e0006 */
[C---:B------:R-:W-:Y:S02]  /*122d0*/  @!P6 LEA R16, P2, R4.reuse, c[0x0][0x170], 0x1 ;  /* 0x00005c000410ea11 */ /* 0x040fe400078408ff */
[----:B------:R-:W-:Y:S02]  /*122e0*/  IADD3 R6, R5, UR4, RZ ;  /* 0x0000000405067c10 */ /* 0x000fe4000fffe0ff */
[C---:B------:R-:W-:Y:S02]  /*122f0*/  IADD3 R5, P1, R4.reuse, UR16, RZ ;  /* 0x0000001004057c10 */ /* 0x040fe4000ff3e0ff */
[----:B------:R-:W-:Y:S02]  /*12300*/  @!P6 LEA.HI.X R17, R4, c[0x0][0x174], R6, 0x1, P2 ;  /* 0x00005d000411ea11 */ /* 0x000fe400010f0c06 */
[C---:B------:R-:W-:Y:S02]  /*12310*/  @!P6 LEA R14, P0, R5.reuse, c[0x0][0x170], 0x1 ;  /* 0x00005c00050eea11 */ /* 0x040fe400078008ff */
[----:B------:R-:W-:Y:S01]  /*12320*/  IADD3.X R7, R6, UR10, RZ, P1, !PT ;  /* 0x0000000a06077c10 */ /* 0x000fe20008ffe4ff */
[----:B------:R-:W-:Y:S01]  /*12330*/  @!PT LDS RZ, [RZ] ;  /* 0x00000000fffff984 */ /* 0x000fe20000000800 */
[----:B------:R-:W-:Y:S01]  /*12340*/  @!PT LDS RZ, [RZ] ;  /* 0x00000000fffff984 */ /* 0x000fe20000000800 */
[----:B------:R-:W-:Y:S01]  /*12350*/  @!PT LDS RZ, [RZ] ;  /* 0x00000000fffff984 */ /* 0x000fe20000000800 */
[----:B------:R1:W-:Y:S01]  /*12360*/  @!P6 LDGSTS.E.BYPASS.LTC128B.128 [R205+0x10000], [R16.64] ;  /* 0x1000000010cdefae */ /* 0x0003e2000b901d56 */
[C---:B------:R-:W-:Y:S02]  /*12370*/  IADD3 R4, P1, R5.reuse, UR16, RZ ;  /* 0x0000001005047c10 */ /* 0x040fe4000ff3e0ff */
[----:B------:R-:W-:Y:S01]  /*12380*/  @!P6 LEA.HI.X R15, R5, c[0x0][0x174], R7, 0x1, P0 ;  /* 0x00005d00050fea11 */ /* 0x000fe200000f0c07 */
[----:B------:R-:W-:Y:S01]  /*12390*/  @P5 STS.128 [R205+0x12000], RZ ;  /* 0x012000ffcd005388 */ /* 0x000fe20000000c00 */
[----:B------:R-:W-:Y:S01]  /*123a0*/  IADD3.X R3, R7, UR10, RZ, P1, !PT ;  /* 0x0000000a07037c10 */ /* 0x000fe20008ffe4ff */
[----:B------:R-:W-:Y:S01]  /*123b0*/  IMAD.WIDE.U32 R6, R2, c[0x0][0x1a0], RZ ;  /* 0x0000680002067a25 */ /* 0x000fe200078e00ff */
[C---:B------:R-:W-:Y:S02]  /*123c0*/  @!P6 IADD3 R5, P0, R4.reuse, UR16, RZ ;  /* 0x000000100405ec10 */ /* 0x040fe4000ff1e0ff */
[----:B------:R-:W-:Y:S01]  /*123d0*/  @!P6 LEA R12, P1, R4, c[0x0][0x170], 0x1 ;  /* 0x00005c00040cea11 */ /* 0x000fe200078208ff */
[----:B------:R-:W-:Y:S01]  /*123e0*/  IMAD R2, R2, c[0x0][0x1a4], R8 ;  /* 0x0000690002027a24 */ /* 0x000fe200078e0208 */
[----:B------:R-:W-:Y:S02]  /*123f0*/  LEA R8, P2, R6, R241, 0x1 ;  /* 0x000000f106087211 */ /* 0x000fe400078408ff */
[----:B------:R-:W-:Y:S01]  /*12400*/  @!P6 IADD3.X R9, R3, UR10, RZ, P0, !PT ;  /* 0x0000000a0309ec10 */ /* 0x000fe200087fe4ff */
[----:B------:R-:W-:Y:S01]  /*12410*/  IMAD.IADD R2, R7, 0x1, R2 ;  /* 0x0000000107027824 */ /* 0x000fe200078e0202 */
[C---:B------:R-:W-:Y:S01]  /*12420*/  @!P6 LEA R10, P0, R5.reuse, c[0x0][0x170], 0x1 ;  /* 0x00005c00050aea11 */ /* 0x040fe200078008ff */
[----:B------:R-:W-:Y:S01]  /*12430*/  IMAD.U32 R7, RZ, RZ, UR8 ;  /* 0x00000008ff077e24 */ /* 0x000fe2000f8e00ff */
[----:B------:R-:W-:Y:S01]  /*12440*/  @!P6 LEA.HI.X R13, R4, c[0x0][0x174], R3, 0x1, P1 ;  /* 0x00005d00040dea11 */ /* 0x000fe200008f0c03 */
[----:B------:R-:W-:Y:S01]  /*12450*/  IMAD.U32 R4, RZ, RZ, UR8 ;  /* 0x00000008ff047e24 */ /* 0x000fe2000f8e00ff */
[----:B------:R-:W-:Y:S01]  /*12460*/  @!P6 LEA.HI.X R11, R5, c[0x0][0x174], R9, 0x1, P0 ;  /* 0x00005d00050bea11 */ /* 0x000fe200000f0c09 */
[----:B------:R-:W-:Y:S01]  /*12470*/  IMAD.U32 R5, RZ, RZ, UR8 ;  /* 0x00000008ff057e24 */ /* 0x000fe2000f8e00ff */
[----:B------:R-:W-:Y:S01]  /*12480*/  LEA.HI.X R9, R6, R240, R2, 0x1, P2 ;  /* 0x000000f006097211 */ /* 0x000fe200010f0c02 */
[----:B------:R-:W-:Y:S01]  /*12490*/  IMAD.U32 R6, RZ, RZ, UR8 ;  /* 0x00000008ff067e24 */ /* 0x000fe2000f8e00ff */
[----:B------:R-:W-:Y:S01]  /*124a0*/  LEA R4, P1, R4, R232, 0x6 ;  /* 0x000000e804047211 */ /* 0x000fe200078230ff */
[----:B------:R-:W-:Y:S02]  /*124b0*/  IMAD.U32 R2, RZ, RZ, UR8 ;  /* 0x00000008ff027e24 */ /* 0x000fe4000f8e00ff */
[----:B------:R-:W-:Y:S01]  /*124c0*/  @!PT LDS RZ, [RZ] ;  /* 0x00000000fffff984 */ /* 0x000fe20000000800 */
[----:B------:R-:W-:Y:S01]  /*124d0*/  @!PT LDS RZ, [RZ] ;  /* 0x00000000fffff984 */ /* 0x000fe20000000800 */
[----:B------:R-:W-:Y:S01]  /*124e0*/  @!PT LDS RZ, [RZ] ;  /* 0x00000000fffff984 */ /* 0x000fe20000000800 */
[----:B------:R2:W-:Y:S01]  /*124f0*/  @!P5 LDGSTS.E.BYPASS.LTC128B.128 [R205+0x12000], [R8.64+0x80] ;  /* 0x1200008008cddfae */ /* 0x0005e2000b901d56 */
[----:B------:R-:W-:Y:S01]  /*12500*/  LEA R6, P2, R6, R234, 0x6 ;  /* 0x000000ea06067211 */ /* 0x000fe200078430ff */
[----:B------:R-:W-:Y:S01]  /*12510*/  IMAD.WIDE.U32 R20, R4, c[0x0][0x1a0], RZ ;  /* 0x0000680004147a25 */ /* 0x000fe200078e00ff */
[----:B------:R-:W-:Y:S01]  /*12520*/  LEA.HI.X.SX32 R5, R5, R233, 0x6, P1 ;  /* 0x000000e905057211 */ /* 0x000fe200008f36ff */
[----:B------:R-:W-:Y:S01]  /*12530*/  @P4 STS.128 [R205+0x14000], RZ ;  /* 0x014000ffcd004388 */ /* 0x000fe20000000c00 */
[----:B------:R-:W-:Y:S01]  /*12540*/  LEA.HI.X.SX32 R7, R7, R235, 0x6, P2 ;  /* 0x000000eb07077211 */ /* 0x000fe200010f36ff */
[----:B------:R-:W-:Y:S01]  /*12550*/  IMAD.WIDE.U32 R22, R6, c[0x0][0x1a0], RZ ;  /* 0x0000680006167a25 */ /* 0x000fe200078e00ff */
[----:B------:R-:W-:Y:S01]  /*12560*/  LEA R2, P0, R2, R230, 0x6 ;  /* 0x000000e602027211 */ /* 0x000fe200078030ff */
        /* <DEDUP_REMOVED lines=8> */
[----:B------:R-:W-:Y:S01]  /*125f0*/  @!PT LDS RZ, [RZ] ;  /* 0x00000000fffff984 */ /* 0x000fe20000000800 */
[----:B------:R-:W-:Y:S01]  /*12600*/  @!PT LDS RZ, [RZ] ;  /* 0x00000000fffff984 */ /* 0x000fe20000000800 */
[----:B------:R-:W-:Y:S01]  /*12610*/  @!PT LDS RZ, [RZ] ;  /* 0x00000000fffff984 */ /* 0x000fe20000000800 */
[----:B------:R2:W-:Y:S01]  /*12620*/  @!P3 LDGSTS.E.BYPASS.LTC128B.128 [R205+0x16000], [R8.64+0x180] ;  /* 0x1600018008cdbfae */ /* 0x0005e2000b901d56 */
[-C--:B------:R-:W-:Y:S01]  /*12630*/  LEA R6, P2, R22, R241.reuse, 0x1 ;  /* 0x000000f116067211 */ /* 0x080fe200078408ff */
[----:B------:R-:W-:Y:S01]  /*12640*/  IMAD R5, R4, c[0x0][0x1a4], R5 ;  /* 0x0000690004057a24 */ /* 0x000fe200078e0205 */
[----:B------:R-:W-:Y:S01]  /*12650*/  LEA R4, P1, R20, R241, 0x1 ;  /* 0x000000f114047211 */ /* 0x000fe200078208ff */
[----:B------:R-:W-:Y:S01]  /*12660*/  @P6 STS.128 [R205+0x10800], RZ ;  /* 0x010800ffcd006388 */ /* 0x000fe20000000c00 */
[----:B------:R-:W-:Y:S02]  /*12670*/  IMAD.IADD R7, R23, 0x1, R7 ;  /* 0x0000000117077824 */ /* 0x000fe400078e0207 */
[----:B------:R-:W-:Y:S01]  /*12680*/  IMAD.IADD R5, R21, 0x1, R5 ;  /* 0x0000000115057824 */ /* 0x000fe200078e0205 */
[----:B------:R-:W-:Y:S01]  /*12690*/  @!PT LDS RZ, [RZ] ;  /* 0x00000000fffff984 */ /* 0x000fe20000000800 */
[----:B------:R-:W-:Y:S01]  /*126a0*/  @!PT LDS RZ, [RZ] ;  /* 0x00000000fffff984 */ /* 0x000fe20000000800 */
[----:B------:R-:W-:Y:S01]  /*126b0*/  @!PT LDS RZ, [RZ] ;  /* 0x00000000fffff984 */ /* 0x000fe20000000800 */
[----:B------:R3:W-:Y:S01]  /*126c0*/  @!P6 LDGSTS.E.BYPASS.LTC128B.128 [R205+0x10800], [R14.64] ;  /* 0x108000000ecdefae */ /* 0x0007e2000b901d56 */
[----:B------:R-:W-:Y:S01]  /*126d0*/  IMAD.U32 R3, RZ, RZ, UR8 ;  /* 0x00000008ff037e24 */ /* 0x000fe2000f8e00ff */
[-C--:B------:R-:W-:Y:S01]  /*126e0*/  LEA.HI.X R7, R22, R240.reuse, R7, 0x1, P2 ;  /* 0x000000f016077211 */ /* 0x080fe200010f0c07 */
[----:B------:R-:W-:Y:S01]  /*126f0*/  IMAD.WIDE.U32 R18, R2, c[0x0][0x1a0], RZ ;  /* 0x0000680002127a25 */ /* 0x000fe200078e00ff */
[----:B------:R-:W-:Y:S01]  /*12700*/  @P5 STS.128 [R205+0x12800], RZ ;  /* 0x012800ffcd005388 */ /* 0x000fe20000000c00 */
[----:B------:R-:W-:Y:S02]  /*12710*/  LEA.HI.X R5, R20, R240, R5, 0x1, P1 ;  /* 0x000000f014057211 */ /* 0x000fe400008f0c05 */
[----:B------:R-:W-:Y:S01]  /*12720*/  LEA.HI.X.SX32 R3, R3, R231, 0x6, P0 ;  /* 0x000000e703037211 */ /* 0x000fe200000f36ff */
[----:B------:R-:W-:Y:S01]  /*12730*/  @!PT LDS RZ, [RZ] ;  /* 0x00000000fffff984 */ /* 0x000fe20000000800 */
[----:B------:R-:W-:Y:S01]  /*12740*/  @!PT LDS RZ, [RZ] ;  /* 0x00000000fffff984 */ /* 0x000fe20000000800 */
[----:B------:R-:W-:Y:S01]  /*12750*/  @!PT LDS RZ, [RZ] ;  /* 0x00000000fffff984 */ /* 0x000fe20000000800 */
[----:B------:R4:W-:Y:S01]  /*12760*/  @!P5 LDGSTS.E.BYPASS.LTC128B.128 [R205+0x12800], [R6.64+0x80] ;  /* 0x1280008006cddfae */ /* 0x0009e2000b901d56 */
[----:B------:R-:W-:Y:S03]  /*12770*/  LEA R134, P2, R134, R234, 0x6 ;  /* 0x000000ea86867211 */ /* 0x000fe600078430ff */
[----:B------:R-:W-:Y:S01]  /*12780*/  @P4 STS.128 [R205+0x14800], RZ ;  /* 0x014800ffcd004388 */ /* 0x000fe20000000c00 */
[----:B------:R-:W-:Y:S01]  /*12790*/  IMAD R3, R3, c[0x0][0x1a0], RZ ;  /* 0x0000680003037a24 */ /* 0x000fe200078e02ff */
[----:B------:R-:W-:Y:S02]  /*127a0*/  LEA.HI.X.SX32 R135, R135, R235, 0x6, P2 ;  /* 0x000000eb87877211 */ /* 0x000fe400010f36ff */
[----:B------:R-:W-:Y:S01]  /*127b0*/  @!PT LDS RZ, [RZ] ;  /* 0x00000000fffff984 */ /* 0x000fe20000000800 */
[----:B------:R-:W-:Y:S01]  /*127c0*/  @!PT LDS RZ, [RZ] ;  /* 0x00000000fffff984 */ /* 0x000fe20000000800 */
[----:B------:R-:W-:Y:S01]  /*127d0*/  @!PT LDS RZ, [RZ] ;  /* 0x00000000fffff984 */ /* 0x000fe20000000800 */
[----:B------:R4:W-:Y:S01]  /*127e0*/  @!P4 LDGSTS.E.BYPASS.LTC128B.128 [R205+0x14800], [R6.64+0x100] ;  /* 0x1480010006cdcfae */ /* 0x0009e2000b901d56 */
[----:B------:R-:W-:Y:S01]  /*127f0*/  IMAD R3, R2, c[0x0][0x1a4], R3 ;  /* 0x0000690002037a24 */ /* 0x000fe200078e0203 */
[C---:B------:R-:W-:Y:S01]  /*12800*/  LEA R2, P0, R18.reuse, R241, 0x1 ;  /* 0x000000f112027211 */ /* 0x040fe200078008ff */
[----:B------:R-:W-:Y:S01]  /*12810*/  IMAD R135, R135, c[0x0][0x198], RZ ;  /* 0x0000660087877a24 */ /* 0x000fe200078e02ff */
        /* <DEDUP_REMOVED lines=49> */
[----:B-1----:R-:W1:Y:S04]  /*12b30*/  LDSM.16.M88.4 R16, [R192+0x8800] ;  /* 0x00880000c010783b */ /* 0x002e680000000200 */
[----:B------:R-:W2:Y:S04]  /*12b40*/  LDSM.16.M88.4 R24, [R192+0x9000] ;  /* 0x00900000c018783b */ /* 0x000ea80000000200 */
[----:B------:R-:W0:Y:S04]  /*12b50*/  LDGDEPBAR ;  /* 0x00000000000079af */ /* 0x000e280000000000 */
[----:B------:R-:W1:Y:S01]  /*12b60*/  LDSM.16.M88.4 R168, [R192+0x9800] ;  /* 0x00980000c0a8783b */ /* 0x000e620000000200 */
[----:B---3--:R-:W-:Y:S03]  /*12b70*/  IMAD.U32 R2, RZ, RZ, UR26 ;  /* 0x0000001aff027e24 */ /* 0x008fe6000f8e00ff */
[----:B------:R-:W-:Y:S01]  /*12b80*/  LDSM.16.M88.4 R172, [R202] ;  /* 0x00000000caac783b */ /* 0x000fe20000000200 */
[----:B------:R-:W-:Y:S03]  /*12b90*/  IMAD.U32 R3, RZ, RZ, UR26 ;  /* 0x0000001aff037e24 */ /* 0x000fe6000f8e00ff */
[----:B------:R-:W3:Y:S01]  /*12ba0*/  LDSM.16.M88.4 R176, [R199] ;  /* 0x00000000c7b0783b */ /* 0x000ee20000000200 */
[----:B------:R-:W-:Y:S03]  /*12bb0*/  LEA R2, P1, R2, R232, 0x6 ;  /* 0x000000e802027211 */ /* 0x000fe600078230ff */
[----:B------:R-:W2:Y:S04]  /*12bc0*/  LDSM.16.M88.4 R180, [R199+0x800] ;  /* 0x00080000c7b4783b */ /* 0x000ea80000000200 */
[----:B------:R-:W2:Y:S04]  /*12bd0*/  LDSM.16.M88.4 R184, [R199+0x1000] ;  /* 0x00100000c7b8783b */ /* 0x000ea80000000200 */
[----:B------:R-:W3:Y:S01]  /*12be0*/  LDSM.16.M88.4 R188, [R199+0x1800] ;  /* 0x00180000c7bc783b */ /* 0x000ee20000000200 */
[C---:B----4-:R-:W-:Y:S08]  /*12bf0*/  HMMA.16816.F32 R4, R32.reuse, R8, RZ ;  /* 0x000000082004723c */ /* 0x050ff000000018ff */
[C---:B------:R-:W-:Y:S08]  /*12c00*/  HMMA.16816.F32 R8, R32.reuse, R10, RZ ;  /* 0x0000000a2008723c */ /* 0x040ff000000018ff */
[C---:B-1----:R-:W-:Y:S08]  /*12c10*/  HMMA.16816.F32 R12, R32.reuse, R16, RZ ;  /* 0x00000010200c723c */ /* 0x042ff000000018ff */
[C---:B------:R-:W-:Y:S08]  /*12c20*/  HMMA.16816.F32 R16, R32.reuse, R18, RZ ;  /* 0x000000122010723c */ /* 0x040ff000000018ff */
[C---:B--2---:R-:W-:Y:S08]  /*12c30*/  HMMA.16816.F32 R20, R32.reuse, R24, RZ ;  /* 0x000000182014723c */ /* 0x044ff000000018ff */
[C---:B------:R-:W-:Y:S08]  /*12c40*/  HMMA.16816.F32 R24, R32.reuse, R26, RZ ;  /* 0x0000001a2018723c */ /* 0x040ff000000018ff */
[C---:B------:R-:W-:Y:S08]  /*12c50*/  HMMA.16816.F32 R28, R32.reuse, R168, RZ ;  /* 0x000000a8201c723c */ /* 0x040ff000000018ff */
[----:B------:R-:W-:Y:S01]  /*12c60*/  HMMA.16816.F32 R32, R32, R170, RZ ;  /* 0x000000aa2020723c */ /* 0x000fe200000018ff */
[----:B------:R-:W-:Y:S07]  /*12c70*/  LDSM.16.M88.4 R168, [R204] ;  /* 0x00000000cca8783b */ /* 0x000fee0000000200 */
[C---:B---3--:R-:W-:Y:S08]  /*12c80*/  HMMA.16816.F32 R4, R172.reuse, R176, R4 ;  /* 0x000000b0ac04723c */ /* 0x048ff00000001804 */
[C---:B------:R-:W-:Y:S01]  /*12c90*/  HMMA.16816.F32 R8, R172.reuse, R178, R8 ;  /* 0x000000b2ac08723c */ /* 0x040fe20000001808 */
[----:B------:R-:W1:Y:S07]  /*12ca0*/  LDSM.16.M88.4 R176, [R198+0x8000] ;  /* 0x00800000c6b0783b */ /* 0x000e6e0000000200 */
[C---:B------:R-:W-:Y:S08]  /*12cb0*/  HMMA.16816.F32 R12, R172.reuse, R180, R12 ;  /* 0x000000b4ac0c723c */ /* 0x040ff0000000180c */
[C---:B------:R-:W-:Y:S01]  /*12cc0*/  HMMA.16816.F32 R16, R172.reuse, R182, R16 ;  /* 0x000000b6ac10723c */ /* 0x040fe20000001810 */
[----:B------:R-:W2:Y:S07]  /*12cd0*/  LDSM.16.M88.4 R180, [R198+0x8800] ;  /* 0x00880000c6b4783b */ /* 0x000eae0000000200 */
[C---:B------:R-:W-:Y:S08]  /*12ce0*/  HMMA.16816.F32 R20, R172.reuse, R184, R20 ;  /* 0x000000b8ac14723c */ /* 0x040ff00000001814 */
[C---:B------:R-:W-:Y:S01]  /*12cf0*/  HMMA.16816.F32 R24, R172.reuse, R186, R24 ;  /* 0x000000baac18723c */ /* 0x040fe20000001818 */
[----:B------:R-:W3:Y:S07]  /*12d00*/  LDSM.16.M88.4 R184, [R198+0x9000] ;  /* 0x00900000c6b8783b */ /* 0x000eee0000000200 */
[C---:B------:R-:W-:Y:S08]  /*12d10*/  HMMA.16816.F32 R28, R172.reuse, R188, R28 ;  /* 0x000000bcac1c723c */ /* 0x040ff0000000181c */
[----:B------:R-:W-:Y:S01]  /*12d20*/  HMMA.16816.F32 R32, R172, R190, R32 ;  /* 0x000000beac20723c */ /* 0x000fe20000001820 */
[----:B------:R-:W4:Y:S04]  /*12d30*/  LDSM.16.M88.4 R172, [R198+0x9800] ;  /* 0x00980000c6ac783b */ /* 0x000f280000000200 */
[----:B------:R-:W-:Y:S03]  /*12d40*/  LDSM.16.M88.4 R188, [R197+0x1000] ;  /* 0x00100000c5bc783b */ /* 0x000fe60000000200 */
[C---:B-1----:R-:W-:Y:S08]  /*12d50*/  HMMA.16816.F32 R4, R168.reuse, R176, R4 ;  /* 0x000000b0a804723c */ /* 0x042ff00000001804 */
[C---:B------:R-:W-:Y:S01]  /*12d60*/  HMMA.16816.F32 R8, R168.reuse, R178, R8 ;  /* 0x000000b2a808723c */ /* 0x040fe20000001808 */
[----:B------:R-:W-:Y:S07]  /*12d70*/  LDSM.16.M88.4 R176, [R203] ;  /* 0x00000000cbb0783b */ /* 0x000fee0000000200 */
[C---:B--2---:R-:W-:Y:S08]  /*12d80*/  HMMA.16816.F32 R12, R168.reuse, R180, R12 ;  /* 0x000000b4a80c723c */ /* 0x044ff0000000180c */
[C---:B------:R-:W-:Y:S01]  /*12d90*/  HMMA.16816.F32 R16, R168.reuse, R182, R16 ;  /* 0x000000b6a810723c */ /* 0x040fe20000001810 */
[----:B------:R-:W1:Y:S07]  /*12da0*/  LDSM.16.M88.4 R180, [R197] ;  /* 0x00000000c5b4783b */ /* 0x000e6e0000000200 */
[C---:B---3--:R-:W-:Y:S08]  /*12db0*/  HMMA.16816.F32 R20, R168.reuse, R184, R20 ;  /* 0x000000b8a814723c */ /* 0x048ff00000001814 */
[C---:B------:R-:W-:Y:S01]  /*12dc0*/  HMMA.16816.F32 R24, R168.reuse, R186, R24 ;  /* 0x000000baa818723c */ /* 0x040fe20000001818 */
[----:B------:R-:W2:Y:S07]  /*12dd0*/  LDSM.16.M88.4 R184, [R197+0x800] ;  /* 0x00080000c5b8783b */ /* 0x000eae0000000200 */
[C---:B----4-:R-:W-:Y:S08]  /*12de0*/  HMMA.16816.F32 R28, R168.reuse, R172, R28 ;  /* 0x000000aca81c723c */ /* 0x050ff0000000181c */
[----:B------:R-:W-:Y:S01]  /*12df0*/  HMMA.16816.F32 R32, R168, R174, R32 ;  /* 0x000000aea820723c */ /* 0x000fe20000001820 */
[----:B------:R-:W3:Y:S04]  /*12e00*/  LDSM.16.M88.4 R168, [R197+0x1800] ;  /* 0x00180000c5a8783b */ /* 0x000ee80000000200 */
        /* <DEDUP_REMOVED lines=155> */
[----:B------:R-:W3:Y:S01]  /*137c0*/  LDSM.16.M88.4 R168, [R197+0x7800] ;  /* 0x00780000c5a8783b */ /* 0x000ee20000000200 */
[----:B------:R-:W-:Y:S04]  /*137d0*/  DEPBAR.LE SB0, 0x0 ;  /* 0x000080000000791a */ /* 0x000fe80000000000 */
[----:B------:R-:W-:Y:S01]  /*137e0*/  BAR.SYNC.DEFER_BLOCKING 0x0 ;  /* 0x0000000000007b1d */ /* 0x000fe20000010000 */
[----:B------:R-:W-:Y:S01]  /*137f0*/  IMAD.U32 R172, RZ, RZ, UR26 ;  /* 0x0000001affac7e24 */ /* 0x000fe2000f8e00ff */
[C---:B-1----:R-:W-:Y:S01]  /*13800*/  HMMA.16816.F32 R4, R176.reuse, R180, R4 ;  /* 0x000000b4b004723c */ /* 0x042fe20000001804 */
[----:B------:R-:W-:Y:S04]  /*13810*/  MOV R173, UR26 ;  /* 0x0000001a00ad7c02 */ /* 0x000fe80008000f00 */
[----:B------:R-:W-:Y:S03]  /*13820*/  IMAD.WIDE.U32 R174, R2, c[0x0][0x198], RZ ;  /* 0x0000660002ae7a25 */ /* 0x000fe600078e00ff */
[C---:B------:R-:W-:Y:S08]  /*13830*/  HMMA.16816.F32 R8, R176.reuse, R182, R8 ;  /* 0x000000b6b008723c */ /* 0x040ff00000001808 */
[C---:B--2---:R-:W-:Y:S08]  /*13840*/  HMMA.16816.F32 R12, R176.reuse, R184, R12 ;  /* 0x000000b8b00c723c */ /* 0x044ff0000000180c */
[C---:B------:R-:W-:Y:S08]  /*13850*/  HMMA.16816.F32 R16, R176.reuse, R186, R16 ;  /* 0x000000bab010723c */ /* 0x040ff00000001810 */
[C---:B----4-:R-:W-:Y:S08]  /*13860*/  HMMA.16816.F32 R20, R176.reuse, R188, R20 ;  /* 0x000000bcb014723c */ /* 0x050ff00000001814 */
[C---:B------:R-:W-:Y:S08]  /*13870*/  HMMA.16816.F32 R24, R176.reuse, R190, R24 ;  /* 0x000000beb018723c */ /* 0x040ff00000001818 */
[C---:B---3--:R-:W-:Y:S07]  /*13880*/  HMMA.16816.F32 R28, R176.reuse, R168, R28 ;  /* 0x000000a8b01c723c */ /* 0x048fee000000181c */
[----:B------:R-:W-:Y:S01]  /*13890*/  LEA R168, P0, R132, R222, 0x6 ;  /* 0x000000de84a87211 */ /* 0x000fe200078030ff */
[----:B------:R-:W-:Y:S04]  /*138a0*/  HMMA.16816.F32 R32, R176, R170, R32 ;  /* 0x000000aab020723c */ /* 0x000fe80000001820 */
[----:B------:R-:W-:Y:S02]  /*138b0*/  LEA.HI.X.SX32 R169, R3, R223, 0x6, P0 ;  /* 0x000000df03a97211 */ /* 0x000fe400000f36ff */
[----:B------:R-:W-:Y:S01]  /*138c0*/  LEA R172, P0, R172, R230, 0x6 ;  /* 0x000000e6acac7211 */ /* 0x000fe200078030ff */
[----:B------:R-:W-:Y:S01]  /*138d0*/  IMAD.WIDE.U32 R176, R168, c[0x0][0x198], RZ ;  /* 0x00006600a8b07a25 */ /* 0x000fe200078e00ff */
[----:B------:R-:W-:Y:S04]  /*138e0*/  LEA.HI.X.SX32 R3, R173, R233, 0x6, P1 ;  /* 0x000000e9ad037211 */ /* 0x000fe800008f36ff */
[----:B------:R-:W-:Y:S01]  /*138f0*/  LEA.HI.X.SX32 R173, R132, R231, 0x6, P0 ;  /* 0x000000e784ad7211 */ /* 0x000fe200000f36ff */
[----:B------:R-:W-:Y:S01]  /*13900*/  IMAD R132, R169, c[0x0][0x198], RZ ;  /* 0x00006600a9847a24 */ /* 0x000fe200078e02ff */
[-C--:B------:R-:W-:Y:S01]  /*13910*/  LEA R170, P1, R176, R243.reuse, 0x1 ;  /* 0x000000f3b0aa7211 */ /* 0x080fe200078208ff */
[C---:B------:R-:W-:Y:S02]  /*13920*/  IMAD R169, R134.reuse, c[0x0][0x19c], R135 ;  /* 0x0000670086a97a24 */ /* 0x040fe400078e0287 */
[----:B------:R-:W-:Y:S04]  /*13930*/  IMAD.WIDE.U32 R134, R134, c[0x0][0x198], RZ ;  /* 0x0000660086867a25 */ /* 0x000fe800078e00ff */
[----:B------:R-:W-:Y:S02]  /*13940*/  IMAD R132, R168, c[0x0][0x19c], R132 ;  /* 0x00006700a8847a24 */ /* 0x000fe400078e0284 */
[----:B------:R-:W-:Y:S02]  /*13950*/  IMAD R168, R173, c[0x0][0x198], RZ ;  /* 0x00006600ada87a24 */ /* 0x000fe400078e02ff */
[----:B------:R-:W-:Y:S02]  /*13960*/  IMAD.IADD R169, R135, 0x1, R169 ;  /* 0x0000000187a97824 */ /* 0x000fe400078e02a9 */
[----:B------:R-:W-:Y:S01]  /*13970*/  IMAD R178, R172, c[0x0][0x19c], R168 ;  /* 0x00006700acb27a24 */ /* 0x000fe200078e02a8 */
[CC--:B------:R-:W-:Y:S01]  /*13980*/  LEA R168, P0, R134.reuse, R243.reuse, 0x1 ;  /* 0x000000f386a87211 */ /* 0x0c0fe200078008ff */
[----:B------:R-:W-:Y:S02]  /*13990*/  IMAD R3, R3, c[0x0][0x198], RZ ;  /* 0x0000660003037a24 */ /* 0x000fe400078e02ff */
[----:B------:R-:W-:Y:S01]  /*139a0*/  IMAD.IADD R132, R177, 0x1, R132 ;  /* 0x00000001b1847824 */ /* 0x000fe200078e0284 */
[-C--:B------:R-:W-:Y:S01]  /*139b0*/  LEA.HI.X R169, R134, R242.reuse, R169, 0x1, P0 ;  /* 0x000000f286a97211 */ /* 0x080fe200000f0ca9 */
[----:B------:R-:W-:Y:S01]  /*139c0*/  IMAD R3, R2, c[0x0][0x19c], R3 ;  /* 0x0000670002037a24 */ /* 0x000fe200078e0203 */
[----:B------:R-:W-:Y:S01]  /*139d0*/  PLOP3.LUT P0, PT, PT, PT, UP0, 0x80, 0x0 ;  /* 0x000000000000781c */ /* 0x000fe20003f0f008 */
[----:B------:R-:W-:Y:S01]  /*139e0*/  IMAD.WIDE.U32 R172, R172, c[0x0][0x198], RZ ;  /* 0x00006600acac7a25 */ /* 0x000fe200078e00ff */
[-C--:B------:R-:W-:Y:S02]  /*139f0*/  LEA.HI.X R171, R176, R242.reuse, R132, 0x1, P1 ;  /* 0x000000f2b0ab7211 */ /* 0x080fe400008f0c84 */
[-C--:B------:R-:W-:Y:S01]  /*13a00*/  LEA R134, P2, R174, R243.reuse, 0x1 ;  /* 0x000000f3ae867211 */ /* 0x080fe200078408ff */
[----:B------:R-:W-:Y:S01]  /*13a10*/  IMAD.IADD R3, R175, 0x1, R3 ;  /* 0x00000001af037824 */ /* 0x000fe200078e0203 */
[----:B------:R-:W-:Y:S01]  /*13a20*/  LEA R2, P1, R172, R243, 0x1 ;  /* 0x000000f3ac027211 */ /* 0x000fe200078208ff */
[----:B------:R-:W-:Y:S03]  /*13a30*/  IMAD.IADD R178, R173, 0x1, R178 ;  /* 0x00000001adb27824 */ /* 0x000fe600078e02b2 */
[-C--:B------:R-:W-:Y:S02]  /*13a40*/  LEA.HI.X R135, R174, R242.reuse, R3, 0x1, P2 ;  /* 0x000000f2ae877211 */ /* 0x080fe400010f0c03 */
[----:B------:R-:W-:Y:S01]  /*13a50*/  LEA.HI.X R3, R172, R242, R178, 0x1, P1 ;  /* 0x000000f2ac037211 */ /* 0x000fe200008f0cb2 */
[----:B------:R-:W-:-:S05]  /*13a60*/  @P0 BRA `(.L_x_615) ;  /* 0xffffe05000000947 */ /* 0x000fca000383ffff */
.L_x_614:
[----:B------:R-:W2:Y:S01]  /*13a70*/  LDL.64 R190, [R1+0x78] ;  /* 0x0000780001be7983 */ /* 0x000ea20000100a00 */
[----:B-1----:R-:W-:Y:S01]  /*13a80*/  IMAD.U32 R2, RZ, RZ, UR8 ;  /* 0x00000008ff027e24 */ /* 0x002fe2000f8e00ff */
[----:B------:R-:W-:Y:S01]  /*13a90*/  USHF.L.U32 UR35, UR8, 0x1, URZ ;  /* 0x0000000108237899 */ /* 0x000fe2000800063f */
[----:B------:R-:W1:Y:S01]  /*13aa0*/  LDC.U8 R181, c[0x0][0x2d8] ;  /* 0x0000b600ffb57b82 */ /* 0x000e620000000000 */
[----:B------:R-:W-:Y:S02]  /*13ab0*/  UIADD3 UR4, UR25, -0x4498517b, URZ ;  /* 0xbb67ae8519047890 */ /* 0x000fe4000fffe03f */
[----:B------:R3:W4:Y:S01]  /*13ac0*/  LDL.S16 R186, [R1+0x2c] ;  /* 0x00002c0001ba7983 */ /* 0x0007220000100600 */
[----:B------:R-:W-:Y:S02]  /*13ad0*/  ULOP3.LUT UR5, UR35, UR25, URZ, 0x3c, !UPT ;  /* 0x0000001923057292 */ /* 0x000fe4000f8e3c3f */
[----:B------:R-:W-:Y:S01]  /*13ae0*/  UIADD3 UR27, UR24, -0x61c88647, URZ ;  /* 0x9e3779b9181b7890 */ /* 0x000fe2000fffe03f */
[----:B------:R-:W5:Y:S01]  /*13af0*/  S2R R3, SR_TID.X ;  /* 0x0000000000037919 */ /* 0x000f620000002100 */
[----:B------:R-:W-:Y:S02]  /*13b00*/  UIADD3 UR33, UR24, 0x3c6ef372, URZ ;  /* 0x3c6ef37218217890 */ /* 0x000fe4000fffe03f */
[----:B------:R-:W-:Y:S02]  /*13b10*/  UIADD3 UR34, UR25, 0x32370b8f, URZ ;  /* 0x32370b8f19227890 */ /* 0x000fe4000fffe03f */
[----:B------:R-:W-:Y:S02]  /*13b20*/  UIADD3 UR29, UR25, 0x76cf5d0a, URZ ;  /* 0x76cf5d0a191d7890 */ /* 0x000fe4000fffe03f */
[----:B------:R-:W-:Y:S01]  /*13b30*/  UIADD3 UR30, UR24, 0x78dde6e4, URZ ;  /* 0x78dde6e4181e7890 */ /* 0x000fe2000fffe03f */
[----:B------:R3:W3:Y:S01]  /*13b40*/  LDL.S16 R188, [R1+0x54] ;  /* 0x0000540001bc7983 */ /* 0x0006e20000100600 */
[----:B------:R-:W-:Y:S02]  /*13b50*/  UIADD3 UR28, UR25, -0x56f99767, URZ ;  /* 0xa9066899191c7890 */ /* 0x000fe4000fffe03f */
[----:B------:R-:W-:Y:S01]  /*13b60*/  UIADD3 UR26, UR24, 0x1715609d, URZ ;  /* 0x1715609d181a7890 */ /* 0x000fe2000fffe03f */
[----:B------:R1:W3:Y:S01]  /*13b70*/  LDL.S16 R189, [R1+0x50] ;  /* 0x0000500001bd7983 */ /* 0x0002e20000100600 */
[----:B------:R-:W-:Y:S02]  /*13b80*/  UIADD3 UR35, UR35, 0x1, URZ ;  /* 0x0000000123237890 */ /* 0x000fe4000fffe03f */
[----:B------:R-:W-:Y:S01]  /*13b90*/  UIADD3 UR21, UR21, 0x1, URZ ;  /* 0x0000000115157890 */ /* 0x000fe2000fffe03f */
[----:B------:R1:W3:Y:S01]  /*13ba0*/  LDL.S16 R183, [R1+0x38] ;  /* 0x0000380001b77983 */ /* 0x0002e20000100600 */
[----:B------:R-:W-:Y:S01]  /*13bb0*/  ULOP3.LUT UR35, UR35, UR25, URZ, 0x3c, !UPT ;  /* 0x0000001923237292 */ /* 0x000fe2000f8e3c3f */
[----:B-----5:R-:W-:Y:S05]  /*13bc0*/  IMAD.SHL.U32 R3, R3, 0x2, RZ ;  /* 0x0000000203037824 */ /* 0x020fea00078e00ff */
[----:B------:R-:W-:Y:S05]  /*13bd0*/  LOP3.LUT R3, R3, 0x6, RZ, 0xc0, !PT ;  /* 0x0000000603037812 */ /* 0x000fea00078ec0ff */
[----:B------:R-:W-:Y:S04]  /*13be0*/  IMAD R2, R2, 0x40, R3 ;  /* 0x0000004002027824 */ /* 0x000fe800078e0203 */
[----:B------:R-:W5:Y:S01]  /*13bf0*/  I2F R134, R2 ;  /* 0x0000000200867306 */ /* 0x000f620000201400 */
[C---:B------:R-:W-:Y:S02]  /*13c00*/  IADD3 R132, R2.reuse, 0x1, RZ ;  /* 0x0000000102847810 */ /* 0x040fe40007ffe0ff */
[C---:B------:R-:W-:Y:S02]  /*13c10*/  IADD3 R3, R2.reuse, 0x8, RZ ;  /* 0x0000000802037810 */ /* 0x040fe40007ffe0ff */
[C---:B------:R-:W-:Y:S02]  /*13c20*/  IADD3 R168, R2.reuse, 0x9, RZ ;  /* 0x0000000902a87810 */ /* 0x040fe40007ffe0ff */
[C---:B------:R-:W-:Y:S02]  /*13c30*/  IADD3 R135, R2.reuse, 0x10, RZ ;  /* 0x0000001002877810 */ /* 0x040fe40007ffe0ff */
[C---:B------:R-:W-:Y:S01]  /*13c40*/  IADD3 R170, R2.reuse, 0x11, RZ ;  /* 0x0000001102aa7810 */ /* 0x040fe20007ffe0ff */
[----:B------:R-:W1:Y:S01]  /*13c50*/  I2F R132, R132 ;  /* 0x0000008400847306 */ /* 0x000e620000201400 */
[C---:B------:R-:W-:Y:S02]  /*13c60*/  IADD3 R176, R2.reuse, 0x18, RZ ;  /* 0x0000001802b07810 */ /* 0x040fe40007ffe0ff */
[C---:B------:R-:W-:Y:S02]  /*13c70*/  IADD3 R175, R2.reuse, 0x19, RZ ;  /* 0x0000001902af7810 */ /* 0x040fe40007ffe0ff */
[C---:B------:R-:W-:Y:S02]  /*13c80*/  IADD3 R174, R2.reuse, 0x20, RZ ;  /* 0x0000002002ae7810 */ /* 0x040fe40007ffe0ff */
[C---:B------:R-:W-:Y:S02]  /*13c90*/  IADD3 R173, R2.reuse, 0x21, RZ ;  /* 0x0000002102ad7810 */ /* 0x040fe40007ffe0ff */
[C---:B------:R-:W-:Y:S01]  /*13ca0*/  IADD3 R172, R2.reuse, 0x28, RZ ;  /* 0x0000002802ac7810 */ /* 0x040fe20007ffe0ff */
[----:B------:R-:W1:Y:S01]  /*13cb0*/  I2F R3, R3 ;  /* 0x0000000300037306 */ /* 0x000e620000201400 */
[C---:B------:R-:W-:Y:S02]  /*13cc0*/  IADD3 R171, R2.reuse, 0x29, RZ ;  /* 0x0000002902ab7810 */ /* 0x040fe40007ffe0ff */
[----:B------:R-:W-:Y:S01]  /*13cd0*/  IADD3 R169, R2, 0x30, RZ ;  /* 0x0000003002a97810 */ /* 0x000fe20007ffe0ff */
[C---:B-----5:R-:W-:Y:S02]  /*13ce0*/  FFMA.FTZ R4, R134.reuse, UR18, R4 ;  /* 0x0000001286047c23 */ /* 0x060fe40008010004 */
[----:B------:R-:W-:Y:S01]  /*13cf0*/  FFMA.FTZ R6, R134, UR18, R6 ;  /* 0x0000001286067c23 */ /* 0x000fe20008010006 */
[----:B------:R-:W-:Y:S02]  /*13d00*/  IADD3 R134, R2, 0x31, RZ ;  /* 0x0000003102867810 */ /* 0x000fe40007ffe0ff */
[----:B------:R-:W-:Y:S01]  /*13d10*/  FMNMX.FTZ R177, R4, R0, !PT ;  /* 0x0000000004b17209 */ /* 0x000fe20007810000 */
[----:B------:R-:W5:Y:S01]  /*13d20*/  I2F R168, R168 ;  /* 0x000000a800a87306 */ /* 0x000f620000201400 */
[C---:B-1----:R-:W-:Y:S02]  /*13d30*/  FFMA.FTZ R5, R132.reuse, UR18, R5 ;  /* 0x0000001284057c23 */ /* 0x042fe40008010005 */
[----:B------:R-:W-:Y:S03]  /*13d40*/  FFMA.FTZ R7, R132, UR18, R7 ;  /* 0x0000001284077c23 */ /* 0x000fe60008010007 */
[----:B------:R-:W-:Y:S04]  /*13d50*/  FMNMX.FTZ R132, R5, R177, !PT ;  /* 0x000000b105847209 */ /* 0x000fe80007810000 */
[----:B------:R-:W1:Y:S01]  /*13d60*/  I2F R135, R135 ;  /* 0x0000008700877306 */ /* 0x000e620000201400 */
[C---:B------:R-:W-:Y:S02]  /*13d70*/  FFMA.FTZ R8, R3.reuse, UR18, R8 ;  /* 0x0000001203087c23 */ /* 0x040fe40008010008 */
[----:B------:R-:W-:Y:S03]  /*13d80*/  FFMA.FTZ R10, R3, UR18, R10 ;  /* 0x00000012030a7c23 */ /* 0x000fe6000801000a */
[----:B------:R-:W-:Y:S04]  /*13d90*/  FMNMX.FTZ R3, R8, R132, !PT ;  /* 0x0000008408037209 */ /* 0x000fe80007810000 */
[----:B------:R-:W1:Y:S01]  /*13da0*/  I2F R170, R170 ;  /* 0x000000aa00aa7306 */ /* 0x000e620000201400 */
[C---:B-----5:R-:W-:Y:S02]  /*13db0*/  FFMA.FTZ R9, R168.reuse, UR18, R9 ;  /* 0x00000012a8097c23 */ /* 0x060fe40008010009 */
[----:B------:R-:W-:Y:S01]  /*13dc0*/  FFMA.FTZ R11, R168, UR18, R11 ;  /* 0x00000012a80b7c23 */ /* 0x000fe2000801000b */
[C---:B------:R-:W-:Y:S02]  /*13dd0*/  IADD3 R168, R2.reuse, 0x38, RZ ;  /* 0x0000003802a87810 */ /* 0x040fe40007ffe0ff */
[----:B------:R-:W-:Y:S04]  /*13de0*/  FMNMX.FTZ R3, R9, R3, !PT ;  /* 0x0000000309037209 */ /* 0x000fe80007810000 */
[----:B------:R-:W5:Y:S01]  /*13df0*/  I2F R176, R176 ;  /* 0x000000b000b07306 */ /* 0x000f620000201400 */
[----:B------:R-:W-:Y:S01]  /*13e00*/  IADD3 R2, R2, 0x39, RZ ;  /* 0x0000003902027810 */ /* 0x000fe20007ffe0ff */
[C---:B-1----:R-:W-:Y:S02]  /*13e10*/  FFMA.FTZ R12, R135.reuse, UR18, R12 ;  /* 0x00000012870c7c23 */ /* 0x042fe4000801000c */
[----:B------:R-:W-:Y:S01]  /*13e20*/  FFMA.FTZ R14, R135, UR18, R14 ;  /* 0x00000012870e7c23 */ /* 0x000fe2000801000e */
[----:B------:R-:W-:Y:S02]  /*13e30*/  FMNMX.FTZ R135, R6, R133, !PT ;  /* 0x0000008506877209 */ /* 0x000fe40007810000 */
[----:B------:R-:W-:Y:S03]  /*13e40*/  FMNMX.FTZ R132, R12, R3, !PT ;  /* 0x000000030c847209 */ /* 0x000fe60007810000 */
[----:B------:R-:W1:Y:S01]  /*13e50*/  I2F R175, R175 ;  /* 0x000000af00af7306 */ /* 0x000e620000201400 */
[----:B------:R-:W-:Y:S01]  /*13e60*/  FMNMX.FTZ R135, R7, R135, !PT ;  /* 0x0000008707877209 */ /* 0x000fe20007810000 */
[----:B------:R-:W-:Y:S03]  /*13e70*/  FFMA.FTZ R13, R170, UR18, R13 ;  /* 0x00000012aa0d7c23 */ /* 0x000fe6000801000d */
[----:B------:R-:W-:Y:S01]  /*13e80*/  FMNMX.FTZ R135, R10, R135, !PT ;  /* 0x000000870a877209 */ /* 0x000fe20007810000 */
[----:B------:R-:W-:Y:S01]  /*13e90*/  FFMA.FTZ R15, R170, UR18, R15 ;  /* 0x00000012aa0f7c23 */ /* 0x000fe2000801000f */
[----:B------:R-:W-:Y:S03]  /*13ea0*/  FMNMX.FTZ R132, R13, R132, !PT ;  /* 0x000000840d847209 */ /* 0x000fe60007810000 */
[----:B------:R-:W1:Y:S01]  /*13eb0*/  I2F R174, R174 ;  /* 0x000000ae00ae7306 */ /* 0x000e620000201400 */
[----:B------:R-:W-:Y:S01]  /*13ec0*/  FMNMX.FTZ R135, R11, R135, !PT ;  /* 0x000000870b877209 */ /* 0x000fe20007810000 */
[----:B-----5:R-:W-:Y:S03]  /*13ed0*/  FFMA.FTZ R16, R176, UR18, R16 ;  /* 0x00000012b0107c23 */ /* 0x020fe60008010010 */
[----:B------:R-:W-:Y:S01]  /*13ee0*/  FMNMX.FTZ R135, R14, R135, !PT ;  /* 0x000000870e877209 */ /* 0x000fe20007810000 */
[----:B------:R-:W-:Y:S01]  /*13ef0*/  FFMA.FTZ R18, R176, UR18, R18 ;  /* 0x00000012b0127c23 */ /* 0x000fe20008010012 */
[----:B------:R-:W-:Y:S03]  /*13f00*/  FMNMX.FTZ R132, R16, R132, !PT ;  /* 0x0000008410847209 */ /* 0x000fe60007810000 */
[----:B------:R-:W5:Y:S01]  /*13f10*/  I2F R173, R173 ;  /* 0x000000ad00ad7306 */ /* 0x000f620000201400 */
[----:B------:R-:W-:Y:S01]  /*13f20*/  FMNMX.FTZ R135, R15, R135, !PT ;  /* 0x000000870f877209 */ /* 0x000fe20007810000 */
[C---:B-1----:R-:W-:Y:S03]  /*13f30*/  FFMA.FTZ R17, R175.reuse, UR18, R17 ;  /* 0x00000012af117c23 */ /* 0x042fe60008010011 */
[----:B------:R-:W-:Y:S01]  /*13f40*/  FMNMX.FTZ R135, R18, R135, !PT ;  /* 0x0000008712877209 */ /* 0x000fe20007810000 */
[----:B------:R-:W-:Y:S01]  /*13f50*/  FFMA.FTZ R19, R175, UR18, R19 ;  /* 0x00000012af137c23 */ /* 0x000fe20008010013 */
[----:B------:R-:W-:Y:S03]  /*13f60*/  FMNMX.FTZ R132, R17, R132, !PT ;  /* 0x0000008411847209 */ /* 0x000fe60007810000 */
[----:B------:R-:W1:Y:S01]  /*13f70*/  I2F R172, R172 ;  /* 0x000000ac00ac7306 */ /* 0x000e620000201400 */
[----:B------:R-:W-:Y:S01]  /*13f80*/  FMNMX.FTZ R135, R19, R135, !PT ;  /* 0x0000008713877209 */ /* 0x000fe20007810000 */
[C---:B------:R-:W-:Y:S02]  /*13f90*/  FFMA.FTZ R20, R174.reuse, UR18, R20 ;  /* 0x00000012ae147c23 */ /* 0x040fe40008010014 */
[----:B------:R-:W-:Y:S03]  /*13fa0*/  FFMA.FTZ R22, R174, UR18, R22 ;  /* 0x00000012ae167c23 */ /* 0x000fe60008010016 */
[----:B------:R-:W-:Y:S03]  /*13fb0*/  FMNMX.FTZ R132, R20, R132, !PT ;  /* 0x0000008414847209 */ /* 0x000fe60007810000 */
[----:B------:R-:W1:Y:S01]  /*13fc0*/  I2F R171, R171 ;  /* 0x000000ab00ab7306 */ /* 0x000e620000201400 */
[----:B------:R-:W-:Y:S01]  /*13fd0*/  FMNMX.FTZ R135, R22, R135, !PT ;  /* 0x0000008716877209 */ /* 0x000fe20007810000 */
[C---:B-----5:R-:W-:Y:S02]  /*13fe0*/  FFMA.FTZ R21, R173.reuse, UR18, R21 ;  /* 0x00000012ad157c23 */ /* 0x060fe40008010015 */
[----:B------:R-:W-:Y:S03]  /*13ff0*/  FFMA.FTZ R23, R173, UR18, R23 ;  /* 0x00000012ad177c23 */ /* 0x000fe60008010017 */
[----:B------:R-:W-:Y:S03]  /*14000*/  FMNMX.FTZ R132, R21, R132, !PT ;  /* 0x0000008415847209 */ /* 0x000fe60007810000 */
[----:B------:R-:W5:Y:S01]  /*14010*/  I2F R169, R169 ;  /* 0x000000a900a97306 */ /* 0x000f620000201400 */
[----:B------:R-:W-:Y:S01]  /*14020*/  FMNMX.FTZ R135, R23, R135, !PT ;  /* 0x0000008717877209 */ /* 0x000fe20007810000 */
[C---:B-1----:R-:W-:Y:S02]  /*14030*/  FFMA.FTZ R24, R172.reuse, UR18, R24 ;  /* 0x00000012ac187c23 */ /* 0x042fe40008010018 */
[----:B------:R-:W-:Y:S03]  /*14040*/  FFMA.FTZ R26, R172, UR18, R26 ;  /* 0x00000012ac1a7c23 */ /* 0x000fe6000801001a */
        /* <DEDUP_REMOVED lines=12> */
[C---:B-1----:R-:W-:Y:S02]  /*14110*/  FFMA.FTZ R29, R134.reuse, UR18, R29 ;  /* 0x00000012861d7c23 */ /* 0x042fe4000801001d */
[----:B------:R-:W-:Y:S01]  /*14120*/  FFMA.FTZ R31, R134, UR18, R31 ;  /* 0x00000012861f7c23 */ /* 0x000fe2000801001f */
[----:B------:R-:W-:Y:S02]  /*14130*/  FMNMX.FTZ R134, R30, R135, !PT ;  /* 0x000000871e867209 */ /* 0x000fe40007810000 */
[----:B------:R-:W-:Y:S01]  /*14140*/  FMNMX.FTZ R132, R29, R132, !PT ;  /* 0x000000841d847209 */ /* 0x000fe20007810000 */
[C---:B------:R-:W-:Y:S02]  /*14150*/  FFMA.FTZ R32, R3.reuse, UR18, R32 ;  /* 0x0000001203207c23 */ /* 0x040fe40008010020 */
[----:B------:R-:W-:Y:S01]  /*14160*/  FFMA.FTZ R34, R3, UR18, R34 ;  /* 0x0000001203227c23 */ /* 0x000fe20008010022 */
[----:B------:R-:W-:Y:S02]  /*14170*/  FMNMX.FTZ R3, R31, R134, !PT ;  /* 0x000000861f037209 */ /* 0x000fe40007810000 */
[----:B------:R-:W-:Y:S02]  /*14180*/  FMNMX.FTZ R132, R32, R132, !PT ;  /* 0x0000008420847209 */ /* 0x000fe40007810000 */
[----:B------:R-:W-:Y:S01]  /*14190*/  LOP3.LUT R134, R249, UR5, RZ, 0x3c, !PT ;  /* 0x00000005f9867c12 */ /* 0x000fe2000f8e3cff */
[----:B------:R-:W-:Y:S01]  /*141a0*/  UIADD3 UR5, UR24, -0x255992d5, URZ ;  /* 0xdaa66d2b18057890 */ /* 0x000fe2000fffe03f */
[C---:B-----5:R-:W-:Y:S02]  /*141b0*/  FFMA.FTZ R33, R2.reuse, UR18, R33 ;  /* 0x0000001202217c23 */ /* 0x060fe40008010021 */
[----:B------:R-:W-:Y:S01]  /*141c0*/  FFMA.FTZ R35, R2, UR18, R35 ;  /* 0x0000001202237c23 */ /* 0x000fe20008010023 */
[----:B------:R-:W-:Y:S01]  /*141d0*/  FMNMX.FTZ R2, R34, R3, !PT ;  /* 0x0000000322027209 */ /* 0x000fe20007810000 */
[----:B------:R-:W-:Y:S01]  /*141e0*/  IMAD.WIDE.U32 R168, R134, -0x326172a9, RZ ;  /* 0xcd9e8d5786a87825 */ /* 0x000fe200078e00ff */
[----:B------:R-:W-:Y:S02]  /*141f0*/  FMNMX.FTZ R132, R33, R132, !PT ;  /* 0x0000008421847209 */ /* 0x000fe40007810000 */
[----:B------:R-:W-:Y:S02]  /*14200*/  FMNMX.FTZ R2, R35, R2, !PT ;  /* 0x0000000223027209 */ /* 0x000fe40007810000 */
[----:B------:R-:W-:Y:S01]  /*14210*/  LOP3.LUT R3, R247, UR4, R248, 0x96, !PT ;  /* 0x00000004f7037c12 */ /* 0x000fe2000f8e96f8 */
[----:B------:R-:W1:Y:S01]  /*14220*/  SHFL.BFLY PT, R135, R132, 0x2, 0x1f ;  /* 0x0c401f0084877f89 */ /* 0x000e6200000e0000 */
[----:B------:R-:W-:Y:S03]  /*14230*/  UIADD3 UR4, UR25, -0x126145ec, URZ ;  /* 0xed9eba1419047890 */ /* 0x000fe6000fffe03f */
[----:B------:R-:W-:Y:S04]  /*14240*/  IMAD.WIDE.U32 R224, R3, -0x326172a9, RZ ;  /* 0xcd9e8d5703e07825 */ /* 0x000fe800078e00ff */
[----:B------:R-:W5:Y:S01]  /*14250*/  SHFL.BFLY PT, R172, R2, 0x2, 0x1f ;  /* 0x0c401f0002ac7f89 */ /* 0x000f6200000e0000 */
[----:B------:R-:W-:Y:S02]  /*14260*/  LOP3.LUT R168, R225, UR33, R168, 0x96, !PT ;  /* 0x00000021e1a87c12 */ /* 0x000fe4000f8e96a8 */
[----:B-1----:R-:W-:Y:S05]  /*14270*/  FMNMX.FTZ R132, R132, R135, !PT ;  /* 0x0000008784847209 */ /* 0x002fea0007810000 */
[----:B------:R-:W1:Y:S01]  /*14280*/  SHFL.BFLY PT, R135, R132, 0x1, 0x1f ;  /* 0x0c201f0084877f89 */ /* 0x000e6200000e0000 */
[----:B-----5:R-:W-:Y:S07]  /*14290*/  FMNMX.FTZ R172, R2, R172, !PT ;  /* 0x000000ac02ac7209 */ /* 0x020fee0007810000 */
[----:B------:R-:W5:Y:S01]  /*142a0*/  SHFL.BFLY PT, R173, R172, 0x1, 0x1f ;  /* 0x0c201f00acad7f89 */ /* 0x000f6200000e0000 */
[----:B-1----:R-:W-:Y:S04]  /*142b0*/  FMNMX.FTZ R132, R132, R135, !PT ;  /* 0x0000008784847209 */ /* 0x002fe80007810000 */
[C---:B------:R-:W-:Y:S01]  /*142c0*/  FSETP.NEU.FTZ.AND P0, PT, R132.reuse, -INF , PT ;  /* 0xff8000008400780b */ /* 0x040fe20003f1d000 */
[----:B------:R-:W-:Y:S04]  /*142d0*/  FADD.FTZ R0, -R132, R0 ;  /* 0x0000000084007221 */ /* 0x000fe80000010100 */
[----:B------:R-:W-:Y:S01]  /*142e0*/  FMUL.FTZ R0, R0, c[0x0][0x23c] ;  /* 0x00008f0000007a20 */ /* 0x000fe20000410000 */
[----:B--2---:R-:W-:Y:S01]  /*142f0*/  LOP3.LUT R2, R169, UR27, R190, 0x96, !PT ;  /* 0x0000001ba9027c12 */ /* 0x004fe2000f8e96be */
[----:B------:R-:W-:Y:S04]  /*14300*/  IMAD.WIDE.U32 R168, R168, -0x2daee0ad, RZ ;  /* 0xd2511f53a8a87825 */ /* 0x000fe800078e00ff */
[----:B------:R-:W-:Y:S05]  /*14310*/  IMAD.WIDE.U32 R2, R2, -0x2daee0ad, RZ ;  /* 0xd2511f5302027825 */ /* 0x000fea00078e00ff */
[----:B------:R-:W-:Y:S01]  /*14320*/  LOP3.LUT R170, R169, UR34, R2, 0x96, !PT ;  /* 0x00000022a9aa7c12 */ /* 0x000fe2000f8e9602 */
[----:B------:R-:W-:Y:S01]  /*14330*/  FMUL.FTZ R2, R132, c[0x0][0x23c] ;  /* 0x00008f0084027a20 */ /* 0x000fe20000410000 */
[----:B------:R-:W-:Y:S02]  /*14340*/  LOP3.LUT R134, R3, UR29, R246, 0x96, !PT ;  /* 0x0000001d03867c12 */ /* 0x000fe4000f8e96f6 */
[----:B-----5:R-:W-:Y:S01]  /*14350*/  FMNMX.FTZ R3, R172, R173, !PT ;  /* 0x000000adac037209 */ /* 0x020fe20007810000 */
[----:B------:R-:W-:Y:S01]  /*14360*/  IMAD.WIDE.U32 R170, R170, -0x326172a9, RZ ;  /* 0xcd9e8d57aaaa7825 */ /* 0x000fe200078e00ff */
[----:B------:R-:W-:Y:S02]  /*14370*/  FSEL R2, R2, RZ, P0 ;  /* 0x000000ff02027208 */ /* 0x000fe40000000000 */
[----:B------:R-:W-:Y:S01]  /*14380*/  FSETP.NEU.FTZ.AND P0, PT, R3, -INF , PT ;  /* 0xff8000000300780b */ /* 0x000fe20003f1d000 */
[----:B------:R-:W-:Y:S04]  /*14390*/  IMAD.WIDE.U32 R134, R134, -0x326172a9, RZ ;  /* 0xcd9e8d5786867825 */ /* 0x000fe800078e00ff */
[----:B------:R-:W-:Y:S01]  /*143a0*/  FFMA.FTZ R5, R5, c[0x0][0x23c], -R2 ;  /* 0x00008f0005057a23 */ /* 0x000fe20000010802 */
[----:B------:R-:W-:Y:S01]  /*143b0*/  LOP3.LUT R178, R171, UR30, R134, 0x96, !PT ;  /* 0x0000001eabb27c12 */ /* 0x000fe2000f8e9686 */
[----:B------:R-:W-:Y:S01]  /*143c0*/  FFMA.FTZ R175, R4, c[0x0][0x23c], -R2 ;  /* 0x00008f0004af7a23 */ /* 0x000fe20000010802 */
[----:B------:R-:W-:Y:S01]  /*143d0*/  LOP3.LUT R135, R135, UR5, R224, 0x96, !PT ;  /* 0x0000000587877c12 */ /* 0x000fe2000f8e96e0 */
[----:B------:R1:W-:Y:S01]  /*143e0*/  MUFU.EX2 R185, R5 ;  /* 0x0000000500b97308 */ /* 0x0003e20000000800 */
[----:B------:R-:W-:Y:S02]  /*143f0*/  FMUL.FTZ R4, R3, c[0x0][0x23c] ;  /* 0x00008f0003047a20 */ /* 0x000fe40000410000 */
[----:B------:R-:W-:Y:S03]  /*14400*/  IMAD.WIDE.U32 R178, R178, -0x2daee0ad, RZ ;  /* 0xd2511f53b2b27825 */ /* 0x000fe600078e00ff */
[----:B------:R-:W-:Y:S01]  /*14410*/  FSEL R4, R4, RZ, P0 ;  /* 0x000000ff04047208 */ /* 0x000fe20000000000 */
[----:B------:R-:W-:Y:S01]  /*14420*/  IMAD.WIDE.U32 R134, R135, -0x2daee0ad, RZ ;  /* 0xd2511f5387867825 */ /* 0x000fe200078e00ff */
[----:B------:R-:W-:Y:S02]  /*14430*/  IADD3 R210, P0, R208, UR19, RZ ;  /* 0x00000013d0d27c10 */ /* 0x000fe4000ff1e0ff */
[----:B------:R-:W2:Y:S01]  /*14440*/  MUFU.EX2 R175, R175 ;  /* 0x000000af00af7308 */ /* 0x000ea20000000800 */
[----:B------:R-:W-:Y:S01]  /*14450*/  FFMA.FTZ R6, R6, c[0x0][0x23c], -R4 ;  /* 0x00008f0006067a23 */ /* 0x000fe20000010804 */
[----:B------:R-:W-:Y:S01]  /*14460*/  LOP3.LUT R176, R179, UR28, R134, 0x96, !PT ;  /* 0x0000001cb3b07c12 */ /* 0x000fe2000f8e9686 */
[----:B------:R-:W-:Y:S01]  /*14470*/  FFMA.FTZ R7, R7, c[0x0][0x23c], -R4 ;  /* 0x00008f0007077a23 */ /* 0x000fe20000010804 */
[----:B------:R-:W-:Y:S01]  /*14480*/  LOP3.LUT R172, R135, UR4, R168, 0x96, !PT ;  /* 0x0000000487ac7c12 */ /* 0x000fe2000f8e96a8 */
[--C-:B------:R-:W-:Y:S01]  /*14490*/  FFMA.FTZ R8, R8, c[0x0][0x23c], -R2.reuse ;  /* 0x00008f0008087a23 */ /* 0x100fe20000010802 */
[----:B------:R-:W-:Y:S01]  /*144a0*/  IADD3.X R211, R209, UR12, RZ, P0, !PT ;  /* 0x0000000cd1d37c10 */ /* 0x000fe200087fe4ff */
[----:B------:R-:W-:Y:S03]  /*144b0*/  IMAD.WIDE.U32 R176, R176, -0x326172a9, RZ ;  /* 0xcd9e8d57b0b07825 */ /* 0x000fe600078e00ff */
[----:B------:R5:W-:Y:S01]  /*144c0*/  MUFU.EX2 R182, R6 ;  /* 0x0000000600b67308 */ /* 0x000be20000000800 */
[----:B------:R-:W-:Y:S04]  /*144d0*/  IMAD.WIDE.U32 R172, R172, -0x326172a9, RZ ;  /* 0xcd9e8d57acac7825 */ /* 0x000fe800078e00ff */
[----:B------:R-:W-:Y:S01]  /*144e0*/  FFMA.FTZ R9, R9, c[0x0][0x23c], -R2 ;  /* 0x00008f0009097a23 */ /* 0x000fe20000010802 */
[----:B-1----:R-:W-:Y:S01]  /*144f0*/  LOP3.LUT R5, R177, UR7, R172, 0x96, !PT ;  /* 0x00000007b1057c12 */ /* 0x002fe2000f8e96ac */
[----:B------:R-:W-:Y:S01]  /*14500*/  FFMA.FTZ R220, R25, c[0x0][0x23c], -R2 ;  /* 0x00008f0019dc7a23 */ /* 0x000fe20000010802 */
[----:B------:R-:W-:Y:S01]  /*14510*/  LOP3.LUT R180, R173, UR26, R170, 0x96, !PT ;  /* 0x0000001aadb47c12 */ /* 0x000fe2000f8e96aa */
[--C-:B------:R-:W-:Y:S01]  /*14520*/  FFMA.FTZ R214, R20, c[0x0][0x23c], -R2.reuse ;  /* 0x00008f0014d67a23 */ /* 0x100fe20000010802 */
[----:B------:R-:W-:Y:S01]  /*14530*/  LOP3.LUT R134, R5, 0xff, RZ, 0xc0, !PT ;  /* 0x000000ff05867812 */ /* 0x000fe200078ec0ff */
[----:B------:R1:W1:Y:S01]  /*14540*/  MUFU.EX2 R187, R7 ;  /* 0x0000000700bb7308 */ /* 0x0002620000000800 */
[--C-:B------:R-:W-:Y:S02]  /*14550*/  FFMA.FTZ R215, R21, c[0x0][0x23c], -R2.reuse ;  /* 0x00008f0015d77a23 */ /* 0x100fe40000010802 */
[----:B------:R-:W-:Y:S01]  /*14560*/  ISETP.GE.U32.AND P2, PT, R181, R134, PT ;  /* 0x00000086b500720c */ /* 0x000fe20003f46070 */
[--C-:B------:R-:W-:Y:S01]  /*14570*/  FFMA.FTZ R218, R24, c[0x0][0x23c], -R2.reuse ;  /* 0x00008f0018da7a23 */ /* 0x100fe20000010802 */
[----:B--2---:R-:W-:Y:S01]  /*14580*/  F2FP.PACK_AB R135, R185, R175 ;  /* 0x000000afb987723e */ /* 0x004fe200000000ff */
[--C-:B------:R-:W-:Y:S02]  /*14590*/  FFMA.FTZ R226, R28, c[0x0][0x23c], -R2.reuse ;  /* 0x00008f001ce27a23 */ /* 0x100fe40000010802 */
[----:B------:R-:W-:Y:S01]  /*145a0*/  FFMA.FTZ R228, R29, c[0x0][0x23c], -R2 ;  /* 0x00008f001de47a23 */ /* 0x000fe20000010802 */
[----:B------:R-:W-:Y:S01]  /*145b0*/  PRMT R168, R135, 0x7632, R168 ;  /* 0x0000763287a87816 */ /* 0x000fe200000000a8 */
[--C-:B------:R-:W-:Y:S02]  /*145c0*/  FFMA.FTZ R236, R32, c[0x0][0x23c], -R2.reuse ;  /* 0x00008f0020ec7a23 */ /* 0x100fe40000010802 */
[--C-:B------:R-:W-:Y:S01]  /*145d0*/  FFMA.FTZ R238, R33, c[0x0][0x23c], -R2.reuse ;  /* 0x00008f0021ee7a23 */ /* 0x100fe20000010802 */
[----:B-----5:R-:W-:Y:S01]  /*145e0*/  LOP3.LUT R6, R5, 0xffff, RZ, 0xc0, !PT ;  /* 0x0000ffff05067812 */ /* 0x020fe200078ec0ff */
[----:B------:R-:W-:Y:S01]  /*145f0*/  FFMA.FTZ R212, R16, c[0x0][0x23c], -R2 ;  /* 0x00008f0010d47a23 */ /* 0x000fe20000010802 */
[----:B------:R-:W-:Y:S01]  /*14600*/  PRMT R134, R135, 0x5410, R168 ;  /* 0x0000541087867816 */ /* 0x000fe200000000a8 */
[----:B----4-:R-:W-:Y:S01]  /*14610*/  @!P2 HADD2 R186, -R135.H0_H0, -RZ.H0_H0 ;  /* 0xa00000ff87baa230 */ /* 0x010fe20000000900 */
[----:B------:R-:W-:Y:S01]  /*14620*/  SHF.R.U32.HI R6, RZ, 0x8, R6 ;  /* 0x00000008ff067819 */ /* 0x000fe20000011606 */
[----:B------:R-:W-:Y:S02]  /*14630*/  FFMA.FTZ R213, R17, c[0x0][0x23c], -R2 ;  /* 0x00008f0011d57a23 */ /* 0x000fe40000010802 */
[--C-:B------:R-:W-:Y:S01]  /*14640*/  FFMA.FTZ R11, R11, c[0x0][0x23c], -R4.reuse ;  /* 0x00008f000b0b7a23 */ /* 0x100fe20000010804 */
[----:B------:R2:W-:Y:S01]  /*14650*/  @!P2 STL.S16 [R1+0x2c], R186 ;  /* 0x00002cba0100a387 */ /* 0x0005e20000100600 */
[----:B------:R-:W-:Y:S01]  /*14660*/  LOP3.LUT R6, R6, 0xffff, RZ, 0xc0, !PT ;  /* 0x0000ffff06067812 */ /* 0x000fe200078ec0ff */
[--C-:B------:R-:W-:Y:S01]  /*14670*/  FFMA.FTZ R206, R18, c[0x0][0x23c], -R4.reuse ;  /* 0x00008f0012ce7a23 */ /* 0x100fe20000010804 */
[----:B-1----:R-:W-:Y:S01]  /*14680*/  SHF.R.U32.HI R7, RZ, 0x10, R5 ;  /* 0x00000010ff077819 */ /* 0x002fe20000011605 */
[----:B------:R1:W4:Y:S01]  /*14690*/  LDL.S16 R174, [R1+0x4c] ;  /* 0x00004c0001ae7983 */ /* 0x0003220000100600 */
[----:B------:R-:W-:Y:S01]  /*146a0*/  ISETP.GE.U32.AND P1, PT, R181, R6, PT ;  /* 0x00000006b500720c */ /* 0x000fe20003f26070 */
[--C-:B------:R-:W-:Y:S01]  /*146b0*/  FFMA.FTZ R216, R22, c[0x0][0x23c], -R4.reuse ;  /* 0x00008f0016d87a23 */ /* 0x100fe20000010804 */
[----:B------:R-:W-:Y:S01]  /*146c0*/  LOP3.LUT R6, R7, 0xff, RZ, 0xc0, !PT ;  /* 0x000000ff07067812 */ /* 0x000fe200078ec0ff */
[--C-:B------:R-:W-:Y:S01]  /*146d0*/  FFMA.FTZ R217, R23, c[0x0][0x23c], -R4.reuse ;  /* 0x00008f0017d97a23 */ /* 0x100fe20000010804 */
[----:B------:R-:W-:Y:S01]  /*146e0*/  PRMT R7, R186, 0x7610, R7 ;  /* 0x00007610ba077816 */ /* 0x000fe20000000007 */
[--C-:B------:R-:W-:Y:S01]  /*146f0*/  FFMA.FTZ R219, R26, c[0x0][0x23c], -R4.reuse ;  /* 0x00008f001adb7a23 */ /* 0x100fe20000010804 */
[----:B------:R-:W-:Y:S01]  /*14700*/  ISETP.GE.U32.AND P0, PT, R181, R6, PT ;  /* 0x00000006b500720c */ /* 0x000fe20003f06070 */
[--C-:B------:R-:W-:Y:S01]  /*14710*/  FFMA.FTZ R221, R27, c[0x0][0x23c], -R4.reuse ;  /* 0x00008f001bdd7a23 */ /* 0x100fe20000010804 */
[----:B------:R-:W-:Y:S01]  /*14720*/  SHF.R.U32.HI R5, RZ, 0x18, R5 ;  /* 0x00000018ff057819 */ /* 0x000fe20000011605 */
[--C-:B------:R-:W-:Y:S01]  /*14730*/  FFMA.FTZ R227, R30, c[0x0][0x23c], -R4.reuse ;  /* 0x00008f001ee37a23 */ /* 0x100fe20000010804 */
[----:B------:R-:W-:Y:S01]  /*14740*/  @!P2 PRMT R135, R7, 0x5410, RZ ;  /* 0x000054100787a816 */ /* 0x000fe200000000ff */
[--C-:B------:R-:W-:Y:S01]  /*14750*/  FFMA.FTZ R229, R31, c[0x0][0x23c], -R4.reuse ;  /* 0x00008f001fe57a23 */ /* 0x100fe20000010804 */
[----:B------:R-:W-:Y:S01]  /*14760*/  ISETP.GE.U32.AND P2, PT, R181, R5, PT ;  /* 0x00000005b500720c */ /* 0x000fe20003f46070 */
[----:B---3--:R-:W-:Y:S01]  /*14770*/  @!P1 HADD2 R188, -R168.H0_H0, -RZ.H0_H0 ;  /* 0xa00000ffa8bc9230 */ /* 0x008fe20000000900 */
[----:B------:R-:W-:Y:S01]  /*14780*/  F2FP.PACK_AB R169, R187, R182 ;  /* 0x000000b6bba9723e */ /* 0x000fe200000000ff */
[--C-:B------:R-:W-:Y:S01]  /*14790*/  FFMA.FTZ R10, R10, c[0x0][0x23c], -R4.reuse ;  /* 0x00008f000a0a7a23 */ /* 0x100fe20000010804 */
[----:B------:R-:W-:Y:S01]  /*147a0*/  LOP3.LUT R6, R176, 0xffff, RZ, 0xc0, !PT ;  /* 0x0000ffffb0067812 */ /* 0x000fe200078ec0ff */
[----:B------:R-:W-:Y:S01]  /*147b0*/  FFMA.FTZ R200, R15, c[0x0][0x23c], -R4 ;  /* 0x00008f000fc87a23 */ /* 0x000fe20000010804 */
[----:B------:R3:W-:Y:S01]  /*147c0*/  @!P1 STL.S16 [R1+0x54], R188 ;  /* 0x000054bc01009387 */ /* 0x0007e20000100600 */
[----:B------:R-:W-:Y:S01]  /*147d0*/  PRMT R184, R188, 0x7610, R184 ;  /* 0x00007610bcb87816 */ /* 0x000fe200000000b8 */
[----:B--2---:R2:W-:Y:S01]  /*147e0*/  MUFU.EX2 R186, R8 ;  /* 0x0000000800ba7308 */ /* 0x0045e20000000800 */
[----:B------:R-:W-:Y:S01]  /*147f0*/  @!P0 HADD2 R189, -R169.H0_H0, -RZ.H0_H0 ;  /* 0xa00000ffa9bd8230 */ /* 0x000fe20000000900 */
[----:B------:R-:W-:Y:S01]  /*14800*/  LOP3.LUT R7, R176, 0xff, RZ, 0xc0, !PT ;  /* 0x000000ffb0077812 */ /* 0x000fe200078ec0ff */
[----:B------:R-:W-:Y:S01]  /*14810*/  FFMA.FTZ R207, R19, c[0x0][0x23c], -R4 ;  /* 0x00008f0013cf7a23 */ /* 0x000fe20000010804 */
[----:B------:R-:W-:Y:S01]  /*14820*/  SHF.R.U32.HI R6, RZ, 0x8, R6 ;  /* 0x00000008ff067819 */ /* 0x000fe20000011606 */
[----:B------:R-:W-:Y:S01]  /*14830*/  FFMA.FTZ R237, R34, c[0x0][0x23c], -R4 ;  /* 0x00008f0022ed7a23 */ /* 0x000fe20000010804 */
[----:B------:R-:W-:Y:S01]  /*14840*/  PRMT R170, R169, 0x7632, R170 ;  /* 0x00007632a9aa7816 */ /* 0x000fe200000000aa */
[----:B------:R5:W-:Y:S01]  /*14850*/  @!P0 STL.S16 [R1+0x50], R189 ;  /* 0x000050bd01008387 */ /* 0x000be20000100600 */
[----:B------:R-:W-:Y:S01]  /*14860*/  @!P1 PRMT R168, R184, 0x5410, RZ ;  /* 0x00005410b8a89816 */ /* 0x000fe200000000ff */
[----:B------:R-:W-:Y:S01]  /*14870*/  FFMA.FTZ R239, R35, c[0x0][0x23c], -R4 ;  /* 0x00008f0023ef7a23 */ /* 0x000fe20000010804 */
[----:B------:R-:W-:Y:S01]  /*14880*/  ISETP.GE.U32.AND P1, PT, R181, R7, PT ;  /* 0x00000007b500720c */ /* 0x000fe20003f26070 */
[----:B------:R-:W-:Y:S01]  /*14890*/  @!P2 HADD2 R183, -R170.H0_H0, -RZ.H0_H0 ;  /* 0xa00000ffaab7a230 */ /* 0x000fe20000000900 */
[----:B------:R-:W-:Y:S01]  /*148a0*/  LOP3.LUT R6, R6, 0xffff, RZ, 0xc0, !PT ;  /* 0x0000ffff06067812 */ /* 0x000fe200078ec0ff */
[----:B------:R-:W-:Y:S01]  /*148b0*/  MUFU.EX2 R184, R10 ;  /* 0x0000000a00b87308 */ /* 0x000fe20000000800 */
[----:B------:R-:W-:Y:S01]  /*148c0*/  PRMT R173, R169, 0x5410, R170 ;  /* 0x00005410a9ad7816 */ /* 0x000fe200000000aa */
[----:B------:R-:W-:Y:S01]  /*148d0*/  STG.E.U16 [R208.64], R135 ;  /* 0x00000087d0007986 */ /* 0x000fe2000c101516 */
[----:B------:R-:W-:Y:S02]  /*148e0*/  LOP3.LUT R5, R177, UR7, R172, 0x96, !PT ;  /* 0x00000007b1057c12 */ /* 0x000fe4000f8e96ac */
[----:B------:R-:W-:Y:S01]  /*148f0*/  PRMT R7, R183, 0x7610, R7 ;  /* 0x00007610b7077816 */ /* 0x000fe20000000007 */
[----:B------:R-:W-:Y:S03]  /*14900*/  @!P2 STL.S16 [R1+0x38], R183 ;  /* 0x000038b70100a387 */ /* 0x000fe60000100600 */
[----:B------:R-:W-:Y:S01]  /*14910*/  @!P2 PRMT R170, R7, 0x5410, RZ ;  /* 0x0000541007aaa816 */ /* 0x000fe200000000ff */
[----:B---3--:R-:W3:Y:S01]  /*14920*/  MUFU.EX2 R188, R9 ;  /* 0x0000000900bc7308 */ /* 0x008ee20000000800 */
[----:B--2---:R-:W-:Y:S01]  /*14930*/  PRMT R8, R189, 0x7610, R8 ;  /* 0x00007610bd087816 */ /* 0x004fe20000000008 */
[----:B------:R-:W-:Y:S03]  /*14940*/  STG.E.U16 [R208.64+0x2], R168 ;  /* 0x000002a8d0007986 */ /* 0x000fe6000c101516 */
[----:B------:R-:W-:Y:S01]  /*14950*/  @!P0 PRMT R169, R8, 0x5410, RZ ;  /* 0x0000541008a98816 */ /* 0x000fe200000000ff */
[----:B------:R-:W-:Y:S01]  /*14960*/  IMAD.MOV.U32 R8, RZ, RZ, R190 ;  /* 0x000000ffff087224 */ /* 0x000fe200078e00be */
[----:B------:R-:W-:Y:S01]  /*14970*/  ISETP.GE.U32.AND P0, PT, R181, R6, PT ;  /* 0x00000006b500720c */ /* 0x000fe20003f06070 */
[----:B------:R-:W-:Y:S01]  /*14980*/  FFMA.FTZ R190, R13, c[0x0][0x23c], -R2 ;  /* 0x00008f000dbe7a23 */ /* 0x000fe20000010802 */
[----:B------:R-:W-:Y:S01]  /*14990*/  SHF.R.U32.HI R6, RZ, 0x10, R176 ;  /* 0x00000010ff067819 */ /* 0x000fe200000116b0 */
[----:B-----5:R-:W-:Y:S01]  /*149a0*/  FFMA.FTZ R189, R14, c[0x0][0x23c], -R4 ;  /* 0x00008f000ebd7a23 */ /* 0x020fe20000010804 */
[----:B------:R-:W-:Y:S01]  /*149b0*/  LOP3.LUT R4, R5, 0xffff, RZ, 0xc0, !PT ;  /* 0x0000ffff05047812 */ /* 0x000fe200078ec0ff */
[----:B------:R-:W-:Y:S01]  /*149c0*/  IMAD.MOV.U32 R16, RZ, RZ, R8 ;  /* 0x000000ffff107224 */ /* 0x000fe200078e0008 */
[----:B------:R-:W-:Y:S02]  /*149d0*/  STG.E.U16 [R210.64+0x2], R170 ;  /* 0x000002aad2007986 */ /* 0x000fe4000c101516 */
[----:B------:R-:W-:Y:S02]  /*149e0*/  SHF.R.U32.HI R4, RZ, 0x8, R4 ;  /* 0x00000008ff047819 */ /* 0x000fe40000011604 */
[----:B------:R-:W-:Y:S01]  /*149f0*/  STG.E.U16 [R210.64], R169 ;  /* 0x000000a9d2007986 */ /* 0x000fe2000c101516 */
[----:B---3--:R-:W-:Y:S01]  /*14a00*/  F2FP.PACK_AB R172, R188, R186 ;  /* 0x000000babcac723e */ /* 0x008fe200000000ff */
[----:B------:R-:W-:Y:S02]  /*14a10*/  IMAD.MOV.U32 R9, RZ, RZ, R191 ;  /* 0x000000ffff097224 */ /* 0x000fe400078e00bf */
[----:B------:R-:W-:Y:S01]  /*14a20*/  FFMA.FTZ R191, R12, c[0x0][0x23c], -R2 ;  /* 0x00008f000cbf7a23 */ /* 0x000fe20000010802 */
[----:B------:R-:W-:Y:S01]  /*14a30*/  LOP3.LUT R2, R6, 0xff, RZ, 0xc0, !PT ;  /* 0x000000ff06027812 */ /* 0x000fe200078ec0ff */
[----:B------:R-:W-:Y:S01]  /*14a40*/  IMAD.MOV.U32 R17, RZ, RZ, R9 ;  /* 0x000000ffff117224 */ /* 0x000fe200078e0009 */
[----:B------:R-:W-:Y:S02]  /*14a50*/  PRMT R171, R172, 0x7632, R171 ;  /* 0x00007632acab7816 */ /* 0x000fe400000000ab */
[C---:B------:R-:W-:Y:S02]  /*14a60*/  ISETP.GE.U32.AND P2, PT, R181.reuse, R2, PT ;  /* 0x00000002b500720c */ /* 0x040fe40003f46070 */
[----:B------:R2:W3:Y:S02]  /*14a70*/  MUFU.EX2 R2, R0 ;  /* 0x0000000000027308 */ /* 0x0004e40000000800 */
[----:B--2---:R-:W-:Y:S01]  /*14a80*/  SHF.R.U32.HI R0, RZ, 0x18, R176 ;  /* 0x00000018ff007819 */ /* 0x004fe200000116b0 */
[C---:B---3--:R-:W-:Y:S02]  /*14a90*/  FFMA.FTZ R175, R2.reuse, R244, R175 ;  /* 0x000000f402af7223 */ /* 0x048fe400000100af */
[C---:B------:R-:W-:Y:S01]  /*14aa0*/  FMUL.FTZ R28, R2.reuse, R140 ;  /* 0x0000008c021c7220 */ /* 0x040fe20000410000 */
[----:B------:R-:W2:Y:S01]  /*14ab0*/  LDC.U8 R244, c[0x0][0x2d8] ;  /* 0x0000b600fff47b82 */ /* 0x000ea20000000000 */
[C---:B------:R-:W-:Y:S02]  /*14ac0*/  FMUL.FTZ R29, R2.reuse, R141 ;  /* 0x0000008d021d7220 */ /* 0x040fe40000410000 */
[C---:B------:R-:W-:Y:S02]  /*14ad0*/  FMUL.FTZ R12, R2.reuse, R156 ;  /* 0x0000009c020c7220 */ /* 0x040fe40000410000 */
[----:B------:R-:W-:Y:S02]  /*14ae0*/  IMAD.MOV.U32 R156, RZ, RZ, R16 ;  /* 0x000000ffff9c7224 */ /* 0x000fe400078e0010 */
[C---:B------:R-:W-:Y:S02]  /*14af0*/  FMUL.FTZ R16, R2.reuse, R152 ;  /* 0x0000009802107220 */ /* 0x040fe40000410000 */
        /* <DEDUP_REMOVED lines=9> */
[C---:B------:R-:W-:Y:S01]  /*14b90*/  FMUL.FTZ R24, R2.reuse, R144 ;  /* 0x0000009002187220 */ /* 0x040fe20000410000 */
[----:B------:R-:W-:Y:S01]  /*14ba0*/  MUFU.EX2 R149, R191 ;  /* 0x000000bf00957308 */ /* 0x000fe20000000800 */
        /* <DEDUP_REMOVED lines=49> */
[----:B----4-:R-:W-:Y:S05]  /*14ec0*/  @!P1 HADD2 R174, -R172.H0_H0, -RZ.H0_H0 ;  /* 0xa00000ffacae9230 */ /* 0x010fea0000000900 */
[----:B------:R3:W-:Y:S01]  /*14ed0*/  @!P1 STL.S16 [R1+0x4c], R174 ;  /* 0x00004cae01009387 */ /* 0x0007e20000100600 */
[----:B------:R-:W-:Y:S03]  /*14ee0*/  PRMT R6, R174, 0x7610, R6 ;  /* 0x00007610ae067816 */ /* 0x000fe60000000006 */
[----:B------:R1:W4:Y:S04]  /*14ef0*/  LDL.S16 R145, [R1+0x6c] ;  /* 0x00006c0001917983 */ /* 0x0003280000100600 */
[----:B------:R1:W5:Y:S01]  /*14f00*/  LDL.S16 R148, [R1+0x68] ;  /* 0x0000680001947983 */ /* 0x0003620000100600 */
[----:B---3--:R-:W-:Y:S02]  /*14f10*/  PRMT R174, R172, 0x5410, R171 ;  /* 0x00005410acae7816 */ /* 0x008fe400000000ab */
[----:B------:R-:W-:Y:S02]  /*14f20*/  @!P1 PRMT R172, R6, 0x5410, RZ ;  /* 0x0000541006ac9816 */ /* 0x000fe400000000ff */
[----:B------:R-:W-:Y:S01]  /*14f30*/  ISETP.GE.U32.AND P1, PT, R181, R0, PT ;  /* 0x00000000b500720c */ /* 0x000fe20003f26070 */
[----:B------:R-:W-:Y:S01]  /*14f40*/  IMAD.WIDE.U32 R180, R180, -0x2daee0ad, RZ ;  /* 0xd2511f53b4b47825 */ /* 0x000fe200078e00ff */
[----:B------:R-:W-:Y:S01]  /*14f50*/  LOP3.LUT R0, R5, 0xff, RZ, 0xc0, !PT ;  /* 0x000000ff05007812 */ /* 0x000fe200078ec0ff */
[----:B------:R-:W-:Y:S01]  /*14f60*/  STG.E.U16 [R208.64+0x10], R172 ;  /* 0x000010acd0007986 */ /* 0x000fe2000c101516 */
[----:B------:R-:W-:Y:S02]  /*14f70*/  LOP3.LUT R6, R176, 0xff, RZ, 0xc0, !PT ;  /* 0x000000ffb0067812 */ /* 0x000fe400078ec0ff */
[----:B------:R-:W-:Y:S02]  /*14f80*/  PRMT R183, R0, 0x5410, R4 ;  /* 0x0000541000b77816 */ /* 0x000fe40000000004 */
[----:B------:R-:W-:Y:S02]  /*14f90*/  LOP3.LUT R0, R176, 0xffff, RZ, 0xc0, !PT ;  /* 0x0000ffffb0007812 */ /* 0x000fe400078ec0ff */
[----:B------:R-:W-:Y:S02]  /*14fa0*/  LOP3.LUT R179, R181, UR13, R178, 0x96, !PT ;  /* 0x0000000db5b37c12 */ /* 0x000fe4000f8e96b2 */
[----:B------:R-:W-:Y:S01]  /*14fb0*/  SHF.R.U32.HI R4, RZ, 0x8, R0 ;  /* 0x00000008ff047819 */ /* 0x000fe20000011600 */
[----:B------:R-:W-:Y:S01]  /*14fc0*/  FADD.FTZ R0, -R3, R133 ;  /* 0x0000008503007221 */ /* 0x000fe20000010100 */
[----:B------:R-:W-:Y:S02]  /*14fd0*/  LOP3.LUT R178, R181, UR13, R178, 0x96, !PT ;  /* 0x0000000db5b27c12 */ /* 0x000fe4000f8e96b2 */
[----:B------:R-:W-:Y:S01]  /*14fe0*/  PRMT R177, R6, 0x5410, R4 ;  /* 0x0000541006b17816 */ /* 0x000fe20000000004 */
[----:B------:R-:W-:Y:S01]  /*14ff0*/  FMUL.FTZ R0, R0, c[0x0][0x23c] ;  /* 0x00008f0000007a20 */ /* 0x000fe20000410000 */
[--C-:B------:R-:W-:Y:S02]  /*15000*/  SHF.R.U32.HI R4, RZ, 0x10, R5.reuse ;  /* 0x00000010ff047819 */ /* 0x100fe40000011605 */
[----:B------:R-:W-:Y:S02]  /*15010*/  SHF.R.U32.HI R5, RZ, 0x18, R5 ;  /* 0x00000018ff057819 */ /* 0x000fe40000011605 */
[----:B------:R-:W-:Y:S01]  /*15020*/  LOP3.LUT R4, R4, 0xff, RZ, 0xc0, !PT ;  /* 0x000000ff04047812 */ /* 0x000fe200078ec0ff */
[----:B------:R-:W3:Y:S01]  /*15030*/  MUFU.EX2 R0, R0 ;  /* 0x0000000000007308 */ /* 0x000ee20000000800 */
[--C-:B------:R-:W-:Y:S02]  /*15040*/  SHF.R.U32.HI R6, RZ, 0x10, R176.reuse ;  /* 0x00000010ff067819 */ /* 0x100fe400000116b0 */
[----:B------:R-:W-:Y:S01]  /*15050*/  PRMT R133, R4, 0x5410, R5 ;  /* 0x0000541004857816 */ /* 0x000fe20000000005 */
[C---:B------:R-:W-:Y:S01]  /*15060*/  FMUL.FTZ R5, R2.reuse, R165 ;  /* 0x000000a502057220 */ /* 0x040fe20000410000 */
[----:B------:R-:W-:Y:S01]  /*15070*/  SHF.R.U32.HI R176, RZ, 0x18, R176 ;  /* 0x00000018ffb07819 */ /* 0x000fe200000116b0 */
[----:B------:R-:W-:Y:S01]  /*15080*/  FMUL.FTZ R4, R2, R164 ;  /* 0x000000a402047220 */ /* 0x000fe20000410000 */
[----:B------:R-:W-:Y:S01]  /*15090*/  LOP3.LUT R6, R6, 0xff, RZ, 0xc0, !PT ;  /* 0x000000ff06067812 */ /* 0x000fe200078ec0ff */
[----:B------:R1:W5:Y:S02]  /*150a0*/  LDL.S16 R2, [R1+0x34] ;  /* 0x0000340001027983 */ /* 0x0003640000100600 */
[----:B------:R-:W1:Y:S01]  /*150b0*/  MUFU.EX2 R165, R11 ;  /* 0x0000000b00a57308 */ /* 0x000e620000000800 */
[----:B------:R-:W-:Y:S09]  /*150c0*/  PRMT R176, R6, 0x5410, R176 ;  /* 0x0000541006b07816 */ /* 0x000ff200000000b0 */
[----:B------:R-:W-:Y:S01]  /*150d0*/  MUFU.EX2 R164, R213 ;  /* 0x000000d500a47308 */ /* 0x000fe20000000800 */
[C---:B---3--:R-:W-:Y:S02]  /*150e0*/  FMUL.FTZ R30, R0.reuse, R142 ;  /* 0x0000008e001e7220 */ /* 0x048fe40000410000 */
[C---:B------:R-:W-:Y:S02]  /*150f0*/  FMUL.FTZ R31, R0.reuse, R143 ;  /* 0x0000008f001f7220 */ /* 0x040fe40000410000 */
[----:B------:R-:W3:Y:S01]  /*15100*/  LDSM.16.MT88.4 R140, [R193+0x10000] ;  /* 0x01000000c18c783b */ /* 0x000ee20000004200 */
[----:B------:R-:W-:Y:S01]  /*15110*/  FFMA.FTZ R182, R0, R245, R182 ;  /* 0x000000f500b67223 */ /* 0x000fe200000100b6 */
[----:B--2---:R-:W-:Y:S01]  /*15120*/  PRMT R245, R244, 0x7054, R244 ;  /* 0x00007054f4f57816 */ /* 0x004fe200000000f4 */
[C---:B------:R-:W-:Y:S01]  /*15130*/  FMUL.FTZ R34, R0.reuse, R138 ;  /* 0x0000008a00227220 */ /* 0x040fe20000410000 */
[----:B------:R-:W2:Y:S01]  /*15140*/  LDC.U8 R244, c[0x0][0x2d8] ;  /* 0x0000b600fff47b82 */ /* 0x000ea20000000000 */
[C---:B------:R-:W-:Y:S01]  /*15150*/  FMUL.FTZ R35, R0.reuse, R139 ;  /* 0x0000008b00237220 */ /* 0x040fe20000410000 */
[----:B-1----:R-:W-:Y:S01]  /*15160*/  F2FP.PACK_AB R152, R165, R184 ;  /* 0x000000b8a598723e */ /* 0x002fe200000000ff */
[--C-:B------:R-:W-:Y:S01]  /*15170*/  HSET2.LE.AND R136, R183, R245.reuse, PT ;  /* 0x000000f5b7887233 */ /* 0x100fe20003803000 */
[----:B------:R-:W-:Y:S01]  /*15180*/  FMUL.FTZ R18, R0, R154 ;  /* 0x0000009a00127220 */ /* 0x000fe20000410000 */
[--C-:B------:R-:W-:Y:S01]  /*15190*/  HSET2.LE.AND R137, R133, R245.reuse, PT ;  /* 0x000000f585897233 */ /* 0x100fe20003803000 */
[----:B------:R-:W-:Y:S01]  /*151a0*/  PRMT R153, R152, 0x7632, R153 ;  /* 0x0000763298997816 */ /* 0x000fe20000000099 */
[--C-:B------:R-:W-:Y:S01]  /*151b0*/  HSET2.LE.AND R138, R177, R245.reuse, PT ;  /* 0x000000f5b18a7233 */ /* 0x100fe20003803000 */
[C---:B------:R-:W-:Y:S01]  /*151c0*/  FMUL.FTZ R26, R0.reuse, R146 ;  /* 0x00000092001a7220 */ /* 0x040fe20000410000 */
[--C-:B------:R-:W-:Y:S01]  /*151d0*/  HSET2.LE.AND R139, R176, R245.reuse, PT ;  /* 0x000000f5b08b7233 */ /* 0x100fe20003803000 */
[C---:B------:R-:W-:Y:S01]  /*151e0*/  FMUL.FTZ R27, R0.reuse, R147 ;  /* 0x00000093001b7220 */ /* 0x040fe20000410000 */
[----:B------:R-:W-:Y:S01]  /*151f0*/  LOP3.LUT R137, R137, R173, RZ, 0xc0, !PT ;  /* 0x000000ad89897212 */ /* 0x000fe200078ec0ff */
[----:B------:R-:W-:Y:S01]  /*15200*/  FMUL.FTZ R6, R0, R166 ;  /* 0x000000a600067220 */ /* 0x000fe20000410000 */
[----:B------:R-:W-:Y:S01]  /*15210*/  LOP3.LUT R136, R136, R134, RZ, 0xc0, !PT ;  /* 0x0000008688887212 */ /* 0x000fe200078ec0ff */
[----:B------:R-:W-:Y:S01]  /*15220*/  FMUL.FTZ R7, R0, R167 ;  /* 0x000000a700077220 */ /* 0x000fe20000410000 */
[----:B------:R-:W-:Y:S01]  /*15230*/  LOP3.LUT R138, R138, R174, RZ, 0xc0, !PT ;  /* 0x000000ae8a8a7212 */ /* 0x000fe200078ec0ff */
[C---:B------:R-:W-:Y:S01]  /*15240*/  FMUL.FTZ R10, R0.reuse, R162 ;  /* 0x000000a2000a7220 */ /* 0x040fe20000410000 */
[----:B------:R1:W5:Y:S01]  /*15250*/  LDL.S16 R154, [R1+0x28] ;  /* 0x00002800019a7983 */ /* 0x0003620000100600 */
[C---:B------:R-:W-:Y:S01]  /*15260*/  FMUL.FTZ R11, R0.reuse, R163 ;  /* 0x000000a3000b7220 */ /* 0x040fe20000410000 */
[----:B------:R-:W-:Y:S01]  /*15270*/  MUFU.EX2 R167, R207 ;  /* 0x000000cf00a77308 */ /* 0x000fe20000000800 */
[C---:B------:R-:W-:Y:S02]  /*15280*/  FMUL.FTZ R14, R0.reuse, R158 ;  /* 0x0000009e000e7220 */ /* 0x040fe40000410000 */
[C---:B------:R-:W-:Y:S02]  /*15290*/  FMUL.FTZ R15, R0.reuse, R159 ;  /* 0x0000009f000f7220 */ /* 0x040fe40000410000 */
[C---:B------:R-:W-:Y:S02]  /*152a0*/  FMUL.FTZ R19, R0.reuse, R155 ;  /* 0x0000009b00137220 */ /* 0x040fe40000410000 */
        /* <DEDUP_REMOVED lines=52> */
[----:B------:R-:W-:Y:S01]  /*155f0*/  PRMT R0, R152, 0x5410, R153 ;  /* 0x0000541098007816 */ /* 0x000fe20000000099 */
[----:B------:R-:W-:Y:S02]  /*15600*/  IMAD.MOV.U32 R158, RZ, RZ, R156 ;  /* 0x000000ffff9e7224 */ /* 0x000fe400078e009c */
[----:B------:R-:W-:Y:S01]  /*15610*/  IMAD.MOV.U32 R159, RZ, RZ, R157 ;  /* 0x000000ffff9f7224 */ /* 0x000fe200078e009d */
[----:B------:R-:W-:Y:S01]  /*15620*/  LOP3.LUT R139, R139, R0, RZ, 0xc0, !PT ;  /* 0x000000008b8b7212 */ /* 0x000fe200078ec0ff */
[----:B------:R-:W-:Y:S01]  /*15630*/  IMAD.MOV.U32 R174, RZ, RZ, R158 ;  /* 0x000000ffffae7224 */ /* 0x000fe200078e009e */
[----:B------:R-:W-:Y:S01]  /*15640*/  LOP3.LUT R0, R179, 0xff, RZ, 0xc0, !PT ;  /* 0x000000ffb3007812 */ /* 0x000fe200078ec0ff */
[----:B------:R-:W-:Y:S01]  /*15650*/  FADD.FTZ R151, R185, R175 ;  /* 0x000000afb9977221 */ /* 0x000fe20000010000 */
[----:B------:R-:W-:Y:S01]  /*15660*/  MUFU.EX2 R158, R212 ;  /* 0x000000d4009e7308 */ /* 0x000fe20000000800 */
[----:B------:R-:W-:Y:S02]  /*15670*/  IMAD.MOV.U32 R175, RZ, RZ, R159 ;  /* 0x000000ffffaf7224 */ /* 0x000fe400078e009f */
[C---:B---3--:R-:W-:Y:S01]  /*15680*/  HMMA.16816.F32 R4, R136.reuse, R140, R4 ;  /* 0x0000008c8804723c */ /* 0x048fe20000001804 */
[----:B------:R-:W-:Y:S06]  /*15690*/  FADD.FTZ R151, R186, R151 ;  /* 0x00000097ba977221 */ /* 0x000fec0000010000 */
[----:B------:R-:W-:Y:S01]  /*156a0*/  MUFU.EX2 R212, R237 ;  /* 0x000000ed00d47308 */ /* 0x000fe20000000800 */
[C---:B------:R-:W-:Y:S01]  /*156b0*/  HMMA.16816.F32 R8, R136.reuse, R142, R8 ;  /* 0x0000008e8808723c */ /* 0x040fe20000001808 */
[----:B------:R-:W3:Y:S07]  /*156c0*/  LDSM.16.MT88.4 R140, [R194+0x10000] ;  /* 0x01000000c28c783b */ /* 0x000eee0000004200 */
[C---:B---3--:R-:W-:Y:S08]  /*156d0*/  HMMA.16816.F32 R12, R136.reuse, R140, R12 ;  /* 0x0000008c880c723c */ /* 0x048ff0000000180c */
[C---:B------:R-:W-:Y:S01]  /*156e0*/  HMMA.16816.F32 R16, R136.reuse, R142, R16 ;  /* 0x0000008e8810723c */ /* 0x040fe20000001810 */
[----:B------:R-:W3:Y:S03]  /*156f0*/  LDSM.16.MT88.4 R140, [R196+0x10000] ;  /* 0x01000000c48c783b */ /* 0x000ee60000004200 */
[----:B----4-:R-:W-:Y:S02]  /*15700*/  @!P0 HADD2 R145, -R171.H0_H0, -RZ.H0_H0 ;  /* 0xa00000ffab918230 */ /* 0x010fe40000000900 */
[----:B-----5:R-:W-:Y:S03]  /*15710*/  @!P2 HADD2 R148, -R152.H0_H0, -RZ.H0_H0 ;  /* 0xa00000ff9894a230 */ /* 0x020fe60000000900 */
[----:B------:R-:W-:Y:S03]  /*15720*/  @!P0 STL.S16 [R1+0x6c], R145 ;  /* 0x00006c9101008387 */ /* 0x000fe60000100600 */
[----:B------:R-:W-:Y:S01]  /*15730*/  PRMT R144, R145, 0x7610, R144 ;  /* 0x0000761091907816 */ /* 0x000fe20000000090 */
[----:B------:R4:W5:Y:S03]  /*15740*/  LDL.S16 R156, [R1+0x64] ;  /* 0x00006400019c7983 */ /* 0x0009660000100600 */
[----:B------:R-:W-:Y:S02]  /*15750*/  @!P0 PRMT R171, R144, 0x5410, RZ ;  /* 0x0000541090ab8816 */ /* 0x000fe400000000ff */
[----:B--2---:R-:W-:Y:S01]  /*15760*/  ISETP.GE.U32.AND P0, PT, R244, R0, PT ;  /* 0x00000000f400720c */ /* 0x004fe20003f06070 */
[----:B------:R-:W-:Y:S01]  /*15770*/  LDSM.16.MT88.4 R144, [R196+0x16000] ;  /* 0x01600000c490783b */ /* 0x000fe20000004200 */
[C---:B---3--:R-:W-:Y:S01]  /*15780*/  HMMA.16816.F32 R20, R136.reuse, R140, R20 ;  /* 0x0000008c8814723c */ /* 0x048fe20000001814 */
[----:B------:R-:W-:Y:S02]  /*15790*/  LOP3.LUT R0, R179, 0xffff, RZ, 0xc0, !PT ;  /* 0x0000ffffb3007812 */ /* 0x000fe400078ec0ff */
[----:B------:R-:W-:Y:S02]  /*157a0*/  PRMT R133, R148, 0x7610, R133 ;  /* 0x0000761094857816 */ /* 0x000fe40000000085 */
[----:B------:R-:W-:Y:S02]  /*157b0*/  SHF.R.U32.HI R0, RZ, 0x8, R0 ;  /* 0x00000008ff007819 */ /* 0x000fe40000011600 */
[----:B------:R2:W-:Y:S01]  /*157c0*/  @!P2 STL.S16 [R1+0x68], R148 ;  /* 0x000068940100a387 */ /* 0x0005e20000100600 */
[C---:B------:R-:W-:Y:S01]  /*157d0*/  HMMA.16816.F32 R24, R136.reuse, R142, R24 ;  /* 0x0000008e8818723c */ /* 0x040fe20000001818 */
[----:B------:R-:W-:Y:S02]  /*157e0*/  LOP3.LUT R0, R0, 0xffff, RZ, 0xc0, !PT ;  /* 0x0000ffff00007812 */ /* 0x000fe400078ec0ff */
[----:B------:R-:W3:Y:S01]  /*157f0*/  LDSM.16.MT88.4 R140, [R195+0x10000] ;  /* 0x01000000c38c783b */ /* 0x000ee20000004200 */
[----:B------:R-:W-:Y:S01]  /*15800*/  @!P2 PRMT R152, R133, 0x5410, RZ ;  /* 0x000054108598a816 */ /* 0x000fe200000000ff */
[----:B------:R-:W-:Y:S01]  /*15810*/  FADD.FTZ R133, R187, R182 ;  /* 0x000000b6bb857221 */ /* 0x000fe20000010000 */
[----:B------:R-:W-:Y:S02]  /*15820*/  ISETP.GE.U32.AND P2, PT, R244, R0, PT ;  /* 0x00000000f400720c */ /* 0x000fe40003f46070 */
[----:B-1----:R-:W-:Y:S01]  /*15830*/  F2FP.PACK_AB R0, R150, R149 ;  /* 0x000000959600723e */ /* 0x002fe200000000ff */
[----:B------:R-:W-:Y:S02]  /*15840*/  FADD.FTZ R155, R184, R133 ;  /* 0x00000085b89b7221 */ /* 0x000fe40000010000 */
[----:B------:R-:W-:Y:S01]  /*15850*/  STG.E.U16 [R208.64+0x12], R171 ;  /* 0x000012abd0007986 */ /* 0x000fe2000c101516 */
[----:B------:R-:W-:Y:S03]  /*15860*/  LOP3.LUT R133, R180, 0xffff, RZ, 0xc0, !PT ;  /* 0x0000ffffb4857812 */ /* 0x000fe600078ec0ff */
[----:B------:R-:W-:Y:S01]  /*15870*/  STG.E.U16 [R210.64+0x10], R152 ;  /* 0x00001098d2007986 */ /* 0x000fe2000c101516 */
[----:B------:R-:W-:Y:S01]  /*15880*/  SHF.R.U32.HI R133, RZ, 0x8, R133 ;  /* 0x00000008ff857819 */ /* 0x000fe20000011685 */
[----:B--2---:R-:W-:Y:S01]  /*15890*/  MUFU.EX2 R148, R189 ;  /* 0x000000bd00947308 */ /* 0x004fe20000000800 */
[----:B------:R-:W-:Y:S05]  /*158a0*/  @!P1 HADD2 R2, -R153.H0_H0, -RZ.H0_H0 ;  /* 0xa00000ff99029230 */ /* 0x000fea0000000900 */
[----:B------:R1:W-:Y:S01]  /*158b0*/  @!P1 STL.S16 [R1+0x34], R2 ;  /* 0x0000340201009387 */ /* 0x0003e20000100600 */
[----:B------:R-:W-:Y:S01]  /*158c0*/  PRMT R134, R2, 0x7610, R134 ;  /* 0x0000761002867816 */ /* 0x000fe20000000086 */
[C---:B---3--:R-:W-:Y:S02]  /*158d0*/  HMMA.16816.F32 R28, R136.reuse, R140, R28 ;  /* 0x0000008c881c723c */ /* 0x048fe4000000181c */
[----:B------:R4:W2:Y:S01]  /*158e0*/  LDL.S16 R157, [R1+0x70] ;  /* 0x00007000019d7983 */ /* 0x0008a20000100600 */
[----:B------:R-:W-:Y:S05]  /*158f0*/  @!P1 PRMT R153, R134, 0x5410, RZ ;  /* 0x0000541086999816 */ /* 0x000fea00000000ff */
[----:B------:R-:W-:Y:S01]  /*15900*/  STG.E.U16 [R210.64+0x12], R153 ;  /* 0x00001299d2007986 */ /* 0x000fe2000c101516 */
[C---:B------:R-:W-:Y:S03]  /*15910*/  HMMA.16816.F32 R32, R136.reuse, R142, R32 ;  /* 0x0000008e8820723c */ /* 0x040fe60000001820 */
[----:B------:R-:W3:Y:S01]  /*15920*/  LDSM.16.MT88.4 R140, [R193+0x12000] ;  /* 0x01200000c18c783b */ /* 0x000ee20000004200 */
[----:B-1----:R-:W-:Y:S04]  /*15930*/  SHF.R.U32.HI R2, RZ, 0x18, R179 ;  /* 0x00000018ff027819 */ /* 0x002fe800000116b3 */
[----:B------:R-:W-:Y:S04]  /*15940*/  ISETP.GE.U32.AND P1, PT, R244, R2, PT ;  /* 0x00000002f400720c */ /* 0x000fe80003f26070 */
[C---:B------:R-:W-:Y:S04]  /*15950*/  PRMT R2, R0.reuse, 0x7632, R2 ;  /* 0x0000763200027816 */ /* 0x040fe80000000002 */
[----:B------:R-:W-:Y:S01]  /*15960*/  PRMT R134, R0, 0x5410, R2 ;  /* 0x0000541000867816 */ /* 0x000fe20000000002 */
[----:B------:R-:W-:Y:S05]  /*15970*/  @!P0 HADD2 R154, -R0.H0_H0, -RZ.H0_H0 ;  /* 0xa00000ff009a8230 */ /* 0x000fea0000000900 */
[----:B------:R-:W-:Y:S01]  /*15980*/  @!P0 STL.S16 [R1+0x28], R154 ;  /* 0x0000289a01008387 */ /* 0x000fe20000100600 */
[C---:B---3--:R-:W-:Y:S08]  /*15990*/  HMMA.16816.F32 R36, R136.reuse, R140, R36 ;  /* 0x0000008c8824723c */ /* 0x048ff00000001824 */
        /* <DEDUP_REMOVED lines=10> */
[----:B------:R-:W1:Y:S03]  /*15a40*/  LDSM.16.MT88.4 R140, [R193+0x14000] ;  /* 0x01400000c18c783b */ /* 0x000e660000004200 */
[----:B-----5:R-:W-:Y:S04]  /*15a50*/  @!P2 HADD2 R156, -R2.H0_H0, -RZ.H0_H0 ;  /* 0xa00000ff029ca230 */ /* 0x020fe80000000900 */
        /* <DEDUP_REMOVED lines=18> */
[C---:B------:R-:W-:Y:S07]  /*15b80*/  HMMA.16816.F32 R116, R136.reuse, R144, R116 ;  /* 0x000000908874723c */ /* 0x040fee0000001874 */
[----:B------:R-:W-:Y:S01]  /*15b90*/  PRMT R145, R154, 0x7610, R145 ;  /* 0x000076109a917816 */ /* 0x000fe20000000091 */
[C---:B------:R-:W-:Y:S01]  /*15ba0*/  HMMA.16816.F32 R120, R136.reuse, R146, R120 ;  /* 0x000000928878723c */ /* 0x040fe20000001878 */
[----:B------:R4:W3:Y:S01]  /*15bb0*/  LDL.S16 R146, [R1+0x48] ;  /* 0x0000480001927983 */ /* 0x0008e20000100600 */
[----:B------:R-:W5:Y:S02]  /*15bc0*/  MUFU.EX2 R154, R200 ;  /* 0x000000c8009a7308 */ /* 0x000f640000000800 */
[----:B------:R-:W-:Y:S01]  /*15bd0*/  LOP3.LUT R144, R180, 0xff, RZ, 0xc0, !PT ;  /* 0x000000ffb4907812 */ /* 0x000fe200078ec0ff */
[----:B------:R2:W-:Y:S01]  /*15be0*/  @!P2 STL.S16 [R1+0x64], R156 ;  /* 0x0000649c0100a387 */ /* 0x0005e20000100600 */
[----:B------:R-:W-:Y:S02]  /*15bf0*/  @!P0 PRMT R0, R145, 0x5410, RZ ;  /* 0x0000541091008816 */ /* 0x000fe400000000ff */
[----:B------:R-:W-:Y:S03]  /*15c00*/  ISETP.GE.U32.AND P0, PT, R244, R144, PT ;  /* 0x00000090f400720c */ /* 0x000fe60003f06070 */
[----:B------:R-:W-:Y:S01]  /*15c10*/  STG.E.U16 [R208.64+0x20], R0 ;  /* 0x00002000d0007986 */ /* 0x000fe2000c101516 */
[----:B------:R-:W-:Y:S02]  /*15c20*/  SHF.R.U32.HI R144, RZ, 0x10, R179 ;  /* 0x00000010ff907819 */ /* 0x000fe400000116b3 */
[----:B------:R-:W-:Y:S02]  /*15c30*/  PRMT R147, R156, 0x7610, R147 ;  /* 0x000076109c937816 */ /* 0x000fe40000000093 */
[----:B------:R-:W-:Y:S02]  /*15c40*/  LOP3.LUT R144, R144, 0xff, RZ, 0xc0, !PT ;  /* 0x000000ff90907812 */ /* 0x000fe400078ec0ff */
[----:B------:R-:W-:Y:S02]  /*15c50*/  @!P2 PRMT R2, R147, 0x5410, RZ ;  /* 0x000054109302a816 */ /* 0x000fe400000000ff */
[----:B------:R-:W-:Y:S02]  /*15c60*/  ISETP.GE.U32.AND P2, PT, R244, R144, PT ;  /* 0x00000090f400720c */ /* 0x000fe40003f46070 */
[----:B------:R-:W-:Y:S01]  /*15c70*/  LOP3.LUT R144, R178, 0xff, RZ, 0xc0, !PT ;  /* 0x000000ffb2907812 */ /* 0x000fe200078ec0ff */
[----:B------:R-:W-:Y:S01]  /*15c80*/  STG.E.U16 [R208.64+0x22], R2 ;  /* 0x00002202d0007986 */ /* 0x000fe2000c101516 */
[----:B------:R-:W-:Y:S01]  /*15c90*/  LOP3.LUT R145, R180, 0xff, RZ, 0xc0, !PT ;  /* 0x000000ffb4917812 */ /* 0x000fe200078ec0ff */
[C---:B-1----:R-:W-:Y:S01]  /*15ca0*/  HMMA.16816.F32 R124, R136.reuse, R140, R124 ;  /* 0x0000008c887c723c */ /* 0x042fe2000000187c */
[----:B-----5:R-:W-:Y:S02]  /*15cb0*/  F2FP.PACK_AB R160, R154, R148 ;  /* 0x000000949aa0723e */ /* 0x020fe400000000ff */
[----:B------:R-:W-:Y:S02]  /*15cc0*/  PRMT R159, R145, 0x5410, R133 ;  /* 0x00005410919f7816 */ /* 0x000fe40000000085 */
[----:B------:R-:W-:Y:S01]  /*15cd0*/  PRMT R161, R160, 0x7632, R161 ;  /* 0x00007632a0a17816 */ /* 0x000fe200000000a1 */
[----:B--2---:R-:W-:Y:S01]  /*15ce0*/  FADD.FTZ R156, R188, R151 ;  /* 0x00000097bc9c7221 */ /* 0x004fe20000010000 */
[----:B------:R-:W-:Y:S01]  /*15cf0*/  LOP3.LUT R133, R178, 0xffff, RZ, 0xc0, !PT ;  /* 0x0000ffffb2857812 */ /* 0x000fe200078ec0ff */
[----:B------:R-:W-:Y:S01]  /*15d00*/  HMMA.16816.F32 R128, R136, R142, R128 ;  /* 0x0000008e8880723c */ /* 0x000fe20000001880 */
[----:B------:R-:W-:Y:S03]  /*15d10*/  @!P2 HADD2 R157, -R160.H0_H0, -RZ.H0_H0 ;  /* 0xa00000ffa09da230 */ /* 0x000fe60000000900 */
[----:B------:R-:W-:Y:S01]  /*15d20*/  FADD.FTZ R151, R165, R155 ;  /* 0x0000009ba5977221 */ /* 0x000fe20000010000 */
[----:B------:R-:W-:Y:S01]  /*15d30*/  SHF.R.U32.HI R133, RZ, 0x8, R133 ;  /* 0x00000008ff857819 */ /* 0x000fe20000011685 */
[----:B------:R1:W-:Y:S01]  /*15d40*/  @!P2 STL.S16 [R1+0x70], R157 ;  /* 0x0000709d0100a387 */ /* 0x0003e20000100600 */
[----:B------:R-:W-:Y:S01]  /*15d50*/  SHF.R.U32.HI R136, RZ, 0x10, R180 ;  /* 0x00000010ff887819 */ /* 0x000fe200000116b4 */
[----:B------:R-:W-:Y:S01]  /*15d60*/  FADD.FTZ R149, R149, R156 ;  /* 0x0000009c95957221 */ /* 0x000fe20000010000 */
[----:B------:R-:W-:Y:S03]  /*15d70*/  PRMT R147, R144, 0x5410, R133 ;  /* 0x0000541090937816 */ /* 0x000fe60000000085 */
[----:B------:R-:W-:Y:S01]  /*15d80*/  LOP3.LUT R145, R136, 0xff, RZ, 0xc0, !PT ;  /* 0x000000ff88917812 */ /* 0x000fe200078ec0ff */
[----:B------:R-:W-:Y:S01]  /*15d90*/  FADD.FTZ R163, R150, R149 ;  /* 0x0000009596a37221 */ /* 0x000fe20000010000 */
[--C-:B------:R-:W-:Y:S01]  /*15da0*/  HSET2.LE.AND R136, R147, R245.reuse, PT ;  /* 0x000000f593887233 */ /* 0x100fe20003803000 */
[----:B------:R-:W-:Y:S02]  /*15db0*/  PRMT R144, R157, 0x7610, R144 ;  /* 0x000076109d907816 */ /* 0x000fe40000000090 */
[----:B------:R-:W-:Y:S01]  /*15dc0*/  LOP3.LUT R133, R180, 0xffff, RZ, 0xc0, !PT ;  /* 0x0000ffffb4857812 */ /* 0x000fe200078ec0ff */
[----:B------:R-:W-:Y:S01]  /*15dd0*/  FADD.FTZ R163, R158, R163 ;  /* 0x000000a39ea37221 */ /* 0x000fe20000010000 */
[----:B------:R-:W-:Y:S02]  /*15de0*/  LOP3.LUT R136, R136, R134, RZ, 0xc0, !PT ;  /* 0x0000008688887212 */ /* 0x000fe400078ec0ff */
[C---:B------:R-:W-:Y:S01]  /*15df0*/  F2FP.PACK_AB R134, R164.reuse, R158 ;  /* 0x0000009ea486723e */ /* 0x040fe200000000ff */
[----:B------:R-:W-:Y:S01]  /*15e00*/  FADD.FTZ R163, R164, R163 ;  /* 0x000000a3a4a37221 */ /* 0x000fe20000010000 */
[----:B------:R-:W-:Y:S02]  /*15e10*/  SHF.R.U32.HI R139, RZ, 0x10, R178 ;  /* 0x00000010ff8b7819 */ /* 0x000fe400000116b2 */
[----:B------:R-:W-:Y:S02]  /*15e20*/  SHF.R.U32.HI R133, RZ, 0x8, R133 ;  /* 0x00000008ff857819 */ /* 0x000fe40000011685 */
[----:B------:R-:W-:Y:S02]  /*15e30*/  SHF.R.U32.HI R137, RZ, 0x10, R180 ;  /* 0x00000010ff897819 */ /* 0x000fe400000116b4 */
[----:B------:R-:W-:Y:S01]  /*15e40*/  LOP3.LUT R140, R133, 0xffff, RZ, 0xc0, !PT ;  /* 0x0000ffff858c7812 */ /* 0x000fe200078ec0ff */
[----:B-1----:R-:W1:Y:S01]  /*15e50*/  MUFU.EX2 R157, R206 ;  /* 0x000000ce009d7308 */ /* 0x002e620000000800 */
[----:B------:R-:W-:Y:S02]  /*15e60*/  SHF.R.U32.HI R138, RZ, 0x18, R178 ;  /* 0x00000018ff8a7819 */ /* 0x000fe400000116b2 */
[----:B------:R-:W-:Y:S02]  /*15e70*/  PRMT R133, R160, 0x5410, R161 ;  /* 0x00005410a0857816 */ /* 0x000fe400000000a1 */
[----:B------:R-:W-:Y:S02]  /*15e80*/  @!P2 PRMT R160, R144, 0x5410, RZ ;  /* 0x0000541090a0a816 */ /* 0x000fe400000000ff */
[----:B------:R-:W-:Y:S02]  /*15e90*/  LOP3.LUT R144, R137, 0xff, RZ, 0xc0, !PT ;  /* 0x000000ff89907812 */ /* 0x000fe400078ec0ff */
[----:B------:R-:W-:Y:S01]  /*15ea0*/  LOP3.LUT R137, R139, 0xff, RZ, 0xc0, !PT ;  /* 0x000000ff8b897812 */ /* 0x000fe200078ec0ff */
[----:B------:R-:W-:Y:S01]  /*15eb0*/  STG.E.U16 [R210.64+0x20], R160 ;  /* 0x000020a0d2007986 */ /* 0x000fe2000c101516 */
[----:B------:R-:W-:Y:S02]  /*15ec0*/  PRMT R135, R134, 0x7632, R135 ;  /* 0x0000763286877816 */ /* 0x000fe40000000087 */
[----:B------:R-:W-:Y:S01]  /*15ed0*/  PRMT R137, R137, 0x5410, R138 ;  /* 0x0000541089897816 */ /* 0x000fe2000000008a */
[--C-:B------:R-:W-:Y:S01]  /*15ee0*/  HSET2.LE.AND R138, R159, R245.reuse, PT ;  /* 0x000000f59f8a7233 */ /* 0x100fe20003803000 */
[----:B------:R-:W-:Y:S02]  /*15ef0*/  ISETP.GE.U32.AND P2, PT, R244, R140, PT ;  /* 0x0000008cf400720c */ /* 0x000fe40003f46070 */
[----:B------:R-:W2:Y:S01]  /*15f00*/  LDSM.16.MT88.4 R140, [R193+0x10800] ;  /* 0x01080000c18c783b */ /* 0x000ea20000004200 */
[--C-:B------:R-:W-:Y:S05]  /*15f10*/  HSET2.LE.AND R137, R137, R245.reuse, PT ;  /* 0x000000f589897233 */ /* 0x100fea0003803000 */
[----:B------:R-:W-:Y:S02]  /*15f20*/  LOP3.LUT R137, R137, R133, RZ, 0xc0, !PT ;  /* 0x0000008589897212 */ /* 0x000fe400078ec0ff */
[----:B-1----:R-:W-:Y:S02]  /*15f30*/  F2FP.PACK_AB R162, R167, R157 ;  /* 0x0000009da7a2723e */ /* 0x002fe400000000ff */
[----:B------:R-:W-:Y:S02]  /*15f40*/  PRMT R133, R134, 0x5410, R135 ;  /* 0x0000541086857816 */ /* 0x000fe40000000087 */
[----:B------:R-:W-:Y:S02]  /*15f50*/  PRMT R166, R162, 0x7632, R166 ;  /* 0x00007632a2a67816 */ /* 0x000fe400000000a6 */
[----:B------:R-:W-:Y:S02]  /*15f60*/  LOP3.LUT R138, R138, R133, RZ, 0xc0, !PT ;  /* 0x000000858a8a7212 */ /* 0x000fe400078ec0ff */
[----:B------:R-:W-:Y:S01]  /*15f70*/  PRMT R133, R162, 0x5410, R166 ;  /* 0x00005410a2857816 */ /* 0x000fe200000000a6 */
[----:B---3--:R-:W-:Y:S05]  /*15f80*/  @!P1 HADD2 R146, -R161.H0_H0, -RZ.H0_H0 ;  /* 0xa00000ffa1929230 */ /* 0x008fea0000000900 */
[----:B------:R1:W-:Y:S01]  /*15f90*/  @!P1 STL.S16 [R1+0x48], R146 ;  /* 0x0000489201009387 */ /* 0x0003e20000100600 */
[----:B------:R-:W-:Y:S03]  /*15fa0*/  PRMT R155, R146, 0x7610, R155 ;  /* 0x00007610929b7816 */ /* 0x000fe6000000009b */
[----:B------:R4:W3:Y:S01]  /*15fb0*/  LDL.S16 R165, [R1+0x44] ;  /* 0x0000440001a57983 */ /* 0x0008e20000100600 */
[----:B------:R-:W-:Y:S01]  /*15fc0*/  @!P1 PRMT R161, R155, 0x5410, RZ ;  /* 0x000054109ba19816 */ /* 0x000fe200000000ff */
[----:B------:R-:W-:Y:S01]  /*15fd0*/  FADD.FTZ R155, R148, R151 ;  /* 0x00000097949b7221 */ /* 0x000fe20000010000 */
[----:B------:R-:W-:Y:S01]  /*15fe0*/  ISETP.GE.U32.AND P1, PT, R244, R144, PT ;  /* 0x00000090f400720c */ /* 0x000fe20003f26070 */
[----:B------:R-:W-:Y:S02]  /*15ff0*/  LDSM.16.MT88.4 R148, [R196+0x10800] ;  /* 0x01080000c494783b */ /* 0x000fe40000004200 */
[----:B------:R-:W-:Y:S06]  /*16000*/  FADD.FTZ R159, R154, R155 ;  /* 0x0000009b9a9f7221 */ /* 0x000fec0000010000 */
[----:B------:R-:W-:Y:S01]  /*16010*/  STG.E.U16 [R210.64+0x22], R161 ;  /* 0x000022a1d2007986 */ /* 0x000fe2000c101516 */
[--C-:B-1----:R-:W-:Y:S02]  /*16020*/  SHF.R.U32.HI R146, RZ, 0x18, R180.reuse ;  /* 0x00000018ff927819 */ /* 0x102fe400000116b4 */
[----:B------:R-:W-:Y:S02]  /*16030*/  SHF.R.U32.HI R180, RZ, 0x18, R180 ;  /* 0x00000018ffb47819 */ /* 0x000fe400000116b4 */
[----:B------:R-:W-:Y:S02]  /*16040*/  PRMT R139, R145, 0x5410, R146 ;  /* 0x00005410918b7816 */ /* 0x000fe40000000092 */
[----:B------:R-:W1:Y:S03]  /*16050*/  LDSM.16.MT88.4 R144, [R194+0x10800] ;  /* 0x01080000c290783b */ /* 0x000e660000004200 */
[--C-:B------:R-:W-:Y:S05]  /*16060*/  HSET2.LE.AND R139, R139, R245.reuse, PT ;  /* 0x000000f58b8b7233 */ /* 0x100fea0003803000 */
[----:B------:R-:W-:Y:S07]  /*16070*/  LOP3.LUT R139, R139, R133, RZ, 0xc0, !PT ;  /* 0x000000858b8b7212 */ /* 0x000fee00078ec0ff */
        /* <DEDUP_REMOVED lines=28> */
[C---:B------:R-:W-:Y:S08]  /*16240*/  HMMA.16816.F32 R80, R136.reuse, R142, R80 ;  /* 0x0000008e8850723c */ /* 0x040ff00000001850 */
[C---:B-1----:R-:W-:Y:S08]  /*16250*/  HMMA.16816.F32 R84, R136.reuse, R144, R84 ;  /* 0x000000908854723c */ /* 0x042ff00000001854 */
[C---:B------:R-:W-:Y:S08]  /*16260*/  HMMA.16816.F32 R88, R136.reuse, R146, R88 ;  /* 0x000000928858723c */ /* 0x040ff00000001858 */
[C---:B-----5:R-:W-:Y:S08]  /*16270*/  HMMA.16816.F32 R92, R136.reuse, R148, R92 ;  /* 0x00000094885c723c */ /* 0x060ff0000000185c */
[C---:B------:R-:W-:Y:S01]  /*16280*/  HMMA.16816.F32 R96, R136.reuse, R150, R96 ;  /* 0x000000968860723c */ /* 0x040fe20000001860 */
[----:B---3--:R-:W-:Y:S05]  /*16290*/  @!P0 HADD2 R165, -R134.H0_H0, -RZ.H0_H0 ;  /* 0xa00000ff86a58230 */ /* 0x008fea0000000900 */
[----:B------:R1:W-:Y:S01]  /*162a0*/  @!P0 STL.S16 [R1+0x44], R165 ;  /* 0x000044a501008387 */ /* 0x0003e20000100600 */
[----:B------:R-:W-:Y:S03]  /*162b0*/  PRMT R133, R165, 0x7610, R133 ;  /* 0x00007610a5857816 */ /* 0x000fe60000000085 */
[----:B------:R4:W2:Y:S02]  /*162c0*/  LDL.S16 R170, [R1+0x40] ;  /* 0x0000400001aa7983 */ /* 0x0008a40000100600 */
[----:B------:R-:W-:Y:S02]  /*162d0*/  @!P0 PRMT R134, R133, 0x5410, RZ ;  /* 0x0000541085868816 */ /* 0x000fe400000000ff */
[----:B------:R-:W-:Y:S01]  /*162e0*/  LOP3.LUT R133, R249, UR35, RZ, 0x3c, !PT ;  /* 0x00000023f9857c12 */ /* 0x000fe2000f8e3cff */
[----:B------:R4:W3:Y:S01]  /*162f0*/  LDL.S16 R179, [R1+0x60] ;  /* 0x0000600001b37983 */ /* 0x0008e20000100600 */
[----:B------:R-:W-:Y:S03]  /*16300*/  ISETP.GE.U32.AND P0, PT, R244, R180, PT ;  /* 0x000000b4f400720c */ /* 0x000fe60003f06070 */
[----:B------:R-:W-:Y:S01]  /*16310*/  IMAD.WIDE.U32 R168, R133, -0x326172a9, RZ ;  /* 0xcd9e8d5785a87825 */ /* 0x000fe200078e00ff */
[----:B------:R4:W5:Y:S04]  /*16320*/  LDL.S16 R178, [R1+0x5c] ;  /* 0x00005c0001b27983 */ /* 0x0009680000100600 */
[----:B------:R-:W-:Y:S01]  /*16330*/  LOP3.LUT R154, R169, UR27, R174, 0x96, !PT ;  /* 0x0000001ba99a7c12 */ /* 0x000fe2000f8e96ae */
[----:B------:R4:W4:Y:S01]  /*16340*/  LDL.S16 R173, [R1+0x58] ;  /* 0x0000580001ad7983 */ /* 0x0009220000100600 */
[----:B------:R-:W-:Y:S03]  /*16350*/  LOP3.LUT R156, R225, UR33, R168, 0x96, !PT ;  /* 0x00000021e19c7c12 */ /* 0x000fe6000f8e96a8 */
[----:B------:R-:W-:Y:S01]  /*16360*/  IMAD.WIDE.U32 R154, R154, -0x2daee0ad, RZ ;  /* 0xd2511f539a9a7825 */ /* 0x000fe200078e00ff */
[----:B------:R-:W-:Y:S03]  /*16370*/  LDSM.16.MT88.4 R180, [R194+0x13800] ;  /* 0x01380000c2b4783b */ /* 0x000fe60000004200 */
[----:B-1----:R-:W-:Y:S01]  /*16380*/  FADD.FTZ R165, R157, R159 ;  /* 0x0000009f9da57221 */ /* 0x002fe20000010000 */
[----:B------:R-:W-:Y:S01]  /*16390*/  LOP3.LUT R155, R155, UR29, R246, 0x96, !PT ;  /* 0x0000001d9b9b7c12 */ /* 0x000fe2000f8e96f6 */
[----:B------:R-:W-:Y:S03]  /*163a0*/  IMAD.WIDE.U32 R156, R156, -0x2daee0ad, RZ ;  /* 0xd2511f539c9c7825 */ /* 0x000fe600078e00ff */
[----:B------:R1:W-:Y:S01]  /*163b0*/  STG.E.U16 [R208.64+0x30], R134 ;  /* 0x00003086d0007986 */ /* 0x0003e2000c101516 */
[----:B------:R-:W-:Y:S01]  /*163c0*/  FADD.FTZ R167, R167, R165 ;  /* 0x000000a5a7a77221 */ /* 0x000fe20000010000 */
[----:B------:R-:W-:Y:S01]  /*163d0*/  LOP3.LUT R157, R157, UR34, R154, 0x96, !PT ;  /* 0x000000229d9d7c12 */ /* 0x000fe2000f8e969a */
[----:B------:R-:W-:Y:S05]  /*163e0*/  IMAD.WIDE.U32 R154, R155, -0x326172a9, RZ ;  /* 0xcd9e8d579b9a7825 */ /* 0x000fea00078e00ff */
[----:B------:R-:W-:Y:S05]  /*163f0*/  LOP3.LUT R158, R155, UR5, R224, 0x96, !PT ;  /* 0x000000059b9e7c12 */ /* 0x000fea000f8e96e0 */
[----:B------:R-:W-:Y:S05]  /*16400*/  IMAD.WIDE.U32 R158, R158, -0x2daee0ad, RZ ;  /* 0xd2511f539e9e7825 */ /* 0x000fea00078e00ff */
[----:B------:R-:W-:Y:S01]  /*16410*/  LOP3.LUT R155, R159, UR4, R156, 0x96, !PT ;  /* 0x000000049f9b7c12 */ /* 0x000fe2000f8e969c */
[----:B------:R-:W-:Y:S05]  /*16420*/  IMAD.WIDE.U32 R156, R157, -0x326172a9, RZ ;  /* 0xcd9e8d579d9c7825 */ /* 0x000fea00078e00ff */
[----:B------:R-:W-:Y:S02]  /*16430*/  LOP3.LUT R154, R157, UR30, R154, 0x96, !PT ;  /* 0x0000001e9d9a7c12 */ /* 0x000fe4000f8e969a */
[----:B------:R-:W1:Y:S03]  /*16440*/  MUFU.EX2 R157, R214 ;  /* 0x000000d6009d7308 */ /* 0x000e660000000800 */
[----:B------:R-:W-:Y:S04]  /*16450*/  IMAD.WIDE.U32 R174, R154, -0x2daee0ad, RZ ;  /* 0xd2511f539aae7825 */ /* 0x000fe800078e00ff */
[----:B------:R-:W-:Y:S01]  /*16460*/  IMAD.WIDE.U32 R154, R155, -0x326172a9, RZ ;  /* 0xcd9e8d579b9a7825 */ /* 0x000fe200078e00ff */
[----:B------:R-:W-:Y:S02]  /*16470*/  LOP3.LUT R168, R175, UR28, R158, 0x96, !PT ;  /* 0x0000001cafa87c12 */ /* 0x000fe4000f8e969e */
[----:B------:R-:W-:Y:S02]  /*16480*/  MUFU.EX2 R214, R236 ;  /* 0x000000ec00d67308 */ /* 0x000fe40000000800 */
[----:B------:R-:W-:Y:S01]  /*16490*/  LOP3.LUT R206, R155, UR26, R156, 0x96, !PT ;  /* 0x0000001a9bce7c12 */ /* 0x000fe2000f8e969c */
[----:B------:R-:W-:Y:S04]  /*164a0*/  IMAD.WIDE.U32 R168, R168, -0x326172a9, RZ ;  /* 0xcd9e8d57a8a87825 */ /* 0x000fe800078e00ff */
[----:B------:R-:W-:Y:S01]  /*164b0*/  IMAD.WIDE.U32 R206, R206, -0x2daee0ad, RZ ;  /* 0xd2511f53cece7825 */ /* 0x000fe200078e00ff */
[C-C-:B------:R-:W-:Y:S02]  /*164c0*/  LOP3.LUT R133, R169.reuse, UR7, R154.reuse, 0x96, !PT ;  /* 0x00000007a9857c12 */ /* 0x140fe4000f8e969a */
[----:B------:R-:W-:Y:S02]  /*164d0*/  LOP3.LUT R152, R169, UR7, R154, 0x96, !PT ;  /* 0x00000007a9987c12 */ /* 0x000fe4000f8e969a */
[----:B------:R-:W-:Y:S02]  /*164e0*/  LOP3.LUT R155, R133, 0xff, RZ, 0xc0, !PT ;  /* 0x000000ff859b7812 */ /* 0x000fe400078ec0ff */
[C---:B------:R-:W-:Y:S01]  /*164f0*/  LOP3.LUT R148, R168.reuse, 0xff, RZ, 0xc0, !PT ;  /* 0x000000ffa8947812 */ /* 0x040fe200078ec0ff */
[----:B-1----:R-:W-:Y:S01]  /*16500*/  FADD.FTZ R163, R157, R163 ;  /* 0x000000a39da37221 */ /* 0x002fe20000010000 */
[----:B------:R-:W-:Y:S02]  /*16510*/  LOP3.LUT R153, R168, 0xff, RZ, 0xc0, !PT ;  /* 0x000000ffa8997812 */ /* 0x000fe400078ec0ff */
[----:B------:R-:W-:Y:S01]  /*16520*/  LOP3.LUT R134, R206, 0xff, RZ, 0xc0, !PT ;  /* 0x000000ffce867812 */ /* 0x000fe200078ec0ff */
[----:B--2---:R-:W-:Y:S02]  /*16530*/  @!P2 HADD2 R170, -R135.H0_H0, -RZ.H0_H0 ;  /* 0xa00000ff87aaa230 */ /* 0x004fe40000000900 */
[----:B---3--:R-:W-:Y:S03]  /*16540*/  @!P1 HADD2 R179, -R162.H0_H0, -RZ.H0_H0 ;  /* 0xa00000ffa2b39230 */ /* 0x008fe60000000900 */
[----:B------:R1:W-:Y:S01]  /*16550*/  @!P2 STL.S16 [R1+0x40], R170 ;  /* 0x000040aa0100a387 */ /* 0x0003e20000100600 */
[----:B------:R-:W-:Y:S01]  /*16560*/  PRMT R159, R170, 0x7610, R159 ;  /* 0x00007610aa9f7816 */ /* 0x000fe2000000009f */
[----:B-----5:R-:W-:Y:S03]  /*16570*/  @!P0 HADD2 R178, -R166.H0_H0, -RZ.H0_H0 ;  /* 0xa00000ffa6b28230 */ /* 0x020fe60000000900 */
[----:B------:R-:W-:Y:S02]  /*16580*/  @!P2 PRMT R135, R159, 0x5410, RZ ;  /* 0x000054109f87a816 */ /* 0x000fe400000000ff */
[----:B------:R-:W2:Y:S01]  /*16590*/  MUFU.EX2 R159, R215 ;  /* 0x000000d7009f7308 */ /* 0x000ea20000000800 */
[----:B------:R-:W-:Y:S02]  /*165a0*/  ISETP.GE.U32.AND P2, PT, R244, R155, PT ;  /* 0x0000009bf400720c */ /* 0x000fe40003f46070 */
[----:B------:R-:W-:Y:S01]  /*165b0*/  SHF.R.U32.HI R155, RZ, 0x10, R133 ;  /* 0x00000010ff9b7819 */ /* 0x000fe20000011685 */
[----:B------:R3:W-:Y:S01]  /*165c0*/  STG.E.U16 [R208.64+0x32], R135 ;  /* 0x00003287d0007986 */ /* 0x0007e2000c101516 */
[----:B------:R-:W-:Y:S02]  /*165d0*/  PRMT R156, R178, 0x7610, R156 ;  /* 0x00007610b29c7816 */ /* 0x000fe4000000009c */
[----:B------:R-:W-:Y:S02]  /*165e0*/  LOP3.LUT R140, R155, 0xff, RZ, 0xc0, !PT ;  /* 0x000000ff9b8c7812 */ /* 0x000fe400078ec0ff */
[----:B------:R-:W-:Y:S01]  /*165f0*/  LOP3.LUT R155, R133, 0xffff, RZ, 0xc0, !PT ;  /* 0x0000ffff859b7812 */ /* 0x000fe200078ec0ff */
[----:B------:R-:W-:Y:S01]  /*16600*/  MUFU.EX2 R215, R229 ;  /* 0x000000e500d77308 */ /* 0x000fe20000000800 */
[----:B------:R-:W-:Y:S02]  /*16610*/  @!P0 PRMT R166, R156, 0x5410, RZ ;  /* 0x000054109ca68816 */ /* 0x000fe400000000ff */
[----:B------:R-:W-:Y:S02]  /*16620*/  SHF.R.U32.HI R155, RZ, 0x8, R155 ;  /* 0x00000008ff9b7819 */ /* 0x000fe4000001169b */
[----:B------:R-:W-:Y:S01]  /*16630*/  PRMT R158, R179, 0x7610, R158 ;  /* 0x00007610b39e7816 */ /* 0x000fe2000000009e */
[----:B------:R-:W-:Y:S01]  /*16640*/  STG.E.U16 [R210.64+0x32], R166 ;  /* 0x000032a6d2007986 */ /* 0x000fe2000c101516 */
[----:B------:R-:W-:Y:S02]  /*16650*/  LOP3.LUT R144, R155, 0xffff, RZ, 0xc0, !PT ;  /* 0x0000ffff9b907812 */ /* 0x000fe400078ec0ff */
[----:B------:R-:W-:Y:S01]  /*16660*/  @!P1 PRMT R162, R158, 0x5410, RZ ;  /* 0x000054109ea29816 */ /* 0x000fe200000000ff */
[----:B-1----:R1:W5:Y:S01]  /*16670*/  LDL.S16 R170, [R1+0x30] ;  /* 0x0000300001aa7983 */ /* 0x0023620000100600 */
[----:B------:R-:W1:Y:S01]  /*16680*/  MUFU.EX2 R155, R216 ;  /* 0x000000d8009b7308 */ /* 0x000e620000000800 */
[----:B------:R-:W-:Y:S02]  /*16690*/  SHF.R.U32.HI R133, RZ, 0x18, R133 ;  /* 0x00000018ff857819 */ /* 0x000fe40000011685 */
[----:B------:R-:W-:Y:S01]  /*166a0*/  @!P1 STL.S16 [R1+0x60], R179 ;  /* 0x000060b301009387 */ /* 0x000fe20000100600 */
[C---:B--2---:R-:W-:Y:S01]  /*166b0*/  F2FP.PACK_AB R164, R159.reuse, R157 ;  /* 0x0000009d9fa4723e */ /* 0x044fe200000000ff */
[----:B------:R-:W-:Y:S01]  /*166c0*/  FADD.FTZ R163, R159, R163 ;  /* 0x000000a39fa37221 */ /* 0x000fe20000010000 */
[C---:B------:R-:W-:Y:S01]  /*166d0*/  ISETP.GE.U32.AND P1, PT, R244.reuse, R140, PT ;  /* 0x0000008cf400720c */ /* 0x040fe20003f26070 */
[----:B------:R-:W-:Y:S01]  /*166e0*/  @!P0 STL.S16 [R1+0x5c], R178 ;  /* 0x00005cb201008387 */ /* 0x000fe20000100600 */
[----:B------:R-:W-:Y:S01]  /*166f0*/  ISETP.GE.U32.AND P0, PT, R244, R144, PT ;  /* 0x00000090f400720c */ /* 0x000fe20003f06070 */
[----:B----4-:R-:W-:Y:S01]  /*16700*/  @!P2 HADD2 R173, -R164.H0_H0, -RZ.H0_H0 ;  /* 0xa00000ffa4ada230 */ /* 0x010fe20000000900 */
[C---:B------:R-:W-:Y:S01]  /*16710*/  PRMT R165, R164.reuse, 0x7632, R165 ;  /* 0x00007632a4a57816 */ /* 0x040fe200000000a5 */
[----:B------:R2:W4:Y:S01]  /*16720*/  LDL.S16 R172, [R1+0x24] ;  /* 0x0000240001ac7983 */ /* 0x0005220000100600 */
[----:B------:R-:W2:Y:S01]  /*16730*/  MUFU.EX2 R158, R217 ;  /* 0x000000d9009e7308 */ /* 0x000ea20000000800 */
[----:B---3--:R-:W-:Y:S02]  /*16740*/  SHF.R.U32.HI R135, RZ, 0x10, R206 ;  /* 0x00000010ff877819 */ /* 0x008fe400000116ce */
[----:B------:R3:W-:Y:S01]  /*16750*/  @!P2 STL.S16 [R1+0x58], R173 ;  /* 0x000058ad0100a387 */ /* 0x0007e20000100600 */
[----:B------:R-:W-:Y:S02]  /*16760*/  PRMT R171, R173, 0x7610, R171 ;  /* 0x00007610adab7816 */ /* 0x000fe400000000ab */
[----:B------:R-:W-:Y:S01]  /*16770*/  PRMT R156, R164, 0x5410, R165 ;  /* 0x00005410a49c7816 */ /* 0x000fe200000000a5 */
[----:B------:R-:W3:Y:S01]  /*16780*/  LDSM.16.MT88.4 R140, [R193+0x16800] ;  /* 0x01680000c18c783b */ /* 0x000ee20000004200 */
[----:B------:R-:W-:Y:S02]  /*16790*/  @!P2 PRMT R164, R171, 0x5410, RZ ;  /* 0x00005410aba4a816 */ /* 0x000fe400000000ff */
[----:B------:R-:W-:Y:S01]  /*167a0*/  ISETP.GE.U32.AND P2, PT, R244, R148, PT ;  /* 0x00000094f400720c */ /* 0x000fe20003f46070 */
[----:B------:R-:W-:Y:S01]  /*167b0*/  MUFU.EX2 R171, R218 ;  /* 0x000000da00ab7308 */ /* 0x000fe20000000800 */
[----:B-1----:R-:W-:Y:S03]  /*167c0*/  FADD.FTZ R167, R155, R167 ;  /* 0x000000a79ba77221 */ /* 0x002fe60000010000 */
[----:B------:R-:W1:Y:S06]  /*167d0*/  LDSM.16.MT88.4 R144, [R194+0x16800] ;  /* 0x01680000c290783b */ /* 0x000e6c0000004200 */
[----:B------:R-:W-:Y:S02]  /*167e0*/  MUFU.EX2 R217, R228 ;  /* 0x000000e400d97308 */ /* 0x000fe40000000800 */
[----:B------:R-:W-:Y:S01]  /*167f0*/  STG.E.U16 [R210.64+0x30], R162 ;  /* 0x000030a2d2007986 */ /* 0x000fe2000c101516 */
[C---:B--2---:R-:W-:Y:S01]  /*16800*/  F2FP.PACK_AB R191, R158.reuse, R155 ;  /* 0x0000009b9ebf723e */ /* 0x044fe200000000ff */
[----:B------:R-:W-:Y:S02]  /*16810*/  FADD.FTZ R167, R158, R167 ;  /* 0x000000a79ea77221 */ /* 0x000fe40000010000 */
[----:B------:R-:W-:Y:S01]  /*16820*/  STG.E.U16 [R208.64+0x40], R164 ;  /* 0x000040a4d0007986 */ /* 0x000fe2000c101516 */
[----:B------:R-:W-:Y:S03]  /*16830*/  PRMT R200, R191, 0x7632, R200 ;  /* 0x00007632bfc87816 */ /* 0x000fe600000000c8 */
[----:B---3--:R-:W2:Y:S10]  /*16840*/  MUFU.EX2 R173, R220 ;  /* 0x000000dc00ad7308 */ /* 0x008eb40000000800 */
[----:B------:R-:W3:Y:S01]  /*16850*/  MUFU.EX2 R216, R227 ;  /* 0x000000e300d87308 */ /* 0x000ee20000000800 */
[C---:B------:R-:W-:Y:S07]  /*16860*/  HMMA.16816.F32 R100, R136.reuse, R140, R100 ;  /* 0x0000008c8864723c */ /* 0x040fee0000001864 */
[--C-:B------:R-:W-:Y:S01]  /*16870*/  SHF.R.U32.HI R140, RZ, 0x10, R168.reuse ;  /* 0x00000010ff8c7819 */ /* 0x100fe200000116a8 */
[C---:B------:R-:W-:Y:S01]  /*16880*/  HMMA.16816.F32 R104, R136.reuse, R142, R104 ;  /* 0x0000008e8868723c */ /* 0x040fe20000001868 */
[----:B------:R-:W-:Y:S03]  /*16890*/  SHF.R.U32.HI R141, RZ, 0x18, R168 ;  /* 0x00000018ff8d7819 */ /* 0x000fe600000116a8 */
[----:B------:R-:W-:Y:S02]  /*168a0*/  LOP3.LUT R140, R140, 0xff, RZ, 0xc0, !PT ;  /* 0x000000ff8c8c7812 */ /* 0x000fe400078ec0ff */
[----:B--2---:R-:W-:Y:S02]  /*168b0*/  F2FP.PACK_AB R189, R173, R171 ;  /* 0x000000abadbd723e */ /* 0x004fe400000000ff */
[C---:B-1----:R-:W-:Y:S04]  /*168c0*/  HMMA.16816.F32 R108, R136.reuse, R144, R108 ;  /* 0x00000090886c723c */ /* 0x042fe8000000186c */
[----:B------:R-:W-:Y:S02]  /*168d0*/  PRMT R190, R189, 0x7632, R190 ;  /* 0x00007632bdbe7816 */ /* 0x000fe400000000be */
[----:B---3--:R-:W-:Y:S02]  /*168e0*/  F2FP.PACK_AB R184, R215, R216 ;  /* 0x000000d8d7b8723e */ /* 0x008fe400000000ff */
[C---:B------:R-:W-:Y:S01]  /*168f0*/  HMMA.16816.F32 R112, R136.reuse, R146, R112 ;  /* 0x000000928870723c */ /* 0x040fe20000001870 */
[----:B------:R-:W-:Y:S06]  /*16900*/  PRMT R0, R189, 0x5410, R190 ;  /* 0x00005410bd007816 */ /* 0x000fec00000000be */
[----:B------:R-:W-:Y:S01]  /*16910*/  SHF.R.U32.HI R146, RZ, 0x18, R152 ;  /* 0x00000018ff927819 */ /* 0x000fe20000011698 */
[----:B-----5:R-:W-:Y:S05]  /*16920*/  @!P0 HADD2 R170, -R165.H0_H0, -RZ.H0_H0 ;  /* 0xa00000ffa5aa8230 */ /* 0x020fea0000000900 */
[----:B------:R1:W-:Y:S01]  /*16930*/  @!P0 STL.S16 [R1+0x30], R170 ;  /* 0x000030aa01008387 */ /* 0x0003e20000100600 */
[----:B------:R-:W-:Y:S03]  /*16940*/  PRMT R148, R170, 0x7610, R148 ;  /* 0x00007610aa947816 */ /* 0x000fe60000000094 */
[----:B------:R2:W3:Y:S01]  /*16950*/  LDL.S16 R154, [R1+0x3c] ;  /* 0x00003c00019a7983 */ /* 0x0004e20000100600 */
[----:B------:R-:W-:Y:S02]  /*16960*/  @!P0 PRMT R165, R148, 0x5410, RZ ;  /* 0x0000541094a58816 */ /* 0x000fe400000000ff */
[----:B------:R-:W-:Y:S01]  /*16970*/  ISETP.GE.U32.AND P0, PT, R244, R133, PT ;  /* 0x00000085f400720c */ /* 0x000fe20003f06070 */
[----:B----4-:R-:W-:Y:S01]  /*16980*/  @!P1 HADD2 R172, -R191.H0_H0, -RZ.H0_H0 ;  /* 0xa00000ffbfac9230 */ /* 0x010fe20000000900 */
[----:B------:R-:W4:Y:S01]  /*16990*/  LDSM.16.MT88.4 R148, [R196+0x16800] ;  /* 0x01680000c494783b */ /* 0x000f220000004200 */
[----:B------:R-:W-:Y:S03]  /*169a0*/  LOP3.LUT R133, R168, 0xffff, RZ, 0xc0, !PT ;  /* 0x0000ffffa8857812 */ /* 0x000fe600078ec0ff */
[----:B------:R-:W-:Y:S02]  /*169b0*/  PRMT R177, R172, 0x7610, R177 ;  /* 0x00007610acb17816 */ /* 0x000fe400000000b1 */
[----:B------:R-:W-:Y:S02]  /*169c0*/  SHF.R.U32.HI R133, RZ, 0x8, R133 ;  /* 0x00000008ff857819 */ /* 0x000fe40000011685 */
[----:B------:R5:W-:Y:S02]  /*169d0*/  @!P1 STL.S16 [R1+0x24], R172 ;  /* 0x000024ac01009387 */ /* 0x000be40000100600 */
[----:B------:R-:W-:Y:S02]  /*169e0*/  PRMT R157, R153, 0x5410, R133 ;  /* 0x00005410999d7816 */ /* 0x000fe40000000085 */
[----:B------:R-:W-:Y:S01]  /*169f0*/  SHF.R.U32.HI R153, RZ, 0x10, R168 ;  /* 0x00000010ff997819 */ /* 0x000fe200000116a8 */
[----:B------:R-:W-:Y:S01]  /*16a00*/  STG.E.U16 [R208.64+0x42], R165 ;  /* 0x000042a5d0007986 */ /* 0x000fe2000c101516 */
[----:B------:R-:W-:Y:S02]  /*16a10*/  LOP3.LUT R133, R152, 0xffff, RZ, 0xc0, !PT ;  /* 0x0000ffff98857812 */ /* 0x000fe400078ec0ff */
[----:B-1----:R-:W-:Y:S02]  /*16a20*/  PRMT R170, R140, 0x5410, R141 ;  /* 0x000054108caa7816 */ /* 0x002fe4000000008d */
[----:B------:R-:W1:Y:S01]  /*16a30*/  LDSM.16.MT88.4 R140, [R195+0x16800] ;  /* 0x01680000c38c783b */ /* 0x000e620000004200 */
[----:B------:R-:W-:Y:S02]  /*16a40*/  LOP3.LUT R144, R153, 0xff, RZ, 0xc0, !PT ;  /* 0x000000ff99907812 */ /* 0x000fe400078ec0ff */
[----:B------:R-:W-:Y:S02]  /*16a50*/  LOP3.LUT R153, R152, 0xff, RZ, 0xc0, !PT ;  /* 0x000000ff98997812 */ /* 0x000fe400078ec0ff */
[----:B------:R-:W-:Y:S02]  /*16a60*/  SHF.R.U32.HI R145, RZ, 0x8, R133 ;  /* 0x00000008ff917819 */ /* 0x000fe40000011685 */
[----:B------:R-:W-:Y:S02]  /*16a70*/  PRMT R133, R191, 0x5410, R200 ;  /* 0x00005410bf857816 */ /* 0x000fe400000000c8 */
[----:B------:R-:W-:Y:S02]  /*16a80*/  @!P1 PRMT R191, R177, 0x5410, RZ ;  /* 0x00005410b1bf9816 */ /* 0x000fe400000000ff */
[----:B------:R-:W-:Y:S02]  /*16a90*/  ISETP.GE.U32.AND P1, PT, R244, R144, PT ;  /* 0x00000090f400720c */ /* 0x000fe40003f26070 */
[----:B------:R-:W-:Y:S01]  /*16aa0*/  LOP3.LUT R144, R168, 0xffff, RZ, 0xc0, !PT ;  /* 0x0000ffffa8907812 */ /* 0x000fe200078ec0ff */
[----:B------:R-:W-:Y:S01]  /*16ab0*/  STG.E.U16 [R210.64+0x40], R191 ;  /* 0x000040bfd2007986 */ /* 0x000fe2000c101516 */
[----:B-----5:R-:W-:Y:S01]  /*16ac0*/  MUFU.EX2 R172, R219 ;  /* 0x000000db00ac7308 */ /* 0x020fe20000000800 */
[----:B------:R-:W-:Y:S02]  /*16ad0*/  PRMT R147, R153, 0x5410, R145 ;  /* 0x0000541099937816 */ /* 0x000fe40000000091 */
[----:B------:R-:W-:Y:S02]  /*16ae0*/  SHF.R.U32.HI R145, RZ, 0x10, R152 ;  /* 0x00000010ff917819 */ /* 0x000fe40000011698 */
[----:B------:R-:W-:Y:S01]  /*16af0*/  SHF.R.U32.HI R168, RZ, 0x18, R168 ;  /* 0x00000018ffa87819 */ /* 0x000fe200000116a8 */
[C---:B----4-:R-:W-:Y:S01]  /*16b00*/  HMMA.16816.F32 R116, R136.reuse, R148, R116 ;  /* 0x000000948874723c */ /* 0x050fe20000001874 */
[----:B------:R-:W-:Y:S03]  /*16b10*/  SHF.R.U32.HI R144, RZ, 0x8, R144 ;  /* 0x00000008ff907819 */ /* 0x000fe60000011690 */
[----:B------:R-:W4:Y:S01]  /*16b20*/  MUFU.EX2 R169, R221 ;  /* 0x000000dd00a97308 */ /* 0x000f220000000800 */
[----:B------:R-:W-:Y:S02]  /*16b30*/  LOP3.LUT R145, R145, 0xff, RZ, 0xc0, !PT ;  /* 0x000000ff91917812 */ /* 0x000fe400078ec0ff */
[----:B------:R-:W-:Y:S01]  /*16b40*/  LOP3.LUT R144, R144, 0xffff, RZ, 0xc0, !PT ;  /* 0x0000ffff90907812 */ /* 0x000fe200078ec0ff */
[C---:B------:R-:W-:Y:S01]  /*16b50*/  HMMA.16816.F32 R120, R136.reuse, R150, R120 ;  /* 0x000000968878723c */ /* 0x040fe20000001878 */
[----:B------:R-:W-:Y:S03]  /*16b60*/  LDSM.16.MT88.4 R148, [R194+0x11000] ;  /* 0x01100000c294783b */ /* 0x000fe60000004200 */
[----:B------:R-:W-:Y:S01]  /*16b70*/  PRMT R145, R145, 0x5410, R146 ;  /* 0x0000541091917816 */ /* 0x000fe20000000092 */
[--C-:B------:R-:W-:Y:S04]  /*16b80*/  HSET2.LE.AND R146, R157, R245.reuse, PT ;  /* 0x000000f59d927233 */ /* 0x100fe80003803000 */
[--C-:B------:R-:W-:Y:S01]  /*16b90*/  HSET2.LE.AND R145, R145, R245.reuse, PT ;  /* 0x000000f591917233 */ /* 0x100fe20003803000 */
[C---:B-1----:R-:W-:Y:S02]  /*16ba0*/  HMMA.16816.F32 R124, R136.reuse, R140, R124 ;  /* 0x0000008c887c723c */ /* 0x042fe4000000187c */
[----:B------:R-:W-:Y:S02]  /*16bb0*/  LOP3.LUT R146, R146, R0, RZ, 0xc0, !PT ;  /* 0x0000000092927212 */ /* 0x000fe400078ec0ff */
[----:B------:R-:W-:Y:S04]  /*16bc0*/  LOP3.LUT R145, R145, R133, RZ, 0xc0, !PT ;  /* 0x0000008591917212 */ /* 0x000fe800078ec0ff */
[----:B------:R-:W-:Y:S01]  /*16bd0*/  HMMA.16816.F32 R128, R136, R142, R128 ;  /* 0x0000008e8880723c */ /* 0x000fe20000001880 */
[----:B----4-:R-:W-:Y:S01]  /*16be0*/  F2FP.PACK_AB R188, R169, R172 ;  /* 0x000000aca9bc723e */ /* 0x010fe200000000ff */
[----:B------:R-:W-:Y:S03]  /*16bf0*/  LDSM.16.MT88.4 R136, [R195+0x11000] ;  /* 0x01100000c388783b */ /* 0x000fe60000004200 */
[C---:B------:R-:W-:Y:S04]  /*16c00*/  PRMT R187, R188.reuse, 0x7632, R187 ;  /* 0x00007632bcbb7816 */ /* 0x040fe800000000bb */
[----:B------:R-:W-:Y:S01]  /*16c10*/  PRMT R0, R188, 0x5410, R187 ;  /* 0x00005410bc007816 */ /* 0x000fe200000000bb */
[----:B------:R-:W-:Y:S02]  /*16c20*/  LDSM.16.MT88.4 R140, [R193+0x13000] ;  /* 0x01300000c18c783b */ /* 0x000fe40000004200 */
[----:B---3--:R-:W-:Y:S06]  /*16c30*/  @!P0 HADD2 R154, -R200.H0_H0, -RZ.H0_H0 ;  /* 0xa00000ffc89a8230 */ /* 0x008fec0000000900 */
[----:B------:R-:W-:Y:S01]  /*16c40*/  @!P0 STL.S16 [R1+0x3c], R154 ;  /* 0x00003c9a01008387 */ /* 0x000fe20000100600 */
[----:B------:R-:W-:Y:S03]  /*16c50*/  PRMT R176, R154, 0x7610, R176 ;  /* 0x000076109ab07816 */ /* 0x000fe600000000b0 */
[----:B------:R2:W3:Y:S01]  /*16c60*/  LDL.S16 R179, [R1+0x20] ;  /* 0x0000200001b37983 */ /* 0x0004e20000100600 */
[----:B------:R-:W-:Y:S02]  /*16c70*/  @!P0 PRMT R200, R176, 0x5410, RZ ;  /* 0x00005410b0c88816 */ /* 0x000fe400000000ff */
[----:B------:R-:W-:Y:S01]  /*16c80*/  ISETP.GE.U32.AND P0, PT, R244, R144, PT ;  /* 0x00000090f400720c */ /* 0x000fe20003f06070 */
[----:B------:R-:W1:Y:S01]  /*16c90*/  LDSM.16.MT88.4 R152, [R193+0x11000] ;  /* 0x01100000c198783b */ /* 0x000e620000004200 */
[--C-:B------:R-:W-:Y:S02]  /*16ca0*/  HSET2.LE.AND R144, R147, R245.reuse, PT ;  /* 0x000000f593907233 */ /* 0x100fe40003803000 */
[--C-:B------:R-:W-:Y:S03]  /*16cb0*/  HSET2.LE.AND R147, R170, R245.reuse, PT ;  /* 0x000000f5aa937233 */ /* 0x100fe60003803000 */
[----:B------:R-:W-:Y:S02]  /*16cc0*/  LOP3.LUT R144, R144, R156, RZ, 0xc0, !PT ;  /* 0x0000009c90907212 */ /* 0x000fe400078ec0ff */
[----:B------:R-:W4:Y:S01]  /*16cd0*/  LDSM.16.MT88.4 R156, [R196+0x11000] ;  /* 0x01100000c49c783b */ /* 0x000f220000004200 */
[----:B------:R-:W-:Y:S07]  /*16ce0*/  LOP3.LUT R147, R147, R0, RZ, 0xc0, !PT ;  /* 0x0000000093937212 */ /* 0x000fee00078ec0ff */
[----:B------:R2:W5:Y:S04]  /*16cf0*/  LDL.S16 R178, [R1+0x1c] ;  /* 0x00001c0001b27983 */ /* 0x0005680000100600 */
[----:B------:R2:W2:Y:S04]  /*16d00*/  LDL.S16 R177, [R1+0x18] ;  /* 0x0000180001b17983 */ /* 0x0004a80000100600 */
[----:B------:R2:W2:Y:S04]  /*16d10*/  LDL.S16 R176, [R1+0x10] ;  /* 0x0000100001b07983 */ /* 0x0004a80000100600 */
[----:B------:R-:W-:Y:S01]  /*16d20*/  STG.E.U16 [R210.64+0x42], R200 ;  /* 0x000042c8d2007986 */ /* 0x000fe2000c101516 */
[C---:B-1----:R-:W-:Y:S08]  /*16d30*/  HMMA.16816.F32 R4, R144.reuse, R152, R4 ;  /* 0x000000989004723c */ /* 0x042ff00000001804 */
[C---:B------:R-:W-:Y:S01]  /*16d40*/  HMMA.16816.F32 R8, R144.reuse, R154, R8 ;  /* 0x0000009a9008723c */ /* 0x040fe20000001808 */
[----:B------:R-:W1:Y:S07]  /*16d50*/  LDSM.16.MT88.4 R152, [R194+0x13000] ;  /* 0x01300000c298783b */ /* 0x000e6e0000004200 */
[C---:B------:R-:W-:Y:S08]  /*16d60*/  HMMA.16816.F32 R12, R144.reuse, R148, R12 ;  /* 0x00000094900c723c */ /* 0x040ff0000000180c */
        /* <DEDUP_REMOVED lines=14> */
[C---:B------:R-:W-:Y:S08]  /*16e50*/  HMMA.16816.F32 R52, R144.reuse, R148, R52 ;  /* 0x000000949034723c */ /* 0x040ff00000001834 */
[C---:B------:R-:W-:Y:S08]  /*16e60*/  HMMA.16816.F32 R56, R144.reuse, R150, R56 ;  /* 0x000000969038723c */ /* 0x040ff00000001838 */
[C---:B----4-:R-:W-:Y:S08]  /*16e70*/  HMMA.16816.F32 R60, R144.reuse, R136, R60 ;  /* 0x00000088903c723c */ /* 0x050ff0000000183c */
[C---:B------:R-:W-:Y:S01]  /*16e80*/  HMMA.16816.F32 R64, R144.reuse, R138, R64 ;  /* 0x0000008a9040723c */ /* 0x040fe20000001840 */
[----:B------:R-:W4:Y:S07]  /*16e90*/  LDSM.16.MT88.4 R136, [R195+0x15000] ;  /* 0x01500000c388783b */ /* 0x000f2e0000004200 */
[C---:B------:R-:W-:Y:S01]  /*16ea0*/  HMMA.16816.F32 R68, R144.reuse, R156, R68 ;  /* 0x0000009c9044723c */ /* 0x040fe20000001844 */
[----:B------:R-:W1:Y:S06]  /*16eb0*/  MUFU.EX2 R156, R226 ;  /* 0x000000e2009c7308 */ /* 0x000e6c0000000800 */
[----:B------:R-:W-:Y:S01]  /*16ec0*/  FADD.FTZ R157, R171, R163 ;  /* 0x000000a3ab9d7221 */ /* 0x000fe20000010000 */
[C---:B------:R-:W-:Y:S01]  /*16ed0*/  HMMA.16816.F32 R72, R144.reuse, R158, R72 ;  /* 0x0000009e9048723c */ /* 0x040fe20000001848 */
[----:B------:R-:W-:Y:S03]  /*16ee0*/  LDSM.16.MT88.4 R160, [R193+0x11800] ;  /* 0x01180000c1a0783b */ /* 0x000fe60000004200 */
[----:B------:R-:W-:Y:S04]  /*16ef0*/  FADD.FTZ R157, R173, R157 ;  /* 0x0000009dad9d7221 */ /* 0x000fe80000010000 */
[C---:B------:R-:W-:Y:S08]  /*16f00*/  HMMA.16816.F32 R76, R144.reuse, R140, R76 ;  /* 0x0000008c904c723c */ /* 0x040ff0000000184c */
[C---:B------:R-:W-:Y:S01]  /*16f10*/  HMMA.16816.F32 R80, R144.reuse, R142, R80 ;  /* 0x0000008e9050723c */ /* 0x040fe20000001850 */
[----:B------:R-:W4:Y:S03]  /*16f20*/  LDSM.16.MT88.4 R140, [R193+0x17000] ;  /* 0x01700000c18c783b */ /* 0x000f260000004200 */
[----:B-1----:R-:W-:Y:S01]  /*16f30*/  F2FP.PACK_AB R186, R217, R156 ;  /* 0x0000009cd9ba723e */ /* 0x002fe200000000ff */
[----:B------:R-:W-:Y:S03]  /*16f40*/  FADD.FTZ R218, R156, R157 ;  /* 0x0000009d9cda7221 */ /* 0x000fe60000010000 */
[C---:B------:R-:W-:Y:S01]  /*16f50*/  HMMA.16816.F32 R84, R144.reuse, R152, R84 ;  /* 0x000000989054723c */ /* 0x040fe20000001854 */
[----:B------:R-:W-:Y:S06]  /*16f60*/  PRMT R185, R186, 0x7632, R185 ;  /* 0x00007632bab97816 */ /* 0x000fec00000000b9 */
[----:B------:R-:W-:Y:S01]  /*16f70*/  FADD.FTZ R152, R172, R167 ;  /* 0x000000a7ac987221 */ /* 0x000fe20000010000 */
[C---:B------:R-:W-:Y:S04]  /*16f80*/  HMMA.16816.F32 R88, R144.reuse, R154, R88 ;  /* 0x0000009a9058723c */ /* 0x040fe80000001858 */
[----:B------:R-:W-:Y:S04]  /*16f90*/  FADD.FTZ R219, R169, R152 ;  /* 0x00000098a9db7221 */ /* 0x000fe80000010000 */
[C---:B----4-:R-:W-:Y:S08]  /*16fa0*/  HMMA.16816.F32 R92, R144.reuse, R136, R92 ;  /* 0x00000088905c723c */ /* 0x050ff0000000185c */
[C---:B------:R-:W-:Y:S01]  /*16fb0*/  HMMA.16816.F32 R96, R144.reuse, R138, R96 ;  /* 0x0000008a9060723c */ /* 0x040fe20000001860 */
[----:B------:R-:W-:Y:S07]  /*16fc0*/  LDSM.16.MT88.4 R136, [R196+0x17000] ;  /* 0x01700000c488783b */ /* 0x000fee0000004200 */
[C---:B------:R-:W-:Y:S07]  /*16fd0*/  HMMA.16816.F32 R100, R144.reuse, R140, R100 ;  /* 0x0000008c9064723c */ /* 0x040fee0000001864 */
[----:B------:R-:W-:Y:S01]  /*16fe0*/  LOP3.LUT R141, R206, 0xff, RZ, 0xc0, !PT ;  /* 0x000000ffce8d7812 */ /* 0x000fe200078ec0ff */
[C---:B------:R-:W-:Y:S07]  /*16ff0*/  HMMA.16816.F32 R104, R144.reuse, R142, R104 ;  /* 0x0000008e9068723c */ /* 0x040fee0000001868 */
[----:B------:R-:W-:Y:S01]  /*17000*/  SHF.R.U32.HI R142, RZ, 0x18, R206 ;  /* 0x00000018ff8e7819 */ /* 0x000fe200000116ce */
[----:B---3--:R-:W-:Y:S05]  /*17010*/  @!P2 HADD2 R179, -R189.H0_H0, -RZ.H0_H0 ;  /* 0xa00000ffbdb3a230 */ /* 0x008fea0000000900 */
[----:B------:R-:W-:Y:S01]  /*17020*/  @!P2 STL.S16 [R1+0x20], R179 ;  /* 0x000020b30100a387 */ /* 0x000fe20000100600 */
[----:B------:R-:W-:Y:S03]  /*17030*/  PRMT R0, R179, 0x7610, R0 ;  /* 0x00007610b3007816 */ /* 0x000fe60000000000 */
[----:B------:R1:W3:Y:S01]  /*17040*/  LDL.S16 R159, [R1+0x4] ;  /* 0x00000400019f7983 */ /* 0x0002e20000100600 */
[----:B------:R-:W-:Y:S02]  /*17050*/  @!P2 PRMT R189, R0, 0x5410, RZ ;  /* 0x0000541000bda816 */ /* 0x000fe400000000ff */
[----:B------:R-:W-:Y:S02]  /*17060*/  LOP3.LUT R0, R207, UR13, R174, 0x96, !PT ;  /* 0x0000000dcf007c12 */ /* 0x000fe4000f8e96ae */
[----:B------:R-:W-:Y:S01]  /*17070*/  ISETP.GE.U32.AND P2, PT, R244, R168, PT ;  /* 0x000000a8f400720c */ /* 0x000fe20003f46070 */
[----:B------:R-:W-:Y:S01]  /*17080*/  STG.E.U16 [R208.64+0x50], R189 ;  /* 0x000050bdd0007986 */ /* 0x000fe2000c101516 */
[----:B------:R-:W-:Y:S02]  /*17090*/  LOP3.LUT R2, R0, 0xff, RZ, 0xc0, !PT ;  /* 0x000000ff00027812 */ /* 0x000fe400078ec0ff */
[--C-:B------:R-:W-:Y:S01]  /*170a0*/  SHF.R.U32.HI R140, RZ, 0x18, R0.reuse ;  /* 0x00000018ff8c7819 */ /* 0x100fe20000011600 */
[----:B-----5:R-:W-:Y:S02]  /*170b0*/  @!P0 HADD2 R178, -R190.H0_H0, -RZ.H0_H0 ;  /* 0xa00000ffbeb28230 */ /* 0x020fe40000000900 */
[----:B--2---:R-:W-:Y:S03]  /*170c0*/  @!P1 HADD2 R177, -R188.H0_H0, -RZ.H0_H0 ;  /* 0xa00000ffbcb19230 */ /* 0x004fe60000000900 */
[----:B------:R-:W-:Y:S01]  /*170d0*/  PRMT R149, R178, 0x7610, R149 ;  /* 0x00007610b2957816 */ /* 0x000fe20000000095 */
[----:B------:R-:W-:Y:S02]  /*170e0*/  @!P0 STL.S16 [R1+0x1c], R178 ;  /* 0x00001cb201008387 */ /* 0x000fe40000100600 */
[----:B------:R-:W-:Y:S01]  /*170f0*/  @!P2 HADD2 R176, -R187.H0_H0, -RZ.H0_H0 ;  /* 0xa00000ffbbb0a230 */ /* 0x000fe20000000900 */
[----:B------:R-:W-:Y:S01]  /*17100*/  @!P0 PRMT R190, R149, 0x5410, RZ ;  /* 0x0000541095be8816 */ /* 0x000fe200000000ff */
[----:B------:R1:W2:Y:S01]  /*17110*/  LDL.S16 R158, [R1+0xc] ;  /* 0x00000c00019e7983 */ /* 0x0002a20000100600 */
[----:B------:R-:W-:Y:S02]  /*17120*/  ISETP.GE.U32.AND P0, PT, R244, R2, PT ;  /* 0x00000002f400720c */ /* 0x000fe40003f06070 */
[----:B------:R-:W-:Y:S01]  /*17130*/  SHF.R.U32.HI R2, RZ, 0x10, R0 ;  /* 0x00000010ff027819 */ /* 0x000fe20000011600 */
[----:B------:R-:W-:Y:S01]  /*17140*/  @!P1 STL.S16 [R1+0x18], R177 ;  /* 0x000018b101009387 */ /* 0x000fe20000100600 */
[----:B------:R-:W-:Y:S02]  /*17150*/  PRMT R148, R177, 0x7610, R148 ;  /* 0x00007610b1947816 */ /* 0x000fe40000000094 */
[----:B------:R-:W-:Y:S01]  /*17160*/  LOP3.LUT R2, R2, 0xff, RZ, 0xc0, !PT ;  /* 0x000000ff02027812 */ /* 0x000fe200078ec0ff */
[----:B------:R-:W-:Y:S01]  /*17170*/  @!P2 STL.S16 [R1+0x10], R176 ;  /* 0x000010b00100a387 */ /* 0x000fe20000100600 */
[----:B------:R-:W-:Y:S02]  /*17180*/  @!P1 PRMT R188, R148, 0x5410, RZ ;  /* 0x0000541094bc9816 */ /* 0x000fe400000000ff */
[----:B------:R-:W-:Y:S01]  /*17190*/  ISETP.GE.U32.AND P1, PT, R244, R2, PT ;  /* 0x00000002f400720c */ /* 0x000fe20003f26070 */
[----:B------:R1:W4:Y:S01]  /*171a0*/  LDL.S16 R154, [R1] ;  /* 0x00000000019a7983 */ /* 0x0003220000100600 */
[----:B------:R-:W-:Y:S02]  /*171b0*/  LOP3.LUT R2, R0, 0xffff, RZ, 0xc0, !PT ;  /* 0x0000ffff00027812 */ /* 0x000fe400078ec0ff */
[----:B------:R-:W-:Y:S01]  /*171c0*/  PRMT R133, R176, 0x7610, R133 ;  /* 0x00007610b0857816 */ /* 0x000fe20000000085 */
[----:B------:R-:W5:Y:S01]  /*171d0*/  LDSM.16.MT88.4 R148, [R194+0x17000] ;  /* 0x01700000c294783b */ /* 0x000f620000004200 */
[----:B------:R-:W-:Y:S02]  /*171e0*/  SHF.R.U32.HI R2, RZ, 0x8, R2 ;  /* 0x00000008ff027819 */ /* 0x000fe40000011602 */
[----:B------:R-:W-:Y:S02]  /*171f0*/  @!P2 PRMT R187, R133, 0x5410, RZ ;  /* 0x0000541085bba816 */ /* 0x000fe400000000ff */
[----:B------:R-:W-:Y:S02]  /*17200*/  LOP3.LUT R2, R2, 0xffff, RZ, 0xc0, !PT ;  /* 0x0000ffff02027812 */ /* 0x000fe400078ec0ff */
[----:B------:R-:W-:Y:S01]  /*17210*/  LOP3.LUT R133, R207, UR13, R174, 0x96, !PT ;  /* 0x0000000dcf857c12 */ /* 0x000fe2000f8e96ae */
[----:B------:R-:W-:Y:S01]  /*17220*/  LDSM.16.MT88.4 R176, [R193+0x13800] ;  /* 0x01380000c1b0783b */ /* 0x000fe20000004200 */
[----:B------:R-:W-:Y:S02]  /*17230*/  ISETP.GE.U32.AND P2, PT, R244, R2, PT ;  /* 0x00000002f400720c */ /* 0x000fe40003f46070 */
[----:B------:R-:W-:Y:S02]  /*17240*/  PRMT R2, R186, 0x5410, R185 ;  /* 0x00005410ba027816 */ /* 0x000fe400000000b9 */
[--C-:B------:R-:W-:Y:S03]  /*17250*/  SHF.R.U32.HI R169, RZ, 0x18, R133.reuse ;  /* 0x00000018ffa97819 */ /* 0x100fe60000011685 */
[----:B------:R-:W-:Y:S08]  /*17260*/  LDSM.16.MT88.4 R172, [R196+0x11800] ;  /* 0x01180000c4ac783b */ /* 0x000ff00000004200 */
[----:B------:R-:W-:Y:S04]  /*17270*/  STG.E.U16 [R208.64+0x52], R190 ;  /* 0x000052bed0007986 */ /* 0x000fe8000c101516 */
[----:B------:R-:W-:Y:S04]  /*17280*/  STG.E.U16 [R210.64+0x50], R188 ;  /* 0x000050bcd2007986 */ /* 0x000fe8000c101516 */
[----:B------:R-:W-:Y:S01]  /*17290*/  STG.E.U16 [R210.64+0x52], R187 ;  /* 0x000052bbd2007986 */ /* 0x000fe2000c101516 */
[C---:B-----5:R-:W-:Y:S07]  /*172a0*/  HMMA.16816.F32 R108, R144.reuse, R148, R108 ;  /* 0x00000094906c723c */ /* 0x060fee000000186c */
[----:B------:R-:W-:Y:S01]  /*172b0*/  LOP3.LUT R148, R133, 0xffff, RZ, 0xc0, !PT ;  /* 0x0000ffff85947812 */ /* 0x000fe200078ec0ff */
[C---:B------:R-:W-:Y:S01]  /*172c0*/  HMMA.16816.F32 R112, R144.reuse, R150, R112 ;  /* 0x000000969070723c */ /* 0x040fe20000001870 */
[----:B------:R-:W-:Y:S03]  /*172d0*/  SHF.R.U32.HI R149, RZ, 0x10, R206 ;  /* 0x00000010ff957819 */ /* 0x000fe600000116ce */
[----:B------:R-:W-:Y:S02]  /*172e0*/  SHF.R.U32.HI R148, RZ, 0x8, R148 ;  /* 0x00000008ff947819 */ /* 0x000fe40000011694 */
[----:B------:R-:W-:Y:S02]  /*172f0*/  LOP3.LUT R149, R149, 0xff, RZ, 0xc0, !PT ;  /* 0x000000ff95957812 */ /* 0x000fe400078ec0ff */
[C---:B------:R-:W-:Y:S07]  /*17300*/  HMMA.16816.F32 R116, R144.reuse, R136, R116 ;  /* 0x000000889074723c */ /* 0x040fee0000001874 */
[----:B------:R-:W-:Y:S01]  /*17310*/  SHF.R.U32.HI R136, RZ, 0x10, R133 ;  /* 0x00000010ff887819 */ /* 0x000fe20000011685 */
[C---:B------:R-:W-:Y:S04]  /*17320*/  HMMA.16816.F32 R120, R144.reuse, R138, R120 ;  /* 0x0000008a9078723c */ /* 0x040fe80000001878 */
[----:B------:R-:W-:Y:S04]  /*17330*/  LOP3.LUT R136, R136, 0xff, RZ, 0xc0, !PT ;  /* 0x000000ff88887812 */ /* 0x000fe800078ec0ff */
[----:B------:R-:W-:Y:S02]  /*17340*/  PRMT R169, R136, 0x5410, R169 ;  /* 0x0000541088a97816 */ /* 0x000fe400000000a9 */
[----:B------:R-:W-:Y:S03]  /*17350*/  LDSM.16.MT88.4 R136, [R195+0x11800] ;  /* 0x01180000c388783b */ /* 0x000fe60000004200 */
[--C-:B------:R-:W-:Y:S02]  /*17360*/  HSET2.LE.AND R169, R169, R245.reuse, PT ;  /* 0x000000f5a9a97233 */ /* 0x100fe40003803000 */
[----:B---3--:R-:W-:Y:S05]  /*17370*/  @!P0 HADD2 R159, -R186.H0_H0, -RZ.H0_H0 ;  /* 0xa00000ffba9f8230 */ /* 0x008fea0000000900 */
[----:B------:R-:W-:Y:S01]  /*17380*/  PRMT R153, R159, 0x7610, R153 ;  /* 0x000076109f997816 */ /* 0x000fe20000000099 */
[----:B------:R-:W-:Y:S03]  /*17390*/  @!P0 STL.S16 [R1+0x4], R159 ;  /* 0x0000049f01008387 */ /* 0x000fe60000100600 */
[----:B------:R-:W-:Y:S02]  /*173a0*/  @!P0 PRMT R186, R153, 0x5410, RZ ;  /* 0x0000541099ba8816 */ /* 0x000fe400000000ff */
[----:B------:R1:W3:Y:S01]  /*173b0*/  LDL.S16 R153, [R1+0x8] ;  /* 0x0000080001997983 */ /* 0x0002e20000100600 */
[----:B------:R-:W-:Y:S02]  /*173c0*/  ISETP.GE.U32.AND P0, PT, R244, R134, PT ;  /* 0x00000086f400720c */ /* 0x000fe40003f06070 */
[----:B------:R-:W-:Y:S01]  /*173d0*/  LOP3.LUT R134, R206, 0xffff, RZ, 0xc0, !PT ;  /* 0x0000ffffce867812 */ /* 0x000fe200078ec0ff */
[----:B------:R-:W-:Y:S03]  /*173e0*/  STG.E.U16 [R208.64+0x60], R186 ;  /* 0x000060bad0007986 */ /* 0x000fe6000c101516 */
[----:B------:R-:W-:Y:S02]  /*173f0*/  SHF.R.U32.HI R0, RZ, 0x8, R134 ;  /* 0x00000008ff007819 */ /* 0x000fe40000011686 */
[----:B------:R-:W-:Y:S01]  /*17400*/  LOP3.LUT R134, R135, 0xff, RZ, 0xc0, !PT ;  /* 0x000000ff87867812 */ /* 0x000fe200078ec0ff */
[----:B--2---:R-:W-:Y:S01]  /*17410*/  @!P2 HADD2 R158, -R185.H0_H0, -RZ.H0_H0 ;  /* 0xa00000ffb99ea230 */ /* 0x004fe20000000900 */
[----:B------:R-:W-:Y:S02]  /*17420*/  PRMT R135, R184, 0x7632, R135 ;  /* 0x00007632b8877816 */ /* 0x000fe40000000087 */
[----:B------:R-:W-:Y:S02]  /*17430*/  PRMT R170, R141, 0x5410, R0 ;  /* 0x000054108daa7816 */ /* 0x000fe40000000000 */
[----:B------:R-:W-:Y:S01]  /*17440*/  PRMT R155, R158, 0x7610, R155 ;  /* 0x000076109e9b7816 */ /* 0x000fe2000000009b */
[----:B------:R-:W-:Y:S01]  /*17450*/  @!P2 STL.S16 [R1+0xc], R158 ;  /* 0x00000c9e0100a387 */ /* 0x000fe20000100600 */
[----:B------:R-:W-:Y:S01]  /*17460*/  PRMT R171, R134, 0x5410, R142 ;  /* 0x0000541086ab7816 */ /* 0x000fe2000000008e */
[--C-:B------:R-:W-:Y:S01]  /*17470*/  HSET2.LE.AND R170, R170, R245.reuse, PT ;  /* 0x000000f5aaaa7233 */ /* 0x100fe20003803000 */
[----:B------:R-:W-:Y:S02]  /*17480*/  @!P2 PRMT R185, R155, 0x5410, RZ ;  /* 0x000054109bb9a816 */ /* 0x000fe400000000ff */
[----:B------:R-:W-:Y:S01]  /*17490*/  ISETP.GE.U32.AND P2, PT, R244, R140, PT ;  /* 0x0000008cf400720c */ /* 0x000fe20003f46070 */
[----:B----4-:R-:W-:Y:S01]  /*174a0*/  @!P1 HADD2 R154, -R184.H0_H0, -RZ.H0_H0 ;  /* 0xa00000ffb89a9230 */ /* 0x010fe20000000900 */
[----:B------:R-:W2:Y:S01]  /*174b0*/  LDSM.16.MT88.4 R140, [R195+0x17000] ;  /* 0x01700000c38c783b */ /* 0x000ea20000004200 */
[----:B------:R-:W-:Y:S01]  /*174c0*/  LOP3.LUT R134, R133, 0xff, RZ, 0xc0, !PT ;  /* 0x000000ff85867812 */ /* 0x000fe200078ec0ff */
[--C-:B------:R-:W-:Y:S01]  /*174d0*/  HSET2.LE.AND R171, R171, R245.reuse, PT ;  /* 0x000000f5abab7233 */ /* 0x100fe20003803000 */
[----:B------:R-:W-:Y:S02]  /*174e0*/  PRMT R0, R184, 0x5410, R135 ;  /* 0x00005410b8007816 */ /* 0x000fe40000000087 */
[----:B------:R-:W-:Y:S02]  /*174f0*/  PRMT R148, R134, 0x5410, R148 ;  /* 0x0000541086947816 */ /* 0x000fe40000000094 */
[----:B------:R-:W-:Y:S01]  /*17500*/  LOP3.LUT R134, R206, 0xffff, RZ, 0xc0, !PT ;  /* 0x0000ffffce867812 */ /* 0x000fe200078ec0ff */
[----:B------:R-:W-:Y:S01]  /*17510*/  @!P1 STL.S16 [R1], R154 ;  /* 0x0000009a01009387 */ /* 0x000fe20000100600 */
[----:B------:R-:W4:Y:S01]  /*17520*/  MUFU.EX2 R207, R239 ;  /* 0x000000ef00cf7308 */ /* 0x000f220000000800 */
[----:B------:R-:W-:Y:S01]  /*17530*/  PRMT R152, R154, 0x7610, R152 ;  /* 0x000076109a987816 */ /* 0x000fe20000000098 */
[----:B------:R-:W-:Y:S01]  /*17540*/  HSET2.LE.AND R168, R148, R245, PT ;  /* 0x000000f594a87233 */ /* 0x000fe20003803000 */
[----:B------:R-:W-:Y:S01]  /*17550*/  SHF.R.U32.HI R134, RZ, 0x8, R134 ;  /* 0x00000008ff867819 */ /* 0x000fe20000011686 */
[----:B------:R-:W-:Y:S01]  /*17560*/  STG.E.U16 [R208.64+0x62], R185 ;  /* 0x000062b9d0007986 */ /* 0x000fe2000c101516 */
[----:B------:R-:W-:Y:S02]  /*17570*/  @!P1 PRMT R184, R152, 0x5410, RZ ;  /* 0x0000541098b89816 */ /* 0x000fe400000000ff */
[----:B------:R-:W-:Y:S02]  /*17580*/  ISETP.GE.U32.AND P1, PT, R244, R149, PT ;  /* 0x00000095f400720c */ /* 0x000fe40003f26070 */
[----:B------:R-:W-:Y:S01]  /*17590*/  LOP3.LUT R134, R134, 0xffff, RZ, 0xc0, !PT ;  /* 0x0000ffff86867812 */ /* 0x000fe200078ec0ff */
[----:B------:R-:W-:Y:S01]  /*175a0*/  STG.E.U16 [R210.64+0x60], R184 ;  /* 0x000060b8d2007986 */ /* 0x000fe2000c101516 */
[----:B------:R-:W-:Y:S02]  /*175b0*/  LOP3.LUT R168, R168, R2, RZ, 0xc0, !PT ;  /* 0x00000002a8a87212 */ /* 0x000fe400078ec0ff */
[----:B------:R-:W-:Y:S02]  /*175c0*/  LOP3.LUT R169, R169, R0, RZ, 0xc0, !PT ;  /* 0x00000000a9a97212 */ /* 0x000fe400078ec0ff */
[----:B------:R-:W-:Y:S02]  /*175d0*/  SHF.R.U32.HI R206, RZ, 0x18, R206 ;  /* 0x00000018ffce7819 */ /* 0x000fe400000116ce */
[----:B----4-:R-:W-:Y:S05]  /*175e0*/  F2FP.PACK_AB R2, R207, R212 ;  /* 0x000000d4cf02723e */ /* 0x010fea00000000ff */
[----:B------:R-:W-:Y:S01]  /*175f0*/  @!P1 HADD2 R251, -R2.H0_H0, -RZ.H0_H0 ;  /* 0xa00000ff02fb9230 */ /* 0x000fe20000000900 */
[C---:B--2---:R-:W-:Y:S08]  /*17600*/  HMMA.16816.F32 R124, R144.reuse, R140, R124 ;  /* 0x0000008c907c723c */ /* 0x044ff0000000187c */
[----:B------:R-:W-:Y:S01]  /*17610*/  HMMA.16816.F32 R128, R144, R142, R128 ;  /* 0x0000008e9080723c */ /* 0x000fe20000001880 */
[----:B---3--:R-:W-:Y:S05]  /*17620*/  @!P2 HADD2 R153, -R135.H0_H0, -RZ.H0_H0 ;  /* 0xa00000ff8799a230 */ /* 0x008fea0000000900 */
[----:B------:R-:W-:Y:S01]  /*17630*/  @!P2 STL.S16 [R1+0x8], R153 ;  /* 0x000008990100a387 */ /* 0x000fe20000100600 */
[----:B------:R-:W-:Y:S03]  /*17640*/  PRMT R149, R153, 0x7610, R149 ;  /* 0x0000761099957816 */ /* 0x000fe60000000095 */
[----:B------:R1:W2:Y:S02]  /*17650*/  LDL.S16 R220, [R1+0x14] ;  /* 0x0000140001dc7983 */ /* 0x0002a40000100600 */
[----:B------:R-:W-:Y:S02]  /*17660*/  @!P2 PRMT R135, R149, 0x5410, RZ ;  /* 0x000054109587a816 */ /* 0x000fe400000000ff */
[----:B------:R-:W-:Y:S01]  /*17670*/  ISETP.GE.U32.AND P2, PT, R244, R134, PT ;  /* 0x00000086f400720c */ /* 0x000fe20003f46070 */
[----:B------:R-:W3:Y:S01]  /*17680*/  LDSM.16.MT88.4 R152, [R194+0x11800] ;  /* 0x01180000c298783b */ /* 0x000ee20000004200 */
[----:B------:R-:W-:Y:S04]  /*17690*/  F2FP.PACK_AB R134, R213, R214 ;  /* 0x000000d6d586723e */ /* 0x000fe800000000ff */
[C---:B------:R-:W-:Y:S03]  /*176a0*/  PRMT R133, R134.reuse, 0x7632, R133 ;  /* 0x0000763286857816 */ /* 0x040fe60000000085 */
[----:B------:R-:W-:Y:S01]  /*176b0*/  STG.E.U16 [R210.64+0x62], R135 ;  /* 0x00006287d2007986 */ /* 0x000fe2000c101516 */
[----:B------:R-:W-:Y:S03]  /*176c0*/  PRMT R0, R134, 0x5410, R133 ;  /* 0x0000541086007816 */ /* 0x000fe60000000085 */
[----:B------:R-:W-:Y:S01]  /*176d0*/  @!P2 HADD2 R252, -R133.H0_H0, -RZ.H0_H0 ;  /* 0xa00000ff85fca230 */ /* 0x000fe20000000900 */
[----:B------:R-:W-:Y:S02]  /*176e0*/  LOP3.LUT R170, R170, R0, RZ, 0xc0, !PT ;  /* 0x00000000aaaa7212 */ /* 0x000fe400078ec0ff */
[----:B------:R-:W-:Y:S02]  /*176f0*/  PRMT R0, R2, 0x7632, R0 ;  /* 0x0000763202007816 */ /* 0x000fe40000000000 */
[----:B------:R-:W-:Y:S02]  /*17700*/  @!P2 PRMT R133, R252, 0x5410, RZ ;  /* 0x00005410fc85a816 */ /* 0x000fe400000000ff */
[----:B------:R-:W-:Y:S02]  /*17710*/  PRMT R140, R2, 0x5410, R0 ;  /* 0x00005410028c7816 */ /* 0x000fe40000000000 */
[----:B------:R-:W-:Y:S01]  /*17720*/  @!P1 PRMT R2, R251, 0x5410, RZ ;  /* 0x00005410fb029816 */ /* 0x000fe200000000ff */
[----:B------:R4:W-:Y:S01]  /*17730*/  STG.E.U16 [R208.64+0x72], R133 ;  /* 0x00007285d0007986 */ /* 0x0009e2000c101516 */
[----:B------:R-:W-:Y:S02]  /*17740*/  LOP3.LUT R171, R171, R140, RZ, 0xc0, !PT ;  /* 0x0000008cabab7212 */ /* 0x000fe400078ec0ff */
[----:B------:R-:W-:Y:S05]  /*17750*/  ISETP.LT.AND P1, PT, RZ, UR8, PT ;  /* 0x00000008ff007c0c */ /* 0x000fea000bf21270 */
[C---:B------:R-:W-:Y:S01]  /*17760*/  HMMA.16816.F32 R164, R168.reuse, R160, R4 ;  /* 0x000000a0a8a4723c */ /* 0x040fe20000001804 */
[----:B------:R-:W5:Y:S07]  /*17770*/  LDSM.16.MT88.4 R4, [R196+0x13800] ;  /* 0x01380000c404783b */ /* 0x000f6e0000004200 */
[C---:B------:R-:W-:Y:S01]  /*17780*/  HMMA.16816.F32 R160, R168.reuse, R162, R8 ;  /* 0x000000a2a8a0723c */ /* 0x040fe20000001808 */
[----:B------:R-:W1:Y:S07]  /*17790*/  LDSM.16.MT88.4 R8, [R195+0x13800] ;  /* 0x01380000c308783b */ /* 0x000e6e0000004200 */
[C---:B---3--:R-:W-:Y:S01]  /*177a0*/  HMMA.16816.F32 R156, R168.reuse, R152, R12 ;  /* 0x00000098a89c723c */ /* 0x048fe2000000180c */
[----:B------:R-:W3:Y:S03]  /*177b0*/  LDSM.16.MT88.4 R12, [R193+0x15800] ;  /* 0x01580000c10c783b */ /* 0x000ee60000004200 */
[----:B----4-:R-:W-:Y:S04]  /*177c0*/  IMAD.MOV.U32 R133, RZ, RZ, R3 ;  /* 0x000000ffff857224 */ /* 0x010fe800078e0003 */
[C---:B------:R-:W-:Y:S01]  /*177d0*/  HMMA.16816.F32 R152, R168.reuse, R154, R16 ;  /* 0x0000009aa898723c */ /* 0x040fe20000001810 */
[----:B------:R-:W4:Y:S07]  /*177e0*/  LDSM.16.MT88.4 R16, [R194+0x15800] ;  /* 0x01580000c210783b */ /* 0x000f2e0000004200 */
[C---:B------:R-:W-:Y:S01]  /*177f0*/  HMMA.16816.F32 R148, R168.reuse, R172, R20 ;  /* 0x000000aca894723c */ /* 0x040fe20000001814 */
[----:B------:R-:W1:Y:S07]  /*17800*/  LDSM.16.MT88.4 R20, [R196+0x15800] ;  /* 0x01580000c414783b */ /* 0x000e6e0000004200 */
[C---:B------:R-:W-:Y:S01]  /*17810*/  HMMA.16816.F32 R144, R168.reuse, R174, R24 ;  /* 0x000000aea890723c */ /* 0x040fe20000001818 */
[----:B------:R-:W1:Y:S07]  /*17820*/  LDSM.16.MT88.4 R24, [R195+0x15800] ;  /* 0x01580000c318783b */ /* 0x000e6e0000004200 */
[C---:B------:R-:W-:Y:S01]  /*17830*/  HMMA.16816.F32 R140, R168.reuse, R136, R28 ;  /* 0x00000088a88c723c */ /* 0x040fe2000000181c */
[----:B------:R-:W-:Y:S07]  /*17840*/  LDSM.16.MT88.4 R28, [R196+0x17800] ;  /* 0x01780000c41c783b */ /* 0x000fee0000004200 */
[C---:B------:R-:W-:Y:S08]  /*17850*/  HMMA.16816.F32 R136, R168.reuse, R138, R32 ;  /* 0x0000008aa888723c */ /* 0x040ff00000001820 */
[C---:B------:R-:W-:Y:S08]  /*17860*/  HMMA.16816.F32 R36, R168.reuse, R176, R36 ;  /* 0x000000b0a824723c */ /* 0x040ff00000001824 */
[C---:B------:R-:W-:Y:S08]  /*17870*/  HMMA.16816.F32 R40, R168.reuse, R178, R40 ;  /* 0x000000b2a828723c */ /* 0x040ff00000001828 */
[C---:B------:R-:W-:Y:S08]  /*17880*/  HMMA.16816.F32 R44, R168.reuse, R180, R44 ;  /* 0x000000b4a82c723c */ /* 0x040ff0000000182c */
[C---:B------:R-:W-:Y:S08]  /*17890*/  HMMA.16816.F32 R48, R168.reuse, R182, R48 ;  /* 0x000000b6a830723c */ /* 0x040ff00000001830 */
        /* <DEDUP_REMOVED lines=17> */
[C---:B-1----:R-:W-:Y:S08]  /*179b0*/  HMMA.16816.F32 R108, R168.reuse, R8, R108 ;  /* 0x00000008a86c723c */ /* 0x042ff0000000186c */
[C---:B------:R-:W-:Y:S08]  /*179c0*/  HMMA.16816.F32 R112, R168.reuse, R10, R112 ;  /* 0x0000000aa870723c */ /* 0x040ff00000001870 */
[C---:B------:R-:W-:Y:S08]  /*179d0*/  HMMA.16816.F32 R116, R168.reuse, R28, R116 ;  /* 0x0000001ca874723c */ /* 0x040ff00000001874 */
[C---:B------:R-:W-:Y:S08]  /*179e0*/  HMMA.16816.F32 R120, R168.reuse, R30, R120 ;  /* 0x0000001ea878723c */ /* 0x040ff00000001878 */
[C---:B---3--:R-:W-:Y:S08]  /*179f0*/  HMMA.16816.F32 R124, R168.reuse, R12, R124 ;  /* 0x0000000ca87c723c */ /* 0x048ff0000000187c */
[----:B------:R-:W-:Y:S01]  /*17a00*/  HMMA.16816.F32 R128, R168, R14, R128 ;  /* 0x0000000ea880723c */ /* 0x000fe20000001880 */
[----:B--2---:R-:W-:Y:S05]  /*17a10*/  @!P0 HADD2 R220, -R134.H0_H0, -RZ.H0_H0 ;  /* 0xa00000ff86dc8230 */ /* 0x004fea0000000900 */
[----:B------:R-:W-:Y:S01]  /*17a20*/  @!P0 STL.S16 [R1+0x14], R220 ;  /* 0x000014dc01008387 */ /* 0x000fe20000100600 */
[----:B------:R-:W-:Y:S05]  /*17a30*/  PRMT R16, R220, 0x7610, R16 ;  /* 0x00007610dc107816 */ /* 0x000fea0000000010 */
[----:B------:R-:W-:Y:S02]  /*17a40*/  @!P0 PRMT R134, R16, 0x5410, RZ ;  /* 0x0000541010868816 */ /* 0x000fe400000000ff */
[----:B------:R-:W-:Y:S03]  /*17a50*/  ISETP.GE.U32.AND P0, PT, R244, R206, PT ;  /* 0x000000cef400720c */ /* 0x000fe60003f06070 */
[----:B------:R1:W-:Y:S04]  /*17a60*/  STG.E.U16 [R208.64+0x70], R134 ;  /* 0x00007086d0007986 */ /* 0x0003e8000c101516 */
[----:B------:R2:W-:Y:S06]  /*17a70*/  STG.E.U16 [R210.64+0x70], R2 ;  /* 0x00007002d2007986 */ /* 0x0005ec000c101516 */
[----:B------:R-:W-:Y:S05]  /*17a80*/  @!P0 HADD2 R250, -R0.H0_H0, -RZ.H0_H0 ;  /* 0xa00000ff00fa8230 */ /* 0x000fea0000000900 */
[----:B------:R-:W-:Y:S05]  /*17a90*/  @!P0 PRMT R0, R250, 0x5410, RZ ;  /* 0x00005410fa008816 */ /* 0x000fea00000000ff */
[----:B------:R3:W-:Y:S01]  /*17aa0*/  STG.E.U16 [R210.64+0x72], R0 ;  /* 0x00007200d2007986 */ /* 0x0007e2000c101516 */
[----:B-1----:R-:W-:Y:S01]  /*17ab0*/  IADD3 R208, P0, R208, -0x80, RZ ;  /* 0xffffff80d0d07810 */ /* 0x002fe20007f1e0ff */
[----:B--2---:R-:W-:Y:S03]  /*17ac0*/  FADD.FTZ R2, R217, R218 ;  /* 0x000000dad9027221 */ /* 0x004fe60000010000 */
[----:B------:R-:W-:Y:S01]  /*17ad0*/  IADD3.X R209, R209, -0x1, RZ, P0, !PT ;  /* 0xffffffffd1d17810 */ /* 0x000fe200007fe4ff */
[----:B------:R-:W-:Y:S04]  /*17ae0*/  FADD.FTZ R2, R214, R2 ;  /* 0x00000002d6027221 */ /* 0x000fe80000010000 */
[----:B------:R-:W-:Y:S02]  /*17af0*/  FADD.FTZ R244, R213, R2 ;  /* 0x00000002d5f47221 */ /* 0x000fe40000010000 */
[----:B---3--:R-:W-:Y:S04]  /*17b00*/  FADD.FTZ R0, R216, R219 ;  /* 0x000000dbd8007221 */ /* 0x008fe80000010000 */
[----:B------:R-:W-:Y:S04]  /*17b10*/  FADD.FTZ R0, R215, R0 ;  /* 0x00000000d7007221 */ /* 0x000fe80000010000 */
[----:B------:R-:W-:Y:S04]  /*17b20*/  FADD.FTZ R0, R212, R0 ;  /* 0x00000000d4007221 */ /* 0x000fe80000010000 */
[----:B------:R-:W-:Y:S02]  /*17b30*/  FADD.FTZ R245, R207, R0 ;  /* 0x00000000cff57221 */ /* 0x000fe40000010000 */
[----:B------:R-:W-:Y:S01]  /*17b40*/  IMAD.MOV.U32 R0, RZ, RZ, R132 ;  /* 0x000000ffff007224 */ /* 0x000fe200078e0084 */
[----:B------:R-:W-:-:S05]  /*17b50*/  @P1 BRA `(.L_x_613) ;  /* 0xffffa63000001947 */ /* 0x000fca000383ffff */
.L_x_612:
        /* <DEDUP_REMOVED lines=11> */
[----:B------:R-:W-:Y:S02]  /*17c10*/  @UP0 UIMAD.WIDE.U32 UR12, UR14, UR4, URZ ;  /* 0x000000040e0c02a5 */ /* 0x000fe4000f8e003f */
[----:B------:R-:W-:Y:S02]  /*17c20*/  UMOV UR24, URZ ;  /* 0x0000003f00187c82 */ /* 0x000fe40008000000 */
[----:B------:R-:W-:-:S02]  /*17c30*/  @UP0 UIMAD UR7, UR14, UR5, UR13 ;  /* 0x000000050e0702a4 */ /* 0x000fc4000f8e020d */
[----:B------:R-:W-:Y:S02]  /*17c40*/  UMOV UR25, URZ ;  /* 0x0000003f00197c82 */ /* 0x000fe40008000000 */
[----:B------:R-:W-:Y:S02]  /*17c50*/  ULDC.64 UR4, c[0x0][0x1e0] ;  /* 0x0000780000047ab9 */ /* 0x000fe40000000a00 */
[----:B------:R-:W-:Y:S01]  /*17c60*/  @UP1 ULDC UR13, c[0x0][0x210] ;  /* 0x00008400000d1ab9 */ /* 0x000fe20000000800 */
[----:B-1----:R-:W-:Y:S01]  /*17c70*/  FADD.FTZ R244, R0, R244 ;  /* 0x000000f400f47221 */ /* 0x002fe20000010000 */
[----:B--2---:R-:W-:Y:S02]  /*17c80*/  @!UP0 USHF.R.S32.HI UR11, URZ, 0x1f, UR6 ;  /* 0x0000001f3f0b8899 */ /* 0x004fe40008011406 */
[----:B------:R-:W-:Y:S01]  /*17c90*/  @!UP0 UIMAD.WIDE.U32 UR18, UR6, UR4, URZ ;  /* 0x00000004061282a5 */ /* 0x000fe2000f8e003f */
[----:B---3--:R-:W-:Y:S01]  /*17ca0*/  FADD.FTZ R245, R2, R245 ;  /* 0x000000f502f57221 */ /* 0x008fe20000010000 */
[----:B------:R-:W1:Y:S01]  /*17cb0*/  SHFL.BFLY PT, R4, R244, 0x1, 0x1f ;  /* 0x0c201f00f4047f89 */ /* 0x000e6200000e0000 */
[----:B------:R-:W-:Y:S01]  /*17cc0*/  MOV R2, 0x3f800000 ;  /* 0x3f80000000027802 */ /* 0x000fe20000000f00 */
[----:B------:R-:W-:Y:S01]  /*17cd0*/  @!UP0 UIMAD UR11, UR11, UR4, URZ ;  /* 0x000000040b0b82a4 */ /* 0x000fe2000f8e023f */
[----:B----4-:R-:W-:Y:S01]  /*17ce0*/  SHF.R.S32.HI R176, RZ, 0x1f, R175 ;  /* 0x0000001fffb07819 */ /* 0x010fe200000114af */
[----:B------:R-:W2:Y:S01]  /*17cf0*/  SHFL.BFLY PT, R0, R245, 0x1, 0x1f ;  /* 0x0c201f00f5007f89 */ /* 0x000ea200000e0000 */
[----:B------:R-:W-:-:S02]  /*17d00*/  ULDC.U8 UR4, c[0x0][0x328] ;  /* 0x0000ca0000047ab9 */ /* 0x000fc40000000000 */
[CC--:B------:R-:W-:Y:S01]  /*17d10*/  LEA.HI R6, R176.reuse, R175.reuse, RZ, 0x2 ;  /* 0x000000afb0067211 */ /* 0x0c0fe200078f10ff */
[----:B------:R-:W-:Y:S01]  /*17d20*/  UISETP.NE.AND UP2, UPT, UR4, URZ, UPT ;  /* 0x0000003f0400728c */ /* 0x000fe2000bf45270 */
[----:B------:R-:W-:Y:S01]  /*17d30*/  LEA.HI R174, R176, R175, RZ, 0x5 ;  /* 0x000000afb0ae7211 */ /* 0x000fe200078f28ff */
[----:B------:R-:W-:Y:S01]  /*17d40*/  @!UP0 UIMAD UR11, UR6, UR5, UR11 ;  /* 0x00000005060b82a4 */ /* 0x000fe2000f8e020b */
[----:B------:R-:W-:Y:S01]  /*17d50*/  SHF.R.S32.HI R5, RZ, 0x1f, R6 ;  /* 0x0000001fff057819 */ /* 0x000fe20000011406 */
[----:B------:R-:W-:Y:S01]  /*17d60*/  UISETP.NE.OR UP3, UPT, UR9, URZ, !UP2 ;  /* 0x0000003f0900728c */ /* 0x000fe2000d765670 */
[----:B------:R-:W-:Y:S01]  /*17d70*/  SHF.R.S32.HI R7, RZ, 0x5, R174 ;  /* 0x00000005ff077819 */ /* 0x000fe200000114ae */
[----:B------:R-:W3:Y:S01]  /*17d80*/  S2UR UR9, SR_CTAID.X ;  /* 0x00000000000979c3 */ /* 0x000ee20000002500 */
[----:B------:R-:W-:Y:S02]  /*17d90*/  ULDC UR5, c[0x0][0x234] ;  /* 0x00008d0000057ab9 */ /* 0x000fe40000000800 */
[----:B------:R-:W-:-:S02]  /*17da0*/  @UP1 UIMAD UR13, UR13, UR8, URZ ;  /* 0x000000080d0d12a4 */ /* 0x000fc4000f8e023f */
[----:B------:R-:W-:Y:S02]  /*17db0*/  @!UP1 USEL UR13, UR8, UR5, !UP2 ;  /* 0x00000005080d9287 */ /* 0x000fe4000d000000 */
[----:B------:R-:W-:Y:S02]  /*17dc0*/  ULDC UR4, c[0x0][0x1c0] ;  /* 0x0000700000047ab9 */ /* 0x000fe40000000800 */
[----:B------:R-:W-:Y:S01]  /*17dd0*/  @UP1 UMOV UR15, 0x1 ;  /* 0x00000001000f1882 */ /* 0x000fe20000000000 */
[----:B-1----:R-:W-:Y:S01]  /*17de0*/  FADD.FTZ R244, R244, R4 ;  /* 0x00000004f4f47221 */ /* 0x002fe20000010000 */
[----:B------:R-:W-:Y:S01]  /*17df0*/  MOV R4, 0x3f800000 ;  /* 0x3f80000000047802 */ /* 0x000fe20000000f00 */
[----:B------:R-:W-:Y:S01]  /*17e00*/  @!UP1 UIMAD UR15, UR13, UR4, URZ ;  /* 0x000000040d0f92a4 */ /* 0x000fe2000f8e023f */
[----:B--2---:R-:W-:Y:S02]  /*17e10*/  FADD.FTZ R245, R245, R0 ;  /* 0x00000000f5f57221 */ /* 0x004fe40000010000 */
[----:B------:R-:W-:Y:S01]  /*17e20*/  FSETP.NE.FTZ.AND P4, PT, R244, RZ, PT ;  /* 0x000000fff400720b */ /* 0x000fe20003f95000 */
[----:B------:R-:W-:Y:S01]  /*17e30*/  @!UP3 UIMAD UR8, UR6, UR8, URZ ;  /* 0x000000080608b2a4 */ /* 0x000fe2000f8e023f */
[----:B------:R-:W-:Y:S01]  /*17e40*/  SHF.R.S32.HI R0, RZ, 0x2, R6 ;  /* 0x00000002ff007819 */ /* 0x000fe20000011406 */
[----:B------:R-:W-:Y:S01]  /*17e50*/  @UP1 ULDC UR16, c[0x0][0x210] ;  /* 0x0000840000101ab9 */ /* 0x000fe20000000800 */
[----:B------:R-:W-:Y:S01]  /*17e60*/  FSETP.NE.FTZ.AND P3, PT, R245, RZ, PT ;  /* 0x000000fff500720b */ /* 0x000fe20003f75000 */
[----:B------:R-:W-:Y:S01]  /*17e70*/  UIMAD UR5, UR6, UR15, URZ ;  /* 0x0000000f060572a4 */ /* 0x000fe2000f8e023f */
[----:B------:R-:W-:Y:S01]  /*17e80*/  LOP3.LUT R6, R6, 0x3ffffffc, RZ, 0xc0, !PT ;  /* 0x3ffffffc06067812 */ /* 0x000fe200078ec0ff */
[----:B------:R-:W-:Y:S01]  /*17e90*/  @!UP1 UMOV UR16, 0x1 ;  /* 0x0000000100109882 */ /* 0x000fe20000000000 */
[----:B------:R-:W-:Y:S01]  /*17ea0*/  LEA.HI R5, R5, R0, RZ, 0x3 ;  /* 0x0000000005057211 */ /* 0x000fe200078f18ff */
[----:B------:R-:W-:Y:S01]  /*17eb0*/  @!UP3 USEL UR8, UR8, UR14, !UP0 ;  /* 0x0000000e0808b287 */ /* 0x000fe2000c000000 */
[----:B------:R-:W-:Y:S01]  /*17ec0*/  IADD3 R6, -R6, R175, RZ ;  /* 0x000000af06067210 */ /* 0x000fe20007ffe1ff */
[----:B---3--:R-:W-:Y:S01]  /*17ed0*/  UIMAD UR4, UR9, UR16, URZ ;  /* 0x00000010090472a4 */ /* 0x008fe2000f8e023f */
[----:B------:R-:W-:Y:S01]  /*17ee0*/  LOP3.LUT R5, R5, 0xfffffff8, RZ, 0xc0, !PT ;  /* 0xfffffff805057812 */ /* 0x000fe200078ec0ff */
[----:B------:R-:W1:Y:S01]  /*17ef0*/  @P4 MUFU.RCP R2, R244 ;  /* 0x000000f400024308 */ /* 0x000e620000001000 */
[----:B------:R-:W-:Y:S01]  /*17f00*/  LEA R173, R7, R6, 0x9 ;  /* 0x0000000607ad7211 */ /* 0x000fe200078e48ff */
[----:B------:R-:W-:Y:S01]  /*17f10*/  USEL UR5, UR5, URZ, UP3 ;  /* 0x0000003f05057287 */ /* 0x000fe20009800000 */
[----:B------:R-:W-:Y:S01]  /*17f20*/  IADD3 R21, R0, -R5, RZ ;  /* 0x8000000500157210 */ /* 0x000fe20007ffe0ff */
[----:B------:R-:W-:-:S02]  /*17f30*/  USHF.L.U32 UR4, UR4, 0x6, URZ ;  /* 0x0000000604047899 */ /* 0x000fc4000800063f */
[----:B------:R-:W-:Y:S01]  /*17f40*/  UIMAD UR13, UR10, UR13, UR5 ;  /* 0x0000000d0a0d72a4 */ /* 0x000fe2000f8e0205 */
[----:B------:R-:W-:Y:S01]  /*17f50*/  R2P PR, R21, 0x6 ;  /* 0x0000000615007804 */ /* 0x000fe20000000000 */
[----:B------:R-:W2:Y:S01]  /*17f60*/  @P3 MUFU.RCP R4, R245 ;  /* 0x000000f500043308 */ /* 0x000ea20000001000 */
[----:B------:R-:W-:Y:S02]  /*17f70*/  @!UP3 UMOV UR24, UR8 ;  /* 0x000000080018bc82 */ /* 0x000fe40008000000 */
[----:B------:R-:W-:Y:S02]  /*17f80*/  USHF.R.S32.HI UR5, URZ, 0x1f, UR4 ;  /* 0x0000001f3f057899 */ /* 0x000fe40008011404 */
[----:B------:R-:W-:Y:S02]  /*17f90*/  @!UP3 USHF.R.S32.HI UR25, URZ, 0x1f, UR8 ;  /* 0x0000001f3f19b899 */ /* 0x000fe40008011408 */
[----:B------:R-:W-:Y:S01]  /*17fa0*/  USHF.R.S32.HI UR6, URZ, 0x1f, UR13 ;  /* 0x0000001f3f067899 */ /* 0x000fe2000801140d */
[----:B-1----:R-:W-:Y:S01]  /*17fb0*/  FMUL.FTZ R2, R2, c[0x0][0x2dc] ;  /* 0x0000b70002027a20 */ /* 0x002fe20000410000 */
[----:B------:R-:W-:-:S02]  /*17fc0*/  UIADD3 UR4, UP2, UP1, UR4, UR24, UR13 ;  /* 0x0000001804047290 */ /* 0x000fc4000f95e00d */
[----:B------:R-:W-:Y:S01]  /*17fd0*/  @!UP0 UIADD3 UR7, UR19, UR11, URZ ;  /* 0x0000000b13078290 */ /* 0x000fe2000fffe03f */
[C---:B------:R-:W-:Y:S01]  /*17fe0*/  FMUL.FTZ R7, R2.reuse, R161 ;  /* 0x000000a102077220 */ /* 0x040fe20000410000 */
[----:B------:R-:W-:Y:S01]  /*17ff0*/  UIADD3.X UR5, UR5, UR25, UR6, UP2, UP1 ;  /* 0x0000001905057290 */ /* 0x000fe200097e2406 */
[----:B------:R-:W-:Y:S01]  /*18000*/  FMUL.FTZ R172, R2, R164 ;  /* 0x000000a402ac7220 */ /* 0x000fe20000410000 */
[----:B------:R-:W-:Y:S01]  /*18010*/  @!UP0 UMOV UR12, UR18 ;  /* 0x00000012000c8c82 */ /* 0x000fe20008000000 */
[----:B--2---:R-:W-:Y:S02]  /*18020*/  FMUL.FTZ R0, R4, c[0x0][0x2dc] ;  /* 0x0000b70004007a20 */ /* 0x004fe40000410000 */
[C---:B------:R-:W-:Y:S02]  /*18030*/  FMUL.FTZ R5, R2.reuse, R165 ;  /* 0x000000a502057220 */ /* 0x040fe40000410000 */
        /* <DEDUP_REMOVED lines=18> */
[C---:B------:R-:W-:Y:S02]  /*18160*/  FMUL.FTZ R133, R2.reuse, R49 ;  /* 0x0000003102857220 */ /* 0x040fe40000410000 */
[----:B------:R-:W-:-:S02]  /*18170*/  FMUL.FTZ R27, R2, R53 ;  /* 0x00000035021b7220 */ /* 0x000fc40000410000 */
[C---:B------:R-:W-:Y:S02]  /*18180*/  FMUL.FTZ R145, R2.reuse, R145 ;  /* 0x0000009102917220 */ /* 0x040fe40000410000 */
        /* <DEDUP_REMOVED lines=8> */
[C---:B------:R-:W-:Y:S01]  /*18210*/  FMUL.FTZ R53, R2.reuse, R57 ;  /* 0x0000003902357220 */ /* 0x040fe20000410000 */
[----:B------:R-:W-:Y:S01]  /*18220*/  F2FP.PACK_AB R57, R133, R153 ;  /* 0x000000998539723e */ /* 0x000fe200000000ff */
[C---:B------:R-:W-:Y:S02]  /*18230*/  FMUL.FTZ R148, R2.reuse, R60 ;  /* 0x0000003c02947220 */ /* 0x040fe40000410000 */
        /* <DEDUP_REMOVED lines=9> */
[C---:B------:R-:W-:Y:S01]  /*182d0*/  FMUL.FTZ R72, R2.reuse, R72 ;  /* 0x0000004802487220 */ /* 0x040fe20000410000 */
[----:B------:R-:W-:Y:S01]  /*182e0*/  F2FP.PACK_AB R49, R49, R144 ;  /* 0x000000903131723e */ /* 0x000fe200000000ff */
        /* <DEDUP_REMOVED lines=10> */
[C---:B------:R-:W-:Y:S02]  /*18390*/  FMUL.FTZ R37, R2.reuse, R89 ;  /* 0x0000005902257220 */ /* 0x040fe40000410000 */
[----:B------:R-:W-:-:S02]  /*183a0*/  FMUL.FTZ R92, R2, R92 ;  /* 0x0000005c025c7220 */ /* 0x000fc40000410000 */
[C---:B------:R-:W-:Y:S01]  /*183b0*/  FMUL.FTZ R35, R2.reuse, R93 ;  /* 0x0000005d02237220 */ /* 0x040fe20000410000 */
[----:B------:R-:W-:Y:S01]  /*183c0*/  F2FP.PACK_AB R37, R37, R88 ;  /* 0x000000582525723e */ /* 0x000fe200000000ff */
[C---:B------:R-:W-:Y:S02]  /*183d0*/  FMUL.FTZ R96, R2.reuse, R96 ;  /* 0x0000006002607220 */ /* 0x040fe40000410000 */
[C---:B-----5:R-:W-:Y:S01]  /*183e0*/  FMUL.FTZ R33, R2.reuse, R97 ;  /* 0x0000006102217220 */ /* 0x060fe20000410000 */
        /* <DEDUP_REMOVED lines=19> */
[----:B------:R-:W-:Y:S02]  /*18520*/  FMUL.FTZ R129, R2, R129 ;  /* 0x0000008102817220 */ /* 0x000fe40000410000 */
[C---:B------:R-:W-:Y:S02]  /*18530*/  FMUL.FTZ R20, R0.reuse, R38 ;  /* 0x0000002600147220 */ /* 0x040fe40000410000 */
[C---:B------:R-:W-:Y:S02]  /*18540*/  FMUL.FTZ R19, R0.reuse, R42 ;  /* 0x0000002a00137220 */ /* 0x040fe40000410000 */
[C---:B------:R-:W-:Y:S02]  /*18550*/  FMUL.FTZ R18, R0.reuse, R46 ;  /* 0x0000002e00127220 */ /* 0x040fe40000410000 */
[C---:B------:R-:W-:Y:S02]  /*18560*/  FMUL.FTZ R17, R0.reuse, R50 ;  /* 0x0000003200117220 */ /* 0x040fe40000410000 */
[----:B------:R-:W-:-:S02]  /*18570*/  FMUL.FTZ R16, R0, R54 ;  /* 0x0000003600107220 */ /* 0x000fc40000410000 */
[C---:B------:R-:W-:Y:S02]  /*18580*/  FMUL.FTZ R2, R0.reuse, R66 ;  /* 0x0000004200027220 */ /* 0x040fe40000410000 */
[C---:B------:R-:W-:Y:S01]  /*18590*/  FMUL.FTZ R48, R0.reuse, R67 ;  /* 0x0000004300307220 */ /* 0x040fe20000410000 */
[----:B------:R-:W-:Y:S01]  /*185a0*/  F2FP.PACK_AB R67, R141, R164 ;  /* 0x000000a48d43723e */ /* 0x000fe200000000ff */
[C---:B------:R-:W-:Y:S02]  /*185b0*/  FMUL.FTZ R166, R0.reuse, R166 ;  /* 0x000000a600a67220 */ /* 0x040fe40000410000 */
[----:B------:R-:W-:Y:S01]  /*185c0*/  FMUL.FTZ R4, R0, R167 ;  /* 0x000000a700047220 */ /* 0x000fe20000410000 */
[----:B------:R-:W-:Y:S01]  /*185d0*/  F2FP.PACK_AB R48, R48, R2 ;  /* 0x000000023030723e */ /* 0x000fe200000000ff */
[C---:B------:R-:W-:Y:S01]  /*185e0*/  FMUL.FTZ R162, R0.reuse, R162 ;  /* 0x000000a200a27220 */ /* 0x040fe20000410000 */
[----:B------:R-:W-:Y:S01]  /*185f0*/  LOP3.LUT R2, R21, 0x1, RZ, 0xc0, !PT ;  /* 0x0000000115027812 */ /* 0x000fe200078ec0ff */
[----:B------:R-:W-:Y:S01]  /*18600*/  FMUL.FTZ R9, R0, R163 ;  /* 0x000000a300097220 */ /* 0x000fe20000410000 */
[----:B------:R-:W-:Y:S01]  /*18610*/  F2FP.PACK_AB R4, R4, R166 ;  /* 0x000000a60404723e */ /* 0x000fe200000000ff */
[----:B------:R-:W-:Y:S01]  /*18620*/  FMUL.FTZ R158, R0, R158 ;  /* 0x0000009e009e7220 */ /* 0x000fe20000410000 */
[----:B------:R-:W-:Y:S01]  /*18630*/  ISETP.NE.U32.AND P0, PT, R2, 0x1, PT ;  /* 0x000000010200780c */ /* 0x000fe20003f05070 */
        /* <DEDUP_REMOVED lines=14> */
[C---:B------:R-:W-:Y:S02]  /*18720*/  FMUL.FTZ R138, R0.reuse, R138 ;  /* 0x0000008a008a7220 */ /* 0x040fe40000410000 */
[C---:B------:R-:W-:Y:S01]  /*18730*/  FMUL.FTZ R64, R0.reuse, R139 ;  /* 0x0000008b00407220 */ /* 0x040fe20000410000 */
[----:B------:R-:W-:Y:S01]  /*18740*/  F2FP.PACK_AB R66, R143, R142 ;  /* 0x0000008e8f42723e */ /* 0x000fe200000000ff */
[C---:B------:R-:W-:Y:S02]  /*18750*/  FMUL.FTZ R39, R0.reuse, R39 ;  /* 0x0000002700277220 */ /* 0x040fe40000410000 */
        /* <DEDUP_REMOVED lines=17> */
[----:B------:R-:W-:Y:S01]  /*18870*/  MOV R10, 0x40 ;  /* 0x00000040000a7802 */ /* 0x000fe20000000f00 */
[----:B------:R-:W-:Y:S01]  /*18880*/  FMUL.FTZ R46, R0, R71 ;  /* 0x00000047002e7220 */ /* 0x000fe20000410000 */
[----:B------:R-:W-:Y:S01]  /*18890*/  F2FP.PACK_AB R50, R50, R6 ;  /* 0x000000063232723e */ /* 0x000fe200000000ff */
[C---:B------:R-:W-:Y:S01]  /*188a0*/  FMUL.FTZ R74, R0.reuse, R74 ;  /* 0x0000004a004a7220 */ /* 0x040fe20000410000 */
[----:B------:R-:W-:Y:S01]  /*188b0*/  MOV R6, 0x20 ;  /* 0x0000002000067802 */ /* 0x000fe20000000f00 */
[----:B------:R-:W-:Y:S01]  /*188c0*/  FMUL.FTZ R44, R0, R75 ;  /* 0x0000004b002c7220 */ /* 0x000fe20000410000 */
[----:B------:R-:W-:Y:S01]  /*188d0*/  SEL R10, R10, 0xffffffc0, !P2 ;  /* 0xffffffc00a0a7807 */ /* 0x000fe20005000000 */
[----:B------:R-:W-:Y:S01]  /*188e0*/  FMUL.FTZ R78, R0, R78 ;  /* 0x0000004e004e7220 */ /* 0x000fe20000410000 */
[----:B------:R-:W-:Y:S01]  /*188f0*/  SEL R6, R6, 0xffffffe0, !P1 ;  /* 0xffffffe006067807 */ /* 0x000fe20004800000 */
[----:B------:R-:W-:Y:S01]  /*18900*/  FMUL.FTZ R42, R0, R79 ;  /* 0x0000004f002a7220 */ /* 0x000fe20000410000 */
[----:B------:R-:W-:Y:S01]  /*18910*/  F2FP.PACK_AB R63, R136, R160 ;  /* 0x000000a0883f723e */ /* 0x000fe200000000ff */
[----:B------:R-:W-:Y:S01]  /*18920*/  FMUL.FTZ R82, R0, R82 ;  /* 0x0000005200527220 */ /* 0x000fe20000410000 */
        /* <DEDUP_REMOVED lines=47> */
[----:B------:R-:W-:-:S02]  /*18c20*/  FMUL.FTZ R130, R0, R130 ;  /* 0x0000008200827220 */ /* 0x000fc40000410000 */
[----:B------:R-:W-:Y:S01]  /*18c30*/  FMUL.FTZ R131, R0, R131 ;  /* 0x0000008300837220 */ /* 0x000fe20000410000 */
[----:B------:R-:W-:Y:S02]  /*18c40*/  SHF.L.U32 R0, R21, 0x6, RZ ;  /* 0x0000000615007819 */ /* 0x000fe400000006ff */
[----:B------:R-:W-:Y:S02]  /*18c50*/  F2FP.PACK_AB R21, R121, R120 ;  /* 0x000000787915723e */ /* 0x000fe400000000ff */
[----:B------:R-:W-:Y:S02]  /*18c60*/  LOP3.LUT R0, R0, 0x1c0, RZ, 0xc0, !PT ;  /* 0x000001c000007812 */ /* 0x000fe400078ec0ff */
[----:B------:R-:W-:Y:S02]  /*18c70*/  F2FP.PACK_AB R18, R127, R126 ;  /* 0x0000007e7f12723e */ /* 0x000fe400000000ff */
[----:B------:R-:W-:Y:S02]  /*18c80*/  LEA.HI R0, R0, R0, RZ, 0x1d ;  /* 0x0000000000007211 */ /* 0x000fe400078fe8ff */
[----:B------:R-:W-:-:S02]  /*18c90*/  F2FP.PACK_AB R16, R131, R130 ;  /* 0x000000828310723e */ /* 0x000fc400000000ff */
        /* <DEDUP_REMOVED lines=63> */
[----:B------:R-:W-:Y:S04]  /*19090*/  STS [R5+0x6400], R26 ;  /* 0x0064001a05007388 */ /* 0x000fe80000000800 */
[----:B------:R-:W-:Y:S04]  /*190a0*/  STS [R4+0x6000], R25 ;  /* 0x0060001904007388 */ /* 0x000fe80000000800 */
[----:B------:R3:W-:Y:S01]  /*190b0*/  STS [R4+0x6400], R24 ;  /* 0x0064001804007388 */ /* 0x0007e20000000800 */
[----:B-1----:R-:W-:-:S03]  /*190c0*/  LOP3.LUT R0, R174, 0xffffffe0, RZ, 0xc0, !PT ;  /* 0xffffffe0ae007812 */ /* 0x002fc600078ec0ff */
[----:B------:R-:W-:Y:S01]  /*190d0*/  STS [R8+0x6000], R23 ;  /* 0x0060001708007388 */ /* 0x000fe20000000800 */
[----:B------:R-:W-:-:S03]  /*190e0*/  IADD3 R0, R175, -R0, RZ ;  /* 0x80000000af007210 */ /* 0x000fc60007ffe0ff */
[----:B------:R1:W-:Y:S01]  /*190f0*/  STS [R8+0x6400], R22 ;  /* 0x0064001608007388 */ /* 0x0003e20000000800 */
[----:B--2---:R-:W2:Y:S01]  /*19100*/  @P4 MUFU.LG2 R2, R244 ;  /* 0x000000f400024308 */ /* 0x004ea20000000c00 */
[----:B------:R-:W-:Y:S02]  /*19110*/  LOP3.LUT P0, RZ, R0, 0x3, RZ, 0xc0, !PT ;  /* 0x0000000300ff7812 */ /* 0x000fe4000780c0ff */
[----:B------:R-:W-:Y:S04]  /*19120*/  STS [R9+0x6000], R21 ;  /* 0x0060001509007388 */ /* 0x000fe80000000800 */
[----:B------:R-:W-:Y:S04]  /*19130*/  STS [R9+0x6400], R20 ;  /* 0x0064001409007388 */ /* 0x000fe80000000800 */
[----:B------:R-:W-:Y:S04]  /*19140*/  STS [R7+0x6000], R19 ;  /* 0x0060001307007388 */ /* 0x000fe80000000800 */
[----:B------:R4:W-:Y:S01]  /*19150*/  STS [R7+0x6400], R18 ;  /* 0x0064001207007388 */ /* 0x0009e20000000800 */
[----:B---3--:R-:W3:Y:S01]  /*19160*/  @P3 MUFU.LG2 R4, R245 ;  /* 0x000000f500043308 */ /* 0x008ee20000000c00 */
[----:B--2---:R-:W-:-:S02]  /*19170*/  @P4 FMUL.FTZ R2, R2, 0.69314718246459960938 ;  /* 0x3f31721802024820 */ /* 0x004fc40000410000 */
[----:B------:R2:W-:Y:S04]  /*19180*/  STS [R6+0x6000], R17 ;  /* 0x0060001106007388 */ /* 0x0005e80000000800 */
[----:B------:R2:W-:Y:S01]  /*19190*/  STS [R6+0x6400], R16 ;  /* 0x0064001006007388 */ /* 0x0005e20000000800 */
[----:B-1----:R-:W-:-:S03]  /*191a0*/  MOV R8, 0x7f800000 ;  /* 0x7f80000000087802 */ /* 0x002fc60000000f00 */
[----:B------:R-:W-:Y:S01]  /*191b0*/  BAR.SYNC.DEFER_BLOCKING 0x0 ;  /* 0x0000000000007b1d */ /* 0x000fe20000010000 */
[----:B---3--:R-:W-:-:S04]  /*191c0*/  @P3 FMUL.FTZ R0, R4, 0.69314718246459960938 ;  /* 0x3f31721804003820 */ /* 0x008fc80000410000 */
[----:B------:R-:W-:Y:S01]  /*191d0*/  @P3 FFMA.FTZ R8, R3, c[0x0][0x238], R0 ;  /* 0x00008e0003083a23 */ /* 0x000fe20000010000 */
[----:B----4-:R-:W-:Y:S01]  /*191e0*/  MOV R7, 0x7f800000 ;  /* 0x7f80000000077802 */ /* 0x010fe20000000f00 */
        /* <DEDUP_REMOVED lines=18> */
[----:B---34-:R-:W3:Y:S01]  /*19310*/  LDL.LU R177, [R1+0x10c] ;  /* 0x00010c0001b17983 */ /* 0x018ee20000300800 */
[----:B------:R-:W-:Y:S01]  /*19320*/  UIMAD UR6, UR9, -0x40, UR20 ;  /* 0xffffffc0090678a4 */ /* 0x000fe2000f8e0214 */
[----:B---3--:R-:W-:-:S05]  /*19330*/  IADD3 R0, R177, 0x8, RZ ;  /* 0x00000008b1007810 */ /* 0x008fca0007ffe0ff */
[----:B------:R-:W-:Y:S02]  /*19340*/  ISETP.GE.AND P3, PT, R177, UR6, PT ;  /* 0x00000006b1007c0c */ /* 0x000fe4000bf66270 */
[----:B------:R-:W-:-:S11]  /*19350*/  ISETP.GE.AND P2, PT, R0, UR6, PT ;  /* 0x0000000600007c0c */ /* 0x000fd6000bf46270 */
[----:B------:R-:W-:Y:S02]  /*19360*/  @!P3 IMAD R2, R177, UR16, RZ ;  /* 0x00000010b102bc24 */ /* 0x000fe4000f8e02ff */
[----:B------:R-:W-:-:S03]  /*19370*/  @!P2 IMAD R0, R0, UR16, RZ ;  /* 0x000000100000ac24 */ /* 0x000fc6000f8e02ff */
[----:B------:R-:W-:Y:S02]  /*19380*/  @!P3 IADD3 R3, P1, R2, UR4, RZ ;  /* 0x000000040203bc10 */ /* 0x000fe4000ff3e0ff */
[----:B--2---:R-:W-:Y:S02]  /*19390*/  @!P2 IADD3 R6, P0, R0, UR4, RZ ;  /* 0x000000040006ac10 */ /* 0x004fe4000ff1e0ff */
        /* <DEDUP_REMOVED lines=8> */
.L_x_617:
[----:B---34-:R-:W-:Y:S05]  /*19420*/  BSYNC B0 ;  /* 0x0000000000007941 */ /* 0x018fea0003800000 */
.L_x_616:
[----:B------:R-:W3:Y:S04]  /*19430*/  LDL.64 R82, [R1+0x88] ;  /* 0x0000880001527983 */ /* 0x000ee80000100a00 */
[----:B------:R4:W5:Y:S04]  /*19440*/  LDL R80, [R1+0xc0] ;  /* 0x0000c00001507983 */ /* 0x0009680000100800 */
[----:B------:R4:W5:Y:S04]  /*19450*/  LDL R15, [R1+0xb0] ;  /* 0x0000b000010f7983 */ /* 0x0009680000100800 */
[----:B------:R4:W5:Y:S01]  /*19460*/  LDL R14, [R1+0xc4] ;  /* 0x0000c400010e7983 */ /* 0x0009620000100800 */
[----:B------:R-:W-:Y:S01]  /*19470*/  LEA.HI R13, R176, R175, RZ, 0x3 ;  /* 0x000000afb00d7211 */ /* 0x000fe200078f18ff */
[----:B------:R-:W-:Y:S01]  /*19480*/  UIMAD UR9, UR9, -0x40, UR20 ;  /* 0xffffffc0090978a4 */ /* 0x000fe2000f8e0214 */
[----:B------:R-:W-:Y:S01]  /*19490*/  BSSY B0, `(.L_x_618) ;  /* 0x0000024000007945 */ /* 0x000fe20003800000 */
[----:B------:R-:W2:Y:S02]  /*194a0*/  S2R R0, SR_TID.X ;  /* 0x0000000000007919 */ /* 0x000ea40000002100 */
[----:B--2---:R-:W-:Y:S01]  /*194b0*/  SHF.R.S32.HI R3, RZ, 0x3, R13 ;  /* 0x00000003ff037819 */ /* 0x004fe2000001140d */
[----:B------:R-:W-:Y:S01]  /*194c0*/  USHF.R.S32.HI UR6, URZ, 0x1f, UR10 ;  /* 0x0000001f3f067899 */ /* 0x000fe2000801140a */
[----:B------:R-:W2:Y:S01]  /*194d0*/  S2R R10, SR_CTAID.Z ;  /* 0x00000000000a7919 */ /* 0x000ea20000002700 */
[----:B------:R-:W-:-:S02]  /*194e0*/  ULDC.64 UR4, c[0x0][0x1f0] ;  /* 0x00007c0000047ab9 */ /* 0x000fc40000000a00 */
[----:B------:R-:W-:-:S04]  /*194f0*/  UIMAD UR4, UR6, UR4, URZ ;  /* 0x00000004060472a4 */ /* 0x000fc8000f8e023f */
[----:B------:R-:W-:Y:S01]  /*19500*/  UIMAD UR4, UR10, UR5, UR4 ;  /* 0x000000050a0472a4 */ /* 0x000fe2000f8e0204 */
[----:B------:R-:W-:-:S04]  /*19510*/  SHF.R.S32.HI R2, RZ, 0x1f, R0 ;  /* 0x0000001fff027819 */ /* 0x000fc80000011400 */
[----:B------:R-:W-:-:S04]  /*19520*/  LEA.HI R2, R2, R0, RZ, 0x3 ;  /* 0x0000000002027211 */ /* 0x000fc800078f18ff */
[----:B------:R-:W-:Y:S02]  /*19530*/  SHF.R.S32.HI R2, RZ, 0x3, R2 ;  /* 0x00000003ff027819 */ /* 0x000fe40000011402 */
[----:B---3--:R-:W-:Y:S02]  /*19540*/  SHF.R.S32.HI R0, RZ, 0x1f, R82 ;  /* 0x0000001fff007819 */ /* 0x008fe40000011452 */
[----:B------:R-:W-:-:S04]  /*19550*/  IADD3 R4, P0, R82, UR12, RZ ;  /* 0x0000000c52047c10 */ /* 0x000fc8000ff1e0ff */
[----:B------:R-:W-:Y:S02]  /*19560*/  IADD3.X R5, R0, UR7, RZ, P0, !PT ;  /* 0x0000000700057c10 */ /* 0x000fe400087fe4ff */
[----:B------:R-:W-:Y:S02]  /*19570*/  ISETP.GE.AND P0, PT, R3, UR9, PT ;  /* 0x0000000903007c0c */ /* 0x000fe4000bf06270 */
[----:B------:R-:W-:Y:S01]  /*19580*/  SHF.R.S32.HI R3, RZ, 0x1f, R2 ;  /* 0x0000001fff037819 */ /* 0x000fe20000011402 */
[----:B--2---:R-:W-:-:S04]  /*19590*/  IMAD.WIDE.U32 R10, R10, c[0x0][0x1f0], R4 ;  /* 0x00007c000a0a7a25 */ /* 0x004fc800078e0004 */
[----:B------:R-:W-:Y:S01]  /*195a0*/  IMAD.U32 R4, RZ, RZ, UR17 ;  /* 0x00000011ff047e24 */ /* 0x000fe2000f8e00ff */
[----:B------:R-:W-:-:S03]  /*195b0*/  IADD3 R9, R11, UR4, RZ ;  /* 0x000000040b097c10 */ /* 0x000fc6000fffe0ff */
[----:B------:R-:W-:Y:S02]  /*195c0*/  IMAD.WIDE R4, R4, 0x40, R2 ;  /* 0x0000004004047825 */ /* 0x000fe400078e0202 */
[----:B------:R-:W-:Y:S05]  /*195d0*/  @P0 BRA `(.L_x_619) ;  /* 0x000000f000000947 */ /* 0x000fea0003800000 */
[----:B----4-:R-:W-:Y:S01]  /*195e0*/  IMAD R0, R5, c[0x0][0x1e8], RZ ;  /* 0x00007a0005007a24 */ /* 0x010fe200078e02ff */
        /* <DEDUP_REMOVED lines=10> */
[----:B-1----:R1:W-:Y:S04]  /*19690*/  @!P4 STG.E.128 [R2.64], R28 ;  /* 0x0000001c0200c986 */ /* 0x0023e8000c101d16 */
[----:B------:R1:W-:Y:S04]  /*196a0*/  @!P3 STG.E.128 [R2.64+0x80], R24 ;  /* 0x000080180200b986 */ /* 0x0003e8000c101d16 */
[----:B------:R1:W-:Y:S04]  /*196b0*/  @!P2 STG.E.128 [R2.64+0x100], R20 ;  /* 0x000100140200a986 */ /* 0x0003e8000c101d16 */
[----:B------:R1:W-:Y:S02]  /*196c0*/  @!P1 STG.E.128 [R2.64+0x180], R16 ;  /* 0x0001801002009986 */ /* 0x0003e4000c101d16 */
.L_x_619:
[----:B----4-:R-:W-:Y:S05]  /*196d0*/  BSYNC B0 ;  /* 0x0000000000007941 */ /* 0x010fea0003800000 */
.L_x_618:
[----:B------:R-:W-:Y:S01]  /*196e0*/  LEA.HI.SX32 R0, R13, 0x10, 0x1d ;  /* 0x000000100d007811 */ /* 0x000fe200078feaff */
[----:B------:R-:W-:Y:S03]  /*196f0*/  BSSY B0, `(.L_x_620) ;  /* 0x0000015000007945 */ /* 0x000fe60003800000 */
[----:B------:R-:W-:-:S13]  /*19700*/  ISETP.GE.AND P0, PT, R0, UR9, PT ;  /* 0x0000000900007c0c */ /* 0x000fda000bf06270 */
[----:B------:R-:W-:Y:S05]  /*19710*/  @P0 BRA `(.L_x_621) ;  /* 0x0000012000000947 */ /* 0x000fea0003800000 */
[----:B------:R-:W-:Y:S01]  /*19720*/  IADD3 R12, P0, R4, 0x10, RZ ;  /* 0x00000010040c7810 */ /* 0x000fe20007f1e0ff */
[----:B-1----:R-:W-:Y:S01]  /*19730*/  IMAD.MOV.U32 R2, RZ, RZ, R10 ;  /* 0x000000ffff027224 */ /* 0x002fe200078e000a */
        /* <DEDUP_REMOVED lines=13> */
[----:B------:R1:W-:Y:S04]  /*19810*/  @!P2 STG.E.128 [R2.64+0x80], R40 ;  /* 0x000080280200a986 */ /* 0x0003e8000c101d16 */
[----:B------:R1:W-:Y:S04]  /*19820*/  @!P1 STG.E.128 [R2.64+0x100], R36 ;  /* 0x0001002402009986 */ /* 0x0003e8000c101d16 */
[----:B------:R1:W-:Y:S02]  /*19830*/  @!P0 STG.E.128 [R2.64+0x180], R32 ;  /* 0x0001802002008986 */ /* 0x0003e4000c101d16 */
.L_x_621:
[----:B------:R-:W-:Y:S05]  /*19840*/  BSYNC B0 ;  /* 0x0000000000007941 */ /* 0x000fea0003800000 */
.L_x_620:
        /* <DEDUP_REMOVED lines=22> */
.L_x_623:
[----:B------:R-:W-:Y:S05]  /*199b0*/  BSYNC B0 ;  /* 0x0000000000007941 */ /* 0x000fea0003800000 */
.L_x_622:
[----:B------:R-:W-:-:S04]  /*199c0*/  LEA.HI.SX32 R0, R13, 0x30, 0x1d ;  /* 0x000000300d007811 */ /* 0x000fc800078feaff */
[----:B------:R-:W-:-:S13]  /*199d0*/  ISETP.GE.AND P0, PT, R0, UR9, PT ;  /* 0x0000000900007c0c */ /* 0x000fda000bf06270 */
[----:B------:R-:W-:Y:S05]  /*199e0*/  @P0 EXIT ;  /* 0x000000000000094d */ /* 0x000fea0003800000 */
[----:B------:R-:W-:Y:S01]  /*199f0*/  IADD3 R6, P0, R4, 0x30, RZ ;  /* 0x0000003004067810 */ /* 0x000fe20007f1e0ff */
[----:B-1----:R-:W-:Y:S01]  /*19a00*/  IMAD.MOV.U32 R2, RZ, RZ, R10 ;  /* 0x000000ffff027224 */ /* 0x002fe200078e000a */
        /* <DEDUP_REMOVED lines=18> */
.L_x_577:
        /* <DEDUP_REMOVED lines=81> */
.L_x_625:
[----:B------:R-:W-:Y:S05]  /*1a040*/  BSYNC B0 ;  /* 0x0000000000007941 */ /* 0x000fea0003800000 */
.L_x_624:
        /* <DEDUP_REMOVED lines=22> */
.L_x_627:
[----:B------:R-:W-:Y:S05]  /*1a1b0*/  BSYNC B0 ;  /* 0x0000000000007941 */ /* 0x000fea0003800000 */
.L_x_626:
        /* <DEDUP_REMOVED lines=22> */
.L_x_629:
[----:B------:R-:W-:Y:S05]  /*1a320*/  BSYNC B0 ;  /* 0x0000000000007941 */ /* 0x000fea0003800000 */
.L_x_628:
        /* <DEDUP_REMOVED lines=21> */
.L_x_631:
[----:B------:R-:W-:Y:S05]  /*1a480*/  BSYNC B0 ;  /* 0x0000000000007941 */ /* 0x000fea0003800000 */
.L_x_630:
        /* <DEDUP_REMOVED lines=35> */
.L_x_632:
        /* <DEDUP_REMOVED lines=12> */
.L_x_1083:


//--------------------- .text._ZN5flash16flash_fwd_kernelI23Flash_fwd_kernel_traitsILi256ELi64ELi64ELi4ELb0ELb0EN7cutlass6half_tE19Flash_kernel_traitsILi256ELi64ELi64ELi4ES3_EELb0ELb1ELb0ELb1ELb0ELb0ELb1ELb0EEEvNS_16Flash_fwd_paramsE --------------------------
	.section	.text._ZN5flash16flash_fwd_kernelI23Flash_fwd_kernel_traitsILi256ELi64ELi64ELi4ELb0ELb0EN7cutlass6half_tE19Flash_kernel_traitsILi256ELi64ELi64ELi4ES3_EELb0ELb1ELb0ELb1ELb0ELb0ELb1ELb0EEEvNS_16Flash_fwd_paramsE,"ax",@progbits
	.sectioninfo	@"SHI_REGISTERS=255"
	.align	128
        .global         _ZN5flash16flash_fwd_kernelI23Flash_fwd_kernel_traitsILi256ELi64ELi64ELi4ELb0ELb0EN7cutlass6half_tE19Flash_kernel_traitsILi256ELi64ELi64ELi4ES3_EELb0ELb1ELb0ELb1ELb0ELb0ELb1ELb0EEEvNS_16Flash_fwd_paramsE
        .type           _ZN5flash16flash_fwd_kernelI23Flash_fwd_kernel_traitsILi256ELi64ELi64ELi4ELb0ELb0EN7cutlass6half_tE19Flash_kernel_traitsILi256ELi64ELi64ELi4ES3_EELb0ELb1ELb0ELb1ELb0ELb0ELb1ELb0EEEvNS_16Flash_fwd_paramsE,@function
        .size           _ZN5flash16flash_fwd_kernelI23Flash_fwd_kernel_traitsILi256ELi64ELi64ELi4ELb0ELb0EN7cutlass6half_tE19Flash_kernel_traitsILi256ELi64ELi64ELi4ES3_EELb0ELb1ELb0ELb1ELb0ELb0ELb1ELb0EEEvNS_16Flash_fwd_paramsE,(.L_x_1084 - _ZN5flash16flash_fwd_kernelI23Flash_fwd_kernel_traitsILi256ELi64ELi64ELi4ELb0ELb0EN7cutlass6half_tE19Flash_kernel_traitsILi256ELi64ELi64ELi4ES3_EELb0ELb1ELb0ELb1ELb0ELb0ELb1ELb0EEEvNS_16Flash_fwd_paramsE)
        .other          _ZN5flash16flash_fwd_kernelI23Flash_fwd_kernel_traitsILi256ELi64ELi64ELi4ELb0ELb0EN7cutlass6half_tE19Flash_kernel_traitsILi256ELi64ELi64ELi4ES3_EELb0ELb1ELb0ELb1ELb0ELb0ELb1ELb0EEEvNS_16Flash_fwd_paramsE,@"STO_CUDA_ENTRY STV_DEFAULT"
_ZN5flash16flash_fwd_kernelI23Flash_fwd_kernel_traitsILi256ELi64ELi64ELi4ELb0ELb0EN7cutlass6half_tE19Flash_kernel_traitsILi256ELi64ELi64ELi4ES3_EELb0ELb1ELb0ELb1ELb0ELb0ELb1ELb0EEEvNS_16Flash_fwd_paramsE:
.text._ZN5flash16flash_fwd_kernelI23Flash_fwd_kernel_traitsILi256ELi64ELi64ELi4ELb0ELb0EN7cutlass6half_tE19Flash_kernel_traitsILi256ELi64ELi64ELi4ES3_EELb0ELb1ELb0ELb1ELb0ELb0ELb1ELb0EEEvNS_16Flash_fwd_paramsE:
        /* <DEDUP_REMOVED lines=30> */
[----:B------:R-:W4:Y:S01]  /*01e0*/  @P0 LDG.E R4, [R4.64] ;  /* 0x0000001404040981 */ /* 0x000f22000c1e1900 */
[----:B------:R-:W-:-:S06]  /*01f0*/  UIMAD.WIDE UR6, UR24, UR10, UR6 ;  /* 0x0000000a180672a5 */ /* 0x000fcc000f8e0206 */
[----:B-1----:R-:W-:Y:S02]  /*0200*/  IMAD.U32 R2, RZ, RZ, UR6 ;  /* 0x00000006ff027e24 */ /* 0x002fe4000f8e00ff */
        /* <DEDUP_REMOVED lines=23> */
.L_x_633:
[----:B-1----:R-:W-:Y:S02]  /*0380*/  ULDC UR6, c[0x0][0x218] ;  /* 0x0000860000067ab9 */ /* 0x002fe40000000800 */
.L_x_634:
        /* <DEDUP_REMOVED lines=70> */
.L_x_636:
        /* <DEDUP_REMOVED lines=15> */
[----:B-1----:R-:W-:Y:S02]  /*08e0*/  UIMAD.WIDE.U32 UR28, UR13, UR5, URZ ;  /* 0x000000050d1c72a5 */ /* 0x002fe4000f8e003f */
        /* <DEDUP_REMOVED lines=35> */
.L_x_637:
        /* <DEDUP_REMOVED lines=11> */
[C---:B------:R-:W-:Y:S01]  /*0bd0*/  LEA.HI R3, R4.reuse, R5, RZ, 0x1 ;  /* 0x0000000504037211 */ /* 0x040fe200078f08ff */
        /* <DEDUP_REMOVED lines=15> */
[----:B------:R-:W-:Y:S01]  /*0cd0*/  UIMAD UR4, UR26, UR5, UR4 ;  /* 0x000000051a0472a4 */ /* 0x000fe2000f8e0204 */
        /* <DEDUP_REMOVED lines=23> */
[----:B------:R-:W-:Y:S01]  /*0e50*/  IADD3 R139, R144, 0x80, RZ ;  /* 0x00000080908b7810 */ /* 0x000fe20007ffe0ff */
        /* <DEDUP_REMOVED lines=9> */
[----:B------:R-:W-:-:S02]  /*0ef0*/  IADD3 R2, P0, R2, UR14, RZ ;  /* 0x0000000e02027c10 */ /* 0x000fc4000ff1e0ff */
[----:B------:R-:W-:Y:S02]  /*0f00*/  SHF.R.U32.HI R0, RZ, 0x3, R0 ;  /* 0x00000003ff007819 */ /* 0x000fe40000011600 */
[----:B------:R-:W-:Y:S01]  /*0f10*/  IADD3.X R3, R3, UR13, R6, P0, !PT ;  /* 0x0000000d03037c10 */ /* 0x000fe200087fe406 */
[----:B------:R-:W-:Y:S01]  /*0f20*/  IMAD.U32 R6, RZ, RZ, UR8 ;  /* 0x00000008ff067e24 */ /* 0x000fe2000f8e00ff */
[----:B------:R-:W-:Y:S01]  /*0f30*/  LOP3.LUT R7, R7, R0, RZ, 0x3c, !PT ;  /* 0x0000000007077212 */ /* 0x000fe200078e3cff */
[----:B------:R-:W-:Y:S01]  /*0f40*/  IMAD.U32 R0, RZ, RZ, UR8 ;  /* 0x00000008ff007e24 */ /* 0x000fe2000f8e00ff */
[----:B------:R-:W-:Y:S01]  /*0f50*/  ISETP.GE.AND P0, PT, R18, UR6, PT ;  /* 0x0000000612007c0c */ /* 0x000fe2000bf06270 */
[----:B------:R-:W-:Y:S01]  /*0f60*/  IMAD.WIDE.U32 R26, R6, c[0x0][0x1b8], R2 ;  /* 0x00006e00061a7a25 */ /* 0x000fe200078e0002 */
[----:B------:R-:W-:Y:S02]  /*0f70*/  LEA.HI R2, R13, R25, RZ, 0x5 ;  /* 0x000000190d027211 */ /* 0x000fe400078f28ff */
[----:B------:R-:W-:Y:S01]  /*0f80*/  LOP3.LUT R10, R10, 0xfffffe00, R11, 0xf8, !PT ;  /* 0xfffffe000a0a7812 */ /* 0x000fe200078ef80b */
[----:B------:R-:W-:Y:S01]  /*0f90*/  IMAD.WIDE.U32 R32, R0, c[0x0][0x1b0], R4 ;  /* 0x00006c0000207a25 */ /* 0x000fe200078e0004 */
[----:B------:R-:W-:-:S02]  /*0fa0*/  IADD3 R31, R27, UR23, RZ ;  /* 0x000000171b1f7c10 */ /* 0x000fc4000fffe0ff */
[----:B------:R-:W-:Y:S01]  /*0fb0*/  LOP3.LUT R0, R2, 0xffffffe0, RZ, 0xc0, !PT ;  /* 0xffffffe002007812 */ /* 0x000fe200078ec0ff */
[----:B------:R-:W-:Y:S01]  /*0fc0*/  IMAD.SHL.U32 R5, R12, 0x40, RZ ;  /* 0x000000400c057824 */ /* 0x000fe200078e00ff */
[----:B------:R1:W-:Y:S01]  /*0fd0*/  STL.64 [R1+0x38], R32 ;  /* 0x0000382001007387 */ /* 0x0003e20000100a00 */
[----:B------:R-:W-:Y:S01]  /*0fe0*/  IADD3 R35, R33, UR22, RZ ;  /* 0x0000001621237c10 */ /* 0x000fe2000fffe0ff */
[----:B------:R-:W-:Y:S01]  /*0ff0*/  IMAD.MOV.U32 R4, RZ, RZ, 0x10 ;  /* 0x00000010ff047424 */ /* 0x000fe200078e00ff */
[----:B------:R-:W-:Y:S01]  /*1000*/  SHF.R.S32.HI R128, RZ, 0x5, R2 ;  /* 0x00000005ff807819 */ /* 0x000fe20000011402 */
[----:B------:R1:W-:Y:S01]  /*1010*/  STL.64 [R1+0x48], R26 ;  /* 0x0000481a01007387 */ /* 0x0003e20000100a00 */
[----:B------:R-:W-:Y:S01]  /*1020*/  IMAD.MOV.U32 R3, RZ, RZ, 0x20 ;  /* 0x00000020ff037424 */ /* 0x000fe200078e00ff */
[----:B------:R-:W-:Y:S01]  /*1030*/  LOP3.LUT R5, R7, 0xfffffe00, R5, 0xf8, !PT ;  /* 0xfffffe0007057812 */ /* 0x000fe200078ef805 */
[----:B------:R-:W-:Y:S01]  /*1040*/  IMAD.IADD R23, R25, 0x1, -R0 ;  /* 0x0000000119177824 */ /* 0x000fe200078e0a00 */
[----:B------:R1:W-:Y:S01]  /*1050*/  STL [R1+0x30], R142 ;  /* 0x0000308e01007387 */ /* 0x0003e20000100800 */
[----:B------:R-:W-:Y:S01]  /*1060*/  IADD3 R7, R21, UR4, RZ ;  /* 0x0000000415077c10 */ /* 0x000fe2000fffe0ff */
[----:B------:R-:W-:Y:S01]  /*1070*/  IMAD.SHL.U32 R231, R10, 0x2, RZ ;  /* 0x000000020ae77824 */ /* 0x000fe200078e00ff */
        /* <DEDUP_REMOVED lines=45> */
.L_x_639:
[----:B------:R-:W-:Y:S05]  /*1350*/  BSYNC B0 ;  /* 0x0000000000007941 */ /* 0x000fea0003800000 */
.L_x_638:
        /* <DEDUP_REMOVED lines=45> */
.L_x_641:
[----:B------:R-:W-:Y:S05]  /*1630*/  BSYNC B0 ;  /* 0x0000000000007941 */ /* 0x000fea0003800000 */
.L_x_640:
        /* <DEDUP_REMOVED lines=45> */
.L_x_643:
[----:B------:R-:W-:Y:S05]  /*1910*/  BSYNC B0 ;  /* 0x0000000000007941 */ /* 0x000fea0003800000 */
.L_x_642:
        /* <DEDUP_REMOVED lines=48> */
.L_x_645:
[----:B------:R-:W-:Y:S05]  /*1c20*/  BSYNC B0 ;  /* 0x0000000000007941 */ /* 0x000fea0003800000 */
.L_x_644:
        /* <DEDUP_REMOVED lines=48> */
.L_x_647:
[----:B------:R-:W-:Y:S05]  /*1f30*/  BSYNC B0 ;  /* 0x0000000000007941 */ /* 0x000fea0003800000 */
.L_x_646:
        /* <DEDUP_REMOVED lines=41> */
.L_x_649:
[----:B------:R-:W-:Y:S05]  /*21d0*/  BSYNC B0 ;  /* 0x0000000000007941 */ /* 0x000fea0003800000 */
.L_x_648:
        /* <DEDUP_REMOVED lines=40> */
.L_x_651:
[----:B------:R-:W-:Y:S05]  /*2460*/  BSYNC B0 ;  /* 0x0000000000007941 */ /* 0x000fea0003800000 */
.L_x_650:
        /* <DEDUP_REMOVED lines=42> */
.L_x_653:
[----:B------:R-:W-:Y:S05]  /*2710*/  BSYNC B0 ;  /* 0x0000000000007941 */ /* 0x000fea0003800000 */
.L_x_652:
        /* <DEDUP_REMOVED lines=20> */
[----:B------:R-:W-:-:S05]  /*2860*/  IMAD.U32 R2, RZ, RZ, UR6 ;  /* 0x00000006ff027e24 */ /* 0x000fca000f8e00ff */
[----:B------:R-:W-:Y:S01]  /*2870*/  MOV R3, UR7 ;  /* 0x0000000700037c02 */ /* 0x000fe20008000f00 */
[----:B------:R-:W-:-:S04]  /*2880*/  ULDC.64 UR6, c[0x0][0x1a0] ;  /* 0x0000680000067ab9 */ /* 0x000fc80000000a00 */
[----:B------:R2:W4:Y:S01]  /*2890*/  @P0 LDG.E R2, [R2.64] ;  /* 0x0000001402020981 */ /* 0x000522000c1e1900 */
[----:B------:R-:W-:Y:S01]  /*28a0*/  ISETP.GE.AND P1, PT, R18, UR29, PT ;  /* 0x0000001d12007c0c */ /* 0x000fe2000bf26270 */
[----:B------:R-:W-:Y:S01]  /*28b0*/  USHF.L.U64.HI UR31, UR6, UR31, UR7 ;  /* 0x0000001f061f7299 */ /* 0x000fe20008010207 */
[----:B------:R-:W-:Y:S01]  /*28c0*/  MOV R8, R26 ;  /* 0x0000001a00087202 */ /* 0x000fe20000000f00 */
[----:B------:R-:W-:Y:S01]  /*28d0*/  BAR.SYNC.DEFER_BLOCKING 0x0 ;  /* 0x0000000000007b1d */ /* 0x000fe20000010000 */
[----:B------:R-:W-:Y:S01]  /*28e0*/  USHF.L.U32 UR5, UR6, 0x6, URZ ;  /* 0x0000000606057899 */ /* 0x000fe2000800063f */
[----:B------:R-:W-:Y:S01]  /*28f0*/  SHF.R.S32.HI R6, RZ, 0x1f, R23 ;  /* 0x0000001fff067819 */ /* 0x000fe20000011417 */
[----:B------:R-:W-:Y:S01]  /*2900*/  UIMAD UR4, UR31, UR30, URZ ;  /* 0x0000001e1f0472a4 */ /* 0x000fe2000f8e023f */
[----:B------:R-:W-:Y:S02]  /*2910*/  IMAD.SHL.U32 R25, R25, 0x2, RZ ;  /* 0x0000000219197824 */ /* 0x000fe400078e00ff */
[----:B------:R1:W-:Y:S01]  /*2920*/  STL.64 [R1+0x40], R8 ;  /* 0x0000400801007387 */ /* 0x0003e20000100a00 */
[----:B------:R-:W-:Y:S01]  /*2930*/  UIMAD UR34, UR34, UR5, UR4 ;  /* 0x00000005222272a4 */ /* 0x000fe2000f8e0204 */
[----:B------:R-:W-:Y:S01]  /*2940*/  LEA.HI R6, R6, R23, RZ, 0x2 ;  /* 0x0000001706067211 */ /* 0x000fe200078f10ff */
[----:B------:R-:W-:Y:S01]  /*2950*/  BSSY B0, `(.L_x_654) ;  /* 0x0000031000007945 */ /* 0x000fe20003800000 */
[----:B------:R-:W-:Y:S01]  /*2960*/  UMOV UR4, URZ ;  /* 0x0000003f00047c82 */ /* 0x000fe20008000000 */
[----:B------:R-:W-:-:S02]  /*2970*/  LOP3.LUT R104, R25, 0x6, RZ, 0xc0, !PT ;  /* 0x0000000619687812 */ /* 0x000fc400078ec0ff */
        /* <DEDUP_REMOVED lines=46> */
.L_x_655:
[----:B-1----:R-:W-:Y:S05]  /*2c60*/  BSYNC B0 ;  /* 0x0000000000007941 */ /* 0x002fea0003800000 */
.L_x_654:
        /* <DEDUP_REMOVED lines=45> */
.L_x_657:
[----:B------:R-:W-:Y:S05]  /*2f40*/  BSYNC B0 ;  /* 0x0000000000007941 */ /* 0x000fea0003800000 */
.L_x_656:
        /* <DEDUP_REMOVED lines=44> */
.L_x_659:
[----:B------:R-:W-:Y:S05]  /*3210*/  BSYNC B0 ;  /* 0x0000000000007941 */ /* 0x000fea0003800000 */
.L_x_658:
        /* <DEDUP_REMOVED lines=46> */
.L_x_661:
[----:B------:R-:W-:Y:S05]  /*3500*/  BSYNC B0 ;  /* 0x0000000000007941 */ /* 0x000fea0003800000 */
.L_x_660:
[C---:B--2---:R-:W-:Y:S01]  /*3510*/  IMAD.SHL.U32 R2, R28.reuse, 0x40, RZ ;  /* 0x000000401c027824 */ /* 0x044fe200078e00ff */
[----:B------:R-:W-:Y:S01]  /*3520*/  R2P PR, R28, 0x6 ;  /* 0x000000061c007804 */ /* 0x000fe20000000000 */
[----:B------:R-:W-:Y:S01]  /*3530*/  IMAD.SHL.U32 R3, R18, 0x8, RZ ;  /* 0x0000000812037824 */ /* 0x000fe200078e00ff */
[----:B------:R-:W0:Y:S01]  /*3540*/  LDGDEPBAR ;  /* 0x00000000000079af */ /* 0x000e220000000000 */
[----:B------:R-:W-:Y:S01]  /*3550*/  UISETP.GE.AND UP0, UPT, UR9, 0x2, UPT ;  /* 0x000000020900788c */ /* 0x000fe2000bf06270 */
[----:B------:R-:W-:-:S04]  /*3560*/  LOP3.LUT R2, R2, 0x1c0, RZ, 0xc0, !PT ;  /* 0x000001c002027812 */ /* 0x000fc800078ec0ff */
[----:B------:R-:W-:Y:S02]  /*3570*/  LOP3.LUT R3, R2, 0x8, R3, 0xf8, !PT ;  /* 0x0000000802037812 */ /* 0x000fe400078ef803 */
[----:B------:R-:W-:-:S04]  /*3580*/  SHF.R.U32.HI R2, RZ, 0x3, R2 ;  /* 0x00000003ff027819 */ /* 0x000fc80000011602 */
[----:B------:R-:W-:Y:S01]  /*3590*/  LOP3.LUT R2, R3, R2, RZ, 0x3c, !PT ;  /* 0x0000000203027212 */ /* 0x000fe200078e3cff */
[----:B------:R-:W-:-:S04]  /*35a0*/  IMAD R3, R128, 0x400, R5 ;  /* 0x0000040080037824 */ /* 0x000fc800078e0205 */
[----:B------:R-:W-:Y:S02]  /*35b0*/  IMAD R2, R24, 0x200, R2 ;  /* 0x0000020018027824 */ /* 0x000fe400078e0202 */
[----:B------:R-:W-:Y:S01]  /*35c0*/  IMAD.SHL.U32 R211, R3, 0x2, RZ ;  /* 0x0000000203d37824 */ /* 0x000fe200078e00ff */
[----:B------:R-:W-:Y:S01]  /*35d0*/  LEA R3, R128, UR17, 0x4 ;  /* 0x0000001180037c11 */ /* 0x000fe2000f8e20ff */
[----:B------:R-:W-:Y:S02]  /*35e0*/  IMAD.SHL.U32 R204, R2, 0x2, RZ ;  /* 0x0000000202cc7824 */ /* 0x000fe400078e00ff */
[--C-:B------:R-:W-:Y:S01]  /*35f0*/  IMAD R212, R4, 0x2, R211.reuse ;  /* 0x0000000204d47824 */ /* 0x100fe200078e02d3 */
[----:B------:R-:W-:Y:S01]  /*3600*/  LDSM.16.M88.4 R12, [R211] ;  /* 0x00000000d30c783b */ /* 0x000fe20000000200 */
[----:B------:R-:W-:Y:S01]  /*3610*/  IMAD R214, R0, 0x2, R211 ;  /* 0x0000000200d67824 */ /* 0x000fe200078e02d3 */
[----:B------:R-:W-:Y:S01]  /*3620*/  IADD3 R2, R204, 0x8000, RZ ;  /* 0x00008000cc027810 */ /* 0x000fe20007ffe0ff */
[----:B------:R-:W-:Y:S01]  /*3630*/  IMAD R213, R0, 0x2, R212 ;  /* 0x0000000200d57824 */ /* 0x000fe200078e02d4 */
[----:B------:R-:W2:Y:S01]  /*3640*/  LDSM.16.M88.4 R16, [R204+0x8000] ;  /* 0x00800000cc10783b */ /* 0x000ea20000000200 */
[----:B------:R-:W-:-:S02]  /*3650*/  IADD3 R215, R204, 0x8020, RZ ;  /* 0x00008020ccd77810 */ /* 0x000fc40007ffe0ff */
[----:B------:R-:W-:Y:S01]  /*3660*/  @P1 IADD3 R215, R2, -0x20, RZ ;  /* 0xffffffe002d71810 */ /* 0x000fe20007ffe0ff */
[----:B------:R-:W5:Y:S01]  /*3670*/  LDSM.16.M88.4 R20, [R204+0x8800] ;  /* 0x00880000cc14783b */ /* 0x000f620000000200 */
[----:B------:R-:W-:Y:S01]  /*3680*/  IMAD.MOV.U32 R2, RZ, RZ, 0x40 ;  /* 0x00000040ff027424 */ /* 0x000fe200078e00ff */
[----:B------:R-:W-:Y:S02]  /*3690*/  IADD3 R3, R3, 0x1, R133 ;  /* 0x0000000103037810 */ /* 0x000fe40007ffe085 */
[----:B------:R-:W1:Y:S01]  /*36a0*/  LDSM.16.M88.4 R24, [R204+0x9000] ;  /* 0x00900000cc18783b */ /* 0x000e620000000200 */
        /* <DEDUP_REMOVED lines=12> */
[----:B------:R-:W1:Y:S01]  /*3770*/  LDSM.16.M88.4 R36, [R215+0x800] ;  /* 0x00080000d724783b */ /* 0x000e620000000200 */
[----:B------:R-:W-:-:S02]  /*3780*/  IADD3 R225, R215, 0x3000, RZ ;  /* 0x00003000d7e17810 */ /* 0x000fc40007ffe0ff */
[C---:B------:R-:W-:Y:S01]  /*3790*/  IADD3 R224, R215.reuse, 0x3800, RZ ;  /* 0x00003800d7e07810 */ /* 0x040fe20007ffe0ff */
[----:B------:R-:W1:Y:S01]  /*37a0*/  LDSM.16.M88.4 R44, [R215+0x1000] ;  /* 0x00100000d72c783b */ /* 0x000e620000000200 */
[C---:B------:R-:W-:Y:S02]  /*37b0*/  IADD3 R223, R215.reuse, 0x4000, RZ ;  /* 0x00004000d7df7810 */ /* 0x040fe40007ffe0ff */
[C---:B------:R-:W-:Y:S01]  /*37c0*/  IADD3 R222, R215.reuse, 0x4800, RZ ;  /* 0x00004800d7de7810 */ /* 0x040fe20007ffe0ff */
[----:B------:R-:W1:Y:S01]  /*37d0*/  LDSM.16.M88.4 R64, [R215+0x1800] ;  /* 0x00180000d740783b */ /* 0x000e620000000200 */
[C---:B------:R-:W-:Y:S02]  /*37e0*/  IADD3 R221, R215.reuse, 0x5000, RZ ;  /* 0x00005000d7dd7810 */ /* 0x040fe40007ffe0ff */
[C---:B------:R-:W-:Y:S01]  /*37f0*/  IADD3 R220, R215.reuse, 0x5800, RZ ;  /* 0x00005800d7dc7810 */ /* 0x040fe20007ffe0ff */
[----:B------:R-:W-:Y:S01]  /*3800*/  LDSM.16.M88.4 R76, [R210+0x8000] ;  /* 0x00800000d24c783b */ /* 0x000fe20000000200 */
[----:B------:R-:W-:-:S02]  /*3810*/  IADD3 R219, R215, 0x6000, RZ ;  /* 0x00006000d7db7810 */ /* 0x000fc40007ffe0ff */
[C---:B------:R-:W-:Y:S01]  /*3820*/  IADD3 R218, R215.reuse, 0x6800, RZ ;  /* 0x00006800d7da7810 */ /* 0x040fe20007ffe0ff */
[C---:B--2---:R-:W-:Y:S01]  /*3830*/  HMMA.16816.F32 R56, R12.reuse, R16, RZ ;  /* 0x000000100c38723c */ /* 0x044fe200000018ff */
[----:B------:R-:W-:Y:S01]  /*3840*/  LDSM.16.M88.4 R72, [R210+0x8800] ;  /* 0x00880000d248783b */ /* 0x000fe20000000200 */
[C---:B------:R-:W-:Y:S02]  /*3850*/  IADD3 R217, R215.reuse, 0x7000, RZ ;  /* 0x00007000d7d97810 */ /* 0x040fe40007ffe0ff */
[----:B------:R-:W-:Y:S01]  /*3860*/  IADD3 R216, R215, 0x7800, RZ ;  /* 0x00007800d7d87810 */ /* 0x000fe20007ffe0ff */
[----:B------:R-:W-:Y:S03]  /*3870*/  LDSM.16.M88.4 R80, [R204+0xa000] ;  /* 0x00a00000cc50783b */ /* 0x000fe60000000200 */
[C---:B------:R-:W-:Y:S01]  /*3880*/  HMMA.16816.F32 R48, R12.reuse, R18, RZ ;  /* 0x000000120c30723c */ /* 0x040fe200000018ff */
[----:B------:R-:W-:Y:S04]  /*3890*/  LDSM.16.M88.4 R88, [R215+0x3800] ;  /* 0x00380000d758783b */ /* 0x000fe80000000200 */
[----:B------:R-:W-:Y:S03]  /*38a0*/  LDSM.16.M88.4 R96, [R210+0xa000] ;  /* 0x00a00000d260783b */ /* 0x000fe60000000200 */
[C---:B-----5:R-:W-:Y:S01]  /*38b0*/  HMMA.16816.F32 R32, R12.reuse, R22, RZ ;  /* 0x000000160c20723c */ /* 0x060fe200000018ff */
[----:B------:R-:W-:Y:S04]  /*38c0*/  LDSM.16.M88.4 R84, [R210+0xb800] ;  /* 0x00b80000d254783b */ /* 0x000fe80000000200 */
[----:B------:R-:W-:Y:S03]  /*38d0*/  LDSM.16.M88.4 R92, [R209+0x2000] ;  /* 0x00200000d15c783b */ /* 0x000fe60000000200 */
[C---:B------:R-:W-:Y:S01]  /*38e0*/  HMMA.16816.F32 R40, R12.reuse, R20, RZ ;  /* 0x000000140c28723c */ /* 0x040fe200000018ff */
[----:B------:R-:W2:Y:S07]  /*38f0*/  LDSM.16.M88.4 R20, [R214] ;  /* 0x00000000d614783b */ /* 0x000eae0000000200 */
[C---:B-1----:R-:W-:Y:S08]  /*3900*/  HMMA.16816.F32 R28, R12.reuse, R24, RZ ;  /* 0x000000180c1c723c */ /* 0x042ff000000018ff */
[C---:B------:R-:W-:Y:S08]  /*3910*/  HMMA.16816.F32 R16, R12.reuse, R26, RZ ;  /* 0x0000001a0c10723c */ /* 0x040ff000000018ff */
[C---:B---3--:R-:W-:Y:S08]  /*3920*/  HMMA.16816.F32 R24, R12.reuse, R60, RZ ;  /* 0x0000003c0c18723c */ /* 0x048ff000000018ff */
[----:B------:R-:W-:Y:S01]  /*3930*/  HMMA.16816.F32 R60, R12, R62, RZ ;  /* 0x0000003e0c3c723c */ /* 0x000fe200000018ff */
[----:B------:R-:W1:Y:S07]  /*3940*/  LDSM.16.M88.4 R12, [R210+0x9000] ;  /* 0x00900000d20c783b */ /* 0x000e6e0000000200 */
[C---:B----4-:R-:W-:Y:S08]  /*3950*/  HMMA.16816.F32 R68, R8.reuse, R52, R56 ;  /* 0x000000340844723c */ /* 0x050ff00000001838 */
[C---:B------:R-:W-:Y:S08]  /*3960*/  HMMA.16816.F32 R52, R8.reuse, R54, R48 ;  /* 0x000000360834723c */ /* 0x040ff00000001830 */
[C---:B------:R-:W-:Y:S08]  /*3970*/  HMMA.16816.F32 R48, R8.reuse, R38, R32 ;  /* 0x000000260830723c */ /* 0x040ff00000001820 */
[C---:B------:R-:W-:Y:S08]  /*3980*/  HMMA.16816.F32 R32, R8.reuse, R44, R28 ;  /* 0x0000002c0820723c */ /* 0x040ff0000000181c */
[C---:B------:R-:W-:Y:S01]  /*3990*/  HMMA.16816.F32 R56, R8.reuse, R36, R40 ;  /* 0x000000240838723c */ /* 0x040fe20000001828 */
[----:B------:R-:W3:Y:S07]  /*39a0*/  LDSM.16.M88.4 R36, [R210+0x9800] ;  /* 0x00980000d224783b */ /* 0x000eee0000000200 */
[C---:B------:R-:W-:Y:S08]  /*39b0*/  HMMA.16816.F32 R28, R8.reuse, R64, R24 ;  /* 0x00000040081c723c */ /* 0x040ff00000001818 */
[C---:B------:R-:W-:Y:S01]  /*39c0*/  HMMA.16816.F32 R16, R8.reuse, R46, R16 ;  /* 0x0000002e0810723c */ /* 0x040fe20000001810 */
[----:B------:R-:W-:Y:S07]  /*39d0*/  LDSM.16.M88.4 R44, [R209] ;  /* 0x00000000d12c783b */ /* 0x000fee0000000200 */
[----:B------:R-:W-:Y:S01]  /*39e0*/  HMMA.16816.F32 R24, R8, R66, R60 ;  /* 0x000000420818723c */ /* 0x000fe2000000183c */
[----:B------:R-:W4:Y:S04]  /*39f0*/  LDSM.16.M88.4 R8, [R213] ;  /* 0x00000000d508783b */ /* 0x000f280000000200 */
[----:B------:R-:W5:Y:S03]  /*3a00*/  LDSM.16.M88.4 R60, [R209+0x800] ;  /* 0x00080000d13c783b */ /* 0x000f660000000200 */
[C---:B--2---:R-:W-:Y:S01]  /*3a10*/  HMMA.16816.F32 R40, R20.reuse, R76, R68 ;  /* 0x0000004c1428723c */ /* 0x044fe20000001844 */
[----:B------:R-:W2:Y:S07]  /*3a20*/  LDSM.16.M88.4 R68, [R209+0x1000] ;  /* 0x00100000d144783b */ /* 0x000eae0000000200 */
[C---:B------:R-:W-:Y:S01]  /*3a30*/  HMMA.16816.F32 R52, R20.reuse, R78, R52 ;  /* 0x0000004e1434723c */ /* 0x040fe20000001834 */
[----:B------:R-:W2:Y:S07]  /*3a40*/  LDSM.16.M88.4 R76, [R209+0x1800] ;  /* 0x00180000d14c783b */ /* 0x000eae0000000200 */
[C---:B------:R-:W-:Y:S08]  /*3a50*/  HMMA.16816.F32 R56, R20.reuse, R72, R56 ;  /* 0x000000481438723c */ /* 0x040ff00000001838 */
[C---:B------:R-:W-:Y:S01]  /*3a60*/  HMMA.16816.F32 R48, R20.reuse, R74, R48 ;  /* 0x0000004a1430723c */ /* 0x040fe20000001830 */
[----:B------:R-:W-:Y:S07]  /*3a70*/  LDSM.16.M88.4 R72, [R215+0x2000] ;  /* 0x00200000d748783b */ /* 0x000fee0000000200 */
[C---:B-1----:R-:W-:Y:S08]  /*3a80*/  HMMA.16816.F32 R64, R20.reuse, R12, R32 ;  /* 0x0000000c1440723c */ /* 0x042ff00000001820 */
[C---:B------:R-:W-:Y:S01]  /*3a90*/  HMMA.16816.F32 R32, R20.reuse, R14, R16 ;  /* 0x0000000e1420723c */ /* 0x040fe20000001810 */
[----:B------:R-:W1:Y:S07]  /*3aa0*/  LDSM.16.M88.4 R16, [R211+0x2000] ;  /* 0x00200000d310783b */ /* 0x000e6e0000000200 */
[C---:B---3--:R-:W-:Y:S08]  /*3ab0*/  HMMA.16816.F32 R28, R20.reuse, R36, R28 ;  /* 0x00000024141c723c */ /* 0x048ff0000000181c */
[----:B------:R-:W-:Y:S01]  /*3ac0*/  HMMA.16816.F32 R24, R20, R38, R24 ;  /* 0x000000261418723c */ /* 0x000fe20000001818 */
[----:B------:R-:W-:Y:S07]  /*3ad0*/  LDSM.16.M88.4 R20, [R212+0x2000] ;  /* 0x00200000d414783b */ /* 0x000fee0000000200 */
[C---:B----4-:R-:W-:Y:S08]  /*3ae0*/  HMMA.16816.F32 R12, R8.reuse, R44, R40 ;  /* 0x0000002c080c723c */ /* 0x050ff00000001828 */
[C---:B------:R-:W-:Y:S01]  /*3af0*/  HMMA.16816.F32 R36, R8.reuse, R46, R52 ;  /* 0x0000002e0824723c */ /* 0x040fe20000001834 */
[----:B------:R-:W3:Y:S04]  /*3b00*/  LDSM.16.M88.4 R44, [R204+0xa800] ;  /* 0x00a80000cc2c783b */ /* 0x000ee80000000200 */
[----:B------:R-:W4:Y:S03]  /*3b10*/  LDSM.16.M88.4 R52, [R204+0xb000] ;  /* 0x00b00000cc34783b */ /* 0x000f260000000200 */
[C---:B-----5:R-:W-:Y:S08]  /*3b20*/  HMMA.16816.F32 R40, R8.reuse, R60, R56 ;  /* 0x0000003c0828723c */ /* 0x060ff00000001838 */
[C---:B------:R-:W-:Y:S08]  /*3b30*/  HMMA.16816.F32 R48, R8.reuse, R62, R48 ;  /* 0x0000003e0830723c */ /* 0x040ff00000001830 */
[C---:B--2---:R-:W-:Y:S08]  /*3b40*/  HMMA.16816.F32 R64, R8.reuse, R68, R64 ;  /* 0x000000440840723c */ /* 0x044ff00000001840 */
[C---:B------:R-:W-:Y:S01]  /*3b50*/  HMMA.16816.F32 R60, R8.reuse, R70, R32 ;  /* 0x00000046083c723c */ /* 0x040fe20000001820 */
[----:B------:R-:W2:Y:S07]  /*3b60*/  LDSM.16.M88.4 R68, [R204+0xb800] ;  /* 0x00b80000cc44783b */ /* 0x000eae0000000200 */
[C---:B------:R-:W-:Y:S08]  /*3b70*/  HMMA.16816.F32 R56, R8.reuse, R76, R28 ;  /* 0x0000004c0838723c */ /* 0x040ff0000000181c */
[----:B------:R-:W-:Y:S01]  /*3b80*/  HMMA.16816.F32 R32, R8, R78, R24 ;  /* 0x0000004e0820723c */ /* 0x000fe20000001818 */
[----:B------:R-:W5:Y:S07]  /*3b90*/  LDSM.16.M88.4 R76, [R215+0x2800] ;  /* 0x00280000d74c783b */ /* 0x000f6e0000000200 */
[C---:B-1----:R-:W-:Y:S01]  /*3ba0*/  HMMA.16816.F32 R28, R16.reuse, R80, R12 ;  /* 0x00000050101c723c */ /* 0x042fe2000000180c */
[----:B------:R-:W-:Y:S07]  /*3bb0*/  LDSM.16.M88.4 R12, [R214+0x2000] ;  /* 0x00200000d60c783b */ /* 0x000fee0000000200 */
[C---:B------:R-:W-:Y:S01]  /*3bc0*/  HMMA.16816.F32 R24, R16.reuse, R82, R36 ;  /* 0x000000521018723c */ /* 0x040fe20000001824 */
[----:B------:R-:W1:Y:S07]  /*3bd0*/  LDSM.16.M88.4 R80, [R215+0x3000] ;  /* 0x00300000d750783b */ /* 0x000e6e0000000200 */
[C---:B---3--:R-:W-:Y:S08]  /*3be0*/  HMMA.16816.F32 R8, R16.reuse, R44, R40 ;  /* 0x0000002c1008723c */ /* 0x048ff00000001828 */
[C---:B------:R-:W-:Y:S08]  /*3bf0*/  HMMA.16816.F32 R44, R16.reuse, R46, R48 ;  /* 0x0000002e102c723c */ /* 0x040ff00000001830 */
[C---:B----4-:R-:W-:Y:S01]  /*3c00*/  HMMA.16816.F32 R48, R16.reuse, R52, R64 ;  /* 0x000000341030723c */ /* 0x050fe20000001840 */
[----:B------:R-:W-:Y:S07]  /*3c10*/  LDSM.16.M88.4 R64, [R209+0x2800] ;  /* 0x00280000d140783b */ /* 0x000fee0000000200 */
[C---:B------:R-:W-:Y:S01]  /*3c20*/  HMMA.16816.F32 R52, R16.reuse, R54, R60 ;  /* 0x000000361034723c */ /* 0x040fe2000000183c */
[----:B------:R-:W3:Y:S07]  /*3c30*/  LDSM.16.M88.4 R60, [R210+0xa800] ;  /* 0x00a80000d23c783b */ /* 0x000eee0000000200 */
[C---:B--2---:R-:W-:Y:S08]  /*3c40*/  HMMA.16816.F32 R56, R16.reuse, R68, R56 ;  /* 0x000000441038723c */ /* 0x044ff00000001838 */
[----:B------:R-:W-:Y:S01]  /*3c50*/  HMMA.16816.F32 R40, R16, R70, R32 ;  /* 0x000000461028723c */ /* 0x000fe20000001820 */
[----:B------:R-:W-:Y:S07]  /*3c60*/  LDSM.16.M88.4 R68, [R209+0x3000] ;  /* 0x00300000d144783b */ /* 0x000fee0000000200 */
[C---:B------:R-:W-:Y:S08]  /*3c70*/  HMMA.16816.F32 R36, R20.reuse, R72, R28 ;  /* 0x000000481424723c */ /* 0x040ff0000000181c */
[C---:B------:R-:W-:Y:S01]  /*3c80*/  HMMA.16816.F32 R16, R20.reuse, R74, R24 ;  /* 0x0000004a1410723c */ /* 0x040fe20000001818 */
[----:B------:R-:W2:Y:S07]  /*3c90*/  LDSM.16.M88.4 R72, [R210+0xb000] ;  /* 0x00b00000d248783b */ /* 0x000eae0000000200 */
[C---:B-----5:R-:W-:Y:S01]  /*3ca0*/  HMMA.16816.F32 R32, R20.reuse, R76, R8 ;  /* 0x0000004c1420723c */ /* 0x060fe20000001808 */
[----:B------:R-:W4:Y:S07]  /*3cb0*/  LDSM.16.M88.4 R8, [R213+0x2000] ;  /* 0x00200000d508783b */ /* 0x000f2e0000000200 */
[C---:B------:R-:W-:Y:S01]  /*3cc0*/  HMMA.16816.F32 R28, R20.reuse, R78, R44 ;  /* 0x0000004e141c723c */ /* 0x040fe2000000182c */
[----:B------:R-:W-:Y:S07]  /*3cd0*/  LDSM.16.M88.4 R76, [R204+0xc800] ;  /* 0x00c80000cc4c783b */ /* 0x000fee0000000200 */
[C---:B-1----:R-:W-:Y:S08]  /*3ce0*/  HMMA.16816.F32 R24, R20.reuse, R80, R48 ;  /* 0x000000501418723c */ /* 0x042ff00000001830 */
[C---:B------:R-:W-:Y:S01]  /*3cf0*/  HMMA.16816.F32 R52, R20.reuse, R82, R52 ;  /* 0x000000521434723c */ /* 0x040fe20000001834 */
[----:B------:R-:W-:Y:S07]  /*3d00*/  LDSM.16.M88.4 R80, [R209+0x3800] ;  /* 0x00380000d150783b */ /* 0x000fee0000000200 */
[C---:B------:R-:W-:Y:S08]  /*3d10*/  HMMA.16816.F32 R56, R20.reuse, R88, R56 ;  /* 0x000000581438723c */ /* 0x040ff00000001838 */
[----:B------:R-:W-:Y:S01]  /*3d20*/  HMMA.16816.F32 R20, R20, R90, R40 ;  /* 0x0000005a1414723c */ /* 0x000fe20000001828 */
[----:B------:R-:W-:Y:S07]  /*3d30*/  LDSM.16.M88.4 R88, [R204+0xc000] ;  /* 0x00c00000cc58783b */ /* 0x000fee0000000200 */
[C---:B------:R-:W-:Y:S08]  /*3d40*/  HMMA.16816.F32 R48, R12.reuse, R96, R36 ;  /* 0x000000600c30723c */ /* 0x040ff00000001824 */
[C---:B------:R-:W-:Y:S01]  /*3d50*/  HMMA.16816.F32 R44, R12.reuse, R98, R16 ;  /* 0x000000620c2c723c */ /* 0x040fe20000001810 */
[----:B------:R-:W1:Y:S07]  /*3d60*/  LDSM.16.M88.4 R16, [R211+0x4000] ;  /* 0x00400000d310783b */ /* 0x000e6e0000000200 */
[C---:B---3--:R-:W-:Y:S08]  /*3d70*/  HMMA.16816.F32 R40, R12.reuse, R60, R32 ;  /* 0x0000003c0c28723c */ /* 0x048ff00000001820 */
[C---:B------:R-:W-:Y:S08]  /*3d80*/  HMMA.16816.F32 R36, R12.reuse, R62, R28 ;  /* 0x0000003e0c24723c */ /* 0x040ff0000000181c */
[C---:B--2---:R-:W-:Y:S08]  /*3d90*/  HMMA.16816.F32 R32, R12.reuse, R72, R24 ;  /* 0x000000480c20723c */ /* 0x044ff00000001818 */
[C---:B------:R-:W-:Y:S01]  /*3da0*/  HMMA.16816.F32 R28, R12.reuse, R74, R52 ;  /* 0x0000004a0c1c723c */ /* 0x040fe20000001834 */
[----:B------:R-:W-:Y:S07]  /*3db0*/  LDSM.16.M88.4 R72, [R215+0x5000] ;  /* 0x00500000d748783b */ /* 0x000fee0000000200 */
[C---:B------:R-:W-:Y:S08]  /*3dc0*/  HMMA.16816.F32 R24, R12.reuse, R84, R56 ;  /* 0x000000540c18723c */ /* 0x040ff00000001838 */
[----:B------:R-:W-:Y:S01]  /*3dd0*/  HMMA.16816.F32 R20, R12, R86, R20 ;  /* 0x000000560c14723c */ /* 0x000fe20000001814 */
[----:B------:R-:W2:Y:S07]  /*3de0*/  LDSM.16.M88.4 R84, [R204+0xd000] ;  /* 0x00d00000cc54783b */ /* 0x000eae0000000200 */
[C---:B----4-:R-:W-:Y:S08]  /*3df0*/  HMMA.16816.F32 R12, R8.reuse, R92, R48 ;  /* 0x0000005c080c723c */ /* 0x050ff00000001830 */
[C---:B------:R-:W-:Y:S08]  /*3e00*/  HMMA.16816.F32 R44, R8.reuse, R94, R44 ;  /* 0x0000005e082c723c */ /* 0x040ff0000000182c */
[C---:B------:R-:W-:Y:S01]  /*3e10*/  HMMA.16816.F32 R52, R8.reuse, R66, R36 ;  /* 0x000000420834723c */ /* 0x040fe20000001824 */
[----:B------:R-:W3:Y:S07]  /*3e20*/  LDSM.16.M88.4 R36, [R204+0xd800] ;  /* 0x00d80000cc24783b */ /* 0x000eee0000000200 */
[C---:B------:R-:W-:Y:S08]  /*3e30*/  HMMA.16816.F32 R60, R8.reuse, R64, R40 ;  /* 0x00000040083c723c */ /* 0x040ff00000001828 */
[C---:B------:R-:W-:Y:S08]  /*3e40*/  HMMA.16816.F32 R48, R8.reuse, R70, R28 ;  /* 0x000000460830723c */ /* 0x040ff0000000181c */
[----:B------:R-:W-:Y:S01]  /*3e50*/  HMMA.16816.F32 R56, R8, R68, R32 ;  /* 0x000000440838723c */ /* 0x000fe20000001820 */
[----:B------:R-:W-:Y:S04]  /*3e60*/  LDSM.16.M88.4 R32, [R215+0x4000] ;  /* 0x00400000d720783b */ /* 0x000fe80000000200 */
[----:B------:R-:W-:Y:S03]  /*3e70*/  LDSM.16.M88.4 R68, [R215+0x4800] ;  /* 0x00480000d744783b */ /* 0x000fe60000000200 */
[----:B-1----:R-:W-:Y:S01]  /*3e80*/  HMMA.16816.F32 R28, R16, R88, R12 ;  /* 0x00000058101c723c */ /* 0x002fe2000000180c */
[----:B------:R-:W1:Y:S07]  /*3e90*/  LDSM.16.M88.4 R12, [R212+0x4000] ;  /* 0x00400000d40c783b */ /* 0x000e6e0000000200 */
[C---:B------:R-:W-:Y:S08]  /*3ea0*/  HMMA.16816.F32 R64, R8.reuse, R80, R24 ;  /* 0x000000500840723c */ /* 0x040ff00000001818 */
[----:B------:R-:W-:Y:S01]  /*3eb0*/  HMMA.16816.F32 R40, R8, R82, R20 ;  /* 0x000000520828723c */ /* 0x000fe20000001814 */
[----:B------:R-:W-:Y:S04]  /*3ec0*/  LDSM.16.M88.4 R8, [R214+0x4000] ;  /* 0x00400000d608783b */ /* 0x000fe80000000200 */
[----:B------:R-:W-:Y:S03]  /*3ed0*/  LDSM.16.M88.4 R80, [R210+0xc000] ;  /* 0x00c00000d250783b */ /* 0x000fe60000000200 */
[C---:B------:R-:W-:Y:S01]  /*3ee0*/  HMMA.16816.F32 R24, R16.reuse, R90, R44 ;  /* 0x0000005a1018723c */ /* 0x040fe2000000182c */
[----:B------:R-:W-:Y:S07]  /*3ef0*/  LDSM.16.M88.4 R88, [R210+0xd000] ;  /* 0x00d00000d258783b */ /* 0x000fee0000000200 */
[C---:B------:R-:W-:Y:S08]  /*3f00*/  HMMA.16816.F32 R20, R16.reuse, R76, R60 ;  /* 0x0000004c1014723c */ /* 0x040ff0000000183c */
[C---:B------:R-:W-:Y:S01]  /*3f10*/  HMMA.16816.F32 R44, R16.reuse, R78, R52 ;  /* 0x0000004e102c723c */ /* 0x040fe20000001834 */
[----:B------:R-:W4:Y:S07]  /*3f20*/  LDSM.16.M88.4 R76, [R215+0x5800] ;  /* 0x00580000d74c783b */ /* 0x000f2e0000000200 */
[C---:B--2---:R-:W-:Y:S08]  /*3f30*/  HMMA.16816.F32 R52, R16.reuse, R86, R48 ;  /* 0x000000561034723c */ /* 0x044ff00000001830 */
[C---:B------:R-:W-:Y:S01]  /*3f40*/  HMMA.16816.F32 R56, R16.reuse, R84, R56 ;  /* 0x000000541038723c */ /* 0x040fe20000001838 */
[----:B------:R-:W2:Y:S07]  /*3f50*/  LDSM.16.M88.4 R84, [R210+0xc800] ;  /* 0x00c80000d254783b */ /* 0x000eae0000000200 */
[C---:B---3--:R-:W-:Y:S01]  /*3f60*/  HMMA.16816.F32 R60, R16.reuse, R36, R64 ;  /* 0x00000024103c723c */ /* 0x048fe20000001840 */
[----:B------:R-:W-:Y:S07]  /*3f70*/  LDSM.16.M88.4 R64, [R210+0xd800] ;  /* 0x00d80000d240783b */ /* 0x000fee0000000200 */
[----:B------:R-:W-:Y:S08]  /*3f80*/  HMMA.16816.F32 R16, R16, R38, R40 ;  /* 0x000000261010723c */ /* 0x000ff00000001828 */
[C---:B-1----:R-:W-:Y:S08]  /*3f90*/  HMMA.16816.F32 R48, R12.reuse, R32, R28 ;  /* 0x000000200c30723c */ /* 0x042ff0000000181c */
[C---:B------:R-:W-:Y:S01]  /*3fa0*/  HMMA.16816.F32 R40, R12.reuse, R34, R24 ;  /* 0x000000220c28723c */ /* 0x040fe20000001818 */
[----:B------:R-:W-:Y:S07]  /*3fb0*/  LDSM.16.M88.4 R24, [R213+0x4000] ;  /* 0x00400000d518783b */ /* 0x000fee0000000200 */
[C---:B------:R-:W-:Y:S08]  /*3fc0*/  HMMA.16816.F32 R36, R12.reuse, R68, R20 ;  /* 0x000000440c24723c */ /* 0x040ff00000001814 */
[C---:B------:R-:W-:Y:S01]  /*3fd0*/  HMMA.16816.F32 R20, R12.reuse, R74, R52 ;  /* 0x0000004a0c14723c */ /* 0x040fe20000001834 */
[----:B------:R-:W1:Y:S07]  /*3fe0*/  LDSM.16.M88.4 R52, [R209+0x4000] ;  /* 0x00400000d134783b */ /* 0x000e6e0000000200 */
[C---:B------:R-:W-:Y:S08]  /*3ff0*/  HMMA.16816.F32 R32, R12.reuse, R70, R44 ;  /* 0x000000460c20723c */ /* 0x040ff0000000182c */
[C---:B------:R-:W-:Y:S01]  /*4000*/  HMMA.16816.F32 R28, R12.reuse, R72, R56 ;  /* 0x000000480c1c723c */ /* 0x040fe20000001838 */
[----:B------:R-:W-:Y:S04]  /*4010*/  LDSM.16.M88.4 R56, [R204+0xe000] ;  /* 0x00e00000cc38783b */ /* 0x000fe80000000200 */
[----:B------:R-:W-:Y:S03]  /*4020*/  LDSM.16.M88.4 R72, [R215+0x6800] ;  /* 0x00680000d748783b */ /* 0x000fe60000000200 */
[C---:B----4-:R-:W-:Y:S08]  /*4030*/  HMMA.16816.F32 R44, R12.reuse, R76, R60 ;  /* 0x0000004c0c2c723c */ /* 0x050ff0000000183c */
[----:B------:R-:W-:Y:S01]  /*4040*/  HMMA.16816.F32 R16, R12, R78, R16 ;  /* 0x0000004e0c10723c */ /* 0x000fe20000001810 */
[----:B------:R-:W-:Y:S07]  /*4050*/  LDSM.16.M88.4 R76, [R209+0x5000] ;  /* 0x00500000d14c783b */ /* 0x000fee0000000200 */
[C---:B------:R-:W-:Y:S08]  /*4060*/  HMMA.16816.F32 R12, R8.reuse, R80, R48 ;  /* 0x00000050080c723c */ /* 0x040ff00000001830 */
[C---:B------:R-:W-:Y:S08]  /*4070*/  HMMA.16816.F32 R40, R8.reuse, R82, R40 ;  /* 0x000000520828723c */ /* 0x040ff00000001828 */
[C---:B------:R-:W-:Y:S01]  /*4080*/  HMMA.16816.F32 R80, R8.reuse, R90, R20 ;  /* 0x0000005a0850723c */ /* 0x040fe20000001814 */
[----:B------:R-:W3:Y:S07]  /*4090*/  LDSM.16.M88.4 R20, [R211+0x6000] ;  /* 0x00600000d314783b */ /* 0x000eee0000000200 */
[----:B--2---:R-:W-:Y:S01]  /*40a0*/  HMMA.16816.F32 R48, R8, R86, R32 ;  /* 0x000000560830723c */ /* 0x004fe20000001820 */
[----:B------:R-:W2:Y:S07]  /*40b0*/  LDSM.16.M88.4 R32, [R209+0x4800] ;  /* 0x00480000d120783b */ /* 0x000eae0000000200 */
[----:B-1----:R-:W-:Y:S08]  /*40c0*/  HMMA.16816.F32 R12, R24, R52, R12 ;  /* 0x00000034180c723c */ /* 0x002ff0000000180c */
[C---:B------:R-:W-:Y:S01]  /*40d0*/  HMMA.16816.F32 R96, R8.reuse, R64, R44 ;  /* 0x000000400860723c */ /* 0x040fe2000000182c */
[----:B------:R-:W-:Y:S07]  /*40e0*/  LDSM.16.M88.4 R44, [R215+0x6000] ;  /* 0x00600000d72c783b */ /* 0x000fee0000000200 */
[C---:B------:R-:W-:Y:S01]  /*40f0*/  HMMA.16816.F32 R100, R8.reuse, R66, R16 ;  /* 0x000000420864723c */ /* 0x040fe20000001810 */
[----:B------:R-:W1:Y:S07]  /*4100*/  LDSM.16.M88.4 R16, [R212+0x6000] ;  /* 0x00600000d410783b */ /* 0x000e6e0000000200 */
[C---:B------:R-:W-:Y:S01]  /*4110*/  HMMA.16816.F32 R36, R8.reuse, R84, R36 ;  /* 0x000000540824723c */ /* 0x040fe20000001824 */
[----:B------:R-:W-:Y:S07]  /*4120*/  LDSM.16.M88.4 R84, [R215+0x7000] ;  /* 0x00700000d754783b */ /* 0x000fee0000000200 */
[----:B------:R-:W-:Y:S01]  /*4130*/  HMMA.16816.F32 R68, R8, R88, R28 ;  /* 0x000000580844723c */ /* 0x000fe2000000181c */
[----:B------:R-:W-:Y:S07]  /*4140*/  LDSM.16.M88.4 R88, [R204+0xf000] ;  /* 0x00f00000cc58783b */ /* 0x000fee0000000200 */
[----:B------:R-:W-:Y:S01]  /*4150*/  HMMA.16816.F32 R28, R24, R54, R40 ;  /* 0x00000036181c723c */ /* 0x000fe20000001828 */
[----:B------:R-:W4:Y:S06]  /*4160*/  LDSM.16.M88.4 R52, [R204+0xe800] ;  /* 0x00e80000cc34783b */ /* 0x000f2c0000000200 */
[----:B------:R-:W-:Y:S01]  /*4170*/  IMAD R40, R2, 0x40, R104 ;  /* 0x0000004002287824 */ /* 0x000fe200078e0268 */
[----:B---3--:R-:W-:Y:S01]  /*4180*/  HMMA.16816.F32 R8, R20, R56, R12 ;  /* 0x000000381408723c */ /* 0x008fe2000000180c */
[----:B------:R-:W-:Y:S02]  /*4190*/  LDSM.16.M88.4 R12, [R214+0x6000] ;  /* 0x00600000d60c783b */ /* 0x000fe40000000200 */
[----:B------:R-:W-:Y:S01]  /*41a0*/  I2F R131, R40 ;  /* 0x0000002800837306 */ /* 0x000fe20000201400 */
[----:B------:R-:W-:-:S02]  /*41b0*/  IADD3 R114, R40, 0x1, RZ ;  /* 0x0000000128727810 */ /* 0x000fc40007ffe0ff */
[C---:B------:R-:W-:Y:S02]  /*41c0*/  IADD3 R111, R40.reuse, 0x8, RZ ;  /* 0x00000008286f7810 */ /* 0x040fe40007ffe0ff */
[C---:B--2---:R-:W-:Y:S01]  /*41d0*/  HMMA.16816.F32 R60, R24.reuse, R34, R48 ;  /* 0x00000022183c723c */ /* 0x044fe20000001830 */
[----:B------:R-:W2:Y:S01]  /*41e0*/  LDSM.16.M88.4 R48, [R210+0xe000] ;  /* 0x00e00000d230783b */ /* 0x000ea20000000200 */
[C---:B------:R-:W-:Y:S01]  /*41f0*/  IADD3 R109, R40.reuse, 0x10, RZ ;  /* 0x00000010286d7810 */ /* 0x040fe20007ffe0ff */
[----:B------:R-:W-:Y:S01]  /*4200*/  I2F R121, R114 ;  /* 0x0000007200797306 */ /* 0x000fe20000201400 */
[C---:B------:R-:W-:Y:S02]  /*4210*/  IADD3 R105, R40.reuse, 0x11, RZ ;  /* 0x0000001128697810 */ /* 0x040fe40007ffe0ff */
[C---:B------:R-:W-:Y:S02]  /*4220*/  IADD3 R6, R40.reuse, 0x9, RZ ;  /* 0x0000000928067810 */ /* 0x040fe40007ffe0ff */
[----:B------:R-:W-:Y:S01]  /*4230*/  HMMA.16816.F32 R36, R24, R32, R36 ;  /* 0x000000201824723c */ /* 0x000fe20000001824 */
[----:B------:R-:W-:-:S02]  /*4240*/  IADD3 R106, R40, 0x18, RZ ;  /* 0x00000018286a7810 */ /* 0x000fc40007ffe0ff */
[----:B------:R-:W-:Y:S01]  /*4250*/  I2F R125, R111 ;  /* 0x0000006f007d7306 */ /* 0x000fe20000201400 */
[C---:B------:R-:W-:Y:S02]  /*4260*/  IADD3 R113, R40.reuse, 0x20, RZ ;  /* 0x0000002028717810 */ /* 0x040fe40007ffe0ff */
[C---:B------:R-:W-:Y:S02]  /*4270*/  IADD3 R108, R40.reuse, 0x21, RZ ;  /* 0x00000021286c7810 */ /* 0x040fe40007ffe0ff */
[----:B------:R-:W-:Y:S01]  /*4280*/  HMMA.16816.F32 R32, R20, R58, R28 ;  /* 0x0000003a1420723c */ /* 0x000fe2000000181c */
[----:B------:R-:W-:Y:S01]  /*4290*/  LDSM.16.M88.4 R56, [R210+0xe800] ;  /* 0x00e80000d238783b */ /* 0x000fe20000000200 */
[C---:B------:R-:W-:Y:S01]  /*42a0*/  IADD3 R104, R40.reuse, 0x19, RZ ;  /* 0x0000001928687810 */ /* 0x040fe20007ffe0ff */
[----:B------:R-:W-:Y:S01]  /*42b0*/  I2F R124, R109 ;  /* 0x0000006d007c7306 */ /* 0x000fe20000201400 */
[C---:B------:R-:W-:Y:S02]  /*42c0*/  IADD3 R112, R40.reuse, 0x28, RZ ;  /* 0x0000002828707810 */ /* 0x040fe40007ffe0ff */
[----:B------:R-:W-:-:S02]  /*42d0*/  IADD3 R110, R40, 0x29, RZ ;  /* 0x00000029286e7810 */ /* 0x000fc40007ffe0ff */
[----:B-1----:R-:W-:Y:S01]  /*42e0*/  HMMA.16816.F32 R28, R16, R44, R8 ;  /* 0x0000002c101c723c */ /* 0x002fe20000001808 */
[----:B------:R-:W-:Y:S01]  /*42f0*/  LDSM.16.M88.4 R8, [R213+0x6000] ;  /* 0x00600000d508783b */ /* 0x000fe20000000200 */
[C---:B------:R-:W-:Y:S01]  /*4300*/  IADD3 R107, R40.reuse, 0x30, RZ ;  /* 0x00000030286b7810 */ /* 0x040fe20007ffe0ff */
[----:B------:R-:W-:Y:S01]  /*4310*/  I2F R127, R105 ;  /* 0x00000069007f7306 */ /* 0x000fe20000201400 */
[----:B------:R-:W-:-:S04]  /*4320*/  IADD3 R43, R40, 0x39, RZ ;  /* 0x00000039282b7810 */ /* 0x000fc80007ffe0ff */
[C---:B------:R-:W-:Y:S01]  /*4330*/  HMMA.16816.F32 R64, R24.reuse, R76, R68 ;  /* 0x0000004c1840723c */ /* 0x040fe20000001844 */
[----:B------:R-:W-:Y:S02]  /*4340*/  LDSM.16.M88.4 R68, [R209+0x5800] ;  /* 0x00580000d144783b */ /* 0x000fe40000000200 */
[----:B------:R-:W-:Y:S05]  /*4350*/  I2F R119, R6 ;  /* 0x0000000600777306 */ /* 0x000fea0000201400 */
[----:B------:R-:W-:Y:S01]  /*4360*/  HMMA.16816.F32 R92, R24, R78, R80 ;  /* 0x0000004e185c723c */ /* 0x000fe20000001850 */
[----:B------:R-:W1:Y:S02]  /*4370*/  LDSM.16.M88.4 R76, [R209+0x6000] ;  /* 0x00600000d14c783b */ /* 0x000e640000000200 */
[----:B------:R-:W-:Y:S02]  /*4380*/  I2F R130, R106 ;  /* 0x0000006a00827306 */ /* 0x000fe40000201400 */
[----:B------:R-:W-:Y:S03]  /*4390*/  LDSM.16.M88.4 R80, [R210+0xf000] ;  /* 0x00f00000d250783b */ /* 0x000fe60000000200 */
[----:B----4-:R-:W-:Y:S03]  /*43a0*/  HMMA.16816.F32 R36, R20, R52, R36 ;  /* 0x000000341424723c */ /* 0x010fe60000001824 */
[----:B------:R-:W-:Y:S05]  /*43b0*/  I2F R123, R113 ;  /* 0x00000071007b7306 */ /* 0x000fea0000201400 */
[----:B------:R-:W-:Y:S03]  /*43c0*/  HMMA.16816.F32 R32, R16, R46, R32 ;  /* 0x0000002e1020723c */ /* 0x000fe60000001820 */
[----:B------:R-:W-:Y:S05]  /*43d0*/  I2F R122, R108 ;  /* 0x0000006c007a7306 */ /* 0x000fea0000201400 */
[----:B--2---:R-:W-:Y:S03]  /*43e0*/  HMMA.16816.F32 R28, R12, R48, R28 ;  /* 0x000000300c1c723c */ /* 0x004fe6000000181c */
[----:B------:R-:W-:Y:S05]  /*43f0*/  I2F R129, R104 ;  /* 0x0000006800817306 */ /* 0x000fea0000201400 */
[----:B------:R-:W-:Y:S03]  /*4400*/  HMMA.16816.F32 R44, R16, R72, R36 ;  /* 0x00000048102c723c */ /* 0x000fe60000001824 */
[----:B------:R-:W-:Y:S05]  /*4410*/  I2F R120, R112 ;  /* 0x0000007000787306 */ /* 0x000fea0000201400 */
[----:B------:R-:W-:Y:S01]  /*4420*/  HMMA.16816.F32 R52, R20, R54, R60 ;  /* 0x000000361434723c */ /* 0x000fe2000000183c */
[----:B------:R-:W-:Y:S02]  /*4430*/  LDSM.16.M88.4 R60, [R204+0xf800] ;  /* 0x00f80000cc3c783b */ /* 0x000fe40000000200 */
[----:B------:R-:W-:Y:S05]  /*4440*/  I2F R126, R110 ;  /* 0x0000006e007e7306 */ /* 0x000fea0000201400 */
[----:B------:R-:W-:Y:S03]  /*4450*/  HMMA.16816.F32 R48, R12, R50, R32 ;  /* 0x000000320c30723c */ /* 0x000fe60000001820 */
[----:B------:R-:W-:Y:S05]  /*4460*/  I2F R118, R107 ;  /* 0x0000006b00767306 */ /* 0x000fea0000201400 */
[----:B------:R-:W-:Y:S01]  /*4470*/  HMMA.16816.F32 R32, R20, R88, R64 ;  /* 0x000000581420723c */ /* 0x000fe20000001840 */
[----:B------:R-:W2:Y:S02]  /*4480*/  LDSM.16.M88.4 R64, [R209+0x6800] ;  /* 0x00680000d140783b */ /* 0x000ea40000000200 */
[----:B------:R-:W-:Y:S04]  /*4490*/  I2F R115, R43 ;  /* 0x0000002b00737306 */ /* 0x000fe80000201400 */
[C---:B------:R-:W-:Y:S01]  /*44a0*/  IADD3 R89, R40.reuse, 0x31, RZ ;  /* 0x0000003128597810 */ /* 0x040fe20007ffe0ff */
[----:B-1----:R-:W-:Y:S01]  /*44b0*/  HMMA.16816.F32 R36, R8, R76, R28 ;  /* 0x0000004c0824723c */ /* 0x002fe2000000181c */
[----:B------:R-:W-:-:S02]  /*44c0*/  IADD3 R88, R40, 0x38, RZ ;  /* 0x0000003828587810 */ /* 0x000fc40007ffe0ff */
[----:B------:R-:W-:Y:S05]  /*44d0*/  I2F R117, R89 ;  /* 0x0000005900757306 */ /* 0x000fea0000201400 */
[----:B------:R-:W-:Y:S03]  /*44e0*/  HMMA.16816.F32 R44, R12, R56, R44 ;  /* 0x000000380c2c723c */ /* 0x000fe6000000182c */
[----:B------:R-:W-:Y:S05]  /*44f0*/  I2F R116, R88 ;  /* 0x0000005800747306 */ /* 0x000fea0000201400 */
[----:B------:R-:W-:Y:S01]  /*4500*/  HMMA.16816.F32 R28, R16, R74, R52 ;  /* 0x0000004a101c723c */ /* 0x000fe20000001834 */
[----:B------:R-:W1:Y:S07]  /*4510*/  LDSM.16.M88.4 R72, [R209+0x7000] ;  /* 0x00700000d148783b */ /* 0x000e6e0000000200 */
[----:B------:R-:W-:Y:S01]  /*4520*/  HMMA.16816.F32 R52, R8, R78, R48 ;  /* 0x0000004e0834723c */ /* 0x000fe20000001830 */
[----:B------:R-:W-:-:S04]  /*4530*/  FMUL.FTZ R2, R36, c[0x0][0x2ec] ;  /* 0x0000bb0024027a20 */ /* 0x000fc80000410000 */
[----:B------:R3:W-:Y:S03]  /*4540*/  MUFU.TANH R132, R2 ;  /* 0x0000000200847308 */ /* 0x0007e60000002400 */
[----:B------:R-:W-:Y:S08]  /*4550*/  HMMA.16816.F32 R76, R24, R68, R96 ;  /* 0x00000044184c723c */ /* 0x000ff00000001860 */
[----:B------:R-:W-:Y:S01]  /*4560*/  HMMA.16816.F32 R48, R16, R84, R32 ;  /* 0x000000541030723c */ /* 0x000fe20000001820 */
[----:B---3--:R-:W-:-:S07]  /*4570*/  FMUL.FTZ R2, R37, c[0x0][0x2ec] ;  /* 0x0000bb0025027a20 */ /* 0x008fce0000410000 */
[----:B------:R-:W-:Y:S01]  /*4580*/  HMMA.16816.F32 R32, R20, R90, R92 ;  /* 0x0000005a1420723c */ /* 0x000fe2000000185c */
[----:B------:R3:W-:Y:S07]  /*4590*/  MUFU.TANH R97, R2 ;  /* 0x0000000200617308 */ /* 0x0007ee0000002400 */
[----:B--2---:R-:W-:Y:S08]  /*45a0*/  HMMA.16816.F32 R44, R8, R64, R44 ;  /* 0x00000040082c723c */ /* 0x004ff0000000182c */
[C---:B------:R-:W-:Y:S01]  /*45b0*/  HMMA.16816.F32 R28, R12.reuse, R58, R28 ;  /* 0x0000003a0c1c723c */ /* 0x040fe2000000181c */
[----:B---3--:R-:W-:Y:S01]  /*45c0*/  FMUL.FTZ R2, R38, c[0x0][0x2ec] ;  /* 0x0000bb0026027a20 */ /* 0x008fe20000410000 */
[----:B------:R-:W2:Y:S03]  /*45d0*/  LDSM.16.M88.4 R56, [R215+0x7800] ;  /* 0x00780000d738783b */ /* 0x000ea60000000200 */
[----:B------:R3:W-:Y:S03]  /*45e0*/  MUFU.TANH R98, R2 ;  /* 0x0000000200627308 */ /* 0x0007e60000002400 */
[----:B------:R-:W-:Y:S01]  /*45f0*/  HMMA.16816.F32 R48, R12, R80, R48 ;  /* 0x000000500c30723c */ /* 0x000fe20000001830 */
[----:B---3--:R-:W-:-:S07]  /*4600*/  FMUL.FTZ R2, R39, c[0x0][0x2ec] ;  /* 0x0000bb0027027a20 */ /* 0x008fce0000410000 */
[----:B------:R-:W-:Y:S01]  /*4610*/  HMMA.16816.F32 R36, R24, R70, R100 ;  /* 0x000000461824723c */ /* 0x000fe20000001864 */
[----:B------:R3:W-:Y:S07]  /*4620*/  MUFU.TANH R96, R2 ;  /* 0x0000000200607308 */ /* 0x0007ee0000002400 */
[----:B------:R-:W-:Y:S08]  /*4630*/  HMMA.16816.F32 R24, R16, R86, R32 ;  /* 0x000000561018723c */ /* 0x000ff00000001820 */
[----:B------:R-:W-:Y:S01]  /*4640*/  HMMA.16816.F32 R32, R20, R60, R76 ;  /* 0x0000003c1420723c */ /* 0x000fe2000000184c */
[----:B---3--:R-:W-:-:S04]  /*4650*/  FMUL.FTZ R2, R52, c[0x0][0x2ec] ;  /* 0x0000bb0034027a20 */ /* 0x008fc80000410000 */
[----:B------:R3:W-:Y:S02]  /*4660*/  MUFU.TANH R85, R2 ;  /* 0x0000000200557308 */ /* 0x0007e40000002400 */
[----:B---3--:R-:W-:-:S06]  /*4670*/  FMUL.FTZ R2, R53, c[0x0][0x2ec] ;  /* 0x0000bb0035027a20 */ /* 0x008fcc0000410000 */
[----:B------:R3:W-:Y:S02]  /*4680*/  MUFU.TANH R84, R2 ;  /* 0x0000000200547308 */ /* 0x0007e40000002400 */
[----:B---3--:R-:W-:-:S06]  /*4690*/  FMUL.FTZ R2, R54, c[0x0][0x2ec] ;  /* 0x0000bb0036027a20 */ /* 0x008fcc0000410000 */
[----:B------:R3:W-:Y:S02]  /*46a0*/  MUFU.TANH R69, R2 ;  /* 0x0000000200457308 */ /* 0x0007e40000002400 */
[----:B---3--:R-:W-:Y:S02]  /*46b0*/  FMUL.FTZ R2, R55, c[0x0][0x2ec] ;  /* 0x0000bb0037027a20 */ /* 0x008fe40000410000 */
[----:B------:R-:W-:Y:S04]  /*46c0*/  HMMA.16816.F32 R52, R8, R66, R28 ;  /* 0x000000420834723c */ /* 0x000fe8000000181c */
[----:B------:R3:W-:Y:S04]  /*46d0*/  MUFU.TANH R68, R2 ;  /* 0x0000000200447308 */ /* 0x0007e80000002400 */
[----:B------:R-:W-:Y:S08]  /*46e0*/  HMMA.16816.F32 R28, R20, R62, R36 ;  /* 0x0000003e141c723c */ /* 0x000ff00000001824 */
[----:B-1----:R-:W-:Y:S01]  /*46f0*/  HMMA.16816.F32 R36, R8, R72, R48 ;  /* 0x000000480824723c */ /* 0x002fe20000001830 */
[----:B---3--:R-:W-:-:S04]  /*4700*/  FMUL.FTZ R2, R44, c[0x0][0x2ec] ;  /* 0x0000bb002c027a20 */ /* 0x008fc80000410000 */
[----:B------:R1:W-:Y:S03]  /*4710*/  MUFU.TANH R64, R2 ;  /* 0x0000000200407308 */ /* 0x0003e60000002400 */
[----:B------:R-:W-:Y:S01]  /*4720*/  HMMA.16816.F32 R20, R12, R82, R24 ;  /* 0x000000520c14723c */ /* 0x000fe20000001818 */
[----:B------:R-:W-:Y:S02]  /*4730*/  FMUL.FTZ R54, R54, c[0x0][0x2ec] ;  /* 0x0000bb0036367a20 */ /* 0x000fe40000410000 */
[----:B------:R-:W-:Y:S02]  /*4740*/  FMUL.FTZ R52, R52, c[0x0][0x2ec] ;  /* 0x0000bb0034347a20 */ /* 0x000fe40000410000 */
[----:B------:R-:W-:Y:S02]  /*4750*/  FMUL.FTZ R53, R53, c[0x0][0x2ec] ;  /* 0x0000bb0035357a20 */ /* 0x000fe40000410000 */
[----:B------:R-:W-:Y:S01]  /*4760*/  MUFU.TANH R54, R54 ;  /* 0x0000003600367308 */ /* 0x000fe20000002400 */
[----:B--2---:R-:W-:Y:S01]  /*4770*/  HMMA.16816.F32 R24, R16, R56, R32 ;  /* 0x000000381018723c */ /* 0x004fe20000001820 */
[----:B------:R-:W-:Y:S01]  /*4780*/  LDSM.16.M88.4 R32, [R209+0x7800] ;  /* 0x00780000d120783b */ /* 0x000fe20000000200 */
[----:B------:R-:W-:-:S02]  /*4790*/  FMUL.FTZ R55, R55, c[0x0][0x2ec] ;  /* 0x0000bb0037377a20 */ /* 0x000fc40000410000 */
[----:B-1----:R-:W-:-:S03]  /*47a0*/  FMUL.FTZ R2, R45, c[0x0][0x2ec] ;  /* 0x0000bb002d027a20 */ /* 0x002fc60000410000 */
[----:B------:R-:W-:Y:S01]  /*47b0*/  MUFU.TANH R52, R52 ;  /* 0x0000003400347308 */ /* 0x000fe20000002400 */
[----:B------:R-:W-:Y:S01]  /*47c0*/  HMMA.16816.F32 R28, R16, R58, R28 ;  /* 0x0000003a101c723c */ /* 0x000fe2000000181c */
[----:B------:R-:W-:Y:S02]  /*47d0*/  FMUL.FTZ R38, R38, c[0x0][0x2ec] ;  /* 0x0000bb0026267a20 */ /* 0x000fe40000410000 */
[----:B------:R-:W-:-:S04]  /*47e0*/  FMUL.FTZ R39, R39, c[0x0][0x2ec] ;  /* 0x0000bb0027277a20 */ /* 0x000fc80000410000 */
[----:B------:R1:W-:Y:S01]  /*47f0*/  MUFU.TANH R65, R2 ;  /* 0x0000000200417308 */ /* 0x0003e20000002400 */
[----:B------:R-:W-:Y:S07]  /*4800*/  HMMA.16816.F32 R20, R8, R74, R20 ;  /* 0x0000004a0814723c */ /* 0x000fee0000001814 */
[----:B------:R-:W-:Y:S01]  /*4810*/  MUFU.TANH R53, R53 ;  /* 0x0000003500357308 */ /* 0x000fe20000002400 */
[----:B-1----:R-:W-:-:S07]  /*4820*/  FMUL.FTZ R2, R46, c[0x0][0x2ec] ;  /* 0x0000bb002e027a20 */ /* 0x002fce0000410000 */
[----:B------:R-:W-:Y:S08]  /*4830*/  MUFU.TANH R55, R55 ;  /* 0x0000003700377308 */ /* 0x000ff00000002400 */
[----:B------:R1:W-:Y:S01]  /*4840*/  MUFU.TANH R42, R2 ;  /* 0x00000002002a7308 */ /* 0x0003e20000002400 */
[----:B------:R-:W-:Y:S02]  /*4850*/  FMUL.FTZ R22, R22, c[0x0][0x2ec] ;  /* 0x0000bb0016167a20 */ /* 0x000fe40000410000 */
[----:B------:R-:W-:-:S02]  /*4860*/  FMUL.FTZ R23, R23, c[0x0][0x2ec] ;  /* 0x0000bb0017177a20 */ /* 0x000fc40000410000 */
[----:B------:R-:W-:-:S03]  /*4870*/  FMUL.FTZ R21, R21, c[0x0][0x2ec] ;  /* 0x0000bb0015157a20 */ /* 0x000fc60000410000 */
[----:B------:R-:W-:Y:S01]  /*4880*/  MUFU.TANH R22, R22 ;  /* 0x0000001600167308 */ /* 0x000fe20000002400 */
[----:B-1----:R-:W-:-:S07]  /*4890*/  FMUL.FTZ R2, R47, c[0x0][0x2ec] ;  /* 0x0000bb002f027a20 */ /* 0x002fce0000410000 */
[----:B------:R-:W-:Y:S01]  /*48a0*/  MUFU.TANH R38, R38 ;  /* 0x0000002600267308 */ /* 0x000fe20000002400 */
[----:B------:R-:W1:Y:S01]  /*48b0*/  LDSM.16.M88.4 R44, [R210+0xf800] ;  /* 0x00f80000d22c783b */ /* 0x000e620000000200 */
[----:B------:R-:W-:-:S06]  /*48c0*/  DEPBAR.LE SB0, 0x0 ;  /* 0x000080000000791a */ /* 0x000fcc0000000000 */
[----:B------:R2:W-:Y:S08]  /*48d0*/  MUFU.TANH R41, R2 ;  /* 0x0000000200297308 */ /* 0x0005f00000002400 */
[----:B------:R-:W-:Y:S01]  /*48e0*/  MUFU.TANH R23, R23 ;  /* 0x0000001700177308 */ /* 0x000fe20000002400 */
[----:B--2---:R-:W-:-:S07]  /*48f0*/  FMUL.FTZ R2, R36, c[0x0][0x2ec] ;  /* 0x0000bb0024027a20 */ /* 0x004fce0000410000 */
[----:B------:R-:W2:Y:S08]  /*4900*/  MUFU.TANH R7, R39 ;  /* 0x0000002700077308 */ /* 0x000eb00000002400 */
[----:B------:R3:W4:Y:S01]  /*4910*/  MUFU.TANH R36, R2 ;  /* 0x0000000200247308 */ /* 0x0007220000002400 */
[----:B-1----:R-:W-:Y:S07]  /*4920*/  HMMA.16816.F32 R24, R12, R44, R24 ;  /* 0x0000002c0c18723c */ /* 0x002fee0000001818 */
[----:B------:R-:W-:Y:S01]  /*4930*/  MUFU.TANH R21, R21 ;  /* 0x0000001500157308 */ /* 0x000fe20000002400 */
[----:B--2---:R-:W-:-:S02]  /*4940*/  FFMA.FTZ R7, R122, UR4, R7 ;  /* 0x000000047a077c23 */ /* 0x004fc40008010007 */
[----:B---3--:R-:W-:Y:S01]  /*4950*/  FMUL.FTZ R2, R37, c[0x0][0x2ec] ;  /* 0x0000bb0025027a20 */ /* 0x008fe20000410000 */
[----:B------:R-:W-:Y:S04]  /*4960*/  HMMA.16816.F32 R12, R12, R46, R28 ;  /* 0x0000002e0c0c723c */ /* 0x000fe8000000181c */
[----:B------:R1:W2:Y:S09]  /*4970*/  MUFU.TANH R19, R2 ;  /* 0x0000000200137308 */ /* 0x0002b20000002400 */
[----:B------:R-:W-:Y:S01]  /*4980*/  HMMA.16816.F32 R24, R8, R32, R24 ;  /* 0x000000200818723c */ /* 0x000fe20000001818 */
[----:B-1----:R-:W-:-:S05]  /*4990*/  IMAD.U32 R2, RZ, RZ, UR18 ;  /* 0x00000012ff027e24 */ /* 0x002fca000f8e00ff */
[----:B------:R-:W-:-:S05]  /*49a0*/  IADD3 R2, R2, -UR19, R3 ;  /* 0x8000001302027c10 */ /* 0x000fca000fffe003 */
[----:B------:R-:W-:Y:S01]  /*49b0*/  HMMA.16816.F32 R8, R8, R34, R12 ;  /* 0x000000220808723c */ /* 0x000fe2000000180c */
[----:B------:R-:W-:-:S04]  /*49c0*/  IADD3 R2, R2, c[0x0][0x2e8], RZ ;  /* 0x0000ba0002027a10 */ /* 0x000fc80007ffe0ff */
[C---:B------:R-:W-:Y:S02]  /*49d0*/  IADD3 R3, R2.reuse, 0x8, RZ ;  /* 0x0000000802037810 */ /* 0x040fe40007ffe0ff */
[----:B------:R-:W-:Y:S01]  /*49e0*/  IMNMX R16, R2, UR18, PT ;  /* 0x0000001202107c17 */ /* 0x000fe2000b800200 */
[----:B------:R-:W-:Y:S01]  /*49f0*/  FMUL.FTZ R2, R20, c[0x0][0x2ec] ;  /* 0x0000bb0014027a20 */ /* 0x000fe20000410000 */
[----:B------:R-:W-:Y:S01]  /*4a00*/  IMNMX R17, R3, UR18, PT ;  /* 0x0000001203117c17 */ /* 0x000fe2000b800200 */
[----:B------:R-:W-:Y:S01]  /*4a10*/  FFMA.FTZ R3, R125, UR4, R85 ;  /* 0x000000047d037c23 */ /* 0x000fe20008010055 */
[-C--:B------:R-:W-:Y:S01]  /*4a20*/  ISETP.GE.AND P2, PT, R109, R16.reuse, PT ;  /* 0x000000106d00720c */ /* 0x080fe20003f46270 */
[----:B------:R1:W3:Y:S01]  /*4a30*/  MUFU.TANH R18, R2 ;  /* 0x0000000200127308 */ /* 0x0002e20000002400 */
[-C--:B------:R-:W-:Y:S01]  /*4a40*/  ISETP.GE.AND P3, PT, R114, R17.reuse, PT ;  /* 0x000000117200720c */ /* 0x080fe20003f66270 */
[----:B------:R-:W-:Y:S01]  /*4a50*/  FMUL.FTZ R25, R25, c[0x0][0x2ec] ;  /* 0x0000bb0019197a20 */ /* 0x000fe20000410000 */
[CC--:B------:R-:W-:Y:S01]  /*4a60*/  ISETP.GE.AND P1, PT, R111.reuse, R17.reuse, PT ;  /* 0x000000116f00720c */ /* 0x0c0fe20003f26270 */
[----:B------:R-:W-:Y:S01]  /*4a70*/  FMUL.FTZ R24, R24, c[0x0][0x2ec] ;  /* 0x0000bb0018187a20 */ /* 0x000fe20000410000 */
[-C--:B------:R-:W-:Y:S01]  /*4a80*/  ISETP.GE.AND P4, PT, R111, R16.reuse, PT ;  /* 0x000000106f00720c */ /* 0x080fe20003f86270 */
[----:B------:R-:W-:Y:S01]  /*4a90*/  FMUL.FTZ R27, R27, c[0x0][0x2ec] ;  /* 0x0000bb001b1b7a20 */ /* 0x000fe20000410000 */
[CC--:B------:R-:W-:Y:S01]  /*4aa0*/  ISETP.GE.AND P0, PT, R6.reuse, R16.reuse, PT ;  /* 0x000000100600720c */ /* 0x0c0fe20003f06270 */
[----:B------:R-:W5:Y:S01]  /*4ab0*/  MUFU.TANH R25, R25 ;  /* 0x0000001900197308 */ /* 0x000f620000002400 */
[-C--:B------:R-:W-:Y:S01]  /*4ac0*/  ISETP.GE.AND P5, PT, R6, R17.reuse, PT ;  /* 0x000000110600720c */ /* 0x080fe20003fa6270 */
[----:B------:R-:W-:Y:S01]  /*4ad0*/  FFMA.FTZ R6, R121, UR4, R97 ;  /* 0x0000000479067c23 */ /* 0x000fe20008010061 */
[-C--:B------:R-:W-:Y:S01]  /*4ae0*/  ISETP.GE.AND P6, PT, R114, R16.reuse, PT ;  /* 0x000000107200720c */ /* 0x080fe20003fc6270 */
[----:B------:R-:W-:Y:S01]  /*4af0*/  FMUL.FTZ R11, R11, c[0x0][0x2ec] ;  /* 0x0000bb000b0b7a20 */ /* 0x000fe20000410000 */
[----:B------:R-:W-:Y:S01]  /*4b00*/  FSEL R30, R3, -INF , !P4 ;  /* 0xff800000031e7808 */ /* 0x000fe20006000000 */
[----:B------:R-:W-:Y:S01]  /*4b10*/  FFMA.FTZ R3, R119, UR4, R84 ;  /* 0x0000000477037c23 */ /* 0x000fe20008010054 */
[-C--:B------:R-:W-:Y:S01]  /*4b20*/  ISETP.GE.AND P4, PT, R105, R17.reuse, PT ;  /* 0x000000116900720c */ /* 0x080fe20003f86270 */
[----:B-1----:R-:W-:Y:S01]  /*4b30*/  FFMA.FTZ R2, R121, UR4, R96 ;  /* 0x0000000479027c23 */ /* 0x002fe20008010060 */
[----:B------:R-:W-:Y:S01]  /*4b40*/  FSEL R28, R6, -INF , !P6 ;  /* 0xff800000061c7808 */ /* 0x000fe20007000000 */
[----:B------:R-:W-:Y:S01]  /*4b50*/  FFMA.FTZ R6, R119, UR4, R68 ;  /* 0x0000000477067c23 */ /* 0x000fe20008010044 */
[----:B------:R-:W-:Y:S01]  /*4b60*/  FSEL R29, R3, -INF , !P0 ;  /* 0xff800000031d7808 */ /* 0x000fe20004000000 */
[----:B------:R-:W-:Y:S01]  /*4b70*/  FFMA.FTZ R3, R124, UR4, R42 ;  /* 0x000000047c037c23 */ /* 0x000fe2000801002a */
[----:B------:R-:W-:Y:S01]  /*4b80*/  FSEL R31, R2, -INF , !P3 ;  /* 0xff800000021f7808 */ /* 0x000fe20005800000 */
[----:B------:R-:W-:Y:S01]  /*4b90*/  FFMA.FTZ R2, R125, UR4, R69 ;  /* 0x000000047d027c23 */ /* 0x000fe20008010045 */
[-C--:B------:R-:W-:Y:S01]  /*4ba0*/  ISETP.GE.AND P0, PT, R106, R17.reuse, PT ;  /* 0x000000116a00720c */ /* 0x080fe20003f06270 */
[----:B------:R-:W-:Y:S01]  /*4bb0*/  MUFU.TANH R24, R24 ;  /* 0x0000001800187308 */ /* 0x000fe20000002400 */
[-C--:B------:R-:W-:Y:S01]  /*4bc0*/  ISETP.GE.AND P6, PT, R109, R17.reuse, PT ;  /* 0x000000116d00720c */ /* 0x080fe20003fc6270 */
[----:B------:R-:W-:Y:S01]  /*4bd0*/  FMUL.FTZ R10, R10, c[0x0][0x2ec] ;  /* 0x0000bb000a0a7a20 */ /* 0x000fe20000410000 */
[----:B------:R-:W-:Y:S01]  /*4be0*/  FSEL R33, R2, -INF , !P1 ;  /* 0xff80000002217808 */ /* 0x000fe20004800000 */
[----:B------:R-:W-:Y:S01]  /*4bf0*/  FFMA.FTZ R2, R124, UR4, R64 ;  /* 0x000000047c027c23 */ /* 0x000fe20008010040 */
[----:B------:R-:W-:Y:S01]  /*4c00*/  FSEL R32, R6, -INF , !P5 ;  /* 0xff80000006207808 */ /* 0x000fe20006800000 */
[----:B------:R-:W-:Y:S01]  /*4c10*/  FFMA.FTZ R6, R127, UR4, R65 ;  /* 0x000000047f067c23 */ /* 0x000fe20008010041 */
[-C--:B------:R-:W-:Y:S01]  /*4c20*/  ISETP.GE.AND P3, PT, R105, R16.reuse, PT ;  /* 0x000000106900720c */ /* 0x080fe20003f66270 */
[----:B------:R-:W-:Y:S01]  /*4c30*/  MUFU.TANH R27, R27 ;  /* 0x0000001b001b7308 */ /* 0x000fe20000002400 */
[----:B------:R-:W-:Y:S01]  /*4c40*/  FSEL R125, R2, -INF , !P2 ;  /* 0xff800000027d7808 */ /* 0x000fe20005000000 */
[----:B------:R-:W-:Y:S01]  /*4c50*/  FFMA.FTZ R2, R127, UR4, R41 ;  /* 0x000000047f027c23 */ /* 0x000fe20008010029 */
[----:B------:R-:W-:Y:S01]  /*4c60*/  FSEL R134, R3, -INF , !P6 ;  /* 0xff80000003867808 */ /* 0x000fe20007000000 */
[----:B------:R-:W-:Y:S01]  /*4c70*/  FFMA.FTZ R3, R130, UR4, R52 ;  /* 0x0000000482037c23 */ /* 0x000fe20008010034 */
[-C--:B------:R-:W-:Y:S01]  /*4c80*/  ISETP.GE.AND P6, PT, R113, R16.reuse, PT ;  /* 0x000000107100720c */ /* 0x080fe20003fc6270 */
[----:B------:R-:W-:Y:S01]  /*4c90*/  FMUL.FTZ R8, R8, c[0x0][0x2ec] ;  /* 0x0000bb0008087a20 */ /* 0x000fe20000410000 */
[----:B------:R-:W-:Y:S01]  /*4ca0*/  FSEL R148, R2, -INF , !P4 ;  /* 0xff80000002947808 */ /* 0x000fe20006000000 */
[----:B------:R-:W-:Y:S01]  /*4cb0*/  FFMA.FTZ R2, R130, UR4, R54 ;  /* 0x0000000482027c23 */ /* 0x000fe20008010036 */
[-C--:B------:R-:W-:Y:S01]  /*4cc0*/  ISETP.GE.AND P1, PT, R106, R16.reuse, PT ;  /* 0x000000106a00720c */ /* 0x080fe20003f26270 */
[----:B------:R-:W-:Y:S01]  /*4cd0*/  MUFU.TANH R11, R11 ;  /* 0x0000000b000b7308 */ /* 0x000fe20000002400 */
[----:B------:R-:W-:Y:S01]  /*4ce0*/  FSEL R124, R6, -INF , !P3 ;  /* 0xff800000067c7808 */ /* 0x000fe20005800000 */
[----:B------:R-:W-:Y:S01]  /*4cf0*/  FMUL.FTZ R6, R26, c[0x0][0x2ec] ;  /* 0x0000bb001a067a20 */ /* 0x000fe20000410000 */
[----:B------:R-:W-:Y:S01]  /*4d00*/  FSEL R133, R2, -INF , !P0 ;  /* 0xff80000002857808 */ /* 0x000fe20004000000 */
[----:B----4-:R-:W-:Y:S01]  /*4d10*/  FFMA.FTZ R2, R123, UR4, R36 ;  /* 0x000000047b027c23 */ /* 0x010fe20008010024 */
[----:B------:R-:W-:Y:S01]  /*4d20*/  FSEL R128, R3, -INF , !P1 ;  /* 0xff80000003807808 */ /* 0x000fe20004800000 */
[----:B------:R-:W-:Y:S01]  /*4d30*/  FFMA.FTZ R3, R129, UR4, R53 ;  /* 0x0000000481037c23 */ /* 0x000fe20008010035 */
[-C--:B------:R-:W-:Y:S01]  /*4d40*/  ISETP.GE.AND P4, PT, R108, R16.reuse, PT ;  /* 0x000000106c00720c */ /* 0x080fe20003f86270 */
[----:B------:R1:W4:Y:S01]  /*4d50*/  MUFU.TANH R13, R6 ;  /* 0x00000006000d7308 */ /* 0x0003220000002400 */
[----:B------:R-:W-:Y:S01]  /*4d60*/  FSEL R194, R2, -INF , !P6 ;  /* 0xff80000002c27808 */ /* 0x000fe20007000000 */
[----:B--2---:R-:W-:Y:S01]  /*4d70*/  FFMA.FTZ R2, R122, UR4, R19 ;  /* 0x000000047a027c23 */ /* 0x004fe20008010013 */
[----:B------:R-:W-:Y:S01]  /*4d80*/  ISETP.GE.AND P5, PT, R104, R16, PT ;  /* 0x000000106800720c */ /* 0x000fe20003fa6270 */
[----:B------:R-:W-:Y:S01]  /*4d90*/  FMUL.FTZ R9, R9, c[0x0][0x2ec] ;  /* 0x0000bb0009097a20 */ /* 0x000fe20000410000 */
[----:B------:R-:W-:-:S02]  /*4da0*/  ISETP.GE.AND P3, PT, R113, R17, PT ;  /* 0x000000117100720c */ /* 0x000fc40003f66270 */
[----:B------:R-:W-:Y:S01]  /*4db0*/  FSEL R195, R2, -INF , !P4 ;  /* 0xff80000002c37808 */ /* 0x000fe20006000000 */
[----:B------:R-:W-:Y:S01]  /*4dc0*/  FFMA.FTZ R2, R120, UR4, R22 ;  /* 0x0000000478027c23 */ /* 0x000fe20008010016 */
[-C--:B------:R-:W-:Y:S01]  /*4dd0*/  ISETP.GE.AND P2, PT, R104, R17.reuse, PT ;  /* 0x000000116800720c */ /* 0x080fe20003f46270 */
[----:B------:R-:W2:Y:S01]  /*4de0*/  MUFU.TANH R12, R8 ;  /* 0x00000008000c7308 */ /* 0x000ea20000002400 */
[----:B------:R-:W-:Y:S01]  /*4df0*/  BAR.SYNC.DEFER_BLOCKING 0x0 ;  /* 0x0000000000007b1d */ /* 0x000fe20000010000 */
[-C--:B------:R-:W-:Y:S02]  /*4e00*/  ISETP.GE.AND P6, PT, R110, R17.reuse, PT ;  /* 0x000000116e00720c */ /* 0x080fe40003fc6270 */
[-C--:B------:R-:W-:Y:S01]  /*4e10*/  ISETP.GE.AND P1, PT, R108, R17.reuse, PT ;  /* 0x000000116c00720c */ /* 0x080fe20003f26270 */
[----:B-1----:R-:W-:Y:S01]  /*4e20*/  FFMA.FTZ R6, R129, UR4, R55 ;  /* 0x0000000481067c23 */ /* 0x002fe20008010037 */
[----:B------:R-:W-:Y:S01]  /*4e30*/  FSEL R129, R3, -INF , !P5 ;  /* 0xff80000003817808 */ /* 0x000fe20006800000 */
[----:B------:R-:W-:Y:S01]  /*4e40*/  FFMA.FTZ R3, R123, UR4, R38 ;  /* 0x000000047b037c23 */ /* 0x000fe20008010026 */
[----:B------:R-:W-:Y:S01]  /*4e50*/  ISETP.GE.AND P5, PT, R112, R17, PT ;  /* 0x000000117000720c */ /* 0x000fe20003fa6270 */
[----:B------:R-:W-:Y:S01]  /*4e60*/  MUFU.TANH R10, R10 ;  /* 0x0000000a000a7308 */ /* 0x000fe20000002400 */
[----:B------:R-:W-:Y:S01]  /*4e70*/  FSEL R135, R6, -INF , !P2 ;  /* 0xff80000006877808 */ /* 0x000fe20005000000 */
[----:B---3--:R-:W-:Y:S01]  /*4e80*/  FFMA.FTZ R6, R120, UR4, R18 ;  /* 0x0000000478067c23 */ /* 0x008fe20008010012 */
[----:B------:R-:W-:Y:S01]  /*4e90*/  FSEL R199, R2, -INF , !P5 ;  /* 0xff80000002c77808 */ /* 0x000fe20006800000 */
[C---:B------:R-:W-:Y:S01]  /*4ea0*/  FFMA.FTZ R2, R126.reuse, UR4, R23 ;  /* 0x000000047e027c23 */ /* 0x040fe20008010017 */
[----:B------:R-:W-:Y:S01]  /*4eb0*/  FSEL R188, R3, -INF , !P3 ;  /* 0xff80000003bc7808 */ /* 0x000fe20005800000 */
[----:B------:R-:W-:Y:S01]  /*4ec0*/  FFMA.FTZ R3, R126, UR4, R21 ;  /* 0x000000047e037c23 */ /* 0x000fe20008010015 */
[-C--:B------:R-:W-:Y:S01]  /*4ed0*/  ISETP.GE.AND P2, PT, R110, R16.reuse, PT ;  /* 0x000000106e00720c */ /* 0x080fe20003f46270 */
[----:B------:R2:W1:Y:S01]  /*4ee0*/  MUFU.TANH R8, R9 ;  /* 0x0000000900087308 */ /* 0x0004620000002400 */
[----:B------:R-:W-:Y:S01]  /*4ef0*/  FSEL R252, R2, -INF , !P6 ;  /* 0xff80000002fc7808 */ /* 0x000fe20007000000 */
[----:B-----5:R-:W-:Y:S01]  /*4f00*/  FFMA.FTZ R2, R117, UR4, R25 ;  /* 0x0000000475027c23 */ /* 0x020fe20008010019 */
[----:B------:R-:W-:Y:S01]  /*4f10*/  FSEL R137, R7, -INF , !P1 ;  /* 0xff80000007897808 */ /* 0x000fe20004800000 */
[----:B------:R-:W-:Y:S01]  /*4f20*/  FFMA.FTZ R7, R131, UR4, R98 ;  /* 0x0000000483077c23 */ /* 0x000fe20008010062 */
[----:B------:R-:W-:Y:S01]  /*4f30*/  FSEL R193, R3, -INF , !P2 ;  /* 0xff80000003c17808 */ /* 0x000fe20005000000 */
[----:B----4-:R-:W-:Y:S01]  /*4f40*/  FFMA.FTZ R3, R118, UR4, R13 ;  /* 0x0000000476037c23 */ /* 0x010fe2000801000d */
[----:B------:R-:W-:-:S02]  /*4f50*/  ISETP.GE.AND P0, PT, R112, R16, PT ;  /* 0x000000107000720c */ /* 0x000fc40003f06270 */
[-C--:B------:R-:W-:Y:S02]  /*4f60*/  ISETP.GE.AND P1, PT, R89, R16.reuse, PT ;  /* 0x000000105900720c */ /* 0x080fe40003f26270 */
[-C--:B------:R-:W-:Y:S02]  /*4f70*/  ISETP.GE.AND P4, PT, R107, R17.reuse, PT ;  /* 0x000000116b00720c */ /* 0x080fe40003f86270 */
[----:B------:R-:W-:Y:S01]  /*4f80*/  FSEL R192, R6, -INF , !P0 ;  /* 0xff80000006c07808 */ /* 0x000fe20004000000 */
[----:B------:R-:W-:Y:S01]  /*4f90*/  FFMA.FTZ R6, R118, UR4, R24 ;  /* 0x0000000476067c23 */ /* 0x000fe20008010018 */
[----:B------:R-:W-:Y:S01]  /*4fa0*/  FSEL R173, R2, -INF , !P1 ;  /* 0xff80000002ad7808 */ /* 0x000fe20004800000 */
[----:B------:R-:W-:Y:S01]  /*4fb0*/  FFMA.FTZ R2, R117, UR4, R27 ;  /* 0x0000000475027c23 */ /* 0x000fe2000801001b */
[----:B------:R-:W-:Y:S01]  /*4fc0*/  FSEL R172, R3, -INF , !P4 ;  /* 0xff80000003ac7808 */ /* 0x000fe20006000000 */
[----:B------:R-:W-:Y:S01]  /*4fd0*/  FFMA.FTZ R3, R115, UR4, R11 ;  /* 0x0000000473037c23 */ /* 0x000fe2000801000b */
[----:B------:R-:W-:Y:S01]  /*4fe0*/  ISETP.GE.AND P3, PT, R107, R16, PT ;  /* 0x000000106b00720c */ /* 0x000fe20003f66270 */
[----:B--2---:R-:W-:Y:S01]  /*4ff0*/  FFMA.FTZ R9, R116, UR4, R12 ;  /* 0x0000000474097c23 */ /* 0x004fe2000801000c */
[-C--:B------:R-:W-:Y:S01]  /*5000*/  ISETP.GE.AND P0, PT, R89, R17.reuse, PT ;  /* 0x000000115900720c */ /* 0x080fe20003f06270 */
[----:B-1----:R-:W-:Y:S01]  /*5010*/  FFMA.FTZ R8, R115, UR4, R8 ;  /* 0x0000000473087c23 */ /* 0x002fe20008010008 */
[----:B------:R-:W-:-:S02]  /*5020*/  ISETP.GE.AND P1, PT, R43, R17, PT ;  /* 0x000000112b00720c */ /* 0x000fc40003f26270 */
[----:B------:R-:W-:Y:S02]  /*5030*/  FSEL R6, R6, -INF , !P3 ;  /* 0xff80000006067808 */ /* 0x000fe40005800000 */
[----:B------:R-:W-:Y:S02]  /*5040*/  FSEL R180, R2, -INF , !P0 ;  /* 0xff80000002b47808 */ /* 0x000fe40004000000 */
[----:B------:R-:W-:Y:S01]  /*5050*/  FSEL R2, R3, -INF , !P1 ;  /* 0xff80000003027808 */ /* 0x000fe20004800000 */
[----:B------:R1:W-:Y:S01]  /*5060*/  STL [R1+0x14], R6 ;  /* 0x0000140601007387 */ /* 0x0003e20000100800 */
[----:B------:R-:W-:Y:S02]  /*5070*/  PLOP3.LUT P0, PT, PT, PT, UP0, 0x80, 0x0 ;  /* 0x000000000000781c */ /* 0x000fe40003f0f008 */
[C---:B------:R-:W-:Y:S01]  /*5080*/  ISETP.GE.AND P5, PT, R88.reuse, R16, PT ;  /* 0x000000105800720c */ /* 0x040fe20003fa6270 */
[----:B------:R2:W-:Y:S01]  /*5090*/  STL [R1+0x20], R2 ;  /* 0x0000200201007387 */ /* 0x0005e20000100800 */
[----:B------:R-:W-:-:S02]  /*50a0*/  ISETP.GE.AND P2, PT, R88, R17, PT ;  /* 0x000000115800720c */ /* 0x000fc40003f46270 */
[CC--:B------:R-:W-:Y:S02]  /*50b0*/  ISETP.GE.AND P6, PT, R40.reuse, R16.reuse, PT ;  /* 0x000000102800720c */ /* 0x0c0fe40003fc6270 */
[----:B------:R-:W-:Y:S02]  /*50c0*/  ISETP.GE.AND P3, PT, R40, R17, PT ;  /* 0x000000112800720c */ /* 0x000fe40003f66270 */
[----:B------:R-:W-:Y:S02]  /*50d0*/  ISETP.GE.AND P4, PT, R43, R16, PT ;  /* 0x000000102b00720c */ /* 0x000fe40003f86270 */
[----:B------:R-:W-:Y:S02]  /*50e0*/  FSEL R171, R9, -INF , !P5 ;  /* 0xff80000009ab7808 */ /* 0x000fe40006800000 */
[----:B------:R-:W-:Y:S02]  /*50f0*/  FSEL R21, R7, -INF , !P3 ;  /* 0xff80000007157808 */ /* 0x000fe40005800000 */
[----:B------:R-:W-:Y:S01]  /*5100*/  FSEL R175, R8, -INF , !P4 ;  /* 0xff80000008af7808 */ /* 0x000fe20006000000 */
[----:B-1----:R-:W-:-:S02]  /*5110*/  FFMA.FTZ R6, R116, UR4, R10 ;  /* 0x0000000474067c23 */ /* 0x002fc4000801000a */
[----:B------:R-:W-:-:S03]  /*5120*/  FFMA.FTZ R10, R131, UR4, R132 ;  /* 0x00000004830a7c23 */ /* 0x000fc60008010084 */
[----:B------:R-:W-:Y:S02]  /*5130*/  FSEL R22, R6, -INF , !P2 ;  /* 0xff80000006167808 */ /* 0x000fe40005000000 */
[----:B------:R-:W-:Y:S01]  /*5140*/  FSEL R20, R10, -INF , !P6 ;  /* 0xff8000000a147808 */ /* 0x000fe20007000000 */
[----:B------:R-:W-:Y:S05]  /*5150*/  @!P0 BRA `(.L_x_662) ;  /* 0x0000084000008947 */ /* 0x000fea0003800000 */
[----:B--2---:R-:W-:Y:S01]  /*5160*/  UIADD3 UR7, UR9, -0x2, URZ ;  /* 0xfffffffe09077890 */ /* 0x004fe2000fffe03f */
        /* <DEDUP_REMOVED lines=129> */
.L_x_664:
[----:B------:R-:W-:Y:S05]  /*5980*/  BSYNC B0 ;  /* 0x0000000000007941 */ /* 0x000fea0003800000 */
.L_x_663:
[----:B------:R-:W0:Y:S02]  /*5990*/  LDGDEPBAR ;  /* 0x00000000000079af */ /* 0x000e240000000000 */
.L_x_662:
[----:B--2---:R-:W-:Y:S01]  /*59a0*/  STL [R1+0x58], R204 ;  /* 0x000058cc01007387 */ /* 0x004fe20000100800 */
[----:B-1----:R-:W-:-:S03]  /*59b0*/  MOV R18, R137 ;  /* 0x0000008900127202 */ /* 0x002fc60000000f00 */
[----:B------:R1:W-:Y:S04]  /*59c0*/  STL [R1+0x54], R17 ;  /* 0x0000541101007387 */ /* 0x0003e80000100800 */
[----:B-1----:R-:W2:Y:S01]  /*59d0*/  LDL.LU R17, [R1+0x14] ;  /* 0x0000140001117983 */ /* 0x002ea20000300800 */
[----:B------:R-:W-:-:S03]  /*59e0*/  IMAD.MOV.U32 R19, RZ, RZ, R22 ;  /* 0x000000ffff137224 */ /* 0x000fc600078e0016 */
[----:B------:R-:W-:Y:S04]  /*59f0*/  STL [R1+0x50], R16 ;  /* 0x0000501001007387 */ /* 0x000fe80000100800 */
[----:B------:R-:W3:Y:S01]  /*5a00*/  LDL.LU R204, [R1+0x20] ;  /* 0x0000200001cc7983 */ /* 0x000ee20000300800 */
[----:B------:R-:W-:Y:S02]  /*5a10*/  FMNMX.FTZ R2, R20, R28, !PT ;  /* 0x0000001c14027209 */ /* 0x000fe40007810000 */
[----:B------:R-:W-:Y:S02]  /*5a20*/  SHF.L.U32 R205, R5, 0x1, RZ ;  /* 0x0000000105cd7819 */ /* 0x000fe400000006ff */
[----:B------:R-:W-:Y:S02]  /*5a30*/  FMNMX.FTZ R2, R30, R2, !PT ;  /* 0x000000021e027209 */ /* 0x000fe40007810000 */
[----:B------:R-:W-:Y:S01]  /*5a40*/  LEA R208, R0, R205, 0x1 ;  /* 0x000000cd00d07211 */ /* 0x000fe200078e08ff */
[----:B------:R-:W-:Y:S01]  /*5a50*/  IMAD R206, R4, 0x2, R205 ;  /* 0x0000000204ce7824 */ /* 0x000fe200078e02cd */
[----:B------:R-:W-:Y:S01]  /*5a60*/  FMNMX.FTZ R2, R29, R2, !PT ;  /* 0x000000021d027209 */ /* 0x000fe20007810000 */
[----:B------:R-:W-:Y:S02]  /*5a70*/  LDSM.16.MT88.4 R44, [R205+0x12000] ;  /* 0x01200000cd2c783b */ /* 0x000fe40000004200 */
[----:B------:R-:W-:Y:S01]  /*5a80*/  IMAD R207, R0, 0x2, R206 ;  /* 0x0000000200cf7824 */ /* 0x000fe200078e02ce */
[----:B------:R-:W-:Y:S01]  /*5a90*/  FMNMX.FTZ R2, R125, R2, !PT ;  /* 0x000000027d027209 */ /* 0x000fe20007810000 */
[----:B------:R-:W-:Y:S03]  /*5aa0*/  LDSM.16.MT88.4 R12, [R206+0x10000] ;  /* 0x01000000ce0c783b */ /* 0x000fe60000004200 */
        /* <DEDUP_REMOVED lines=16> */
[----:B------:R-:W-:-:S04]  /*5bb0*/  FMNMX.FTZ R2, R135, R2, !PT ;  /* 0x0000000287027209 */ /* 0x000fc80007810000 */
[----:B------:R-:W-:-:S04]  /*5bc0*/  FMNMX.FTZ R2, R188, R2, !PT ;  /* 0x00000002bc027209 */ /* 0x000fc80007810000 */
[----:B------:R-:W-:-:S04]  /*5bd0*/  FMNMX.FTZ R2, R18, R2, !PT ;  /* 0x0000000212027209 */ /* 0x000fc80007810000 */
[----:B------:R-:W-:-:S04]  /*5be0*/  FMNMX.FTZ R2, R199, R2, !PT ;  /* 0x00000002c7027209 */ /* 0x000fc80007810000 */
[----:B------:R-:W-:-:S04]  /*5bf0*/  FMNMX.FTZ R2, R252, R2, !PT ;  /* 0x00000002fc027209 */ /* 0x000fc80007810000 */
[----:B------:R-:W-:-:S04]  /*5c00*/  FMNMX.FTZ R2, R172, R2, !PT ;  /* 0x00000002ac027209 */ /* 0x000fc80007810000 */
[----:B------:R-:W-:-:S04]  /*5c10*/  FMNMX.FTZ R2, R180, R2, !PT ;  /* 0x00000002b4027209 */ /* 0x000fc80007810000 */
[----:B------:R-:W-:Y:S02]  /*5c20*/  FMNMX.FTZ R2, R19, R2, !PT ;  /* 0x0000000213027209 */ /* 0x000fe40007810000 */
[----:B--2---:R-:W-:-:S04]  /*5c30*/  FMNMX.FTZ R132, R17, R132, !PT ;  /* 0x0000008411847209 */ /* 0x004fc80007810000 */
[----:B------:R-:W-:-:S04]  /*5c40*/  FMNMX.FTZ R132, R173, R132, !PT ;  /* 0x00000084ad847209 */ /* 0x000fc80007810000 */
[----:B------:R-:W-:Y:S02]  /*5c50*/  FMNMX.FTZ R132, R171, R132, !PT ;  /* 0x00000084ab847209 */ /* 0x000fe40007810000 */
[----:B---3--:R-:W-:Y:S02]  /*5c60*/  FMNMX.FTZ R2, R204, R2, !PT ;  /* 0x00000002cc027209 */ /* 0x008fe40007810000 */
[----:B------:R-:W-:-:S03]  /*5c70*/  FMNMX.FTZ R132, R175, R132, !PT ;  /* 0x00000084af847209 */ /* 0x000fc60007810000 */
[----:B------:R-:W1:Y:S04]  /*5c80*/  SHFL.BFLY PT, R3, R2, 0x2, 0x1f ;  /* 0x0c401f0002037f89 */ /* 0x000e6800000e0000 */
[----:B------:R-:W2:Y:S01]  /*5c90*/  SHFL.BFLY PT, R6, R132, 0x2, 0x1f ;  /* 0x0c401f0084067f89 */ /* 0x000ea200000e0000 */
[----:B-1----:R-:W-:Y:S02]  /*5ca0*/  FMNMX.FTZ R2, R2, R3, !PT ;  /* 0x0000000302027209 */ /* 0x002fe40007810000 */
[----:B--2---:R-:W-:-:S03]  /*5cb0*/  FMNMX.FTZ R132, R132, R6, !PT ;  /* 0x0000000684847209 */ /* 0x004fc60007810000 */
[----:B------:R-:W-:Y:S04]  /*5cc0*/  SHFL.BFLY PT, R7, R2, 0x1, 0x1f ;  /* 0x0c201f0002077f89 */ /* 0x000fe800000e0000 */
[----:B------:R-:W1:Y:S02]  /*5cd0*/  SHFL.BFLY PT, R6, R132, 0x1, 0x1f ;  /* 0x0c201f0084067f89 */ /* 0x000e6400000e0000 */
[----:B-1----:R-:W-:-:S04]  /*5ce0*/  FMNMX.FTZ R132, R132, R6, !PT ;  /* 0x0000000684847209 */ /* 0x002fc80007810000 */
[C---:B------:R-:W-:Y:S01]  /*5cf0*/  FSETP.NEU.FTZ.AND P1, PT, R132.reuse, -INF , PT ;  /* 0xff8000008400780b */ /* 0x040fe20003f3d000 */
[----:B------:R-:W-:-:S05]  /*5d00*/  FMUL.FTZ R8, R132, c[0x0][0x23c] ;  /* 0x00008f0084087a20 */ /* 0x000fca0000410000 */
[----:B------:R-:W-:-:S05]  /*5d10*/  FSEL R8, R8, RZ, P1 ;  /* 0x000000ff08087208 */ /* 0x000fca0000800000 */
[--C-:B------:R-:W-:Y:S02]  /*5d20*/  FFMA.FTZ R3, R20, c[0x0][0x23c], -R8.reuse ;  /* 0x00008f0014037a23 */ /* 0x100fe40000010808 */
[--C-:B------:R-:W-:Y:S02]  /*5d30*/  FFMA.FTZ R6, R30, c[0x0][0x23c], -R8.reuse ;  /* 0x00008f001e067a23 */ /* 0x100fe40000010808 */
[----:B------:R1:W-:Y:S01]  /*5d40*/  MUFU.EX2 R197, R3 ;  /* 0x0000000300c57308 */ /* 0x0003e20000000800 */
[----:B------:R-:W-:-:S07]  /*5d50*/  FFMA.FTZ R0, R125, c[0x0][0x23c], -R8 ;  /* 0x00008f007d007a23 */ /* 0x000fce0000010808 */
[----:B------:R2:W-:Y:S01]  /*5d60*/  MUFU.EX2 R181, R6 ;  /* 0x0000000600b57308 */ /* 0x0005e20000000800 */
[----:B-1----:R-:W-:Y:S01]  /*5d70*/  FMNMX.FTZ R3, R2, R7, !PT ;  /* 0x0000000702037209 */ /* 0x002fe20007810000 */
[----:B------:R-:W-:-:S06]  /*5d80*/  FFMA.FTZ R2, R28, c[0x0][0x23c], -R8 ;  /* 0x00008f001c027a23 */ /* 0x000fcc0000010808 */
[----:B------:R1:W-:Y:S01]  /*5d90*/  MUFU.EX2 R10, R0 ;  /* 0x00000000000a7308 */ /* 0x0003e20000000800 */
[----:B------:R-:W-:Y:S01]  /*5da0*/  FSETP.NEU.FTZ.AND P1, PT, R3, -INF , PT ;  /* 0xff8000000300780b */ /* 0x000fe20003f3d000 */
[----:B--2---:R-:W-:-:S06]  /*5db0*/  FFMA.FTZ R6, R29, c[0x0][0x23c], -R8 ;  /* 0x00008f001d067a23 */ /* 0x004fcc0000010808 */
[----:B------:R2:W-:Y:S08]  /*5dc0*/  MUFU.EX2 R183, R2 ;  /* 0x0000000200b77308 */ /* 0x0005f00000000800 */
[----:B------:R3:W4:Y:S01]  /*5dd0*/  MUFU.EX2 R200, R6 ;  /* 0x0000000600c87308 */ /* 0x0007220000000800 */
[----:B-1----:R-:W-:Y:S02]  /*5de0*/  FFMA.FTZ R0, R124, c[0x0][0x23c], -R8 ;  /* 0x00008f007c007a23 */ /* 0x002fe40000010808 */
[----:B--2---:R-:W-:-:S05]  /*5df0*/  FMUL.FTZ R2, R3, c[0x0][0x23c] ;  /* 0x00008f0003027a20 */ /* 0x004fca0000410000 */
[----:B------:R1:W-:Y:S01]  /*5e00*/  MUFU.EX2 R196, R0 ;  /* 0x0000000000c47308 */ /* 0x0003e20000000800 */
[----:B------:R-:W-:-:S05]  /*5e10*/  FSEL R2, R2, RZ, P1 ;  /* 0x000000ff02027208 */ /* 0x000fca0000800000 */
[--C-:B---3--:R-:W-:Y:S02]  /*5e20*/  FFMA.FTZ R6, R21, c[0x0][0x23c], -R2.reuse ;  /* 0x00008f0015067a23 */ /* 0x108fe40000010802 */
[----:B------:R-:W2:Y:S01]  /*5e30*/  LDSM.16.MT88.4 R20, [R205+0x10000] ;  /* 0x01000000cd14783b */ /* 0x000ea20000004200 */
[----:B------:R-:W-:Y:S01]  /*5e40*/  FFMA.FTZ R4, R31, c[0x0][0x23c], -R2 ;  /* 0x00008f001f047a23 */ /* 0x000fe20000010802 */
[----:B------:R4:W-:Y:S02]  /*5e50*/  MUFU.EX2 R11, R6 ;  /* 0x00000006000b7308 */ /* 0x0009e40000000800 */
[----:B------:R-:W3:Y:S01]  /*5e60*/  LDSM.16.MT88.4 R28, [R208+0x12000] ;  /* 0x01200000d01c783b */ /* 0x000ee20000004200 */
[----:B-1----:R-:W-:-:S05]  /*5e70*/  FFMA.FTZ R0, R128, c[0x0][0x23c], -R8 ;  /* 0x00008f0080007a23 */ /* 0x002fca0000010808 */
[----:B------:R1:W1:Y:S01]  /*5e80*/  MUFU.EX2 R182, R4 ;  /* 0x0000000400b67308 */ /* 0x0002620000000800 */
[----:B----4-:R-:W-:-:S07]  /*5e90*/  F2FP.PACK_AB R6, R200, R181 ;  /* 0x000000b5c806723e */ /* 0x010fce00000000ff */
[----:B------:R4:W-:Y:S01]  /*5ea0*/  MUFU.EX2 R190, R0 ;  /* 0x0000000000be7308 */ /* 0x0009e20000000800 */
[----:B-1----:R-:W-:Y:S01]  /*5eb0*/  FFMA.FTZ R4, R33, c[0x0][0x23c], -R2 ;  /* 0x00008f0021047a23 */ /* 0x002fe20000010802 */
[----:B------:R-:W-:-:S06]  /*5ec0*/  F2FP.PACK_AB R5, R182, R11 ;  /* 0x0000000bb605723e */ /* 0x000fcc00000000ff */
[----:B------:R1:W-:Y:S01]  /*5ed0*/  MUFU.EX2 R16, R4 ;  /* 0x0000000400107308 */ /* 0x0003e20000000800 */
[----:B----4-:R-:W-:-:S07]  /*5ee0*/  FFMA.FTZ R0, R129, c[0x0][0x23c], -R8 ;  /* 0x00008f0081007a23 */ /* 0x010fce0000010808 */
[----:B------:R4:W-:Y:S01]  /*5ef0*/  MUFU.EX2 R198, R0 ;  /* 0x0000000000c67308 */ /* 0x0009e20000000800 */
[--C-:B-1----:R-:W-:Y:S02]  /*5f00*/  FFMA.FTZ R4, R32, c[0x0][0x23c], -R2.reuse ;  /* 0x00008f0020047a23 */ /* 0x102fe40000010802 */
[----:B------:R-:W-:Y:S05]  /*5f10*/  LDSM.16.MT88.4 R32, [R206+0x12000] ;  /* 0x01200000ce20783b */ /* 0x000fea0000004200 */
[----:B------:R1:W1:Y:S01]  /*5f20*/  MUFU.EX2 R160, R4 ;  /* 0x0000000400a07308 */ /* 0x0002620000000800 */
[----:B----4-:R-:W-:Y:S02]  /*5f30*/  FFMA.FTZ R0, R134, c[0x0][0x23c], -R2 ;  /* 0x00008f0086007a23 */ /* 0x010fe40000010802 */
[----:B------:R-:W-:-:S05]  /*5f40*/  IMAD.MOV.U32 R134, RZ, RZ, R172 ;  /* 0x000000ffff867224 */ /* 0x000fca00078e00ac */
[----:B------:R4:W-:Y:S01]  /*5f50*/  MUFU.EX2 R9, R0 ;  /* 0x0000000000097308 */ /* 0x0009e20000000800 */
[----:B-1----:R-:W-:Y:S02]  /*5f60*/  F2FP.PACK_AB R4, R183, R197 ;  /* 0x000000c5b704723e */ /* 0x002fe400000000ff */
[----:B------:R-:W-:-:S07]  /*5f70*/  F2FP.PACK_AB R7, R160, R16 ;  /* 0x00000010a007723e */ /* 0x000fce00000000ff */
[----:B--2---:R-:W-:Y:S01]  /*5f80*/  HMMA.16816.F32 R120, R4, R20, RZ ;  /* 0x000000140478723c */ /* 0x004fe200000018ff */
[----:B----4-:R-:W-:-:S04]  /*5f90*/  FFMA.FTZ R0, R148, c[0x0][0x23c], -R2 ;  /* 0x00008f0094007a23 */ /* 0x010fc80000010802 */
[----:B------:R1:W2:Y:S03]  /*5fa0*/  MUFU.EX2 R191, R0 ;  /* 0x0000000000bf7308 */ /* 0x0002a60000000800 */
[C---:B------:R-:W-:Y:S01]  /*5fb0*/  HMMA.16816.F32 R92, R4.reuse, R22, RZ ;  /* 0x00000016045c723c */ /* 0x040fe200000018ff */
[----:B------:R-:W4:Y:S07]  /*5fc0*/  LDSM.16.MT88.4 R20, [R205+0x14000] ;  /* 0x01400000cd14783b */ /* 0x000f2e0000004200 */
[----:B------:R-:W-:Y:S01]  /*5fd0*/  HMMA.16816.F32 R116, R4, R12, RZ ;  /* 0x0000000c0474723c */ /* 0x000fe200000018ff */
[----:B-1----:R-:W-:-:S02]  /*5fe0*/  FFMA.FTZ R0, R133, c[0x0][0x23c], -R2 ;  /* 0x00008f0085007a23 */ /* 0x002fc40000010802 */
[----:B------:R-:W-:-:S05]  /*5ff0*/  IMAD.MOV.U32 R133, RZ, RZ, R180 ;  /* 0x000000ffff857224 */ /* 0x000fca00078e00b4 */
[C---:B------:R-:W-:Y:S01]  /*6000*/  HMMA.16816.F32 R88, R4.reuse, R14, RZ ;  /* 0x0000000e0458723c */ /* 0x040fe200000018ff */
[----:B------:R-:W1:Y:S01]  /*6010*/  LDSM.16.MT88.4 R12, [R206+0x14000] ;  /* 0x01400000ce0c783b */ /* 0x000e620000004200 */
[----:B------:R2:W-:Y:S06]  /*6020*/  MUFU.EX2 R189, R0 ;  /* 0x0000000000bd7308 */ /* 0x0005ec0000000800 */
[C---:B------:R-:W-:Y:S08]  /*6030*/  HMMA.16816.F32 R56, R4.reuse, R36, RZ ;  /* 0x000000240438723c */ /* 0x040ff000000018ff */
[----:B------:R-:W-:Y:S01]  /*6040*/  HMMA.16816.F32 R84, R4, R38, RZ ;  /* 0x000000260454723c */ /* 0x000fe200000018ff */
[----:B------:R-:W1:Y:S01]  /*6050*/  LDSM.16.MT88.4 R36, [R208+0x14000] ;  /* 0x01400000d024783b */ /* 0x000e620000004200 */
[----:B--2---:R-:W-:Y:S01]  /*6060*/  FFMA.FTZ R0, R135, c[0x0][0x23c], -R2 ;  /* 0x00008f0087007a23 */ /* 0x004fe20000010802 */
[----:B------:R-:W-:-:S03]  /*6070*/  MOV R135, R197 ;  /* 0x000000c500877202 */ /* 0x000fc60000000f00 */
[----:B------:R2:W1:Y:S02]  /*6080*/  MUFU.EX2 R174, R0 ;  /* 0x0000000000ae7308 */ /* 0x0004640000000800 */
[C---:B------:R-:W-:Y:S08]  /*6090*/  HMMA.16816.F32 R112, R4.reuse, R40, RZ ;  /* 0x000000280470723c */ /* 0x040ff000000018ff */
[----:B------:R-:W-:Y:S01]  /*60a0*/  HMMA.16816.F32 R80, R4, R42, RZ ;  /* 0x0000002a0450723c */ /* 0x000fe200000018ff */
[----:B------:R-:W1:Y:S01]  /*60b0*/  LDSM.16.MT88.4 R40, [R207+0x14000] ;  /* 0x01400000cf28783b */ /* 0x000e620000004200 */
[----:B--2---:R-:W-:-:S06]  /*60c0*/  MOV R0, R160 ;  /* 0x000000a000007202 */ /* 0x004fcc0000000f00 */
[C---:B---3--:R-:W-:Y:S08]  /*60d0*/  HMMA.16816.F32 R108, R4.reuse, R28, RZ ;  /* 0x0000001c046c723c */ /* 0x048ff000000018ff */
[C---:B------:R-:W-:Y:S01]  /*60e0*/  HMMA.16816.F32 R68, R4.reuse, R30, RZ ;  /* 0x0000001e0444723c */ /* 0x040fe200000018ff */
[----:B------:R-:W2:Y:S07]  /*60f0*/  LDSM.16.MT88.4 R28, [R205+0x16000] ;  /* 0x01600000cd1c783b */ /* 0x000eae0000004200 */
[C---:B------:R-:W-:Y:S08]  /*6100*/  HMMA.16816.F32 R104, R4.reuse, R24, RZ ;  /* 0x000000180468723c */ /* 0x040ff000000018ff */
[C---:B------:R-:W-:Y:S01]  /*6110*/  HMMA.16816.F32 R136, R4.reuse, R26, RZ ;  /* 0x0000001a0488723c */ /* 0x040fe200000018ff */
[----:B------:R-:W3:Y:S07]  /*6120*/  LDSM.16.MT88.4 R24, [R206+0x16000] ;  /* 0x01600000ce18783b */ /* 0x000eee0000004200 */
[C---:B----4-:R-:W-:Y:S08]  /*6130*/  HMMA.16816.F32 R100, R4.reuse, R20, RZ ;  /* 0x000000140464723c */ /* 0x050ff000000018ff */
[C---:B------:R-:W-:Y:S01]  /*6140*/  HMMA.16816.F32 R64, R4.reuse, R22, RZ ;  /* 0x000000160440723c */ /* 0x040fe200000018ff */
[----:B------:R-:W4:Y:S07]  /*6150*/  LDSM.16.MT88.4 R20, [R208+0x16000] ;  /* 0x01600000d014783b */ /* 0x000f2e0000004200 */
[C---:B-1----:R-:W-:Y:S08]  /*6160*/  HMMA.16816.F32 R96, R4.reuse, R12, RZ ;  /* 0x0000000c0460723c */ /* 0x042ff000000018ff */
[C---:B------:R-:W-:Y:S01]  /*6170*/  HMMA.16816.F32 R60, R4.reuse, R14, RZ ;  /* 0x0000000e043c723c */ /* 0x040fe200000018ff */
[----:B------:R-:W1:Y:S07]  /*6180*/  LDSM.16.MT88.4 R12, [R207+0x16000] ;  /* 0x01600000cf0c783b */ /* 0x000e6e0000004200 */
[C---:B------:R-:W-:Y:S08]  /*6190*/  HMMA.16816.F32 R52, R4.reuse, R44, RZ ;  /* 0x0000002c0434723c */ /* 0x040ff000000018ff */
[C---:B------:R-:W-:Y:S08]  /*61a0*/  HMMA.16816.F32 R76, R4.reuse, R46, RZ ;  /* 0x0000002e044c723c */ /* 0x040ff000000018ff */
[C---:B------:R-:W-:Y:S08]  /*61b0*/  HMMA.16816.F32 R44, R4.reuse, R36, RZ ;  /* 0x00000024042c723c */ /* 0x040ff000000018ff */
[C---:B------:R-:W-:Y:S01]  /*61c0*/  HMMA.16816.F32 R124, R4.reuse, R38, RZ ;  /* 0x00000026047c723c */ /* 0x040fe200000018ff */
[----:B------:R-:W1:Y:S07]  /*61d0*/  LDSM.16.MT88.4 R36, [R205+0x10800] ;  /* 0x01080000cd24783b */ /* 0x000e6e0000004200 */
[C---:B------:R-:W-:Y:S08]  /*61e0*/  HMMA.16816.F32 R48, R4.reuse, R32, RZ ;  /* 0x000000200430723c */ /* 0x040ff000000018ff */
[C---:B------:R-:W-:Y:S01]  /*61f0*/  HMMA.16816.F32 R72, R4.reuse, R34, RZ ;  /* 0x000000220448723c */ /* 0x040fe200000018ff */
[----:B------:R-:W-:Y:S07]  /*6200*/  LDSM.16.MT88.4 R32, [R206+0x10800] ;  /* 0x01080000ce20783b */ /* 0x000fee0000004200 */
[C---:B------:R-:W-:Y:S08]  /*6210*/  HMMA.16816.F32 R140, R4.reuse, R40, RZ ;  /* 0x00000028048c723c */ /* 0x040ff000000018ff */
[C---:B------:R-:W-:Y:S01]  /*6220*/  HMMA.16816.F32 R128, R4.reuse, R42, RZ ;  /* 0x0000002a0480723c */ /* 0x040fe200000018ff */
[----:B------:R-:W-:Y:S07]  /*6230*/  LDSM.16.MT88.4 R40, [R208+0x10800] ;  /* 0x01080000d028783b */ /* 0x000fee0000004200 */
[C---:B--2---:R-:W-:Y:S08]  /*6240*/  HMMA.16816.F32 R144, R4.reuse, R28, RZ ;  /* 0x0000001c0490723c */ /* 0x044ff000000018ff */
[C---:B------:R-:W-:Y:S08]  /*6250*/  HMMA.16816.F32 R148, R4.reuse, R30, RZ ;  /* 0x0000001e0494723c */ /* 0x040ff000000018ff */
[C---:B---3--:R-:W-:Y:S08]  /*6260*/  HMMA.16816.F32 R152, R4.reuse, R24, RZ ;  /* 0x000000180498723c */ /* 0x048ff000000018ff */
[C---:B------:R-:W-:Y:S08]  /*6270*/  HMMA.16816.F32 R156, R4.reuse, R26, RZ ;  /* 0x0000001a049c723c */ /* 0x040ff000000018ff */
[C---:B----4-:R-:W-:Y:S08]  /*6280*/  HMMA.16816.F32 R160, R4.reuse, R20, RZ ;  /* 0x0000001404a0723c */ /* 0x050ff000000018ff */
[C---:B------:R-:W-:Y:S01]  /*6290*/  HMMA.16816.F32 R164, R4.reuse, R22, RZ ;  /* 0x0000001604a4723c */ /* 0x040fe200000018ff */
[----:B------:R-:W2:Y:S07]  /*62a0*/  LDSM.16.MT88.4 R20, [R207+0x10800] ;  /* 0x01080000cf14783b */ /* 0x000eae0000004200 */
[C---:B-1----:R-:W-:Y:S08]  /*62b0*/  HMMA.16816.F32 R176, R4.reuse, R12, RZ ;  /* 0x0000000c04b0723c */ /* 0x042ff000000018ff */
[----:B------:R-:W-:Y:S01]  /*62c0*/  HMMA.16816.F32 R184, R4, R14, RZ ;  /* 0x0000000e04b8723c */ /* 0x000fe200000018ff */
[----:B------:R-:W1:Y:S06]  /*62d0*/  LDSM.16.MT88.4 R12, [R205+0x12800] ;  /* 0x01280000cd0c783b */ /* 0x000e6c0000004200 */
[----:B------:R-:W-:-:S02]  /*62e0*/  F2FP.PACK_AB R4, R196, R10 ;  /* 0x0000000ac404723e */ /* 0x000fc400000000ff */
[----:B------:R-:W-:Y:S02]  /*62f0*/  F2FP.PACK_AB R5, R191, R9 ;  /* 0x00000009bf05723e */ /* 0x000fe400000000ff */
[----:B------:R-:W-:Y:S02]  /*6300*/  F2FP.PACK_AB R6, R198, R190 ;  /* 0x000000bec606723e */ /* 0x000fe400000000ff */
[----:B------:R-:W-:-:S07]  /*6310*/  F2FP.PACK_AB R7, R174, R189 ;  /* 0x000000bdae07723e */ /* 0x000fce00000000ff */
[C---:B------:R-:W-:Y:S08]  /*6320*/  HMMA.16816.F32 R28, R4.reuse, R36, R120 ;  /* 0x00000024041c723c */ /* 0x040ff00000001878 */
[C---:B------:R-:W-:Y:S01]  /*6330*/  HMMA.16816.F32 R92, R4.reuse, R38, R92 ;  /* 0x00000026045c723c */ /* 0x040fe2000000185c */
[----:B------:R-:W3:Y:S07]  /*6340*/  LDSM.16.MT88.4 R36, [R208+0x12800] ;  /* 0x01280000d024783b */ /* 0x000eee0000004200 */
[C---:B--2---:R-:W-:Y:S08]  /*6350*/  HMMA.16816.F32 R244, R4.reuse, R20, R112 ;  /* 0x0000001404f4723c */ /* 0x044ff00000001870 */
[----:B-1----:R-:W-:Y:S01]  /*6360*/  HMMA.16816.F32 R240, R4, R12, R52 ;  /* 0x0000000c04f0723c */ /* 0x002fe20000001834 */
[----:B------:R-:W-:Y:S01]  /*6370*/  IMAD.MOV.U32 R24, RZ, RZ, R28 ;  /* 0x000000ffff187224 */ /* 0x000fe200078e001c */
[----:B------:R-:W-:Y:S01]  /*6380*/  MOV R170, R29 ;  /* 0x0000001d00aa7202 */ /* 0x000fe20000000f00 */
[----:B------:R-:W-:Y:S01]  /*6390*/  IMAD.MOV.U32 R169, RZ, RZ, R30 ;  /* 0x000000ffffa97224 */ /* 0x000fe200078e001e */
[----:B------:R-:W-:-:S02]  /*63a0*/  MOV R168, R31 ;  /* 0x0000001f00a87202 */ /* 0x000fc40000000f00 */
[----:B------:R-:W-:Y:S02]  /*63b0*/  LDSM.16.MT88.4 R28, [R206+0x12800] ;  /* 0x01280000ce1c783b */ /* 0x000fe40000004200 */
[C---:B------:R-:W-:Y:S08]  /*63c0*/  HMMA.16816.F32 R112, R4.reuse, R14, R76 ;  /* 0x0000000e0470723c */ /* 0x040ff0000000184c */
[C---:B------:R-:W-:Y:S07]  /*63d0*/  HMMA.16816.F32 R120, R4.reuse, R40, R56 ;  /* 0x000000280478723c */ /* 0x040fee0000001838 */
[----:B------:R-:W-:Y:S01]  /*63e0*/  MOV R58, R191 ;  /* 0x000000bf003a7202 */ /* 0x000fe20000000f00 */
[----:B------:R-:W-:Y:S01]  /*63f0*/  HMMA.16816.F32 R232, R4, R42, R84 ;  /* 0x0000002a04e8723c */ /* 0x000fe20000001854 */
[----:B------:R-:W1:Y:S01]  /*6400*/  LDSM.16.MT88.4 R40, [R207+0x12800] ;  /* 0x01280000cf28783b */ /* 0x000e620000004200 */
[----:B------:R-:W-:Y:S01]  /*6410*/  IMAD.MOV.U32 R57, RZ, RZ, R190 ;  /* 0x000000ffff397224 */ /* 0x000fe200078e00be */
[----:B------:R-:W-:Y:S01]  /*6420*/  MOV R56, R189 ;  /* 0x000000bd00387202 */ /* 0x000fe20000000f00 */
[----:B------:R-:W-:-:S03]  /*6430*/  IMAD.MOV.U32 R59, RZ, RZ, R188 ;  /* 0x000000ffff3b7224 */ /* 0x000fc600078e00bc */
[----:B------:R-:W-:Y:S01]  /*6440*/  MOV R84, R24 ;  /* 0x0000001800547202 */ /* 0x000fe20000000f00 */
[----:B---3--:R-:W-:Y:S01]  /*6450*/  HMMA.16816.F32 R12, R4, R38, R68 ;  /* 0x00000026040c723c */ /* 0x008fe20000001844 */
[----:B------:R-:W-:Y:S01]  /*6460*/  LDSM.16.MT88.4 R24, [R206+0x14800] ;  /* 0x01480000ce18783b */ /* 0x000fe20000004200 */
[----:B------:R-:W-:Y:S01]  /*6470*/  MOV R87, R183 ;  /* 0x000000b700577202 */ /* 0x000fe20000000f00 */
[----:B------:R-:W-:Y:S01]  /*6480*/  IMAD.MOV.U32 R86, RZ, RZ, R182 ;  /* 0x000000ffff567224 */ /* 0x000fe200078e00b6 */
[----:B------:R-:W-:-:S04]  /*6490*/  MOV R85, R181 ;  /* 0x000000b500557202 */ /* 0x000fc80000000f00 */
[C---:B------:R-:W-:Y:S08]  /*64a0*/  HMMA.16816.F32 R248, R4.reuse, R32, R116 ;  /* 0x0000002004f8723c */ /* 0x040ff00000001874 */
[C---:B------:R-:W-:Y:S01]  /*64b0*/  HMMA.16816.F32 R236, R4.reuse, R34, R88 ;  /* 0x0000002204ec723c */ /* 0x040fe20000001858 */
[----:B------:R-:W2:Y:S06]  /*64c0*/  LDSM.16.MT88.4 R32, [R205+0x14800] ;  /* 0x01480000cd20783b */ /* 0x000eac0000004200 */
[----:B------:R-:W-:Y:S01]  /*64d0*/  IMAD.MOV.U32 R91, RZ, RZ, R200 ;  /* 0x000000ffff5b7224 */ /* 0x000fe200078e00c8 */
[----:B------:R-:W-:Y:S01]  /*64e0*/  MOV R55, R12 ;  /* 0x0000000c00377202 */ /* 0x000fe20000000f00 */
[C---:B------:R-:W-:Y:S01]  /*64f0*/  HMMA.16816.F32 R200, R4.reuse, R22, R80 ;  /* 0x0000001604c8723c */ /* 0x040fe20000001850 */
[----:B------:R-:W3:Y:S01]  /*6500*/  LDSM.16.MT88.4 R20, [R208+0x14800] ;  /* 0x01480000d014783b */ /* 0x000ee20000004200 */
[----:B------:R-:W-:Y:S01]  /*6510*/  IMAD.MOV.U32 R54, RZ, RZ, R13 ;  /* 0x000000ffff367224 */ /* 0x000fe200078e000d */
[----:B------:R-:W-:Y:S01]  /*6520*/  MOV R53, R14 ;  /* 0x0000000e00357202 */ /* 0x000fe20000000f00 */
[----:B------:R-:W-:Y:S01]  /*6530*/  IMAD.MOV.U32 R52, RZ, RZ, R15 ;  /* 0x000000ffff347224 */ /* 0x000fe200078e000f */
[----:B------:R-:W-:Y:S01]  /*6540*/  MOV R90, R199 ;  /* 0x000000c7005a7202 */ /* 0x000fe20000000f00 */
[----:B------:R-:W4:Y:S01]  /*6550*/  LDSM.16.MT88.4 R12, [R207+0x14800] ;  /* 0x01480000cf0c783b */ /* 0x000f220000004200 */
[----:B------:R-:W-:Y:S01]  /*6560*/  IMAD.MOV.U32 R83, RZ, RZ, R175 ;  /* 0x000000ffff537224 */ /* 0x000fe200078e00af */
[----:B-1----:R-:W-:Y:S01]  /*6570*/  HMMA.16816.F32 R180, R4, R42, R136 ;  /* 0x0000002a04b4723c */ /* 0x002fe20000001888 */
[----:B------:R-:W-:-:S02]  /*6580*/  IMAD.MOV.U32 R88, RZ, RZ, R196 ;  /* 0x000000ffff587224 */ /* 0x000fc400078e00c4 */
[----:B------:R-:W-:-:S04]  /*6590*/  IMAD.MOV.U32 R89, RZ, RZ, R198 ;  /* 0x000000ffff597224 */ /* 0x000fc800078e00c6 */
[----:B------:R-:W-:Y:S01]  /*65a0*/  IMAD.MOV.U32 R43, RZ, RZ, R174 ;  /* 0x000000ffff2b7224 */ /* 0x000fe200078e00ae */
[----:B------:R-:W-:Y:S01]  /*65b0*/  MOV R42, R173 ;  /* 0x000000ad002a7202 */ /* 0x000fe20000000f00 */
[C---:B------:R-:W-:Y:S07]  /*65c0*/  HMMA.16816.F32 R188, R4.reuse, R40, R104 ;  /* 0x0000002804bc723c */ /* 0x040fee0000001868 */
[----:B------:R-:W-:Y:S01]  /*65d0*/  MOV R105, R85 ;  /* 0x0000005500697202 */ /* 0x000fe20000000f00 */
[----:B------:R-:W-:Y:S01]  /*65e0*/  IMAD.MOV.U32 R106, RZ, RZ, R86 ;  /* 0x000000ffff6a7224 */ /* 0x000fe200078e0056 */
[----:B------:R-:W-:Y:S01]  /*65f0*/  MOV R107, R87 ;  /* 0x00000057006b7202 */ /* 0x000fe20000000f00 */
[----:B------:R-:W-:Y:S01]  /*6600*/  HMMA.16816.F32 R108, R4, R36, R108 ;  /* 0x00000024046c723c */ /* 0x000fe2000000186c */
[----:B------:R-:W1:Y:S01]  /*6610*/  LDSM.16.MT88.4 R36, [R205+0x16800] ;  /* 0x01680000cd24783b */ /* 0x000e620000004200 */
[----:B------:R-:W-:Y:S01]  /*6620*/  MOV R41, R0 ;  /* 0x0000000000297202 */ /* 0x000fe20000000f00 */
[----:B------:R-:W-:-:S02]  /*6630*/  FFMA.FTZ R0, R194, c[0x0][0x23c], -R8 ;  /* 0x00008f00c2007a23 */ /* 0x000fc40000010808 */
[----:B------:R-:W-:-:S03]  /*6640*/  IMAD.MOV.U32 R104, RZ, RZ, R91 ;  /* 0x000000ffff687224 */ /* 0x000fc600078e005b */
[C---:B--2---:R-:W-:Y:S07]  /*6650*/  HMMA.16816.F32 R172, R4.reuse, R32, R100 ;  /* 0x0000002004ac723c */ /* 0x044fee0000001864 */
[----:B------:R-:W-:Y:S01]  /*6660*/  IMAD.MOV.U32 R101, RZ, RZ, R171 ;  /* 0x000000ffff657224 */ /* 0x000fe200078e00ab */
[----:B------:R-:W-:Y:S01]  /*6670*/  MOV R32, R170 ;  /* 0x000000aa00207202 */ /* 0x000fe20000000f00 */
[----:B------:R-:W-:Y:S01]  /*6680*/  IMAD.MOV.U32 R33, RZ, RZ, R169 ;  /* 0x000000ffff217224 */ /* 0x000fe200078e00a9 */
[----:B------:R-:W-:Y:S01]  /*6690*/  MOV R100, R168 ;  /* 0x000000a800647202 */ /* 0x000fe20000000f00 */
[----:B---3--:R-:W-:Y:S01]  /*66a0*/  HMMA.16816.F32 R68, R4, R22, R124 ;  /* 0x000000160444723c */ /* 0x008fe2000000187c */
[----:B------:R-:W-:Y:S01]  /*66b0*/  MOV R103, R83 ;  /* 0x0000005300677202 */ /* 0x000fe20000000f00 */
[----:B------:R-:W-:-:S02]  /*66c0*/  IMAD.MOV.U32 R83, RZ, RZ, R18 ;  /* 0x000000ffff537224 */ /* 0x000fc400078e0012 */
[----:B------:R-:W-:Y:S01]  /*66d0*/  IMAD.MOV.U32 R102, RZ, RZ, R89 ;  /* 0x000000ffff667224 */ /* 0x000fe200078e0059 */
[----:B------:R-:W-:Y:S01]  /*66e0*/  MOV R81, R110 ;  /* 0x0000006e00517202 */ /* 0x000fe20000000f00 */
[----:B------:R-:W-:Y:S01]  /*66f0*/  IMAD.MOV.U32 R80, RZ, RZ, R111 ;  /* 0x000000ffff507224 */ /* 0x000fe200078e006f */
[----:B------:R-:W-:Y:S01]  /*6700*/  MOV R111, R88 ;  /* 0x00000058006f7202 */ /* 0x000fe20000000f00 */
[----:B------:R-:W-:Y:S01]  /*6710*/  HMMA.16816.F32 R168, R4, R34, R64 ;  /* 0x0000002204a8723c */ /* 0x000fe20000001840 */
[----:B------:R-:W-:Y:S01]  /*6720*/  IMAD.MOV.U32 R82, RZ, RZ, R109 ;  /* 0x000000ffff527224 */ /* 0x000fe200078e006d */
[----:B------:R-:W-:Y:S01]  /*6730*/  MOV R109, R57 ;  /* 0x00000039006d7202 */ /* 0x000fe20000000f00 */
[----:B------:R-:W-:-:S04]  /*6740*/  IMAD.MOV.U32 R110, RZ, RZ, R58 ;  /* 0x000000ffff6e7224 */ /* 0x000fc800078e003a */
[----:B------:R-:W-:Y:S01]  /*6750*/  IMAD.MOV.U32 R35, RZ, RZ, R84 ;  /* 0x000000ffff237224 */ /* 0x000fe200078e0054 */
[----:B----4-:R-:W-:Y:S01]  /*6760*/  HMMA.16816.F32 R76, R4, R14, R128 ;  /* 0x0000000e044c723c */ /* 0x010fe20000001880 */
[----:B------:R2:W-:Y:S01]  /*6770*/  MUFU.EX2 R131, R0 ;  /* 0x0000000000837308 */ /* 0x0005e20000000800 */
[----:B------:R-:W-:-:S06]  /*6780*/  MOV R34, R90 ;  /* 0x0000005a00227202 */ /* 0x000fcc0000000f00 */
[C---:B------:R-:W-:Y:S01]  /*6790*/  HMMA.16816.F32 R84, R4.reuse, R20, R44 ;  /* 0x000000140454723c */ /* 0x040fe2000000182c */
[----:B------:R-:W3:Y:S07]  /*67a0*/  LDSM.16.MT88.4 R20, [R208+0x16800] ;  /* 0x01680000d014783b */ /* 0x000eee0000004200 */
[----:B------:R-:W-:Y:S01]  /*67b0*/  HMMA.16816.F32 R136, R4, R24, R96 ;  /* 0x000000180488723c */ /* 0x000fe20000001860 */
[----:B--2---:R-:W-:-:S04]  /*67c0*/  FFMA.FTZ R0, R195, c[0x0][0x23c], -R8 ;  /* 0x00008f00c3007a23 */ /* 0x004fc80000010808 */
[----:B------:R2:W-:Y:S02]  /*67d0*/  MUFU.EX2 R99, R0 ;  /* 0x0000000000637308 */ /* 0x0005e40000000800 */
[----:B------:R-:W-:Y:S01]  /*67e0*/  IMAD.MOV.U32 R24, RZ, RZ, R35 ;  /* 0x000000ffff187224 */ /* 0x000fe200078e0023 */
        /* <DEDUP_REMOVED lines=9> */
[----:B------:R-:W-:Y:S01]  /*6880*/  LDSM.16.MT88.4 R12, [R207+0x16800] ;  /* 0x01680000cf0c783b */ /* 0x000fe20000004200 */
[----:B------:R-:W-:Y:S01]  /*6890*/  IMAD.MOV.U32 R108, RZ, RZ, R56 ;  /* 0x000000ffff6c7224 */ /* 0x000fe200078e0038 */
[----:B------:R-:W-:Y:S01]  /*68a0*/  MOV R40, R28 ;  /* 0x0000001c00287202 */ /* 0x000fe20000000f00 */
[----:B--2---:R-:W-:Y:S01]  /*68b0*/  FFMA.FTZ R0, R192, c[0x0][0x23c], -R8 ;  /* 0x00008f00c0007a23 */ /* 0x004fe20000010808 */
[----:B------:R-:W-:-:S02]  /*68c0*/  MOV R42, R82 ;  /* 0x00000052002a7202 */ /* 0x000fc40000000f00 */
[----:B------:R-:W-:Y:S01]  /*68d0*/  IMAD.MOV.U32 R141, RZ, RZ, R127 ;  /* 0x000000ffff8d7224 */ /* 0x000fe200078e007f */
[----:B------:R-:W-:Y:S01]  /*68e0*/  HMMA.16816.F32 R88, R4, R26, R60 ;  /* 0x0000001a0458723c */ /* 0x000fe2000000183c */
[----:B------:R2:W4:Y:S01]  /*68f0*/  MUFU.EX2 R98, R0 ;  /* 0x0000000000627308 */ /* 0x0005220000000800 */
[----:B------:R-:W-:-:S05]  /*6900*/  MOV R140, R126 ;  /* 0x0000007e008c7202 */ /* 0x000fca0000000f00 */
[----:B------:R-:W-:Y:S01]  /*6910*/  MOV R27, R34 ;  /* 0x00000022001b7202 */ /* 0x000fe20000000f00 */
[C---:B------:R-:W-:Y:S01]  /*6920*/  HMMA.16816.F32 R196, R4.reuse, R30, R72 ;  /* 0x0000001e04c4723c */ /* 0x040fe20000001848 */
[----:B------:R-:W4:Y:S01]  /*6930*/  LDSM.16.MT88.4 R28, [R206+0x16800] ;  /* 0x01680000ce1c783b */ /* 0x000f220000004200 */
[----:B------:R-:W-:Y:S02]  /*6940*/  IMAD.MOV.U32 R26, RZ, RZ, R96 ;  /* 0x000000ffff1a7224 */ /* 0x000fe400078e0060 */
[----:B------:R-:W-:Y:S01]  /*6950*/  IMAD.MOV.U32 R96, RZ, RZ, R100 ;  /* 0x000000ffff607224 */ /* 0x000fe200078e0064 */
[----:B------:R-:W-:Y:S01]  /*6960*/  LDSM.16.MT88.4 R32, [R205+0x11000] ;  /* 0x01100000cd20783b */ /* 0x000fe20000004200 */
[----:B------:R-:W-:Y:S01]  /*6970*/  IMAD.MOV.U32 R100, RZ, RZ, R42 ;  /* 0x000000ffff647224 */ /* 0x000fe200078e002a */
[----:B------:R-:W-:Y:S01]  /*6980*/  MOV R142, R26 ;  /* 0x0000001a008e7202 */ /* 0x000fe20000000f00 */
[----:B-1----:R-:W-:Y:S01]  /*6990*/  HMMA.16816.F32 R64, R4, R36, R144 ;  /* 0x000000240440723c */ /* 0x002fe20000001890 */
[----:B--2---:R-:W-:Y:S01]  /*69a0*/  FFMA.FTZ R0, R193, c[0x0][0x23c], -R8 ;  /* 0x00008f00c1007a23 */ /* 0x004fe20000010808 */
[----:B------:R-:W-:Y:S01]  /*69b0*/  MOV R128, R96 ;  /* 0x0000006000807202 */ /* 0x000fe20000000f00 */
[----:B------:R-:W-:-:S02]  /*69c0*/  IMAD.MOV.U32 R42, RZ, RZ, R54 ;  /* 0x000000ffff2a7224 */ /* 0x000fc400078e0036 */
[----:B------:R1:W2:Y:S03]  /*69d0*/  MUFU.EX2 R125, R0 ;  /* 0x00000000007d7308 */ /* 0x0002a60000000800 */
[----:B------:R-:W-:Y:S01]  /*69e0*/  HMMA.16816.F32 R72, R4, R38, R148 ;  /* 0x000000260448723c */ /* 0x000fe20000001894 */
[----:B------:R-:W2:Y:S01]  /*69f0*/  LDSM.16.MT88.4 R36, [R208+0x11000] ;  /* 0x01100000d024783b */ /* 0x000ea20000004200 */
[----:B-1----:R-:W-:-:S06]  /*6a00*/  FFMA.FTZ R0, R59, c[0x0][0x23c], -R2 ;  /* 0x00008f003b007a23 */ /* 0x002fcc0000010802 */
[C---:B---3--:R-:W-:Y:S01]  /*6a10*/  HMMA.16816.F32 R56, R4.reuse, R20, R160 ;  /* 0x000000140438723c */ /* 0x048fe200000018a0 */
[----:B------:R1:W-:Y:S06]  /*6a20*/  MUFU.EX2 R18, R0 ;  /* 0x0000000000127308 */ /* 0x0003ec0000000800 */
[----:B----4-:R-:W-:Y:S01]  /*6a30*/  MOV R161, R98 ;  /* 0x0000006200a17202 */ /* 0x010fe20000000f00 */
        /* <DEDUP_REMOVED lines=10> */
[----:B-1----:R-:W-:Y:S01]  /*6ae0*/  FFMA.FTZ R0, R83, c[0x0][0x23c], -R2 ;  /* 0x00008f0053007a23 */ /* 0x002fe20000010802 */
[----:B------:R-:W-:Y:S01]  /*6af0*/  MOV R194, R24 ;  /* 0x0000001800c27202 */ /* 0x000fe20000000f00 */
[----:B------:R-:W-:Y:S01]  /*6b00*/  IMAD.MOV.U32 R147, RZ, RZ, R25 ;  /* 0x000000ffff937224 */ /* 0x000fe200078e0019 */
[----:B------:R-:W-:Y:S01]  /*6b10*/  MOV R103, R55 ;  /* 0x0000003700677202 */ /* 0x000fe20000000f00 */
[----:B------:R1:W-:Y:S01]  /*6b20*/  MUFU.EX2 R160, R0 ;  /* 0x0000000000a07308 */ /* 0x0003e20000000800 */
[----:B------:R-:W-:Y:S01]  /*6b30*/  IMAD.MOV.U32 R98, RZ, RZ, R102 ;  /* 0x000000ffff627224 */ /* 0x000fe200078e0066 */
[----:B------:R-:W-:Y:S01]  /*6b40*/  HMMA.16816.F32 R60, R4, R28, R152 ;  /* 0x0000001c043c723c */ /* 0x000fe20000001898 */
[----:B------:R-:W-:-:S02]  /*6b50*/  IMAD.MOV.U32 R102, RZ, RZ, R40 ;  /* 0x000000ffff667224 */ /* 0x000fc400078e0028 */
        /* <DEDUP_REMOVED lines=8> */
[----:B------:R-:W-:Y:S02]  /*6be0*/  IMAD.MOV.U32 R102, RZ, RZ, R204 ;  /* 0x000000ffff667224 */ /* 0x000fe400078e00cc */
[----:B-1----:R-:W-:Y:S01]  /*6bf0*/  FFMA.FTZ R0, R27, c[0x0][0x23c], -R2 ;  /* 0x00008f001b007a23 */ /* 0x002fe20000010802 */
[----:B------:R-:W-:-:S03]  /*6c00*/  MOV R27, R97 ;  /* 0x00000061001b7202 */ /* 0x000fc60000000f00 */
[C---:B------:R-:W-:Y:S01]  /*6c10*/  HMMA.16816.F32 R80, R4.reuse, R22, R164 ;  /* 0x000000160450723c */ /* 0x040fe200000018a4 */
[----:B------:R-:W1:Y:S01]  /*6c20*/  MUFU.EX2 R20, R0 ;  /* 0x0000000000147308 */ /* 0x000e620000000800 */
[----:B------:R-:W-:Y:S01]  /*6c30*/  MOV R97, R101 ;  /* 0x0000006500617202 */ /* 0x000fe20000000f00 */
[----:B------:R-:W-:Y:S01]  /*6c40*/  IMAD.MOV.U32 R143, RZ, RZ, R27 ;  /* 0x000000ffff8f7224 */ /* 0x000fe200078e001b */
[----:B------:R-:W-:Y:S01]  /*6c50*/  MOV R101, R43 ;  /* 0x0000002b00657202 */ /* 0x000fe20000000f00 */
[----:B------:R-:W3:Y:S01]  /*6c60*/  LDSM.16.MT88.4 R24, [R207+0x11000] ;  /* 0x01100000cf18783b */ /* 0x000ee20000004200 */
[----:B------:R-:W-:Y:S01]  /*6c70*/  MOV R43, R53 ;  /* 0x00000035002b7202 */ /* 0x000fe20000000f00 */
        /* <DEDUP_REMOVED lines=9> */
[----:B--2---:R-:W-:Y:S01]  /*6d10*/  IMAD.MOV.U32 R178, RZ, RZ, R125 ;  /* 0x000000ffffb27224 */ /* 0x004fe200078e007d */
[----:B-1----:R-:W-:Y:S01]  /*6d20*/  MOV R177, R20 ;  /* 0x0000001400b17202 */ /* 0x002fe20000000f00 */
[----:B------:R-:W-:Y:S01]  /*6d30*/  FFMA.FTZ R0, R252, c[0x0][0x23c], -R2 ;  /* 0x00008f00fc007a23 */ /* 0x000fe20000010802 */
[----:B------:R-:W-:Y:S01]  /*6d40*/  MOV R125, R100 ;  /* 0x00000064007d7202 */ /* 0x000fe20000000f00 */
[----:B------:R-:W-:Y:S01]  /*6d50*/  IMAD.MOV.U32 R100, RZ, RZ, R41 ;  /* 0x000000ffff647224 */ /* 0x000fe200078e0029 */
[----:B------:R-:W-:Y:S01]  /*6d60*/  MOV R179, R102 ;  /* 0x0000006600b37202 */ /* 0x000fe20000000f00 */
[----:B------:R-:W1:Y:S01]  /*6d70*/  MUFU.EX2 R252, R0 ;  /* 0x0000000000fc7308 */ /* 0x000e620000000800 */
[----:B------:R-:W-:Y:S01]  /*6d80*/  HMMA.16816.F32 R40, R4, R14, R184 ;  /* 0x0000000e0428723c */ /* 0x000fe200000018b8 */
[----:B------:R-:W-:Y:S01]  /*6d90*/  IMAD.MOV.U32 R104, RZ, RZ, R16 ;  /* 0x000000ffff687224 */ /* 0x000fe200078e0010 */
[----:B------:R-:W-:Y:S01]  /*6da0*/  MOV R128, R100 ;  /* 0x0000006400807202 */ /* 0x000fe20000000f00 */
[----:B------:R-:W-:Y:S01]  /*6db0*/  IMAD.MOV.U32 R147, RZ, RZ, R101 ;  /* 0x000000ffff937224 */ /* 0x000fe200078e0065 */
[----:B------:R-:W-:Y:S01]  /*6dc0*/  MOV R153, R106 ;  /* 0x0000006a00997202 */ /* 0x000fe20000000f00 */
[----:B------:R-:W-:Y:S01]  /*6dd0*/  IMAD.MOV.U32 R163, RZ, RZ, R103 ;  /* 0x000000ffffa37224 */ /* 0x000fe200078e0067 */
[----:B------:R-:W2:Y:S01]  /*6de0*/  LDSM.16.MT88.4 R20, [R205+0x13000] ;  /* 0x01300000cd14783b */ /* 0x000ea20000004200 */
[----:B------:R-:W-:-:S02]  /*6df0*/  F2FP.PACK_AB R4, R162, R131 ;  /* 0x00000083a204723e */ /* 0x000fc400000000ff */
[----:B------:R-:W-:Y:S01]  /*6e00*/  F2FP.PACK_AB R5, R160, R18 ;  /* 0x00000012a005723e */ /* 0x000fe200000000ff */
[----:B------:R-:W-:Y:S01]  /*6e10*/  IMAD.MOV.U32 R152, RZ, RZ, R105 ;  /* 0x000000ffff987224 */ /* 0x000fe200078e0069 */
[----:B------:R-:W-:Y:S01]  /*6e20*/  F2FP.PACK_AB R6, R178, R161 ;  /* 0x000000a1b206723e */ /* 0x000fe200000000ff */
[----:B------:R-:W-:Y:S01]  /*6e30*/  IMAD.MOV.U32 R154, RZ, RZ, R107 ;  /* 0x000000ffff9a7224 */ /* 0x000fe200078e006b */
[----:B------:R-:W-:Y:S01]  /*6e40*/  MOV R155, R108 ;  /* 0x0000006c009b7202 */ /* 0x000fe20000000f00 */
[----:B------:R-:W4:Y:S01]  /*6e50*/  LDSM.16.MT88.4 R12, [R206+0x13000] ;  /* 0x01300000ce0c783b */ /* 0x000f220000004200 */
[----:B-1----:R-:W-:Y:S02]  /*6e60*/  F2FP.PACK_AB R7, R252, R177 ;  /* 0x000000b1fc07723e */ /* 0x002fe400000000ff */
[----:B------:R-:W-:Y:S01]  /*6e70*/  MOV R193, R104 ;  /* 0x0000006800c17202 */ /* 0x000fe20000000f00 */
[----:B------:R-:W-:Y:S01]  /*6e80*/  IMAD.MOV.U32 R144, RZ, RZ, R109 ;  /* 0x000000ffff907224 */ /* 0x000fe200078e006d */
[----:B------:R-:W-:Y:S01]  /*6e90*/  MOV R145, R110 ;  /* 0x0000006e00917202 */ /* 0x000fe20000000f00 */
[----:B------:R-:W-:Y:S01]  /*6ea0*/  IMAD.MOV.U32 R146, RZ, RZ, R111 ;  /* 0x000000ffff927224 */ /* 0x000fe200078e006f */
[----:B------:R1:W5:Y:S01]  /*6eb0*/  LDL.LU R204, [R1+0x58] ;  /* 0x0000580001cc7983 */ /* 0x0003620000300800 */
[C---:B------:R-:W-:Y:S01]  /*6ec0*/  HMMA.16816.F32 R156, R4.reuse, R36, R120 ;  /* 0x00000024049c723c */ /* 0x040fe20000001878 */
[----:B------:R-:W-:Y:S01]  /*6ed0*/  MOV R184, R96 ;  /* 0x0000006000b87202 */ /* 0x000fe20000000f00 */
[----:B------:R-:W-:Y:S01]  /*6ee0*/  IMAD.MOV.U32 R185, RZ, RZ, R97 ;  /* 0x000000ffffb97224 */ /* 0x000fe200078e0061 */
[----:B------:R-:W-:Y:S01]  /*6ef0*/  MOV R186, R98 ;  /* 0x0000006200ba7202 */ /* 0x000fe20000000f00 */
[----:B------:R-:W-:Y:S01]  /*6f00*/  IMAD.MOV.U32 R187, RZ, RZ, R99 ;  /* 0x000000ffffbb7224 */ /* 0x000fe200078e0063 */
[----:B------:R1:W5:Y:S03]  /*6f10*/  LDL.LU R17, [R1+0x54] ;  /* 0x0000540001117983 */ /* 0x0003660000300800 */
[C---:B------:R-:W-:Y:S01]  /*6f20*/  HMMA.16816.F32 R100, R4.reuse, R38, R232 ;  /* 0x000000260464723c */ /* 0x040fe200000018e8 */
[----:B------:R-:W1:Y:S04]  /*6f30*/  LDSM.16.MT88.4 R36, [R207+0x13000] ;  /* 0x01300000cf24783b */ /* 0x000e680000004200 */
[----:B------:R1:W5:Y:S03]  /*6f40*/  LDL.LU R16, [R1+0x50] ;  /* 0x0000500001107983 */ /* 0x0003660000300800 */
[C---:B---3--:R-:W-:Y:S07]  /*6f50*/  HMMA.16816.F32 R164, R4.reuse, R24, R244 ;  /* 0x0000001804a4723c */ /* 0x048fee00000018f4 */
[----:B------:R-:W-:Y:S01]  /*6f60*/  IMAD.MOV.U32 R245, RZ, RZ, R192 ;  /* 0x000000fffff57224 */ /* 0x000fe200078e00c0 */
[----:B------:R-:W-:Y:S01]  /*6f70*/  HMMA.16816.F32 R104, R4, R26, R200 ;  /* 0x0000001a0468723c */ /* 0x000fe200000018c8 */
[----:B------:R-:W3:Y:S01]  /*6f80*/  LDSM.16.MT88.4 R24, [R206+0x15000] ;  /* 0x01500000ce18783b */ /* 0x000ee20000004200 */
[----:B------:R-:W-:-:S06]  /*6f90*/  IMAD.MOV.U32 R247, RZ, RZ, R194 ;  /* 0x000000fffff77224 */ /* 0x000fcc00078e00c2 */
[C---:B------:R-:W-:Y:S08]  /*6fa0*/  HMMA.16816.F32 R140, R4.reuse, R32, R140 ;  /* 0x00000020048c723c */ /* 0x040ff0000000188c */
[C---:B------:R-:W-:Y:S01]  /*6fb0*/  HMMA.16816.F32 R92, R4.reuse, R34, R92 ;  /* 0x00000022045c723c */ /* 0x040fe2000000185c */
[----:B------:R-:W1:Y:S07]  /*6fc0*/  LDSM.16.MT88.4 R32, [R208+0x13000] ;  /* 0x01300000d020783b */ /* 0x000e6e0000004200 */
[C---:B------:R-:W-:Y:S07]  /*6fd0*/  HMMA.16816.F32 R148, R4.reuse, R28, R248 ;  /* 0x0000001c0494723c */ /* 0x040fee00000018f8 */
[----:B------:R-:W-:Y:S01]  /*6fe0*/  MOV R249, R179 ;  /* 0x000000b300f97202 */ /* 0x000fe20000000f00 */
[C---:B------:R-:W-:Y:S01]  /*6ff0*/  HMMA.16816.F32 R96, R4.reuse, R30, R236 ;  /* 0x0000001e0460723c */ /* 0x040fe200000018ec */
[----:B------:R-:W3:Y:S01]  /*7000*/  LDSM.16.MT88.4 R28, [R205+0x15000] ;  /* 0x01500000cd1c783b */ /* 0x000ee20000004200 */
[----:B------:R-:W-:Y:S01]  /*7010*/  IMAD.MOV.U32 R179, RZ, RZ, R163 ;  /* 0x000000ffffb37224 */ /* 0x000fe200078e00a3 */
[----:B------:R-:W-:Y:S01]  /*7020*/  MOV R163, R193 ;  /* 0x000000c100a37202 */ /* 0x000fe20000000f00 */
[----:B------:R-:W-:Y:S01]  /*7030*/  IMAD.MOV.U32 R251, RZ, RZ, R178 ;  /* 0x000000fffffb7224 */ /* 0x000fe200078e00b2 */
[----:B------:R-:W-:Y:S01]  /*7040*/  MOV R248, R195 ;  /* 0x000000c300f87202 */ /* 0x000fe20000000f00 */
[--C-:B------:R-:W-:Y:S01]  /*7050*/  FFMA.FTZ R0, R179, c[0x0][0x23c], -R8.reuse ;  /* 0x00008f00b3007a23 */ /* 0x100fe20000010808 */
[----:B------:R-:W-:Y:S01]  /*7060*/  MOV R250, R177 ;  /* 0x000000b100fa7202 */ /* 0x000fe20000000f00 */
[C---:B--2---:R-:W-:Y:S02]  /*7070*/  HMMA.16816.F32 R108, R4.reuse, R20, R240 ;  /* 0x00000014046c723c */ /* 0x044fe400000018f0 */
[----:B------:R2:W-:Y:S06]  /*7080*/  MUFU.EX2 R246, R0 ;  /* 0x0000000000f67308 */ /* 0x0005ec0000000800 */
[C---:B------:R-:W-:Y:S01]  /*7090*/  HMMA.16816.F32 R112, R4.reuse, R22, R112 ;  /* 0x000000160470723c */ /* 0x040fe20000001870 */
[----:B------:R-:W-:Y:S07]  /*70a0*/  LDSM.16.MT88.4 R20, [R207+0x15000] ;  /* 0x01500000cf14783b */ /* 0x000fee0000004200 */
[----:B----4-:R-:W-:Y:S01]  /*70b0*/  HMMA.16816.F32 R116, R4, R12, R116 ;  /* 0x0000000c0474723c */ /* 0x010fe20000001874 */
[----:B--2---:R-:W-:-:S04]  /*70c0*/  FFMA.FTZ R0, R245, c[0x0][0x23c], -R8 ;  /* 0x00008f00f5007a23 */ /* 0x004fc80000010808 */
[----:B------:R2:W4:Y:S03]  /*70d0*/  MUFU.EX2 R245, R0 ;  /* 0x0000000000f57308 */ /* 0x0005260000000800 */
[C---:B------:R-:W-:Y:S01]  /*70e0*/  HMMA.16816.F32 R120, R4.reuse, R14, R196 ;  /* 0x0000000e0478723c */ /* 0x040fe200000018c4 */
[----:B------:R-:W4:Y:S07]  /*70f0*/  LDSM.16.MT88.4 R12, [R208+0x15000] ;  /* 0x01500000d00c783b */ /* 0x000f2e0000004200 */
[----:B-1----:R-:W-:Y:S01]  /*7100*/  HMMA.16816.F32 R236, R4, R36, R188 ;  /* 0x0000002404ec723c */ /* 0x002fe200000018bc */
[----:B--2---:R-:W-:-:S06]  /*7110*/  FFMA.FTZ R0, R247, c[0x0][0x23c], -R8 ;  /* 0x00008f00f7007a23 */ /* 0x004fcc0000010808 */
[----:B------:R-:W-:Y:S01]  /*7120*/  MOV R37, R155 ;  /* 0x0000009b00257202 */ /* 0x000fe20000000f00 */
[C---:B---3--:R-:W-:Y:S01]  /*7130*/  HMMA.16816.F32 R200, R4.reuse, R24, R136 ;  /* 0x0000001804c8723c */ /* 0x048fe20000001888 */
[----:B------:R-:W-:Y:S01]  /*7140*/  IMAD.MOV.U32 R36, RZ, RZ, R154 ;  /* 0x000000ffff247224 */ /* 0x000fe200078e009a */
[----:B------:R1:W-:Y:S01]  /*7150*/  MUFU.EX2 R244, R0 ;  /* 0x0000000000f47308 */ /* 0x0003e20000000800 */
[----:B------:R-:W-:Y:S01]  /*7160*/  IMAD.MOV.U32 R154, RZ, RZ, R11 ;  /* 0x000000ffff9a7224 */ /* 0x000fe200078e000b */
[----:B------:R-:W-:Y:S01]  /*7170*/  MOV R155, R10 ;  /* 0x0000000a009b7202 */ /* 0x000fe20000000f00 */
[----:B------:R-:W-:Y:S02]  /*7180*/  IMAD.MOV.U32 R247, RZ, RZ, R162 ;  /* 0x000000fffff77224 */ /* 0x000fe400078e00a2 */
[----:B------:R-:W-:Y:S01]  /*7190*/  IMAD.MOV.U32 R162, RZ, RZ, R146 ;  /* 0x000000ffffa27224 */ /* 0x000fe200078e0092 */
[C---:B------:R-:W-:Y:S01]  /*71a0*/  HMMA.16816.F32 R188, R4.reuse, R26, R88 ;  /* 0x0000001a04bc723c */ /* 0x040fe20000001858 */
[----:B------:R-:W2:Y:S06]  /*71b0*/  LDSM.16.MT88.4 R24, [R208+0x17000] ;  /* 0x01700000d018783b */ /* 0x000eac0000004200 */
[----:B------:R-:W-:Y:S01]  /*71c0*/  MOV R88, R154 ;  /* 0x0000009a00587202 */ /* 0x000fe20000000f00 */
[----:B------:R-:W-:Y:S01]  /*71d0*/  HMMA.16816.F32 R124, R4, R32, R124 ;  /* 0x00000020047c723c */ /* 0x000fe2000000187c */
[----:B-1----:R-:W-:Y:S01]  /*71e0*/  FFMA.FTZ R0, R248, c[0x0][0x23c], -R8 ;  /* 0x00008f00f8007a23 */ /* 0x002fe20000010808 */
[----:B------:R-:W-:Y:S01]  /*71f0*/  MOV R248, R160 ;  /* 0x000000a000f87202 */ /* 0x000fe20000000f00 */
[----:B------:R-:W-:-:S05]  /*7200*/  IMAD.MOV.U32 R160, RZ, RZ, R144 ;  /* 0x000000ffffa07224 */ /* 0x000fca00078e0090 */
[C---:B------:R-:W-:Y:S01]  /*7210*/  HMMA.16816.F32 R196, R4.reuse, R34, R184 ;  /* 0x0000002204c4723c */ /* 0x040fe200000018b8 */
[----:B------:R-:W1:Y:S07]  /*7220*/  LDSM.16.MT88.4 R32, [R205+0x17000] ;  /* 0x01700000cd20783b */ /* 0x000e6e0000004200 */
[C---:B------:R-:W-:Y:S08]  /*7230*/  HMMA.16816.F32 R232, R4.reuse, R28, R172 ;  /* 0x0000001c04e8723c */ /* 0x040ff000000018ac */
[C---:B------:R-:W-:Y:S01]  /*7240*/  HMMA.16816.F32 R192, R4.reuse, R30, R168 ;  /* 0x0000001e04c0723c */ /* 0x040fe200000018a8 */
[----:B------:R-:W3:Y:S06]  /*7250*/  LDSM.16.MT88.4 R28, [R206+0x17000] ;  /* 0x01700000ce1c783b */ /* 0x000eec0000004200 */
[----:B------:R-:W-:Y:S01]  /*7260*/  MOV R170, R249 ;  /* 0x000000f900aa7202 */ /* 0x000fe20000000f00 */
[----:B------:R-:W-:Y:S01]  /*7270*/  HMMA.16816.F32 R240, R4, R38, R180 ;  /* 0x0000002604f0723c */ /* 0x000fe200000018b4 */
[----:B------:R-:W-:Y:S01]  /*7280*/  MOV R171, R163 ;  /* 0x000000a300ab7202 */ /* 0x000fe20000000f00 */
[----:B------:R-:W-:Y:S01]  /*7290*/  IMAD.MOV.U32 R249, RZ, RZ, R161 ;  /* 0x000000fffff97224 */ /* 0x000fe200078e00a1 */
[----:B------:R-:W-:-:S02]  /*72a0*/  MOV R163, R147 ;  /* 0x0000009300a37202 */ /* 0x000fc40000000f00 */
[----:B------:R-:W-:Y:S02]  /*72b0*/  MOV R161, R145 ;  /* 0x0000009100a17202 */ /* 0x000fe40000000f00 */
[----:B------:R-:W-:Y:S01]  /*72c0*/  MOV R39, R153 ;  /* 0x0000009900277202 */ /* 0x000fe20000000f00 */
[C---:B----4-:R-:W-:Y:S01]  /*72d0*/  HMMA.16816.F32 R84, R4.reuse, R12, R84 ;  /* 0x0000000c0454723c */ /* 0x050fe20000001854 */
[----:B------:R-:W-:Y:S01]  /*72e0*/  MOV R153, R135 ;  /* 0x0000008700997202 */ /* 0x000fe20000000f00 */
[----:B------:R-:W-:Y:S01]  /*72f0*/  IMAD.MOV.U32 R38, RZ, RZ, R152 ;  /* 0x000000ffff267224 */ /* 0x000fe200078e0098 */
[----:B------:R4:W-:Y:S01]  /*7300*/  MUFU.EX2 R135, R0 ;  /* 0x0000000000877308 */ /* 0x0009e20000000800 */
[----:B------:R-:W-:Y:S01]  /*7310*/  IMAD.MOV.U32 R152, RZ, RZ, R128 ;  /* 0x000000ffff987224 */ /* 0x000fe200078e0080 */
[----:B------:R-:W-:Y:S01]  /*7320*/  MOV R89, R153 ;  /* 0x0000009900597202 */ /* 0x000fe20000000f00 */
[----:B------:R-:W-:Y:S01]  /*7330*/  IMAD.MOV.U32 R128, RZ, RZ, R9 ;  /* 0x000000ffff807224 */ /* 0x000fe200078e0009 */
[----:B------:R-:W-:Y:S01]  /*7340*/  MOV R91, R163 ;  /* 0x000000a3005b7202 */ /* 0x000fe20000000f00 */
[----:B------:R-:W-:Y:S01]  /*7350*/  HMMA.16816.F32 R184, R4, R14, R68 ;  /* 0x0000000e04b8723c */ /* 0x000fe20000001844 */
[----:B------:R-:W3:Y:S01]  /*7360*/  LDSM.16.MT88.4 R12, [R207+0x17000] ;  /* 0x01700000cf0c783b */ /* 0x000ee20000004200 */
[----:B------:R-:W-:-:S03]  /*7370*/  IMAD.MOV.U32 R90, RZ, RZ, R152 ;  /* 0x000000ffff5a7224 */ /* 0x000fc600078e0098 */
[----:B------:R-:W-:Y:S02]  /*7380*/  LDSM.16.MT88.4 R144, [R205+0x11800] ;  /* 0x01180000cd90783b */ /* 0x000fe40000004200 */
[----:B------:R-:W-:Y:S01]  /*7390*/  IMAD.MOV.U32 R68, RZ, RZ, R36 ;  /* 0x000000ffff447224 */ /* 0x000fe200078e0024 */
[C---:B------:R-:W-:Y:S01]  /*73a0*/  HMMA.16816.F32 R180, R4.reuse, R20, R48 ;  /* 0x0000001404b4723c */ /* 0x040fe20000001830 */
[----:B------:R-:W3:Y:S01]  /*73b0*/  LDSM.16.MT88.4 R48, [R206+0x13800] ;  /* 0x01380000ce30783b */ /* 0x000ee20000004200 */
[----:B------:R-:W-:Y:S01]  /*73c0*/  MOV R69, R39 ;  /* 0x0000002700457202 */ /* 0x000fe20000000f00 */
[----:B----4-:R-:W-:Y:S01]  /*73d0*/  FFMA.FTZ R0, R134, c[0x0][0x23c], -R2 ;  /* 0x00008f0086007a23 */ /* 0x010fe20000010802 */
[----:B------:R-:W-:Y:S01]  /*73e0*/  MOV R71, R171 ;  /* 0x000000ab00477202 */ /* 0x000fe20000000f00 */
[----:B------:R-:W-:Y:S02]  /*73f0*/  IMAD.MOV.U32 R70, RZ, RZ, R38 ;  /* 0x000000ffff467224 */ /* 0x000fe400078e0026 */
[----:B------:R4:W-:Y:S01]  /*7400*/  MUFU.EX2 R134, R0 ;  /* 0x0000000000867308 */ /* 0x0009e20000000800 */
[C---:B------:R-:W-:Y:S07]  /*7410*/  HMMA.16816.F32 R176, R4.reuse, R22, R76 ;  /* 0x0000001604b0723c */ /* 0x040fee000000184c */
[----:B------:R-:W-:Y:S01]  /*7420*/  IMAD.MOV.U32 R76, RZ, RZ, R162 ;  /* 0x000000ffff4c7224 */ /* 0x000fe200078e00a2 */
[----:B--2---:R-:W-:Y:S01]  /*7430*/  HMMA.16816.F32 R20, R4, R24, R56 ;  /* 0x000000180414723c */ /* 0x004fe20000001838 */
[----:B------:R-:W2:Y:S01]  /*7440*/  LDSM.16.MT88.4 R56, [R208+0x13800] ;  /* 0x01380000d038783b */ /* 0x000ea20000004200 */
[----:B------:R-:W-:Y:S01]  /*7450*/  MOV R77, R161 ;  /* 0x000000a1004d7202 */ /* 0x000fe20000000f00 */
[----:B------:R-:W-:Y:S01]  /*7460*/  IMAD.MOV.U32 R78, RZ, RZ, R160 ;  /* 0x000000ffff4e7224 */ /* 0x000fe200078e00a0 */
[----:B------:R-:W-:Y:S01]  /*7470*/  MOV R79, R37 ;  /* 0x00000025004f7202 */ /* 0x000fe20000000f00 */
[----:B------:R-:W-:Y:S01]  /*7480*/  LDSM.16.MT88.4 R160, [R208+0x11800] ;  /* 0x01180000d0a0783b */ /* 0x000fe20000004200 */
[----:B----4-:R-:W-:-:S02]  /*7490*/  FFMA.FTZ R0, R133, c[0x0][0x23c], -R2 ;  /* 0x00008f0085007a23 */ /* 0x010fc40000010802 */
[C---:B-1----:R-:W-:Y:S01]  /*74a0*/  HMMA.16816.F32 R172, R4.reuse, R32, R64 ;  /* 0x0000002004ac723c */ /* 0x042fe20000001840 */
[----:B------:R-:W1:Y:S01]  /*74b0*/  LDSM.16.MT88.4 R64, [R207+0x13800] ;  /* 0x01380000cf40783b */ /* 0x000e620000004200 */
[----:B------:R4:W4:Y:S06]  /*74c0*/  MUFU.EX2 R133, R0 ;  /* 0x0000000000857308 */ /* 0x00092c0000000800 */
[C---:B------:R-:W-:Y:S07]  /*74d0*/  HMMA.16816.F32 R24, R4.reuse, R26, R80 ;  /* 0x0000001a0418723c */ /* 0x040fee0000001850 */
[----:B------:R-:W-:Y:S01]  /*74e0*/  MOV R83, R18 ;  /* 0x0000001200537202 */ /* 0x000fe20000000f00 */
[----:B---3--:R-:W-:Y:S01]  /*74f0*/  HMMA.16816.F32 R8, R4, R28, R60 ;  /* 0x0000001c0408723c */ /* 0x008fe2000000183c */
[----:B----4-:R-:W-:-:S02]  /*7500*/  FFMA.FTZ R0, R19, c[0x0][0x23c], -R2 ;  /* 0x00008f0013007a23 */ /* 0x010fc40000010802 */
[----:B------:R-:W-:Y:S02]  /*7510*/  FFMA.FTZ R2, R170, c[0x0][0x23c], -R2 ;  /* 0x00008f00aa027a23 */ /* 0x000fe40000010802 */
[----:B------:R3:W-:Y:S02]  /*7520*/  MUFU.EX2 R19, R0 ;  /* 0x0000000000137308 */ /* 0x0007e40000000800 */
[----:B------:R-:W-:Y:S01]  /*7530*/  MOV R62, R128 ;  /* 0x00000080003e7202 */ /* 0x000fe20000000f00 */
[----:B------:R-:W-:Y:S01]  /*7540*/  IMAD.MOV.U32 R60, RZ, RZ, R130 ;  /* 0x000000ffff3c7224 */ /* 0x000fe200078e0082 */
[----:B------:R-:W-:Y:S01]  /*7550*/  MOV R61, R129 ;  /* 0x00000081003d7202 */ /* 0x000fe20000000f00 */
[----:B------:R-:W-:Y:S01]  /*7560*/  IMAD.MOV.U32 R63, RZ, RZ, R155 ;  /* 0x000000ffff3f7224 */ /* 0x000fe200078e009b */
[----:B------:R-:W-:Y:S01]  /*7570*/  F2FP.PACK_AB R128, R245, R246 ;  /* 0x000000f6f580723e */ /* 0x000fe200000000ff */
[C---:B------:R-:W-:Y:S01]  /*7580*/  HMMA.16816.F32 R28, R4.reuse, R30, R44 ;  /* 0x0000001e041c723c */ /* 0x040fe2000000182c */
[----:B------:R-:W-:Y:S01]  /*7590*/  F2FP.PACK_AB R129, R133, R134 ;  /* 0x000000868581723e */ /* 0x000fe200000000ff */
[----:B------:R-:W4:Y:S01]  /*75a0*/  MUFU.EX2 R18, R2 ;  /* 0x0000000200127308 */ /* 0x000f220000000800 */
[----:B------:R-:W-:Y:S01]  /*75b0*/  F2FP.PACK_AB R130, R135, R244 ;  /* 0x000000f48782723e */ /* 0x000fe200000000ff */
[----:B------:R-:W1:Y:S04]  /*75c0*/  LDSM.16.MT88.4 R152, [R206+0x11800] ;  /* 0x01180000ce98783b */ /* 0x000e680000004200 */
[----:B------:R-:W-:Y:S01]  /*75d0*/  HMMA.16816.F32 R136, R4, R12, R52 ;  /* 0x0000000c0488723c */ /* 0x000fe20000001834 */
[----:B------:R-:W1:Y:S01]  /*75e0*/  LDSM.16.MT88.4 R168, [R207+0x11800] ;  /* 0x01180000cfa8783b */ /* 0x000e620000004200 */
[----:B---3--:R-:W-:-:S06]  /*75f0*/  MOV R0, R131 ;  /* 0x0000008300007202 */ /* 0x008fcc0000000f00 */
[----:B------:R-:W-:Y:S01]  /*7600*/  HMMA.16816.F32 R12, R4, R14, R40 ;  /* 0x0000000e040c723c */ /* 0x000fe20000001828 */
[----:B------:R-:W3:Y:S01]  /*7610*/  LDSM.16.MT88.4 R40, [R205+0x13800] ;  /* 0x01380000cd28783b */ /* 0x000ee20000004200 */
[----:B----4-:R-:W-:Y:S02]  /*7620*/  F2FP.PACK_AB R131, R18, R19 ;  /* 0x000000131283723e */ /* 0x010fe400000000ff */
[----:B------:R-:W-:-:S04]  /*7630*/  MOV R2, R89 ;  /* 0x0000005900027202 */ /* 0x000fc80000000f00 */
[----:B------:R-:W-:Y:S01]  /*7640*/  HMMA.16816.F32 R32, R4, R34, R72 ;  /* 0x000000220420723c */ /* 0x000fe20000001848 */
[----:B------:R-:W4:Y:S04]  /*7650*/  LDSM.16.MT88.4 R72, [R205+0x15800] ;  /* 0x01580000cd48783b */ /* 0x000f280000004200 */
[----:B------:R-:W-:Y:S03]  /*7660*/  LDSM.16.MT88.4 R4, [R207+0x17800] ;  /* 0x01780000cf04783b */ /* 0x000fe60000004200 */
[C---:B------:R-:W-:Y:S07]  /*7670*/  HMMA.16816.F32 R44, R128.reuse, R48, R116 ;  /* 0x00000030802c723c */ /* 0x040fee0000001874 */
[----:B------:R-:W-:Y:S01]  /*7680*/  MOV R119, R62 ;  /* 0x0000003e00777202 */ /* 0x000fe20000000f00 */
[----:B--2---:R-:W-:Y:S01]  /*7690*/  HMMA.16816.F32 R52, R128, R56, R124 ;  /* 0x000000388034723c */ /* 0x004fe2000000187c */
[----:B------:R-:W-:Y:S01]  /*76a0*/  MOV R118, R63 ;  /* 0x0000003f00767202 */ /* 0x000fe20000000f00 */
[----:B------:R-:W-:Y:S01]  /*76b0*/  IMAD.MOV.U32 R116, RZ, RZ, R91 ;  /* 0x000000ffff747224 */ /* 0x000fe200078e005b */
[----:B------:R-:W-:-:S04]  /*76c0*/  MOV R117, R90 ;  /* 0x0000005a00757202 */ /* 0x000fc80000000f00 */
[----:B------:R-:W-:Y:S01]  /*76d0*/  MOV R125, R60 ;  /* 0x0000003c007d7202 */ /* 0x000fe20000000f00 */
[----:B------:R-:W-:Y:S01]  /*76e0*/  IMAD.MOV.U32 R124, RZ, RZ, R61 ;  /* 0x000000ffff7c7224 */ /* 0x000fe200078e003d */
[----:B------:R-:W-:Y:S01]  /*76f0*/  MOV R126, R0 ;  /* 0x00000000007e7202 */ /* 0x000fe20000000f00 */
[C---:B-1----:R-:W-:Y:S01]  /*7700*/  HMMA.16816.F32 R60, R128.reuse, R64, R236 ;  /* 0x00000040803c723c */ /* 0x042fe200000018ec */
[----:B------:R-:W-:Y:S02]  /*7710*/  IMAD.MOV.U32 R0, RZ, RZ, R88 ;  /* 0x000000ffff007224 */ /* 0x000fe400078e0058 */
[----:B------:R-:W-:Y:S01]  /*7720*/  IMAD.MOV.U32 R127, RZ, RZ, R83 ;  /* 0x000000ffff7f7224 */ /* 0x000fe200078e0053 */
[----:B------:R-:W-:Y:S03]  /*7730*/  LDSM.16.MT88.4 R88, [R208+0x15800] ;  /* 0x01580000d058783b */ /* 0x000fe60000004200 */
[----:B------:R-:W-:Y:S01]  /*7740*/  MOV R236, R68 ;  /* 0x0000004400ec7202 */ /* 0x000fe20000000f00 */
[----:B------:R-:W-:Y:S01]  /*7750*/  IMAD.MOV.U32 R237, RZ, RZ, R69 ;  /* 0x000000ffffed7224 */ /* 0x000fe200078e0045 */
[----:B------:R-:W-:Y:S01]  /*7760*/  MOV R238, R70 ;  /* 0x0000004600ee7202 */ /* 0x000fe20000000f00 */
[----:B------:R-:W-:Y:S01]  /*7770*/  HMMA.16816.F32 R56, R128, R58, R196 ;  /* 0x0000003a8038723c */ /* 0x000fe200000018c4 */
[----:B------:R-:W-:Y:S01]  /*7780*/  MOV R239, R71 ;  /* 0x0000004700ef7202 */ /* 0x000fe20000000f00 */
[----:B------:R-:W-:Y:S01]  /*7790*/  FADD.FTZ R2, R2, R236 ;  /* 0x000000ec02027221 */ /* 0x000fe20000010000 */
[----:B------:R-:W1:Y:S01]  /*77a0*/  LDSM.16.MT88.4 R80, [R206+0x15800] ;  /* 0x01580000ce50783b */ /* 0x000e620000004200 */
[----:B------:R-:W-:-:S02]  /*77b0*/  FADD.FTZ R0, R0, R237 ;  /* 0x000000ed00007221 */ /* 0x000fc40000010000 */
[----:B------:R-:W-:Y:S01]  /*77c0*/  FADD.FTZ R2, R238, R2 ;  /* 0x00000002ee027221 */ /* 0x000fe20000010000 */
[----:B------:R-:W-:Y:S01]  /*77d0*/  MOV R196, R76 ;  /* 0x0000004c00c47202 */ /* 0x000fe20000000f00 */
[----:B------:R-:W-:Y:S01]  /*77e0*/  FADD.FTZ R0, R239, R0 ;  /* 0x00000000ef007221 */ /* 0x000fe20000010000 */
[----:B------:R-:W-:Y:S01]  /*77f0*/  MOV R197, R77 ;  /* 0x0000004d00c57202 */ /* 0x000fe20000000f00 */
[----:B------:R-:W-:Y:S01]  /*7800*/  FADD.FTZ R2, R116, R2 ;  /* 0x0000000274027221 */ /* 0x000fe20000010000 */
[----:B------:R-:W-:Y:S01]  /*7810*/  MOV R199, R79 ;  /* 0x0000004f00c77202 */ /* 0x000fe20000000f00 */
[----:B------:R-:W-:Y:S01]  /*7820*/  FADD.FTZ R0, R117, R0 ;  /* 0x0000000075007221 */ /* 0x000fe20000010000 */
[----:B------:R-:W-:Y:S01]  /*7830*/  HMMA.16816.F32 R148, R128, R152, R148 ;  /* 0x000000988094723c */ /* 0x000fe20000001894 */
[----:B------:R-:W-:Y:S02]  /*7840*/  FADD.FTZ R2, R118, R2 ;  /* 0x0000000276027221 */ /* 0x000fe40000010000 */
[----:B------:R-:W-:-:S02]  /*7850*/  FADD.FTZ R0, R119, R0 ;  /* 0x0000000077007221 */ /* 0x000fc40000010000 */
[----:B------:R-:W-:Y:S02]  /*7860*/  IMAD.MOV.U32 R198, RZ, RZ, R78 ;  /* 0x000000ffffc67224 */ /* 0x000fe400078e004e */
[----:B------:R-:W-:Y:S01]  /*7870*/  FADD.FTZ R2, R196, R2 ;  /* 0x00000002c4027221 */ /* 0x000fe20000010000 */
[C---:B------:R-:W-:Y:S01]  /*7880*/  HMMA.16816.F32 R164, R128.reuse, R168, R164 ;  /* 0x000000a880a4723c */ /* 0x040fe200000018a4 */
[----:B------:R-:W-:Y:S02]  /*7890*/  FADD.FTZ R0, R197, R0 ;  /* 0x00000000c5007221 */ /* 0x000fe40000010000 */
[----:B------:R-:W-:Y:S02]  /*78a0*/  FADD.FTZ R2, R198, R2 ;  /* 0x00000002c6027221 */ /* 0x000fe40000010000 */
[----:B------:R-:W-:Y:S02]  /*78b0*/  FADD.FTZ R0, R199, R0 ;  /* 0x00000000c7007221 */ /* 0x000fe40000010000 */
[----:B------:R-:W-:Y:S01]  /*78c0*/  FADD.FTZ R2, R124, R2 ;  /* 0x000000027c027221 */ /* 0x000fe20000010000 */
[----:B---3--:R-:W-:Y:S01]  /*78d0*/  HMMA.16816.F32 R36, R128, R40, R108 ;  /* 0x000000288024723c */ /* 0x008fe2000000186c */
[----:B------:R-:W-:-:S02]  /*78e0*/  FADD.FTZ R0, R125, R0 ;  /* 0x000000007d007221 */ /* 0x000fc40000010000 */
[----:B------:R-:W-:Y:S02]  /*78f0*/  FADD.FTZ R2, R126, R2 ;  /* 0x000000027e027221 */ /* 0x000fe40000010000 */
[----:B------:R-:W-:Y:S02]  /*7900*/  FADD.FTZ R0, R127, R0 ;  /* 0x000000007f007221 */ /* 0x000fe40000010000 */
[----:B------:R-:W-:Y:S01]  /*7910*/  FADD.FTZ R2, R247, R2 ;  /* 0x00000002f7027221 */ /* 0x000fe20000010000 */
[----:B------:R-:W-:Y:S01]  /*7920*/  HMMA.16816.F32 R152, R128, R154, R96 ;  /* 0x0000009a8098723c */ /* 0x000fe20000001860 */
[----:B------:R-:W-:Y:S01]  /*7930*/  FADD.FTZ R0, R248, R0 ;  /* 0x00000000f8007221 */ /* 0x000fe20000010000 */
[----:B------:R-:W2:Y:S01]  /*7940*/  LDSM.16.MT88.4 R96, [R207+0x15800] ;  /* 0x01580000cf60783b */ /* 0x000ea20000004200 */
[----:B------:R-:W-:Y:S02]  /*7950*/  FADD.FTZ R2, R249, R2 ;  /* 0x00000002f9027221 */ /* 0x000fe40000010000 */
[----:B------:R-:W-:-:S02]  /*7960*/  FADD.FTZ R0, R250, R0 ;  /* 0x00000000fa007221 */ /* 0x000fc40000010000 */
[----:B------:R-:W-:Y:S01]  /*7970*/  FADD.FTZ R2, R251, R2 ;  /* 0x00000002fb027221 */ /* 0x000fe20000010000 */
[C---:B------:R-:W-:Y:S01]  /*7980*/  HMMA.16816.F32 R168, R128.reuse, R170, R104 ;  /* 0x000000aa80a8723c */ /* 0x040fe20000001868 */
[----:B------:R-:W3:Y:S01]  /*7990*/  LDSM.16.MT88.4 R104, [R205+0x17800] ;  /* 0x01780000cd68783b */ /* 0x000ee20000004200 */
[----:B------:R-:W-:Y:S02]  /*79a0*/  FADD.FTZ R0, R252, R0 ;  /* 0x00000000fc007221 */ /* 0x000fe40000010000 */
[----:B------:R-:W-:Y:S02]  /*79b0*/  FADD.FTZ R2, R246, R2 ;  /* 0x00000002f6027221 */ /* 0x000fe40000010000 */
[----:B------:R-:W-:Y:S02]  /*79c0*/  FADD.FTZ R0, R134, R0 ;  /* 0x0000000086007221 */ /* 0x000fe40000010000 */
[----:B------:R-:W-:Y:S01]  /*79d0*/  HMMA.16816.F32 R40, R128, R42, R112 ;  /* 0x0000002a8028723c */ /* 0x000fe20000001870 */
[----:B------:R-:W1:Y:S01]  /*79e0*/  LDSM.16.MT88.4 R112, [R206+0x17800] ;  /* 0x01780000ce70783b */ /* 0x000e620000004200 */
[----:B------:R-:W-:-:S02]  /*79f0*/  FADD.FTZ R2, R245, R2 ;  /* 0x00000002f5027221 */ /* 0x000fc40000010000 */
[----:B------:R-:W-:Y:S02]  /*7a00*/  FADD.FTZ R0, R133, R0 ;  /* 0x0000000085007221 */ /* 0x000fe40000010000 */
[----:B------:R-:W-:Y:S02]  /*7a10*/  FADD.FTZ R2, R244, R2 ;  /* 0x00000002f4027221 */ /* 0x000fe40000010000 */
[----:B------:R-:W-:Y:S01]  /*7a20*/  HMMA.16816.F32 R48, R128, R50, R120 ;  /* 0x000000328030723c */ /* 0x000fe20000001878 */
[----:B------:R-:W1:Y:S01]  /*7a30*/  LDSM.16.MT88.4 R120, [R208+0x17800] ;  /* 0x01780000d078783b */ /* 0x000e620000004200 */
[----:B------:R-:W-:Y:S02]  /*7a40*/  FADD.FTZ R0, R19, R0 ;  /* 0x0000000013007221 */ /* 0x000fe40000010000 */
[----:B------:R-:W-:Y:S02]  /*7a50*/  FADD.FTZ R248, R135, R2 ;  /* 0x0000000287f87221 */ /* 0x000fe40000010000 */
[----:B------:R-:W-:-:S02]  /*7a60*/  FADD.FTZ R249, R18, R0 ;  /* 0x0000000012f97221 */ /* 0x000fc40000010000 */
[C---:B------:R-:W-:Y:S01]  /*7a70*/  HMMA.16816.F32 R140, R128.reuse, R144, R140 ;  /* 0x00000090808c723c */ /* 0x040fe2000000188c */
[----:B------:R1:W-:Y:S04]  /*7a80*/  STL [R1+0x8], R248 ;  /* 0x000008f801007387 */ /* 0x0003e80000100800 */
[----:B------:R1:W-:Y:S03]  /*7a90*/  STL [R1+0xc], R249 ;  /* 0x00000cf901007387 */ /* 0x0003e60000100800 */
[C---:B------:R-:W-:Y:S08]  /*7aa0*/  HMMA.16816.F32 R156, R128.reuse, R160, R156 ;  /* 0x000000a0809c723c */ /* 0x040ff0000000189c */
[C---:B------:R-:W-:Y:S08]  /*7ab0*/  HMMA.16816.F32 R144, R128.reuse, R146, R92 ;  /* 0x000000928090723c */ /* 0x040ff0000000185c */
[C---:B------:R-:W-:Y:S08]  /*7ac0*/  HMMA.16816.F32 R160, R128.reuse, R162, R100 ;  /* 0x000000a280a0723c */ /* 0x040ff00000001864 */
[C---:B----4-:R-:W-:Y:S08]  /*7ad0*/  HMMA.16816.F32 R68, R128.reuse, R72, R232 ;  /* 0x000000488044723c */ /* 0x050ff000000018e8 */
[C---:B-1----:R-:W-:Y:S08]  /*7ae0*/  HMMA.16816.F32 R76, R128.reuse, R80, R200 ;  /* 0x00000050804c723c */ /* 0x042ff000000018c8 */
[C---:B------:R-:W-:Y:S08]  /*7af0*/  HMMA.16816.F32 R84, R128.reuse, R88, R84 ;  /* 0x000000588054723c */ /* 0x040ff00000001854 */
        /* <DEDUP_REMOVED lines=17> */
[----:B------:R-:W4:Y:S04]  /*7c10*/  LDL R247, [R1+0x30] ;  /* 0x0000300001f77983 */ /* 0x000f280000100800 */
[----:B------:R-:W4:Y:S04]  /*7c20*/  LDL.64 R198, [R1+0x40] ;  /* 0x0000400001c67983 */ /* 0x000f280000100a00 */
        /* <DEDUP_REMOVED lines=9> */
[----:B---3--:R-:W-:Y:S02]  /*7cc0*/  ISETP.GE.AND P4, PT, R250, c[0x0][0x220], PT ;  /* 0x00008800fa007a0c */ /* 0x008fe40003f86270 */
[----:B----4-:R-:W-:Y:S01]  /*7cd0*/  ISETP.GE.AND P5, PT, R247, c[0x0][0x220], PT ;  /* 0x00008800f7007a0c */ /* 0x010fe20003fa6270 */
[----:B------:R-:W-:Y:S01]  /*7ce0*/  IMAD.WIDE.U32 R4, R4, UR5, R198 ;  /* 0x0000000504047c25 */ /* 0x000fe2000f8e00c6 */
[----:B------:R-:W-:-:S04]  /*7cf0*/  ISETP.GE.AND P3, PT, R251, c[0x0][0x220], PT ;  /* 0x00008800fb007a0c */ /* 0x000fc80003f66270 */
[----:B------:R-:W-:-:S03]  /*7d00*/  IADD3 R0, R5, UR6, RZ ;  /* 0x0000000605007c10 */ /* 0x000fc6000fffe0ff */
[C---:B------:R-:W-:Y:S02]  /*7d10*/  @!P6 LEA R136, P2, R4.reuse, c[0x0][0x170], 0x1 ;  /* 0x00005c000488ea11 */ /* 0x040fe400078408ff */
[C---:B------:R-:W-:Y:S02]  /*7d20*/  @!P4 LEA R32, P0, R4.reuse, c[0x0][0x170], 0x1 ;  /* 0x00005c000420ca11 */ /* 0x040fe400078008ff */
[C-C-:B------:R-:W-:Y:S02]  /*7d30*/  @!P6 LEA.HI.X R137, R4.reuse, c[0x0][0x174], R0.reuse, 0x1, P2 ;  /* 0x00005d000489ea11 */ /* 0x140fe400010f0c00 */
[C---:B------:R-:W-:Y:S02]  /*7d40*/  @!P5 LEA R34, P1, R4.reuse, c[0x0][0x170], 0x1 ;  /* 0x00005c000422da11 */ /* 0x040fe400078208ff */
[C---:B------:R-:W-:Y:S02]  /*7d50*/  IADD3 R2, P2, R4.reuse, UR24, RZ ;  /* 0x0000001804027c10 */ /* 0x040fe4000ff5e0ff */
[----:B------:R-:W-:-:S02]  /*7d60*/  @!P4 LEA.HI.X R33, R4, c[0x0][0x174], R0, 0x1, P0 ;  /* 0x00005d000421ca11 */ /* 0x000fc400000f0c00 */
        /* <DEDUP_REMOVED lines=123> */
[----:B------:R-:W-:Y:S04]  /*8520*/  LDSM.16.M88.4 R240, [R210+0x8800] ;  /* 0x00880000d2f0783b */ /* 0x000fe80000000200 */
[----:B------:R-:W-:Y:S04]  /*8530*/  LDSM.16.M88.4 R244, [R210+0xd000] ;  /* 0x00d00000d2f4783b */ /* 0x000fe80000000200 */
        /* <DEDUP_REMOVED lines=11> */
[----:B------:R-:W1:Y:S07]  /*85f0*/  LDSM.16.M88.4 R4, [R214] ;  /* 0x00000000d604783b */ /* 0x000e6e0000000200 */
[C---:B------:R-:W-:Y:S08]  /*8600*/  HMMA.16816.F32 R200, R8.reuse, R184, R136 ;  /* 0x000000b808c8723c */ /* 0x040ff00000001888 */
[C---:B------:R-:W-:Y:S08]  /*8610*/  HMMA.16816.F32 R196, R8.reuse, R186, R176 ;  /* 0x000000ba08c4723c */ /* 0x040ff000000018b0 */
[C---:B--2---:R-:W-:Y:S01]  /*8620*/  HMMA.16816.F32 R184, R8.reuse, R180, R32 ;  /* 0x000000b408b8723c */ /* 0x044fe20000001820 */
[----:B------:R-:W2:Y:S07]  /*8630*/  LDSM.16.M88.4 R32, [R210+0x9000] ;  /* 0x00900000d220783b */ /* 0x000eae0000000200 */
[C---:B---3--:R-:W-:Y:S01]  /*8640*/  HMMA.16816.F32 R172, R8.reuse, R192, R24 ;  /* 0x000000c008ac723c */ /* 0x048fe20000001818 */
[----:B------:R-:W3:Y:S07]  /*8650*/  LDSM.16.M88.4 R24, [R210+0x9800] ;  /* 0x00980000d218783b */ /* 0x000eee0000000200 */
[C---:B------:R-:W-:Y:S01]  /*8660*/  HMMA.16816.F32 R176, R8.reuse, R182, R28 ;  /* 0x000000b608b0723c */ /* 0x040fe2000000181c */
[----:B------:R-:W-:Y:S07]  /*8670*/  LDSM.16.M88.4 R180, [R209] ;  /* 0x00000000d1b4783b */ /* 0x000fee0000000200 */
[C---:B------:R-:W-:Y:S08]  /*8680*/  HMMA.16816.F32 R136, R8.reuse, R194, R20 ;  /* 0x000000c20888723c */ /* 0x040ff00000001814 */
[C---:B------:R-:W-:Y:S08]  /*8690*/  HMMA.16816.F32 R28, R8.reuse, R236, R12 ;  /* 0x000000ec081c723c */ /* 0x040ff0000000180c */
[----:B------:R-:W-:Y:S01]  /*86a0*/  HMMA.16816.F32 R20, R8, R238, R188 ;  /* 0x000000ee0814723c */ /* 0x000fe200000018bc */
[----:B------:R-:W3:Y:S04]  /*86b0*/  LDSM.16.M88.4 R8, [R213] ;  /* 0x00000000d508783b */ /* 0x000ee80000000200 */
[----:B------:R-:W3:Y:S03]  /*86c0*/  LDSM.16.M88.4 R188, [R209+0x800] ;  /* 0x00080000d1bc783b */ /* 0x000ee60000000200 */
[C---:B-1----:R-:W-:Y:S01]  /*86d0*/  HMMA.16816.F32 R12, R4.reuse, R232, R200 ;  /* 0x000000e8040c723c */ /* 0x042fe200000018c8 */
[----:B------:R-:W-:Y:S04]  /*86e0*/  LDSM.16.M88.4 R200, [R204+0xb000] ;  /* 0x00b00000ccc8783b */ /* 0x000fe80000000200 */
[----:B------:R-:W-:Y:S03]  /*86f0*/  LDSM.16.M88.4 R236, [R210+0xb800] ;  /* 0x00b80000d2ec783b */ /* 0x000fe60000000200 */
[C---:B------:R-:W-:Y:S01]  /*8700*/  HMMA.16816.F32 R196, R4.reuse, R234, R196 ;  /* 0x000000ea04c4723c */ /* 0x040fe200000018c4 */
[----:B------:R-:W1:Y:S07]  /*8710*/  LDSM.16.M88.4 R232, [R209+0x1000] ;  /* 0x00100000d1e8783b */ /* 0x000e6e0000000200 */
[C---:B------:R-:W-:Y:S08]  /*8720*/  HMMA.16816.F32 R192, R4.reuse, R240, R184 ;  /* 0x000000f004c0723c */ /* 0x040ff000000018b8 */
[C---:B------:R-:W-:Y:S01]  /*8730*/  HMMA.16816.F32 R184, R4.reuse, R242, R176 ;  /* 0x000000f204b8723c */ /* 0x040fe200000018b0 */
[----:B------:R-:W-:Y:S07]  /*8740*/  LDSM.16.M88.4 R240, [R225] ;  /* 0x00000000e1f0783b */ /* 0x000fee0000000200 */
[C---:B--2---:R-:W-:Y:S08]  /*8750*/  HMMA.16816.F32 R176, R4.reuse, R32, R172 ;  /* 0x0000002004b0723c */ /* 0x044ff000000018ac */
[C---:B------:R-:W-:Y:S08]  /*8760*/  HMMA.16816.F32 R172, R4.reuse, R34, R136 ;  /* 0x0000002204ac723c */ /* 0x040ff00000001888 */
[C---:B---3--:R-:W-:Y:S01]  /*8770*/  HMMA.16816.F32 R136, R4.reuse, R24, R28 ;  /* 0x000000180488723c */ /* 0x048fe2000000181c */
[----:B------:R-:W2:Y:S07]  /*8780*/  LDSM.16.M88.4 R28, [R209+0x1800] ;  /* 0x00180000d11c783b */ /* 0x000eae0000000200 */
[----:B------:R-:W-:Y:S01]  /*8790*/  HMMA.16816.F32 R32, R4, R26, R20 ;  /* 0x0000001a0420723c */ /* 0x000fe20000001814 */
[----:B------:R-:W-:Y:S04]  /*87a0*/  LDSM.16.M88.4 R4, [R211+0x2000] ;  /* 0x00200000d304783b */ /* 0x000fe80000000200 */
[----:B------:R-:W3:Y:S03]  /*87b0*/  LDSM.16.M88.4 R24, [R204+0xa000] ;  /* 0x00a00000cc18783b */ /* 0x000ee60000000200 */
[C---:B------:R-:W-:Y:S08]  /*87c0*/  HMMA.16816.F32 R20, R8.reuse, R180, R12 ;  /* 0x000000b40814723c */ /* 0x040ff0000000180c */
[C---:B------:R-:W-:Y:S01]  /*87d0*/  HMMA.16816.F32 R12, R8.reuse, R182, R196 ;  /* 0x000000b6080c723c */ /* 0x040fe200000018c4 */
[----:B------:R-:W3:Y:S07]  /*87e0*/  LDSM.16.M88.4 R196, [R204+0xa800] ;  /* 0x00a80000ccc4783b */ /* 0x000eee0000000200 */
        /* <DEDUP_REMOVED lines=8> */
[----:B------:R-:W2:Y:S04]  /*8870*/  LDSM.16.M88.4 R32, [R227] ;  /* 0x00000000e320783b */ /* 0x000ea80000000200 */
[----:B------:R-:W1:Y:S01]  /*8880*/  LDSM.16.M88.4 R28, [R226] ;  /* 0x00000000e21c783b */ /* 0x000e620000000200 */
[C---:B---3--:R-:W-:Y:S08]  /*8890*/  HMMA.16816.F32 R136, R4.reuse, R24, R20 ;  /* 0x000000180488723c */ /* 0x048ff00000001814 */
[C---:B------:R-:W-:Y:S08]  /*88a0*/  HMMA.16816.F32 R24, R4.reuse, R26, R12 ;  /* 0x0000001a0418723c */ /* 0x040ff0000000180c */
[C---:B------:R-:W-:Y:S08]  /*88b0*/  HMMA.16816.F32 R20, R4.reuse, R196, R192 ;  /* 0x000000c40414723c */ /* 0x040ff000000018c0 */
[C---:B------:R-:W-:Y:S08]  /*88c0*/  HMMA.16816.F32 R12, R4.reuse, R198, R188 ;  /* 0x000000c6040c723c */ /* 0x040ff000000018bc */
[C---:B------:R-:W-:Y:S08]  /*88d0*/  HMMA.16816.F32 R196, R4.reuse, R200, R184 ;  /* 0x000000c804c4723c */ /* 0x040ff000000018b8 */
[C---:B------:R-:W-:Y:S01]  /*88e0*/  HMMA.16816.F32 R192, R4.reuse, R202, R180 ;  /* 0x000000ca04c0723c */ /* 0x040fe200000018b4 */
[----:B------:R-:W3:Y:S07]  /*88f0*/  LDSM.16.M88.4 R200, [R224] ;  /* 0x00000000e0c8783b */ /* 0x000eee0000000200 */
        /* <DEDUP_REMOVED lines=9> */
[----:B------:R-:W2:Y:S07]  /*8990*/  LDSM.16.M88.4 R28, [R210+0xb000] ;  /* 0x00b00000d21c783b */ /* 0x000eae0000000200 */
[C---:B------:R-:W-:Y:S01]  /*89a0*/  HMMA.16816.F32 R20, R8.reuse, R240, R196 ;  /* 0x000000f00814723c */ /* 0x040fe200000018c4 */
[----:B------:R-:W-:Y:S07]  /*89b0*/  LDSM.16.M88.4 R196, [R209+0x2000] ;  /* 0x00200000d1c4783b */ /* 0x000fee0000000200 */
[C---:B------:R-:W-:Y:S01]  /*89c0*/  HMMA.16816.F32 R12, R8.reuse, R242, R192 ;  /* 0x000000f2080c723c */ /* 0x040fe200000018c0 */
[----:B------:R-:W-:Y:S07]  /*89d0*/  LDSM.16.M88.4 R240, [R209+0x5800] ;  /* 0x00580000d1f0783b */ /* 0x000fee0000000200 */
        /* <DEDUP_REMOVED lines=11> */
[C---:B------:R-:W-:Y:S08]  /*8a90*/  HMMA.16816.F32 R32, R4.reuse, R30, R12 ;  /* 0x0000001e0420723c */ /* 0x040ff0000000180c */
[C---:B------:R-:W-:Y:S01]  /*8aa0*/  HMMA.16816.F32 R28, R4.reuse, R236, R136 ;  /* 0x000000ec041c723c */ /* 0x040fe20000001888 */
[----:B------:R-:W2:Y:S07]  /*8ab0*/  LDSM.16.M88.4 R136, [R209+0x3000] ;  /* 0x00300000d188783b */ /* 0x000eae0000000200 */
[----:B------:R-:W-:Y:S01]  /*8ac0*/  HMMA.16816.F32 R20, R4, R238, R184 ;  /* 0x000000ee0414723c */ /* 0x000fe200000018b8 */
[----:B------:R-:W4:Y:S04]  /*8ad0*/  LDSM.16.M88.4 R4, [R211+0x4000] ;  /* 0x00400000d304783b */ /* 0x000f280000000200 */
[----:B------:R-:W-:Y:S03]  /*8ae0*/  LDSM.16.M88.4 R236, [R220] ;  /* 0x00000000dcec783b */ /* 0x000fe60000000200 */
[C---:B---3--:R-:W-:Y:S08]  /*8af0*/  HMMA.16816.F32 R12, R8.reuse, R196, R192 ;  /* 0x000000c4080c723c */ /* 0x048ff000000018c0 */
[C---:B------:R-:W-:Y:S01]  /*8b00*/  HMMA.16816.F32 R188, R8.reuse, R198, R188 ;  /* 0x000000c608bc723c */ /* 0x040fe200000018bc */
[----:B------:R-:W3:Y:S07]  /*8b10*/  LDSM.16.M88.4 R196, [R204+0xc800] ;  /* 0x00c80000ccc4783b */ /* 0x000eee0000000200 */
[C---:B-1----:R-:W-:Y:S08]  /*8b20*/  HMMA.16816.F32 R184, R8.reuse, R232, R180 ;  /* 0x000000e808b8723c */ /* 0x042ff000000018b4 */
[C---:B------:R-:W-:Y:S01]  /*8b30*/  HMMA.16816.F32 R180, R8.reuse, R234, R176 ;  /* 0x000000ea08b4723c */ /* 0x040fe200000018b0 */
[----:B------:R-:W1:Y:S07]  /*8b40*/  LDSM.16.M88.4 R232, [R204+0xd000] ;  /* 0x00d00000cce8783b */ /* 0x000e6e0000000200 */
[C---:B--2---:R-:W-:Y:S08]  /*8b50*/  HMMA.16816.F32 R176, R8.reuse, R136, R172 ;  /* 0x0000008808b0723c */ /* 0x044ff000000018ac */
[C---:B------:R-:W-:Y:S08]  /*8b60*/  HMMA.16816.F32 R172, R8.reuse, R138, R32 ;  /* 0x0000008a08ac723c */ /* 0x040ff00000001820 */
[C---:B------:R-:W-:Y:S01]  /*8b70*/  HMMA.16816.F32 R136, R8.reuse, R24, R28 ;  /* 0x000000180888723c */ /* 0x040fe2000000181c */
[----:B------:R-:W2:Y:S07]  /*8b80*/  LDSM.16.M88.4 R28, [R204+0xd800] ;  /* 0x00d80000cc1c783b */ /* 0x000eae0000000200 */
[----:B------:R-:W-:Y:S01]  /*8b90*/  HMMA.16816.F32 R32, R8, R26, R20 ;  /* 0x0000001a0820723c */ /* 0x000fe20000001814 */
[----:B------:R-:W-:Y:S04]  /*8ba0*/  LDSM.16.M88.4 R8, [R212+0x4000] ;  /* 0x00400000d408783b */ /* 0x000fe80000000200 */
[----:B------:R-:W2:Y:S03]  /*8bb0*/  LDSM.16.M88.4 R24, [R223] ;  /* 0x00000000df18783b */ /* 0x000ea60000000200 */
[C---:B----4-:R-:W-:Y:S08]  /*8bc0*/  HMMA.16816.F32 R20, R4.reuse, R200, R12 ;  /* 0x000000c80414723c */ /* 0x050ff0000000180c */
[C---:B------:R-:W-:Y:S01]  /*8bd0*/  HMMA.16816.F32 R12, R4.reuse, R202, R188 ;  /* 0x000000ca040c723c */ /* 0x040fe200000018bc */
[----:B------:R-:W4:Y:S07]  /*8be0*/  LDSM.16.M88.4 R200, [R222] ;  /* 0x00000000dec8783b */ /* 0x000f2e0000000200 */
[C---:B---3--:R-:W-:Y:S08]  /*8bf0*/  HMMA.16816.F32 R192, R4.reuse, R196, R184 ;  /* 0x000000c404c0723c */ /* 0x048ff000000018b8 */
[C---:B------:R-:W-:Y:S01]  /*8c00*/  HMMA.16816.F32 R188, R4.reuse, R198, R180 ;  /* 0x000000c604bc723c */ /* 0x040fe200000018b4 */
[----:B------:R-:W3:Y:S07]  /*8c10*/  LDSM.16.M88.4 R196, [R221] ;  /* 0x00000000ddc4783b */ /* 0x000eee0000000200 */
[C---:B-1----:R-:W-:Y:S08]  /*8c20*/  HMMA.16816.F32 R184, R4.reuse, R232, R176 ;  /* 0x000000e804b8723c */ /* 0x042ff000000018b0 */
[C---:B------:R-:W-:Y:S01]  /*8c30*/  HMMA.16816.F32 R180, R4.reuse, R234, R172 ;  /* 0x000000ea04b4723c */ /* 0x040fe200000018ac */
[----:B------:R-:W-:Y:S07]  /*8c40*/  LDSM.16.M88.4 R232, [R210+0xd800] ;  /* 0x00d80000d2e8783b */ /* 0x000fee0000000200 */
[C---:B--2---:R-:W-:Y:S08]  /*8c50*/  HMMA.16816.F32 R176, R4.reuse, R28, R136 ;  /* 0x0000001c04b0723c */ /* 0x044ff00000001888 */
[----:B------:R-:W-:Y:S01]  /*8c60*/  HMMA.16816.F32 R172, R4, R30, R32 ;  /* 0x0000001e04ac723c */ /* 0x000fe20000001820 */
[----:B------:R-:W-:Y:S04]  /*8c70*/  LDSM.16.M88.4 R4, [R214+0x4000] ;  /* 0x00400000d604783b */ /* 0x000fe80000000200 */
[----:B------:R-:W1:Y:S03]  /*8c80*/  LDSM.16.M88.4 R32, [R210+0xc000] ;  /* 0x00c00000d220783b */ /* 0x000e660000000200 */
[C---:B------:R-:W-:Y:S01]  /*8c90*/  HMMA.16816.F32 R136, R8.reuse, R24, R20 ;  /* 0x000000180888723c */ /* 0x040fe20000001814 */
[----:B------:R-:W2:Y:S07]  /*8ca0*/  LDSM.16.M88.4 R28, [R210+0xc800] ;  /* 0x00c80000d21c783b */ /* 0x000eae0000000200 */
[C---:B------:R-:W-:Y:S08]  /*8cb0*/  HMMA.16816.F32 R24, R8.reuse, R26, R12 ;  /* 0x0000001a0818723c */ /* 0x040ff0000000180c */
[C---:B----4-:R-:W-:Y:S08]  /*8cc0*/  HMMA.16816.F32 R12, R8.reuse, R202, R188 ;  /* 0x000000ca080c723c */ /* 0x050ff000000018bc */
[C---:B------:R-:W-:Y:S08]  /*8cd0*/  HMMA.16816.F32 R20, R8.reuse, R200, R192 ;  /* 0x000000c80814723c */ /* 0x040ff000000018c0 */
[C---:B---3--:R-:W-:Y:S08]  /*8ce0*/  HMMA.16816.F32 R200, R8.reuse, R196, R184 ;  /* 0x000000c408c8723c */ /* 0x048ff000000018b8 */
[C---:B------:R-:W-:Y:S08]  /*8cf0*/  HMMA.16816.F32 R196, R8.reuse, R198, R180 ;  /* 0x000000c608c4723c */ /* 0x040ff000000018b4 */
[C---:B------:R-:W-:Y:S08]  /*8d00*/  HMMA.16816.F32 R192, R8.reuse, R236, R176 ;  /* 0x000000ec08c0723c */ /* 0x040ff000000018b0 */
[----:B------:R-:W-:Y:S01]  /*8d10*/  HMMA.16816.F32 R188, R8, R238, R172 ;  /* 0x000000ee08bc723c */ /* 0x000fe200000018ac */
[----:B------:R-:W-:Y:S04]  /*8d20*/  LDSM.16.M88.4 R8, [R213+0x4000] ;  /* 0x00400000d508783b */ /* 0x000fe80000000200 */
[----:B------:R-:W3:Y:S03]  /*8d30*/  LDSM.16.M88.4 R236, [R209+0x4000] ;  /* 0x00400000d1ec783b */ /* 0x000ee60000000200 */
[C---:B-1----:R-:W-:Y:S01]  /*8d40*/  HMMA.16816.F32 R184, R4.reuse, R32, R136 ;  /* 0x0000002004b8723c */ /* 0x042fe20000001888 */
[----:B------:R-:W1:Y:S04]  /*8d50*/  LDSM.16.M88.4 R172, [R209+0x4800] ;  /* 0x00480000d1ac783b */ /* 0x000e680000000200 */
[----:B------:R-:W4:Y:S03]  /*8d60*/  LDSM.16.M88.4 R136, [R209+0x5000] ;  /* 0x00500000d188783b */ /* 0x000f260000000200 */
[C---:B------:R-:W-:Y:S08]  /*8d70*/  HMMA.16816.F32 R180, R4.reuse, R34, R24 ;  /* 0x0000002204b4723c */ /* 0x040ff00000001818 */
[C---:B--2---:R-:W-:Y:S08]  /*8d80*/  HMMA.16816.F32 R32, R4.reuse, R30, R12 ;  /* 0x0000001e0420723c */ /* 0x044ff0000000180c */
[C---:B------:R-:W-:Y:S08]  /*8d90*/  HMMA.16816.F32 R176, R4.reuse, R28, R20 ;  /* 0x0000001c04b0723c */ /* 0x040ff00000001814 */
[C---:B------:R-:W-:Y:S01]  /*8da0*/  HMMA.16816.F32 R28, R4.reuse, R244, R200 ;  /* 0x000000f4041c723c */ /* 0x040fe200000018c8 */
[----:B------:R-:W-:Y:S07]  /*8db0*/  LDSM.16.M88.4 R200, [R204+0xe000] ;  /* 0x00e00000ccc8783b */ /* 0x000fee0000000200 */
[C---:B------:R-:W-:Y:S08]  /*8dc0*/  HMMA.16816.F32 R24, R4.reuse, R246, R196 ;  /* 0x000000f60418723c */ /* 0x040ff000000018c4 */
[C---:B------:R-:W-:Y:S08]  /*8dd0*/  HMMA.16816.F32 R20, R4.reuse, R232, R192 ;  /* 0x000000e80414723c */ /* 0x040ff000000018c0 */
[----:B------:R-:W-:Y:S01]  /*8de0*/  HMMA.16816.F32 R12, R4, R234, R188 ;  /* 0x000000ea040c723c */ /* 0x000fe200000018bc */
[----:B------:R-:W-:Y:S04]  /*8df0*/  LDSM.16.M88.4 R4, [R211+0x6000] ;  /* 0x00600000d304783b */ /* 0x000fe80000000200 */
[----:B------:R-:W2:Y:S03]  /*8e00*/  LDSM.16.M88.4 R232, [R204+0xe800] ;  /* 0x00e80000cce8783b */ /* 0x000ea60000000200 */
[C---:B---3--:R-:W-:Y:S08]  /*8e10*/  HMMA.16816.F32 R196, R8.reuse, R236, R184 ;  /* 0x000000ec08c4723c */ /* 0x048ff000000018b8 */
[C---:B-1----:R-:W-:Y:S01]  /*8e20*/  HMMA.16816.F32 R184, R8.reuse, R174, R32 ;  /* 0x000000ae08b8723c */ /* 0x042fe20000001820 */
[----:B------:R-:W1:Y:S07]  /*8e30*/  LDSM.16.M88.4 R32, [R204+0xf000] ;  /* 0x00f00000cc20783b */ /* 0x000e6e0000000200 */
[C---:B------:R-:W-:Y:S08]  /*8e40*/  HMMA.16816.F32 R192, R8.reuse, R238, R180 ;  /* 0x000000ee08c0723c */ /* 0x040ff000000018b4 */
[C---:B----4-:R-:W-:Y:S01]  /*8e50*/  HMMA.16816.F32 R180, R8.reuse, R136, R28 ;  /* 0x0000008808b4723c */ /* 0x050fe2000000181c */
[----:B------:R-:W3:Y:S07]  /*8e60*/  LDSM.16.M88.4 R28, [R204+0xf800] ;  /* 0x00f80000cc1c783b */ /* 0x000eee0000000200 */
[C---:B------:R-:W-:Y:S08]  /*8e70*/  HMMA.16816.F32 R188, R8.reuse, R172, R176 ;  /* 0x000000ac08bc723c */ /* 0x040ff000000018b0 */
[C---:B------:R-:W-:Y:S01]  /*8e80*/  HMMA.16816.F32 R176, R8.reuse, R138, R24 ;  /* 0x0000008a08b0723c */ /* 0x040fe20000001818 */
[----:B------:R-:W-:Y:S07]  /*8e90*/  LDSM.16.M88.4 R136, [R219] ;  /* 0x00000000db88783b */ /* 0x000fee0000000200 */
[C---:B------:R-:W-:Y:S08]  /*8ea0*/  HMMA.16816.F32 R172, R8.reuse, R240, R20 ;  /* 0x000000f008ac723c */ /* 0x040ff00000001814 */
[----:B------:R-:W-:Y:S01]  /*8eb0*/  HMMA.16816.F32 R24, R8, R242, R12 ;  /* 0x000000f20818723c */ /* 0x000fe2000000180c */
[----:B------:R-:W4:Y:S04]  /*8ec0*/  LDSM.16.M88.4 R12, [R212+0x6000] ;  /* 0x00600000d40c783b */ /* 0x000f280000000200 */
[----:B------:R-:W-:Y:S03]  /*8ed0*/  LDSM.16.M88.4 R8, [R214+0x6000] ;  /* 0x00600000d608783b */ /* 0x000fe60000000200 */
[C---:B--2---:R-:W-:Y:S08]  /*8ee0*/  HMMA.16816.F32 R236, R4.reuse, R232, R188 ;  /* 0x000000e804ec723c */ /* 0x044ff000000018bc */
[C---:B------:R-:W-:Y:S08]  /*8ef0*/  HMMA.16816.F32 R188, R4.reuse, R234, R184 ;  /* 0x000000ea04bc723c */ /* 0x040ff000000018b8 */
[C---:B-1----:R-:W-:Y:S08]  /*8f00*/  HMMA.16816.F32 R184, R4.reuse, R32, R180 ;  /* 0x0000002004b8723c */ /* 0x042ff000000018b4 */
[C---:B------:R-:W-:Y:S01]  /*8f10*/  HMMA.16816.F32 R180, R4.reuse, R34, R176 ;  /* 0x0000002204b4723c */ /* 0x040fe200000018b0 */
[----:B------:R-:W1:Y:S07]  /*8f20*/  LDSM.16.M88.4 R32, [R218] ;  /* 0x00000000da20783b */ /* 0x000e6e0000000200 */
[C---:B------:R-:W-:Y:S08]  /*8f30*/  HMMA.16816.F32 R20, R4.reuse, R200, R196 ;  /* 0x000000c80414723c */ /* 0x040ff000000018c4 */
[C---:B------:R-:W-:Y:S01]  /*8f40*/  HMMA.16816.F32 R192, R4.reuse, R202, R192 ;  /* 0x000000ca04c0723c */ /* 0x040fe200000018c0 */
[----:B------:R-:W-:Y:S07]  /*8f50*/  LDSM.16.M88.4 R200, [R210+0xe000] ;  /* 0x00e00000d2c8783b */ /* 0x000fee0000000200 */
[C---:B---3--:R-:W-:Y:S01]  /*8f60*/  HMMA.16816.F32 R232, R4.reuse, R28, R172 ;  /* 0x0000001c04e8723c */ /* 0x048fe200000018ac */
[----:B------:R-:W-:Y:S07]  /*8f70*/  LDSM.16.M88.4 R172, [R209+0x6000] ;  /* 0x00600000d1ac783b */ /* 0x000fee0000000200 */
[----:B------:R-:W-:Y:S01]  /*8f80*/  HMMA.16816.F32 R176, R4, R30, R24 ;  /* 0x0000001e04b0723c */ /* 0x000fe20000001818 */
[----:B------:R-:W2:Y:S04]  /*8f90*/  LDSM.16.M88.4 R28, [R217] ;  /* 0x00000000d91c783b */ /* 0x000ea80000000200 */
[----:B------:R-:W-:Y:S03]  /*8fa0*/  LDSM.16.M88.4 R4, [R213+0x6000] ;  /* 0x00600000d504783b */ /* 0x000fe60000000200 */
[C---:B----4-:R-:W-:Y:S08]  /*8fb0*/  HMMA.16816.F32 R20, R12.reuse, R136, R20 ;  /* 0x000000880c14723c */ /* 0x050ff00000001814 */
[C---:B------:R-:W-:Y:S01]  /*8fc0*/  HMMA.16816.F32 R24, R12.reuse, R138, R192 ;  /* 0x0000008a0c18723c */ /* 0x040fe200000018c0 */
[----:B------:R-:W3:Y:S07]  /*8fd0*/  LDSM.16.M88.4 R136, [R216] ;  /* 0x00000000d888783b */ /* 0x000eee0000000200 */
[C---:B-1----:R-:W-:Y:S08]  /*8fe0*/  HMMA.16816.F32 R236, R12.reuse, R32, R236 ;  /* 0x000000200cec723c */ /* 0x042ff000000018ec */
[C---:B--2---:R-:W-:Y:S08]  /*8ff0*/  HMMA.16816.F32 R192, R12.reuse, R28, R184 ;  /* 0x0000001c0cc0723c */ /* 0x044ff000000018b8 */
[----:B------:R-:W-:Y:S01]  /*9000*/  HMMA.16816.F32 R196, R12, R30, R180 ;  /* 0x0000001e0cc4723c */ /* 0x000fe200000018b4 */
[----:B------:R-:W1:Y:S04]  /*9010*/  LDSM.16.M88.4 R28, [R210+0xe800] ;  /* 0x00e80000d21c783b */ /* 0x000e680000000200 */
[----:B------:R-:W2:Y:S03]  /*9020*/  LDSM.16.M88.4 R180, [R210+0xf000] ;  /* 0x00f00000d2b4783b */ /* 0x000ea60000000200 */
[C---:B------:R-:W-:Y:S08]  /*9030*/  HMMA.16816.F32 R20, R8.reuse, R200, R20 ;  /* 0x000000c80814723c */ /* 0x040ff00000001814 */
[----:B------:R-:W-:Y:S08]  /*9040*/  HMMA.16816.F32 R24, R8, R202, R24 ;  /* 0x000000ca0818723c */ /* 0x000ff00000001818 */
[C---:B---3--:R-:W-:Y:S01]  /*9050*/  HMMA.16816.F32 R200, R12.reuse, R138, R176 ;  /* 0x0000008a0cc8723c */ /* 0x048fe200000018b0 */
[----:B------:R-:W3:Y:S07]  /*9060*/  LDSM.16.M88.4 R176, [R209+0x6800] ;  /* 0x00680000d1b0783b */ /* 0x000eee0000000200 */
[----:B------:R-:W-:Y:S08]  /*9070*/  HMMA.16816.F32 R232, R12, R136, R232 ;  /* 0x000000880ce8723c */ /* 0x000ff000000018e8 */
[----:B-1----:R-:W-:Y:S08]  /*9080*/  HMMA.16816.F32 R136, R8, R28, R236 ;  /* 0x0000001c0888723c */ /* 0x002ff000000018ec */
[----:B------:R-:W-:Y:S08]  /*9090*/  HMMA.16816.F32 R188, R12, R34, R188 ;  /* 0x000000220cbc723c */ /* 0x000ff000000018bc */
[C---:B------:R-:W-:Y:S08]  /*90a0*/  HMMA.16816.F32 R240, R4.reuse, R172, R20 ;  /* 0x000000ac04f0723c */ /* 0x040ff00000001814 */
[----:B------:R-:W-:Y:S01]  /*90b0*/  HMMA.16816.F32 R184, R4, R174, R24 ;  /* 0x000000ae04b8723c */ /* 0x000fe20000001818 */
[----:B------:R-:W1:Y:S07]  /*90c0*/  LDSM.16.M88.4 R172, [R210+0xf800] ;  /* 0x00f80000d2ac783b */ /* 0x000e6e0000000200 */
[C---:B--2---:R-:W-:Y:S08]  /*90d0*/  HMMA.16816.F32 R192, R8.reuse, R180, R192 ;  /* 0x000000b408c0723c */ /* 0x044ff000000018c0 */
[----:B------:R-:W-:Y:S08]  /*90e0*/  HMMA.16816.F32 R196, R8, R182, R196 ;  /* 0x000000b608c4723c */ /* 0x000ff000000018c4 */
[----:B---3--:R-:W-:Y:S01]  /*90f0*/  HMMA.16816.F32 R180, R4, R176, R136 ;  /* 0x000000b004b4723c */ /* 0x008fe20000001888 */
[----:B------:R-:W2:Y:S07]  /*9100*/  LDSM.16.M88.4 R136, [R209+0x7000] ;  /* 0x00700000d188783b */ /* 0x000eae0000000200 */
[----:B------:R-:W-:Y:S01]  /*9110*/  HMMA.16816.F32 R188, R8, R30, R188 ;  /* 0x0000001e08bc723c */ /* 0x000fe200000018bc */
[----:B------:R-:W-:-:S07]  /*9120*/  IMAD.SHL.U32 R251, R251, 0x2, RZ ;  /* 0x00000002fbfb7824 */ /* 0x000fce00078e00ff */
[C---:B-1----:R-:W-:Y:S08]  /*9130*/  HMMA.16816.F32 R232, R8.reuse, R172, R232 ;  /* 0x000000ac08e8723c */ /* 0x042ff000000018e8 */
[----:B------:R-:W-:Y:S01]  /*9140*/  HMMA.16816.F32 R200, R8, R174, R200 ;  /* 0x000000ae08c8723c */ /* 0x000fe200000018c8 */
[----:B------:R-:W-:-:S07]  /*9150*/  LOP3.LUT R251, R251, 0x6, RZ, 0xc0, !PT ;  /* 0x00000006fbfb7812 */ /* 0x000fce00078ec0ff */
[----:B------:R-:W-:Y:S01]  /*9160*/  HMMA.16816.F32 R172, R4, R178, R188 ;  /* 0x000000b204ac723c */ /* 0x000fe200000018bc */
[----:B------:R-:W1:Y:S01]  /*9170*/  LDSM.16.M88.4 R176, [R209+0x7800] ;  /* 0x00780000d1b0783b */ /* 0x000e620000000200 */
[----:B------:R-:W-:Y:S01]  /*9180*/  IMAD R0, R0, 0x40, R251 ;  /* 0x0000004000007824 */ /* 0x000fe200078e02fb */
[----:B------:R-:W-:Y:S01]  /*9190*/  UISETP.GE.AND UP0, UPT, UR9, 0x3, UPT ;  /* 0x000000030900788c */ /* 0x000fe2000bf06270 */
[----:B------:R-:W-:Y:S01]  /*91a0*/  FMUL.FTZ R241, R241, c[0x0][0x2ec] ;  /* 0x0000bb00f1f17a20 */ /* 0x000fe20000410000 */
[----:B------:R-:W-:-:S04]  /*91b0*/  DEPBAR.LE SB0, 0x0 ;  /* 0x000080000000791a */ /* 0x000fc80000000000 */
[----:B--2---:R-:W-:Y:S01]  /*91c0*/  HMMA.16816.F32 R8, R4, R136, R192 ;  /* 0x000000880408723c */ /* 0x004fe200000018c0 */
[C---:B------:R-:W-:Y:S01]  /*91d0*/  IADD3 R20, R0.reuse, 0x1, RZ ;  /* 0x0000000100147810 */ /* 0x040fe20007ffe0ff */
[----:B------:R-:W-:Y:S01]  /*91e0*/  MUFU.TANH R241, R241 ;  /* 0x000000f100f17308 */ /* 0x000fe20000002400 */
[----:B------:R-:W-:Y:S01]  /*91f0*/  FMUL.FTZ R243, R243, c[0x0][0x2ec] ;  /* 0x0000bb00f3f37a20 */ /* 0x000fe20000410000 */
[----:B------:R-:W-:Y:S01]  /*9200*/  IADD3 R2, R0, 0x8, RZ ;  /* 0x0000000800027810 */ /* 0x000fe20007ffe0ff */
[----:B------:R-:W-:Y:S02]  /*9210*/  FMUL.FTZ R184, R184, c[0x0][0x2ec] ;  /* 0x0000bb00b8b87a20 */ /* 0x000fe40000410000 */
[----:B------:R-:W-:-:S03]  /*9220*/  FMUL.FTZ R186, R186, c[0x0][0x2ec] ;  /* 0x0000bb00baba7a20 */ /* 0x000fc60000410000 */
[----:B------:R-:W2:Y:S01]  /*9230*/  I2F R23, R20 ;  /* 0x0000001400177306 */ /* 0x000ea20000201400 */
[----:B------:R-:W-:Y:S01]  /*9240*/  FMUL.FTZ R185, R185, c[0x0][0x2ec] ;  /* 0x0000bb00b9b97a20 */ /* 0x000fe20000410000 */
[----:B------:R-:W-:Y:S01]  /*9250*/  HMMA.16816.F32 R136, R4, R138, R196 ;  /* 0x0000008a0488723c */ /* 0x000fe200000018c4 */
[----:B------:R-:W-:Y:S01]  /*9260*/  FMUL.FTZ R187, R187, c[0x0][0x2ec] ;  /* 0x0000bb00bbbb7a20 */ /* 0x000fe20000410000 */
[----:B------:R-:W-:Y:S01]  /*9270*/  IADD3 R15, R0, 0x9, RZ ;  /* 0x00000009000f7810 */ /* 0x000fe20007ffe0ff */
[----:B------:R-:W-:-:S03]  /*9280*/  FMUL.FTZ R180, R180, c[0x0][0x2ec] ;  /* 0x0000bb00b4b47a20 */ /* 0x000fc60000410000 */
[----:B------:R-:W-:Y:S01]  /*9290*/  I2F R24, R2 ;  /* 0x0000000200187306 */ /* 0x000fe20000201400 */
[----:B------:R-:W-:-:S07]  /*92a0*/  IADD3 R18, R0, 0x10, RZ ;  /* 0x0000001000127810 */ /* 0x000fce0007ffe0ff */
[----:B------:R-:W3:Y:S01]  /*92b0*/  MUFU.TANH R243, R243 ;  /* 0x000000f300f37308 */ /* 0x000ee20000002400 */
[----:B------:R-:W-:-:S07]  /*92c0*/  FMUL.FTZ R8, R8, c[0x0][0x2ec] ;  /* 0x0000bb0008087a20 */ /* 0x000fce0000410000 */
[----:B------:R-:W-:Y:S01]  /*92d0*/  MUFU.TANH R133, R184 ;  /* 0x000000b800857308 */ /* 0x000fe20000002400 */
[----:B------:R-:W-:-:S07]  /*92e0*/  FMUL.FTZ R182, R182, c[0x0][0x2ec] ;  /* 0x0000bb00b6b67a20 */ /* 0x000fce0000410000 */
[----:B------:R-:W4:Y:S01]  /*92f0*/  MUFU.TANH R186, R186 ;  /* 0x000000ba00ba7308 */ /* 0x000f220000002400 */
[----:B------:R-:W-:Y:S01]  /*9300*/  FMUL.FTZ R181, R181, c[0x0][0x2ec] ;  /* 0x0000bb00b5b57a20 */ /* 0x000fe20000410000 */
[----:B------:R-:W-:Y:S01]  /*9310*/  IADD3 R19, R0, 0x11, RZ ;  /* 0x0000001100137810 */ /* 0x000fe20007ffe0ff */
[----:B------:R-:W-:-:S05]  /*9320*/  FMUL.FTZ R183, R183, c[0x0][0x2ec] ;  /* 0x0000bb00b7b77a20 */ /* 0x000fca0000410000 */
[----:B------:R-:W-:Y:S01]  /*9330*/  MUFU.TANH R35, R185 ;  /* 0x000000b900237308 */ /* 0x000fe20000002400 */
[----:B------:R-:W-:Y:S01]  /*9340*/  FMUL.FTZ R9, R9, c[0x0][0x2ec] ;  /* 0x0000bb0009097a20 */ /* 0x000fe20000410000 */
[----:B------:R-:W-:-:S06]  /*9350*/  ISETP.GE.AND P1, PT, R20, R16, PT ;  /* 0x000000101400720c */ /* 0x000fcc0003f26270 */
[----:B------:R-:W-:Y:S08]  /*9360*/  I2F R29, R15 ;  /* 0x0000000f001d7306 */ /* 0x000ff00000201400 */
[----:B------:R-:W-:Y:S08]  /*9370*/  I2F R30, R18 ;  /* 0x00000012001e7306 */ /* 0x000ff00000201400 */
[----:B------:R-:W-:Y:S08]  /*9380*/  MUFU.TANH R187, R187 ;  /* 0x000000bb00bb7308 */ /* 0x000ff00000002400 */
[----:B------:R-:W1:Y:S01]  /*9390*/  MUFU.TANH R185, R180 ;  /* 0x000000b400b97308 */ /* 0x000e620000002400 */
[----:B------:R-:W-:Y:S01]  /*93a0*/  IADD3 R21, R0, 0x19, RZ ;  /* 0x0000001900157810 */ /* 0x000fe20007ffe0ff */
[----:B------:R-:W-:-:S06]  /*93b0*/  FMUL.FTZ R173, R173, c[0x0][0x2ec] ;  /* 0x0000bb00adad7a20 */ /* 0x000fcc0000410000 */
[----:B------:R2:W-:Y:S01]  /*93c0*/  MUFU.TANH R192, R8 ;  /* 0x0000000800c07308 */ /* 0x0005e20000002400 */
[----:B------:R-:W-:Y:S01]  /*93d0*/  IADD3 R22, R0, 0x18, RZ ;  /* 0x0000001800167810 */ /* 0x000fe20007ffe0ff */
[----:B------:R-:W-:-:S06]  /*93e0*/  FMUL.FTZ R172, R172, c[0x0][0x2ec] ;  /* 0x0000bb00acac7a20 */ /* 0x000fcc0000410000 */
[----:B------:R-:W1:Y:S01]  /*93f0*/  MUFU.TANH R184, R182 ;  /* 0x000000b600b87308 */ /* 0x000e620000002400 */
[----:B------:R-:W-:Y:S02]  /*9400*/  FMUL.FTZ R174, R174, c[0x0][0x2ec] ;  /* 0x0000bb00aeae7a20 */ /* 0x000fe40000410000 */
[----:B--2---:R-:W-:-:S05]  /*9410*/  FFMA.FTZ R8, R23, UR4, R241 ;  /* 0x0000000417087c23 */ /* 0x004fca00080100f1 */
[----:B------:R-:W-:Y:S01]  /*9420*/  MUFU.TANH R236, R181 ;  /* 0x000000b500ec7308 */ /* 0x000fe20000002400 */
[----:B------:R-:W-:Y:S02]  /*9430*/  ISETP.GE.AND P2, PT, R20, R17, PT ;  /* 0x000000111400720c */ /* 0x000fe40003f46270 */
[----:B------:R-:W-:Y:S01]  /*9440*/  FSEL R135, R8, -INF , !P1 ;  /* 0xff80000008877808 */ /* 0x000fe20004800000 */
[----:B---3--:R-:W-:-:S04]  /*9450*/  FFMA.FTZ R8, R23, UR4, R243 ;  /* 0x0000000417087c23 */ /* 0x008fc800080100f3 */
[----:B------:R1:W-:Y:S01]  /*9460*/  MUFU.TANH R237, R183 ;  /* 0x000000b700ed7308 */ /* 0x0003e20000002400 */
[C---:B------:R-:W-:Y:S02]  /*9470*/  ISETP.GE.AND P0, PT, R2.reuse, R16, PT ;  /* 0x000000100200720c */ /* 0x040fe40003f06270 */
[----:B------:R-:W-:Y:S01]  /*9480*/  ISETP.GE.AND P1, PT, R2, R17, PT ;  /* 0x000000110200720c */ /* 0x000fe20003f26270 */
[----:B----4-:R-:W-:-:S04]  /*9490*/  FFMA.FTZ R2, R24, UR4, R186 ;  /* 0x0000000418027c23 */ /* 0x010fc800080100ba */
[----:B------:R-:W2:Y:S01]  /*94a0*/  I2F R33, R19 ;  /* 0x0000001300217306 */ /* 0x000ea20000201400 */
[----:B------:R-:W-:Y:S01]  /*94b0*/  FMUL.FTZ R175, R175, c[0x0][0x2ec] ;  /* 0x0000bb00afaf7a20 */ /* 0x000fe20000410000 */
[----:B-1----:R-:W-:Y:S06]  /*94c0*/  HMMA.16816.F32 R180, R4, R176, R232 ;  /* 0x000000b004b4723c */ /* 0x002fec00000018e8 */
[----:B------:R1:W-:Y:S01]  /*94d0*/  MUFU.TANH R194, R9 ;  /* 0x0000000900c27308 */ /* 0x0003e20000002400 */
[----:B------:R-:W-:Y:S02]  /*94e0*/  IADD3 R14, R0, 0x20, RZ ;  /* 0x00000020000e7810 */ /* 0x000fe40007ffe0ff */
[----:B------:R-:W-:-:S05]  /*94f0*/  FSEL R134, R2, -INF , !P1 ;  /* 0xff80000002867808 */ /* 0x000fca0004800000 */
[----:B------:R-:W-:Y:S01]  /*9500*/  I2F R31, R21 ;  /* 0x00000015001f7306 */ /* 0x000fe20000201400 */
[----:B-1----:R-:W-:-:S07]  /*9510*/  FFMA.FTZ R9, R24, UR4, R133 ;  /* 0x0000000418097c23 */ /* 0x002fce0008010085 */
[----:B------:R-:W-:Y:S01]  /*9520*/  MUFU.TANH R195, R173 ;  /* 0x000000ad00c37308 */ /* 0x000fe20000002400 */
[----:B------:R-:W-:Y:S01]  /*9530*/  FFMA.FTZ R24, R30, UR4, R185 ;  /* 0x000000041e187c23 */ /* 0x000fe200080100b9 */
[----:B------:R-:W-:Y:S02]  /*9540*/  FSEL R133, R9, -INF , !P0 ;  /* 0xff80000009857808 */ /* 0x000fe40004000000 */
[----:B------:R-:W-:-:S04]  /*9550*/  ISETP.GE.AND P0, PT, R15, R17, PT ;  /* 0x000000110f00720c */ /* 0x000fc80003f06270 */
[----:B------:R-:W-:Y:S01]  /*9560*/  I2F R32, R22 ;  /* 0x0000001600207306 */ /* 0x000fe20000201400 */
[----:B------:R-:W-:Y:S01]  /*9570*/  ISETP.GE.AND P1, PT, R18, R16, PT ;  /* 0x000000101200720c */ /* 0x000fe20003f26270 */
[----:B------:R-:W-:-:S06]  /*9580*/  FMUL.FTZ R136, R136, c[0x0][0x2ec] ;  /* 0x0000bb0088887a20 */ /* 0x000fcc0000410000 */
[----:B------:R1:W-:Y:S01]  /*9590*/  MUFU.TANH R189, R172 ;  /* 0x000000ac00bd7308 */ /* 0x0003e20000002400 */
[----:B------:R-:W-:Y:S02]  /*95a0*/  FMUL.FTZ R137, R137, c[0x0][0x2ec] ;  /* 0x0000bb0089897a20 */ /* 0x000fe40000410000 */
[----:B------:R-:W-:-:S05]  /*95b0*/  FMUL.FTZ R138, R138, c[0x0][0x2ec] ;  /* 0x0000bb008a8a7a20 */ /* 0x000fca0000410000 */
[----:B------:R-:W3:Y:S01]  /*95c0*/  MUFU.TANH R190, R174 ;  /* 0x000000ae00be7308 */ /* 0x000ee20000002400 */
[----:B------:R-:W-:Y:S01]  /*95d0*/  FMUL.FTZ R139, R139, c[0x0][0x2ec] ;  /* 0x0000bb008b8b7a20 */ /* 0x000fe20000410000 */
[----:B------:R-:W-:Y:S02]  /*95e0*/  IADD3 R13, R0, 0x21, RZ ;  /* 0x00000021000d7810 */ /* 0x000fe40007ffe0ff */
[----:B-1----:R-:W-:-:S04]  /*95f0*/  FSEL R172, R8, -INF , !P2 ;  /* 0xff80000008ac7808 */ /* 0x002fc80005000000 */
[----:B------:R-:W1:Y:S01]  /*9600*/  MUFU.TANH R188, R175 ;  /* 0x000000af00bc7308 */ /* 0x000e620000002400 */
[-C--:B------:R-:W-:Y:S01]  /*9610*/  ISETP.GE.AND P2, PT, R15, R16.reuse, PT ;  /* 0x000000100f00720c */ /* 0x080fe20003f46270 */
[C---:B------:R-:W-:Y:S02]  /*9620*/  FFMA.FTZ R15, R29.reuse, UR4, R187 ;  /* 0x000000041d0f7c23 */ /* 0x040fe400080100bb */
[----:B------:R-:W-:Y:S02]  /*9630*/  FFMA.FTZ R8, R29, UR4, R35 ;  /* 0x000000041d087c23 */ /* 0x000fe40008010023 */
[----:B------:R-:W-:Y:S02]  /*9640*/  FMUL.FTZ R10, R10, c[0x0][0x2ec] ;  /* 0x0000bb000a0a7a20 */ /* 0x000fe40000410000 */
[----:B------:R-:W4:Y:S01]  /*9650*/  I2F R28, R14 ;  /* 0x0000000e001c7306 */ /* 0x000f220000201400 */
[----:B------:R-:W-:Y:S01]  /*9660*/  FFMA.FTZ R2, R30, UR4, R184 ;  /* 0x000000041e027c23 */ /* 0x000fe200080100b8 */
[----:B------:R-:W-:Y:S01]  /*9670*/  FSEL R29, R15, -INF , !P0 ;  /* 0xff8000000f1d7808 */ /* 0x000fe20004000000 */
[----:B------:R-:W-:Y:S01]  /*9680*/  FMUL.FTZ R11, R11, c[0x0][0x2ec] ;  /* 0x0000bb000b0b7a20 */ /* 0x000fe20000410000 */
[----:B------:R-:W-:Y:S01]  /*9690*/  FSEL R30, R24, -INF , !P1 ;  /* 0xff800000181e7808 */ /* 0x000fe20004800000 */
[----:B--2---:R-:W-:Y:S01]  /*96a0*/  FFMA.FTZ R15, R33, UR4, R236 ;  /* 0x00000004210f7c23 */ /* 0x004fe200080100ec */
[----:B------:R-:W-:-:S02]  /*96b0*/  ISETP.GE.AND P0, PT, R19, R16, PT ;  /* 0x000000101300720c */ /* 0x000fc40003f06270 */
[----:B------:R-:W-:Y:S01]  /*96c0*/  MUFU.TANH R193, R136 ;  /* 0x0000008800c17308 */ /* 0x000fe20000002400 */
[-C--:B------:R-:W-:Y:S01]  /*96d0*/  ISETP.GE.AND P1, PT, R19, R17.reuse, PT ;  /* 0x000000111300720c */ /* 0x080fe20003f26270 */
[----:B------:R-:W-:Y:S01]  /*96e0*/  FFMA.FTZ R19, R33, UR4, R237 ;  /* 0x0000000421137c23 */ /* 0x000fe200080100ed */
[----:B------:R-:W-:Y:S02]  /*96f0*/  FSEL R35, R8, -INF , !P2 ;  /* 0xff80000008237808 */ /* 0x000fe40005000000 */
[----:B------:R-:W-:-:S03]  /*9700*/  ISETP.GE.AND P2, PT, R18, R17, PT ;  /* 0x000000111200720c */ /* 0x000fc60003f46270 */
[----:B------:R-:W-:Y:S01]  /*9710*/  MUFU.TANH R174, R137 ;  /* 0x0000008900ae7308 */ /* 0x000fe20000002400 */
[----:B------:R-:W-:-:S07]  /*9720*/  IADD3 R12, R0, 0x28, RZ ;  /* 0x00000028000c7810 */ /* 0x000fce0007ffe0ff */
[----:B------:R-:W-:Y:S01]  /*9730*/  MUFU.TANH R173, R138 ;  /* 0x0000008a00ad7308 */ /* 0x000fe20000002400 */
[----:B------:R-:W-:-:S07]  /*9740*/  FSEL R177, R2, -INF , !P2 ;  /* 0xff80000002b17808 */ /* 0x000fce0005000000 */
[----:B------:R2:W-:Y:S01]  /*9750*/  MUFU.TANH R24, R139 ;  /* 0x0000008b00187308 */ /* 0x0005e20000002400 */
[----:B------:R-:W-:Y:S02]  /*9760*/  FSEL R176, R15, -INF , !P0 ;  /* 0xff8000000fb07808 */ /* 0x000fe40004000000 */
[----:B------:R-:W-:-:S05]  /*9770*/  FSEL R184, R19, -INF , !P1 ;  /* 0xff80000013b87808 */ /* 0x000fca0004800000 */
[----:B------:R1:W1:Y:S01]  /*9780*/  MUFU.TANH R175, R10 ;  /* 0x0000000a00af7308 */ /* 0x0002620000002400 */
[-C--:B------:R-:W-:Y:S01]  /*9790*/  ISETP.GE.AND P2, PT, R22, R16.reuse, PT ;  /* 0x000000101600720c */ /* 0x080fe20003f46270 */
[----:B---3--:R-:W-:Y:S01]  /*97a0*/  FFMA.FTZ R19, R32, UR4, R190 ;  /* 0x0000000420137c23 */ /* 0x008fe200080100be */
[----:B--2---:R-:W-:Y:S05]  /*97b0*/  HMMA.16816.F32 R136, R4, R178, R200 ;  /* 0x000000b20488723c */ /* 0x004fea00000018c8 */
[----:B------:R-:W2:Y:S01]  /*97c0*/  I2F R27, R13 ;  /* 0x0000000d001b7306 */ /* 0x000ea20000201400 */
[----:B------:R-:W-:Y:S01]  /*97d0*/  ISETP.GE.AND P0, PT, R22, R17, PT ;  /* 0x000000111600720c */ /* 0x000fe20003f06270 */
[----:B------:R-:W-:Y:S01]  /*97e0*/  FFMA.FTZ R22, R32, UR4, R189 ;  /* 0x0000000420167c23 */ /* 0x000fe200080100bd */
[----:B------:R-:W-:Y:S01]  /*97f0*/  ISETP.GE.AND P1, PT, R21, R16, PT ;  /* 0x000000101500720c */ /* 0x000fe20003f26270 */
[----:B------:R-:W-:-:S04]  /*9800*/  FFMA.FTZ R4, R31, UR4, R195 ;  /* 0x000000041f047c23 */ /* 0x000fc800080100c3 */
[----:B------:R3:W2:Y:S01]  /*9810*/  MUFU.TANH R191, R11 ;  /* 0x0000000b00bf7308 */ /* 0x0006a20000002400 */
[----:B------:R-:W-:Y:S01]  /*9820*/  FMUL.FTZ R180, R180, c[0x0][0x2ec] ;  /* 0x0000bb00b4b47a20 */ /* 0x000fe20000410000 */
[----:B-1----:R-:W-:Y:S01]  /*9830*/  IADD3 R10, R0, 0x30, RZ ;  /* 0x00000030000a7810 */ /* 0x002fe20007ffe0ff */
[----:B------:R-:W-:Y:S01]  /*9840*/  FFMA.FTZ R6, R31, UR4, R188 ;  /* 0x000000041f067c23 */ /* 0x000fe200080100bc */
[----:B------:R-:W-:Y:S01]  /*9850*/  FSEL R31, R4, -INF , !P1 ;  /* 0xff800000041f7808 */ /* 0x000fe20004800000 */
[----:B----4-:R-:W-:-:S03]  /*9860*/  FFMA.FTZ R4, R28, UR4, R192 ;  /* 0x000000041c047c23 */ /* 0x010fc600080100c0 */
[----:B------:R-:W1:Y:S01]  /*9870*/  I2F R26, R12 ;  /* 0x0000000c001a7306 */ /* 0x000e620000201400 */
[----:B------:R-:W-:Y:S02]  /*9880*/  FSEL R32, R19, -INF , !P0 ;  /* 0xff80000013207808 */ /* 0x000fe40004000000 */
[----:B---3--:R-:W-:-:S05]  /*9890*/  IADD3 R11, R0, 0x29, RZ ;  /* 0x00000029000b7810 */ /* 0x008fca0007ffe0ff */
[----:B------:R-:W3:Y:S01]  /*98a0*/  I2F R25, R11 ;  /* 0x0000000b00197306 */ /* 0x000ee20000201400 */
[----:B------:R-:W-:Y:S02]  /*98b0*/  FSEL R33, R22, -INF , !P2 ;  /* 0xff80000016217808 */ /* 0x000fe40005000000 */
[----:B------:R-:W-:Y:S01]  /*98c0*/  ISETP.GE.AND P0, PT, R14, R16, PT ;  /* 0x000000100e00720c */ /* 0x000fe20003f06270 */
[----:B------:R-:W-:Y:S01]  /*98d0*/  FMUL.FTZ R181, R181, c[0x0][0x2ec] ;  /* 0x0000bb00b5b57a20 */ /* 0x000fe20000410000 */
[----:B------:R-:W-:-:S03]  /*98e0*/  ISETP.GE.AND P2, PT, R21, R17, PT ;  /* 0x000000111500720c */ /* 0x000fc60003f46270 */
[----:B------:R-:W-:Y:S01]  /*98f0*/  I2F R23, R10 ;  /* 0x0000000a00177306 */ /* 0x000fe20000201400 */
[----:B------:R-:W-:Y:S01]  /*9900*/  IADD3 R9, R0, 0x31, RZ ;  /* 0x0000003100097810 */ /* 0x000fe20007ffe0ff */
[----:B------:R-:W-:Y:S01]  /*9910*/  FMUL.FTZ R182, R182, c[0x0][0x2ec] ;  /* 0x0000bb00b6b67a20 */ /* 0x000fe20000410000 */
[----:B------:R-:W-:Y:S01]  /*9920*/  FSEL R186, R4, -INF , !P0 ;  /* 0xff80000004ba7808 */ /* 0x000fe20004000000 */
[----:B------:R-:W-:Y:S01]  /*9930*/  FFMA.FTZ R5, R28, UR4, R175 ;  /* 0x000000041c057c23 */ /* 0x000fe200080100af */
[----:B------:R-:W-:-:S03]  /*9940*/  FSEL R178, R6, -INF , !P2 ;  /* 0xff80000006b27808 */ /* 0x000fc60005000000 */
[----:B------:R-:W4:Y:S01]  /*9950*/  MUFU.TANH R180, R180 ;  /* 0x000000b400b47308 */ /* 0x000f220000002400 */
[----:B--2---:R-:W-:Y:S01]  /*9960*/  FFMA.FTZ R4, R27, UR4, R194 ;  /* 0x000000041b047c23 */ /* 0x004fe200080100c2 */
[-C--:B------:R-:W-:Y:S01]  /*9970*/  ISETP.GE.AND P1, PT, R14, R17.reuse, PT ;  /* 0x000000110e00720c */ /* 0x080fe20003f26270 */
[----:B------:R-:W-:Y:S01]  /*9980*/  FMUL.FTZ R183, R183, c[0x0][0x2ec] ;  /* 0x0000bb00b7b77a20 */ /* 0x000fe20000410000 */
[-C--:B------:R-:W-:Y:S01]  /*9990*/  ISETP.GE.AND P2, PT, R13, R16.reuse, PT ;  /* 0x000000100d00720c */ /* 0x080fe20003f46270 */
[----:B------:R-:W-:Y:S01]  /*99a0*/  FFMA.FTZ R6, R27, UR4, R191 ;  /* 0x000000041b067c23 */ /* 0x000fe200080100bf */
[----:B------:R-:W-:Y:S02]  /*99b0*/  ISETP.GE.AND P0, PT, R13, R17, PT ;  /* 0x000000110d00720c */ /* 0x000fe40003f06270 */
[----:B------:R-:W-:Y:S01]  /*99c0*/  I2F R20, R9 ;  /* 0x0000000900147306 */ /* 0x000fe20000201400 */
[----:B------:R-:W-:Y:S02]  /*99d0*/  FSEL R189, R5, -INF , !P1 ;  /* 0xff80000005bd7808 */ /* 0x000fe40004800000 */
[----:B------:R-:W-:Y:S01]  /*99e0*/  FSEL R187, R4, -INF , !P2 ;  /* 0xff80000004bb7808 */ /* 0x000fe20005000000 */
[----:B-1----:R-:W-:Y:S01]  /*99f0*/  FFMA.FTZ R5, R26, UR4, R193 ;  /* 0x000000041a057c23 */ /* 0x002fe200080100c1 */
[----:B------:R-:W-:-:S03]  /*9a00*/  ISETP.GE.AND P1, PT, R12, R16, PT ;  /* 0x000000100c00720c */ /* 0x000fc60003f26270 */
[----:B------:R-:W1:Y:S01]  /*9a10*/  MUFU.TANH R181, R181 ;  /* 0x000000b500b57308 */ /* 0x000e620000002400 */
[----:B------:R-:W-:Y:S01]  /*9a20*/  ISETP.GE.AND P2, PT, R12, R17, PT ;  /* 0x000000110c00720c */ /* 0x000fe20003f46270 */
[----:B------:R-:W-:Y:S01]  /*9a30*/  FMUL.FTZ R12, R136, c[0x0][0x2ec] ;  /* 0x0000bb00880c7a20 */ /* 0x000fe20000410000 */
[----:B------:R-:W-:Y:S01]  /*9a40*/  FSEL R250, R6, -INF , !P0 ;  /* 0xff80000006fa7808 */ /* 0x000fe20004000000 */
[----:B---3--:R-:W-:Y:S01]  /*9a50*/  FFMA.FTZ R4, R25, UR4, R174 ;  /* 0x0000000419047c23 */ /* 0x008fe200080100ae */
[----:B------:R-:W-:Y:S01]  /*9a60*/  ISETP.GE.AND P0, PT, R11, R16, PT ;  /* 0x000000100b00720c */ /* 0x000fe20003f06270 */
[----:B------:R-:W-:Y:S02]  /*9a70*/  FFMA.FTZ R26, R26, UR4, R173 ;  /* 0x000000041a1a7c23 */ /* 0x000fe400080100ad */
[----:B------:R-:W2:Y:S01]  /*9a80*/  MUFU.TANH R182, R182 ;  /* 0x000000b600b67308 */ /* 0x000ea20000002400 */
[----:B------:R-:W-:Y:S01]  /*9a90*/  IADD3 R8, R0, 0x38, RZ ;  /* 0x0000003800087810 */ /* 0x000fe20007ffe0ff */
[----:B------:R-:W-:Y:S01]  /*9aa0*/  FMUL.FTZ R240, R240, c[0x0][0x2ec] ;  /* 0x0000bb00f0f07a20 */ /* 0x000fe20000410000 */
[----:B------:R-:W-:-:S05]  /*9ab0*/  FSEL R185, R4, -INF , !P0 ;  /* 0xff80000004b97808 */ /* 0x000fca0004000000 */
[----:B------:R-:W3:Y:S01]  /*9ac0*/  MUFU.TANH R183, R183 ;  /* 0x000000b700b77308 */ /* 0x000ee20000002400 */
[----:B------:R-:W-:Y:S01]  /*9ad0*/  FSEL R251, R26, -INF , !P2 ;  /* 0xff8000001afb7808 */ /* 0x000fe20005000000 */
[----:B----4-:R-:W-:Y:S01]  /*9ae0*/  FFMA.FTZ R4, R23, UR4, R180 ;  /* 0x0000000417047c23 */ /* 0x010fe200080100b4 */
[----:B------:R-:W-:Y:S01]  /*9af0*/  ISETP.GE.AND P2, PT, R10, R16, PT ;  /* 0x000000100a00720c */ /* 0x000fe20003f46270 */
[----:B------:R-:W-:Y:S02]  /*9b00*/  FMUL.FTZ R138, R138, c[0x0][0x2ec] ;  /* 0x0000bb008a8a7a20 */ /* 0x000fe40000410000 */
[----:B------:R-:W-:Y:S02]  /*9b10*/  FMUL.FTZ R7, R242, c[0x0][0x2ec] ;  /* 0x0000bb00f2077a20 */ /* 0x000fe40000410000 */
[----:B------:R-:W-:Y:S01]  /*9b20*/  I2F R18, R8 ;  /* 0x0000000800127306 */ /* 0x000fe20000201400 */
[----:B------:R-:W-:Y:S02]  /*9b30*/  ISETP.GE.AND P0, PT, R10, R17, PT ;  /* 0x000000110a00720c */ /* 0x000fe40003f06270 */
[----:B------:R-:W-:-:S05]  /*9b40*/  FSEL R247, R4, -INF , !P2 ;  /* 0xff80000004f77808 */ /* 0x000fca0005000000 */
[----:B------:R-:W4:Y:S01]  /*9b50*/  MUFU.TANH R12, R12 ;  /* 0x0000000c000c7308 */ /* 0x000f220000002400 */
[----:B-1----:R-:W-:Y:S01]  /*9b60*/  FFMA.FTZ R4, R20, UR4, R181 ;  /* 0x0000000414047c23 */ /* 0x002fe200080100b5 */
[----:B------:R-:W-:Y:S01]  /*9b70*/  ISETP.GE.AND P2, PT, R9, R16, PT ;  /* 0x000000100900720c */ /* 0x000fe20003f46270 */
[----:B------:R-:W-:Y:S01]  /*9b80*/  FFMA.FTZ R25, R25, UR4, R24 ;  /* 0x0000000419197c23 */ /* 0x000fe20008010018 */
[----:B------:R-:W-:-:S04]  /*9b90*/  FSEL R179, R5, -INF , !P1 ;  /* 0xff80000005b37808 */ /* 0x000fc80004800000 */
[----:B------:R1:W1:Y:S01]  /*9ba0*/  MUFU.TANH R10, R138 ;  /* 0x0000008a000a7308 */ /* 0x0002620000002400 */
[----:B--2---:R-:W-:Y:S01]  /*9bb0*/  FFMA.FTZ R23, R23, UR4, R182 ;  /* 0x0000000417177c23 */ /* 0x004fe200080100b6 */
[----:B------:R-:W-:Y:S01]  /*9bc0*/  ISETP.GE.AND P1, PT, R11, R17, PT ;  /* 0x000000110b00720c */ /* 0x000fe20003f26270 */
[----:B---3--:R-:W-:-:S05]  /*9bd0*/  FFMA.FTZ R20, R20, UR4, R183 ;  /* 0x0000000414147c23 */ /* 0x008fca00080100b7 */
[----:B------:R4:W-:Y:S08]  /*9be0*/  I2F R34, R0 ;  /* 0x0000000000227306 */ /* 0x0009f00000201400 */
[----:B------:R-:W2:Y:S01]  /*9bf0*/  MUFU.TANH R240, R240 ;  /* 0x000000f000f07308 */ /* 0x000ea20000002400 */
[----:B-1----:R-:W-:Y:S02]  /*9c00*/  FSEL R138, R4, -INF , !P2 ;  /* 0xff800000048a7808 */ /* 0x002fe40005000000 */
[----:B------:R-:W-:-:S05]  /*9c10*/  ISETP.GE.AND P2, PT, R9, R17, PT ;  /* 0x000000110900720c */ /* 0x000fca0003f46270 */
[----:B------:R-:W1:Y:S01]  /*9c20*/  MUFU.TANH R7, R7 ;  /* 0x0000000700077308 */ /* 0x000e620000002400 */
[----:B------:R-:W-:Y:S02]  /*9c30*/  FSEL R252, R25, -INF , !P1 ;  /* 0xff80000019fc7808 */ /* 0x000fe40004800000 */
[----:B------:R-:W-:Y:S01]  /*9c40*/  FSEL R173, R23, -INF , !P0 ;  /* 0xff80000017ad7808 */ /* 0x000fe20004000000 */
[----:B------:R-:W-:Y:S01]  /*9c50*/  FMUL.FTZ R6, R137, c[0x0][0x2ec] ;  /* 0x0000bb0089067a20 */ /* 0x000fe20000410000 */
[C---:B------:R-:W-:Y:S01]  /*9c60*/  IADD3 R2, R0.reuse, 0x39, RZ ;  /* 0x0000003900027810 */ /* 0x040fe20007ffe0ff */
[----:B------:R-:W-:Y:S01]  /*9c70*/  BAR.SYNC.DEFER_BLOCKING 0x0 ;  /* 0x0000000000007b1d */ /* 0x000fe20000010000 */
[CC--:B------:R-:W-:Y:S02]  /*9c80*/  ISETP.GE.AND P1, PT, R0.reuse, R16.reuse, PT ;  /* 0x000000100000720c */ /* 0x0c0fe40003f26270 */
[-C--:B------:R-:W-:Y:S01]  /*9c90*/  ISETP.GE.AND P0, PT, R0, R17.reuse, PT ;  /* 0x000000110000720c */ /* 0x080fe20003f06270 */
[----:B----4-:R-:W-:Y:S01]  /*9ca0*/  FFMA.FTZ R0, R18, UR4, R12 ;  /* 0x0000000412007c23 */ /* 0x010fe2000801000c */
[----:B------:R-:W-:Y:S01]  /*9cb0*/  FSEL R246, R20, -INF , !P2 ;  /* 0xff80000014f67808 */ /* 0x000fe20005000000 */
[----:B------:R-:W-:Y:S01]  /*9cc0*/  FMUL.FTZ R5, R139, c[0x0][0x2ec] ;  /* 0x0000bb008b057a20 */ /* 0x000fe20000410000 */
[----:B------:R-:W-:Y:S01]  /*9cd0*/  ISETP.GE.AND P2, PT, R8, R16, PT ;  /* 0x000000100800720c */ /* 0x000fe20003f46270 */
[----:B------:R-:W-:Y:S01]  /*9ce0*/  FFMA.FTZ R4, R18, UR4, R10 ;  /* 0x0000000412047c23 */ /* 0x000fe2000801000a */
[----:B------:R-:W-:Y:S01]  /*9cf0*/  I2F R15, R2 ;  /* 0x00000002000f7306 */ /* 0x000fe20000201400 */
[----:B--2---:R-:W-:Y:S01]  /*9d00*/  FFMA.FTZ R18, R34, UR4, R240 ;  /* 0x0000000422127c23 */ /* 0x004fe200080100f0 */
[----:B------:R-:W-:Y:S01]  /*9d10*/  FSEL R174, R0, -INF , !P2 ;  /* 0xff80000000ae7808 */ /* 0x000fe20005000000 */
[----:B-1----:R-:W-:Y:S01]  /*9d20*/  FFMA.FTZ R34, R34, UR4, R7 ;  /* 0x0000000422227c23 */ /* 0x002fe20008010007 */
[----:B------:R-:W-:-:S04]  /*9d30*/  ISETP.GE.AND P2, PT, R8, R17, PT ;  /* 0x000000110800720c */ /* 0x000fc80003f46270 */
[----:B------:R-:W1:Y:S01]  /*9d40*/  MUFU.TANH R6, R6 ;  /* 0x0000000600067308 */ /* 0x000e620000002400 */
[----:B------:R-:W-:Y:S02]  /*9d50*/  FSEL R244, R4, -INF , !P2 ;  /* 0xff80000004f47808 */ /* 0x000fe40005000000 */
[----:B------:R-:W-:-:S05]  /*9d60*/  ISETP.GE.AND P2, PT, R2, R16, PT ;  /* 0x000000100200720c */ /* 0x000fca0003f46270 */
[----:B------:R-:W2:Y:S01]  /*9d70*/  MUFU.TANH R5, R5 ;  /* 0x0000000500057308 */ /* 0x000ea20000002400 */
[----:B------:R-:W-:Y:S02]  /*9d80*/  FSEL R16, R34, -INF , !P0 ;  /* 0xff80000022107808 */ /* 0x000fe40004000000 */
[----:B------:R-:W-:Y:S02]  /*9d90*/  PLOP3.LUT P0, PT, PT, PT, UP0, 0x80, 0x0 ;  /* 0x000000000000781c */ /* 0x000fe40003f0f008 */
[----:B------:R-:W-:Y:S01]  /*9da0*/  FSEL R18, R18, -INF , !P1 ;  /* 0xff80000012127808 */ /* 0x000fe20004800000 */
[C---:B-1----:R-:W-:Y:S01]  /*9db0*/  FFMA.FTZ R0, R15.reuse, UR4, R6 ;  /* 0x000000040f007c23 */ /* 0x042fe20008010006 */
[----:B------:R-:W-:Y:S01]  /*9dc0*/  ISETP.GE.AND P1, PT, R2, R17, PT ;  /* 0x000000110200720c */ /* 0x000fe20003f26270 */
[----:B--2---:R-:W-:-:S03]  /*9dd0*/  FFMA.FTZ R15, R15, UR4, R5 ;  /* 0x000000040f0f7c23 */ /* 0x004fc60008010005 */
[----:B------:R-:W-:Y:S02]  /*9de0*/  FSEL R245, R0, -INF , !P2 ;  /* 0xff80000000f57808 */ /* 0x000fe40005000000 */
[----:B------:R-:W-:-:S03]  /*9df0*/  FSEL R175, R15, -INF , !P1 ;  /* 0xff8000000faf7808 */ /* 0x000fc60004800000 */
        /* <DEDUP_REMOVED lines=135> */
.L_x_668:
[----:B------:R-:W-:Y:S05]  /*a670*/  BSYNC B0 ;  /* 0x0000000000007941 */ /* 0x000fea0003800000 */
.L_x_667:
[----:B------:R-:W0:Y:S02]  /*a680*/  LDGDEPBAR ;  /* 0x00000000000079af */ /* 0x000e240000000000 */
.L_x_666:
[----:B------:R-:W-:Y:S01]  /*a690*/  FMNMX.FTZ R0, R132, R18, !PT ;  /* 0x0000001284007209 */ /* 0x000fe20007810000 */
[----:B-1----:R-:W-:Y:S01]  /*a6a0*/  LDSM.16.MT88.4 R12, [R205+0x10000] ;  /* 0x01000000cd0c783b */ /* 0x002fe20000004200 */
[----:B------:R-:W-:Y:S01]  /*a6b0*/  MOV R34, R251 ;  /* 0x000000fb00227202 */ /* 0x000fe20000000f00 */
[----:B------:R-:W-:Y:S01]  /*a6c0*/  IMAD.MOV.U32 R182, RZ, RZ, R248 ;  /* 0x000000ffffb67224 */ /* 0x000fe200078e00f8 */
[----:B------:R-:W-:Y:S01]  /*a6d0*/  FMNMX.FTZ R0, R135, R0, !PT ;  /* 0x0000000087007209 */ /* 0x000fe20007810000 */
[----:B------:R-:W-:Y:S01]  /*a6e0*/  LDSM.16.MT88.4 R24, [R206+0x10000] ;  /* 0x01000000ce18783b */ /* 0x000fe20000004200 */
[----:B------:R-:W-:Y:S01]  /*a6f0*/  MOV R181, R249 ;  /* 0x000000f900b57202 */ /* 0x000fe20000000f00 */
[----:B------:R-:W-:Y:S01]  /*a700*/  @UP0 UIADD3 UR9, UR9, -0x3, URZ ;  /* 0xfffffffd09090890 */ /* 0x000fe2000fffe03f */
        /* <DEDUP_REMOVED lines=25> */
[----:B------:R-:W-:-:S03]  /*a8a0*/  FMNMX.FTZ R4, R252, R4, !PT ;  /* 0x00000004fc047209 */ /* 0x000fc60007810000 */
[----:B------:R-:W1:Y:S01]  /*a8b0*/  SHFL.BFLY PT, R5, R0, 0x2, 0x1f ;  /* 0x0c401f0000057f89 */ /* 0x000e6200000e0000 */
[----:B------:R-:W-:-:S04]  /*a8c0*/  FMNMX.FTZ R4, R173, R4, !PT ;  /* 0x00000004ad047209 */ /* 0x000fc80007810000 */
[----:B------:R-:W-:-:S04]  /*a8d0*/  FMNMX.FTZ R4, R246, R4, !PT ;  /* 0x00000004f6047209 */ /* 0x000fc80007810000 */
[----:B------:R-:W-:-:S04]  /*a8e0*/  FMNMX.FTZ R4, R244, R4, !PT ;  /* 0x00000004f4047209 */ /* 0x000fc80007810000 */
[----:B------:R-:W-:-:S05]  /*a8f0*/  FMNMX.FTZ R4, R175, R4, !PT ;  /* 0x00000004af047209 */ /* 0x000fca0007810000 */
[----:B------:R-:W2:Y:S01]  /*a900*/  SHFL.BFLY PT, R2, R4, 0x2, 0x1f ;  /* 0x0c401f0004027f89 */ /* 0x000ea200000e0000 */
[----:B-1----:R-:W-:-:S05]  /*a910*/  FMNMX.FTZ R0, R0, R5, !PT ;  /* 0x0000000500007209 */ /* 0x002fca0007810000 */
[----:B------:R-:W1:Y:S01]  /*a920*/  SHFL.BFLY PT, R5, R0, 0x1, 0x1f ;  /* 0x0c201f0000057f89 */ /* 0x000e6200000e0000 */
[----:B--2---:R-:W-:-:S05]  /*a930*/  FMNMX.FTZ R4, R4, R2, !PT ;  /* 0x0000000204047209 */ /* 0x004fca0007810000 */
[----:B------:R-:W2:Y:S01]  /*a940*/  SHFL.BFLY PT, R6, R4, 0x1, 0x1f ;  /* 0x0c201f0004067f89 */ /* 0x000ea200000e0000 */
[----:B-1----:R-:W-:-:S04]  /*a950*/  FMNMX.FTZ R11, R0, R5, !PT ;  /* 0x00000005000b7209 */ /* 0x002fc80007810000 */
[C---:B------:R-:W-:Y:S01]  /*a960*/  FSETP.NEU.FTZ.AND P2, PT, R11.reuse, -INF , PT ;  /* 0xff8000000b00780b */ /* 0x040fe20003f5d000 */
[----:B------:R-:W-:-:S05]  /*a970*/  FMUL.FTZ R2, R11, c[0x0][0x23c] ;  /* 0x00008f000b027a20 */ /* 0x000fca0000410000 */
[----:B------:R-:W-:-:S05]  /*a980*/  FSEL R2, R2, RZ, P2 ;  /* 0x000000ff02027208 */ /* 0x000fca0001000000 */
[--C-:B------:R-:W-:Y:S02]  /*a990*/  FFMA.FTZ R0, R135, c[0x0][0x23c], -R2.reuse ;  /* 0x00008f0087007a23 */ /* 0x100fe40000010802 */
[--C-:B------:R-:W-:Y:S01]  /*a9a0*/  FFMA.FTZ R18, R18, c[0x0][0x23c], -R2.reuse ;  /* 0x00008f0012127a23 */ /* 0x100fe20000010802 */
[----:B--2---:R-:W-:Y:S01]  /*a9b0*/  FMNMX.FTZ R10, R4, R6, !PT ;  /* 0x00000006040a7209 */ /* 0x004fe20007810000 */
[----:B------:R1:W-:Y:S01]  /*a9c0*/  MUFU.EX2 R180, R0 ;  /* 0x0000000000b47308 */ /* 0x0003e20000000800 */
[----:B------:R-:W-:Y:S01]  /*a9d0*/  FFMA.FTZ R4, R133, c[0x0][0x23c], -R2 ;  /* 0x00008f0085047a23 */ /* 0x000fe20000010802 */
[----:B------:R-:W-:Y:S02]  /*a9e0*/  FSEL R6, R11, RZ, P2 ;  /* 0x000000ff0b067208 */ /* 0x000fe40001000000 */
[----:B------:R-:W-:-:S03]  /*a9f0*/  FSETP.NEU.FTZ.AND P1, PT, R10, -INF , PT ;  /* 0xff8000000a00780b */ /* 0x000fc60003f3d000 */
[----:B------:R-:W-:Y:S01]  /*aa00*/  FADD.FTZ R6, R132, -R6 ;  /* 0x8000000684067221 */ /* 0x000fe20000010000 */
[----:B------:R2:W-:Y:S01]  /*aa10*/  MUFU.EX2 R136, R4 ;  /* 0x0000000400887308 */ /* 0x0005e20000000800 */
[----:B------:R-:W-:Y:S02]  /*aa20*/  FSEL R5, R10, RZ, P1 ;  /* 0x000000ff0a057208 */ /* 0x000fe40000800000 */
[----:B------:R-:W-:-:S03]  /*aa30*/  FMUL.FTZ R6, R6, c[0x0][0x23c] ;  /* 0x00008f0006067a20 */ /* 0x000fc60000410000 */
[----:B------:R-:W-:Y:S02]  /*aa40*/  FADD.FTZ R3, R3, -R5 ;  /* 0x8000000503037221 */ /* 0x000fe40000010000 */
[----:B-1----:R-:W-:Y:S01]  /*aa50*/  FMUL.FTZ R0, R10, c[0x0][0x23c] ;  /* 0x00008f000a007a20 */ /* 0x002fe20000410000 */
[----:B------:R-:W-:Y:S01]  /*aa60*/  MUFU.EX2 R7, R18 ;  /* 0x0000001200077308 */ /* 0x000fe20000000800 */
[----:B------:R-:W-:-:S03]  /*aa70*/  FMUL.FTZ R3, R3, c[0x0][0x23c] ;  /* 0x00008f0003037a20 */ /* 0x000fc60000410000 */
[----:B------:R-:W-:Y:S01]  /*aa80*/  FSEL R0, R0, RZ, P1 ;  /* 0x000000ff00007208 */ /* 0x000fe20000800000 */
[----:B--2---:R-:W-:-:S03]  /*aa90*/  FFMA.FTZ R4, R35, c[0x0][0x23c], -R2 ;  /* 0x00008f0023047a23 */ /* 0x004fc60000010802 */
[----:B------:R-:W1:Y:S01]  /*aaa0*/  MUFU.EX2 R8, R6 ;  /* 0x0000000600087308 */ /* 0x000e620000000800 */
[----:B------:R-:W-:Y:S01]  /*aab0*/  FFMA.FTZ R16, R16, c[0x0][0x23c], -R0 ;  /* 0x00008f0010107a23 */ /* 0x000fe20000010800 */
[----:B------:R-:W-:-:S06]  /*aac0*/  MOV R35, R250 ;  /* 0x000000fa00237202 */ /* 0x000fcc0000000f00 */
[----:B------:R2:W3:Y:S08]  /*aad0*/  MUFU.EX2 R135, R4 ;  /* 0x0000000400877308 */ /* 0x0004f00000000800 */
[----:B------:R-:W-:Y:S01]  /*aae0*/  MUFU.EX2 R18, R16 ;  /* 0x0000001000127308 */ /* 0x000fe20000000800 */
[-C--:B-1----:R-:W-:Y:S02]  /*aaf0*/  FMUL.FTZ R140, R140, R8.reuse ;  /* 0x000000088c8c7220 */ /* 0x082fe40000410000 */
[----:B------:R-:W-:-:S02]  /*ab00*/  FMUL.FTZ R141, R141, R8 ;  /* 0x000000088d8d7220 */ /* 0x000fc40000410000 */
[-C--:B------:R-:W-:Y:S02]  /*ab10*/  FMUL.FTZ R144, R144, R8.reuse ;  /* 0x0000000890907220 */ /* 0x080fe40000410000 */
[-C--:B------:R-:W-:Y:S01]  /*ab20*/  FMUL.FTZ R145, R145, R8.reuse ;  /* 0x0000000891917220 */ /* 0x080fe20000410000 */
[----:B------:R-:W1:Y:S01]  /*ab30*/  MUFU.EX2 R3, R3 ;  /* 0x0000000300037308 */ /* 0x000e620000000800 */
[----:B--2---:R-:W-:Y:S01]  /*ab40*/  FFMA.FTZ R4, R172, c[0x0][0x23c], -R0 ;  /* 0x00008f00ac047a23 */ /* 0x004fe20000010800 */
[----:B------:R-:W-:Y:S01]  /*ab50*/  MOV R172, R7 ;  /* 0x0000000700ac7202 */ /* 0x000fe20000000f00 */
[----:B------:R-:W-:Y:S01]  /*ab60*/  FMUL.FTZ R164, R164, R8 ;  /* 0x00000008a4a47220 */ /* 0x000fe20000410000 */
[----:B---3--:R-:W-:Y:S01]  /*ab70*/  F2FP.PACK_AB R6, R135, R136 ;  /* 0x000000888706723e */ /* 0x008fe200000000ff */
[-C--:B------:R-:W-:Y:S02]  /*ab80*/  FMUL.FTZ R165, R165, R8.reuse ;  /* 0x00000008a5a57220 */ /* 0x080fe40000410000 */
[-C--:B------:R-:W-:Y:S01]  /*ab90*/  FMUL.FTZ R168, R168, R8.reuse ;  /* 0x00000008a8a87220 */ /* 0x080fe20000410000 */
[----:B------:R-:W2:Y:S01]  /*aba0*/  MUFU.EX2 R16, R4 ;  /* 0x0000000400107308 */ /* 0x000ea20000000800 */
[----:B------:R-:W-:-:S02]  /*abb0*/  FMUL.FTZ R169, R169, R8 ;  /* 0x00000008a9a97220 */ /* 0x000fc40000410000 */
[-C--:B------:R-:W-:Y:S02]  /*abc0*/  FMUL.FTZ R156, R156, R8.reuse ;  /* 0x000000089c9c7220 */ /* 0x080fe40000410000 */
[-C--:B------:R-:W-:Y:S02]  /*abd0*/  FMUL.FTZ R157, R157, R8.reuse ;  /* 0x000000089d9d7220 */ /* 0x080fe40000410000 */
[----:B------:R-:W-:Y:S02]  /*abe0*/  FMUL.FTZ R160, R160, R8 ;  /* 0x00000008a0a07220 */ /* 0x000fe40000410000 */
[-C--:B-1----:R-:W-:Y:S02]  /*abf0*/  FMUL.FTZ R142, R142, R3.reuse ;  /* 0x000000038e8e7220 */ /* 0x082fe40000410000 */
[-C--:B------:R-:W-:Y:S02]  /*ac00*/  FMUL.FTZ R143, R143, R3.reuse ;  /* 0x000000038f8f7220 */ /* 0x080fe40000410000 */
[----:B------:R-:W-:-:S02]  /*ac10*/  FMUL.FTZ R146, R146, R3 ;  /* 0x0000000392927220 */ /* 0x000fc40000410000 */
[-C--:B------:R-:W-:Y:S01]  /*ac20*/  FMUL.FTZ R147, R147, R3.reuse ;  /* 0x0000000393937220 */ /* 0x080fe20000410000 */
[----:B--2---:R-:W-:Y:S01]  /*ac30*/  F2FP.PACK_AB R5, R16, R18 ;  /* 0x000000121005723e */ /* 0x004fe200000000ff */
[----:B------:R-:W-:Y:S02]  /*ac40*/  FFMA.FTZ R4, R134, c[0x0][0x23c], -R0 ;  /* 0x00008f0086047a23 */ /* 0x000fe40000010800 */
[-C--:B------:R-:W-:Y:S02]  /*ac50*/  FMUL.FTZ R166, R166, R3.reuse ;  /* 0x00000003a6a67220 */ /* 0x080fe40000410000 */
[----:B------:R1:W-:Y:S01]  /*ac60*/  MUFU.EX2 R133, R4 ;  /* 0x0000000400857308 */ /* 0x0003e20000000800 */
[-C--:B------:R-:W-:Y:S02]  /*ac70*/  FMUL.FTZ R167, R167, R3.reuse ;  /* 0x00000003a7a77220 */ /* 0x080fe40000410000 */
[-C--:B------:R-:W-:Y:S02]  /*ac80*/  FMUL.FTZ R170, R170, R3.reuse ;  /* 0x00000003aaaa7220 */ /* 0x080fe40000410000 */
[----:B------:R-:W-:-:S02]  /*ac90*/  FMUL.FTZ R171, R171, R3 ;  /* 0x00000003abab7220 */ /* 0x000fc40000410000 */
[-C--:B------:R-:W-:Y:S02]  /*aca0*/  FMUL.FTZ R158, R158, R3.reuse ;  /* 0x000000039e9e7220 */ /* 0x080fe40000410000 */
[-C--:B------:R-:W-:Y:S02]  /*acb0*/  FMUL.FTZ R159, R159, R3.reuse ;  /* 0x000000039f9f7220 */ /* 0x080fe40000410000 */
[----:B------:R-:W-:Y:S02]  /*acc0*/  FMUL.FTZ R161, R161, R8 ;  /* 0x00000008a1a17220 */ /* 0x000fe40000410000 */
[-C--:B------:R-:W-:Y:S02]  /*acd0*/  FMUL.FTZ R162, R162, R3.reuse ;  /* 0x00000003a2a27220 */ /* 0x080fe40000410000 */
[----:B------:R-:W-:Y:S02]  /*ace0*/  FMUL.FTZ R163, R163, R3 ;  /* 0x00000003a3a37220 */ /* 0x000fe40000410000 */
[----:B-1----:R-:W-:-:S02]  /*acf0*/  FFMA.FTZ R4, R29, c[0x0][0x23c], -R0 ;  /* 0x00008f001d047a23 */ /* 0x002fc40000010800 */
[-C--:B------:R-:W-:Y:S02]  /*ad00*/  FMUL.FTZ R36, R36, R8.reuse ;  /* 0x0000000824247220 */ /* 0x080fe40000410000 */
[----:B------:R1:W2:Y:S01]  /*ad10*/  MUFU.EX2 R17, R4 ;  /* 0x0000000400117308 */ /* 0x0002a20000000800 */
[-C--:B------:R-:W-:Y:S02]  /*ad20*/  FMUL.FTZ R37, R37, R8.reuse ;  /* 0x0000000825257220 */ /* 0x080fe40000410000 */
[-C--:B------:R-:W-:Y:S02]  /*ad30*/  FMUL.FTZ R38, R38, R3.reuse ;  /* 0x0000000326267220 */ /* 0x080fe40000410000 */
[----:B------:R-:W-:Y:S02]  /*ad40*/  FMUL.FTZ R39, R39, R3 ;  /* 0x0000000327277220 */ /* 0x000fe40000410000 */
[-C--:B------:R-:W-:Y:S02]  /*ad50*/  FMUL.FTZ R40, R40, R8.reuse ;  /* 0x0000000828287220 */ /* 0x080fe40000410000 */
[----:B------:R-:W-:-:S02]  /*ad60*/  FMUL.FTZ R41, R41, R8 ;  /* 0x0000000829297220 */ /* 0x000fc40000410000 */
[-C--:B------:R-:W-:Y:S02]  /*ad70*/  FMUL.FTZ R42, R42, R3.reuse ;  /* 0x000000032a2a7220 */ /* 0x080fe40000410000 */
[----:B------:R-:W-:Y:S02]  /*ad80*/  FMUL.FTZ R43, R43, R3 ;  /* 0x000000032b2b7220 */ /* 0x000fe40000410000 */
[----:B------:R-:W-:Y:S01]  /*ad90*/  FMUL.FTZ R52, R52, R8 ;  /* 0x0000000834347220 */ /* 0x000fe20000410000 */
[----:B-1----:R-:W-:Y:S01]  /*ada0*/  F2FP.PACK_AB R4, R180, R172 ;  /* 0x000000acb404723e */ /* 0x002fe200000000ff */
[----:B------:R-:W-:Y:S01]  /*adb0*/  FMUL.FTZ R53, R53, R8 ;  /* 0x0000000835357220 */ /* 0x000fe20000410000 */
[----:B--2---:R-:W-:Y:S01]  /*adc0*/  F2FP.PACK_AB R7, R17, R133 ;  /* 0x000000851107723e */ /* 0x004fe200000000ff */
[-C--:B------:R-:W-:Y:S02]  /*add0*/  FMUL.FTZ R54, R54, R3.reuse ;  /* 0x0000000336367220 */ /* 0x080fe40000410000 */
[----:B------:R-:W-:-:S02]  /*ade0*/  FMUL.FTZ R55, R55, R3 ;  /* 0x0000000337377220 */ /* 0x000fc40000410000 */
[-C--:B------:R-:W-:Y:S02]  /*adf0*/  FMUL.FTZ R56, R56, R8.reuse ;  /* 0x0000000838387220 */ /* 0x080fe40000410000 */
[C---:B------:R-:W-:Y:S01]  /*ae00*/  HMMA.16816.F32 R20, R4.reuse, R12, R140 ;  /* 0x0000000c0414723c */ /* 0x040fe2000000188c */
[-C--:B------:R-:W-:Y:S02]  /*ae10*/  FMUL.FTZ R57, R57, R8.reuse ;  /* 0x0000000839397220 */ /* 0x080fe40000410000 */
[-C--:B------:R-:W-:Y:S02]  /*ae20*/  FMUL.FTZ R58, R58, R3.reuse ;  /* 0x000000033a3a7220 */ /* 0x080fe40000410000 */
[----:B------:R-:W-:Y:S02]  /*ae30*/  FMUL.FTZ R59, R59, R3 ;  /* 0x000000033b3b7220 */ /* 0x000fe40000410000 */
[----:B------:R-:W-:Y:S01]  /*ae40*/  IMAD.MOV.U32 R143, RZ, RZ, R18 ;  /* 0x000000ffff8f7224 */ /* 0x000fe200078e0012 */
[----:B------:R-:W-:Y:S01]  /*ae50*/  HMMA.16816.F32 R12, R4, R14, R144 ;  /* 0x0000000e040c723c */ /* 0x000fe20000001890 */
[-C--:B------:R-:W-:Y:S01]  /*ae60*/  FMUL.FTZ R48, R48, R8.reuse ;  /* 0x0000000830307220 */ /* 0x080fe20000410000 */
[----:B------:R-:W-:Y:S01]  /*ae70*/  MOV R142, R247 ;  /* 0x000000f7008e7202 */ /* 0x000fe20000000f00 */
[----:B------:R-:W-:Y:S01]  /*ae80*/  FMUL.FTZ R49, R49, R8 ;  /* 0x0000000831317220 */ /* 0x000fe20000410000 */
[----:B------:R-:W-:Y:S01]  /*ae90*/  MOV R141, R246 ;  /* 0x000000f6008d7202 */ /* 0x000fe20000000f00 */
[----:B------:R-:W-:-:S02]  /*aea0*/  FMUL.FTZ R50, R50, R3 ;  /* 0x0000000332327220 */ /* 0x000fc40000410000 */
[----:B------:R-:W-:Y:S01]  /*aeb0*/  IMAD.MOV.U32 R146, RZ, RZ, R17 ;  /* 0x000000ffff927224 */ /* 0x000fe200078e0011 */
[----:B------:R-:W-:Y:S01]  /*aec0*/  MOV R145, R16 ;  /* 0x0000001000917202 */ /* 0x000fe20000000f00 */
[----:B------:R-:W-:Y:S01]  /*aed0*/  FMUL.FTZ R51, R51, R3 ;  /* 0x0000000333337220 */ /* 0x000fe20000410000 */
[----:B------:R-:W1:Y:S01]  /*aee0*/  LDSM.16.MT88.4 R16, [R207+0x10000] ;  /* 0x01000000cf10783b */ /* 0x000e620000004200 */
[-C--:B------:R-:W-:Y:S01]  /*aef0*/  FMUL.FTZ R60, R60, R8.reuse ;  /* 0x000000083c3c7220 */ /* 0x080fe20000410000 */
[----:B------:R-:W-:Y:S01]  /*af00*/  MOV R147, R245 ;  /* 0x000000f500937202 */ /* 0x000fe20000000f00 */
[----:B------:R-:W-:Y:S01]  /*af10*/  FMUL.FTZ R61, R61, R8 ;  /* 0x000000083d3d7220 */ /* 0x000fe20000410000 */
[----:B------:R-:W-:Y:S01]  /*af20*/  MOV R144, R244 ;  /* 0x000000f400907202 */ /* 0x000fe20000000f00 */
[----:B------:R-:W-:Y:S01]  /*af30*/  FMUL.FTZ R62, R62, R3 ;  /* 0x000000033e3e7220 */ /* 0x000fe20000410000 */
[----:B------:R-:W-:Y:S01]  /*af40*/  MOV R29, R21 ;  /* 0x00000015001d7202 */ /* 0x000fe20000000f00 */
[----:B------:R-:W-:Y:S01]  /*af50*/  IMAD.MOV.U32 R132, RZ, RZ, R20 ;  /* 0x000000ffff847224 */ /* 0x000fe200078e0014 */
[----:B------:R-:W-:Y:S01]  /*af60*/  MOV R28, R22 ;  /* 0x00000016001c7202 */ /* 0x000fe20000000f00 */
[----:B------:R-:W-:Y:S01]  /*af70*/  FMUL.FTZ R63, R63, R3 ;  /* 0x000000033f3f7220 */ /* 0x000fe20000410000 */
[----:B------:R-:W-:Y:S01]  /*af80*/  MOV R9, R23 ;  /* 0x0000001700097202 */ /* 0x000fe20000000f00 */
[-C--:B------:R-:W-:Y:S01]  /*af90*/  FMUL.FTZ R64, R64, R8.reuse ;  /* 0x0000000840407220 */ /* 0x080fe20000410000 */
[----:B------:R-:W2:Y:S01]  /*afa0*/  LDSM.16.MT88.4 R20, [R208+0x10000] ;  /* 0x01000000d014783b */ /* 0x000ea20000004200 */
[----:B------:R-:W-:Y:S01]  /*afb0*/  FMUL.FTZ R65, R65, R8 ;  /* 0x0000000841417220 */ /* 0x000fe20000410000 */
[----:B------:R-:W-:Y:S01]  /*afc0*/  MOV R139, R13 ;  /* 0x0000000d008b7202 */ /* 0x000fe20000000f00 */
[----:B------:R-:W-:Y:S01]  /*afd0*/  IMAD.MOV.U32 R140, RZ, RZ, R12 ;  /* 0x000000ffff8c7224 */ /* 0x000fe200078e000c */
[----:B------:R-:W-:Y:S01]  /*afe0*/  MOV R137, R14 ;  /* 0x0000000e00897202 */ /* 0x000fe20000000f00 */
[----:B------:R-:W-:Y:S01]  /*aff0*/  FMUL.FTZ R66, R66, R3 ;  /* 0x0000000342427220 */ /* 0x000fe20000410000 */
[----:B------:R-:W-:Y:S01]  /*b000*/  MOV R134, R15 ;  /* 0x0000000f00867202 */ /* 0x000fe20000000f00 */
[----:B------:R-:W-:Y:S01]  /*b010*/  FMUL.FTZ R67, R67, R3 ;  /* 0x0000000343437220 */ /* 0x000fe20000410000 */
[----:B------:R-:W3:Y:S01]  /*b020*/  LDSM.16.MT88.4 R12, [R205+0x12000] ;  /* 0x01200000cd0c783b */ /* 0x000ee20000004200 */
        /* <DEDUP_REMOVED lines=8> */
[----:B------:R-:W-:-:S02]  /*b0b0*/  FMUL.FTZ R155, R155, R3 ;  /* 0x000000039b9b7220 */ /* 0x000fc40000410000 */
[-C--:B------:R-:W-:Y:S02]  /*b0c0*/  FMUL.FTZ R44, R44, R8.reuse ;  /* 0x000000082c2c7220 */ /* 0x080fe40000410000 */
[-C--:B------:R-:W-:Y:S02]  /*b0d0*/  FMUL.FTZ R45, R45, R8.reuse ;  /* 0x000000082d2d7220 */ /* 0x080fe40000410000 */
[-C--:B------:R-:W-:Y:S01]  /*b0e0*/  FMUL.FTZ R46, R46, R3.reuse ;  /* 0x000000032e2e7220 */ /* 0x080fe20000410000 */
[----:B-1----:R-:W-:Y:S01]  /*b0f0*/  HMMA.16816.F32 R232, R4, R16, R164 ;  /* 0x0000001004e8723c */ /* 0x002fe200000018a4 */
[----:B------:R-:W-:Y:S02]  /*b100*/  FMUL.FTZ R47, R47, R3 ;  /* 0x000000032f2f7220 */ /* 0x000fe40000410000 */
[-C--:B------:R-:W-:Y:S02]  /*b110*/  FMUL.FTZ R76, R76, R8.reuse ;  /* 0x000000084c4c7220 */ /* 0x080fe40000410000 */
[----:B------:R-:W-:-:S02]  /*b120*/  FMUL.FTZ R77, R77, R8 ;  /* 0x000000084d4d7220 */ /* 0x000fc40000410000 */
[-C--:B------:R-:W-:Y:S01]  /*b130*/  FMUL.FTZ R78, R78, R3.reuse ;  /* 0x000000034e4e7220 */ /* 0x080fe20000410000 */
[C---:B------:R-:W-:Y:S01]  /*b140*/  HMMA.16816.F32 R200, R4.reuse, R18, R168 ;  /* 0x0000001204c8723c */ /* 0x040fe200000018a8 */
[----:B------:R-:W1:Y:S01]  /*b150*/  LDSM.16.MT88.4 R16, [R208+0x12000] ;  /* 0x01200000d010783b */ /* 0x000e620000004200 */
[-C--:B------:R-:W-:Y:S02]  /*b160*/  FMUL.FTZ R79, R79, R3.reuse ;  /* 0x000000034f4f7220 */ /* 0x080fe40000410000 */
[-C--:B------:R-:W-:Y:S02]  /*b170*/  FMUL.FTZ R80, R80, R8.reuse ;  /* 0x0000000850507220 */ /* 0x080fe40000410000 */
[----:B------:R-:W-:Y:S02]  /*b180*/  FMUL.FTZ R81, R81, R8 ;  /* 0x0000000851517220 */ /* 0x000fe40000410000 */
        /* <DEDUP_REMOVED lines=14> */
[----:B------:R-:W-:Y:S01]  /*b270*/  MOV R38, R182 ;  /* 0x000000b600267202 */ /* 0x000fe20000000f00 */
[----:B------:R-:W-:Y:S01]  /*b280*/  HMMA.16816.F32 R192, R4, R14, R40 ;  /* 0x0000000e04c0723c */ /* 0x000fe20000001828 */
[----:B------:R-:W3:Y:S01]  /*b290*/  LDSM.16.MT88.4 R12, [R207+0x12000] ;  /* 0x01200000cf0c783b */ /* 0x000ee20000004200 */
[----:B------:R-:W-:Y:S01]  /*b2a0*/  MOV R37, R181 ;  /* 0x000000b500257202 */ /* 0x000fe20000000f00 */
[----:B------:R-:W-:Y:S01]  /*b2b0*/  IMAD.MOV.U32 R36, RZ, RZ, R180 ;  /* 0x000000ffff247224 */ /* 0x000fe200078e00b4 */
[----:B------:R-:W-:Y:S01]  /*b2c0*/  MOV R39, R189 ;  /* 0x000000bd00277202 */ /* 0x000fe20000000f00 */
[----:B------:R-:W-:-:S02]  /*b2d0*/  FMUL.FTZ R68, R68, R8 ;  /* 0x0000000844447220 */ /* 0x000fc40000410000 */
[----:B------:R-:W-:Y:S01]  /*b2e0*/  FMUL.FTZ R69, R69, R8 ;  /* 0x0000000845457220 */ /* 0x000fe20000410000 */
[C---:B------:R-:W-:Y:S01]  /*b2f0*/  HMMA.16816.F32 R244, R4.reuse, R26, R152 ;  /* 0x0000001a04f4723c */ /* 0x040fe20000001898 */
[----:B------:R-:W-:Y:S01]  /*b300*/  LDSM.16.MT88.4 R24, [R207+0x14000] ;  /* 0x01400000cf18783b */ /* 0x000fe20000004200 */
[----:B------:R-:W-:Y:S01]  /*b310*/  FMUL.FTZ R70, R70, R3 ;  /* 0x0000000346467220 */ /* 0x000fe20000410000 */
[----:B------:R-:W-:Y:S01]  /*b320*/  MOV R41, R141 ;  /* 0x0000008d00297202 */ /* 0x000fe20000000f00 */
[----:B------:R-:W-:Y:S01]  /*b330*/  FMUL.FTZ R71, R71, R3 ;  /* 0x0000000347477220 */ /* 0x000fe20000410000 */
[----:B------:R-:W-:Y:S01]  /*b340*/  MOV R40, R142 ;  /* 0x0000008e00287202 */ /* 0x000fe20000000f00 */
[----:B------:R-:W-:Y:S01]  /*b350*/  FMUL.FTZ R72, R72, R8 ;  /* 0x0000000848487220 */ /* 0x000fe20000410000 */
[----:B------:R-:W-:Y:S01]  /*b360*/  MOV R43, R146 ;  /* 0x00000092002b7202 */ /* 0x000fe20000000f00 */
[----:B-1----:R-:W-:Y:S01]  /*b370*/  HMMA.16816.F32 R160, R4, R16, R52 ;  /* 0x0000001004a0723c */ /* 0x002fe20000001834 */
[----:B------:R-:W-:-:S02]  /*b380*/  FMUL.FTZ R73, R73, R8 ;  /* 0x0000000849497220 */ /* 0x000fc40000410000 */
[-C--:B------:R-:W-:Y:S02]  /*b390*/  FMUL.FTZ R74, R74, R3.reuse ;  /* 0x000000034a4a7220 */ /* 0x080fe40000410000 */
[----:B------:R-:W-:Y:S02]  /*b3a0*/  FMUL.FTZ R75, R75, R3 ;  /* 0x000000034b4b7220 */ /* 0x000fe40000410000 */
[----:B------:R-:W-:Y:S01]  /*b3b0*/  MOV R53, R139 ;  /* 0x0000008b00357202 */ /* 0x000fe20000000f00 */
[----:B------:R-:W-:Y:S01]  /*b3c0*/  HMMA.16816.F32 R168, R4, R18, R56 ;  /* 0x0000001204a8723c */ /* 0x000fe20000001838 */
[----:B------:R-:W1:Y:S01]  /*b3d0*/  LDSM.16.MT88.4 R16, [R206+0x14000] ;  /* 0x01400000ce10783b */ /* 0x000e620000004200 */
[----:B------:R-:W-:Y:S01]  /*b3e0*/  MOV R54, R137 ;  /* 0x0000008900367202 */ /* 0x000fe20000000f00 */
[----:B------:R-:W-:Y:S01]  /*b3f0*/  FMUL.FTZ R100, R100, R8 ;  /* 0x0000000864647220 */ /* 0x000fe20000410000 */
[----:B------:R-:W-:Y:S01]  /*b400*/  MOV R52, R140 ;  /* 0x0000008c00347202 */ /* 0x000fe20000000f00 */
[----:B------:R-:W-:-:S02]  /*b410*/  FMUL.FTZ R101, R101, R8 ;  /* 0x0000000865657220 */ /* 0x000fc40000410000 */
[-C--:B------:R-:W-:Y:S01]  /*b420*/  FMUL.FTZ R102, R102, R3.reuse ;  /* 0x0000000366667220 */ /* 0x080fe20000410000 */
[C---:B--2---:R-:W-:Y:S01]  /*b430*/  HMMA.16816.F32 R180, R4.reuse, R22, R48 ;  /* 0x0000001604b4723c */ /* 0x044fe20000001830 */
[----:B------:R-:W-:Y:S01]  /*b440*/  FMUL.FTZ R103, R103, R3 ;  /* 0x0000000367677220 */ /* 0x000fe20000410000 */
[----:B------:R-:W-:Y:S01]  /*b450*/  MOV R59, R174 ;  /* 0x000000ae003b7202 */ /* 0x000fe20000000f00 */
[-C--:B------:R-:W-:Y:S01]  /*b460*/  FMUL.FTZ R104, R104, R8.reuse ;  /* 0x0000000868687220 */ /* 0x080fe20000410000 */
[----:B------:R-:W-:Y:S01]  /*b470*/  MOV R57, R175 ;  /* 0x000000af00397202 */ /* 0x000fe20000000f00 */
[----:B------:R-:W-:Y:S01]  /*b480*/  FMUL.FTZ R105, R105, R8 ;  /* 0x0000000869697220 */ /* 0x000fe20000410000 */
[----:B------:R-:W-:Y:S01]  /*b490*/  MOV R56, R133 ;  /* 0x0000008500387202 */ /* 0x000fe20000000f00 */
[-C--:B------:R-:W-:Y:S01]  /*b4a0*/  FMUL.FTZ R106, R106, R3.reuse ;  /* 0x000000036a6a7220 */ /* 0x080fe20000410000 */
[----:B------:R-:W-:Y:S01]  /*b4b0*/  MOV R49, R138 ;  /* 0x0000008a00317202 */ /* 0x000fe20000000f00 */
[----:B---3--:R-:W-:Y:S01]  /*b4c0*/  HMMA.16816.F32 R156, R4, R12, R60 ;  /* 0x0000000c049c723c */ /* 0x008fe2000000183c */
[----:B------:R-:W-:Y:S01]  /*b4d0*/  FMUL.FTZ R107, R107, R3 ;  /* 0x000000036b6b7220 */ /* 0x000fe20000410000 */
[----:B------:R-:W-:Y:S01]  /*b4e0*/  MOV R51, R144 ;  /* 0x0000009000337202 */ /* 0x000fe20000000f00 */
[-C--:B------:R-:W-:Y:S01]  /*b4f0*/  FMUL.FTZ R84, R84, R8.reuse ;  /* 0x0000000854547220 */ /* 0x080fe20000410000 */
[----:B------:R-:W-:Y:S01]  /*b500*/  MOV R50, R145 ;  /* 0x0000009100327202 */ /* 0x000fe20000000f00 */
[----:B------:R-:W-:-:S02]  /*b510*/  FMUL.FTZ R85, R85, R8 ;  /* 0x0000000855557220 */ /* 0x000fc40000410000 */
[----:B------:R-:W-:Y:S01]  /*b520*/  MOV R63, R136 ;  /* 0x00000088003f7202 */ /* 0x000fe20000000f00 */
[C---:B------:R-:W-:Y:S01]  /*b530*/  HMMA.16816.F32 R164, R4.reuse, R14, R64 ;  /* 0x0000000e04a4723c */ /* 0x040fe20000001840 */
[----:B------:R-:W2:Y:S01]  /*b540*/  LDSM.16.MT88.4 R12, [R208+0x14000] ;  /* 0x01400000d00c783b */ /* 0x000ea20000004200 */
[-C--:B------:R-:W-:Y:S02]  /*b550*/  FMUL.FTZ R86, R86, R3.reuse ;  /* 0x0000000356567220 */ /* 0x080fe40000410000 */
[----:B------:R-:W-:Y:S02]  /*b560*/  FMUL.FTZ R87, R87, R3 ;  /* 0x0000000357577220 */ /* 0x000fe40000410000 */
        /* <DEDUP_REMOVED lines=8> */
[----:B------:R-:W-:Y:S01]  /*b5f0*/  FFMA.FTZ R9, R30, c[0x0][0x23c], -R2 ;  /* 0x00008f001e097a23 */ /* 0x000fe20000010802 */
[----:B------:R-:W-:Y:S01]  /*b600*/  MOV R47, R143 ;  /* 0x0000008f002f7202 */ /* 0x000fe20000000f00 */
[----:B-1----:R-:W-:Y:S01]  /*b610*/  HMMA.16816.F32 R148, R4, R16, R76 ;  /* 0x000000100494723c */ /* 0x002fe2000000184c */
[----:B------:R-:W-:Y:S01]  /*b620*/  IMAD.MOV.U32 R46, RZ, RZ, R172 ;  /* 0x000000ffff2e7224 */ /* 0x000fe200078e00ac */
[----:B------:R-:W-:Y:S01]  /*b630*/  MOV R45, R135 ;  /* 0x00000087002d7202 */ /* 0x000fe20000000f00 */
[----:B------:R-:W-:-:S02]  /*b640*/  FMUL.FTZ R96, R96, R8 ;  /* 0x0000000860607220 */ /* 0x000fc40000410000 */
[-C--:B------:R-:W-:Y:S02]  /*b650*/  FMUL.FTZ R97, R97, R8.reuse ;  /* 0x0000000861617220 */ /* 0x080fe40000410000 */
[-C--:B------:R-:W-:Y:S01]  /*b660*/  FMUL.FTZ R98, R98, R3.reuse ;  /* 0x0000000362627220 */ /* 0x080fe20000410000 */
[----:B------:R-:W-:Y:S01]  /*b670*/  HMMA.16816.F32 R136, R4, R18, R80 ;  /* 0x000000120488723c */ /* 0x000fe20000001850 */
[----:B------:R-:W1:Y:S01]  /*b680*/  LDSM.16.MT88.4 R16, [R205+0x16000] ;  /* 0x01600000cd10783b */ /* 0x000e620000004200 */
[----:B------:R4:W-:Y:S01]  /*b690*/  MUFU.EX2 R81, R9 ;  /* 0x0000000900517308 */ /* 0x0009e20000000800 */
[----:B------:R-:W-:Y:S01]  /*b6a0*/  FMUL.FTZ R99, R99, R3 ;  /* 0x0000000363637220 */ /* 0x000fe20000410000 */
[----:B------:R-:W-:Y:S01]  /*b6b0*/  MOV R79, R39 ;  /* 0x00000027004f7202 */ /* 0x000fe20000000f00 */
[----:B------:R-:W-:Y:S01]  /*b6c0*/  FMUL.FTZ R108, R108, R8 ;  /* 0x000000086c6c7220 */ /* 0x000fe20000410000 */
[----:B------:R-:W-:Y:S01]  /*b6d0*/  MOV R78, R34 ;  /* 0x00000022004e7202 */ /* 0x000fe20000000f00 */
[----:B------:R-:W-:Y:S01]  /*b6e0*/  FMUL.FTZ R109, R109, R8 ;  /* 0x000000086d6d7220 */ /* 0x000fe20000410000 */
[----:B------:R-:W-:Y:S01]  /*b6f0*/  MOV R80, R40 ;  /* 0x0000002800507202 */ /* 0x000fe20000000f00 */
[----:B------:R-:W-:-:S02]  /*b700*/  FMUL.FTZ R110, R110, R3 ;  /* 0x000000036e6e7220 */ /* 0x000fc40000410000 */
[-C--:B------:R-:W-:Y:S02]  /*b710*/  FMUL.FTZ R111, R111, R3.reuse ;  /* 0x000000036f6f7220 */ /* 0x080fe40000410000 */
[-C--:B------:R-:W-:Y:S02]  /*b720*/  FMUL.FTZ R112, R112, R8.reuse ;  /* 0x0000000870707220 */ /* 0x080fe40000410000 */
[----:B------:R-:W-:Y:S01]  /*b730*/  FMUL.FTZ R113, R113, R8 ;  /* 0x0000000871717220 */ /* 0x000fe20000410000 */
[----:B--2---:R-:W-:Y:S01]  /*b740*/  HMMA.16816.F32 R172, R4, R14, R88 ;  /* 0x0000000e04ac723c */ /* 0x004fe20000001858 */
[----:B----4-:R-:W-:Y:S01]  /*b750*/  FFMA.FTZ R9, R176, c[0x0][0x23c], -R2 ;  /* 0x00008f00b0097a23 */ /* 0x010fe20000010802 */
[----:B------:R-:W-:Y:S01]  /*b760*/  MOV R176, R56 ;  /* 0x0000003800b07202 */ /* 0x000fe20000000f00 */
[-C--:B------:R-:W-:Y:S02]  /*b770*/  FMUL.FTZ R114, R114, R3.reuse ;  /* 0x0000000372727220 */ /* 0x080fe40000410000 */
[----:B------:R-:W-:-:S02]  /*b780*/  FMUL.FTZ R115, R115, R3 ;  /* 0x0000000373737220 */ /* 0x000fc40000410000 */
[-C--:B------:R-:W-:Y:S01]  /*b790*/  FMUL.FTZ R124, R124, R8.reuse ;  /* 0x000000087c7c7220 */ /* 0x080fe20000410000 */
[C---:B------:R-:W-:Y:S01]  /*b7a0*/  HMMA.16816.F32 R88, R4.reuse, R24, R92 ;  /* 0x000000180458723c */ /* 0x040fe2000000185c */
[-C--:B------:R-:W-:Y:S02]  /*b7b0*/  FMUL.FTZ R125, R125, R8.reuse ;  /* 0x000000087d7d7220 */ /* 0x080fe40000410000 */
[-C--:B------:R-:W-:Y:S02]  /*b7c0*/  FMUL.FTZ R126, R126, R3.reuse ;  /* 0x000000037e7e7220 */ /* 0x080fe40000410000 */
[----:B------:R-:W-:Y:S02]  /*b7d0*/  FMUL.FTZ R127, R127, R3 ;  /* 0x000000037f7f7220 */ /* 0x000fe40000410000 */
[-C--:B------:R-:W-:Y:S01]  /*b7e0*/  FMUL.FTZ R128, R128, R8.reuse ;  /* 0x0000000880807220 */ /* 0x080fe20000410000 */
[----:B---3--:R-:W-:Y:S01]  /*b7f0*/  HMMA.16816.F32 R152, R4, R20, R68 ;  /* 0x000000140498723c */ /* 0x008fe20000001844 */
[----:B------:R-:W-:-:S02]  /*b800*/  FMUL.FTZ R129, R129, R8 ;  /* 0x0000000881817220 */ /* 0x000fc40000410000 */
[-C--:B------:R-:W-:Y:S02]  /*b810*/  FMUL.FTZ R130, R130, R3.reuse ;  /* 0x0000000382827220 */ /* 0x080fe40000410000 */
[----:B------:R-:W-:Y:S02]  /*b820*/  FMUL.FTZ R131, R131, R3 ;  /* 0x0000000383837220 */ /* 0x000fe40000410000 */
[----:B------:R-:W-:Y:S01]  /*b830*/  IMAD.MOV.U32 R42, RZ, RZ, R147 ;  /* 0x000000ffff2a7224 */ /* 0x000fe200078e0093 */
[----:B------:R-:W-:Y:S01]  /*b840*/  HMMA.16816.F32 R140, R4, R22, R72 ;  /* 0x00000016048c723c */ /* 0x000fe20000001848 */
[----:B------:R-:W2:Y:S01]  /*b850*/  LDSM.16.MT88.4 R20, [R206+0x16000] ;  /* 0x01600000ce14783b */ /* 0x000ea20000004200 */
[----:B------:R-:W-:Y:S01]  /*b860*/  FMUL.FTZ R116, R116, R8 ;  /* 0x0000000874747220 */ /* 0x000fe20000410000 */
[----:B------:R-:W-:Y:S01]  /*b870*/  MOV R71, R38 ;  /* 0x0000002600477202 */ /* 0x000fe20000000f00 */
[----:B------:R-:W-:Y:S01]  /*b880*/  FMUL.FTZ R117, R117, R8 ;  /* 0x0000000875757220 */ /* 0x000fe20000410000 */
[----:B------:R-:W-:Y:S01]  /*b890*/  MOV R70, R37 ;  /* 0x0000002500467202 */ /* 0x000fe20000000f00 */
[----:B------:R-:W-:-:S02]  /*b8a0*/  FMUL.FTZ R118, R118, R3 ;  /* 0x0000000376767220 */ /* 0x000fc40000410000 */
        /* <DEDUP_REMOVED lines=8> */
[----:B------:R-:W-:Y:S02]  /*b930*/  IMAD.MOV.U32 R69, RZ, RZ, R36 ;  /* 0x000000ffff457224 */ /* 0x000fe400078e0024 */
[----:B------:R-:W-:Y:S01]  /*b940*/  IMAD.MOV.U32 R77, RZ, RZ, R35 ;  /* 0x000000ffff4d7224 */ /* 0x000fe200078e0023 */
[----:B------:R-:W-:Y:S01]  /*b950*/  LDSM.16.MT88.4 R36, [R207+0x12800] ;  /* 0x01280000cf24783b */ /* 0x000fe20000004200 */
[C---:B------:R-:W-:Y:S01]  /*b960*/  HMMA.16816.F32 R132, R4.reuse, R12, R84 ;  /* 0x0000000c0484723c */ /* 0x040fe20000001854 */
[----:B------:R3:W4:Y:S01]  /*b970*/  MUFU.EX2 R85, R9 ;  /* 0x0000000900557308 */ /* 0x0007220000000800 */
[----:B------:R-:W-:Y:S01]  /*b980*/  IMAD.MOV.U32 R103, RZ, RZ, R63 ;  /* 0x000000ffff677224 */ /* 0x000fe200078e003f */
[----:B------:R-:W5:Y:S04]  /*b990*/  LDSM.16.MT88.4 R12, [R208+0x16000] ;  /* 0x01600000d00c783b */ /* 0x000f680000004200 */
[----:B------:R-:W-:Y:S01]  /*b9a0*/  MOV R86, R46 ;  /* 0x0000002e00567202 */ /* 0x000fe20000000f00 */
[----:B------:R-:W-:Y:S01]  /*b9b0*/  HMMA.16816.F32 R144, R4, R26, R96 ;  /* 0x0000001a0490723c */ /* 0x000fe20000001860 */
[----:B------:R-:W4:Y:S01]  /*b9c0*/  LDSM.16.MT88.4 R24, [R205+0x10800] ;  /* 0x01080000cd18783b */ /* 0x000f220000004200 */
[----:B------:R-:W-:Y:S01]  /*b9d0*/  IMAD.MOV.U32 R87, RZ, RZ, R47 ;  /* 0x000000ffff577224 */ /* 0x000fe200078e002f */
[----:B------:R-:W-:Y:S01]  /*b9e0*/  MOV R84, R45 ;  /* 0x0000002d00547202 */ /* 0x000fe20000000f00 */
[----:B------:R-:W-:Y:S01]  /*b9f0*/  IMAD.MOV.U32 R46, RZ, RZ, R43 ;  /* 0x000000ffff2e7224 */ /* 0x000fe200078e002b */
[----:B------:R-:W-:-:S02]  /*ba00*/  MOV R47, R41 ;  /* 0x00000029002f7202 */ /* 0x000fc40000000f00 */
[----:B------:R-:W-:Y:S01]  /*ba10*/  MOV R45, R42 ;  /* 0x0000002a002d7202 */ /* 0x000fe20000000f00 */
[----:B------:R-:W-:Y:S01]  /*ba20*/  IMAD.MOV.U32 R98, RZ, RZ, R59 ;  /* 0x000000ffff627224 */ /* 0x000fe200078e003b */
[C---:B--2---:R-:W-:Y:S01]  /*ba30*/  HMMA.16816.F32 R108, R4.reuse, R20, R108 ;  /* 0x00000014046c723c */ /* 0x044fe2000000186c */
[--C-:B---3--:R-:W-:Y:S01]  /*ba40*/  FFMA.FTZ R9, R33, c[0x0][0x23c], -R2.reuse ;  /* 0x00008f0021097a23 */ /* 0x108fe20000010802 */
[----:B------:R-:W-:Y:S02]  /*ba50*/  MOV R96, R57 ;  /* 0x0000003900607202 */ /* 0x000fe40000000f00 */
[----:B------:R-:W-:Y:S01]  /*ba60*/  MOV R97, R58 ;  /* 0x0000003a00617202 */ /* 0x000fe20000000f00 */
[----:B------:R2:W-:Y:S01]  /*ba70*/  MUFU.EX2 R44, R9 ;  /* 0x00000009002c7308 */ /* 0x0005e20000000800 */
[----:B------:R-:W-:Y:S02]  /*ba80*/  MOV R99, R49 ;  /* 0x0000003100637202 */ /* 0x000fe40000000f00 */
[C---:B------:R-:W-:Y:S01]  /*ba90*/  HMMA.16816.F32 R112, R4.reuse, R22, R112 ;  /* 0x000000160470723c */ /* 0x040fe20000001870 */
[----:B------:R-:W3:Y:S07]  /*baa0*/  LDSM.16.MT88.4 R20, [R206+0x10800] ;  /* 0x01080000ce14783b */ /* 0x000eee0000004200 */
[----:B-1----:R-:W-:Y:S01]  /*bab0*/  HMMA.16816.F32 R124, R4, R16, R124 ;  /* 0x00000010047c723c */ /* 0x002fe2000000187c */
[----:B--2---:R-:W-:-:S02]  /*bac0*/  FFMA.FTZ R9, R31, c[0x0][0x23c], -R2 ;  /* 0x00008f001f097a23 */ /* 0x004fc40000010802 */
[----:B------:R-:W1:Y:S05]  /*bad0*/  LDSM.16.MT88.4 R28, [R208+0x10800] ;  /* 0x01080000d01c783b */ /* 0x000e6a0000004200 */
[C---:B------:R-:W-:Y:S01]  /*bae0*/  HMMA.16816.F32 R128, R4.reuse, R18, R128 ;  /* 0x000000120480723c */ /* 0x040fe20000001880 */
[----:B------:R2:W2:Y:S01]  /*baf0*/  MUFU.EX2 R68, R9 ;  /* 0x0000000900447308 */ /* 0x0004a20000000800 */
[----:B------:R-:W1:Y:S06]  /*bb00*/  LDSM.16.MT88.4 R16, [R207+0x10800] ;  /* 0x01080000cf10783b */ /* 0x000e6c0000004200 */
[C---:B-----5:R-:W-:Y:S08]  /*bb10*/  HMMA.16816.F32 R116, R4.reuse, R12, R116 ;  /* 0x0000000c0474723c */ /* 0x060ff00000001874 */
[----:B------:R-:W-:Y:S01]  /*bb20*/  HMMA.16816.F32 R120, R4, R14, R120 ;  /* 0x0000000e0478723c */ /* 0x000fe20000001878 */
[----:B--2---:R-:W-:Y:S01]  /*bb30*/  FFMA.FTZ R9, R177, c[0x0][0x23c], -R0 ;  /* 0x00008f00b1097a23 */ /* 0x004fe20000010800 */
[----:B------:R-:W2:Y:S01]  /*bb40*/  LDSM.16.MT88.4 R12, [R205+0x12800] ;  /* 0x01280000cd0c783b */ /* 0x000ea20000004200 */
[----:B------:R-:W-:-:S02]  /*bb50*/  MOV R177, R97 ;  /* 0x0000006100b17202 */ /* 0x000fc40000000f00 */
[----:B------:R5:W-:Y:S02]  /*bb60*/  MUFU.EX2 R82, R9 ;  /* 0x0000000900527308 */ /* 0x000be40000000800 */
[----:B----4-:R-:W-:Y:S02]  /*bb70*/  F2FP.PACK_AB R4, R85, R81 ;  /* 0x000000515504723e */ /* 0x010fe400000000ff */
[----:B------:R-:W-:Y:S01]  /*bb80*/  F2FP.PACK_AB R6, R68, R44 ;  /* 0x0000002c4406723e */ /* 0x000fe200000000ff */
[----:B-----5:R-:W-:Y:S01]  /*bb90*/  FFMA.FTZ R9, R184, c[0x0][0x23c], -R0 ;  /* 0x00008f00b8097a23 */ /* 0x020fe20000010800 */
[----:B------:R-:W-:-:S03]  /*bba0*/  MOV R184, R98 ;  /* 0x0000006200b87202 */ /* 0x000fc60000000f00 */
[----:B------:R4:W5:Y:S02]  /*bbb0*/  MUFU.EX2 R48, R9 ;  /* 0x0000000900307308 */ /* 0x0009640000000800 */
[--C-:B----4-:R-:W-:Y:S01]  /*bbc0*/  FFMA.FTZ R9, R32, c[0x0][0x23c], -R0.reuse ;  /* 0x00008f0020097a23 */ /* 0x110fe20000010800 */
[----:B-----5:R-:W-:Y:S01]  /*bbd0*/  F2FP.PACK_AB R5, R48, R82 ;  /* 0x000000523005723e */ /* 0x020fe200000000ff */
[----:B------:R-:W-:Y:S04]  /*bbe0*/  LDSM.16.MT88.4 R32, [R208+0x12800] ;  /* 0x01280000d020783b */ /* 0x000fe80000004200 */
[----:B------:R4:W-:Y:S02]  /*bbf0*/  MUFU.EX2 R83, R9 ;  /* 0x0000000900537308 */ /* 0x0009e40000000800 */
[----:B----4-:R-:W-:Y:S01]  /*bc00*/  FFMA.FTZ R9, R178, c[0x0][0x23c], -R0 ;  /* 0x00008f00b2097a23 */ /* 0x010fe20000010800 */
[----:B------:R-:W-:-:S05]  /*bc10*/  MOV R178, R99 ;  /* 0x0000006300b27202 */ /* 0x000fca0000000f00 */
[----:B------:R-:W4:Y:S02]  /*bc20*/  MUFU.EX2 R76, R9 ;  /* 0x00000009004c7308 */ /* 0x000f240000000800 */
[----:B----4-:R-:W-:Y:S01]  /*bc30*/  F2FP.PACK_AB R7, R76, R83 ;  /* 0x000000534c07723e */ /* 0x010fe200000000ff */
[----:B------:R-:W-:-:S06]  /*bc40*/  FFMA.FTZ R9, R186, c[0x0][0x23c], -R2 ;  /* 0x00008f00ba097a23 */ /* 0x000fcc0000010802 */
[C---:B------:R-:W-:Y:S08]  /*bc50*/  HMMA.16816.F32 R72, R4.reuse, R24, R64 ;  /* 0x000000180448723c */ /* 0x040ff00000001840 */
[C---:B------:R-:W-:Y:S01]  /*bc60*/  HMMA.16816.F32 R64, R4.reuse, R26, R52 ;  /* 0x0000001a0440723c */ /* 0x040fe20000001834 */
[----:B------:R-:W4:Y:S07]  /*bc70*/  LDSM.16.MT88.4 R24, [R206+0x12800] ;  /* 0x01280000ce18783b */ /* 0x000f2e0000004200 */
[C---:B---3--:R-:W-:Y:S07]  /*bc80*/  HMMA.16816.F32 R60, R4.reuse, R20, R248 ;  /* 0x00000014043c723c */ /* 0x048fee00000018f8 */
[----:B------:R-:W-:Y:S01]  /*bc90*/  MOV R250, R68 ;  /* 0x0000004400fa7202 */ /* 0x000fe20000000f00 */
[----:B------:R-:W-:Y:S01]  /*bca0*/  HMMA.16816.F32 R52, R4, R22, R244 ;  /* 0x000000160434723c */ /* 0x000fe200000018f4 */
[----:B------:R-:W-:Y:S01]  /*bcb0*/  IMAD.MOV.U32 R251, RZ, RZ, R71 ;  /* 0x000000fffffb7224 */ /* 0x000fe200078e0047 */
[----:B------:R-:W-:Y:S01]  /*bcc0*/  MOV R249, R82 ;  /* 0x0000005200f97202 */ /* 0x000fe20000000f00 */
[----:B------:R-:W-:Y:S01]  /*bcd0*/  LDSM.16.MT88.4 R20, [R206+0x14800] ;  /* 0x01480000ce14783b */ /* 0x000fe20000004200 */
[----:B------:R-:W-:-:S03]  /*bce0*/  MOV R248, R83 ;  /* 0x0000005300f87202 */ /* 0x000fc60000000f00 */
[----:B------:R-:W-:Y:S01]  /*bcf0*/  MOV R246, R44 ;  /* 0x0000002c00f67202 */ /* 0x000fe20000000f00 */
[----:B-1----:R-:W-:Y:S01]  /*bd00*/  HMMA.16816.F32 R40, R4, R28, R240 ;  /* 0x0000001c0428723c */ /* 0x002fe200000018f0 */
[----:B------:R-:W-:Y:S01]  /*bd10*/  MOV R245, R45 ;  /* 0x0000002d00f57202 */ /* 0x000fe20000000f00 */
[----:B------:R-:W-:Y:S01]  /*bd20*/  IMAD.MOV.U32 R247, RZ, RZ, R47 ;  /* 0x000000fffff77224 */ /* 0x000fe200078e002f */
[----:B------:R-:W-:-:S04]  /*bd30*/  MOV R244, R51 ;  /* 0x0000003300f47202 */ /* 0x000fc80000000f00 */
[----:B------:R-:W-:Y:S01]  /*bd40*/  MOV R243, R69 ;  /* 0x0000004500f37202 */ /* 0x000fe20000000f00 */
[C---:B------:R-:W-:Y:S01]  /*bd50*/  HMMA.16816.F32 R56, R4.reuse, R16, R232 ;  /* 0x000000100438723c */ /* 0x040fe200000018e8 */
[----:B------:R-:W-:Y:S02]  /*bd60*/  MOV R242, R70 ;  /* 0x0000004600f27202 */ /* 0x000fe40000000f00 */
[----:B------:R-:W-:Y:S02]  /*bd70*/  MOV R241, R50 ;  /* 0x0000003200f17202 */ /* 0x000fe40000000f00 */
[----:B------:R-:W-:Y:S02]  /*bd80*/  MOV R240, R48 ;  /* 0x0000003000f07202 */ /* 0x000fe40000000f00 */
[----:B------:R-:W-:Y:S01]  /*bd90*/  MOV R232, R46 ;  /* 0x0000002e00e87202 */ /* 0x000fe20000000f00 */
[----:B--2---:R-:W-:Y:S01]  /*bda0*/  HMMA.16816.F32 R68, R4, R12, R196 ;  /* 0x0000000c0444723c */ /* 0x004fe200000018c4 */
[----:B------:R-:W-:Y:S01]  /*bdb0*/  IMAD.MOV.U32 R233, RZ, RZ, R84 ;  /* 0x000000ffffe97224 */ /* 0x000fe200078e0054 */
[----:B------:R-:W-:-:S02]  /*bdc0*/  MOV R235, R103 ;  /* 0x0000006700eb7202 */ /* 0x000fc40000000f00 */
[----:B------:R-:W-:Y:S01]  /*bdd0*/  MOV R234, R176 ;  /* 0x000000b000ea7202 */ /* 0x000fe20000000f00 */
[----:B------:R-:W-:Y:S02]  /*bde0*/  IMAD.MOV.U32 R176, RZ, RZ, R96 ;  /* 0x000000ffffb07224 */ /* 0x000fe400078e0060 */
[----:B------:R-:W-:Y:S01]  /*bdf0*/  MOV R198, R77 ;  /* 0x0000004d00c67202 */ /* 0x000fe20000000f00 */
[C---:B------:R-:W-:Y:S01]  /*be00*/  HMMA.16816.F32 R44, R4.reuse, R18, R200 ;  /* 0x00000012042c723c */ /* 0x040fe200000018c8 */
[----:B------:R-:W-:Y:S01]  /*be10*/  MOV R199, R78 ;  /* 0x0000004e00c77202 */ /* 0x000fe20000000f00 */
[----:B------:R-:W1:Y:S01]  /*be20*/  LDSM.16.MT88.4 R16, [R208+0x14800] ;  /* 0x01480000d010783b */ /* 0x000e620000004200 */
[----:B------:R-:W-:Y:S01]  /*be30*/  MOV R197, R79 ;  /* 0x0000004f00c57202 */ /* 0x000fe20000000f00 */
[----:B------:R2:W3:Y:S03]  /*be40*/  MUFU.EX2 R200, R9 ;  /* 0x0000000900c87308 */ /* 0x0004e60000000800 */
[----:B------:R-:W-:Y:S01]  /*be50*/  IMAD.MOV.U32 R202, RZ, RZ, R76 ;  /* 0x000000ffffca7224 */ /* 0x000fe200078e004c */
[----:B------:R-:W-:Y:S01]  /*be60*/  HMMA.16816.F32 R48, R4, R30, R236 ;  /* 0x0000001e0430723c */ /* 0x000fe200000018ec */
[----:B------:R-:W-:Y:S01]  /*be70*/  LDSM.16.MT88.4 R28, [R205+0x14800] ;  /* 0x01480000cd1c783b */ /* 0x000fe20000004200 */
[----:B------:R-:W-:-:S05]  /*be80*/  MOV R203, R81 ;  /* 0x0000005100cb7202 */ /* 0x000fca0000000f00 */
[----:B------:R-:W-:Y:S01]  /*be90*/  MOV R236, R85 ;  /* 0x0000005500ec7202 */ /* 0x000fe20000000f00 */
[C---:B------:R-:W-:Y:S01]  /*bea0*/  HMMA.16816.F32 R76, R4.reuse, R14, R192 ;  /* 0x0000000e044c723c */ /* 0x040fe200000018c0 */
[----:B------:R-:W5:Y:S01]  /*beb0*/  LDSM.16.MT88.4 R12, [R207+0x14800] ;  /* 0x01480000cf0c783b */ /* 0x000f620000004200 */
[----:B------:R-:W-:Y:S01]  /*bec0*/  MOV R237, R86 ;  /* 0x0000005600ed7202 */ /* 0x000fe20000000f00 */
[----:B------:R-:W-:Y:S01]  /*bed0*/  IMAD.MOV.U32 R239, RZ, RZ, R80 ;  /* 0x000000ffffef7224 */ /* 0x000fe200078e0050 */
[----:B------:R-:W-:Y:S01]  /*bee0*/  MOV R238, R87 ;  /* 0x0000005700ee7202 */ /* 0x000fe20000000f00 */
[--C-:B--2---:R-:W-:Y:S02]  /*bef0*/  FFMA.FTZ R9, R187, c[0x0][0x23c], -R2.reuse ;  /* 0x00008f00bb097a23 */ /* 0x104fe40000010802 */
[----:B------:R-:W-:Y:S01]  /*bf00*/  MOV R194, R243 ;  /* 0x000000f300c27202 */ /* 0x000fe20000000f00 */
[C---:B----4-:R-:W-:Y:S01]  /*bf10*/  HMMA.16816.F32 R84, R4.reuse, R26, R180 ;  /* 0x0000001a0454723c */ /* 0x050fe200000018b4 */
[----:B------:R2:W-:Y:S07]  /*bf20*/  MUFU.EX2 R182, R9 ;  /* 0x0000000900b67308 */ /* 0x0005ee0000000800 */
[C---:B------:R-:W-:Y:S01]  /*bf30*/  HMMA.16816.F32 R80, R4.reuse, R24, R188 ;  /* 0x000000180450723c */ /* 0x040fe200000018bc */
[----:B------:R-:W-:Y:S07]  /*bf40*/  LDSM.16.MT88.4 R24, [R206+0x16800] ;  /* 0x01680000ce18783b */ /* 0x000fee0000004200 */
[----:B------:R-:W-:Y:S01]  /*bf50*/  HMMA.16816.F32 R160, R4, R32, R160 ;  /* 0x0000002004a0723c */ /* 0x000fe200000018a0 */
[----:B--2---:R-:W-:-:S04]  /*bf60*/  FFMA.FTZ R9, R179, c[0x0][0x23c], -R2 ;  /* 0x00008f00b3097a23 */ /* 0x004fc80000010802 */
[----:B------:R2:W-:Y:S03]  /*bf70*/  MUFU.EX2 R183, R9 ;  /* 0x0000000900b77308 */ /* 0x0005e60000000800 */
[C---:B------:R-:W-:Y:S01]  /*bf80*/  HMMA.16816.F32 R168, R4.reuse, R34, R168 ;  /* 0x0000002204a8723c */ /* 0x040fe200000018a8 */
[----:B------:R-:W-:Y:S07]  /*bf90*/  LDSM.16.MT88.4 R32, [R205+0x16800] ;  /* 0x01680000cd20783b */ /* 0x000fee0000004200 */
[----:B-1----:R-:W-:Y:S01]  /*bfa0*/  HMMA.16816.F32 R132, R4, R16, R132 ;  /* 0x000000100484723c */ /* 0x002fe20000001884 */
[----:B--2---:R-:W-:-:S07]  /*bfb0*/  FFMA.FTZ R9, R185, c[0x0][0x23c], -R2 ;  /* 0x00008f00b9097a23 */ /* 0x004fce0000010802 */
[C---:B-----5:R-:W-:Y:S01]  /*bfc0*/  HMMA.16816.F32 R88, R4.reuse, R12, R88 ;  /* 0x0000000c0458723c */ /* 0x060fe20000001858 */
[----:B------:R1:W-:Y:S07]  /*bfd0*/  MUFU.EX2 R201, R9 ;  /* 0x0000000900c97308 */ /* 0x0003ee0000000800 */
[C---:B------:R-:W-:Y:S01]  /*bfe0*/  HMMA.16816.F32 R100, R4.reuse, R14, R144 ;  /* 0x0000000e0464723c */ /* 0x040fe20000001890 */
[----:B------:R-:W2:Y:S07]  /*bff0*/  LDSM.16.MT88.4 R12, [R207+0x16800] ;  /* 0x01680000cf0c783b */ /* 0x000eae0000004200 */
[C---:B------:R-:W-:Y:S01]  /*c000*/  HMMA.16816.F32 R96, R4.reuse, R18, R172 ;  /* 0x000000120460723c */ /* 0x040fe200000018ac */
[--C-:B-1----:R-:W-:Y:S01]  /*c010*/  FFMA.FTZ R9, R197, c[0x0][0x23c], -R0.reuse ;  /* 0x00008f00c5097a23 */ /* 0x102fe20000010800 */
[----:B------:R-:W1:Y:S03]  /*c020*/  LDSM.16.MT88.4 R16, [R208+0x16800] ;  /* 0x01680000d010783b */ /* 0x000e660000004200 */
[----:B------:R4:W5:Y:S03]  /*c030*/  MUFU.EX2 R144, R9 ;  /* 0x0000000900907308 */ /* 0x0009660000000800 */
[C---:B------:R-:W-:Y:S08]  /*c040*/  HMMA.16816.F32 R152, R4.reuse, R28, R152 ;  /* 0x0000001c0498723c */ /* 0x040ff00000001898 */
[----:B------:R-:W-:Y:S01]  /*c050*/  HMMA.16816.F32 R140, R4, R30, R140 ;  /* 0x0000001e048c723c */ /* 0x000fe2000000188c */
[----:B------:R-:W1:Y:S01]  /*c060*/  LDSM.16.MT88.4 R28, [R205+0x11000] ;  /* 0x01100000cd1c783b */ /* 0x000e620000004200 */
[----:B----4-:R-:W-:-:S06]  /*c070*/  FFMA.FTZ R9, R198, c[0x0][0x23c], -R0 ;  /* 0x00008f00c6097a23 */ /* 0x010fcc0000010800 */
[C---:B------:R-:W-:Y:S01]  /*c080*/  HMMA.16816.F32 R156, R4.reuse, R36, R156 ;  /* 0x00000024049c723c */ /* 0x040fe2000000189c */
[----:B------:R4:W1:Y:S07]  /*c090*/  MUFU.EX2 R147, R9 ;  /* 0x0000000900937308 */ /* 0x00086e0000000800 */
[C---:B------:R-:W-:Y:S08]  /*c0a0*/  HMMA.16816.F32 R164, R4.reuse, R38, R164 ;  /* 0x0000002604a4723c */ /* 0x040ff000000018a4 */
[----:B--2---:R-:W-:Y:S01]  /*c0b0*/  HMMA.16816.F32 R36, R4, R14, R128 ;  /* 0x0000000e0424723c */ /* 0x004fe20000001880 */
[----:B----4-:R-:W-:-:S04]  /*c0c0*/  FFMA.FTZ R9, R199, c[0x0][0x23c], -R0 ;  /* 0x00008f00c7097a23 */ /* 0x010fc80000010800 */
[----:B------:R2:W-:Y:S02]  /*c0d0*/  MUFU.EX2 R146, R9 ;  /* 0x0000000900927308 */ /* 0x0005e40000000800 */
[----:B---3--:R-:W-:Y:S01]  /*c0e0*/  IMAD.MOV.U32 R128, RZ, RZ, R200 ;  /* 0x000000ffff807224 */ /* 0x008fe200078e00c8 */
[----:B-----5:R-:W-:Y:S01]  /*c0f0*/  MOV R129, R144 ;  /* 0x0000009000817202 */ /* 0x020fe20000000f00 */
[----:B------:R-:W-:Y:S01]  /*c100*/  HMMA.16816.F32 R148, R4, R20, R148 ;  /* 0x000000140494723c */ /* 0x000fe20000001894 */
[----:B------:R-:W-:-:S07]  /*c110*/  MOV R131, R236 ;  /* 0x000000ec00837202 */ /* 0x000fce0000000f00 */
[----:B------:R-:W-:Y:S01]  /*c120*/  HMMA.16816.F32 R136, R4, R22, R136 ;  /* 0x000000160488723c */ /* 0x000fe20000001888 */
[----:B------:R-:W-:Y:S01]  /*c130*/  LDSM.16.MT88.4 R20, [R207+0x11000] ;  /* 0x01100000cf14783b */ /* 0x000fe20000004200 */
[----:B--2---:R-:W-:Y:S02]  /*c140*/  FFMA.FTZ R9, R252, c[0x0][0x23c], -R0 ;  /* 0x00008f00fc097a23 */ /* 0x004fe40000010800 */
[----:B------:R-:W-:Y:S01]  /*c150*/  IMAD.MOV.U32 R252, RZ, RZ, R201 ;  /* 0x000000fffffc7224 */ /* 0x000fe200078e00c9 */
[----:B------:R-:W-:-:S03]  /*c160*/  MOV R201, R202 ;  /* 0x000000ca00c97202 */ /* 0x000fc60000000f00 */
[C---:B------:R-:W-:Y:S01]  /*c170*/  HMMA.16816.F32 R92, R4.reuse, R32, R92 ;  /* 0x00000020045c723c */ /* 0x040fe2000000185c */
[----:B------:R-:W-:Y:S02]  /*c180*/  MOV R202, R203 ;  /* 0x000000cb00ca7202 */ /* 0x000fe40000000f00 */
[----:B------:R-:W-:Y:S01]  /*c190*/  MOV R203, R232 ;  /* 0x000000e800cb7202 */ /* 0x000fe20000000f00 */
[----:B------:R-:W-:Y:S01]  /*c1a0*/  IMAD.MOV.U32 R232, RZ, RZ, R233 ;  /* 0x000000ffffe87224 */ /* 0x000fe200078e00e9 */
        /* <DEDUP_REMOVED lines=9> */
[----:B------:R2:W3:Y:S01]  /*c240*/  MUFU.EX2 R251, R9 ;  /* 0x0000000900fb7308 */ /* 0x0004e20000000800 */
[----:B------:R-:W-:Y:S01]  /*c250*/  HMMA.16816.F32 R108, R4, R24, R108 ;  /* 0x00000018046c723c */ /* 0x000fe2000000186c */
[----:B------:R-:W-:Y:S01]  /*c260*/  MOV R189, R233 ;  /* 0x000000e900bd7202 */ /* 0x000fe20000000f00 */
[----:B------:R-:W-:Y:S01]  /*c270*/  LDSM.16.MT88.4 R32, [R208+0x11000] ;  /* 0x01100000d020783b */ /* 0x000fe20000004200 */
[----:B------:R-:W-:-:S02]  /*c280*/  MOV R190, R234 ;  /* 0x000000ea00be7202 */ /* 0x000fc40000000f00 */
[----:B------:R-:W-:Y:S02]  /*c290*/  MOV R195, R235 ;  /* 0x000000eb00c37202 */ /* 0x000fe40000000f00 */
[----:B------:R-:W-:Y:S01]  /*c2a0*/  MOV R192, R241 ;  /* 0x000000f100c07202 */ /* 0x000fe20000000f00 */
[C---:B------:R-:W-:Y:S01]  /*c2b0*/  HMMA.16816.F32 R112, R4.reuse, R26, R112 ;  /* 0x0000001a0470723c */ /* 0x040fe20000001870 */
[----:B------:R-:W4:Y:S01]  /*c2c0*/  LDSM.16.MT88.4 R24, [R206+0x11000] ;  /* 0x01100000ce18783b */ /* 0x000f220000004200 */
[----:B------:R-:W-:Y:S01]  /*c2d0*/  MOV R193, R242 ;  /* 0x000000f200c17202 */ /* 0x000fe20000000f00 */
[----:B------:R-:W-:Y:S01]  /*c2e0*/  IMAD.MOV.U32 R130, RZ, RZ, R195 ;  /* 0x000000ffff827224 */ /* 0x000fe200078e00c3 */
[----:B------:R-:W-:Y:S02]  /*c2f0*/  MOV R181, R203 ;  /* 0x000000cb00b57202 */ /* 0x000fe40000000f00 */
[----:B------:R-:W-:Y:S01]  /*c300*/  MOV R144, R202 ;  /* 0x000000ca00907202 */ /* 0x000fe20000000f00 */
[----:B--2---:R-:W-:Y:S01]  /*c310*/  IMAD.MOV.U32 R9, RZ, RZ, R239 ;  /* 0x000000ffff097224 */ /* 0x004fe200078e00ef */
[----:B-1----:R-:W-:Y:S01]  /*c320*/  HMMA.16816.F32 R116, R4, R16, R116 ;  /* 0x000000100474723c */ /* 0x002fe20000001874 */
[----:B------:R-:W-:-:S02]  /*c330*/  MOV R145, R201 ;  /* 0x000000c900917202 */ /* 0x000fc40000000f00 */
[----:B------:R-:W-:-:S05]  /*c340*/  FFMA.FTZ R9, R9, c[0x0][0x23c], -R2 ;  /* 0x00008f0009097a23 */ /* 0x000fca0000010802 */
[C---:B------:R-:W-:Y:S01]  /*c350*/  HMMA.16816.F32 R120, R4.reuse, R18, R120 ;  /* 0x000000120478723c */ /* 0x040fe20000001878 */
[----:B------:R-:W1:Y:S07]  /*c360*/  LDSM.16.MT88.4 R16, [R205+0x13000] ;  /* 0x01300000cd10783b */ /* 0x000e6e0000004200 */
[----:B------:R-:W-:Y:S01]  /*c370*/  HMMA.16816.F32 R124, R4, R12, R124 ;  /* 0x0000000c047c723c */ /* 0x000fe2000000187c */
[----:B------:R-:W2:Y:S06]  /*c380*/  LDSM.16.MT88.4 R12, [R206+0x13000] ;  /* 0x01300000ce0c783b */ /* 0x000eac0000004200 */
[----:B------:R-:W-:-:S02]  /*c390*/  F2FP.PACK_AB R4, R182, R128 ;  /* 0x00000080b604723e */ /* 0x000fc400000000ff */
[----:B------:R-:W-:Y:S02]  /*c3a0*/  F2FP.PACK_AB R5, R147, R129 ;  /* 0x000000819305723e */ /* 0x000fe400000000ff */
[----:B------:R-:W-:Y:S02]  /*c3b0*/  F2FP.PACK_AB R6, R252, R183 ;  /* 0x000000b7fc06723e */ /* 0x000fe400000000ff */
[----:B---3--:R-:W-:-:S07]  /*c3c0*/  F2FP.PACK_AB R7, R251, R146 ;  /* 0x00000092fb07723e */ /* 0x008fce00000000ff */
[C---:B------:R-:W-:Y:S08]  /*c3d0*/  HMMA.16816.F32 R232, R4.reuse, R28, R72 ;  /* 0x0000001c04e8723c */ /* 0x040ff00000001848 */
[C---:B------:R-:W-:Y:S01]  /*c3e0*/  HMMA.16816.F32 R240, R4.reuse, R30, R64 ;  /* 0x0000001e04f0723c */ /* 0x040fe20000001840 */
[----:B------:R-:W3:Y:S07]  /*c3f0*/  LDSM.16.MT88.4 R28, [R208+0x13000] ;  /* 0x01300000d01c783b */ /* 0x000eee0000004200 */
[C---:B----4-:R-:W-:Y:S08]  /*c400*/  HMMA.16816.F32 R64, R4.reuse, R26, R52 ;  /* 0x0000001a0440723c */ /* 0x050ff00000001834 */
[C---:B-1----:R-:W-:Y:S08]  /*c410*/  HMMA.16816.F32 R52, R4.reuse, R16, R68 ;  /* 0x000000100434723c */ /* 0x042ff00000001844 */
[C---:B--2---:R-:W-:Y:S08]  /*c420*/  HMMA.16816.F32 R68, R4.reuse, R12, R80 ;  /* 0x0000000c0444723c */ /* 0x044ff00000001850 */
[C---:B------:R-:W-:Y:S07]  /*c430*/  HMMA.16816.F32 R72, R4.reuse, R20, R56 ;  /* 0x000000140448723c */ /* 0x040fee0000001838 */
[----:B------:R-:W-:Y:S01]  /*c440*/  MOV R56, R194 ;  /* 0x000000c200387202 */ /* 0x000fe20000000f00 */
[----:B------:R-:W-:Y:S01]  /*c450*/  HMMA.16816.F32 R196, R4, R32, R40 ;  /* 0x0000002004c4723c */ /* 0x000fe20000001828 */
[----:B------:R-:W-:Y:S01]  /*c460*/  MOV R57, R193 ;  /* 0x000000c100397202 */ /* 0x000fe20000000f00 */
[----:B------:R-:W-:Y:S01]  /*c470*/  IMAD.MOV.U32 R59, RZ, RZ, R191 ;  /* 0x000000ffff3b7224 */ /* 0x000fe200078e00bf */
[----:B------:R-:W-:-:S04]  /*c480*/  MOV R58, R192 ;  /* 0x000000c0003a7202 */ /* 0x000fc80000000f00 */
[----:B------:R-:W-:Y:S01]  /*c490*/  IMAD.MOV.U32 R43, RZ, RZ, R181 ;  /* 0x000000ffff2b7224 */ /* 0x000fe200078e00b5 */
[C---:B---3--:R-:W-:Y:S01]  /*c4a0*/  HMMA.16816.F32 R80, R4.reuse, R28, R160 ;  /* 0x0000001c0450723c */ /* 0x048fe200000018a0 */
[----:B------:R-:W-:Y:S02]  /*c4b0*/  MOV R42, R182 ;  /* 0x000000b6002a7202 */ /* 0x000fe40000000f00 */
[----:B------:R-:W-:Y:S02]  /*c4c0*/  MOV R40, R183 ;  /* 0x000000b700287202 */ /* 0x000fe40000000f00 */
[----:B------:R-:W-:Y:S02]  /*c4d0*/  MOV R41, R147 ;  /* 0x0000009300297202 */ /* 0x000fe40000000f00 */
[----:B------:R-:W-:Y:S01]  /*c4e0*/  MOV R160, R178 ;  /* 0x000000b200a07202 */ /* 0x000fe20000000f00 */
[----:B------:R-:W-:Y:S01]  /*c4f0*/  IMAD.MOV.U32 R163, RZ, RZ, R176 ;  /* 0x000000ffffa37224 */ /* 0x000fe200078e00b0 */
[----:B------:R-:W-:Y:S01]  /*c500*/  MOV R161, R184 ;  /* 0x000000b800a17202 */ /* 0x000fe20000000f00 */
[----:B------:R-:W-:Y:S01]  /*c510*/  HMMA.16816.F32 R180, R4, R34, R48 ;  /* 0x0000002204b4723c */ /* 0x000fe20000001830 */
[----:B------:R-:W-:Y:S01]  /*c520*/  MOV R162, R177 ;  /* 0x000000b100a27202 */ /* 0x000fe20000000f00 */
[----:B------:R-:W1:Y:S01]  /*c530*/  LDSM.16.MT88.4 R32, [R207+0x13000] ;  /* 0x01300000cf20783b */ /* 0x000e620000004200 */
[----:B------:R-:W-:-:S04]  /*c540*/  MOV R147, R238 ;  /* 0x000000ee00937202 */ /* 0x000fc80000000f00 */
[----:B------:R-:W-:Y:S01]  /*c550*/  MOV R48, R190 ;  /* 0x000000be00307202 */ /* 0x000fe20000000f00 */
[C---:B------:R-:W-:Y:S01]  /*c560*/  HMMA.16816.F32 R176, R4.reuse, R30, R168 ;  /* 0x0000001e04b0723c */ /* 0x040fe200000018a8 */
[----:B------:R-:W-:Y:S01]  /*c570*/  MOV R49, R189 ;  /* 0x000000bd00317202 */ /* 0x000fe20000000f00 */
[----:B------:R-:W-:Y:S01]  /*c580*/  IMAD.MOV.U32 R51, RZ, RZ, R146 ;  /* 0x000000ffff337224 */ /* 0x000fe200078e0092 */
[----:B------:R-:W-:Y:S01]  /*c590*/  MOV R50, R188 ;  /* 0x000000bc00327202 */ /* 0x000fe20000000f00 */
[----:B------:R-:W-:Y:S01]  /*c5a0*/  LDSM.16.MT88.4 R28, [R205+0x17000] ;  /* 0x01700000cd1c783b */ /* 0x000fe20000004200 */
[----:B------:R-:W-:Y:S02]  /*c5b0*/  MOV R146, R237 ;  /* 0x000000ed00927202 */ /* 0x000fe40000000f00 */
[----:B------:R-:W-:Y:S01]  /*c5c0*/  MOV R171, R160 ;  /* 0x000000a000ab7202 */ /* 0x000fe20000000f00 */
[----:B------:R-:W-:Y:S01]  /*c5d0*/  HMMA.16816.F32 R200, R4, R24, R60 ;  /* 0x0000001804c8723c */ /* 0x000fe2000000183c */
[----:B------:R-:W-:Y:S01]  /*c5e0*/  MOV R160, R161 ;  /* 0x000000a100a07202 */ /* 0x000fe20000000f00 */
[----:B------:R-:W2:Y:S01]  /*c5f0*/  LDSM.16.MT88.4 R24, [R205+0x15000] ;  /* 0x01500000cd18783b */ /* 0x000ea20000004200 */
[----:B------:R-:W-:Y:S01]  /*c600*/  MOV R161, R162 ;  /* 0x000000a200a17202 */ /* 0x000fe20000000f00 */
[----:B------:R-:W-:Y:S01]  /*c610*/  IMAD.MOV.U32 R162, RZ, RZ, R163 ;  /* 0x000000ffffa27224 */ /* 0x000fe200078e00a3 */
[----:B------:R-:W-:-:S02]  /*c620*/  MOV R163, R56 ;  /* 0x0000003800a37202 */ /* 0x000fc40000000f00 */
        /* <DEDUP_REMOVED lines=8> */
[----:B------:R-:W-:Y:S01]  /*c6b0*/  IMAD.MOV.U32 R50, RZ, RZ, R51 ;  /* 0x000000ffff327224 */ /* 0x000fe200078e0033 */
[----:B------:R-:W-:Y:S01]  /*c6c0*/  MOV R51, R40 ;  /* 0x0000002800337202 */ /* 0x000fe20000000f00 */
[----:B------:R-:W-:Y:S01]  /*c6d0*/  HMMA.16816.F32 R76, R4, R14, R84 ;  /* 0x0000000e044c723c */ /* 0x000fe20000001854 */
[----:B------:R-:W-:Y:S01]  /*c6e0*/  MOV R40, R41 ;  /* 0x0000002900287202 */ /* 0x000fe20000000f00 */
[----:B------:R-:W3:Y:S01]  /*c6f0*/  LDSM.16.MT88.4 R12, [R208+0x15000] ;  /* 0x01500000d00c783b */ /* 0x000ee20000004200 */
[----:B------:R-:W-:Y:S01]  /*c700*/  MOV R41, R42 ;  /* 0x0000002a00297202 */ /* 0x000fe20000000f00 */
[----:B------:R-:W-:Y:S01]  /*c710*/  IMAD.MOV.U32 R42, RZ, RZ, R43 ;  /* 0x000000ffff2a7224 */ /* 0x000fe200078e002b */
[----:B------:R-:W-:-:S02]  /*c720*/  MOV R43, R144 ;  /* 0x00000090002b7202 */ /* 0x000fc40000000f00 */
[----:B------:R-:W-:Y:S01]  /*c730*/  MOV R144, R145 ;  /* 0x0000009100907202 */ /* 0x000fe20000000f00 */
[C---:B-1----:R-:W-:Y:S01]  /*c740*/  HMMA.16816.F32 R192, R4.reuse, R32, R156 ;  /* 0x0000002004c0723c */ /* 0x042fe2000000189c */
[----:B------:R-:W-:Y:S02]  /*c750*/  MOV R145, R250 ;  /* 0x000000fa00917202 */ /* 0x000fe40000000f00 */
[----:B------:R1:W-:Y:S04]  /*c760*/  MUFU.EX2 R250, R9 ;  /* 0x0000000900fa7308 */ /* 0x0003e80000000800 */
[----:B------:R-:W-:Y:S01]  /*c770*/  MOV R158, R130 ;  /* 0x00000082009e7202 */ /* 0x000fe20000000f00 */
[C---:B------:R-:W-:Y:S01]  /*c780*/  HMMA.16816.F32 R44, R4.reuse, R22, R44 ;  /* 0x00000016042c723c */ /* 0x040fe2000000182c */
[----:B------:R-:W4:Y:S07]  /*c790*/  LDSM.16.MT88.4 R20, [R206+0x15000] ;  /* 0x01500000ce14783b */ /* 0x000f2e0000004200 */
[----:B------:R-:W-:Y:S01]  /*c7a0*/  HMMA.16816.F32 R236, R4, R34, R164 ;  /* 0x0000002204ec723c */ /* 0x000fe200000018a4 */
[----:B-1----:R-:W-:-:S02]  /*c7b0*/  FFMA.FTZ R9, R171, c[0x0][0x23c], -R2 ;  /* 0x00008f00ab097a23 */ /* 0x002fc40000010802 */
[----:B------:R-:W-:Y:S01]  /*c7c0*/  IMAD.MOV.U32 R171, RZ, RZ, R160 ;  /* 0x000000ffffab7224 */ /* 0x000fe200078e00a0 */
[----:B------:R-:W-:Y:S02]  /*c7d0*/  MOV R160, R161 ;  /* 0x000000a100a07202 */ /* 0x000fe40000000f00 */
[----:B------:R-:W-:Y:S02]  /*c7e0*/  MOV R161, R162 ;  /* 0x000000a200a17202 */ /* 0x000fe40000000f00 */
[----:B--2---:R-:W-:Y:S01]  /*c7f0*/  HMMA.16816.F32 R172, R4, R26, R140 ;  /* 0x0000001a04ac723c */ /* 0x004fe2000000188c */
[----:B------:R-:W-:Y:S01]  /*c800*/  MOV R162, R163 ;  /* 0x000000a300a27202 */ /* 0x000fe20000000f00 */
[----:B------:R-:W-:Y:S01]  /*c810*/  IMAD.MOV.U32 R163, RZ, RZ, R56 ;  /* 0x000000ffffa37224 */ /* 0x000fe200078e0038 */
[----:B------:R-:W-:Y:S02]  /*c820*/  MOV R56, R57 ;  /* 0x0000003900387202 */ /* 0x000fe40000000f00 */
[----:B------:R-:W-:-:S02]  /*c830*/  MOV R57, R58 ;  /* 0x0000003a00397202 */ /* 0x000fc40000000f00 */
[----:B------:R-:W-:Y:S01]  /*c840*/  MOV R58, R59 ;  /* 0x0000003b003a7202 */ /* 0x000fe20000000f00 */
[----:B------:R-:W-:Y:S01]  /*c850*/  IMAD.MOV.U32 R59, RZ, RZ, R48 ;  /* 0x000000ffff3b7224 */ /* 0x000fe200078e0030 */
[----:B------:R-:W-:Y:S01]  /*c860*/  MOV R48, R49 ;  /* 0x0000003100307202 */ /* 0x000fe20000000f00 */
[C---:B---3--:R-:W-:Y:S01]  /*c870*/  HMMA.16816.F32 R84, R4.reuse, R12, R132 ;  /* 0x0000000c0454723c */ /* 0x048fe20000001884 */
[----:B------:R-:W-:Y:S02]  /*c880*/  MOV R49, R50 ;  /* 0x0000003200317202 */ /* 0x000fe40000000f00 */
[----:B------:R-:W-:Y:S01]  /*c890*/  MOV R50, R51 ;  /* 0x0000003300327202 */ /* 0x000fe20000000f00 */
[----:B------:R-:W-:Y:S01]  /*c8a0*/  IMAD.MOV.U32 R51, RZ, RZ, R40 ;  /* 0x000000ffff337224 */ /* 0x000fe200078e0028 */
[----:B------:R-:W-:Y:S02]  /*c8b0*/  MOV R40, R41 ;  /* 0x0000002900287202 */ /* 0x000fe40000000f00 */
[----:B------:R-:W-:Y:S01]  /*c8c0*/  MOV R41, R42 ;  /* 0x0000002a00297202 */ /* 0x000fe20000000f00 */
[----:B------:R-:W-:Y:S01]  /*c8d0*/  HMMA.16816.F32 R132, R4, R14, R96 ;  /* 0x0000000e0484723c */ /* 0x000fe20000001860 */
[----:B------:R-:W-:Y:S01]  /*c8e0*/  MOV R42, R43 ;  /* 0x0000002b002a7202 */ /* 0x000fe20000000f00 */
[----:B------:R-:W-:Y:S01]  /*c8f0*/  IMAD.MOV.U32 R43, RZ, RZ, R129 ;  /* 0x000000ffff2b7224 */ /* 0x000fe200078e0081 */
[----:B------:R-:W-:Y:S01]  /*c900*/  MOV R129, R144 ;  /* 0x0000009000817202 */ /* 0x000fe20000000f00 */
[----:B------:R-:W1:Y:S01]  /*c910*/  LDSM.16.MT88.4 R12, [R207+0x17000] ;  /* 0x01700000cf0c783b */ /* 0x000e620000004200 */
[----:B------:R-:W-:-:S02]  /*c920*/  MOV R144, R145 ;  /* 0x0000009100907202 */ /* 0x000fc40000000f00 */
[----:B------:R-:W-:Y:S01]  /*c930*/  MOV R145, R249 ;  /* 0x000000f900917202 */ /* 0x000fe20000000f00 */
[C---:B----4-:R-:W-:Y:S01]  /*c940*/  HMMA.16816.F32 R184, R4.reuse, R20, R148 ;  /* 0x0000001404b8723c */ /* 0x050fe20000001894 */
[----:B------:R2:W3:Y:S07]  /*c950*/  MUFU.EX2 R249, R9 ;  /* 0x0000000900f97308 */ /* 0x0004ee0000000800 */
[C---:B------:R-:W-:Y:S08]  /*c960*/  HMMA.16816.F32 R32, R4.reuse, R16, R88 ;  /* 0x000000100420723c */ /* 0x040ff00000001858 */
[C---:B------:R-:W-:Y:S01]  /*c970*/  HMMA.16816.F32 R188, R4.reuse, R24, R152 ;  /* 0x0000001804bc723c */ /* 0x040fe20000001898 */
[----:B--2---:R-:W-:Y:S01]  /*c980*/  FFMA.FTZ R9, R171, c[0x0][0x23c], -R2 ;  /* 0x00008f00ab097a23 */ /* 0x004fe20000010802 */
[----:B------:R-:W-:Y:S01]  /*c990*/  LDSM.16.MT88.4 R152, [R206+0x11800] ;  /* 0x01180000ce98783b */ /* 0x000fe20000004200 */
[----:B------:R-:W-:Y:S01]  /*c9a0*/  IMAD.MOV.U32 R171, RZ, RZ, R160 ;  /* 0x000000ffffab7224 */ /* 0x000fe200078e00a0 */
[----:B------:R-:W-:Y:S01]  /*c9b0*/  MOV R160, R161 ;  /* 0x000000a100a07202 */ /* 0x000fe20000000f00 */
[----:B------:R-:W-:Y:S01]  /*c9c0*/  FFMA.FTZ R2, R245, c[0x0][0x23c], -R2 ;  /* 0x00008f00f5027a23 */ /* 0x000fe20000010802 */
[----:B------:R-:W-:Y:S01]  /*c9d0*/  MOV R161, R162 ;  /* 0x000000a200a17202 */ /* 0x000fe20000000f00 */
[----:B------:R-:W2:Y:S01]  /*c9e0*/  LDSM.16.MT88.4 R24, [R206+0x17000] ;  /* 0x01700000ce18783b */ /* 0x000ea20000004200 */
[----:B------:R-:W-:Y:S01]  /*c9f0*/  MOV R162, R163 ;  /* 0x000000a300a27202 */ /* 0x000fe20000000f00 */
[----:B------:R-:W-:Y:S01]  /*ca00*/  IMAD.MOV.U32 R163, RZ, RZ, R56 ;  /* 0x000000ffffa37224 */ /* 0x000fe200078e0038 */
[----:B------:R-:W-:Y:S01]  /*ca10*/  MOV R56, R57 ;  /* 0x0000003900387202 */ /* 0x000fe20000000f00 */
[----:B------:R-:W-:Y:S01]  /*ca20*/  HMMA.16816.F32 R16, R4, R18, R100 ;  /* 0x000000120410723c */ /* 0x000fe20000001864 */
[----:B------:R-:W-:Y:S01]  /*ca30*/  MOV R57, R58 ;  /* 0x0000003a00397202 */ /* 0x000fe20000000f00 */
[----:B------:R-:W-:Y:S01]  /*ca40*/  IMAD.MOV.U32 R169, RZ, RZ, R162 ;  /* 0x000000ffffa97224 */ /* 0x000fe200078e00a2 */
[----:B------:R-:W-:Y:S01]  /*ca50*/  MOV R58, R59 ;  /* 0x0000003b003a7202 */ /* 0x000fe20000000f00 */
[----:B------:R-:W-:Y:S01]  /*ca60*/  IMAD.MOV.U32 R59, RZ, RZ, R48 ;  /* 0x000000ffff3b7224 */ /* 0x000fe200078e0030 */
[----:B------:R-:W-:-:S02]  /*ca70*/  MOV R48, R49 ;  /* 0x0000003100307202 */ /* 0x000fc40000000f00 */
[----:B------:R-:W-:Y:S01]  /*ca80*/  MOV R49, R50 ;  /* 0x0000003200317202 */ /* 0x000fe20000000f00 */
[C---:B------:R-:W-:Y:S01]  /*ca90*/  HMMA.16816.F32 R100, R4.reuse, R28, R92 ;  /* 0x0000001c0464723c */ /* 0x040fe2000000185c */
[----:B------:R-:W-:Y:S01]  /*caa0*/  MOV R50, R51 ;  /* 0x0000003300327202 */ /* 0x000fe20000000f00 */
[----:B------:R-:W-:Y:S01]  /*cab0*/  IMAD.MOV.U32 R51, RZ, RZ, R40 ;  /* 0x000000ffff337224 */ /* 0x000fe200078e0028 */
[----:B------:R-:W-:Y:S02]  /*cac0*/  MOV R40, R41 ;  /* 0x0000002900287202 */ /* 0x000fe40000000f00 */
[----:B------:R-:W-:Y:S02]  /*cad0*/  MOV R41, R42 ;  /* 0x0000002a00297202 */ /* 0x000fe40000000f00 */
[----:B------:R-:W-:Y:S01]  /*cae0*/  MOV R42, R43 ;  /* 0x0000002b002a7202 */ /* 0x000fe20000000f00 */
[----:B------:R-:W-:Y:S01]  /*caf0*/  IMAD.MOV.U32 R43, RZ, RZ, R128 ;  /* 0x000000ffff2b7224 */ /* 0x000fe200078e0080 */
[----:B------:R-:W-:Y:S01]  /*cb00*/  MOV R128, R129 ;  /* 0x0000008100807202 */ /* 0x000fe20000000f00 */
[----:B-1----:R-:W-:Y:S01]  /*cb10*/  HMMA.16816.F32 R124, R4, R12, R124 ;  /* 0x0000000c047c723c */ /* 0x002fe2000000187c */
[----:B------:R-:W-:-:S02]  /*cb20*/  MOV R129, R144 ;  /* 0x0000009000817202 */ /* 0x000fc40000000f00 */
[----:B------:R-:W-:Y:S01]  /*cb30*/  MOV R144, R145 ;  /* 0x0000009100907202 */ /* 0x000fe20000000f00 */
[----:B------:R-:W-:Y:S01]  /*cb40*/  IMAD.MOV.U32 R145, RZ, RZ, R248 ;  /* 0x000000ffff917224 */ /* 0x000fe200078e00f8 */
[----:B------:R-:W-:Y:S01]  /*cb50*/  MOV R245, R247 ;  /* 0x000000f700f57202 */ /* 0x000fe20000000f00 */
[----:B------:R-:W-:Y:S01]  /*cb60*/  MUFU.EX2 R248, R9 ;  /* 0x0000000900f87308 */ /* 0x000fe20000000800 */
[----:B------:R-:W-:Y:S01]  /*cb70*/  MOV R159, R160 ;  /* 0x000000a0009f7202 */ /* 0x000fe20000000f00 */
[C---:B------:R-:W-:Y:S01]  /*cb80*/  HMMA.16816.F32 R12, R4.reuse, R14, R36 ;  /* 0x0000000e040c723c */ /* 0x040fe20000001824 */
[----:B------:R-:W-:Y:S01]  /*cb90*/  MOV R168, R161 ;  /* 0x000000a100a87202 */ /* 0x000fe20000000f00 */
[----:B------:R-:W-:Y:S01]  /*cba0*/  IMAD.MOV.U32 R161, RZ, RZ, R58 ;  /* 0x000000ffffa17224 */ /* 0x000fe200078e003a */
[----:B------:R-:W-:Y:S01]  /*cbb0*/  MOV R160, R57 ;  /* 0x0000003900a07202 */ /* 0x000fe20000000f00 */
[----:B------:R-:W-:Y:S01]  /*cbc0*/  IMAD.MOV.U32 R58, RZ, RZ, R50 ;  /* 0x000000ffff3a7224 */ /* 0x000fe200078e0032 */
[----:B------:R-:W-:Y:S01]  /*cbd0*/  MOV R162, R59 ;  /* 0x0000003b00a27202 */ /* 0x000fe20000000f00 */
[----:B------:R1:W4:Y:S01]  /*cbe0*/  MUFU.EX2 R247, R2 ;  /* 0x0000000200f77308 */ /* 0x0003220000000800 */
[----:B------:R-:W-:Y:S01]  /*cbf0*/  MOV R57, R49 ;  /* 0x0000003100397202 */ /* 0x000fe20000000f00 */
[----:B------:R-:W-:Y:S01]  /*cc00*/  IMAD.MOV.U32 R49, RZ, RZ, R42 ;  /* 0x000000ffff317224 */ /* 0x000fe200078e002a */
[----:B------:R-:W-:Y:S01]  /*cc10*/  MOV R59, R51 ;  /* 0x00000033003b7202 */ /* 0x000fe20000000f00 */
[----:B------:R-:W-:Y:S01]  /*cc20*/  HMMA.16816.F32 R136, R4, R22, R136 ;  /* 0x000000160488723c */ /* 0x000fe20000001888 */
[----:B------:R-:W-:Y:S01]  /*cc30*/  MOV R50, R43 ;  /* 0x0000002b00327202 */ /* 0x000fe20000000f00 */
[----:B------:R-:W5:Y:S01]  /*cc40*/  LDSM.16.MT88.4 R20, [R208+0x17000] ;  /* 0x01700000d014783b */ /* 0x000f620000004200 */
[----:B------:R-:W-:-:S02]  /*cc50*/  MOV R51, R128 ;  /* 0x0000008000337202 */ /* 0x000fc40000000f00 */
[----:B------:R-:W-:Y:S02]  /*cc60*/  MOV R42, R145 ;  /* 0x00000091002a7202 */ /* 0x000fe40000000f00 */
[----:B------:R-:W-:Y:S01]  /*cc70*/  MOV R43, R146 ;  /* 0x00000092002b7202 */ /* 0x000fe20000000f00 */
[----:B------:R-:W-:Y:S01]  /*cc80*/  IMAD.MOV.U32 R150, RZ, RZ, R51 ;  /* 0x000000ffff967224 */ /* 0x000fe200078e0033 */
[----:B------:R-:W-:Y:S01]  /*cc90*/  MOV R128, R147 ;  /* 0x0000009300807202 */ /* 0x000fe20000000f00 */
[----:B--2---:R-:W-:Y:S01]  /*cca0*/  HMMA.16816.F32 R108, R4, R24, R108 ;  /* 0x00000018046c723c */ /* 0x004fe2000000186c */
[----:B------:R-:W-:Y:S01]  /*ccb0*/  MOV R170, R163 ;  /* 0x000000a300aa7202 */ /* 0x000fe20000000f00 */
[----:B-1----:R-:W-:Y:S01]  /*ccc0*/  FFMA.FTZ R2, R171, c[0x0][0x23c], -R0 ;  /* 0x00008f00ab027a23 */ /* 0x002fe20000010800 */
[----:B------:R-:W-:Y:S01]  /*ccd0*/  MOV R171, R56 ;  /* 0x0000003800ab7202 */ /* 0x000fe20000000f00 */
[----:B------:R-:W-:Y:S01]  /*cce0*/  IMAD.MOV.U32 R89, RZ, RZ, R43 ;  /* 0x000000ffff597224 */ /* 0x000fe200078e002b */
[----:B------:R-:W-:-:S02]  /*ccf0*/  MOV R56, R48 ;  /* 0x0000003000387202 */ /* 0x000fc40000000f00 */
[----:B------:R-:W-:Y:S01]  /*cd00*/  MOV R48, R41 ;  /* 0x0000002900307202 */ /* 0x000fe20000000f00 */
[----:B------:R-:W-:Y:S01]  /*cd10*/  IMAD.MOV.U32 R41, RZ, RZ, R144 ;  /* 0x000000ffff297224 */ /* 0x000fe200078e0090 */
[----:B------:R-:W-:Y:S01]  /*cd20*/  MOV R163, R40 ;  /* 0x0000002800a37202 */ /* 0x000fe20000000f00 */
[----:B------:R-:W1:Y:S01]  /*cd30*/  LDSM.16.MT88.4 R144, [R205+0x11800] ;  /* 0x01180000cd90783b */ /* 0x000e620000004200 */
[----:B------:R-:W-:Y:S01]  /*cd40*/  MOV R40, R129 ;  /* 0x0000008100287202 */ /* 0x000fe20000000f00 */
[----:B------:R-:W-:Y:S01]  /*cd50*/  IMAD.MOV.U32 R129, RZ, RZ, R246 ;  /* 0x000000ffff817224 */ /* 0x000fe200078e00f6 */
[----:B------:R-:W-:Y:S01]  /*cd60*/  MOV R156, R128 ;  /* 0x00000080009c7202 */ /* 0x000fe20000000f00 */
[----:B------:R2:W-:Y:S01]  /*cd70*/  MUFU.EX2 R246, R2 ;  /* 0x0000000200f67308 */ /* 0x0005e20000000800 */
[----:B---3--:R-:W-:Y:S01]  /*cd80*/  F2FP.PACK_AB R128, R249, R250 ;  /* 0x000000faf980723e */ /* 0x008fe200000000ff */
[----:B------:R-:W-:Y:S01]  /*cd90*/  IMAD.MOV.U32 R96, RZ, RZ, R163 ;  /* 0x000000ffff607224 */ /* 0x000fe200078e00a3 */
[----:B------:R-:W-:Y:S01]  /*cda0*/  MOV R157, R129 ;  /* 0x00000081009d7202 */ /* 0x000fe20000000f00 */
[----:B------:R-:W-:Y:S01]  /*cdb0*/  IMAD.MOV.U32 R164, RZ, RZ, R171 ;  /* 0x000000ffffa47224 */ /* 0x000fe200078e00ab */
[----:B----4-:R-:W-:Y:S01]  /*cdc0*/  F2FP.PACK_AB R130, R247, R248 ;  /* 0x000000f8f782723e */ /* 0x010fe200000000ff */
[----:B------:R-:W-:Y:S01]  /*cdd0*/  HMMA.16816.F32 R28, R4, R30, R104 ;  /* 0x0000001e041c723c */ /* 0x000fe20000001868 */
[----:B------:R-:W-:Y:S01]  /*cde0*/  MOV R151, R40 ;  /* 0x0000002800977202 */ /* 0x000fe20000000f00 */
[----:B------:R-:W-:Y:S01]  /*cdf0*/  LDSM.16.MT88.4 R104, [R205+0x17800] ;  /* 0x01780000cd68783b */ /* 0x000fe20000004200 */
[----:B------:R-:W-:-:S02]  /*ce00*/  MOV R90, R41 ;  /* 0x00000029005a7202 */ /* 0x000fc40000000f00 */
[----:B------:R-:W-:Y:S02]  /*ce10*/  MOV R88, R42 ;  /* 0x0000002a00587202 */ /* 0x000fe40000000f00 */
[----:B------:R-:W3:Y:S01]  /*ce20*/  LDSM.16.MT88.4 R40, [R205+0x13800] ;  /* 0x01380000cd28783b */ /* 0x000ee20000004200 */
[----:B------:R-:W-:Y:S01]  /*ce30*/  MOV R99, R160 ;  /* 0x000000a000637202 */ /* 0x000fe20000000f00 */
[C---:B------:R-:W-:Y:S01]  /*ce40*/  HMMA.16816.F32 R24, R4.reuse, R26, R112 ;  /* 0x0000001a0418723c */ /* 0x040fe20000001870 */
[----:B--2---:R-:W-:Y:S01]  /*ce50*/  FFMA.FTZ R2, R245, c[0x0][0x23c], -R0 ;  /* 0x00008f00f5027a23 */ /* 0x004fe20000010800 */
[----:B------:R-:W-:Y:S01]  /*ce60*/  MOV R98, R161 ;  /* 0x000000a100627202 */ /* 0x000fe20000000f00 */
[----:B------:R-:W-:Y:S01]  /*ce70*/  LDSM.16.MT88.4 R112, [R206+0x17800] ;  /* 0x01780000ce70783b */ /* 0x000fe20000004200 */
[----:B------:R-:W-:Y:S01]  /*ce80*/  MOV R97, R162 ;  /* 0x000000a200617202 */ /* 0x000fe20000000f00 */
[----:B------:R2:W4:Y:S01]  /*ce90*/  MUFU.EX2 R245, R2 ;  /* 0x0000000200f57308 */ /* 0x0005220000000800 */
[----:B------:R-:W-:Y:S01]  /*cea0*/  MOV R148, R49 ;  /* 0x0000003100947202 */ /* 0x000fe20000000f00 */
[----:B------:R-:W1:Y:S01]  /*ceb0*/  LDSM.16.MT88.4 R160, [R208+0x11800] ;  /* 0x01180000d0a0783b */ /* 0x000e620000004200 */
[----:B------:R-:W-:Y:S01]  /*cec0*/  MOV R149, R50 ;  /* 0x0000003200957202 */ /* 0x000fe20000000f00 */
[----:B-----5:R-:W-:Y:S01]  /*ced0*/  HMMA.16816.F32 R116, R4, R20, R116 ;  /* 0x000000140474723c */ /* 0x020fe20000001874 */
[----:B------:R-:W-:-:S02]  /*cee0*/  MOV R166, R169 ;  /* 0x000000a900a67202 */ /* 0x000fc40000000f00 */
[----:B------:R-:W-:Y:S02]  /*cef0*/  MOV R94, R89 ;  /* 0x00000059005e7202 */ /* 0x000fe40000000f00 */
[----:B------:R-:W-:Y:S02]  /*cf00*/  MOV R165, R170 ;  /* 0x000000aa00a57202 */ /* 0x000fe40000000f00 */
[----:B------:R-:W-:Y:S01]  /*cf10*/  MOV R95, R156 ;  /* 0x0000009c005f7202 */ /* 0x000fe20000000f00 */
[----:B------:R-:W-:Y:S01]  /*cf20*/  HMMA.16816.F32 R20, R4, R22, R120 ;  /* 0x000000160414723c */ /* 0x000fe20000001878 */
[----:B------:R-:W-:Y:S01]  /*cf30*/  MOV R167, R168 ;  /* 0x000000a800a77202 */ /* 0x000fe20000000f00 */
[----:B------:R-:W-:Y:S01]  /*cf40*/  LDSM.16.MT88.4 R120, [R208+0x17800] ;  /* 0x01780000d078783b */ /* 0x000fe20000004200 */
[----:B------:R-:W-:Y:S01]  /*cf50*/  MOV R91, R48 ;  /* 0x00000030005b7202 */ /* 0x000fe20000000f00 */
[--C-:B--2---:R-:W-:Y:S01]  /*cf60*/  FFMA.FTZ R2, R244, c[0x0][0x23c], -R0.reuse ;  /* 0x00008f00f4027a23 */ /* 0x104fe20000010800 */
[----:B----4-:R-:W-:Y:S01]  /*cf70*/  F2FP.PACK_AB R129, R245, R246 ;  /* 0x000000f6f581723e */ /* 0x010fe200000000ff */
[----:B------:R-:W-:Y:S01]  /*cf80*/  FFMA.FTZ R0, R159, c[0x0][0x23c], -R0 ;  /* 0x00008f009f007a23 */ /* 0x000fe20000010800 */
[----:B------:R-:W-:Y:S01]  /*cf90*/  LDSM.16.MT88.4 R168, [R207+0x11800] ;  /* 0x01180000cfa8783b */ /* 0x000fe20000004200 */
[----:B------:R2:W-:Y:S01]  /*cfa0*/  MUFU.EX2 R244, R2 ;  /* 0x0000000200f47308 */ /* 0x0005e20000000800 */
[----:B------:R-:W-:-:S02]  /*cfb0*/  IMAD.MOV.U32 R159, RZ, RZ, R131 ;  /* 0x000000ffff9f7224 */ /* 0x000fc400078e0083 */
[----:B------:R-:W-:Y:S04]  /*cfc0*/  LDSM.16.MT88.4 R48, [R206+0x13800] ;  /* 0x01380000ce30783b */ /* 0x000fe80000004200 */
[----:B------:R-:W-:Y:S01]  /*cfd0*/  LDSM.16.MT88.4 R4, [R207+0x17800] ;  /* 0x01780000cf04783b */ /* 0x000fe20000004200 */
[----:B------:R-:W4:Y:S01]  /*cfe0*/  MUFU.EX2 R9, R0 ;  /* 0x0000000000097308 */ /* 0x000f220000000800 */
[----:B--2---:R-:W-:Y:S01]  /*cff0*/  IMAD.MOV.U32 R2, RZ, RZ, R164 ;  /* 0x000000ffff027224 */ /* 0x004fe200078e00a4 */
[----:B----4-:R-:W-:Y:S02]  /*d000*/  F2FP.PACK_AB R131, R9, R244 ;  /* 0x000000f40983723e */ /* 0x010fe400000000ff */
[----:B------:R-:W-:-:S05]  /*d010*/  MOV R0, R166 ;  /* 0x000000a600007202 */ /* 0x000fca0000000f00 */
[C---:B-1----:R-:W-:Y:S07]  /*d020*/  HMMA.16816.F32 R140, R128.reuse, R144, R232 ;  /* 0x00000090808c723c */ /* 0x042fee00000018e8 */
[----:B------:R-:W-:Y:S01]  /*d030*/  MOV R235, R56 ;  /* 0x0000003800eb7202 */ /* 0x000fe20000000f00 */
[----:B------:R-:W-:Y:S01]  /*d040*/  IMAD.MOV.U32 R232, RZ, RZ, R59 ;  /* 0x000000ffffe87224 */ /* 0x000fe200078e003b */
[----:B------:R-:W-:Y:S01]  /*d050*/  MOV R234, R57 ;  /* 0x0000003900ea7202 */ /* 0x000fe20000000f00 */
[----:B------:R-:W-:Y:S01]  /*d060*/  HMMA.16816.F32 R144, R128, R146, R240 ;  /* 0x000000928090723c */ /* 0x000fe200000018f0 */
[----:B------:R-:W-:-:S02]  /*d070*/  MOV R233, R58 ;  /* 0x0000003a00e97202 */ /* 0x000fc40000000f00 */
[----:B------:R-:W1:Y:S04]  /*d080*/  LDSM.16.MT88.4 R56, [R208+0x13800] ;  /* 0x01380000d038783b */ /* 0x000e680000004200 */
[----:B------:R-:W-:Y:S01]  /*d090*/  MOV R243, R148 ;  /* 0x0000009400f37202 */ /* 0x000fe20000000f00 */
[----:B------:R-:W-:Y:S01]  /*d0a0*/  IMAD.MOV.U32 R240, RZ, RZ, R151 ;  /* 0x000000fffff07224 */ /* 0x000fe200078e0097 */
[----:B------:R-:W-:Y:S01]  /*d0b0*/  MOV R242, R149 ;  /* 0x0000009500f27202 */ /* 0x000fe20000000f00 */
[----:B---3--:R-:W-:Y:S01]  /*d0c0*/  HMMA.16816.F32 R36, R128, R40, R52 ;  /* 0x000000288024723c */ /* 0x008fe20000001834 */
[----:B------:R-:W-:-:S07]  /*d0d0*/  MOV R241, R150 ;  /* 0x0000009600f17202 */ /* 0x000fce0000000f00 */
[C---:B------:R-:W-:Y:S07]  /*d0e0*/  HMMA.16816.F32 R148, R128.reuse, R152, R200 ;  /* 0x000000988094723c */ /* 0x040fee00000018c8 */
[----:B------:R-:W-:Y:S01]  /*d0f0*/  IMAD.MOV.U32 R202, RZ, RZ, R157 ;  /* 0x000000ffffca7224 */ /* 0x000fe200078e009d */
[----:B------:R-:W-:Y:S01]  /*d100*/  MOV R201, R158 ;  /* 0x0000009e00c97202 */ /* 0x000fe20000000f00 */
[----:B------:R-:W-:Y:S01]  /*d110*/  HMMA.16816.F32 R152, R128, R154, R64 ;  /* 0x0000009a8098723c */ /* 0x000fe20000001840 */
[----:B------:R-:W-:Y:S01]  /*d120*/  MOV R200, R159 ;  /* 0x0000009f00c87202 */ /* 0x000fe20000000f00 */
[----:B------:R-:W2:Y:S01]  /*d130*/  LDSM.16.MT88.4 R64, [R207+0x13800] ;  /* 0x01380000cf40783b */ /* 0x000ea20000004200 */
[----:B------:R-:W-:-:S05]  /*d140*/  MOV R203, R88 ;  /* 0x0000005800cb7202 */ /* 0x000fca0000000f00 */
[C---:B------:R-:W-:Y:S07]  /*d150*/  HMMA.16816.F32 R156, R128.reuse, R160, R196 ;  /* 0x000000a0809c723c */ /* 0x040fee00000018c4 */
[----:B------:R-:W-:Y:S01]  /*d160*/  MOV R196, R97 ;  /* 0x0000006100c47202 */ /* 0x000fe20000000f00 */
[C---:B-1----:R-:W-:Y:S01]  /*d170*/  HMMA.16816.F32 R52, R128.reuse, R56, R80 ;  /* 0x000000388034723c */ /* 0x042fe20000001850 */
[----:B------:R-:W-:Y:S01]  /*d180*/  MOV R197, R96 ;  /* 0x0000006000c57202 */ /* 0x000fe20000000f00 */
[----:B------:R-:W-:Y:S01]  /*d190*/  IMAD.MOV.U32 R198, RZ, RZ, R91 ;  /* 0x000000ffffc67224 */ /* 0x000fe200078e005b */
[----:B------:R-:W-:Y:S01]  /*d1a0*/  MOV R199, R90 ;  /* 0x0000005a00c77202 */ /* 0x000fe20000000f00 */
[----:B------:R-:W1:Y:S04]  /*d1b0*/  LDSM.16.MT88.4 R80, [R206+0x15800] ;  /* 0x01580000ce50783b */ /* 0x000e680000004200 */
[C---:B------:R-:W-:Y:S01]  /*d1c0*/  HMMA.16816.F32 R56, R128.reuse, R58, R176 ;  /* 0x0000003a8038723c */ /* 0x040fe200000018b0 */
[----:B------:R-:W-:Y:S06]  /*d1d0*/  LDSM.16.MT88.4 R88, [R208+0x15800] ;  /* 0x01580000d058783b */ /* 0x000fec0000004200 */
[----:B------:R-:W-:Y:S01]  /*d1e0*/  MOV R178, R94 ;  /* 0x0000005e00b27202 */ /* 0x000fe20000000f00 */
[----:B------:R-:W-:Y:S01]  /*d1f0*/  HMMA.16816.F32 R160, R128, R162, R180 ;  /* 0x000000a280a0723c */ /* 0x000fe200000018b4 */
[----:B------:R-:W-:-:S03]  /*d200*/  IMAD.MOV.U32 R179, RZ, RZ, R95 ;  /* 0x000000ffffb37224 */ /* 0x000fc600078e005f */
[----:B------:R-:W-:-:S03]  /*d210*/  FFMA.FTZ R0, R0, R8, R178 ;  /* 0x0000000800007223 */ /* 0x000fc600000100b2 */
[----:B------:R-:W-:Y:S01]  /*d220*/  MOV R180, R165 ;  /* 0x000000a500b47202 */ /* 0x000fe20000000f00 */
[C---:B------:R-:W-:Y:S01]  /*d230*/  HMMA.16816.F32 R40, R128.reuse, R42, R60 ;  /* 0x0000002a8028723c */ /* 0x040fe2000000183c */
[----:B------:R-:W-:Y:S02]  /*d240*/  MOV R181, R167 ;  /* 0x000000a700b57202 */ /* 0x000fe40000000f00 */
[----:B------:R-:W-:Y:S01]  /*d250*/  MOV R182, R99 ;  /* 0x0000006300b67202 */ /* 0x000fe20000000f00 */
[----:B------:R-:W-:Y:S01]  /*d260*/  FFMA.FTZ R3, R180, R3, R179 ;  /* 0x00000003b4037223 */ /* 0x000fe200000100b3 */
[----:B------:R-:W-:Y:S01]  /*d270*/  MOV R183, R98 ;  /* 0x0000006200b77202 */ /* 0x000fe20000000f00 */
[----:B------:R-:W-:Y:S01]  /*d280*/  FADD.FTZ R0, R181, R0 ;  /* 0x00000000b5007221 */ /* 0x000fe20000010000 */
[----:B------:R-:W-:Y:S01]  /*d290*/  LDSM.16.MT88.4 R96, [R207+0x15800] ;  /* 0x01580000cf60783b */ /* 0x000fe20000004200 */
[----:B------:R-:W-:Y:S01]  /*d2a0*/  FADD.FTZ R2, R2, R3 ;  /* 0x0000000302027221 */ /* 0x000fe20000010000 */
[----:B------:R-:W-:Y:S01]  /*d2b0*/  HMMA.16816.F32 R164, R128, R168, R72 ;  /* 0x000000a880a4723c */ /* 0x000fe20000001848 */
[----:B------:R-:W-:Y:S01]  /*d2c0*/  FADD.FTZ R0, R182, R0 ;  /* 0x00000000b6007221 */ /* 0x000fe20000010000 */
[----:B------:R-:W3:Y:S01]  /*d2d0*/  LDSM.16.MT88.4 R72, [R205+0x15800] ;  /* 0x01580000cd48783b */ /* 0x000ee20000004200 */
[----:B------:R-:W-:-:S02]  /*d2e0*/  FADD.FTZ R2, R183, R2 ;  /* 0x00000002b7027221 */ /* 0x000fc40000010000 */
[----:B------:R-:W-:Y:S02]  /*d2f0*/  FADD.FTZ R0, R196, R0 ;  /* 0x00000000c4007221 */ /* 0x000fe40000010000 */
[----:B------:R-:W-:Y:S01]  /*d300*/  FADD.FTZ R2, R197, R2 ;  /* 0x00000002c5027221 */ /* 0x000fe20000010000 */
        /* <DEDUP_REMOVED lines=11> */
[----:B------:R-:W-:Y:S01]  /*d3c0*/  FADD.FTZ R2, R242, R3 ;  /* 0x00000003f2027221 */ /* 0x000fe20000010000 */
[-C--:B------:R-:W-:Y:S01]  /*d3d0*/  MOV R3, R10.reuse ;  /* 0x0000000a00037202 */ /* 0x080fe20000000f00 */
[----:B------:R-:W-:Y:S01]  /*d3e0*/  FADD.FTZ R0, R243, R0 ;  /* 0x00000000f3007221 */ /* 0x000fe20000010000 */
[----:B------:R-:W-:Y:S01]  /*d3f0*/  @P0 MOV R3, R10 ;  /* 0x0000000a00030202 */ /* 0x000fe20000000f00 */
[----:B------:R-:W-:-:S02]  /*d400*/  FADD.FTZ R2, R232, R2 ;  /* 0x00000002e8027221 */ /* 0x000fc40000010000 */
[----:B------:R-:W-:Y:S01]  /*d410*/  FADD.FTZ R0, R233, R0 ;  /* 0x00000000e9007221 */ /* 0x000fe20000010000 */
[C---:B--2---:R-:W-:Y:S01]  /*d420*/  HMMA.16816.F32 R60, R128.reuse, R64, R192 ;  /* 0x00000040803c723c */ /* 0x044fe200000018c0 */
[----:B------:R-:W-:Y:S02]  /*d430*/  FADD.FTZ R2, R234, R2 ;  /* 0x00000002ea027221 */ /* 0x000fe40000010000 */
[----:B------:R-:W-:Y:S02]  /*d440*/  FADD.FTZ R0, R235, R0 ;  /* 0x00000000eb007221 */ /* 0x000fe40000010000 */
[----:B------:R-:W-:Y:S02]  /*d450*/  FADD.FTZ R2, R252, R2 ;  /* 0x00000002fc027221 */ /* 0x000fe40000010000 */
[----:B------:R-:W-:Y:S01]  /*d460*/  FADD.FTZ R0, R251, R0 ;  /* 0x00000000fb007221 */ /* 0x000fe20000010000 */
[----:B-1----:R-:W-:Y:S01]  /*d470*/  HMMA.16816.F32 R76, R128, R80, R184 ;  /* 0x00000050804c723c */ /* 0x002fe200000018b8 */
[----:B------:R-:W-:-:S02]  /*d480*/  FADD.FTZ R2, R250, R2 ;  /* 0x00000002fa027221 */ /* 0x000fc40000010000 */
[----:B------:R-:W-:Y:S02]  /*d490*/  FADD.FTZ R0, R246, R0 ;  /* 0x00000000f6007221 */ /* 0x000fe40000010000 */
[----:B------:R-:W-:Y:S02]  /*d4a0*/  FADD.FTZ R2, R249, R2 ;  /* 0x00000002f9027221 */ /* 0x000fe40000010000 */
[----:B------:R-:W-:Y:S01]  /*d4b0*/  FADD.FTZ R0, R245, R0 ;  /* 0x00000000f5007221 */ /* 0x000fe20000010000 */
[----:B---3--:R-:W-:Y:S01]  /*d4c0*/  HMMA.16816.F32 R68, R128, R72, R188 ;  /* 0x000000488044723c */ /* 0x008fe200000018bc */
[----:B------:R-:W-:Y:S02]  /*d4d0*/  FADD.FTZ R2, R248, R2 ;  /* 0x00000002f8027221 */ /* 0x000fe40000010000 */
[----:B------:R-:W-:Y:S02]  /*d4e0*/  FADD.FTZ R0, R244, R0 ;  /* 0x00000000f4007221 */ /* 0x000fe40000010000 */
[----:B------:R-:W-:-:S02]  /*d4f0*/  FADD.FTZ R2, R247, R2 ;  /* 0x00000002f7027221 */ /* 0x000fc40000010000 */
[----:B------:R-:W-:Y:S01]  /*d500*/  FADD.FTZ R0, R9, R0 ;  /* 0x0000000009007221 */ /* 0x000fe20000010000 */
[C---:B------:R-:W-:Y:S02]  /*d510*/  HMMA.16816.F32 R84, R128.reuse, R88, R84 ;  /* 0x000000588054723c */ /* 0x040fe40000001854 */
[----:B------:R1:W-:Y:S04]  /*d520*/  STL [R1+0x8], R2 ;  /* 0x0000080201007387 */ /* 0x0003e80000100800 */
[----:B------:R1:W-:Y:S02]  /*d530*/  STL [R1+0xc], R0 ;  /* 0x00000c0001007387 */ /* 0x0003e40000100800 */
[C---:B------:R-:W-:Y:S08]  /*d540*/  HMMA.16816.F32 R92, R128.reuse, R96, R32 ;  /* 0x00000060805c723c */ /* 0x040ff00000001820 */
[C---:B------:R-:W-:Y:S08]  /*d550*/  HMMA.16816.F32 R100, R128.reuse, R104, R100 ;  /* 0x000000688064723c */ /* 0x040ff00000001864 */
[C---:B------:R-:W-:Y:S08]  /*d560*/  HMMA.16816.F32 R108, R128.reuse, R112, R108 ;  /* 0x00000070806c723c */ /* 0x040ff0000000186c */
[C---:B------:R-:W-:Y:S08]  /*d570*/  HMMA.16816.F32 R116, R128.reuse, R120, R116 ;  /* 0x000000788074723c */ /* 0x040ff00000001874 */
[C---:B------:R-:W-:Y:S08]  /*d580*/  HMMA.16816.F32 R64, R128.reuse, R66, R236 ;  /* 0x000000428040723c */ /* 0x040ff000000018ec */
[C---:B------:R-:W-:Y:S08]  /*d590*/  HMMA.16816.F32 R72, R128.reuse, R74, R172 ;  /* 0x0000004a8048723c */ /* 0x040ff000000018ac */
[C---:B------:R-:W-:Y:S08]  /*d5a0*/  HMMA.16816.F32 R80, R128.reuse, R82, R136 ;  /* 0x000000528050723c */ /* 0x040ff00000001888 */
[C---:B------:R-:W-:Y:S07]  /*d5b0*/  HMMA.16816.F32 R88, R128.reuse, R90, R132 ;  /* 0x0000005a8058723c */ /* 0x040fee0000001884 */
[-C--:B------:R-:W-:Y:S01]  /*d5c0*/  MOV R132, R11.reuse ;  /* 0x0000000b00847202 */ /* 0x080fe20000000f00 */
[----:B------:R-:W-:Y:S01]  /*d5d0*/  HMMA.16816.F32 R96, R128, R98, R16 ;  /* 0x000000628060723c */ /* 0x000fe20000001810 */
[----:B------:R-:W-:-:S07]  /*d5e0*/  @P0 MOV R132, R11 ;  /* 0x0000000b00840202 */ /* 0x000fce0000000f00 */
[C---:B------:R-:W-:Y:S08]  /*d5f0*/  HMMA.16816.F32 R104, R128.reuse, R106, R28 ;  /* 0x0000006a8068723c */ /* 0x040ff0000000181c */
[C---:B------:R-:W-:Y:S08]  /*d600*/  HMMA.16816.F32 R112, R128.reuse, R114, R24 ;  /* 0x000000728070723c */ /* 0x040ff00000001818 */
[C---:B------:R-:W-:Y:S08]  /*d610*/  HMMA.16816.F32 R120, R128.reuse, R122, R20 ;  /* 0x0000007a8078723c */ /* 0x040ff00000001814 */
[C---:B------:R-:W-:Y:S08]  /*d620*/  HMMA.16816.F32 R124, R128.reuse, R4, R124 ;  /* 0x00000004807c723c */ /* 0x040ff0000000187c */
[----:B------:R-:W-:Y:S01]  /*d630*/  HMMA.16816.F32 R128, R128, R6, R12 ;  /* 0x000000068080723c */ /* 0x000fe2000000180c */
[----:B------:R-:W-:Y:S11]  /*d640*/  @P0 BRA `(.L_x_669) ;  /* 0x0000001000000947 */ /* 0x000ff60003800000 */
.L_x_665:
[----:B-1----:R-:W-:-:S12]  /*d650*/  UIADD3 UR9, UR30, -0x1, URZ ;  /* 0xffffffff1e097890 */ /* 0x002fd8000fffe03f */
.L_x_669:
[----:B-1----:R-:W-:-:S13]  /*d660*/  ISETP.LE.AND P0, PT, RZ, UR9, PT ;  /* 0x00000009ff007c0c */ /* 0x002fda000bf03270 */
[----:B------:R-:W-:Y:S05]  /*d670*/  @!P0 BRA `(.L_x_670) ;  /* 0x000049d000008947 */ /* 0x000fea0003800000 */
[----:B------:R-:W2:Y:S01]  /*d680*/  LDL.64 R18, [R1+0x18] ;  /* 0x0000180001127983 */ /* 0x000ea20000100a00 */
[----:B------:R-:W-:Y:S02]  /*d690*/  IMAD.U32 R6, RZ, RZ, UR8 ;  /* 0x00000008ff067e24 */ /* 0x000fe4000f8e00ff */
[----:B------:R-:W-:Y:S01]  /*d6a0*/  IMAD.U32 R8, RZ, RZ, UR11 ;  /* 0x0000000bff087e24 */ /* 0x000fe2000f8e00ff */
[----:B------:R-:W1:Y:S01]  /*d6b0*/  S2R R9, SR_TID.X ;  /* 0x0000000000097919 */ /* 0x000e620000002100 */
[----:B------:R-:W-:Y:S02]  /*d6c0*/  IMAD.U32 R2, RZ, RZ, UR8 ;  /* 0x00000008ff027e24 */ /* 0x000fe4000f8e00ff */
[----:B------:R-:W-:Y:S02]  /*d6d0*/  IMAD.MOV.U32 R133, RZ, RZ, R3 ;  /* 0x000000ffff857224 */ /* 0x000fe400078e0003 */
[----:B------:R-:W-:Y:S01]  /*d6e0*/  IMAD.MOV.U32 R134, RZ, RZ, R132 ;  /* 0x000000ffff867224 */ /* 0x000fe200078e0084 */
[----:B-1----:R-:W-:-:S04]  /*d6f0*/  SHF.R.S32.HI R244, RZ, 0x1f, R9 ;  /* 0x0000001ffff47819 */ /* 0x002fc80000011409 */
[----:B------:R-:W-:-:S04]  /*d700*/  LEA.HI R244, R244, R9, RZ, 0x3 ;  /* 0x00000009f4f47211 */ /* 0x000fc800078f18ff */
[----:B------:R-:W-:-:S04]  /*d710*/  SHF.R.S32.HI R244, RZ, 0x3, R244 ;  /* 0x00000003fff47819 */ /* 0x000fc800000114f4 */
[----:B------:R-:W-:Y:S02]  /*d720*/  SHF.R.S32.HI R245, RZ, 0x1f, R244 ;  /* 0x0000001ffff57819 */ /* 0x000fe400000114f4 */
[C---:B------:R-:W-:Y:S02]  /*d730*/  IADD3 R250, P3, R244.reuse, 0x10, RZ ;  /* 0x00000010f4fa7810 */ /* 0x040fe40007f7e0ff */
[----:B------:R-:W-:-:S03]  /*d740*/  IADD3 R248, P2, R244, 0x20, RZ ;  /* 0x00000020f4f87810 */ /* 0x000fc60007f5e0ff */
[--C-:B------:R-:W-:Y:S02]  /*d750*/  IMAD.X R251, RZ, RZ, R245.reuse, P3 ;  /* 0x000000fffffb7224 */ /* 0x100fe400018e06f5 */
[----:B------:R-:W-:Y:S02]  /*d760*/  IMAD.X R249, RZ, RZ, R245, P2 ;  /* 0x000000fffff97224 */ /* 0x000fe400010e06f5 */
[----:B--2---:R-:W-:Y:S02]  /*d770*/  IMAD.MOV.U32 R4, RZ, RZ, R18 ;  /* 0x000000ffff047224 */ /* 0x004fe400078e0012 */
[----:B------:R-:W-:-:S04]  /*d780*/  IMAD.MOV.U32 R5, RZ, RZ, R19 ;  /* 0x000000ffff057224 */ /* 0x000fc800078e0013 */
[----:B------:R-:W-:-:S04]  /*d790*/  IMAD.WIDE.U32 R6, R6, c[0x0][0x1b0], R4 ;  /* 0x00006c0006067a25 */ /* 0x000fc800078e0004 */
[----:B------:R-:W-:Y:S01]  /*d7a0*/  IMAD.WIDE.U32 R4, R2, c[0x0][0x1b8], R4 ;  /* 0x00006e0002047a25 */ /* 0x000fe200078e0004 */
[----:B------:R-:W-:-:S03]  /*d7b0*/  IADD3 R0, P0, R6, UR12, RZ ;  /* 0x0000000c06007c10 */ /* 0x000fc6000ff1e0ff */
[----:B------:R-:W-:Y:S01]  /*d7c0*/  IMAD.U32 R2, RZ, RZ, UR13 ;  /* 0x0000000dff027e24 */ /* 0x000fe2000f8e00ff */
[----:B------:R-:W-:Y:S01]  /*d7d0*/  IADD3.X R8, R8, UR22, R7, P0, !PT ;  /* 0x0000001608087c10 */ /* 0x000fe200087fe407 */
[----:B------:R-:W-:Y:S01]  /*d7e0*/  UMOV UR13, URZ ;  /* 0x0000003f000d7c82 */ /* 0x000fe20008000000 */
[----:B------:R-:W-:Y:S02]  /*d7f0*/  LEA R6, P1, R0, c[0x0][0x168], 0x1 ;  /* 0x00005a0000067a11 */ /* 0x000fe400078208ff */
[----:B------:R-:W-:Y:S02]  /*d800*/  IADD3 R243, P0, R4, UR14, RZ ;  /* 0x0000000e04f37c10 */ /* 0x000fe4000ff1e0ff */
[----:B------:R-:W-:Y:S01]  /*d810*/  LEA.HI.X R0, R0, c[0x0][0x16c], R8, 0x1, P1 ;  /* 0x00005b0000007a11 */ /* 0x000fe200008f0c08 */
[----:B------:R1:W-:Y:S01]  /*d820*/  STL [R1+0x4], R6 ;  /* 0x0000040601007387 */ /* 0x0003e20000100800 */
[----:B------:R-:W-:Y:S02]  /*d830*/  IADD3.X R2, R2, UR23, R5, P0, !PT ;  /* 0x0000001702027c10 */ /* 0x000fe400087fe405 */
[----:B------:R-:W-:Y:S01]  /*d840*/  LEA R252, P0, R243, c[0x0][0x170], 0x1 ;  /* 0x00005c00f3fc7a11 */ /* 0x000fe200078008ff */
[----:B------:R1:W-:Y:S01]  /*d850*/  STL [R1], R0 ;  /* 0x0000000001007387 */ /* 0x0003e20000100800 */
[----:B------:R-:W-:-:S02]  /*d860*/  IADD3 R246, P1, R244, 0x30, RZ ;  /* 0x00000030f4f67810 */ /* 0x000fc40007f3e0ff */
[----:B------:R-:W-:Y:S01]  /*d870*/  LEA.HI.X R243, R243, c[0x0][0x174], R2, 0x1, P0 ;  /* 0x00005d00f3f37a11 */ /* 0x000fe200000f0c02 */
[----:B-----5:R-:W2:Y:S01]  /*d880*/  LDL R16, [R1+0x30] ;  /* 0x0000300001107983 */ /* 0x020ea20000100800 */
[----:B------:R-:W-:Y:S01]  /*d890*/  ISETP.GE.AND P6, PT, R18, c[0x0][0x220], PT ;  /* 0x0000880012007a0c */ /* 0x000fe20003fc6270 */
[----:B------:R-:W-:Y:S02]  /*d8a0*/  IMAD.X R247, RZ, RZ, R245, P1 ;  /* 0x000000fffff77224 */ /* 0x000fe400008e06f5 */
[----:B------:R-:W3:Y:S04]  /*d8b0*/  LDL R15, [R1+0x24] ;  /* 0x00002400010f7983 */ /* 0x000ee80000100800 */
[----:B------:R-:W4:Y:S04]  /*d8c0*/  LDL R14, [R1+0x34] ;  /* 0x00003400010e7983 */ /* 0x000f280000100800 */
[----:B------:R-:W2:Y:S04]  /*d8d0*/  LDL.LU.64 R12, [R1+0x40] ;  /* 0x00004000010c7983 */ /* 0x000ea80000300a00 */
[----:B------:R-:W3:Y:S01]  /*d8e0*/  LDL.LU.64 R10, [R1+0x48] ;  /* 0x00004800010a7983 */ /* 0x000ee20000300a00 */
[----:B--2---:R-:W-:-:S02]  /*d8f0*/  IMAD.MOV.U32 R3, RZ, RZ, R13 ;  /* 0x000000ffff037224 */ /* 0x004fc400078e000d */
[----:B---3--:R-:W-:-:S05]  /*d900*/  IMAD.MOV.U32 R2, RZ, RZ, R10 ;  /* 0x000000ffff027224 */ /* 0x008fca00078e000a */
[----:B------:R1:W-:Y:S01]  /*d910*/  STL.64 [R1+0x10], R2 ;  /* 0x0000100201007387 */ /* 0x0003e20000100a00 */
[----:B------:R-:W-:Y:S02]  /*d920*/  ISETP.GE.AND P5, PT, R16, c[0x0][0x220], PT ;  /* 0x0000880010007a0c */ /* 0x000fe40003fa6270 */
[----:B------:R-:W-:Y:S02]  /*d930*/  ISETP.GE.AND P4, PT, R15, c[0x0][0x220], PT ;  /* 0x000088000f007a0c */ /* 0x000fe40003f86270 */
[----:B----4-:R-:W-:Y:S01]  /*d940*/  ISETP.GE.AND P3, PT, R14, c[0x0][0x220], PT ;  /* 0x000088000e007a0c */ /* 0x010fe20003f66270 */
[----:B------:R-:W-:Y:S05]  /*d950*/  BRA `(.L_x_671) ;  /* 0x000006d000007947 */ /* 0x000fea0003800000 */
.L_x_673:
        /* <DEDUP_REMOVED lines=109> */
.L_x_671:
[----:B-1----:R-:W2:Y:S01]  /*e030*/  LDL.64 R6, [R1+0x10] ;  /* 0x0000100001067983 */ /* 0x002ea20000100a00 */
[----:B------:R-:W-:Y:S01]  /*e040*/  UIADD3 UR8, -UR13, UR9, URZ ;  /* 0x000000090d087290 */ /* 0x000fe2000fffe13f */
[----:B------:R-:W-:Y:S04]  /*e050*/  DEPBAR.LE SB0, 0x0 ;  /* 0x000080000000791a */ /* 0x000fe80000000000 */
[----:B------:R-:W-:Y:S01]  /*e060*/  BAR.SYNC.DEFER_BLOCKING 0x0 ;  /* 0x0000000000007b1d */ /* 0x000fe20000010000 */
[----:B------:R-:W-:Y:S01]  /*e070*/  MOV R4, UR8 ;  /* 0x0000000800047c02 */ /* 0x000fe20008000f00 */
[----:B------:R-:W-:Y:S01]  /*e080*/  USHF.R.S32.HI UR7, URZ, 0x1f, UR8 ;  /* 0x0000001f3f077899 */ /* 0x000fe20008011408 */
[----:B------:R-:W-:Y:S01]  /*e090*/  MOV R2, UR8 ;  /* 0x0000000800027c02 */ /* 0x000fe20008000f00 */
[----:B------:R-:W-:Y:S01]  /*e0a0*/  UIMAD UR6, UR31, UR8, URZ ;  /* 0x000000081f0672a4 */ /* 0x000fe2000f8e023f */
[----:B------:R-:W-:Y:S01]  /*e0b0*/  IMAD.U32 R3, RZ, RZ, UR8 ;  /* 0x00000008ff037e24 */ /* 0x000fe2000f8e00ff */
[----:B------:R-:W-:Y:S01]  /*e0c0*/  UIADD3 UR11, UR9, -0x1, URZ ;  /* 0xffffffff090b7890 */ /* 0x000fe2000fffe03f */
[----:B------:R-:W-:Y:S01]  /*e0d0*/  LEA R2, P0, R2, R244, 0x6 ;  /* 0x000000f402027211 */ /* 0x000fe200078030ff */
[----:B------:R-:W-:Y:S02]  /*e0e0*/  UIMAD UR6, UR7, UR5, UR6 ;  /* 0x00000005070672a4 */ /* 0x000fe4000f8e0206 */
[----:B------:R-:W-:Y:S01]  /*e0f0*/  UIADD3 UR11, UR11, -UR13, URZ ;  /* 0x8000000d0b0b7290 */ /* 0x000fe2000fffe03f */
[----:B------:R-:W-:Y:S01]  /*e100*/  LEA.HI.X.SX32 R3, R3, R245, 0x6, P0 ;  /* 0x000000f503037211 */ /* 0x000fe200000f36ff */
[----:B------:R-:W-:Y:S05]  /*e110*/  @P6 STS.128 [R231+0x10000], RZ ;  /* 0x010000ffe7006388 */ /* 0x000fea0000000c00 */
[----:B------:R-:W3:Y:S05]  /*e120*/  LDL R233, [R1+0x4] ;  /* 0x0000040001e97983 */ /* 0x000eea0000100800 */
[----:B------:R-:W4:Y:S01]  /*e130*/  LDL R232, [R1] ;  /* 0x0000000001e87983 */ /* 0x000f220000100800 */
        /* <DEDUP_REMOVED lines=16> */
[C---:B------:R-:W-:Y:S01]  /*e240*/  @!P6 IADD3 R4, P0, R0.reuse, UR24, RZ ;  /* 0x000000180004ec10 */ /* 0x040fe2000ff1e0ff */
[----:B------:R-:W-:Y:S01]  /*e250*/  @P5 STS.128 [R231+0x12000], RZ ;  /* 0x012000ffe7005388 */ /* 0x000fe20000000c00 */
[----:B------:R-:W-:Y:S01]  /*e260*/  @!P6 LEA R12, P1, R0, c[0x0][0x170], 0x1 ;  /* 0x00005c00000cea11 */ /* 0x000fe200078208ff */
[----:B------:R-:W-:Y:S01]  /*e270*/  IMAD R5, R2, c[0x0][0x1a4], R5 ;  /* 0x0000690002057a24 */ /* 0x000fe200078e0205 */
[----:B------:R-:W-:Y:S02]  /*e280*/  LEA R8, P2, R6, R252, 0x1 ;  /* 0x000000fc06087211 */ /* 0x000fe400078408ff */
[----:B------:R-:W-:Y:S02]  /*e290*/  @!P6 IADD3.X R2, R3, UR10, RZ, P0, !PT ;  /* 0x0000000a0302ec10 */ /* 0x000fe400087fe4ff */
[----:B------:R-:W-:Y:S02]  /*e2a0*/  IADD3 R5, R7, R5, RZ ;  /* 0x0000000507057210 */ /* 0x000fe40007ffe0ff */
[----:B------:R-:W-:Y:S02]  /*e2b0*/  @!P6 LEA R10, P0, R4, c[0x0][0x170], 0x1 ;  /* 0x00005c00040aea11 */ /* 0x000fe400078008ff */
[----:B------:R-:W-:Y:S01]  /*e2c0*/  LEA.HI.X R9, R6, R243, R5, 0x1, P2 ;  /* 0x000000f306097211 */ /* 0x000fe200010f0c05 */
[----:B------:R-:W-:Y:S01]  /*e2d0*/  IMAD.U32 R6, RZ, RZ, UR8 ;  /* 0x00000008ff067e24 */ /* 0x000fe2000f8e00ff */
[----:B------:R-:W-:Y:S01]  /*e2e0*/  @!P6 LEA.HI.X R11, R4, c[0x0][0x174], R2, 0x1, P0 ;  /* 0x00005d00040bea11 */ /* 0x000fe200000f0c02 */
[----:B------:R-:W-:Y:S01]  /*e2f0*/  IMAD.U32 R5, RZ, RZ, UR8 ;  /* 0x00000008ff057e24 */ /* 0x000fe2000f8e00ff */
[----:B------:R-:W-:Y:S01]  /*e300*/  MOV R4, UR8 ;  /* 0x0000000800047c02 */ /* 0x000fe20008000f00 */
[----:B------:R-:W-:Y:S01]  /*e310*/  @!PT LDS RZ, [RZ] ;  /* 0x00000000fffff984 */ /* 0x000fe20000000800 */
[----:B------:R-:W-:Y:S01]  /*e320*/  @!PT LDS RZ, [RZ] ;  /* 0x00000000fffff984 */ /* 0x000fe20000000800 */
[----:B------:R-:W-:Y:S01]  /*e330*/  @!PT LDS RZ, [RZ] ;  /* 0x00000000fffff984 */ /* 0x000fe20000000800 */
[----:B------:R2:W-:Y:S01]  /*e340*/  @!P5 LDGSTS.E.BYPASS.LTC128B.128 [R231+0x12000], [R8.64+0x80] ;  /* 0x1200008008e7dfae */ /* 0x0005e2000b901d54 */
[----:B------:R-:W-:Y:S02]  /*e350*/  LEA R6, P2, R6, R250, 0x6 ;  /* 0x000000fa06067211 */ /* 0x000fe400078430ff */
[----:B------:R-:W-:Y:S02]  /*e360*/  MOV R2, UR8 ;  /* 0x0000000800027c02 */ /* 0x000fe40008000f00 */
[----:B------:R-:W-:Y:S01]  /*e370*/  @P4 STS.128 [R231+0x14000], RZ ;  /* 0x014000ffe7004388 */ /* 0x000fe20000000c00 */
[----:B------:R-:W-:Y:S01]  /*e380*/  LEA.HI.X.SX32 R7, R5, R251, 0x6, P2 ;  /* 0x000000fb05077211 */ /* 0x000fe200010f36ff */
[----:B------:R-:W-:Y:S01]  /*e390*/  IMAD.WIDE.U32 R22, R6, c[0x0][0x1a0], RZ ;  /* 0x0000680006167a25 */ /* 0x000fe200078e00ff */
[----:B------:R-:W-:Y:S02]  /*e3a0*/  @!P6 LEA.HI.X R13, R0, c[0x0][0x174], R3, 0x1, P1 ;  /* 0x00005d00000dea11 */ /* 0x000fe400008f0c03 */
[----:B------:R-:W-:Y:S01]  /*e3b0*/  @!PT LDS RZ, [RZ] ;  /* 0x00000000fffff984 */ /* 0x000fe20000000800 */
[----:B------:R-:W-:Y:S01]  /*e3c0*/  @!PT LDS RZ, [RZ] ;  /* 0x00000000fffff984 */ /* 0x000fe20000000800 */
[----:B------:R-:W-:Y:S01]  /*e3d0*/  @!PT LDS RZ, [RZ] ;  /* 0x00000000fffff984 */ /* 0x000fe20000000800 */
[----:B------:R2:W-:Y:S01]  /*e3e0*/  @!P4 LDGSTS.E.BYPASS.LTC128B.128 [R231+0x14000], [R8.64+0x100] ;  /* 0x1400010008e7cfae */ /* 0x0005e2000b901d54 */
[----:B------:R-:W-:Y:S02]  /*e3f0*/  LEA R4, P1, R4, R248, 0x6 ;  /* 0x000000f804047211 */ /* 0x000fe400078230ff */
[----:B------:R-:W-:Y:S02]  /*e400*/  LEA R2, P0, R2, R246, 0x6 ;  /* 0x000000f602027211 */ /* 0x000fe400078030ff */
[----:B------:R-:W-:Y:S01]  /*e410*/  @P3 STS.128 [R231+0x16000], RZ ;  /* 0x016000ffe7003388 */ /* 0x000fe20000000c00 */
[----:B------:R-:W-:Y:S01]  /*e420*/  MOV R3, UR8 ;  /* 0x0000000800037c02 */ /* 0x000fe20008000f00 */
[----:B------:R-:W-:Y:S01]  /*e430*/  IMAD.WIDE.U32 R20, R4, c[0x0][0x1a0], RZ ;  /* 0x0000680004147a25 */ /* 0x000fe200078e00ff */
[----:B------:R-:W-:Y:S02]  /*e440*/  MOV R0, UR8 ;  /* 0x0000000800007c02 */ /* 0x000fe40008000f00 */
[----:B------:R-:W-:Y:S01]  /*e450*/  @!PT LDS RZ, [RZ] ;  /* 0x00000000fffff984 */ /* 0x000fe20000000800 */
[----:B------:R-:W-:Y:S01]  /*e460*/  @!PT LDS RZ, [RZ] ;  /* 0x00000000fffff984 */ /* 0x000fe20000000800 */
[----:B------:R-:W-:Y:S01]  /*e470*/  @!PT LDS RZ, [RZ] ;  /* 0x00000000fffff984 */ /* 0x000fe20000000800 */
[----:B------:R2:W-:Y:S01]  /*e480*/  @!P3 LDGSTS.E.BYPASS.LTC128B.128 [R231+0x16000], [R8.64+0x180] ;  /* 0x1600018008e7bfae */ /* 0x0005e2000b901d54 */
[----:B------:R-:W-:Y:S01]  /*e490*/  LEA.HI.X.SX32 R5, R3, R249, 0x6, P1 ;  /* 0x000000f903057211 */ /* 0x000fe200008f36ff */
[----:B------:R-:W-:Y:S01]  /*e4a0*/  IMAD.WIDE.U32 R18, R2, c[0x0][0x1a0], RZ ;  /* 0x0000680002127a25 */ /* 0x000fe200078e00ff */
[----:B------:R-:W-:Y:S02]  /*e4b0*/  LEA.HI.X.SX32 R3, R0, R247, 0x6, P0 ;  /* 0x000000f700037211 */ /* 0x000fe400000f36ff */
[----:B------:R-:W-:Y:S01]  /*e4c0*/  @P6 STS.128 [R231+0x10800], RZ ;  /* 0x010800ffe7006388 */ /* 0x000fe20000000c00 */
[----:B------:R-:W-:Y:S02]  /*e4d0*/  IMAD R0, R7, c[0x0][0x1a0], RZ ;  /* 0x0000680007007a24 */ /* 0x000fe400078e02ff */
[----:B------:R-:W-:Y:S02]  /*e4e0*/  IMAD R5, R5, c[0x0][0x1a0], RZ ;  /* 0x0000680005057a24 */ /* 0x000fe400078e02ff */
[----:B------:R-:W-:Y:S01]  /*e4f0*/  IMAD R0, R6, c[0x0][0x1a4], R0 ;  /* 0x0000690006007a24 */ /* 0x000fe200078e0200 */
[----:B------:R-:W-:Y:S01]  /*e500*/  @!PT LDS RZ, [RZ] ;  /* 0x00000000fffff984 */ /* 0x000fe20000000800 */
[----:B------:R-:W-:Y:S01]  /*e510*/  @!PT LDS RZ, [RZ] ;  /* 0x00000000fffff984 */ /* 0x000fe20000000800 */
[----:B------:R-:W-:Y:S01]  /*e520*/  @!PT LDS RZ, [RZ] ;  /* 0x00000000fffff984 */ /* 0x000fe20000000800 */
[----:B------:R5:W-:Y:S01]  /*e530*/  @!P6 LDGSTS.E.BYPASS.LTC128B.128 [R231+0x10800], [R14.64] ;  /* 0x108000000ee7efae */ /* 0x000be2000b901d54 */
[-C--:B------:R-:W-:Y:S01]  /*e540*/  LEA R6, P2, R22, R252.reuse, 0x1 ;  /* 0x000000fc16067211 */ /* 0x080fe200078408ff */
[----:B------:R-:W-:Y:S01]  /*e550*/  IMAD R5, R4, c[0x0][0x1a4], R5 ;  /* 0x0000690004057a24 */ /* 0x000fe200078e0205 */
[-C--:B------:R-:W-:Y:S01]  /*e560*/  LEA R4, P1, R20, R252.reuse, 0x1 ;  /* 0x000000fc14047211 */ /* 0x080fe200078208ff */
[----:B------:R-:W-:Y:S01]  /*e570*/  IMAD.IADD R0, R23, 0x1, R0 ;  /* 0x0000000117007824 */ /* 0x000fe200078e0200 */
[----:B------:R-:W-:Y:S01]  /*e580*/  @P5 STS.128 [R231+0x12800], RZ ;  /* 0x012800ffe7005388 */ /* 0x000fe20000000c00 */
[----:B------:R-:W-:Y:S01]  /*e590*/  IMAD R3, R3, c[0x0][0x1a0], RZ ;  /* 0x0000680003037a24 */ /* 0x000fe200078e02ff */
[----:B------:R-:W-:Y:S02]  /*e5a0*/  IADD3 R5, R21, R5, RZ ;  /* 0x0000000515057210 */ /* 0x000fe40007ffe0ff */
[-C--:B------:R-:W-:Y:S01]  /*e5b0*/  LEA.HI.X R7, R22, R243.reuse, R0, 0x1, P2 ;  /* 0x000000f316077211 */ /* 0x080fe200010f0c00 */
[----:B------:R-:W-:Y:S01]  /*e5c0*/  IMAD R3, R2, c[0x0][0x1a4], R3 ;  /* 0x0000690002037a24 */ /* 0x000fe200078e0203 */
[----:B------:R-:W-:Y:S01]  /*e5d0*/  LEA.HI.X R5, R20, R243, R5, 0x1, P1 ;  /* 0x000000f314057211 */ /* 0x000fe200008f0c05 */
[----:B------:R-:W-:Y:S01]  /*e5e0*/  IMAD.U32 R0, RZ, RZ, UR11 ;  /* 0x0000000bff007e24 */ /* 0x000fe2000f8e00ff */
[C---:B------:R-:W-:Y:S01]  /*e5f0*/  LEA R2, P0, R18.reuse, R252, 0x1 ;  /* 0x000000fc12027211 */ /* 0x040fe200078008ff */
[----:B------:R-:W-:Y:S01]  /*e600*/  @!PT LDS RZ, [RZ] ;  /* 0x00000000fffff984 */ /* 0x000fe20000000800 */
[----:B------:R-:W-:Y:S01]  /*e610*/  @!PT LDS RZ, [RZ] ;  /* 0x00000000fffff984 */ /* 0x000fe20000000800 */
[----:B------:R-:W-:Y:S01]  /*e620*/  @!PT LDS RZ, [RZ] ;  /* 0x00000000fffff984 */ /* 0x000fe20000000800 */
[----:B------:R1:W-:Y:S01]  /*e630*/  @!P5 LDGSTS.E.BYPASS.LTC128B.128 [R231+0x12800], [R6.64+0x80] ;  /* 0x1280008006e7dfae */ /* 0x0003e2000b901d54 */
[----:B------:R-:W-:Y:S04]  /*e640*/  IADD3 R3, R19, R3, RZ ;  /* 0x0000000313037210 */ /* 0x000fe80007ffe0ff */
[----:B------:R-:W-:Y:S01]  /*e650*/  @P4 STS.128 [R231+0x14800], RZ ;  /* 0x014800ffe7004388 */ /* 0x000fe20000000c00 */
[----:B------:R-:W-:Y:S04]  /*e660*/  LEA.HI.X R3, R18, R243, R3, 0x1, P0 ;  /* 0x000000f312037211 */ /* 0x000fe800000f0c03 */
        /* <DEDUP_REMOVED lines=50> */
[----:B--2---:R-:W2:Y:S05]  /*e990*/  LDSM.16.M88.4 R8, [R204+0x8000] ;  /* 0x00800000cc08783b */ /* 0x004eaa0000000200 */
[----:B-1----:R-:W5:Y:S05]  /*e9a0*/  LDSM.16.M88.4 R16, [R204+0x8800] ;  /* 0x00880000cc10783b */ /* 0x002f6a0000000200 */
[----:B------:R-:W1:Y:S05]  /*e9b0*/  LDSM.16.M88.4 R24, [R204+0x9000] ;  /* 0x00900000cc18783b */ /* 0x000e6a0000000200 */
[----:B------:R-:W0:Y:S01]  /*e9c0*/  LDGDEPBAR ;  /* 0x00000000000079af */ /* 0x000e220000000000 */
[----:B---3--:R-:W-:Y:S01]  /*e9d0*/  MOV R2, UR11 ;  /* 0x0000000b00027c02 */ /* 0x008fe20008000f00 */
[----:B------:R-:W-:Y:S03]  /*e9e0*/  IMAD.U32 R3, RZ, RZ, UR11 ;  /* 0x0000000bff037e24 */ /* 0x000fe6000f8e00ff */
[----:B------:R-:W3:Y:S01]  /*e9f0*/  LDSM.16.M88.4 R136, [R204+0x9800] ;  /* 0x00980000cc88783b */ /* 0x000ee20000000200 */
[----:B------:R-:W-:Y:S04]  /*ea00*/  LEA R2, P1, R2, R248, 0x6 ;  /* 0x000000f802027211 */ /* 0x000fe800078230ff */
[----:B------:R-:W-:Y:S01]  /*ea10*/  LDSM.16.M88.4 R172, [R212] ;  /* 0x00000000d4ac783b */ /* 0x000fe20000000200 */
[----:B------:R-:W-:Y:S04]  /*ea20*/  LEA.HI.X.SX32 R3, R3, R249, 0x6, P1 ;  /* 0x000000f903037211 */ /* 0x000fe800008f36ff */
[----:B------:R-:W1:Y:S01]  /*ea30*/  LDSM.16.M88.4 R176, [R215] ;  /* 0x00000000d7b0783b */ /* 0x000e620000000200 */
[----:B------:R-:W-:Y:S04]  /*ea40*/  IMAD R3, R3, c[0x0][0x198], RZ ;  /* 0x0000660003037a24 */ /* 0x000fe800078e02ff */
[----:B------:R-:W3:Y:S01]  /*ea50*/  LDSM.16.M88.4 R180, [R230] ;  /* 0x00000000e6b4783b */ /* 0x000ee20000000200 */
[----:B------:R-:W-:Y:S01]  /*ea60*/  IMAD R3, R2, c[0x0][0x19c], R3 ;  /* 0x0000670002037a24 */ /* 0x000fe200078e0203 */
[C---:B--2---:R-:W-:Y:S03]  /*ea70*/  HMMA.16816.F32 R4, R32.reuse, R8, RZ ;  /* 0x000000082004723c */ /* 0x044fe600000018ff */
[----:B------:R-:W2:Y:S05]  /*ea80*/  LDSM.16.M88.4 R184, [R229] ;  /* 0x00000000e5b8783b */ /* 0x000eaa0000000200 */
[----:B------:R-:W2:Y:S01]  /*ea90*/  LDSM.16.M88.4 R188, [R228] ;  /* 0x00000000e4bc783b */ /* 0x000ea20000000200 */
[C---:B------:R-:W-:Y:S04]  /*eaa0*/  HMMA.16816.F32 R8, R32.reuse, R10, RZ ;  /* 0x0000000a2008723c */ /* 0x040fe800000018ff */
[----:B------:R-:W-:Y:S04]  /*eab0*/  LDSM.16.M88.4 R192, [R210+0x8000] ;  /* 0x00800000d2c0783b */ /* 0x000fe80000000200 */
[C---:B-----5:R-:W-:Y:S01]  /*eac0*/  HMMA.16816.F32 R12, R32.reuse, R16, RZ ;  /* 0x00000010200c723c */ /* 0x060fe200000018ff */
[----:B------:R-:W-:Y:S05]  /*ead0*/  LDSM.16.M88.4 R196, [R210+0x8800] ;  /* 0x00880000d2c4783b */ /* 0x000fea0000000200 */
[----:B------:R-:W-:Y:S02]  /*eae0*/  LDSM.16.M88.4 R200, [R209] ;  /* 0x00000000d1c8783b */ /* 0x000fe40000000200 */
[C---:B------:R-:W-:Y:S08]  /*eaf0*/  HMMA.16816.F32 R16, R32.reuse, R18, RZ ;  /* 0x000000122010723c */ /* 0x040ff000000018ff */
[C---:B-1----:R-:W-:Y:S08]  /*eb00*/  HMMA.16816.F32 R20, R32.reuse, R24, RZ ;  /* 0x000000182014723c */ /* 0x042ff000000018ff */
[C---:B------:R-:W-:Y:S08]  /*eb10*/  HMMA.16816.F32 R24, R32.reuse, R26, RZ ;  /* 0x0000001a2018723c */ /* 0x040ff000000018ff */
[C---:B---3--:R-:W-:Y:S08]  /*eb20*/  HMMA.16816.F32 R28, R32.reuse, R136, RZ ;  /* 0x00000088201c723c */ /* 0x048ff000000018ff */
[----:B------:R-:W-:Y:S01]  /*eb30*/  HMMA.16816.F32 R32, R32, R138, RZ ;  /* 0x0000008a2020723c */ /* 0x000fe200000018ff */
[----:B------:R-:W1:Y:S07]  /*eb40*/  LDSM.16.M88.4 R136, [R214] ;  /* 0x00000000d688783b */ /* 0x000e6e0000000200 */
[C---:B------:R-:W-:Y:S08]  /*eb50*/  HMMA.16816.F32 R4, R172.reuse, R176, R4 ;  /* 0x000000b0ac04723c */ /* 0x040ff00000001804 */
[C---:B------:R-:W-:Y:S01]  /*eb60*/  HMMA.16816.F32 R8, R172.reuse, R178, R8 ;  /* 0x000000b2ac08723c */ /* 0x040fe20000001808 */
[----:B------:R-:W3:Y:S07]  /*eb70*/  LDSM.16.M88.4 R176, [R210+0x9000] ;  /* 0x00900000d2b0783b */ /* 0x000eee0000000200 */
[C---:B------:R-:W-:Y:S08]  /*eb80*/  HMMA.16816.F32 R12, R172.reuse, R180, R12 ;  /* 0x000000b4ac0c723c */ /* 0x040ff0000000180c */
[C---:B------:R-:W-:Y:S01]  /*eb90*/  HMMA.16816.F32 R16, R172.reuse, R182, R16 ;  /* 0x000000b6ac10723c */ /* 0x040fe20000001810 */
[----:B------:R-:W5:Y:S07]  /*eba0*/  LDSM.16.M88.4 R180, [R210+0x9800] ;  /* 0x00980000d2b4783b */ /* 0x000f6e0000000200 */
[C---:B--2---:R-:W-:Y:S08]  /*ebb0*/  HMMA.16816.F32 R20, R172.reuse, R184, R20 ;  /* 0x000000b8ac14723c */ /* 0x044ff00000001814 */
[C---:B------:R-:W-:Y:S01]  /*ebc0*/  HMMA.16816.F32 R24, R172.reuse, R186, R24 ;  /* 0x000000baac18723c */ /* 0x040fe20000001818 */
[----:B------:R-:W2:Y:S07]  /*ebd0*/  LDSM.16.M88.4 R184, [R213] ;  /* 0x00000000d5b8783b */ /* 0x000eae0000000200 */
[C---:B------:R-:W-:Y:S08]  /*ebe0*/  HMMA.16816.F32 R28, R172.reuse, R188, R28 ;  /* 0x000000bcac1c723c */ /* 0x040ff0000000181c */
[----:B------:R-:W-:Y:S01]  /*ebf0*/  HMMA.16816.F32 R32, R172, R190, R32 ;  /* 0x000000beac20723c */ /* 0x000fe20000001820 */
[----:B------:R-:W2:Y:S05]  /*ec00*/  LDSM.16.M88.4 R172, [R209+0x800] ;  /* 0x00080000d1ac783b */ /* 0x000eaa0000000200 */
[----:B------:R-:W-:Y:S02]  /*ec10*/  LDSM.16.M88.4 R188, [R209+0x1800] ;  /* 0x00180000d1bc783b */ /* 0x000fe40000000200 */
        /* <DEDUP_REMOVED lines=9> */
[C---:B-----5:R-:W-:Y:S08]  /*ecb0*/  HMMA.16816.F32 R28, R136.reuse, R180, R28 ;  /* 0x000000b4881c723c */ /* 0x060ff0000000181c */
[----:B------:R-:W-:Y:S01]  /*ecc0*/  HMMA.16816.F32 R32, R136, R182, R32 ;  /* 0x000000b68820723c */ /* 0x000fe20000001820 */
[----:B------:R-:W3:Y:S05]  /*ecd0*/  LDSM.16.M88.4 R136, [R204+0xa800] ;  /* 0x00a80000cc88783b */ /* 0x000eea0000000200 */
[----:B------:R-:W5:Y:S02]  /*ece0*/  LDSM.16.M88.4 R180, [R204+0xb000] ;  /* 0x00b00000ccb4783b */ /* 0x000f640000000200 */
[C---:B--2---:R-:W-:Y:S08]  /*ecf0*/  HMMA.16816.F32 R4, R184.reuse, R200, R4 ;  /* 0x000000c8b804723c */ /* 0x044ff00000001804 */
[C---:B------:R-:W-:Y:S01]  /*ed00*/  HMMA.16816.F32 R8, R184.reuse, R202, R8 ;  /* 0x000000cab808723c */ /* 0x040fe20000001808 */
[----:B------:R-:W2:Y:S07]  /*ed10*/  LDSM.16.M88.4 R200, [R204+0xb800] ;  /* 0x00b80000ccc8783b */ /* 0x000eae0000000200 */
[C---:B------:R-:W-:Y:S08]  /*ed20*/  HMMA.16816.F32 R12, R184.reuse, R172, R12 ;  /* 0x000000acb80c723c */ /* 0x040ff0000000180c */
[C---:B------:R-:W-:Y:S01]  /*ed30*/  HMMA.16816.F32 R16, R184.reuse, R174, R16 ;  /* 0x000000aeb810723c */ /* 0x040fe20000001810 */
[----:B------:R-:W-:Y:S07]  /*ed40*/  LDSM.16.M88.4 R172, [R212+0x2000] ;  /* 0x00200000d4ac783b */ /* 0x000fee0000000200 */
[C---:B-1----:R-:W-:Y:S08]  /*ed50*/  HMMA.16816.F32 R20, R184.reuse, R176, R20 ;  /* 0x000000b0b814723c */ /* 0x042ff00000001814 */
[C---:B------:R-:W-:Y:S01]  /*ed60*/  HMMA.16816.F32 R24, R184.reuse, R178, R24 ;  /* 0x000000b2b818723c */ /* 0x040fe20000001818 */
[----:B------:R-:W1:Y:S07]  /*ed70*/  LDSM.16.M88.4 R176, [R227] ;  /* 0x00000000e3b0783b */ /* 0x000e6e0000000200 */
[C---:B------:R-:W-:Y:S08]  /*ed80*/  HMMA.16816.F32 R28, R184.reuse, R188, R28 ;  /* 0x000000bcb81c723c */ /* 0x040ff0000000181c */
[----:B------:R-:W-:Y:S01]  /*ed90*/  HMMA.16816.F32 R32, R184, R190, R32 ;  /* 0x000000beb820723c */ /* 0x000fe20000001820 */
[----:B------:R-:W1:Y:S05]  /*eda0*/  LDSM.16.M88.4 R184, [R226] ;  /* 0x00000000e2b8783b */ /* 0x000e6a0000000200 */
[----:B------:R-:W1:Y:S02]  /*edb0*/  LDSM.16.M88.4 R188, [R225] ;  /* 0x00000000e1bc783b */ /* 0x000e640000000200 */
[C---:B------:R-:W-:Y:S08]  /*edc0*/  HMMA.16816.F32 R4, R192.reuse, R196, R4 ;  /* 0x000000c4c004723c */ /* 0x040ff00000001804 */
[C---:B------:R-:W-:Y:S01]  /*edd0*/  HMMA.16816.F32 R8, R192.reuse, R198, R8 ;  /* 0x000000c6c008723c */ /* 0x040fe20000001808 */
[----:B------:R-:W1:Y:S07]  /*ede0*/  LDSM.16.M88.4 R196, [R224] ;  /* 0x00000000e0c4783b */ /* 0x000e6e0000000200 */
[C---:B---3--:R-:W-:Y:S08]  /*edf0*/  HMMA.16816.F32 R12, R192.reuse, R136, R12 ;  /* 0x00000088c00c723c */ /* 0x048ff0000000180c */
[C---:B------:R-:W-:Y:S01]  /*ee00*/  HMMA.16816.F32 R16, R192.reuse, R138, R16 ;  /* 0x0000008ac010723c */ /* 0x040fe20000001810 */
[----:B------:R-:W-:Y:S07]  /*ee10*/  LDSM.16.M88.4 R136, [R214+0x2000] ;  /* 0x00200000d688783b */ /* 0x000fee0000000200 */
[C---:B-----5:R-:W-:Y:S08]  /*ee20*/  HMMA.16816.F32 R20, R192.reuse, R180, R20 ;  /* 0x000000b4c014723c */ /* 0x060ff00000001814 */
[C---:B------:R-:W-:Y:S01]  /*ee30*/  HMMA.16816.F32 R24, R192.reuse, R182, R24 ;  /* 0x000000b6c018723c */ /* 0x040fe20000001818 */
[----:B------:R-:W3:Y:S07]  /*ee40*/  LDSM.16.M88.4 R180, [R210+0xa000] ;  /* 0x00a00000d2b4783b */ /* 0x000eee0000000200 */
[C---:B--2---:R-:W-:Y:S08]  /*ee50*/  HMMA.16816.F32 R28, R192.reuse, R200, R28 ;  /* 0x000000c8c01c723c */ /* 0x044ff0000000181c */
[----:B------:R-:W-:Y:S01]  /*ee60*/  HMMA.16816.F32 R32, R192, R202, R32 ;  /* 0x000000cac020723c */ /* 0x000fe20000001820 */
[----:B------:R-:W2:Y:S05]  /*ee70*/  LDSM.16.M88.4 R192, [R210+0xa800] ;  /* 0x00a80000d2c0783b */ /* 0x000eaa0000000200 */
[----:B------:R-:W-:Y:S02]  /*ee80*/  LDSM.16.M88.4 R200, [R209+0x3800] ;  /* 0x00380000d1c8783b */ /* 0x000fe40000000200 */
[C---:B-1----:R-:W-:Y:S08]  /*ee90*/  HMMA.16816.F32 R4, R172.reuse, R176, R4 ;  /* 0x000000b0ac04723c */ /* 0x042ff00000001804 */
[C---:B------:R-:W-:Y:S01]  /*eea0*/  HMMA.16816.F32 R8, R172.reuse, R178, R8 ;  /* 0x000000b2ac08723c */ /* 0x040fe20000001808 */
[----:B------:R-:W1:Y:S07]  /*eeb0*/  LDSM.16.M88.4 R176, [R210+0xb000] ;  /* 0x00b00000d2b0783b */ /* 0x000e6e0000000200 */
[C---:B------:R-:W-:Y:S08]  /*eec0*/  HMMA.16816.F32 R12, R172.reuse, R184, R12 ;  /* 0x000000b8ac0c723c */ /* 0x040ff0000000180c */
[C---:B------:R-:W-:Y:S01]  /*eed0*/  HMMA.16816.F32 R16, R172.reuse, R186, R16 ;  /* 0x000000baac10723c */ /* 0x040fe20000001810 */
[----:B------:R-:W5:Y:S07]  /*eee0*/  LDSM.16.M88.4 R184, [R210+0xb800] ;  /* 0x00b80000d2b8783b */ /* 0x000f6e0000000200 */
[C---:B------:R-:W-:Y:S08]  /*eef0*/  HMMA.16816.F32 R20, R172.reuse, R188, R20 ;  /* 0x000000bcac14723c */ /* 0x040ff00000001814 */
[C---:B------:R-:W-:Y:S01]  /*ef00*/  HMMA.16816.F32 R24, R172.reuse, R190, R24 ;  /* 0x000000beac18723c */ /* 0x040fe20000001818 */
[----:B------:R-:W-:Y:S07]  /*ef10*/  LDSM.16.M88.4 R188, [R209+0x2000] ;  /* 0x00200000d1bc783b */ /* 0x000fee0000000200 */
[C---:B------:R-:W-:Y:S08]  /*ef20*/  HMMA.16816.F32 R28, R172.reuse, R196, R28 ;  /* 0x000000c4ac1c723c */ /* 0x040ff0000000181c */
[----:B------:R-:W-:Y:S01]  /*ef30*/  HMMA.16816.F32 R32, R172, R198, R32 ;  /* 0x000000c6ac20723c */ /* 0x000fe20000001820 */
[----:B------:R-:W4:Y:S05]  /*ef40*/  LDSM.16.M88.4 R172, [R213+0x2000] ;  /* 0x00200000d5ac783b */ /* 0x000f2a0000000200 */
[----:B------:R-:W-:Y:S02]  /*ef50*/  LDSM.16.M88.4 R196, [R209+0x3000] ;  /* 0x00300000d1c4783b */ /* 0x000fe40000000200 */
[C---:B---3--:R-:W-:Y:S08]  /*ef60*/  HMMA.16816.F32 R4, R136.reuse, R180, R4 ;  /* 0x000000b48804723c */ /* 0x048ff00000001804 */
[C---:B------:R-:W-:Y:S01]  /*ef70*/  HMMA.16816.F32 R8, R136.reuse, R182, R8 ;  /* 0x000000b68808723c */ /* 0x040fe20000001808 */
[----:B------:R-:W3:Y:S07]  /*ef80*/  LDSM.16.M88.4 R180, [R209+0x2800] ;  /* 0x00280000d1b4783b */ /* 0x000eee0000000200 */
[C---:B--2---:R-:W-:Y:S08]  /*ef90*/  HMMA.16816.F32 R12, R136.reuse, R192, R12 ;  /* 0x000000c0880c723c */ /* 0x044ff0000000180c */
[C---:B------:R-:W-:Y:S01]  /*efa0*/  HMMA.16816.F32 R16, R136.reuse, R194, R16 ;  /* 0x000000c28810723c */ /* 0x040fe20000001810 */
[----:B------:R-:W-:Y:S07]  /*efb0*/  LDSM.16.M88.4 R192, [R212+0x4000] ;  /* 0x00400000d4c0783b */ /* 0x000fee0000000200 */
[C---:B-1----:R-:W-:Y:S08]  /*efc0*/  HMMA.16816.F32 R20, R136.reuse, R176, R20 ;  /* 0x000000b08814723c */ /* 0x042ff00000001814 */
[C---:B------:R-:W-:Y:S01]  /*efd0*/  HMMA.16816.F32 R24, R136.reuse, R178, R24 ;  /* 0x000000b28818723c */ /* 0x040fe20000001818 */
[----:B------:R-:W-:Y:S07]  /*efe0*/  LDSM.16.M88.4 R176, [R204+0xc000] ;  /* 0x00c00000ccb0783b */ /* 0x000fee0000000200 */
[C---:B-----5:R-:W-:Y:S08]  /*eff0*/  HMMA.16816.F32 R28, R136.reuse, R184, R28 ;  /* 0x000000b8881c723c */ /* 0x060ff0000000181c */
[----:B------:R-:W-:Y:S01]  /*f000*/  HMMA.16816.F32 R32, R136, R186, R32 ;  /* 0x000000ba8820723c */ /* 0x000fe20000001820 */
[----:B------:R-:W1:Y:S05]  /*f010*/  LDSM.16.M88.4 R136, [R211+0x4000] ;  /* 0x00400000d388783b */ /* 0x000e6a0000000200 */
[----:B------:R-:W2:Y:S02]  /*f020*/  LDSM.16.M88.4 R184, [R204+0xc800] ;  /* 0x00c80000ccb8783b */ /* 0x000ea40000000200 */
[C---:B----4-:R-:W-:Y:S08]  /*f030*/  HMMA.16816.F32 R4, R172.reuse, R188, R4 ;  /* 0x000000bcac04723c */ /* 0x050ff00000001804 */
[C---:B------:R-:W-:Y:S01]  /*f040*/  HMMA.16816.F32 R8, R172.reuse, R190, R8 ;  /* 0x000000beac08723c */ /* 0x040fe20000001808 */
[----:B------:R-:W-:Y:S07]  /*f050*/  LDSM.16.M88.4 R188, [R204+0xd800] ;  /* 0x00d80000ccbc783b */ /* 0x000fee0000000200 */
[C---:B---3--:R-:W-:Y:S08]  /*f060*/  HMMA.16816.F32 R12, R172.reuse, R180, R12 ;  /* 0x000000b4ac0c723c */ /* 0x048ff0000000180c */
[C---:B------:R-:W-:Y:S01]  /*f070*/  HMMA.16816.F32 R16, R172.reuse, R182, R16 ;  /* 0x000000b6ac10723c */ /* 0x040fe20000001810 */
[----:B------:R-:W3:Y:S07]  /*f080*/  LDSM.16.M88.4 R180, [R204+0xd000] ;  /* 0x00d00000ccb4783b */ /* 0x000eee0000000200 */
[C---:B------:R-:W-:Y:S08]  /*f090*/  HMMA.16816.F32 R20, R172.reuse, R196, R20 ;  /* 0x000000c4ac14723c */ /* 0x040ff00000001814 */
[C---:B------:R-:W-:Y:S01]  /*f0a0*/  HMMA.16816.F32 R24, R172.reuse, R198, R24 ;  /* 0x000000c6ac18723c */ /* 0x040fe20000001818 */
[----:B------:R-:W4:Y:S07]  /*f0b0*/  LDSM.16.M88.4 R196, [R223] ;  /* 0x00000000dfc4783b */ /* 0x000f2e0000000200 */
[C---:B------:R-:W-:Y:S08]  /*f0c0*/  HMMA.16816.F32 R28, R172.reuse, R200, R28 ;  /* 0x000000c8ac1c723c */ /* 0x040ff0000000181c */
[----:B------:R-:W-:Y:S01]  /*f0d0*/  HMMA.16816.F32 R32, R172, R202, R32 ;  /* 0x000000caac20723c */ /* 0x000fe20000001820 */
[----:B------:R-:W5:Y:S05]  /*f0e0*/  LDSM.16.M88.4 R172, [R222] ;  /* 0x00000000deac783b */ /* 0x000f6a0000000200 */
[----:B------:R-:W-:Y:S02]  /*f0f0*/  LDSM.16.M88.4 R200, [R220] ;  /* 0x00000000dcc8783b */ /* 0x000fe40000000200 */
[C---:B-1----:R-:W-:Y:S08]  /*f100*/  HMMA.16816.F32 R4, R136.reuse, R176, R4 ;  /* 0x000000b08804723c */ /* 0x042ff00000001804 */
[C---:B------:R-:W-:Y:S01]  /*f110*/  HMMA.16816.F32 R8, R136.reuse, R178, R8 ;  /* 0x000000b28808723c */ /* 0x040fe20000001808 */
[----:B------:R-:W1:Y:S07]  /*f120*/  LDSM.16.M88.4 R176, [R221] ;  /* 0x00000000ddb0783b */ /* 0x000e6e0000000200 */
[C---:B--2---:R-:W-:Y:S08]  /*f130*/  HMMA.16816.F32 R12, R136.reuse, R184, R12 ;  /* 0x000000b8880c723c */ /* 0x044ff0000000180c */
[C---:B------:R-:W-:Y:S01]  /*f140*/  HMMA.16816.F32 R16, R136.reuse, R186, R16 ;  /* 0x000000ba8810723c */ /* 0x040fe20000001810 */
[----:B------:R-:W-:Y:S07]  /*f150*/  LDSM.16.M88.4 R184, [R210+0xc800] ;  /* 0x00c80000d2b8783b */ /* 0x000fee0000000200 */
[C---:B---3--:R-:W-:Y:S08]  /*f160*/  HMMA.16816.F32 R20, R136.reuse, R180, R20 ;  /* 0x000000b48814723c */ /* 0x048ff00000001814 */
[C---:B------:R-:W-:Y:S01]  /*f170*/  HMMA.16816.F32 R24, R136.reuse, R182, R24 ;  /* 0x000000b68818723c */ /* 0x040fe20000001818 */
[----:B------:R-:W-:Y:S07]  /*f180*/  LDSM.16.M88.4 R180, [R210+0xc000] ;  /* 0x00c00000d2b4783b */ /* 0x000fee0000000200 */
[C---:B------:R-:W-:Y:S08]  /*f190*/  HMMA.16816.F32 R28, R136.reuse, R188, R28 ;  /* 0x000000bc881c723c */ /* 0x040ff0000000181c */
[----:B------:R-:W-:Y:S01]  /*f1a0*/  HMMA.16816.F32 R32, R136, R190, R32 ;  /* 0x000000be8820723c */ /* 0x000fe20000001820 */
[----:B------:R-:W2:Y:S05]  /*f1b0*/  LDSM.16.M88.4 R136, [R214+0x4000] ;  /* 0x00400000d688783b */ /* 0x000eaa0000000200 */
[----:B------:R-:W3:Y:S02]  /*f1c0*/  LDSM.16.M88.4 R188, [R210+0xd000] ;  /* 0x00d00000d2bc783b */ /* 0x000ee40000000200 */
[C---:B----4-:R-:W-:Y:S08]  /*f1d0*/  HMMA.16816.F32 R4, R192.reuse, R196, R4 ;  /* 0x000000c4c004723c */ /* 0x050ff00000001804 */
[C---:B------:R-:W-:Y:S01]  /*f1e0*/  HMMA.16816.F32 R8, R192.reuse, R198, R8 ;  /* 0x000000c6c008723c */ /* 0x040fe20000001808 */
[----:B------:R-:W4:Y:S07]  /*f1f0*/  LDSM.16.M88.4 R196, [R210+0xd800] ;  /* 0x00d80000d2c4783b */ /* 0x000f2e0000000200 */
[C---:B-----5:R-:W-:Y:S08]  /*f200*/  HMMA.16816.F32 R12, R192.reuse, R172, R12 ;  /* 0x000000acc00c723c */ /* 0x060ff0000000180c */
[C---:B------:R-:W-:Y:S01]  /*f210*/  HMMA.16816.F32 R16, R192.reuse, R174, R16 ;  /* 0x000000aec010723c */ /* 0x040fe20000001810 */
[----:B------:R-:W-:Y:S07]  /*f220*/  LDSM.16.M88.4 R172, [R213+0x4000] ;  /* 0x00400000d5ac783b */ /* 0x000fee0000000200 */
[C---:B-1----:R-:W-:Y:S08]  /*f230*/  HMMA.16816.F32 R20, R192.reuse, R176, R20 ;  /* 0x000000b0c014723c */ /* 0x042ff00000001814 */
[C---:B------:R-:W-:Y:S01]  /*f240*/  HMMA.16816.F32 R24, R192.reuse, R178, R24 ;  /* 0x000000b2c018723c */ /* 0x040fe20000001818 */
[----:B------:R-:W1:Y:S07]  /*f250*/  LDSM.16.M88.4 R176, [R209+0x4000] ;  /* 0x00400000d1b0783b */ /* 0x000e6e0000000200 */
[C---:B------:R-:W-:Y:S08]  /*f260*/  HMMA.16816.F32 R28, R192.reuse, R200, R28 ;  /* 0x000000c8c01c723c */ /* 0x040ff0000000181c */
[----:B------:R-:W-:Y:S01]  /*f270*/  HMMA.16816.F32 R32, R192, R202, R32 ;  /* 0x000000cac020723c */ /* 0x000fe20000001820 */
[----:B------:R-:W5:Y:S05]  /*f280*/  LDSM.16.M88.4 R192, [R209+0x4800] ;  /* 0x00480000d1c0783b */ /* 0x000f6a0000000200 */
[----:B------:R-:W-:Y:S02]  /*f290*/  LDSM.16.M88.4 R200, [R204+0xe000] ;  /* 0x00e00000ccc8783b */ /* 0x000fe40000000200 */
[C---:B--2---:R-:W-:Y:S08]  /*f2a0*/  HMMA.16816.F32 R4, R136.reuse, R180, R4 ;  /* 0x000000b48804723c */ /* 0x044ff00000001804 */
[C---:B------:R-:W-:Y:S01]  /*f2b0*/  HMMA.16816.F32 R8, R136.reuse, R182, R8 ;  /* 0x000000b68808723c */ /* 0x040fe20000001808 */
[----:B------:R-:W2:Y:S07]  /*f2c0*/  LDSM.16.M88.4 R180, [R209+0x5000] ;  /* 0x00500000d1b4783b */ /* 0x000eae0000000200 */
[C---:B------:R-:W-:Y:S08]  /*f2d0*/  HMMA.16816.F32 R12, R136.reuse, R184, R12 ;  /* 0x000000b8880c723c */ /* 0x040ff0000000180c */
[C---:B------:R-:W-:Y:S01]  /*f2e0*/  HMMA.16816.F32 R16, R136.reuse, R186, R16 ;  /* 0x000000ba8810723c */ /* 0x040fe20000001810 */
[----:B------:R-:W2:Y:S07]  /*f2f0*/  LDSM.16.M88.4 R184, [R209+0x5800] ;  /* 0x00580000d1b8783b */ /* 0x000eae0000000200 */
[C---:B---3--:R-:W-:Y:S08]  /*f300*/  HMMA.16816.F32 R20, R136.reuse, R188, R20 ;  /* 0x000000bc8814723c */ /* 0x048ff00000001814 */
[C---:B------:R-:W-:Y:S01]  /*f310*/  HMMA.16816.F32 R24, R136.reuse, R190, R24 ;  /* 0x000000be8818723c */ /* 0x040fe20000001818 */
[----:B------:R-:W3:Y:S07]  /*f320*/  LDSM.16.M88.4 R188, [R211+0x6000] ;  /* 0x00600000d3bc783b */ /* 0x000eee0000000200 */
[C---:B----4-:R-:W-:Y:S08]  /*f330*/  HMMA.16816.F32 R28, R136.reuse, R196, R28 ;  /* 0x000000c4881c723c */ /* 0x050ff0000000181c */
[----:B------:R-:W-:Y:S01]  /*f340*/  HMMA.16816.F32 R32, R136, R198, R32 ;  /* 0x000000c68820723c */ /* 0x000fe20000001820 */
[----:B------:R-:W4:Y:S05]  /*f350*/  LDSM.16.M88.4 R136, [R204+0xe800] ;  /* 0x00e80000cc88783b */ /* 0x000f2a0000000200 */
[----:B------:R-:W-:Y:S02]  /*f360*/  LDSM.16.M88.4 R196, [R217] ;  /* 0x00000000d9c4783b */ /* 0x000fe40000000200 */
[C---:B-1----:R-:W-:Y:S08]  /*f370*/  HMMA.16816.F32 R4, R172.reuse, R176, R4 ;  /* 0x000000b0ac04723c */ /* 0x042ff00000001804 */
[C---:B------:R-:W-:Y:S01]  /*f380*/  HMMA.16816.F32 R8, R172.reuse, R178, R8 ;  /* 0x000000b2ac08723c */ /* 0x040fe20000001808 */
[----:B------:R-:W1:Y:S07]  /*f390*/  LDSM.16.M88.4 R176, [R204+0xf000] ;  /* 0x00f00000ccb0783b */ /* 0x000e6e0000000200 */
[C---:B-----5:R-:W-:Y:S08]  /*f3a0*/  HMMA.16816.F32 R12, R172.reuse, R192, R12 ;  /* 0x000000c0ac0c723c */ /* 0x060ff0000000180c */
[C---:B------:R-:W-:Y:S01]  /*f3b0*/  HMMA.16816.F32 R16, R172.reuse, R194, R16 ;  /* 0x000000c2ac10723c */ /* 0x040fe20000001810 */
[----:B------:R-:W5:Y:S07]  /*f3c0*/  LDSM.16.M88.4 R192, [R204+0xf800] ;  /* 0x00f80000ccc0783b */ /* 0x000f6e0000000200 */
[C---:B--2---:R-:W-:Y:S08]  /*f3d0*/  HMMA.16816.F32 R20, R172.reuse, R180, R20 ;  /* 0x000000b4ac14723c */ /* 0x044ff00000001814 */
[C---:B------:R-:W-:Y:S01]  /*f3e0*/  HMMA.16816.F32 R24, R172.reuse, R182, R24 ;  /* 0x000000b6ac18723c */ /* 0x040fe20000001818 */
[----:B------:R-:W-:Y:S07]  /*f3f0*/  LDSM.16.M88.4 R180, [R219] ;  /* 0x00000000dbb4783b */ /* 0x000fee0000000200 */
[C---:B------:R-:W-:Y:S08]  /*f400*/  HMMA.16816.F32 R28, R172.reuse, R184, R28 ;  /* 0x000000b8ac1c723c */ /* 0x040ff0000000181c */
[----:B------:R-:W-:Y:S01]  /*f410*/  HMMA.16816.F32 R32, R172, R186, R32 ;  /* 0x000000baac20723c */ /* 0x000fe20000001820 */
[----:B------:R-:W2:Y:S05]  /*f420*/  LDSM.16.M88.4 R172, [R212+0x6000] ;  /* 0x00600000d4ac783b */ /* 0x000eaa0000000200 */
[----:B------:R-:W2:Y:S02]  /*f430*/  LDSM.16.M88.4 R184, [R218] ;  /* 0x00000000dab8783b */ /* 0x000ea40000000200 */
[C---:B---3--:R-:W-:Y:S08]  /*f440*/  HMMA.16816.F32 R4, R188.reuse, R200, R4 ;  /* 0x000000c8bc04723c */ /* 0x048ff00000001804 */
[C---:B------:R-:W-:Y:S01]  /*f450*/  HMMA.16816.F32 R8, R188.reuse, R202, R8 ;  /* 0x000000cabc08723c */ /* 0x040fe20000001808 */
[----:B------:R-:W3:Y:S07]  /*f460*/  LDSM.16.M88.4 R200, [R216] ;  /* 0x00000000d8c8783b */ /* 0x000eee0000000200 */
[C---:B----4-:R-:W-:Y:S08]  /*f470*/  HMMA.16816.F32 R12, R188.reuse, R136, R12 ;  /* 0x00000088bc0c723c */ /* 0x050ff0000000180c */
[C---:B------:R-:W-:Y:S01]  /*f480*/  HMMA.16816.F32 R16, R188.reuse, R138, R16 ;  /* 0x0000008abc10723c */ /* 0x040fe20000001810 */
[----:B------:R-:W-:Y:S07]  /*f490*/  LDSM.16.M88.4 R136, [R214+0x6000] ;  /* 0x00600000d688783b */ /* 0x000fee0000000200 */
[C---:B-1----:R-:W-:Y:S08]  /*f4a0*/  HMMA.16816.F32 R20, R188.reuse, R176, R20 ;  /* 0x000000b0bc14723c */ /* 0x042ff00000001814 */
[C---:B------:R-:W-:Y:S01]  /*f4b0*/  HMMA.16816.F32 R24, R188.reuse, R178, R24 ;  /* 0x000000b2bc18723c */ /* 0x040fe20000001818 */
[----:B------:R-:W1:Y:S07]  /*f4c0*/  LDSM.16.M88.4 R176, [R210+0xe000] ;  /* 0x00e00000d2b0783b */ /* 0x000e6e0000000200 */
[C---:B-----5:R-:W-:Y:S08]  /*f4d0*/  HMMA.16816.F32 R28, R188.reuse, R192, R28 ;  /* 0x000000c0bc1c723c */ /* 0x060ff0000000181c */
[----:B------:R-:W-:Y:S01]  /*f4e0*/  HMMA.16816.F32 R32, R188, R194, R32 ;  /* 0x000000c2bc20723c */ /* 0x000fe20000001820 */
[----:B------:R-:W-:Y:S05]  /*f4f0*/  LDSM.16.M88.4 R188, [R210+0xf800] ;  /* 0x00f80000d2bc783b */ /* 0x000fea0000000200 */
[----:B------:R-:W-:Y:S02]  /*f500*/  LDSM.16.M88.4 R192, [R213+0x6000] ;  /* 0x00600000d5c0783b */ /* 0x000fe40000000200 */
[C---:B--2---:R-:W-:Y:S08]  /*f510*/  HMMA.16816.F32 R4, R172.reuse, R180, R4 ;  /* 0x000000b4ac04723c */ /* 0x044ff00000001804 */
        /* <DEDUP_REMOVED lines=9> */
[----:B------:R-:W-:Y:S08]  /*f5b0*/  HMMA.16816.F32 R32, R172, R202, R32 ;  /* 0x000000caac20723c */ /* 0x000ff00000001820 */
[C---:B-1----:R-:W-:Y:S08]  /*f5c0*/  HMMA.16816.F32 R4, R136.reuse, R176, R4 ;  /* 0x000000b08804723c */ /* 0x042ff00000001804 */
[C---:B------:R-:W-:Y:S08]  /*f5d0*/  HMMA.16816.F32 R8, R136.reuse, R178, R8 ;  /* 0x000000b28808723c */ /* 0x040ff00000001808 */
[C---:B--2---:R-:W-:Y:S08]  /*f5e0*/  HMMA.16816.F32 R12, R136.reuse, R180, R12 ;  /* 0x000000b4880c723c */ /* 0x044ff0000000180c */
[C---:B------:R-:W-:Y:S08]  /*f5f0*/  HMMA.16816.F32 R16, R136.reuse, R182, R16 ;  /* 0x000000b68810723c */ /* 0x040ff00000001810 */
[C---:B----4-:R-:W-:Y:S08]  /*f600*/  HMMA.16816.F32 R20, R136.reuse, R184, R20 ;  /* 0x000000b88814723c */ /* 0x050ff00000001814 */
[C---:B------:R-:W-:Y:S08]  /*f610*/  HMMA.16816.F32 R24, R136.reuse, R186, R24 ;  /* 0x000000ba8818723c */ /* 0x040ff00000001818 */
[C---:B------:R-:W-:Y:S08]  /*f620*/  HMMA.16816.F32 R28, R136.reuse, R188, R28 ;  /* 0x000000bc881c723c */ /* 0x040ff0000000181c */
[----:B------:R-:W-:Y:S01]  /*f630*/  HMMA.16816.F32 R32, R136, R190, R32 ;  /* 0x000000be8820723c */ /* 0x000fe20000001820 */
[----:B------:R-:W1:Y:S07]  /*f640*/  LDSM.16.M88.4 R136, [R209+0x6800] ;  /* 0x00680000d188783b */ /* 0x000e6e0000000200 */
[C---:B-----5:R-:W-:Y:S08]  /*f650*/  HMMA.16816.F32 R4, R192.reuse, R196, R4 ;  /* 0x000000c4c004723c */ /* 0x060ff00000001804 */
[C---:B------:R-:W-:Y:S11]  /*f660*/  HMMA.16816.F32 R8, R192.reuse, R198, R8 ;  /* 0x000000c6c008723c */ /* 0x040ff60000001808 */
[----:B------:R-:W-:Y:S05]  /*f670*/  @!UPT UIADD3 URZ, URZ, URZ, URZ ;  /* 0x0000003f3f3ff290 */ /* 0x000fea000fffe03f */
[----:B------:R-:W-:Y:S02]  /*f680*/  FMUL.FTZ R4, R4, c[0x0][0x2ec] ;  /* 0x0000bb0004047a20 */ /* 0x000fe40000410000 */
[----:B------:R-:W-:Y:S02]  /*f690*/  FMUL.FTZ R5, R5, c[0x0][0x2ec] ;  /* 0x0000bb0005057a20 */ /* 0x000fe40000410000 */
[----:B------:R-:W2:Y:S01]  /*f6a0*/  MUFU.TANH R188, R4 ;  /* 0x0000000400bc7308 */ /* 0x000ea20000002400 */
[----:B------:R-:W-:Y:S02]  /*f6b0*/  FMUL.FTZ R6, R6, c[0x0][0x2ec] ;  /* 0x0000bb0006067a20 */ /* 0x000fe40000410000 */
[----:B------:R-:W-:Y:S02]  /*f6c0*/  FMUL.FTZ R7, R7, c[0x0][0x2ec] ;  /* 0x0000bb0007077a20 */ /* 0x000fe40000410000 */
[----:B------:R-:W-:Y:S01]  /*f6d0*/  FMUL.FTZ R8, R8, c[0x0][0x2ec] ;  /* 0x0000bb0008087a20 */ /* 0x000fe20000410000 */
[C---:B-1----:R-:W-:Y:S03]  /*f6e0*/  HMMA.16816.F32 R12, R192.reuse, R136, R12 ;  /* 0x00000088c00c723c */ /* 0x042fe6000000180c */
[----:B------:R-:W-:Y:S01]  /*f6f0*/  FMUL.FTZ R9, R9, c[0x0][0x2ec] ;  /* 0x0000bb0009097a20 */ /* 0x000fe20000410000 */
[----:B------:R-:W1:Y:S01]  /*f700*/  MUFU.TANH R187, R5 ;  /* 0x0000000500bb7308 */ /* 0x000e620000002400 */
[----:B------:R-:W-:Y:S02]  /*f710*/  FMUL.FTZ R10, R10, c[0x0][0x2ec] ;  /* 0x0000bb000a0a7a20 */ /* 0x000fe40000410000 */
[----:B------:R-:W-:Y:S01]  /*f720*/  FMUL.FTZ R11, R11, c[0x0][0x2ec] ;  /* 0x0000bb000b0b7a20 */ /* 0x000fe20000410000 */
[C---:B------:R-:W-:Y:S06]  /*f730*/  HMMA.16816.F32 R16, R192.reuse, R138, R16 ;  /* 0x0000008ac010723c */ /* 0x040fec0000001810 */
[----:B------:R-:W3:Y:S10]  /*f740*/  MUFU.TANH R185, R6 ;  /* 0x0000000600b97308 */ /* 0x000ef40000002400 */
[----:B------:R4:W1:Y:S01]  /*f750*/  MUFU.TANH R184, R7 ;  /* 0x0000000700b87308 */ /* 0x0008620000002400 */
[----:B------:R-:W-:Y:S02]  /*f760*/  FMUL.FTZ R14, R14, c[0x0][0x2ec] ;  /* 0x0000bb000e0e7a20 */ /* 0x000fe40000410000 */
[----:B------:R-:W-:Y:S02]  /*f770*/  FMUL.FTZ R15, R15, c[0x0][0x2ec] ;  /* 0x0000bb000f0f7a20 */ /* 0x000fe40000410000 */
[----:B------:R-:W-:Y:S02]  /*f780*/  FMUL.FTZ R12, R12, c[0x0][0x2ec] ;  /* 0x0000bb000c0c7a20 */ /* 0x000fe40000410000 */
[----:B------:R-:W-:Y:S02]  /*f790*/  FMUL.FTZ R13, R13, c[0x0][0x2ec] ;  /* 0x0000bb000d0d7a20 */ /* 0x000fe40000410000 */
[----:B------:R-:W-:Y:S01]  /*f7a0*/  FMUL.FTZ R16, R16, c[0x0][0x2ec] ;  /* 0x0000bb0010107a20 */ /* 0x000fe20000410000 */
[----:B------:R-:W1:Y:S01]  /*f7b0*/  MUFU.TANH R186, R8 ;  /* 0x0000000800ba7308 */ /* 0x000e620000002400 */
[----:B------:R-:W-:Y:S02]  /*f7c0*/  FMUL.FTZ R17, R17, c[0x0][0x2ec] ;  /* 0x0000bb0011117a20 */ /* 0x000fe40000410000 */
[----:B------:R-:W-:Y:S02]  /*f7d0*/  FMUL.FTZ R18, R18, c[0x0][0x2ec] ;  /* 0x0000bb0012127a20 */ /* 0x000fe40000410000 */
[----:B------:R-:W-:Y:S05]  /*f7e0*/  FMUL.FTZ R19, R19, c[0x0][0x2ec] ;  /* 0x0000bb0013137a20 */ /* 0x000fea0000410000 */
[----:B------:R-:W1:Y:S01]  /*f7f0*/  MUFU.TANH R183, R9 ;  /* 0x0000000900b77308 */ /* 0x000e620000002400 */
[----:B----4-:R-:W4:Y:S09]  /*f800*/  LDSM.16.M88.4 R4, [R209+0x7000] ;  /* 0x00700000d104783b */ /* 0x010f320000000200 */
[----:B------:R-:W1:Y:S10]  /*f810*/  MUFU.TANH R182, R10 ;  /* 0x0000000a00b67308 */ /* 0x000e740000002400 */
[----:B------:R5:W1:Y:S10]  /*f820*/  MUFU.TANH R181, R11 ;  /* 0x0000000b00b57308 */ /* 0x000a740000002400 */
[----:B------:R-:W1:Y:S10]  /*f830*/  MUFU.TANH R179, R16 ;  /* 0x0000001000b37308 */ /* 0x000e740000002400 */
[----:B------:R-:W1:Y:S01]  /*f840*/  MUFU.TANH R175, R17 ;  /* 0x0000001100af7308 */ /* 0x000e620000002400 */
[----:B-----5:R-:W5:Y:S01]  /*f850*/  LDSM.16.M88.4 R8, [R209+0x7800] ;  /* 0x00780000d108783b */ /* 0x020f620000000200 */
[----:B------:R-:W-:Y:S08]  /*f860*/  DEPBAR.LE SB0, 0x0 ;  /* 0x000080000000791a */ /* 0x000ff00000000000 */
[----:B------:R-:W1:Y:S01]  /*f870*/  MUFU.TANH R174, R14 ;  /* 0x0000000e00ae7308 */ /* 0x000e620000002400 */
[----:B------:R-:W-:Y:S01]  /*f880*/  BAR.SYNC.DEFER_BLOCKING 0x0 ;  /* 0x0000000000007b1d */ /* 0x000fe20000010000 */
[C---:B----4-:R-:W-:Y:S07]  /*f890*/  HMMA.16816.F32 R20, R192.reuse, R4, R20 ;  /* 0x00000004c014723c */ /* 0x050fee0000001814 */
[----:B------:R-:W-:Y:S01]  /*f8a0*/  MOV R4, UR11 ;  /* 0x0000000b00047c02 */ /* 0x000fe20008000f00 */
[----:B------:R-:W4:Y:S01]  /*f8b0*/  MUFU.TANH R176, R15 ;  /* 0x0000000f00b07308 */ /* 0x000f220000002400 */
[C---:B------:R-:W-:Y:S03]  /*f8c0*/  HMMA.16816.F32 R24, R192.reuse, R6, R24 ;  /* 0x00000006c018723c */ /* 0x040fe60000001818 */
[----:B------:R-:W-:Y:S02]  /*f8d0*/  MOV R5, UR11 ;  /* 0x0000000b00057c02 */ /* 0x000fe40008000f00 */
[----:B------:R-:W-:Y:S02]  /*f8e0*/  LEA R4, P2, R4, R250, 0x6 ;  /* 0x000000fa04047211 */ /* 0x000fe400078430ff */
[----:B------:R-:W-:Y:S02]  /*f8f0*/  IMAD.U32 R6, RZ, RZ, UR11 ;  /* 0x0000000bff067e24 */ /* 0x000fe4000f8e00ff */
[----:B------:R-:W1:Y:S03]  /*f900*/  MUFU.TANH R178, R12 ;  /* 0x0000000c00b27308 */ /* 0x000e660000002400 */
[----:B------:R-:W-:Y:S02]  /*f910*/  LEA R6, P0, R6, R244, 0x6 ;  /* 0x000000f406067211 */ /* 0x000fe400078030ff */
[----:B------:R-:W-:Y:S01]  /*f920*/  LEA.HI.X.SX32 R5, R5, R251, 0x6, P2 ;  /* 0x000000fb05057211 */ /* 0x000fe200010f36ff */
[----:B------:R-:W-:Y:S01]  /*f930*/  FMUL.FTZ R22, R22, c[0x0][0x2ec] ;  /* 0x0000bb0016167a20 */ /* 0x000fe20000410000 */
[----:B------:R-:W-:Y:S01]  /*f940*/  LEA.HI.X.SX32 R7, R0, R245, 0x6, P0 ;  /* 0x000000f500077211 */ /* 0x000fe200000f36ff */
[----:B------:R-:W-:Y:S02]  /*f950*/  FMUL.FTZ R23, R23, c[0x0][0x2ec] ;  /* 0x0000bb0017177a20 */ /* 0x000fe40000410000 */
[----:B------:R-:W1:Y:S01]  /*f960*/  MUFU.TANH R137, R22 ;  /* 0x0000001600897308 */ /* 0x000e620000002400 */
[----:B------:R-:W-:Y:S02]  /*f970*/  IMAD R5, R5, c[0x0][0x198], RZ ;  /* 0x0000660005057a24 */ /* 0x000fe400078e02ff */
[----:B------:R-:W-:Y:S01]  /*f980*/  IMAD R0, R7, c[0x0][0x198], RZ ;  /* 0x0000660007007a24 */ /* 0x000fe200078e02ff */
[C---:B-----5:R-:W-:Y:S03]  /*f990*/  HMMA.16816.F32 R28, R192.reuse, R8, R28 ;  /* 0x00000008c01c723c */ /* 0x060fe6000000181c */
[----:B------:R-:W-:Y:S02]  /*f9a0*/  FMUL.FTZ R24, R24, c[0x0][0x2ec] ;  /* 0x0000bb0018187a20 */ /* 0x000fe40000410000 */
[----:B------:R-:W-:Y:S01]  /*f9b0*/  FMUL.FTZ R25, R25, c[0x0][0x2ec] ;  /* 0x0000bb0019197a20 */ /* 0x000fe20000410000 */
[----:B------:R5:W1:Y:S01]  /*f9c0*/  MUFU.TANH R138, R23 ;  /* 0x00000017008a7308 */ /* 0x000a620000002400 */
[----:B------:R-:W-:Y:S01]  /*f9d0*/  FMUL.FTZ R26, R26, c[0x0][0x2ec] ;  /* 0x0000bb001a1a7a20 */ /* 0x000fe20000410000 */
[----:B------:R-:W-:Y:S01]  /*f9e0*/  HMMA.16816.F32 R32, R192, R10, R32 ;  /* 0x0000000ac020723c */ /* 0x000fe20000001820 */
[----:B------:R-:W-:Y:S03]  /*f9f0*/  MOV R8, UR11 ;  /* 0x0000000b00087c02 */ /* 0x000fe60008000f00 */
[----:B------:R-:W-:Y:S02]  /*fa00*/  FMUL.FTZ R27, R27, c[0x0][0x2ec] ;  /* 0x0000bb001b1b7a20 */ /* 0x000fe40000410000 */
[----:B------:R-:W-:Y:S01]  /*fa10*/  FMUL.FTZ R20, R20, c[0x0][0x2ec] ;  /* 0x0000bb0014147a20 */ /* 0x000fe20000410000 */
[----:B------:R-:W-:Y:S01]  /*fa20*/  MOV R10, UR11 ;  /* 0x0000000b000a7c02 */ /* 0x000fe20008000f00 */
[----:B------:R1:W1:Y:S01]  /*fa30*/  MUFU.TANH R136, R24 ;  /* 0x0000001800887308 */ /* 0x0002620000002400 */
[----:B------:R-:W-:Y:S03]  /*fa40*/  FMUL.FTZ R21, R21, c[0x0][0x2ec] ;  /* 0x0000bb0015157a20 */ /* 0x000fe60000410000 */
[----:B------:R-:W-:Y:S01]  /*fa50*/  IMAD R7, R4, c[0x0][0x19c], R5 ;  /* 0x0000670004077a24 */ /* 0x000fe200078e0205 */
[----:B------:R-:W-:Y:S01]  /*fa60*/  LEA R10, P0, R10, R246, 0x6 ;  /* 0x000000f60a0a7211 */ /* 0x000fe200078030ff */
[----:B------:R-:W-:Y:S03]  /*fa70*/  IMAD.WIDE.U32 R4, R4, c[0x0][0x198], RZ ;  /* 0x0000660004047a25 */ /* 0x000fe600078e00ff */
[----:B------:R-:W-:Y:S01]  /*fa80*/  LEA.HI.X.SX32 R11, R8, R247, 0x6, P0 ;  /* 0x000000f7080b7211 */ /* 0x000fe200000f36ff */
[----:B------:R2:W2:Y:S01]  /*fa90*/  MUFU.TANH R132, R25 ;  /* 0x0000001900847308 */ /* 0x0004a20000002400 */
[----:B------:R-:W-:Y:S02]  /*faa0*/  FMUL.FTZ R28, R28, c[0x0][0x2ec] ;  /* 0x0000bb001c1c7a20 */ /* 0x000fe40000410000 */
[----:B------:R-:W-:Y:S02]  /*fab0*/  FMUL.FTZ R30, R30, c[0x0][0x2ec] ;  /* 0x0000bb001e1e7a20 */ /* 0x000fe40000410000 */
[----:B-----5:R-:W-:Y:S02]  /*fac0*/  FMUL.FTZ R23, R31, c[0x0][0x2ec] ;  /* 0x0000bb001f177a20 */ /* 0x020fe40000410000 */
[----:B------:R-:W-:Y:S02]  /*fad0*/  FMUL.FTZ R22, R33, c[0x0][0x2ec] ;  /* 0x0000bb0021167a20 */ /* 0x000fe40000410000 */
[----:B------:R-:W-:Y:S01]  /*fae0*/  FMUL.FTZ R34, R34, c[0x0][0x2ec] ;  /* 0x0000bb0022227a20 */ /* 0x000fe20000410000 */
[----:B------:R5:W3:Y:S01]  /*faf0*/  MUFU.TANH R180, R13 ;  /* 0x0000000d00b47308 */ /* 0x000ae20000002400 */
[----:B------:R-:W-:Y:S02]  /*fb00*/  FMUL.FTZ R35, R35, c[0x0][0x2ec] ;  /* 0x0000bb0023237a20 */ /* 0x000fe40000410000 */
[----:B------:R-:W-:Y:S02]  /*fb10*/  IMAD R9, R6, c[0x0][0x19c], R0 ;  /* 0x0000670006097a24 */ /* 0x000fe400078e0200 */
[----:B-1----:R-:W-:Y:S02]  /*fb20*/  FMUL.FTZ R24, R32, c[0x0][0x2ec] ;  /* 0x0000bb0020187a20 */ /* 0x002fe40000410000 */
[----:B------:R-:W-:Y:S02]  /*fb30*/  IMAD.IADD R7, R5, 0x1, R7 ;  /* 0x0000000105077824 */ /* 0x000fe400078e0207 */
[----:B------:R-:W-:Y:S01]  /*fb40*/  IMAD.WIDE.U32 R16, R6, c[0x0][0x198], RZ ;  /* 0x0000660006107a25 */ /* 0x000fe200078e00ff */
[----:B------:R1:W1:Y:S01]  /*fb50*/  MUFU.TANH R139, R18 ;  /* 0x00000012008b7308 */ /* 0x0002620000002400 */
[-C--:B------:R-:W-:Y:S02]  /*fb60*/  LEA R6, P0, R4, R233.reuse, 0x1 ;  /* 0x000000e904067211 */ /* 0x080fe400078008ff */
[----:B------:R-:W-:Y:S01]  /*fb70*/  IMAD.WIDE.U32 R14, R2, c[0x0][0x198], RZ ;  /* 0x00006600020e7a25 */ /* 0x000fe200078e00ff */
[----:B------:R-:W-:Y:S02]  /*fb80*/  LEA R8, P1, R16, R233, 0x1 ;  /* 0x000000e910087211 */ /* 0x000fe400078208ff */
[-C--:B------:R-:W-:Y:S01]  /*fb90*/  LEA.HI.X R7, R4, R232.reuse, R7, 0x1, P0 ;  /* 0x000000e804077211 */ /* 0x080fe200000f0c07 */
[----:B--2---:R-:W-:Y:S01]  /*fba0*/  FMUL.FTZ R25, R29, c[0x0][0x2ec] ;  /* 0x0000bb001d197a20 */ /* 0x004fe20000410000 */
[----:B------:R-:W-:Y:S01]  /*fbb0*/  ISETP.LT.AND P0, PT, RZ, UR8, PT ;  /* 0x00000008ff007c0c */ /* 0x000fe2000bf01270 */
[----:B------:R-:W-:Y:S01]  /*fbc0*/  IMAD R2, R11, c[0x0][0x198], RZ ;  /* 0x000066000b027a24 */ /* 0x000fe200078e02ff */
[----:B------:R2:W1:Y:S01]  /*fbd0*/  MUFU.TANH R173, R19 ;  /* 0x0000001300ad7308 */ /* 0x0004620000002400 */
[----:B------:R-:W-:Y:S02]  /*fbe0*/  IADD3 R9, R17, R9, RZ ;  /* 0x0000000911097210 */ /* 0x000fe40007ffe0ff */
[----:B------:R-:W-:Y:S01]  /*fbf0*/  LEA R4, P2, R14, R233, 0x1 ;  /* 0x000000e90e047211 */ /* 0x000fe200078408ff */
[----:B-----5:R-:W-:Y:S01]  /*fc00*/  IMAD.WIDE.U32 R12, R10, c[0x0][0x198], RZ ;  /* 0x000066000a0c7a25 */ /* 0x020fe200078e00ff */
[-C--:B------:R-:W-:Y:S02]  /*fc10*/  LEA.HI.X R9, R16, R232.reuse, R9, 0x1, P1 ;  /* 0x000000e810097211 */ /* 0x080fe400008f0c09 */
[----:B------:R-:W-:Y:S01]  /*fc20*/  IADD3 R3, R15, R3, RZ ;  /* 0x000000030f037210 */ /* 0x000fe20007ffe0ff */
[----:B------:R-:W-:Y:S01]  /*fc30*/  IMAD R10, R10, c[0x0][0x19c], R2 ;  /* 0x000067000a0a7a24 */ /* 0x000fe200078e0202 */
[----:B------:R-:W-:Y:S01]  /*fc40*/  LEA R2, P1, R12, R233, 0x1 ;  /* 0x000000e90c027211 */ /* 0x000fe200078208ff */
[----:B------:R2:W1:Y:S01]  /*fc50*/  MUFU.TANH R177, R20 ;  /* 0x0000001400b17308 */ /* 0x0004620000002400 */
[----:B------:R-:W-:Y:S02]  /*fc60*/  LEA.HI.X R5, R14, R232, R3, 0x1, P2 ;  /* 0x000000e80e057211 */ /* 0x000fe400010f0c03 */
[----:B------:R-:W-:Y:S04]  /*fc70*/  IADD3 R10, R13, R10, RZ ;  /* 0x0000000a0d0a7210 */ /* 0x000fe80007ffe0ff */
[----:B------:R-:W-:Y:S03]  /*fc80*/  LEA.HI.X R3, R12, R232, R10, 0x1, P1 ;  /* 0x000000e80c037211 */ /* 0x000fe600008f0c0a */
[----:B------:R2:W1:Y:S10]  /*fc90*/  MUFU.TANH R172, R21 ;  /* 0x0000001500ac7308 */ /* 0x0004740000002400 */
[----:B------:R-:W1:Y:S10]  /*fca0*/  MUFU.TANH R26, R26 ;  /* 0x0000001a001a7308 */ /* 0x000e740000002400 */
[----:B------:R-:W1:Y:S10]  /*fcb0*/  MUFU.TANH R27, R27 ;  /* 0x0000001b001b7308 */ /* 0x000e740000002400 */
[----:B------:R-:W1:Y:S10]  /*fcc0*/  MUFU.TANH R28, R28 ;  /* 0x0000001c001c7308 */ /* 0x000e740000002400 */
[----:B------:R-:W1:Y:S10]  /*fcd0*/  MUFU.TANH R25, R25 ;  /* 0x0000001900197308 */ /* 0x000e740000002400 */
[----:B------:R-:W1:Y:S10]  /*fce0*/  MUFU.TANH R30, R30 ;  /* 0x0000001e001e7308 */ /* 0x000e740000002400 */
[----:B------:R-:W1:Y:S10]  /*fcf0*/  MUFU.TANH R23, R23 ;  /* 0x0000001700177308 */ /* 0x000e740000002400 */
[----:B------:R-:W1:Y:S10]  /*fd00*/  MUFU.TANH R24, R24 ;  /* 0x0000001800187308 */ /* 0x000e740000002400 */
[----:B------:R-:W1:Y:S10]  /*fd10*/  MUFU.TANH R22, R22 ;  /* 0x0000001600167308 */ /* 0x000e740000002400 */
[----:B------:R2:W1:Y:S10]  /*fd20*/  MUFU.TANH R135, R34 ;  /* 0x0000002200877308 */ /* 0x0004740000002400 */
[----:B------:R2:W1:Y:S02]  /*fd30*/  MUFU.TANH R0, R35 ;  /* 0x0000002300007308 */ /* 0x0004640000002400 */
[----:B-1234-:R-:W-:-:S05]  /*fd40*/  @P0 BRA `(.L_x_673) ;  /* 0xffffdc1000000947 */ /* 0x01efca000383ffff */
.L_x_672:
[----:B-1----:R-:W1:Y:S01]  /*fd50*/  S2R R3, SR_TID.X ;  /* 0x0000000000037919 */ /* 0x002e620000002100 */
[----:B------:R-:W-:Y:S01]  /*fd60*/  MOV R2, UR8 ;  /* 0x0000000800027c02 */ /* 0x000fe20008000f00 */
        /* <DEDUP_REMOVED lines=18> */
[C---:B------:R-:W-:Y:S02]  /*fe90*/  IADD3 R20, R2.reuse, 0x30, RZ ;  /* 0x0000003002147810 */ /* 0x040fe40007ffe0ff */
[----:B------:R-:W-:Y:S01]  /*fea0*/  IADD3 R19, R2, 0x31, RZ ;  /* 0x0000003102137810 */ /* 0x000fe20007ffe0ff */
[C---:B-1----:R-:W-:Y:S02]  /*feb0*/  FFMA.FTZ R4, R5.reuse, UR4, R185 ;  /* 0x0000000405047c23 */ /* 0x042fe400080100b9 */
[----:B------:R-:W-:Y:S03]  /*fec0*/  FFMA.FTZ R5, R5, UR4, R188 ;  /* 0x0000000405057c23 */ /* 0x000fe600080100bc */
[----:B------:R-:W-:Y:S01]  /*fed0*/  FMNMX.FTZ R3, R4, R133, !PT ;  /* 0x0000008504037209 */ /* 0x000fe20007810000 */
[----:B------:R-:W1:Y:S01]  /*fee0*/  I2F R11, R11 ;  /* 0x0000000b000b7306 */ /* 0x000e620000201400 */
[C---:B--2---:R-:W-:Y:S02]  /*fef0*/  FFMA.FTZ R8, R10.reuse, UR4, R184 ;  /* 0x000000040a087c23 */ /* 0x044fe400080100b8 */
[----:B------:R-:W-:Y:S03]  /*ff00*/  FFMA.FTZ R10, R10, UR4, R187 ;  /* 0x000000040a0a7c23 */ /* 0x000fe600080100bb */
[----:B------:R-:W-:Y:S04]  /*ff10*/  FMNMX.FTZ R3, R8, R3, !PT ;  /* 0x0000000308037209 */ /* 0x000fe80007810000 */
[----:B------:R-:W2:Y:S01]  /*ff20*/  I2F R12, R12 ;  /* 0x0000000c000c7306 */ /* 0x000ea20000201400 */
[C---:B---3--:R-:W-:Y:S02]  /*ff30*/  FFMA.FTZ R7, R9.reuse, UR4, R182 ;  /* 0x0000000409077c23 */ /* 0x048fe400080100b6 */
[----:B------:R-:W-:Y:S03]  /*ff40*/  FFMA.FTZ R9, R9, UR4, R186 ;  /* 0x0000000409097c23 */ /* 0x000fe600080100ba */
[----:B------:R-:W-:Y:S04]  /*ff50*/  FMNMX.FTZ R3, R7, R3, !PT ;  /* 0x0000000307037209 */ /* 0x000fe80007810000 */
[----:B------:R-:W3:Y:S01]  /*ff60*/  I2F R13, R13 ;  /* 0x0000000d000d7306 */ /* 0x000ee20000201400 */
[C---:B-1----:R-:W-:Y:S02]  /*ff70*/  FFMA.FTZ R6, R11.reuse, UR4, R181 ;  /* 0x000000040b067c23 */ /* 0x042fe400080100b5 */
[----:B------:R-:W-:Y:S03]  /*ff80*/  FFMA.FTZ R11, R11, UR4, R183 ;  /* 0x000000040b0b7c23 */ /* 0x000fe600080100b7 */
[----:B------:R-:W-:Y:S04]  /*ff90*/  FMNMX.FTZ R3, R6, R3, !PT ;  /* 0x0000000306037209 */ /* 0x000fe80007810000 */
[----:B------:R-:W1:Y:S01]  /*ffa0*/  I2F R14, R14 ;  /* 0x0000000e000e7306 */ /* 0x000e620000201400 */
[C---:B--2---:R-:W-:Y:S02]  /*ffb0*/  FFMA.FTZ R174, R12.reuse, UR4, R174 ;  /* 0x000000040cae7c23 */ /* 0x044fe400080100ae */
[----:B------:R-:W-:Y:S01]  /*ffc0*/  FFMA.FTZ R178, R12, UR4, R178 ;  /* 0x000000040cb27c23 */ /* 0x000fe200080100b2 */
[----:B------:R-:W-:Y:S02]  /*ffd0*/  FMNMX.FTZ R12, R5, R134, !PT ;  /* 0x00000086050c7209 */ /* 0x000fe40007810000 */
[----:B------:R-:W-:Y:S04]  /*ffe0*/  FMNMX.FTZ R3, R174, R3, !PT ;  /* 0x00000003ae037209 */ /* 0x000fe80007810000 */
[----:B------:R-:W2:Y:S01]  /*fff0*/  I2F R15, R15 ;  /* 0x0000000f000f7306 */ /* 0x000ea20000201400 */
[----:B------:R-:W-:Y:S01]  /*10000*/  FMNMX.FTZ R12, R10, R12, !PT ;  /* 0x0000000c0a0c7209 */ /* 0x000fe20007810000 */
[----:B---3--:R-:W-:Y:S03]  /*10010*/  FFMA.FTZ R176, R13, UR4, R176 ;  /* 0x000000040db07c23 */ /* 0x008fe600080100b0 */
[----:B------:R-:W-:Y:S01]  /*10020*/  FMNMX.FTZ R12, R9, R12, !PT ;  /* 0x0000000c090c7209 */ /* 0x000fe20007810000 */
[----:B------:R-:W-:Y:S01]  /*10030*/  FFMA.FTZ R180, R13, UR4, R180 ;  /* 0x000000040db47c23 */ /* 0x000fe200080100b4 */
[----:B------:R-:W-:Y:S02]  /*10040*/  IADD3 R13, R2, 0x38, RZ ;  /* 0x00000038020d7810 */ /* 0x000fe40007ffe0ff */
[----:B------:R-:W-:Y:S01]  /*10050*/  FMNMX.FTZ R3, R176, R3, !PT ;  /* 0x00000003b0037209 */ /* 0x000fe20007810000 */
[----:B------:R-:W3:Y:S01]  /*10060*/  I2F R16, R16 ;  /* 0x0000001000107306 */ /* 0x000ee20000201400 */
[----:B------:R-:W-:Y:S01]  /*10070*/  FMNMX.FTZ R12, R11, R12, !PT ;  /* 0x0000000c0b0c7209 */ /* 0x000fe20007810000 */
[----:B-1----:R-:W-:Y:S03]  /*10080*/  FFMA.FTZ R139, R14, UR4, R139 ;  /* 0x000000040e8b7c23 */ /* 0x002fe6000801008b */
[----:B------:R-:W-:Y:S01]  /*10090*/  FMNMX.FTZ R12, R178, R12, !PT ;  /* 0x0000000cb20c7209 */ /* 0x000fe20007810000 */
[----:B------:R-:W-:Y:S01]  /*100a0*/  FFMA.FTZ R179, R14, UR4, R179 ;  /* 0x000000040eb37c23 */ /* 0x000fe200080100b3 */
[----:B------:R-:W-:Y:S02]  /*100b0*/  IADD3 R14, R2, 0x39, RZ ;  /* 0x00000039020e7810 */ /* 0x000fe40007ffe0ff */
[----:B------:R-:W-:Y:S01]  /*100c0*/  FMNMX.FTZ R3, R139, R3, !PT ;  /* 0x000000038b037209 */ /* 0x000fe20007810000 */
[----:B------:R-:W1:Y:S01]  /*100d0*/  I2F R17, R17 ;  /* 0x0000001100117306 */ /* 0x000e620000201400 */
[----:B------:R-:W-:Y:S01]  /*100e0*/  FMNMX.FTZ R12, R180, R12, !PT ;  /* 0x0000000cb40c7209 */ /* 0x000fe20007810000 */
[----:B--2---:R-:W-:Y:S03]  /*100f0*/  FFMA.FTZ R173, R15, UR4, R173 ;  /* 0x000000040fad7c23 */ /* 0x004fe600080100ad */
[----:B------:R-:W-:Y:S01]  /*10100*/  FMNMX.FTZ R12, R179, R12, !PT ;  /* 0x0000000cb30c7209 */ /* 0x000fe20007810000 */
[----:B------:R-:W-:Y:S01]  /*10110*/  FFMA.FTZ R175, R15, UR4, R175 ;  /* 0x000000040faf7c23 */ /* 0x000fe200080100af */
        /* <DEDUP_REMOVED lines=14> */
[----:B------:R-:W-:Y:S03]  /*10200*/  FFMA.FTZ R184, R18, UR4, R136 ;  /* 0x0000000412b87c23 */ /* 0x000fe60008010088 */
        /* <DEDUP_REMOVED lines=17> */
[----:B------:R-:W-:Y:S01]  /*10320*/  FMNMX.FTZ R132, R232, R132, !PT ;  /* 0x00000084e8847209 */ /* 0x000fe20007810000 */
[C---:B---3--:R-:W-:Y:S02]  /*10330*/  FFMA.FTZ R135, R13.reuse, UR4, R135 ;  /* 0x000000040d877c23 */ /* 0x048fe40008010087 */
[----:B------:R-:W-:Y:S05]  /*10340*/  FFMA.FTZ R233, R13, UR4, R24 ;  /* 0x000000040de97c23 */ /* 0x000fea0008010018 */
[----:B------:R-:W-:Y:S01]  /*10350*/  FMNMX.FTZ R132, R233, R132, !PT ;  /* 0x00000084e9847209 */ /* 0x000fe20007810000 */
[----:B-1----:R-:W-:Y:S01]  /*10360*/  FFMA.FTZ R136, R3, UR4, R0 ;  /* 0x0000000403887c23 */ /* 0x002fe20008010000 */
[----:B------:R-:W-:Y:S01]  /*10370*/  FMNMX.FTZ R0, R135, R2, !PT ;  /* 0x0000000287007209 */ /* 0x000fe20007810000 */
[----:B------:R-:W-:Y:S02]  /*10380*/  FFMA.FTZ R234, R3, UR4, R22 ;  /* 0x0000000403ea7c23 */ /* 0x000fe40008010016 */
[----:B------:R-:W-:Y:S01]  /*10390*/  LDSM.16.MT88.4 R20, [R206+0x10000] ;  /* 0x01000000ce14783b */ /* 0x000fe20000004200 */
[----:B------:R-:W-:Y:S02]  /*103a0*/  FMNMX.FTZ R0, R136, R0, !PT ;  /* 0x0000000088007209 */ /* 0x000fe40007810000 */
[----:B------:R-:W-:Y:S05]  /*103b0*/  FMNMX.FTZ R132, R234, R132, !PT ;  /* 0x00000084ea847209 */ /* 0x000fea0007810000 */
        /* <DEDUP_REMOVED lines=8> */
[C---:B------:R-:W-:Y:S02]  /*10440*/  FADD.FTZ R0, -R3.reuse, R133 ;  /* 0x0000008503007221 */ /* 0x040fe40000010100 */
[----:B------:R-:W-:Y:S01]  /*10450*/  FMUL.FTZ R133, R3, c[0x0][0x23c] ;  /* 0x00008f0003857a20 */ /* 0x000fe20000410000 */
[----:B--2---:R-:W-:Y:S01]  /*10460*/  FMNMX.FTZ R132, R132, R12, !PT ;  /* 0x0000000c84847209 */ /* 0x004fe20007810000 */
[----:B------:R-:W-:Y:S01]  /*10470*/  FMUL.FTZ R0, R0, c[0x0][0x23c] ;  /* 0x00008f0000007a20 */ /* 0x000fe20000410000 */
[----:B------:R-:W1:Y:S02]  /*10480*/  LDSM.16.MT88.4 R12, [R205+0x10000] ;  /* 0x01000000cd0c783b */ /* 0x000e640000004200 */
[----:B------:R-:W-:Y:S01]  /*10490*/  FSEL R133, R133, RZ, P1 ;  /* 0x000000ff85857208 */ /* 0x000fe20000800000 */
[----:B------:R2:W3:Y:S01]  /*104a0*/  MUFU.EX2 R2, R0 ;  /* 0x0000000000027308 */ /* 0x0004e20000000800 */
[----:B------:R-:W-:Y:S03]  /*104b0*/  FSETP.NEU.FTZ.AND P1, PT, R132, -INF , PT ;  /* 0xff8000008400780b */ /* 0x000fe60003f3d000 */
[--C-:B------:R-:W-:Y:S02]  /*104c0*/  FFMA.FTZ R4, R4, c[0x0][0x23c], -R133.reuse ;  /* 0x00008f0004047a23 */ /* 0x100fe40000010885 */
[--C-:B------:R-:W-:Y:S02]  /*104d0*/  FFMA.FTZ R8, R8, c[0x0][0x23c], -R133.reuse ;  /* 0x00008f0008087a23 */ /* 0x100fe40000010885 */
[--C-:B------:R-:W-:Y:S02]  /*104e0*/  FFMA.FTZ R7, R7, c[0x0][0x23c], -R133.reuse ;  /* 0x00008f0007077a23 */ /* 0x100fe40000010885 */
[--C-:B------:R-:W-:Y:S01]  /*104f0*/  FFMA.FTZ R6, R6, c[0x0][0x23c], -R133.reuse ;  /* 0x00008f0006067a23 */ /* 0x100fe20000010885 */
[----:B------:R-:W-:Y:S01]  /*10500*/  MUFU.EX2 R241, R8 ;  /* 0x0000000800f17308 */ /* 0x000fe20000000800 */
[--C-:B------:R-:W-:Y:S02]  /*10510*/  FFMA.FTZ R137, R174, c[0x0][0x23c], -R133.reuse ;  /* 0x00008f00ae897a23 */ /* 0x100fe40000010885 */
[--C-:B------:R-:W-:Y:S07]  /*10520*/  FFMA.FTZ R135, R135, c[0x0][0x23c], -R133.reuse ;  /* 0x00008f0087877a23 */ /* 0x100fee0000010885 */
[----:B------:R-:W-:Y:S01]  /*10530*/  MUFU.EX2 R242, R4 ;  /* 0x0000000400f27308 */ /* 0x000fe20000000800 */
[C---:B--2---:R-:W-:Y:S02]  /*10540*/  FADD.FTZ R0, -R132.reuse, R134 ;  /* 0x0000008684007221 */ /* 0x044fe40000010100 */
[----:B------:R-:W-:Y:S02]  /*10550*/  FMUL.FTZ R134, R132, c[0x0][0x23c] ;  /* 0x00008f0084867a20 */ /* 0x000fe40000410000 */
[----:B------:R-:W-:Y:S02]  /*10560*/  FMUL.FTZ R0, R0, c[0x0][0x23c] ;  /* 0x00008f0000007a20 */ /* 0x000fe40000410000 */
[----:B---3--:R-:W-:Y:S01]  /*10570*/  FMUL.FTZ R18, R2, R154 ;  /* 0x0000009a02127220 */ /* 0x008fe20000410000 */
[----:B------:R-:W-:Y:S02]  /*10580*/  FSEL R134, R134, RZ, P1 ;  /* 0x000000ff86867208 */ /* 0x000fe40000800000 */
[----:B------:R2:W-:Y:S01]  /*10590*/  MUFU.EX2 R240, R7 ;  /* 0x0000000700f07308 */ /* 0x0005e20000000800 */
[C---:B------:R-:W-:Y:S02]  /*105a0*/  FMUL.FTZ R19, R2.reuse, R155 ;  /* 0x0000009b02137220 */ /* 0x040fe40000410000 */
[----:B------:R-:W-:Y:S02]  /*105b0*/  FMUL.FTZ R26, R2, R162 ;  /* 0x000000a2021a7220 */ /* 0x000fe40000410000 */
[--C-:B------:R-:W-:Y:S02]  /*105c0*/  FFMA.FTZ R10, R10, c[0x0][0x23c], -R134.reuse ;  /* 0x00008f000a0a7a23 */ /* 0x100fe40000010886 */
[--C-:B------:R-:W-:Y:S02]  /*105d0*/  FFMA.FTZ R9, R9, c[0x0][0x23c], -R134.reuse ;  /* 0x00008f0009097a23 */ /* 0x100fe40000010886 */
[--C-:B------:R-:W-:Y:S01]  /*105e0*/  FFMA.FTZ R11, R11, c[0x0][0x23c], -R134.reuse ;  /* 0x00008f000b0b7a23 */ /* 0x100fe20000010886 */
[----:B------:R-:W3:Y:S01]  /*105f0*/  MUFU.EX2 R0, R0 ;  /* 0x0000000000007308 */ /* 0x000ee20000000800 */
[--C-:B------:R-:W-:Y:S02]  /*10600*/  FFMA.FTZ R5, R5, c[0x0][0x23c], -R134.reuse ;  /* 0x00008f0005057a23 */ /* 0x100fe40000010886 */
[C---:B------:R-:W-:Y:S02]  /*10610*/  FMUL.FTZ R27, R2.reuse, R163 ;  /* 0x000000a3021b7220 */ /* 0x040fe40000410000 */
[C---:B------:R-:W-:Y:S02]  /*10620*/  FMUL.FTZ R34, R2.reuse, R170 ;  /* 0x000000aa02227220 */ /* 0x040fe40000410000 */
[C---:B------:R-:W-:Y:S02]  /*10630*/  FMUL.FTZ R35, R2.reuse, R171 ;  /* 0x000000ab02237220 */ /* 0x040fe40000410000 */
[C---:B------:R-:W-:Y:S01]  /*10640*/  FMUL.FTZ R38, R2.reuse, R38 ;  /* 0x0000002602267220 */ /* 0x040fe20000410000 */
[----:B------:R4:W-:Y:S01]  /*10650*/  MUFU.EX2 R237, R10 ;  /* 0x0000000a00ed7308 */ /* 0x0009e20000000800 */
[C---:B------:R-:W-:Y:S02]  /*10660*/  FMUL.FTZ R39, R2.reuse, R39 ;  /* 0x0000002702277220 */ /* 0x040fe40000410000 */
[C---:B------:R-:W-:Y:S02]  /*10670*/  FMUL.FTZ R42, R2.reuse, R42 ;  /* 0x0000002a022a7220 */ /* 0x040fe40000410000 */
[C---:B--2---:R-:W-:Y:S02]  /*10680*/  FMUL.FTZ R7, R2.reuse, R143 ;  /* 0x0000008f02077220 */ /* 0x044fe40000410000 */
[C---:B------:R-:W-:Y:S02]  /*10690*/  FMUL.FTZ R43, R2.reuse, R43 ;  /* 0x0000002b022b7220 */ /* 0x040fe40000410000 */
[C---:B------:R-:W-:Y:S01]  /*106a0*/  FMUL.FTZ R46, R2.reuse, R46 ;  /* 0x0000002e022e7220 */ /* 0x040fe20000410000 */
[----:B------:R2:W-:Y:S01]  /*106b0*/  MUFU.EX2 R236, R9 ;  /* 0x0000000900ec7308 */ /* 0x0005e20000000800 */
[C---:B------:R-:W-:Y:S02]  /*106c0*/  FMUL.FTZ R47, R2.reuse, R47 ;  /* 0x0000002f022f7220 */ /* 0x040fe40000410000 */
[----:B------:R-:W-:Y:S02]  /*106d0*/  FMUL.FTZ R50, R2, R50 ;  /* 0x0000003202327220 */ /* 0x000fe40000410000 */
[C---:B---3--:R-:W-:Y:S02]  /*106e0*/  FMUL.FTZ R4, R0.reuse, R140 ;  /* 0x0000008c00047220 */ /* 0x048fe40000410000 */
[C---:B------:R-:W-:Y:S02]  /*106f0*/  FMUL.FTZ R8, R0.reuse, R144 ;  /* 0x0000009000087220 */ /* 0x040fe40000410000 */
[C---:B------:R-:W-:Y:S01]  /*10700*/  FMUL.FTZ R16, R0.reuse, R152 ;  /* 0x0000009800107220 */ /* 0x040fe20000410000 */
[----:B------:R3:W-:Y:S01]  /*10710*/  MUFU.EX2 R235, R11 ;  /* 0x0000000b00eb7308 */ /* 0x0007e20000000800 */
[----:B------:R-:W-:Y:S02]  /*10720*/  FMUL.FTZ R17, R0, R153 ;  /* 0x0000009900117220 */ /* 0x000fe40000410000 */
[----:B------:R-:W-:Y:S01]  /*10730*/  LDSM.16.MT88.4 R152, [R206+0x12000] ;  /* 0x01200000ce98783b */ /* 0x000fe20000004200 */
[----:B----4-:R-:W-:Y:S02]  /*10740*/  FMUL.FTZ R10, R2, R146 ;  /* 0x00000092020a7220 */ /* 0x010fe40000410000 */
[C---:B------:R-:W-:Y:S02]  /*10750*/  FMUL.FTZ R24, R0.reuse, R160 ;  /* 0x000000a000187220 */ /* 0x040fe40000410000 */
[C---:B------:R-:W-:Y:S02]  /*10760*/  FMUL.FTZ R25, R0.reuse, R161 ;  /* 0x000000a100197220 */ /* 0x040fe40000410000 */
[----:B------:R-:W4:Y:S01]  /*10770*/  MUFU.EX2 R239, R6 ;  /* 0x0000000600ef7308 */ /* 0x000f220000000800 */
[----:B------:R-:W-:Y:S01]  /*10780*/  LDSM.16.MT88.4 R160, [R205+0x12800] ;  /* 0x01280000cda0783b */ /* 0x000fe20000004200 */
[C---:B------:R-:W-:Y:S02]  /*10790*/  FMUL.FTZ R32, R0.reuse, R168 ;  /* 0x000000a800207220 */ /* 0x040fe40000410000 */
[C---:B--2---:R-:W-:Y:S02]  /*107a0*/  FMUL.FTZ R9, R0.reuse, R145 ;  /* 0x0000009100097220 */ /* 0x044fe40000410000 */
[C---:B------:R-:W-:Y:S02]  /*107b0*/  FMUL.FTZ R33, R0.reuse, R169 ;  /* 0x000000a900217220 */ /* 0x040fe40000410000 */
[C---:B------:R-:W-:Y:S01]  /*107c0*/  FMUL.FTZ R36, R0.reuse, R36 ;  /* 0x0000002400247220 */ /* 0x040fe20000410000 */
[----:B------:R-:W-:Y:S01]  /*107d0*/  LDSM.16.MT88.4 R168, [R206+0x14800] ;  /* 0x01480000cea8783b */ /* 0x000fe20000004200 */
[----:B------:R-:W2:Y:S01]  /*107e0*/  MUFU.EX2 R238, R5 ;  /* 0x0000000500ee7308 */ /* 0x000ea20000000800 */
[C---:B------:R-:W-:Y:S02]  /*107f0*/  FMUL.FTZ R37, R0.reuse, R37 ;  /* 0x0000002500257220 */ /* 0x040fe40000410000 */
[----:B------:R-:W-:Y:S02]  /*10800*/  FMUL.FTZ R40, R0, R40 ;  /* 0x0000002800287220 */ /* 0x000fe40000410000 */
[----:B---3--:R-:W-:Y:S02]  /*10810*/  FMUL.FTZ R11, R2, R147 ;  /* 0x00000093020b7220 */ /* 0x008fe40000410000 */
[----:B------:R-:W3:Y:S01]  /*10820*/  LDSM.16.MT88.4 R144, [R207+0x10000] ;  /* 0x01000000cf90783b */ /* 0x000ee20000004200 */
[C---:B------:R-:W-:Y:S02]  /*10830*/  FMUL.FTZ R41, R0.reuse, R41 ;  /* 0x0000002900297220 */ /* 0x040fe40000410000 */
[----:B------:R5:W-:Y:S01]  /*10840*/  MUFU.EX2 R200, R137 ;  /* 0x0000008900c87308 */ /* 0x000be20000000800 */
[C---:B------:R-:W-:Y:S02]  /*10850*/  FMUL.FTZ R44, R0.reuse, R44 ;  /* 0x0000002c002c7220 */ /* 0x040fe40000410000 */
[----:B------:R-:W-:Y:S01]  /*10860*/  FMUL.FTZ R45, R0, R45 ;  /* 0x0000002d002d7220 */ /* 0x000fe20000410000 */
[----:B----4-:R-:W-:Y:S01]  /*10870*/  F2FP.PACK_AB R143, R239, R240 ;  /* 0x000000f0ef8f723e */ /* 0x010fe200000000ff */
[C---:B------:R-:W-:Y:S01]  /*10880*/  FMUL.FTZ R6, R2.reuse, R142 ;  /* 0x0000008e02067220 */ /* 0x040fe20000410000 */
[----:B------:R-:W-:Y:S01]  /*10890*/  F2FP.PACK_AB R142, R235, R236 ;  /* 0x000000eceb8e723e */ /* 0x000fe200000000ff */
[----:B------:R-:W-:Y:S02]  /*108a0*/  FMUL.FTZ R51, R2, R51 ;  /* 0x0000003302337220 */ /* 0x000fe40000410000 */
[C---:B------:R-:W-:Y:S02]  /*108b0*/  FMUL.FTZ R48, R0.reuse, R48 ;  /* 0x0000003000307220 */ /* 0x040fe40000410000 */
[----:B------:R-:W-:Y:S02]  /*108c0*/  FMUL.FTZ R49, R0, R49 ;  /* 0x0000003100317220 */ /* 0x000fe40000410000 */
[----:B------:R-:W-:Y:S01]  /*108d0*/  FMUL.FTZ R54, R2, R54 ;  /* 0x0000003602367220 */ /* 0x000fe20000410000 */
[----:B--2---:R-:W-:Y:S01]  /*108e0*/  F2FP.PACK_AB R140, R237, R238 ;  /* 0x000000eeed8c723e */ /* 0x004fe200000000ff */
[----:B------:R-:W-:Y:S01]  /*108f0*/  FMUL.FTZ R5, R0, R141 ;  /* 0x0000008d00057220 */ /* 0x000fe20000410000 */
[----:B------:R-:W-:Y:S01]  /*10900*/  F2FP.PACK_AB R141, R241, R242 ;  /* 0x000000f2f18d723e */ /* 0x000fe200000000ff */
[----:B------:R-:W-:Y:S02]  /*10910*/  FMUL.FTZ R55, R2, R55 ;  /* 0x0000003702377220 */ /* 0x000fe40000410000 */
[C---:B------:R-:W-:Y:S02]  /*10920*/  FMUL.FTZ R52, R0.reuse, R52 ;  /* 0x0000003400347220 */ /* 0x040fe40000410000 */
[----:B------:R-:W-:Y:S02]  /*10930*/  FMUL.FTZ R53, R0, R53 ;  /* 0x0000003500357220 */ /* 0x000fe40000410000 */
[C---:B-1----:R-:W-:Y:S05]  /*10940*/  HMMA.16816.F32 R4, R140.reuse, R12, R4 ;  /* 0x0000000c8c04723c */ /* 0x042fea0000001804 */
[--C-:B-----5:R-:W-:Y:S02]  /*10950*/  FFMA.FTZ R137, R176, c[0x0][0x23c], -R133.reuse ;  /* 0x00008f00b0897a23 */ /* 0x120fe40000010885 */
[C---:B------:R-:W-:Y:S01]  /*10960*/  FMUL.FTZ R12, R0.reuse, R148 ;  /* 0x00000094000c7220 */ /* 0x040fe20000410000 */
[C---:B------:R-:W-:Y:S01]  /*10970*/  HMMA.16816.F32 R8, R140.reuse, R14, R8 ;  /* 0x0000000e8c08723c */ /* 0x040fe20000001808 */
[----:B------:R1:W2:Y:S03]  /*10980*/  MUFU.EX2 R199, R137 ;  /* 0x0000008900c77308 */ /* 0x0002a60000000800 */
[----:B------:R-:W-:Y:S02]  /*10990*/  FMUL.FTZ R13, R0, R149 ;  /* 0x00000095000d7220 */ /* 0x000fe40000410000 */
[C---:B------:R-:W-:Y:S02]  /*109a0*/  FMUL.FTZ R58, R2.reuse, R58 ;  /* 0x0000003a023a7220 */ /* 0x040fe40000410000 */
[C---:B------:R-:W-:Y:S04]  /*109b0*/  FMUL.FTZ R14, R2.reuse, R150 ;  /* 0x00000096020e7220 */ /* 0x040fe80000410000 */
[C---:B------:R-:W-:Y:S02]  /*109c0*/  FMUL.FTZ R15, R2.reuse, R151 ;  /* 0x00000097020f7220 */ /* 0x040fe40000410000 */
[----:B------:R-:W4:Y:S01]  /*109d0*/  LDSM.16.MT88.4 R148, [R205+0x12000] ;  /* 0x01200000cd94783b */ /* 0x000f220000004200 */
[----:B------:R-:W-:Y:S02]  /*109e0*/  FMUL.FTZ R59, R2, R59 ;  /* 0x0000003b023b7220 */ /* 0x000fe40000410000 */
[C---:B------:R-:W-:Y:S02]  /*109f0*/  FMUL.FTZ R56, R0.reuse, R56 ;  /* 0x0000003800387220 */ /* 0x040fe40000410000 */
[C---:B------:R-:W-:Y:S03]  /*10a00*/  HMMA.16816.F32 R12, R140.reuse, R20, R12 ;  /* 0x000000148c0c723c */ /* 0x040fe6000000180c */
[----:B------:R-:W-:Y:S02]  /*10a10*/  FMUL.FTZ R57, R0, R57 ;  /* 0x0000003900397220 */ /* 0x000fe40000410000 */
[----:B------:R-:W-:Y:S02]  /*10a20*/  FMUL.FTZ R62, R2, R62 ;  /* 0x0000003e023e7220 */ /* 0x000fe40000410000 */
[C---:B------:R-:W-:Y:S01]  /*10a30*/  FMUL.FTZ R20, R0.reuse, R156 ;  /* 0x0000009c00147220 */ /* 0x040fe20000410000 */
[C---:B------:R-:W-:Y:S04]  /*10a40*/  HMMA.16816.F32 R16, R140.reuse, R22, R16 ;  /* 0x000000168c10723c */ /* 0x040fe80000001810 */
[----:B------:R-:W-:Y:S02]  /*10a50*/  FMUL.FTZ R21, R0, R157 ;  /* 0x0000009d00157220 */ /* 0x000fe40000410000 */
[--C-:B-1----:R-:W-:Y:S02]  /*10a60*/  FFMA.FTZ R137, R139, c[0x0][0x23c], -R133.reuse ;  /* 0x00008f008b897a23 */ /* 0x102fe40000010885 */
[C---:B------:R-:W-:Y:S02]  /*10a70*/  FMUL.FTZ R22, R2.reuse, R158 ;  /* 0x0000009e02167220 */ /* 0x040fe40000410000 */
[----:B------:R1:W-:Y:S02]  /*10a80*/  MUFU.EX2 R198, R137 ;  /* 0x0000008900c67308 */ /* 0x0003e40000000800 */
[C---:B------:R-:W-:Y:S02]  /*10a90*/  FMUL.FTZ R23, R2.reuse, R159 ;  /* 0x0000009f02177220 */ /* 0x040fe40000410000 */
[----:B------:R-:W-:Y:S01]  /*10aa0*/  LDSM.16.MT88.4 R156, [R208+0x10800] ;  /* 0x01080000d09c783b */ /* 0x000fe20000004200 */
        /* <DEDUP_REMOVED lines=8> */
[C---:B------:R-:W-:Y:S02]  /*10b30*/  FMUL.FTZ R67, R2.reuse, R67 ;  /* 0x0000004302437220 */ /* 0x040fe40000410000 */
[C---:B------:R-:W-:Y:S04]  /*10b40*/  FMUL.FTZ R30, R2.reuse, R166 ;  /* 0x000000a6021e7220 */ /* 0x040fe80000410000 */
[----:B------:R-:W-:Y:S02]  /*10b50*/  FMUL.FTZ R31, R2, R167 ;  /* 0x000000a7021f7220 */ /* 0x000fe40000410000 */
[----:B------:R-:W-:Y:S01]  /*10b60*/  LDSM.16.MT88.4 R164, [R206+0x12800] ;  /* 0x01280000cea4783b */ /* 0x000fe20000004200 */
[--C-:B-1----:R-:W-:Y:S02]  /*10b70*/  FFMA.FTZ R137, R173, c[0x0][0x23c], -R133.reuse ;  /* 0x00008f00ad897a23 */ /* 0x102fe40000010885 */
[C---:B------:R-:W-:Y:S02]  /*10b80*/  FMUL.FTZ R64, R0.reuse, R64 ;  /* 0x0000004000407220 */ /* 0x040fe40000410000 */
[C---:B---3--:R-:W-:Y:S01]  /*10b90*/  HMMA.16816.F32 R28, R140.reuse, R144, R28 ;  /* 0x000000908c1c723c */ /* 0x048fe2000000181c */
[----:B------:R1:W3:Y:S02]  /*10ba0*/  MUFU.EX2 R197, R137 ;  /* 0x0000008900c57308 */ /* 0x0002e40000000800 */
[----:B------:R-:W-:Y:S02]  /*10bb0*/  FMUL.FTZ R65, R0, R65 ;  /* 0x0000004100417220 */ /* 0x000fe40000410000 */
[C---:B------:R-:W-:Y:S02]  /*10bc0*/  FMUL.FTZ R70, R2.reuse, R70 ;  /* 0x0000004602467220 */ /* 0x040fe40000410000 */
[----:B------:R-:W-:Y:S01]  /*10bd0*/  FMUL.FTZ R71, R2, R71 ;  /* 0x0000004702477220 */ /* 0x000fe20000410000 */
[C---:B------:R-:W-:Y:S01]  /*10be0*/  HMMA.16816.F32 R32, R140.reuse, R146, R32 ;  /* 0x000000928c20723c */ /* 0x040fe20000001820 */
[----:B------:R-:W5:Y:S03]  /*10bf0*/  LDSM.16.MT88.4 R144, [R208+0x12000] ;  /* 0x01200000d090783b */ /* 0x000f660000004200 */
[C---:B------:R-:W-:Y:S02]  /*10c00*/  FMUL.FTZ R68, R0.reuse, R68 ;  /* 0x0000004400447220 */ /* 0x040fe40000410000 */
[----:B------:R-:W-:Y:S02]  /*10c10*/  FMUL.FTZ R69, R0, R69 ;  /* 0x0000004500457220 */ /* 0x000fe40000410000 */
[C---:B----4-:R-:W-:Y:S04]  /*10c20*/  HMMA.16816.F32 R36, R140.reuse, R148, R36 ;  /* 0x000000948c24723c */ /* 0x050fe80000001824 */
[C---:B------:R-:W-:Y:S02]  /*10c30*/  FMUL.FTZ R74, R2.reuse, R74 ;  /* 0x0000004a024a7220 */ /* 0x040fe40000410000 */
[----:B------:R-:W-:Y:S02]  /*10c40*/  FMUL.FTZ R75, R2, R75 ;  /* 0x0000004b024b7220 */ /* 0x000fe40000410000 */
[C---:B------:R-:W-:Y:S01]  /*10c50*/  HMMA.16816.F32 R40, R140.reuse, R150, R40 ;  /* 0x000000968c28723c */ /* 0x040fe20000001828 */
[----:B------:R-:W4:Y:S03]  /*10c60*/  LDSM.16.MT88.4 R148, [R207+0x12000] ;  /* 0x01200000cf94783b */ /* 0x000f260000004200 */
[--C-:B-1----:R-:W-:Y:S02]  /*10c70*/  FFMA.FTZ R137, R178, c[0x0][0x23c], -R134.reuse ;  /* 0x00008f00b2897a23 */ /* 0x102fe40000010886 */
[C---:B------:R-:W-:Y:S02]  /*10c80*/  FMUL.FTZ R72, R0.reuse, R72 ;  /* 0x0000004800487220 */ /* 0x040fe40000410000 */
[C---:B------:R-:W-:Y:S01]  /*10c90*/  HMMA.16816.F32 R44, R140.reuse, R152, R44 ;  /* 0x000000988c2c723c */ /* 0x040fe2000000182c */
[----:B------:R1:W-:Y:S03]  /*10ca0*/  MUFU.EX2 R196, R137 ;  /* 0x0000008900c47308 */ /* 0x0003e60000000800 */
[----:B------:R-:W-:Y:S02]  /*10cb0*/  FMUL.FTZ R73, R0, R73 ;  /* 0x0000004900497220 */ /* 0x000fe40000410000 */
[C---:B------:R-:W-:Y:S02]  /*10cc0*/  FMUL.FTZ R78, R2.reuse, R78 ;  /* 0x0000004e024e7220 */ /* 0x040fe40000410000 */
[C---:B------:R-:W-:Y:S01]  /*10cd0*/  HMMA.16816.F32 R48, R140.reuse, R154, R48 ;  /* 0x0000009a8c30723c */ /* 0x040fe20000001830 */
[----:B------:R-:W1:Y:S03]  /*10ce0*/  LDSM.16.MT88.4 R152, [R205+0x14000] ;  /* 0x01400000cd98783b */ /* 0x000e660000004200 */
[----:B------:R-:W-:Y:S02]  /*10cf0*/  FMUL.FTZ R79, R2, R79 ;  /* 0x0000004f024f7220 */ /* 0x000fe40000410000 */
[C---:B------:R-:W-:Y:S02]  /*10d00*/  FMUL.FTZ R76, R0.reuse, R76 ;  /* 0x0000004c004c7220 */ /* 0x040fe40000410000 */
[----:B------:R-:W-:Y:S01]  /*10d10*/  FMUL.FTZ R77, R0, R77 ;  /* 0x0000004d004d7220 */ /* 0x000fe20000410000 */
[C---:B-----5:R-:W-:Y:S03]  /*10d20*/  HMMA.16816.F32 R52, R140.reuse, R144, R52 ;  /* 0x000000908c34723c */ /* 0x060fe60000001834 */
[C---:B------:R-:W-:Y:S02]  /*10d30*/  FMUL.FTZ R82, R2.reuse, R82 ;  /* 0x0000005202527220 */ /* 0x040fe40000410000 */
[----:B------:R-:W-:Y:S02]  /*10d40*/  FMUL.FTZ R83, R2, R83 ;  /* 0x0000005302537220 */ /* 0x000fe40000410000 */
[C---:B------:R-:W-:Y:S01]  /*10d50*/  FMUL.FTZ R80, R0.reuse, R80 ;  /* 0x0000005000507220 */ /* 0x040fe20000410000 */
[C---:B------:R-:W-:Y:S01]  /*10d60*/  HMMA.16816.F32 R56, R140.reuse, R146, R56 ;  /* 0x000000928c38723c */ /* 0x040fe20000001838 */
[----:B------:R-:W5:Y:S03]  /*10d70*/  LDSM.16.MT88.4 R144, [R206+0x14000] ;  /* 0x01400000ce90783b */ /* 0x000f660000004200 */
        /* <DEDUP_REMOVED lines=20> */
[--C-:B------:R-:W-:Y:S01]  /*10ec0*/  FFMA.FTZ R137, R180, c[0x0][0x23c], -R134.reuse ;  /* 0x00008f00b4897a23 */ /* 0x100fe20000010886 */
[C---:B------:R-:W-:Y:S01]  /*10ed0*/  HMMA.16816.F32 R80, R140.reuse, R146, R80 ;  /* 0x000000928c50723c */ /* 0x040fe20000001850 */
[----:B------:R-:W5:Y:S02]  /*10ee0*/  LDSM.16.MT88.4 R144, [R205+0x16000] ;  /* 0x01600000cd90783b */ /* 0x000f640000004200 */
[----:B------:R2:W2:Y:S01]  /*10ef0*/  MUFU.EX2 R195, R137 ;  /* 0x0000008900c37308 */ /* 0x0004a20000000800 */
        /* <DEDUP_REMOVED lines=9> */
[C---:B-1----:R-:W-:Y:S04]  /*10f90*/  HMMA.16816.F32 R92, R140.reuse, R152, R92 ;  /* 0x000000988c5c723c */ /* 0x042fe8000000185c */
[--C-:B--2---:R-:W-:Y:S02]  /*10fa0*/  FFMA.FTZ R137, R179, c[0x0][0x23c], -R134.reuse ;  /* 0x00008f00b3897a23 */ /* 0x104fe40000010886 */
[C---:B------:R-:W-:Y:S02]  /*10fb0*/  FMUL.FTZ R100, R0.reuse, R100 ;  /* 0x0000006400647220 */ /* 0x040fe40000410000 */
[C---:B------:R-:W-:Y:S01]  /*10fc0*/  HMMA.16816.F32 R96, R140.reuse, R154, R96 ;  /* 0x0000009a8c60723c */ /* 0x040fe20000001860 */
[----:B------:R-:W1:Y:S01]  /*10fd0*/  LDSM.16.MT88.4 R152, [R208+0x16000] ;  /* 0x01600000d098783b */ /* 0x000e620000004200 */
[----:B------:R2:W-:Y:S02]  /*10fe0*/  MUFU.EX2 R194, R137 ;  /* 0x0000008900c27308 */ /* 0x0005e40000000800 */
        /* <DEDUP_REMOVED lines=12> */
[--C-:B--2---:R-:W-:Y:S02]  /*110b0*/  FFMA.FTZ R137, R175, c[0x0][0x23c], -R134.reuse ;  /* 0x00008f00af897a23 */ /* 0x104fe40000010886 */
[C---:B------:R-:W-:Y:S02]  /*110c0*/  FMUL.FTZ R114, R2.reuse, R114 ;  /* 0x0000007202727220 */ /* 0x040fe40000410000 */
[----:B------:R2:W1:Y:S01]  /*110d0*/  MUFU.EX2 R193, R137 ;  /* 0x0000008900c17308 */ /* 0x0004620000000800 */
[C---:B----4-:R-:W-:Y:S03]  /*110e0*/  HMMA.16816.F32 R108, R140.reuse, R148, R108 ;  /* 0x000000948c6c723c */ /* 0x050fe6000000186c */
[----:B------:R-:W-:Y:S02]  /*110f0*/  FMUL.FTZ R115, R2, R115 ;  /* 0x0000007302737220 */ /* 0x000fe40000410000 */
[C---:B------:R-:W-:Y:S02]  /*11100*/  FMUL.FTZ R112, R0.reuse, R112 ;  /* 0x0000007000707220 */ /* 0x040fe40000410000 */
[----:B------:R-:W-:Y:S02]  /*11110*/  FMUL.FTZ R113, R0, R113 ;  /* 0x0000007100717220 */ /* 0x000fe40000410000 */
[C---:B------:R-:W-:Y:S03]  /*11120*/  FMUL.FTZ R118, R2.reuse, R118 ;  /* 0x0000007602767220 */ /* 0x040fe60000410000 */
[----:B------:R-:W-:Y:S02]  /*11130*/  FMUL.FTZ R119, R2, R119 ;  /* 0x0000007702777220 */ /* 0x000fe40000410000 */
[C---:B------:R-:W-:Y:S01]  /*11140*/  HMMA.16816.F32 R112, R140.reuse, R150, R112 ;  /* 0x000000968c70723c */ /* 0x040fe20000001870 */
[----:B------:R-:W4:Y:S02]  /*11150*/  LDSM.16.MT88.4 R148, [R205+0x10800] ;  /* 0x01080000cd94783b */ /* 0x000f240000004200 */
        /* <DEDUP_REMOVED lines=15> */
[C---:B-----5:R-:W-:Y:S03]  /*11250*/  HMMA.16816.F32 R124, R140.reuse, R144, R124 ;  /* 0x000000908c7c723c */ /* 0x060fe6000000187c */
[C---:B------:R-:W-:Y:S02]  /*11260*/  FMUL.FTZ R128, R0.reuse, R128 ;  /* 0x0000008000807220 */ /* 0x040fe40000410000 */
[----:B------:R-:W-:Y:S02]  /*11270*/  FMUL.FTZ R129, R0, R129 ;  /* 0x0000008100817220 */ /* 0x000fe40000410000 */
[--C-:B--2---:R-:W-:Y:S04]  /*11280*/  FFMA.FTZ R137, R181, c[0x0][0x23c], -R133.reuse ;  /* 0x00008f00b5897a23 */ /* 0x104fe80000010885 */
[----:B------:R2:W-:Y:S01]  /*11290*/  MUFU.EX2 R192, R137 ;  /* 0x0000008900c07308 */ /* 0x0005e20000000800 */
[----:B------:R-:W-:Y:S01]  /*112a0*/  HMMA.16816.F32 R128, R140, R146, R128 ;  /* 0x000000928c80723c */ /* 0x000fe20000001880 */
[----:B------:R-:W5:Y:S06]  /*112b0*/  LDSM.16.MT88.4 R144, [R207+0x10800] ;  /* 0x01080000cf90783b */ /* 0x000f6c0000004200 */
[----:B------:R-:W-:Y:S02]  /*112c0*/  F2FP.PACK_AB R141, R199, R200 ;  /* 0x000000c8c78d723e */ /* 0x000fe400000000ff */
[----:B---3--:R-:W-:Y:S03]  /*112d0*/  F2FP.PACK_AB R143, R197, R198 ;  /* 0x000000c6c58f723e */ /* 0x008fe600000000ff */
[----:B------:R-:W-:Y:S02]  /*112e0*/  F2FP.PACK_AB R140, R195, R196 ;  /* 0x000000c4c38c723e */ /* 0x000fe400000000ff */
[----:B------:R-:W-:Y:S07]  /*112f0*/  F2FP.PACK_AB R142, R193, R194 ;  /* 0x000000c2c18e723e */ /* 0x000fee00000000ff */
[C---:B----4-:R-:W-:Y:S03]  /*11300*/  HMMA.16816.F32 R4, R140.reuse, R148, R4 ;  /* 0x000000948c04723c */ /* 0x050fe60000001804 */
[--C-:B--2---:R-:W-:Y:S04]  /*11310*/  FFMA.FTZ R137, R138, c[0x0][0x23c], -R133.reuse ;  /* 0x00008f008a897a23 */ /* 0x104fe80000010885 */
[----:B------:R2:W3:Y:S01]  /*11320*/  MUFU.EX2 R191, R137 ;  /* 0x0000008900bf7308 */ /* 0x0004e20000000800 */
[C---:B------:R-:W-:Y:S01]  /*11330*/  HMMA.16816.F32 R8, R140.reuse, R150, R8 ;  /* 0x000000968c08723c */ /* 0x040fe20000001808 */
[----:B------:R-:W4:Y:S07]  /*11340*/  LDSM.16.MT88.4 R148, [R208+0x12800] ;  /* 0x01280000d094783b */ /* 0x000f2e0000004200 */
[C---:B-1----:R-:W-:Y:S08]  /*11350*/  HMMA.16816.F32 R12, R140.reuse, R152, R12 ;  /* 0x000000988c0c723c */ /* 0x042ff0000000180c */
[C---:B------:R-:W-:Y:S01]  /*11360*/  HMMA.16816.F32 R16, R140.reuse, R154, R16 ;  /* 0x0000009a8c10723c */ /* 0x040fe20000001810 */
[----:B------:R-:W1:Y:S03]  /*11370*/  LDSM.16.MT88.4 R152, [R207+0x12800] ;  /* 0x01280000cf98783b */ /* 0x000e660000004200 */
[--C-:B--2---:R-:W-:Y:S04]  /*11380*/  FFMA.FTZ R137, R182, c[0x0][0x23c], -R133.reuse ;  /* 0x00008f00b6897a23 */ /* 0x104fe80000010885 */
[C---:B------:R-:W-:Y:S01]  /*11390*/  HMMA.16816.F32 R20, R140.reuse, R156, R20 ;  /* 0x0000009c8c14723c */ /* 0x040fe20000001814 */
[----:B------:R-:W-:Y:S07]  /*113a0*/  MUFU.EX2 R182, R135 ;  /* 0x0000008700b67308 */ /* 0x000fee0000000800 */
[C---:B------:R-:W-:Y:S01]  /*113b0*/  HMMA.16816.F32 R24, R140.reuse, R158, R24 ;  /* 0x0000009e8c18723c */ /* 0x040fe20000001818 */
[----:B------:R-:W2:Y:S02]  /*113c0*/  LDSM.16.MT88.4 R156, [R205+0x14800] ;  /* 0x01480000cd9c783b */ /* 0x000ea40000004200 */
[----:B------:R1:W-:Y:S05]  /*113d0*/  MUFU.EX2 R190, R137 ;  /* 0x0000008900be7308 */ /* 0x0003ea0000000800 */
[C---:B-----5:R-:W-:Y:S08]  /*113e0*/  HMMA.16816.F32 R28, R140.reuse, R144, R28 ;  /* 0x000000908c1c723c */ /* 0x060ff0000000181c */
[C---:B------:R-:W-:Y:S01]  /*113f0*/  HMMA.16816.F32 R32, R140.reuse, R146, R32 ;  /* 0x000000928c20723c */ /* 0x040fe20000001820 */
[----:B------:R-:W5:Y:S07]  /*11400*/  LDSM.16.MT88.4 R144, [R208+0x14800] ;  /* 0x01480000d090783b */ /* 0x000f6e0000004200 */
[C---:B------:R-:W-:Y:S04]  /*11410*/  HMMA.16816.F32 R36, R140.reuse, R160, R36 ;  /* 0x000000a08c24723c */ /* 0x040fe80000001824 */
[--C-:B-1----:R-:W-:Y:S04]  /*11420*/  FFMA.FTZ R137, R183, c[0x0][0x23c], -R133.reuse ;  /* 0x00008f00b7897a23 */ /* 0x102fe80000010885 */
[C---:B------:R-:W-:Y:S01]  /*11430*/  HMMA.16816.F32 R40, R140.reuse, R162, R40 ;  /* 0x000000a28c28723c */ /* 0x040fe20000001828 */
[----:B------:R-:W-:Y:S01]  /*11440*/  LDSM.16.MT88.4 R160, [R206+0x11000] ;  /* 0x01100000cea0783b */ /* 0x000fe20000004200 */
[----:B------:R1:W1:Y:S06]  /*11450*/  MUFU.EX2 R189, R137 ;  /* 0x0000008900bd7308 */ /* 0x00026c0000000800 */
[C---:B------:R-:W-:Y:S08]  /*11460*/  HMMA.16816.F32 R44, R140.reuse, R164, R44 ;  /* 0x000000a48c2c723c */ /* 0x040ff0000000182c */
[C---:B------:R-:W-:Y:S01]  /*11470*/  HMMA.16816.F32 R48, R140.reuse, R166, R48 ;  /* 0x000000a68c30723c */ /* 0x040fe20000001830 */
[----:B------:R-:W-:Y:S07]  /*11480*/  LDSM.16.MT88.4 R164, [R208+0x13000] ;  /* 0x01300000d0a4783b */ /* 0x000fee0000004200 */
[C---:B----4-:R-:W-:Y:S04]  /*11490*/  HMMA.16816.F32 R52, R140.reuse, R148, R52 ;  /* 0x000000948c34723c */ /* 0x050fe80000001834 */
[--C-:B-1----:R-:W-:Y:S02]  /*114a0*/  FFMA.FTZ R137, R177, c[0x0][0x23c], -R134.reuse ;  /* 0x00008f00b1897a23 */ /* 0x102fe40000010886 */
[----:B------:R-:W-:Y:S02]  /*114b0*/  LDSM.16.MT88.4 R176, [R206+0x13800] ;  /* 0x01380000ceb0783b */ /* 0x000fe40000004200 */
[C---:B------:R-:W-:Y:S01]  /*114c0*/  HMMA.16816.F32 R56, R140.reuse, R150, R56 ;  /* 0x000000968c38723c */ /* 0x040fe20000001838 */
[----:B------:R1:W-:Y:S05]  /*114d0*/  MUFU.EX2 R188, R137 ;  /* 0x0000008900bc7308 */ /* 0x0003ea0000000800 */
[----:B------:R-:W4:Y:S02]  /*114e0*/  LDSM.16.MT88.4 R148, [R207+0x14800] ;  /* 0x01480000cf94783b */ /* 0x000f240000004200 */
[C---:B------:R-:W-:Y:S08]  /*114f0*/  HMMA.16816.F32 R60, R140.reuse, R152, R60 ;  /* 0x000000988c3c723c */ /* 0x040ff0000000183c */
[C---:B------:R-:W-:Y:S01]  /*11500*/  HMMA.16816.F32 R64, R140.reuse, R154, R64 ;  /* 0x0000009a8c40723c */ /* 0x040fe20000001840 */
[----:B------:R-:W3:Y:S07]  /*11510*/  LDSM.16.MT88.4 R152, [R205+0x16800] ;  /* 0x01680000cd98783b */ /* 0x000eee0000004200 */
[C---:B--2---:R-:W-:Y:S04]  /*11520*/  HMMA.16816.F32 R68, R140.reuse, R156, R68 ;  /* 0x0000009c8c44723c */ /* 0x044fe80000001844 */
[--C-:B-1----:R-:W-:Y:S02]  /*11530*/  FFMA.FTZ R137, R172, c[0x0][0x23c], -R134.reuse ;  /* 0x00008f00ac897a23 */ /* 0x102fe40000010886 */
[----:B------:R-:W-:Y:S02]  /*11540*/  LDSM.16.MT88.4 R172, [R205+0x13800] ;  /* 0x01380000cdac783b */ /* 0x000fe40000004200 */
[C---:B------:R-:W-:Y:S01]  /*11550*/  HMMA.16816.F32 R72, R140.reuse, R158, R72 ;  /* 0x0000009e8c48723c */ /* 0x040fe20000001848 */
[----:B------:R1:W2:Y:S05]  /*11560*/  MUFU.EX2 R187, R137 ;  /* 0x0000008900bb7308 */ /* 0x0002aa0000000800 */
[----:B------:R-:W2:Y:S02]  /*11570*/  LDSM.16.MT88.4 R156, [R206+0x16800] ;  /* 0x01680000ce9c783b */ /* 0x000ea40000004200 */
[C---:B------:R-:W-:Y:S08]  /*11580*/  HMMA.16816.F32 R76, R140.reuse, R168, R76 ;  /* 0x000000a88c4c723c */ /* 0x040ff0000000184c */
[C---:B------:R-:W-:Y:S01]  /*11590*/  HMMA.16816.F32 R80, R140.reuse, R170, R80 ;  /* 0x000000aa8c50723c */ /* 0x040fe20000001850 */
[----:B------:R-:W-:Y:S07]  /*115a0*/  LDSM.16.MT88.4 R168, [R207+0x11800] ;  /* 0x01180000cfa8783b */ /* 0x000fee0000004200 */
[C---:B-----5:R-:W-:Y:S04]  /*115b0*/  HMMA.16816.F32 R84, R140.reuse, R144, R84 ;  /* 0x000000908c54723c */ /* 0x060fe80000001854 */
[--C-:B-1----:R-:W-:Y:S04]  /*115c0*/  FFMA.FTZ R137, R184, c[0x0][0x23c], -R134.reuse ;  /* 0x00008f00b8897a23 */ /* 0x102fe80000010886 */
[C---:B------:R-:W-:Y:S01]  /*115d0*/  HMMA.16816.F32 R88, R140.reuse, R146, R88 ;  /* 0x000000928c58723c */ /* 0x040fe20000001858 */
[----:B------:R-:W1:Y:S01]  /*115e0*/  LDSM.16.MT88.4 R144, [R208+0x16800] ;  /* 0x01680000d090783b */ /* 0x000e620000004200 */
[----:B------:R5:W-:Y:S06]  /*115f0*/  MUFU.EX2 R186, R137 ;  /* 0x0000008900ba7308 */ /* 0x000bec0000000800 */
[C---:B----4-:R-:W-:Y:S08]  /*11600*/  HMMA.16816.F32 R92, R140.reuse, R148, R92 ;  /* 0x000000948c5c723c */ /* 0x050ff0000000185c */
[C---:B------:R-:W-:Y:S01]  /*11610*/  HMMA.16816.F32 R96, R140.reuse, R150, R96 ;  /* 0x000000968c60723c */ /* 0x040fe20000001860 */
[----:B------:R-:W4:Y:S07]  /*11620*/  LDSM.16.MT88.4 R148, [R207+0x16800] ;  /* 0x01680000cf94783b */ /* 0x000f2e0000004200 */
[C---:B---3--:R-:W-:Y:S04]  /*11630*/  HMMA.16816.F32 R100, R140.reuse, R152, R100 ;  /* 0x000000988c64723c */ /* 0x048fe80000001864 */
[--C-:B-----5:R-:W-:Y:S04]  /*11640*/  FFMA.FTZ R137, R185, c[0x0][0x23c], -R134.reuse ;  /* 0x00008f00b9897a23 */ /* 0x120fe80000010886 */
[C---:B------:R-:W-:Y:S01]  /*11650*/  HMMA.16816.F32 R104, R140.reuse, R154, R104 ;  /* 0x0000009a8c68723c */ /* 0x040fe20000001868 */
[----:B------:R-:W3:Y:S01]  /*11660*/  LDSM.16.MT88.4 R152, [R205+0x11000] ;  /* 0x01100000cd98783b */ /* 0x000ee20000004200 */
[----:B------:R5:W3:Y:S06]  /*11670*/  MUFU.EX2 R185, R137 ;  /* 0x0000008900b97308 */ /* 0x000aec0000000800 */
[C---:B--2---:R-:W-:Y:S08]  /*11680*/  HMMA.16816.F32 R108, R140.reuse, R156, R108 ;  /* 0x0000009c8c6c723c */ /* 0x044ff0000000186c */
[C---:B------:R-:W-:Y:S01]  /*11690*/  HMMA.16816.F32 R112, R140.reuse, R158, R112 ;  /* 0x0000009e8c70723c */ /* 0x040fe20000001870 */
[----:B------:R-:W2:Y:S07]  /*116a0*/  LDSM.16.MT88.4 R156, [R208+0x11000] ;  /* 0x01100000d09c783b */ /* 0x000eae0000004200 */
[C---:B-1----:R-:W-:Y:S04]  /*116b0*/  HMMA.16816.F32 R116, R140.reuse, R144, R116 ;  /* 0x000000908c74723c */ /* 0x042fe80000001874 */
[--C-:B-----5:R-:W-:Y:S02]  /*116c0*/  FFMA.FTZ R137, R201, c[0x0][0x23c], -R133.reuse ;  /* 0x00008f00c9897a23 */ /* 0x120fe40000010885 */
[----:B------:R-:W5:Y:S02]  /*116d0*/  LDL.LU R201, [R1+0x8] ;  /* 0x0000080001c97983 */ /* 0x000f640000300800 */
[C---:B------:R-:W-:Y:S01]  /*116e0*/  HMMA.16816.F32 R120, R140.reuse, R146, R120 ;  /* 0x000000928c78723c */ /* 0x040fe20000001878 */
[----:B------:R1:W-:Y:S01]  /*116f0*/  MUFU.EX2 R184, R137 ;  /* 0x0000008900b87308 */ /* 0x0003e20000000800 */
[----:B------:R-:W2:Y:S06]  /*11700*/  LDSM.16.MT88.4 R144, [R207+0x11000] ;  /* 0x01100000cf90783b */ /* 0x000eac0000004200 */
[C---:B----4-:R-:W-:Y:S08]  /*11710*/  HMMA.16816.F32 R124, R140.reuse, R148, R124 ;  /* 0x000000948c7c723c */ /* 0x050ff0000000187c */
[----:B------:R-:W-:Y:S01]  /*11720*/  HMMA.16816.F32 R128, R140, R150, R128 ;  /* 0x000000968c80723c */ /* 0x000fe20000001880 */
[----:B------:R-:W4:Y:S06]  /*11730*/  LDSM.16.MT88.4 R148, [R205+0x13000] ;  /* 0x01300000cd94783b */ /* 0x000f2c0000004200 */
[----:B------:R-:W-:Y:S02]  /*11740*/  F2FP.PACK_AB R141, R191, R192 ;  /* 0x000000c0bf8d723e */ /* 0x000fe400000000ff */
[----:B------:R-:W-:Y:S03]  /*11750*/  F2FP.PACK_AB R143, R189, R190 ;  /* 0x000000bebd8f723e */ /* 0x000fe600000000ff */
[----:B------:R-:W-:Y:S01]  /*11760*/  F2FP.PACK_AB R140, R187, R188 ;  /* 0x000000bcbb8c723e */ /* 0x000fe200000000ff */
[--C-:B-1----:R-:W-:Y:S01]  /*11770*/  FFMA.FTZ R137, R202, c[0x0][0x23c], -R133.reuse ;  /* 0x00008f00ca897a23 */ /* 0x102fe20000010885 */
[----:B---3--:R-:W-:Y:S01]  /*11780*/  F2FP.PACK_AB R142, R185, R186 ;  /* 0x000000bab98e723e */ /* 0x008fe200000000ff */
[----:B------:R-:W3:Y:S01]  /*11790*/  LDL.LU R202, [R1+0xc] ;  /* 0x00000c0001ca7983 */ /* 0x000ee20000300800 */
[----:B------:R-:W-:Y:S01]  /*117a0*/  FFMA.FTZ R133, R136, c[0x0][0x23c], -R133 ;  /* 0x00008f0088857a23 */ /* 0x000fe20000010885 */
[----:B------:R1:W1:Y:S04]  /*117b0*/  MUFU.EX2 R183, R137 ;  /* 0x0000008900b77308 */ /* 0x0002680000000800 */
[C---:B------:R-:W-:Y:S06]  /*117c0*/  HMMA.16816.F32 R4, R140.reuse, R152, R4 ;  /* 0x000000988c04723c */ /* 0x040fec0000001804 */
[----:B------:R2:W-:Y:S02]  /*117d0*/  MUFU.EX2 R181, R133 ;  /* 0x0000008500b57308 */ /* 0x0005e40000000800 */
[C---:B------:R-:W-:Y:S01]  /*117e0*/  HMMA.16816.F32 R8, R140.reuse, R154, R8 ;  /* 0x0000009a8c08723c */ /* 0x040fe20000001808 */
[----:B------:R-:W4:Y:S07]  /*117f0*/  LDSM.16.MT88.4 R152, [R206+0x13000] ;  /* 0x01300000ce98783b */ /* 0x000f2e0000004200 */
[C---:B------:R-:W-:Y:S01]  /*11800*/  HMMA.16816.F32 R12, R140.reuse, R160, R12 ;  /* 0x000000a08c0c723c */ /* 0x040fe2000000180c */
[----:B-1----:R-:W-:Y:S07]  /*11810*/  LDSM.16.MT88.4 R136, [R208+0x17000] ;  /* 0x01700000d088783b */ /* 0x002fee0000004200 */
[C---:B------:R-:W-:Y:S01]  /*11820*/  HMMA.16816.F32 R16, R140.reuse, R162, R16 ;  /* 0x000000a28c10723c */ /* 0x040fe20000001810 */
[----:B------:R-:W1:Y:S03]  /*11830*/  LDSM.16.MT88.4 R160, [R207+0x13000] ;  /* 0x01300000cfa0783b */ /* 0x000e660000004200 */
[--C-:B--2---:R-:W-:Y:S04]  /*11840*/  FFMA.FTZ R133, R203, c[0x0][0x23c], -R134.reuse ;  /* 0x00008f00cb857a23 */ /* 0x104fe80000010886 */
[C---:B------:R-:W-:Y:S01]  /*11850*/  HMMA.16816.F32 R20, R140.reuse, R156, R20 ;  /* 0x0000009c8c14723c */ /* 0x040fe20000001814 */
[----:B------:R2:W-:Y:S07]  /*11860*/  MUFU.EX2 R180, R133 ;  /* 0x0000008500b47308 */ /* 0x0005ee0000000800 */
[C---:B------:R-:W-:Y:S01]  /*11870*/  HMMA.16816.F32 R24, R140.reuse, R158, R24 ;  /* 0x0000009e8c18723c */ /* 0x040fe20000001818 */
[----:B------:R-:W1:Y:S07]  /*11880*/  LDSM.16.MT88.4 R156, [R205+0x15000] ;  /* 0x01500000cd9c783b */ /* 0x000e6e0000004200 */
[C---:B------:R-:W-:Y:S08]  /*11890*/  HMMA.16816.F32 R28, R140.reuse, R144, R28 ;  /* 0x000000908c1c723c */ /* 0x040ff0000000181c */
[C---:B------:R-:W-:Y:S01]  /*118a0*/  HMMA.16816.F32 R32, R140.reuse, R146, R32 ;  /* 0x000000928c20723c */ /* 0x040fe20000001820 */
[----:B------:R-:W1:Y:S03]  /*118b0*/  LDSM.16.MT88.4 R144, [R206+0x15000] ;  /* 0x01500000ce90783b */ /* 0x000e660000004200 */
[--C-:B--2---:R-:W-:Y:S04]  /*118c0*/  FFMA.FTZ R133, R232, c[0x0][0x23c], -R134.reuse ;  /* 0x00008f00e8857a23 */ /* 0x104fe80000010886 */
[C---:B----4-:R-:W-:Y:S01]  /*118d0*/  HMMA.16816.F32 R36, R140.reuse, R148, R36 ;  /* 0x000000948c24723c */ /* 0x050fe20000001824 */
[----:B------:R2:W4:Y:S07]  /*118e0*/  MUFU.EX2 R135, R133 ;  /* 0x0000008500877308 */ /* 0x00052e0000000800 */
[C---:B------:R-:W-:Y:S01]  /*118f0*/  HMMA.16816.F32 R40, R140.reuse, R150, R40 ;  /* 0x000000968c28723c */ /* 0x040fe20000001828 */
[----:B------:R-:W4:Y:S07]  /*11900*/  LDSM.16.MT88.4 R148, [R208+0x15000] ;  /* 0x01500000d094783b */ /* 0x000f2e0000004200 */
[C---:B------:R-:W-:Y:S08]  /*11910*/  HMMA.16816.F32 R44, R140.reuse, R152, R44 ;  /* 0x000000988c2c723c */ /* 0x040ff0000000182c */
[C---:B------:R-:W-:Y:S01]  /*11920*/  HMMA.16816.F32 R48, R140.reuse, R154, R48 ;  /* 0x0000009a8c30723c */ /* 0x040fe20000001830 */
[----:B------:R-:W4:Y:S03]  /*11930*/  LDSM.16.MT88.4 R152, [R207+0x15000] ;  /* 0x01500000cf98783b */ /* 0x000f260000004200 */
[--C-:B--2---:R-:W-:Y:S02]  /*11940*/  FFMA.FTZ R133, R233, c[0x0][0x23c], -R134.reuse ;  /* 0x00008f00e9857a23 */ /* 0x104fe40000010886 */
[----:B------:R-:W-:Y:S02]  /*11950*/  FFMA.FTZ R134, R234, c[0x0][0x23c], -R134 ;  /* 0x00008f00ea867a23 */ /* 0x000fe40000010886 */
[C---:B------:R-:W-:Y:S02]  /*11960*/  HMMA.16816.F32 R52, R140.reuse, R164, R52 ;  /* 0x000000a48c34723c */ /* 0x040fe40000001834 */
[----:B------:R-:W-:Y:S06]  /*11970*/  MUFU.EX2 R133, R133 ;  /* 0x0000008500857308 */ /* 0x000fec0000000800 */
[C---:B------:R-:W-:Y:S04]  /*11980*/  HMMA.16816.F32 R56, R140.reuse, R166, R56 ;  /* 0x000000a68c38723c */ /* 0x040fe80000001838 */
[----:B------:R-:W2:Y:S04]  /*11990*/  MUFU.EX2 R134, R134 ;  /* 0x0000008600867308 */ /* 0x000ea80000000800 */
[C---:B-1----:R-:W-:Y:S08]  /*119a0*/  HMMA.16816.F32 R60, R140.reuse, R160, R60 ;  /* 0x000000a08c3c723c */ /* 0x042ff0000000183c */
[C---:B------:R-:W-:Y:S01]  /*119b0*/  HMMA.16816.F32 R64, R140.reuse, R162, R64 ;  /* 0x000000a28c40723c */ /* 0x040fe20000001840 */
[----:B------:R-:W-:Y:S07]  /*119c0*/  LDSM.16.MT88.4 R160, [R208+0x11800] ;  /* 0x01180000d0a0783b */ /* 0x000fee0000004200 */
[C---:B------:R-:W-:Y:S08]  /*119d0*/  HMMA.16816.F32 R68, R140.reuse, R156, R68 ;  /* 0x0000009c8c44723c */ /* 0x040ff00000001844 */
        /* <DEDUP_REMOVED lines=15> */
[C---:B------:R-:W-:Y:S08]  /*11ad0*/  HMMA.16816.F32 R112, R140.reuse, R146, R112 ;  /* 0x000000928c70723c */ /* 0x040ff00000001870 */
[C---:B------:R-:W-:Y:S07]  /*11ae0*/  HMMA.16816.F32 R116, R140.reuse, R136, R116 ;  /* 0x000000888c74723c */ /* 0x040fee0000001874 */
[----:B------:R-:W-:Y:S01]  /*11af0*/  F2FP.PACK_AB R137, R183, R184 ;  /* 0x000000b8b789723e */ /* 0x000fe200000000ff */
[C---:B------:R-:W-:Y:S04]  /*11b00*/  HMMA.16816.F32 R120, R140.reuse, R138, R120 ;  /* 0x0000008a8c78723c */ /* 0x040fe80000001878 */
[----:B------:R-:W-:Y:S03]  /*11b10*/  F2FP.PACK_AB R136, R135, R180 ;  /* 0x000000b48788723e */ /* 0x000fe600000000ff */
[----:B------:R-:W-:Y:S01]  /*11b20*/  F2FP.PACK_AB R139, R181, R182 ;  /* 0x000000b6b58b723e */ /* 0x000fe200000000ff */
[C---:B----4-:R-:W-:Y:S04]  /*11b30*/  HMMA.16816.F32 R124, R140.reuse, R148, R124 ;  /* 0x000000948c7c723c */ /* 0x050fe8000000187c */
[----:B------:R-:W-:Y:S04]  /*11b40*/  F2FP.PACK_AB R138, R134, R133 ;  /* 0x00000085868a723e */ /* 0x000fe800000000ff */
[----:B------:R-:W-:Y:S08]  /*11b50*/  HMMA.16816.F32 R128, R140, R150, R128 ;  /* 0x000000968c80723c */ /* 0x000ff00000001880 */
[C---:B------:R-:W-:Y:S01]  /*11b60*/  HMMA.16816.F32 R140, R136.reuse, R152, R4 ;  /* 0x00000098888c723c */ /* 0x040fe20000001804 */
[----:B------:R-:W2:Y:S04]  /*11b70*/  LDSM.16.MT88.4 R4, [R208+0x13800] ;  /* 0x01380000d004783b */ /* 0x000ea80000004200 */
[----:B-----5:R-:W-:Y:S03]  /*11b80*/  FFMA.FTZ R0, R0, R201, R238 ;  /* 0x000000c900007223 */ /* 0x020fe600000100ee */
[C---:B------:R-:W-:Y:S01]  /*11b90*/  HMMA.16816.F32 R144, R136.reuse, R154, R8 ;  /* 0x0000009a8890723c */ /* 0x040fe20000001808 */
[----:B------:R-:W4:Y:S07]  /*11ba0*/  LDSM.16.MT88.4 R8, [R207+0x13800] ;  /* 0x01380000cf08783b */ /* 0x000f2e0000004200 */
[C---:B-1----:R-:W-:Y:S01]  /*11bb0*/  HMMA.16816.F32 R148, R136.reuse, R156, R12 ;  /* 0x0000009c8894723c */ /* 0x042fe2000000180c */
[----:B------:R-:W1:Y:S07]  /*11bc0*/  LDSM.16.MT88.4 R12, [R205+0x15800] ;  /* 0x01580000cd0c783b */ /* 0x000e6e0000004200 */
[C---:B------:R-:W-:Y:S01]  /*11bd0*/  HMMA.16816.F32 R152, R136.reuse, R158, R16 ;  /* 0x0000009e8898723c */ /* 0x040fe20000001810 */
[----:B------:R-:W5:Y:S07]  /*11be0*/  LDSM.16.MT88.4 R16, [R206+0x15800] ;  /* 0x01580000ce10783b */ /* 0x000f6e0000004200 */
[C---:B------:R-:W-:Y:S01]  /*11bf0*/  HMMA.16816.F32 R156, R136.reuse, R160, R20 ;  /* 0x000000a0889c723c */ /* 0x040fe20000001814 */
[----:B------:R-:W1:Y:S03]  /*11c00*/  LDSM.16.MT88.4 R20, [R208+0x15800] ;  /* 0x01580000d014783b */ /* 0x000e660000004200 */
[----:B---3--:R-:W-:Y:S04]  /*11c10*/  FFMA.FTZ R2, R2, R202, R242 ;  /* 0x000000ca02027223 */ /* 0x008fe800000100f2 */
[C---:B------:R-:W-:Y:S01]  /*11c20*/  HMMA.16816.F32 R160, R136.reuse, R162, R24 ;  /* 0x000000a288a0723c */ /* 0x040fe20000001818 */
[----:B------:R-:W3:Y:S03]  /*11c30*/  LDSM.16.MT88.4 R24, [R207+0x15800] ;  /* 0x01580000cf18783b */ /* 0x000ee60000004200 */
[----:B------:R-:W-:Y:S04]  /*11c40*/  FADD.FTZ R2, R241, R2 ;  /* 0x00000002f1027221 */ /* 0x000fe80000010000 */
[C---:B------:R-:W-:Y:S01]  /*11c50*/  HMMA.16816.F32 R164, R136.reuse, R168, R28 ;  /* 0x000000a888a4723c */ /* 0x040fe2000000181c */
[----:B------:R-:W1:Y:S07]  /*11c60*/  LDSM.16.MT88.4 R28, [R205+0x17800] ;  /* 0x01780000cd1c783b */ /* 0x000e6e0000004200 */
[C---:B------:R-:W-:Y:S08]  /*11c70*/  HMMA.16816.F32 R168, R136.reuse, R170, R32 ;  /* 0x000000aa88a8723c */ /* 0x040ff00000001820 */
[C---:B------:R-:W-:Y:S08]  /*11c80*/  HMMA.16816.F32 R36, R136.reuse, R172, R36 ;  /* 0x000000ac8824723c */ /* 0x040ff00000001824 */
        /* <DEDUP_REMOVED lines=12> */
[C---:B-----5:R-:W-:Y:S07]  /*11d50*/  HMMA.16816.F32 R76, R136.reuse, R16, R76 ;  /* 0x00000010884c723c */ /* 0x060fee000000184c */
        /* <DEDUP_REMOVED lines=10> */
[C---:B---3--:R-:W-:Y:S04]  /*11e00*/  HMMA.16816.F32 R92, R136.reuse, R24, R92 ;  /* 0x00000018885c723c */ /* 0x048fe8000000185c */
        /* <DEDUP_REMOVED lines=11> */
[C---:B--2---:R-:W-:Y:S04]  /*11ec0*/  HMMA.16816.F32 R108, R136.reuse, R4, R108 ;  /* 0x00000004886c723c */ /* 0x044fe8000000186c */
[----:B------:R-:W-:Y:S02]  /*11ed0*/  FADD.FTZ R0, R191, R0 ;  /* 0x00000000bf007221 */ /* 0x000fe40000010000 */
[----:B------:R-:W-:Y:S02]  /*11ee0*/  FADD.FTZ R2, R187, R2 ;  /* 0x00000002bb027221 */ /* 0x000fe40000010000 */
[C---:B------:R-:W-:Y:S04]  /*11ef0*/  HMMA.16816.F32 R112, R136.reuse, R6, R112 ;  /* 0x000000068870723c */ /* 0x040fe80000001870 */
[----:B------:R-:W-:Y:S02]  /*11f00*/  FADD.FTZ R0, R190, R0 ;  /* 0x00000000be007221 */ /* 0x000fe40000010000 */
[----:B------:R-:W-:Y:S02]  /*11f10*/  FADD.FTZ R2, R186, R2 ;  /* 0x00000002ba027221 */ /* 0x000fe40000010000 */
[C---:B----4-:R-:W-:Y:S04]  /*11f20*/  HMMA.16816.F32 R116, R136.reuse, R8, R116 ;  /* 0x000000088874723c */ /* 0x050fe80000001874 */
        /* <DEDUP_REMOVED lines=8> */
[----:B------:R-:W-:Y:S04]  /*11fb0*/  HMMA.16816.F32 R128, R136, R14, R128 ;  /* 0x0000000e8880723c */ /* 0x000fe80000001880 */
[----:B------:R-:W-:Y:S02]  /*11fc0*/  FADD.FTZ R0, R182, R0 ;  /* 0x00000000b6007221 */ /* 0x000fe40000010000 */
[----:B------:R-:W-:Y:S01]  /*11fd0*/  FADD.FTZ R2, R133, R2 ;  /* 0x0000000285027221 */ /* 0x000fe20000010000 */
[----:B------:R-:W-:Y:S01]  /*11fe0*/  MOV R133, R3 ;  /* 0x0000000300857202 */ /* 0x000fe20000000f00 */
[----:B------:R-:W-:Y:S04]  /*11ff0*/  FADD.FTZ R4, R181, R0 ;  /* 0x00000000b5047221 */ /* 0x000fe80000010000 */
[----:B------:R-:W-:Y:S01]  /*12000*/  FADD.FTZ R0, R134, R2 ;  /* 0x0000000286007221 */ /* 0x000fe20000010000 */
[----:B------:R1:W-:Y:S01]  /*12010*/  STL [R1+0xc], R4 ;  /* 0x00000c0401007387 */ /* 0x0003e20000100800 */
[----:B------:R-:W-:Y:S03]  /*12020*/  MOV R134, R132 ;  /* 0x0000008400867202 */ /* 0x000fe60000000f00 */
[----:B------:R1:W-:Y:S02]  /*12030*/  STL [R1+0x8], R0 ;  /* 0x0000080001007387 */ /* 0x0003e40000100800 */
[----:B-1----:R-:W-:-:S05]  /*12040*/  @P0 BRA `(.L_x_671) ;  /* 0xffffbfe000000947 */ /* 0x002fca000383ffff */
.L_x_670:
[----:B------:R-:W2:Y:S01]  /*12050*/  LDL.LU R5, [R1+0x8] ;  /* 0x0000080001057983 */ /* 0x000ea20000300800 */
[----:B------:R-:W1:Y:S01]  /*12060*/  S2UR UR6, SR_CTAID.Y ;  /* 0x00000000000679c3 */ /* 0x000e620000002600 */
[----:B------:R-:W-:-:S02]  /*12070*/  UISETP.NE.AND UP0, UPT, UR15, -0x1, UPT ;  /* 0xffffffff0f00788c */ /* 0x000fc4000bf05270 */
[----:B------:R-:W3:Y:S01]  /*12080*/  LDL.LU R4, [R1+0xc] ;  /* 0x00000c0001047983 */ /* 0x000ee20000300800 */
[----:B------:R-:W-:Y:S01]  /*12090*/  ULDC.64 UR4, c[0x0][0x1e8] ;  /* 0x00007a0000047ab9 */ /* 0x000fe20000000a00 */
[----:B------:R-:W-:Y:S01]  /*120a0*/  BSSY B0, `(.L_x_674) ;  /* 0x0000193000007945 */ /* 0x000fe20003800000 */
[----:B------:R-:W-:Y:S02]  /*120b0*/  ULDC UR8, c[0x0][0x214] ;  /* 0x0000850000087ab9 */ /* 0x000fe40000000800 */
[----:B------:R-:W4:Y:S01]  /*120c0*/  S2UR UR9, SR_CTAID.X ;  /* 0x00000000000979c3 */ /* 0x000f220000002500 */
[----:B------:R-:W-:Y:S02]  /*120d0*/  UMOV UR26, URZ ;  /* 0x0000003f001a7c82 */ /* 0x000fe40008000000 */
[----:B------:R-:W-:Y:S02]  /*120e0*/  UMOV UR27, URZ ;  /* 0x0000003f001b7c82 */ /* 0x000fe40008000000 */
[----:B------:R-:W-:-:S03]  /*120f0*/  @UP0 UIMAD.WIDE.U32 UR22, UR15, UR4, URZ ;  /* 0x000000040f1602a5 */ /* 0x000fc6000f8e003f */
[----:B------:R-:W4:Y:S01]  /*12100*/  S2UR UR10, SR_CTAID.Z ;  /* 0x00000000000a79c3 */ /* 0x000f220000002700 */
[----:B------:R-:W-:-:S03]  /*12110*/  @UP0 UIMAD UR7, UR15, UR5, UR23 ;  /* 0x000000050f0702a4 */ /* 0x000fc6000f8e0217 */
[----:B------:R-:W-:Y:S02]  /*12120*/  ULDC.64 UR4, c[0x0][0x1e0] ;  /* 0x0000780000047ab9 */ /* 0x000fe40000000a00 */
[----:B-1----:R-:W-:Y:S02]  /*12130*/  @!UP0 USHF.R.S32.HI UR12, URZ, 0x1f, UR6 ;  /* 0x0000001f3f0c8899 */ /* 0x002fe40008011406 */
[----:B------:R-:W-:Y:S02]  /*12140*/  @!UP0 UIMAD.WIDE.U32 UR24, UR6, UR4, URZ ;  /* 0x00000004061882a5 */ /* 0x000fe4000f8e003f */
[----:B------:R-:W-:-:S03]  /*12150*/  @!UP0 UIMAD UR12, UR12, UR4, URZ ;  /* 0x000000040c0c82a4 */ /* 0x000fc6000f8e023f */
[----:B------:R-:W-:Y:S02]  /*12160*/  ULDC.U8 UR4, c[0x0][0x329] ;  /* 0x0000ca4000047ab9 */ /* 0x000fe40000000000 */
[----:B------:R-:W-:Y:S02]  /*12170*/  UISETP.NE.AND UP1, UPT, UR4, URZ, UPT ;  /* 0x0000003f0400728c */ /* 0x000fe4000bf25270 */
[----:B------:R-:W-:Y:S02]  /*12180*/  @!UP0 UIMAD UR12, UR6, UR5, UR12 ;  /* 0x00000005060c82a4 */ /* 0x000fe4000f8e020c */
[----:B------:R-:W-:Y:S02]  /*12190*/  @!UP0 UMOV UR22, UR24 ;  /* 0x0000001800168c82 */ /* 0x000fe40008000000 */
[----:B------:R-:W-:Y:S02]  /*121a0*/  ULDC.U8 UR5, c[0x0][0x328] ;  /* 0x0000ca0000057ab9 */ /* 0x000fe40000000000 */
[----:B------:R-:W-:-:S02]  /*121b0*/  UISETP.NE.AND UP2, UPT, UR5, URZ, UPT ;  /* 0x0000003f0500728c */ /* 0x000fc4000bf45270 */
[----:B------:R-:W-:Y:S02]  /*121c0*/  @!UP0 UIADD3 UR7, UR25, UR12, URZ ;  /* 0x0000000c19078290 */ /* 0x000fe4000fffe03f */
[----:B------:R-:W-:Y:S02]  /*121d0*/  UISETP.NE.OR UP3, UPT, UR4, URZ, !UP2 ;  /* 0x0000003f0400728c */ /* 0x000fe4000d765670 */
[----:B------:R-:W-:Y:S02]  /*121e0*/  @UP1 ULDC UR11, c[0x0][0x210] ;  /* 0x00008400000b1ab9 */ /* 0x000fe40000000800 */
[----:B------:R-:W-:Y:S02]  /*121f0*/  ULDC UR5, c[0x0][0x234] ;  /* 0x00008d0000057ab9 */ /* 0x000fe40000000800 */
[----:B------:R-:W-:Y:S02]  /*12200*/  @UP1 UIMAD UR11, UR11, UR8, URZ ;  /* 0x000000080b0b12a4 */ /* 0x000fe4000f8e023f */
[----:B------:R-:W-:-:S02]  /*12210*/  @!UP1 USEL UR11, UR8, UR5, !UP2 ;  /* 0x00000005080b9287 */ /* 0x000fc4000d000000 */
[----:B------:R-:W-:Y:S02]  /*12220*/  ULDC UR4, c[0x0][0x1c0] ;  /* 0x0000700000047ab9 */ /* 0x000fe40000000800 */
[----:B------:R-:W-:Y:S02]  /*12230*/  @UP1 UMOV UR13, 0x1 ;  /* 0x00000001000d1882 */ /* 0x000fe40000000000 */
[----:B------:R-:W-:Y:S02]  /*12240*/  @!UP1 UIMAD UR13, UR11, UR4, URZ ;  /* 0x000000040b0d92a4 */ /* 0x000fe4000f8e023f */
[----:B------:R-:W-:Y:S02]  /*12250*/  @!UP3 UIMAD UR17, UR6, UR8, URZ ;  /* 0x000000080611b2a4 */ /* 0x000fe4000f8e023f */
[----:B------:R-:W-:Y:S02]  /*12260*/  @UP1 ULDC UR14, c[0x0][0x210] ;  /* 0x00008400000e1ab9 */ /* 0x000fe40000000800 */
[----:B------:R-:W-:-:S02]  /*12270*/  UIMAD UR4, UR6, UR13, URZ ;  /* 0x0000000d060472a4 */ /* 0x000fc4000f8e023f */
[----:B------:R-:W-:Y:S02]  /*12280*/  @!UP1 UMOV UR14, 0x1 ;  /* 0x00000001000e9882 */ /* 0x000fe40000000000 */
[----:B------:R-:W-:Y:S02]  /*12290*/  @!UP3 USEL UR17, UR17, UR15, !UP0 ;  /* 0x0000000f1111b287 */ /* 0x000fe4000c000000 */
[----:B----4-:R-:W-:Y:S02]  /*122a0*/  UIMAD UR5, UR9, UR14, URZ ;  /* 0x0000000e090572a4 */ /* 0x010fe4000f8e023f */
[----:B------:R-:W-:Y:S02]  /*122b0*/  USEL UR4, UR4, URZ, UP3 ;  /* 0x0000003f04047287 */ /* 0x000fe40009800000 */
[----:B------:R-:W-:Y:S02]  /*122c0*/  USHF.L.U32 UR5, UR5, 0x6, URZ ;  /* 0x0000000605057899 */ /* 0x000fe4000800063f */
[----:B------:R-:W-:-:S02]  /*122d0*/  UIMAD UR11, UR10, UR11, UR4 ;  /* 0x0000000b0a0b72a4 */ /* 0x000fc4000f8e0204 */
[----:B------:R-:W-:Y:S02]  /*122e0*/  @!UP3 UMOV UR26, UR17 ;  /* 0x00000011001abc82 */ /* 0x000fe40008000000 */
[----:B------:R-:W-:Y:S02]  /*122f0*/  USHF.R.S32.HI UR4, URZ, 0x1f, UR5 ;  /* 0x0000001f3f047899 */ /* 0x000fe40008011405 */
[----:B------:R-:W-:Y:S02]  /*12300*/  @!UP3 USHF.R.S32.HI UR27, URZ, 0x1f, UR17 ;  /* 0x0000001f3f1bb899 */ /* 0x000fe40008011411 */
[----:B------:R-:W-:Y:S02]  /*12310*/  USHF.R.S32.HI UR6, URZ, 0x1f, UR11 ;  /* 0x0000001f3f067899 */ /* 0x000fe4000801140b */
[----:B------:R-:W-:-:S04]  /*12320*/  UIADD3 UR5, UP2, UP1, UR5, UR26, UR11 ;  /* 0x0000001a05057290 */ /* 0x000fc8000f95e00b */
[----:B------:R-:W-:Y:S01]  /*12330*/  UIADD3.X UR4, UR4, UR27, UR6, UP2, UP1 ;  /* 0x0000001b04047290 */ /* 0x000fe200097e2406 */
[----:B--2---:R-:W1:Y:S04]  /*12340*/  SHFL.BFLY PT, R0, R5, 0x2, 0x1f ;  /* 0x0c401f0005007f89 */ /* 0x004e6800000e0000 */
[----:B---3--:R-:W2:Y:S01]  /*12350*/  SHFL.BFLY PT, R2, R4, 0x2, 0x1f ;  /* 0x0c401f0004027f89 */ /* 0x008ea200000e0000 */
[----:B-1----:R-:W-:Y:S02]  /*12360*/  FADD.FTZ R0, R0, R5 ;  /* 0x0000000500007221 */ /* 0x002fe40000010000 */
[----:B--2---:R-:W-:-:S03]  /*12370*/  FADD.FTZ R2, R2, R4 ;  /* 0x0000000402027221 */ /* 0x004fc60000010000 */
[----:B------:R-:W1:Y:S04]  /*12380*/  SHFL.BFLY PT, R5, R0, 0x1, 0x1f ;  /* 0x0c201f0000057f89 */ /* 0x000e6800000e0000 */
[----:B------:R-:W2:Y:S01]  /*12390*/  SHFL.BFLY PT, R4, R2, 0x1, 0x1f ;  /* 0x0c201f0002047f89 */ /* 0x000ea200000e0000 */
[----:B-1----:R-:W-:Y:S01]  /*123a0*/  FADD.FTZ R133, R0, R5 ;  /* 0x0000000500857221 */ /* 0x002fe20000010000 */
[----:B------:R-:W-:Y:S01]  /*123b0*/  MOV R0, 0x3f800000 ;  /* 0x3f80000000007802 */ /* 0x000fe20000000f00 */
[----:B--2---:R-:W-:-:S03]  /*123c0*/  FADD.FTZ R134, R2, R4 ;  /* 0x0000000402867221 */ /* 0x004fc60000010000 */
[----:B------:R-:W-:Y:S02]  /*123d0*/  FSETP.NE.FTZ.AND P4, PT, R133, RZ, PT ;  /* 0x000000ff8500720b */ /* 0x000fe40003f95000 */
[----:B------:R-:W-:Y:S02]  /*123e0*/  MOV R2, 0x3f800000 ;  /* 0x3f80000000027802 */ /* 0x000fe40000000f00 */
[----:B------:R-:W-:-:S09]  /*123f0*/  FSETP.NE.FTZ.AND P3, PT, R134, RZ, PT ;  /* 0x000000ff8600720b */ /* 0x000fd20003f75000 */
[----:B------:R-:W1:Y:S08]  /*12400*/  @P4 MUFU.RCP R0, R133 ;  /* 0x0000008500004308 */ /* 0x000e700000001000 */
[----:B------:R-:W2:Y:S01]  /*12410*/  @P3 MUFU.RCP R2, R134 ;  /* 0x0000008600023308 */ /* 0x000ea20000001000 */
[C---:B-1----:R-:W-:Y:S02]  /*12420*/  FMUL.FTZ R139, R0.reuse, R37 ;  /* 0x00000025008b7220 */ /* 0x042fe40000410000 */
[----:B------:R-:W-:-:S02]  /*12430*/  FMUL.FTZ R37, R0, R89 ;  /* 0x0000005900257220 */ /* 0x000fc40000410000 */
[----:B------:R-:W1:Y:S01]  /*12440*/  S2R R89, SR_TID.X ;  /* 0x0000000000597919 */ /* 0x000e620000002100 */
[C---:B------:R-:W-:Y:S02]  /*12450*/  FMUL.FTZ R176, R0.reuse, R140 ;  /* 0x0000008c00b07220 */ /* 0x040fe40000410000 */
[----:B------:R-:W-:Y:S02]  /*12460*/  FMUL.FTZ R6, R0, R141 ;  /* 0x0000008d00067220 */ /* 0x000fe40000410000 */
[C---:B--2---:R-:W-:Y:S02]  /*12470*/  FMUL.FTZ R14, R2.reuse, R38 ;  /* 0x00000026020e7220 */ /* 0x044fe40000410000 */
[----:B------:R-:W-:Y:S01]  /*12480*/  FMUL.FTZ R38, R2, R86 ;  /* 0x0000005602267220 */ /* 0x000fe20000410000 */
[----:B------:R-:W-:Y:S01]  /*12490*/  F2FP.PACK_AB R6, R6, R176 ;  /* 0x000000b00606723e */ /* 0x000fe200000000ff */
        /* <DEDUP_REMOVED lines=8> */
[C---:B------:R-:W-:Y:S02]  /*12520*/  FMUL.FTZ R172, R0.reuse, R156 ;  /* 0x0000009c00ac7220 */ /* 0x040fe40000410000 */
[C---:B------:R-:W-:Y:S01]  /*12530*/  FMUL.FTZ R138, R0.reuse, R41 ;  /* 0x00000029008a7220 */ /* 0x040fe20000410000 */
[----:B-1----:R-:W-:Y:S01]  /*12540*/  SHF.R.S32.HI R86, RZ, 0x1f, R89 ;  /* 0x0000001fff567819 */ /* 0x002fe20000011459 */
[C---:B------:R-:W-:Y:S01]  /*12550*/  FMUL.FTZ R137, R0.reuse, R45 ;  /* 0x0000002d00897220 */ /* 0x040fe20000410000 */
[----:B------:R-:W-:Y:S01]  /*12560*/  F2FP.PACK_AB R11, R11, R173 ;  /* 0x000000ad0b0b723e */ /* 0x000fe200000000ff */
[----:B------:R-:W-:Y:S01]  /*12570*/  FMUL.FTZ R136, R0, R49 ;  /* 0x0000003100887220 */ /* 0x000fe20000410000 */
[----:B------:R-:W-:Y:S01]  /*12580*/  LEA.HI R21, R86, R89, RZ, 0x2 ;  /* 0x0000005956157211 */ /* 0x000fe200078f10ff */
        /* <DEDUP_REMOVED lines=15> */
[----:B------:R-:W-:Y:S01]  /*12680*/  FMUL.FTZ R53, R0, R57 ;  /* 0x0000003900357220 */ /* 0x000fe20000410000 */
[----:B------:R-:W-:Y:S01]  /*12690*/  F2FP.PACK_AB R57, R136, R149 ;  /* 0x000000958839723e */ /* 0x000fe200000000ff */
[C---:B------:R-:W-:Y:S02]  /*126a0*/  FMUL.FTZ R144, R0.reuse, R60 ;  /* 0x0000003c00907220 */ /* 0x040fe40000410000 */
[----:B------:R-:W-:Y:S01]  /*126b0*/  FMUL.FTZ R25, R0, R61 ;  /* 0x0000003d00197220 */ /* 0x000fe20000410000 */
        /* <DEDUP_REMOVED lines=45> */
[----:B------:R-:W-:Y:S01]  /*12990*/  FMUL.FTZ R129, R0, R129 ;  /* 0x0000008100817220 */ /* 0x000fe20000410000 */
[--C-:B------:R-:W-:Y:S01]  /*129a0*/  SHF.R.S32.HI R0, RZ, 0x1f, R21.reuse ;  /* 0x0000001fff007819 */ /* 0x100fe20000011415 */
[C---:B------:R-:W-:Y:S01]  /*129b0*/  FMUL.FTZ R19, R2.reuse, R55 ;  /* 0x0000003702137220 */ /* 0x040fe20000410000 */
[----:B------:R-:W-:Y:S01]  /*129c0*/  SHF.R.S32.HI R55, RZ, 0x2, R21 ;  /* 0x00000002ff377819 */ /* 0x000fe20000011415 */
[----:B------:R-:W-:-:S02]  /*129d0*/  FMUL.FTZ R60, R2, R42 ;  /* 0x0000002a023c7220 */ /* 0x000fc40000410000 */
[----:B------:R-:W-:Y:S01]  /*129e0*/  FMUL.FTZ R47, R2, R47 ;  /* 0x0000002f022f7220 */ /* 0x000fe20000410000 */
[----:B------:R-:W-:Y:S01]  /*129f0*/  LEA.HI R0, R0, R55, RZ, 0x3 ;  /* 0x0000003700007211 */ /* 0x000fe200078f18ff */
[C---:B------:R-:W-:Y:S02]  /*12a00*/  FMUL.FTZ R4, R2.reuse, R46 ;  /* 0x0000002e02047220 */ /* 0x040fe40000410000 */
[----:B------:R-:W-:Y:S01]  /*12a10*/  FMUL.FTZ R56, R2, R50 ;  /* 0x0000003202387220 */ /* 0x000fe20000410000 */
[----:B------:R-:W-:Y:S01]  /*12a20*/  LOP3.LUT R0, R0, 0xfffffff8, RZ, 0xc0, !PT ;  /* 0xfffffff800007812 */ /* 0x000fe200078ec0ff */
[C---:B------:R-:W-:Y:S02]  /*12a30*/  FMUL.FTZ R143, R2.reuse, R143 ;  /* 0x0000008f028f7220 */ /* 0x040fe40000410000 */
[C---:B------:R-:W-:Y:S02]  /*12a40*/  FMUL.FTZ R5, R2.reuse, R142 ;  /* 0x0000008e02057220 */ /* 0x040fe40000410000 */
        /* <DEDUP_REMOVED lines=10> */
[C---:B-----5:R-:W-:Y:S01]  /*12af0*/  FMUL.FTZ R17, R2.reuse, R158 ;  /* 0x0000009e02117220 */ /* 0x060fe20000410000 */
        /* <DEDUP_REMOVED lines=30> */
[----:B------:R-:W-:Y:S01]  /*12ce0*/  LEA.HI R70, R86, R89, RZ, 0x5 ;  /* 0x0000005956467211 */ /* 0x000fe200078f28ff */
[C---:B------:R-:W-:Y:S01]  /*12cf0*/  FMUL.FTZ R75, R2.reuse, R75 ;  /* 0x0000004b024b7220 */ /* 0x040fe20000410000 */
[----:B------:R-:W-:Y:S01]  /*12d00*/  F2FP.PACK_AB R56, R51, R56 ;  /* 0x000000383338723e */ /* 0x000fe200000000ff */
[C---:B------:R-:W-:Y:S01]  /*12d10*/  FMUL.FTZ R44, R2.reuse, R74 ;  /* 0x0000004a022c7220 */ /* 0x040fe20000410000 */
[----:B------:R-:W-:Y:S01]  /*12d20*/  SHF.R.S32.HI R16, RZ, 0x5, R70 ;  /* 0x00000005ff107819 */ /* 0x000fe20000011446 */
        /* <DEDUP_REMOVED lines=51> */
[----:B------:R-:W-:Y:S01]  /*13060*/  FMUL.FTZ R130, R2, R130 ;  /* 0x0000008202827220 */ /* 0x000fe20000410000 */
[----:B------:R-:W-:Y:S02]  /*13070*/  IADD3 R2, R55, -R0, RZ ;  /* 0x8000000037027210 */ /* 0x000fe40007ffe0ff */
[----:B------:R-:W-:Y:S02]  /*13080*/  LOP3.LUT R0, R21, 0x3ffffffc, RZ, 0xc0, !PT ;  /* 0x3ffffffc15007812 */ /* 0x000fe400078ec0ff */
[----:B------:R-:W-:Y:S02]  /*13090*/  SHF.L.U32 R4, R2, 0x6, RZ ;  /* 0x0000000602047819 */ /* 0x000fe400000006ff */
[----:B------:R-:W-:Y:S02]  /*130a0*/  IADD3 R14, -R0, R89, RZ ;  /* 0x00000059000e7210 */ /* 0x000fe40007ffe1ff */
[----:B------:R-:W-:Y:S02]  /*130b0*/  LOP3.LUT R0, R4, 0x1c0, RZ, 0xc0, !PT ;  /* 0x000001c004007812 */ /* 0x000fe400078ec0ff */
[----:B------:R-:W-:-:S02]  /*130c0*/  LOP3.LUT R4, R2, 0x1, RZ, 0xc0, !PT ;  /* 0x0000000102047812 */ /* 0x000fc400078ec0ff */
[----:B------:R-:W-:Y:S02]  /*130d0*/  LEA R14, R16, R14, 0x9 ;  /* 0x0000000e100e7211 */ /* 0x000fe400078e48ff */
[----:B------:R-:W-:Y:S02]  /*130e0*/  LEA.HI R0, R0, R0, RZ, 0x1d ;  /* 0x0000000000007211 */ /* 0x000fe400078fe8ff */
[----:B------:R-:W-:Y:S02]  /*130f0*/  ISETP.NE.U32.AND P0, PT, R4, 0x1, PT ;  /* 0x000000010400780c */ /* 0x000fe40003f05070 */
[----:B------:R-:W-:Y:S02]  /*13100*/  LEA R0, R14, R0, 0x1 ;  /* 0x000000000e007211 */ /* 0x000fe400078e08ff */
[----:B------:R-:W-:Y:S02]  /*13110*/  R2P PR, R2, 0x6 ;  /* 0x0000000602007804 */ /* 0x000fe40000000000 */
[----:B------:R-:W-:-:S02]  /*13120*/  SHF.L.U32 R0, R0, 0x1, RZ ;  /* 0x0000000100007819 */ /* 0x000fc400000006ff */
[----:B------:R-:W-:Y:S02]  /*13130*/  MOV R4, 0x20 ;  /* 0x0000002000047802 */ /* 0x000fe40000000f00 */
[----:B------:R-:W-:Y:S01]  /*13140*/  IADD3 R2, R0, -0x10, RZ ;  /* 0xfffffff000027810 */ /* 0x000fe20007ffe0ff */
[----:B------:R1:W-:Y:S01]  /*13150*/  STS [R0], R6 ;  /* 0x0000000600007388 */ /* 0x0003e20000000800 */
[----:B------:R-:W-:Y:S02]  /*13160*/  SEL R4, R4, 0xffffffe0, !P1 ;  /* 0xffffffe004047807 */ /* 0x000fe40004800000 */
[----:B------:R-:W-:Y:S01]  /*13170*/  @P0 IADD3 R2, R0, 0x10, RZ ;  /* 0x0000001000020810 */ /* 0x000fe20007ffe0ff */
[----:B------:R2:W-:Y:S01]  /*13180*/  STS [R0+0x400], R5 ;  /* 0x0004000500007388 */ /* 0x0005e20000000800 */
[----:B------:R-:W-:Y:S02]  /*13190*/  F2FP.PACK_AB R55, R135, R148 ;  /* 0x000000948737723e */ /* 0x000fe400000000ff */
[----:B------:R-:W-:Y:S01]  /*131a0*/  F2FP.PACK_AB R21, R121, R120 ;  /* 0x000000787915723e */ /* 0x000fe200000000ff */
[----:B------:R3:W-:Y:S01]  /*131b0*/  STS [R2], R7 ;  /* 0x0000000702007388 */ /* 0x0007e20000000800 */
[----:B------:R-:W-:-:S02]  /*131c0*/  F2FP.PACK_AB R18, R127, R126 ;  /* 0x0000007e7f12723e */ /* 0x000fc400000000ff */
[----:B------:R-:W-:Y:S01]  /*131d0*/  F2FP.PACK_AB R14, R131, R130 ;  /* 0x00000082830e723e */ /* 0x000fe200000000ff */
[----:B------:R4:W-:Y:S01]  /*131e0*/  STS [R2+0x400], R9 ;  /* 0x0004000902007388 */ /* 0x0009e20000000800 */
[----:B-1----:R-:W-:Y:S02]  /*131f0*/  MOV R6, 0x40 ;  /* 0x0000004000067802 */ /* 0x002fe40000000f00 */
[----:B--2---:R-:W-:Y:S02]  /*13200*/  IADD3 R5, R0, R4, RZ ;  /* 0x0000000400057210 */ /* 0x004fe40007ffe0ff */
[----:B------:R-:W-:Y:S02]  /*13210*/  SEL R6, R6, 0xffffffc0, !P2 ;  /* 0xffffffc006067807 */ /* 0x000fe40005000000 */
[----:B------:R-:W-:Y:S01]  /*13220*/  IADD3 R4, R4, R2, RZ ;  /* 0x0000000204047210 */ /* 0x000fe20007ffe0ff */
[----:B------:R1:W-:Y:S01]  /*13230*/  STS [R5], R8 ;  /* 0x0000000805007388 */ /* 0x0003e20000000800 */
[----:B---3--:R-:W-:-:S02]  /*13240*/  IADD3 R7, R5, R6, RZ ;  /* 0x0000000605077210 */ /* 0x008fc40007ffe0ff */
[----:B----4-:R-:W-:Y:S01]  /*13250*/  IADD3 R9, R6, R2, RZ ;  /* 0x0000000206097210 */ /* 0x010fe20007ffe0ff */
[----:B------:R-:W-:Y:S04]  /*13260*/  STS [R5+0x400], R12 ;  /* 0x0004000c05007388 */ /* 0x000fe80000000800 */
[----:B------:R-:W-:Y:S04]  /*13270*/  STS [R4], R11 ;  /* 0x0000000b04007388 */ /* 0x000fe80000000800 */
[----:B------:R-:W-:Y:S01]  /*13280*/  STS [R4+0x400], R10 ;  /* 0x0004000a04007388 */ /* 0x000fe20000000800 */
[----:B-1----:R-:W-:-:S02]  /*13290*/  IADD3 R8, R0, R6, RZ ;  /* 0x0000000600087210 */ /* 0x002fc40007ffe0ff */
[----:B------:R-:W-:-:S03]  /*132a0*/  IADD3 R6, R4, R6, RZ ;  /* 0x0000000604067210 */ /* 0x000fc60007ffe0ff */
        /* <DEDUP_REMOVED lines=52> */
[----:B------:R-:W-:-:S03]  /*135f0*/  LOP3.LUT P0, RZ, R0, 0x3, RZ, 0xc0, !PT ;  /* 0x0000000300ff7812 */ /* 0x000fc6000780c0ff */
[----:B------:R-:W-:Y:S04]  /*13600*/  STS [R9+0x6000], R21 ;  /* 0x0060001509007388 */ /* 0x000fe80000000800 */
[----:B------:R-:W-:Y:S01]  /*13610*/  STS [R9+0x6400], R20 ;  /* 0x0064001409007388 */ /* 0x000fe20000000800 */
[----:B--2---:R-:W2:Y:S03]  /*13620*/  @P4 MUFU.LG2 R5, R133 ;  /* 0x0000008500054308 */ /* 0x004ea60000000c00 */
[----:B------:R-:W-:Y:S04]  /*13630*/  STS [R7+0x6000], R19 ;  /* 0x0060001307007388 */ /* 0x000fe80000000800 */
[----:B------:R4:W-:Y:S01]  /*13640*/  STS [R7+0x6400], R18 ;  /* 0x0064001207007388 */ /* 0x0009e20000000800 */
[----:B---3--:R-:W3:Y:S03]  /*13650*/  @P3 MUFU.LG2 R4, R134 ;  /* 0x0000008600043308 */ /* 0x008ee60000000c00 */
[----:B------:R-:W-:Y:S04]  /*13660*/  STS [R6+0x6000], R15 ;  /* 0x0060000f06007388 */ /* 0x000fe80000000800 */
[----:B------:R4:W-:Y:S01]  /*13670*/  STS [R6+0x6400], R14 ;  /* 0x0064000e06007388 */ /* 0x0009e20000000800 */
[----:B--2---:R-:W-:Y:S01]  /*13680*/  @P4 FMUL.FTZ R5, R5, 0.69314718246459960938 ;  /* 0x3f31721805054820 */ /* 0x004fe20000410000 */
[----:B-1----:R-:W-:-:S02]  /*13690*/  MOV R8, 0x7f800000 ;  /* 0x7f80000000087802 */ /* 0x002fc40000000f00 */
[----:B------:R-:W-:Y:S01]  /*136a0*/  BAR.SYNC.DEFER_BLOCKING 0x0 ;  /* 0x0000000000007b1d */ /* 0x000fe20000010000 */
[----:B---3--:R-:W-:-:S05]  /*136b0*/  @P3 FMUL.FTZ R4, R4, 0.69314718246459960938 ;  /* 0x3f31721804043820 */ /* 0x008fca0000410000 */
[----:B------:R-:W1:Y:S01]  /*136c0*/  S2R R10, SR_TID.X ;  /* 0x00000000000a7919 */ /* 0x000e620000002100 */
[----:B------:R-:W-:Y:S01]  /*136d0*/  @P3 FFMA.FTZ R8, R3, c[0x0][0x238], R4 ;  /* 0x00008e0003083a23 */ /* 0x000fe20000010004 */
[----:B----4-:R-:W-:Y:S01]  /*136e0*/  MOV R7, 0x7f800000 ;  /* 0x7f80000000077802 */ /* 0x010fe20000000f00 */
[----:B------:R-:W-:Y:S01]  /*136f0*/  @P4 FFMA.FTZ R7, R132, c[0x0][0x238], R5 ;  /* 0x00008e0084074a23 */ /* 0x000fe20000010005 */
        /* <DEDUP_REMOVED lines=8> */
[----:B------:R-:W-:Y:S02]  /*13780*/  SHF.R.S32.HI R2, RZ, 0x1f, R16 ;  /* 0x0000001fff027819 */ /* 0x000fe40000011410 */
[----:B------:R-:W-:Y:S01]  /*13790*/  IADD3 R0, -R0, R10, RZ ;  /* 0x0000000a00007210 */ /* 0x000fe20007ffe1ff */
[----:B------:R2:W1:Y:S01]  /*137a0*/  LDS.128 R44, [R231+0x2800] ;  /* 0x00280000e72c7984 */ /* 0x0004620000000c00 */
[----:B------:R-:W-:Y:S02]  /*137b0*/  LEA.HI R2, R2, R16, RZ, 0x2 ;  /* 0x0000001002027211 */ /* 0x000fe400078f10ff */
[----:B------:R-:W-:Y:S01]  /*137c0*/  SHF.R.S32.HI R6, RZ, 0x1f, R0 ;  /* 0x0000001fff067819 */ /* 0x000fe20000011400 */
[----:B------:R2:W1:Y:S01]  /*137d0*/  LDS.128 R60, [R231+0x3000] ;  /* 0x00300000e73c7984 */ /* 0x0004620000000c00 */
[----:B------:R-:W-:Y:S02]  /*137e0*/  LOP3.LUT R2, R2, 0xffffffc, RZ, 0xc0, !PT ;  /* 0x0ffffffc02027812 */ /* 0x000fe400078ec0ff */
[----:B------:R-:W-:Y:S01]  /*137f0*/  LEA.HI R0, R6, R0, RZ, 0x2 ;  /* 0x0000000006007211 */ /* 0x000fe200078f10ff */
[----:B------:R2:W1:Y:S01]  /*13800*/  LDS.128 R76, [R231+0x3800] ;  /* 0x00380000e74c7984 */ /* 0x0004620000000c00 */
[----:B------:R-:W-:-:S02]  /*13810*/  IADD3 R2, R16, -R2, RZ ;  /* 0x8000000210027210 */ /* 0x000fc40007ffe0ff */
        /* <DEDUP_REMOVED lines=27> */
.L_x_675:
[----:B---34-:R-:W-:Y:S05]  /*139d0*/  BSYNC B0 ;  /* 0x0000000000007941 */ /* 0x018fea0003800000 */
.L_x_674:
[----:B------:R-:W3:Y:S04]  /*139e0*/  LDL.64 R18, [R1+0x18] ;  /* 0x0000180001127983 */ /* 0x000ee80000100a00 */
[----:B------:R4:W5:Y:S04]  /*139f0*/  LDL R16, [R1+0x30] ;  /* 0x0000300001107983 */ /* 0x0009680000100800 */
[----:B------:R4:W5:Y:S04]  /*13a00*/  LDL R15, [R1+0x24] ;  /* 0x00002400010f7983 */ /* 0x0009680000100800 */
[----:B------:R4:W5:Y:S01]  /*13a10*/  LDL R14, [R1+0x34] ;  /* 0x00003400010e7983 */ /* 0x0009620000100800 */
[----:B------:R-:W-:Y:S01]  /*13a20*/  LEA.HI R13, R86, R89, RZ, 0x3 ;  /* 0x00000059560d7211 */ /* 0x000fe200078f18ff */
[----:B------:R-:W-:Y:S01]  /*13a30*/  UIMAD UR9, UR9, -0x40, UR19 ;  /* 0xffffffc0090978a4 */ /* 0x000fe2000f8e0213 */
[----:B------:R-:W-:Y:S01]  /*13a40*/  LEA.HI R2, R9, R10, RZ, 0x3 ;  /* 0x0000000a09027211 */ /* 0x000fe200078f18ff */
[----:B------:R-:W2:Y:S01]  /*13a50*/  S2R R11, SR_CTAID.Z ;  /* 0x00000000000b7919 */ /* 0x000ea20000002700 */
[----:B------:R-:W-:Y:S01]  /*13a60*/  SHF.R.S32.HI R3, RZ, 0x3, R13 ;  /* 0x00000003ff037819 */ /* 0x000fe2000001140d */
[----:B------:R-:W-:Y:S01]  /*13a70*/  USHF.R.S32.HI UR6, URZ, 0x1f, UR10 ;  /* 0x0000001f3f067899 */ /* 0x000fe2000801140a */
[----:B------:R-:W-:Y:S01]  /*13a80*/  SHF.R.S32.HI R2, RZ, 0x3, R2 ;  /* 0x00000003ff027819 */ /* 0x000fe20000011402 */
[----:B------:R-:W-:Y:S01]  /*13a90*/  ULDC.64 UR4, c[0x0][0x1f0] ;  /* 0x00007c0000047ab9 */ /* 0x000fe20000000a00 */
[----:B------:R-:W-:Y:S01]  /*13aa0*/  BSSY B0, `(.L_x_676) ;  /* 0x000001c000007945 */ /* 0x000fe20003800000 */
[----:B------:R-:W-:-:S04]  /*13ab0*/  UIMAD UR4, UR6, UR4, URZ ;  /* 0x00000004060472a4 */ /* 0x000fc8000f8e023f */
[----:B------:R-:W-:Y:S01]  /*13ac0*/  UIMAD UR4, UR10, UR5, UR4 ;  /* 0x000000050a0472a4 */ /* 0x000fe2000f8e0204 */
[----:B---3--:R-:W-:Y:S02]  /*13ad0*/  SHF.R.S32.HI R0, RZ, 0x1f, R18 ;  /* 0x0000001fff007819 */ /* 0x008fe40000011412 */
[----:B------:R-:W-:-:S04]  /*13ae0*/  IADD3 R4, P0, R18, UR22, RZ ;  /* 0x0000001612047c10 */ /* 0x000fc8000ff1e0ff */
[----:B------:R-:W-:Y:S01]  /*13af0*/  IADD3.X R5, R0, UR7, RZ, P0, !PT ;  /* 0x0000000700057c10 */ /* 0x000fe200087fe4ff */
[----:B------:R-:W-:Y:S01]  /*13b00*/  IMAD.U32 R0, RZ, RZ, UR16 ;  /* 0x00000010ff007e24 */ /* 0x000fe2000f8e00ff */
[----:B------:R-:W-:Y:S02]  /*13b10*/  ISETP.GE.AND P0, PT, R3, UR9, PT ;  /* 0x0000000903007c0c */ /* 0x000fe4000bf06270 */
[----:B------:R-:W-:Y:S01]  /*13b20*/  SHF.R.S32.HI R3, RZ, 0x1f, R2 ;  /* 0x0000001fff037819 */ /* 0x000fe20000011402 */
[----:B--2---:R-:W-:-:S04]  /*13b30*/  IMAD.WIDE.U32 R10, R11, c[0x0][0x1f0], R4 ;  /* 0x00007c000b0a7a25 */ /* 0x004fc800078e0004 */
[----:B------:R-:W-:Y:S01]  /*13b40*/  IMAD.WIDE R4, R0, 0x40, R2 ;  /* 0x0000004000047825 */ /* 0x000fe200078e0202 */
[----:B------:R-:W-:-:S05]  /*13b50*/  IADD3 R9, R11, UR4, RZ ;  /* 0x000000040b097c10 */ /* 0x000fca000fffe0ff */
        /* <DEDUP_REMOVED lines=16> */
.L_x_677:
[----:B----4-:R-:W-:Y:S05]  /*13c60*/  BSYNC B0 ;  /* 0x0000000000007941 */ /* 0x010fea0003800000 */
.L_x_676:
        /* <DEDUP_REMOVED lines=22> */
.L_x_679:
[----:B------:R-:W-:Y:S05]  /*13dd0*/  BSYNC B0 ;  /* 0x0000000000007941 */ /* 0x000fea0003800000 */
.L_x_678:
        /* <DEDUP_REMOVED lines=18> */
[----:B-1----:R1:W-:Y:S04]  /*13f00*/  @!P3 STG.E.128 [R2.64], R64 ;  /* 0x000000400200b986 */ /* 0x0023e8000c101d14 */
[----:B------:R1:W-:Y:S04]  /*13f10*/  @!P2 STG.E.128 [R2.64+0x80], R60 ;  /* 0x0000803c0200a986 */ /* 0x0003e8000c101d14 */
[----:B------:R1:W-:Y:S04]  /*13f20*/  @!P1 STG.E.128 [R2.64+0x100], R56 ;  /* 0x0001003802009986 */ /* 0x0003e8000c101d14 */
[----:B------:R1:W-:Y:S02]  /*13f30*/  @!P0 STG.E.128 [R2.64+0x180], R52 ;  /* 0x0001803402008986 */ /* 0x0003e4000c101d14 */
.L_x_681:
[----:B------:R-:W-:Y:S05]  /*13f40*/  BSYNC B0 ;  /* 0x0000000000007941 */ /* 0x000fea0003800000 */
.L_x_680:
[----:B------:R-:W-:-:S04]  /*13f50*/  LEA.HI.SX32 R0, R13, 0x30, 0x1d ;  /* 0x000000300d007811 */ /* 0x000fc800078feaff */
[----:B------:R-:W-:-:S13]  /*13f60*/  ISETP.GE.AND P0, PT, R0, UR9, PT ;  /* 0x0000000900007c0c */ /* 0x000fda000bf06270 */
[----:B------:R-:W-:Y:S05]  /*13f70*/  @P0 EXIT ;  /* 0x000000000000094d */ /* 0x000fea0003800000 */
[----:B------:R-:W-:Y:S01]  /*13f80*/  IADD3 R6, P0, R4, 0x30, RZ ;  /* 0x0000003004067810 */ /* 0x000fe20007f1e0ff */
[----:B-12---:R-:W-:Y:S01]  /*13f90*/  IMAD.MOV.U32 R2, RZ, RZ, R10 ;  /* 0x000000ffff027224 */ /* 0x006fe200078e000a */
        /* <DEDUP_REMOVED lines=18> */
.L_x_635:
        /* <DEDUP_REMOVED lines=80> */
.L_x_683:
[----:B------:R-:W-:Y:S05]  /*145c0*/  BSYNC B0 ;  /* 0x0000000000007941 */ /* 0x000fea0003800000 */
.L_x_682:
        /* <DEDUP_REMOVED lines=22> */
.L_x_685:
[----:B------:R-:W-:Y:S05]  /*14730*/  BSYNC B0 ;  /* 0x0000000000007941 */ /* 0x000fea0003800000 */
.L_x_684:
        /* <DEDUP_REMOVED lines=22> */
.L_x_687:
[----:B------:R-:W-:Y:S05]  /*148a0*/  BSYNC B0 ;  /* 0x0000000000007941 */ /* 0x000fea0003800000 */
.L_x_686:
        /* <DEDUP_REMOVED lines=21> */
.L_x_689:
[----:B------:R-:W-:Y:S05]  /*14a00*/  BSYNC B0 ;  /* 0x0000000000007941 */ /* 0x000fea0003800000 */
.L_x_688:
        /* <DEDUP_REMOVED lines=35> */
.L_x_690:
        /* <DEDUP_REMOVED lines=12> */
.L_x_1084:


//--------------------- .text._ZN5flash16flash_fwd_kernelI23Flash_fwd_kernel_traitsILi256ELi128ELi64ELi8ELb0ELb0EN7cutlass6half_tE19Flash_kernel_traitsILi256ELi128ELi64ELi8ES3_EELb1ELb1ELb0ELb0ELb0ELb0ELb0ELb0EEEvNS_16Flash_fwd_paramsE --------------------------
	.section	.text._ZN5flash16flash_fwd_kernelI23Flash_fwd_kernel_traitsILi256ELi128ELi64ELi8ELb0ELb0EN7cutlass6half_tE19Flash_kernel_traitsILi256ELi128ELi64ELi8ES3_EELb1ELb1ELb0ELb0ELb0ELb0ELb0ELb0EEEvNS_16Flash_fwd_paramsE,"ax",@progbits
	.sectioninfo	@"SHI_REGISTERS=255"
	.align	128
        .global         _ZN5flash16flash_fwd_kernelI23Flash_fwd_kernel_traitsILi256ELi128ELi64ELi8ELb0ELb0EN7cutlass6half_tE19Flash_kernel_traitsILi256ELi128ELi64ELi8ES3_EELb1ELb1ELb0ELb0ELb0ELb0ELb0ELb0EEEvNS_16Flash_fwd_paramsE
        .type           _ZN5flash16flash_fwd_kernelI23Flash_fwd_kernel_traitsILi256ELi128ELi64ELi8ELb0ELb0EN7cutlass6half_tE19Flash_kernel_traitsILi256ELi128ELi64ELi8ES3_EELb1ELb1ELb0ELb0ELb0ELb0ELb0ELb0EEEvNS_16Flash_fwd_paramsE,@function
        .size           _ZN5flash16flash_fwd_kernelI23Flash_fwd_kernel_traitsILi256ELi128ELi64ELi8ELb0ELb0EN7cutlass6half_tE19Flash_kernel_traitsILi256ELi128ELi64ELi8ES3_EELb1ELb1ELb0ELb0ELb0ELb0ELb0ELb0EEEvNS_16Flash_fwd_paramsE,(.L_x_1085 - _ZN5flash16flash_fwd_kernelI23Flash_fwd_kernel_traitsILi256ELi128ELi64ELi8ELb0ELb0EN7cutlass6half_tE19Flash_kernel_traitsILi256ELi128ELi64ELi8ES3_EELb1ELb1ELb0ELb0ELb0ELb0ELb0ELb0EEEvNS_16Flash_fwd_paramsE)
        .other          _ZN5flash16flash_fwd_kernelI23Flash_fwd_kernel_traitsILi256ELi128ELi64ELi8ELb0ELb0EN7cutlass6half_tE19Flash_kernel_traitsILi256ELi128ELi64ELi8ES3_EELb1ELb1ELb0ELb0ELb0ELb0ELb0ELb0EEEvNS_16Flash_fwd_paramsE,@"STO_CUDA_ENTRY STV_DEFAULT"
_ZN5flash16flash_fwd_kernelI23Flash_fwd_kernel_traitsILi256ELi128ELi64ELi8ELb0ELb0EN7cutlass6half_tE19Flash_kernel_traitsILi256ELi128ELi64ELi8ES3_EELb1ELb1ELb0ELb0ELb0ELb0ELb0ELb0EEEvNS_16Flash_fwd_paramsE:
.text._ZN5flash16flash_fwd_kernelI23Flash_fwd_kernel_traitsILi256ELi128ELi64ELi8ELb0ELb0EN7cutlass6half_tE19Flash_kernel_traitsILi256ELi128ELi64ELi8ES3_EELb1ELb1ELb0ELb0ELb0ELb0ELb0ELb0EEEvNS_16Flash_fwd_paramsE:
        /* <DEDUP_REMOVED lines=24> */
[----:B------:R-:W-:-:S02]  /*0180*/  UMOV UR8, 0x4 ;  /* 0x0000000400087882 */ /* 0x000fc40000000000 */
[----:B------:R-:W-:Y:S01]  /*0190*/  ULDC.64 UR4, c[0x0][0x248] ;  /* 0x0000920000047ab9 */ /* 0x000fe20000000a00 */
[----:B------:R-:W-:Y:S01]  /*01a0*/  PLOP3.LUT P0, PT, PT, PT, UP2, 0x80, 0x0 ;  /* 0x000000000000781c */ /* 0x000fe20003f0f028 */
[----:B------:R-:W-:Y:S02]  /*01b0*/  UISETP.EQ.U32.AND UP0, UPT, URZ, UR4, UPT ;  /* 0x000000043f00728c */ /* 0x000fe4000bf02070 */
[----:B------:R-:W-:Y:S02]  /*01c0*/  ULDC.64 UR12, c[0x0][0x240] ;  /* 0x00009000000c7ab9 */ /* 0x000fe40000000a00 */
[----:B-----5:R-:W-:Y:S02]  /*01d0*/  UIMAD.WIDE UR12, UR7, UR8, UR12 ;  /* 0x00000008070c72a5 */ /* 0x020fe4000f8e020c */
[----:B-1----:R-:W-:-:S06]  /*01e0*/  ULOP3.LUT UR6, UR10, UR26, UR7, 0xfe, !UPT ;  /* 0x0000001a0a067292 */ /* 0x002fcc000f8efe07 */
[----:B--2---:R-:W-:Y:S01]  /*01f0*/  LOP3.LUT P3, RZ, R23, UR6, RZ, 0xfc, !PT ;  /* 0x0000000617ff7c12 */ /* 0x004fe2000f86fcff */
[----:B------:R-:W-:Y:S02]  /*0200*/  ULDC.U8 UR6, c[0x0][0x312] ;  /* 0x0000c48000067ab9 */ /* 0x000fe40000000000 */
[----:B------:R-:W-:-:S04]  /*0210*/  UISETP.NE.AND UP3, UPT, UR6, URZ, UPT ;  /* 0x0000003f0600728c */ /* 0x000fc8000bf65270 */
[----:B------:R-:W-:-:S06]  /*0220*/  UISETP.EQ.OR.EX UP0, UPT, URZ, UR5, !UP3, UP0 ;  /* 0x000000053f00728c */ /* 0x000fcc000df02700 */
[----:B------:R-:W-:Y:S02]  /*0230*/  @!P3 IMAD.MOV.U32 R10, RZ, RZ, c[0x0][0x308] ;  /* 0x0000c200ff0ab624 */ /* 0x000fe400078e00ff */
[----:B------:R-:W-:Y:S01]  /*0240*/  @!P3 IMAD.MOV.U32 R11, RZ, RZ, c[0x0][0x30c] ;  /* 0x0000c300ff0bb624 */ /* 0x000fe200078e00ff */
[----:B------:R-:W-:Y:S02]  /*0250*/  ULDC.64 UR4, c[0x0][0x248] ;  /* 0x0000920000047ab9 */ /* 0x000fe40000000a00 */
[----:B------:R-:W-:Y:S01]  /*0260*/  UIMAD.WIDE UR4, UR7, UR8, UR4 ;  /* 0x00000008070472a5 */ /* 0x000fe2000f8e0204 */
[----:B----4-:R-:W1:Y:S08]  /*0270*/  @P2 R2UR UR36, R4 ;  /* 0x00000000042423c2 */ /* 0x010e7000000e0000 */
[----:B------:R-:W2:Y:S01]  /*0280*/  @P2 R2UR UR37, R5 ;  /* 0x00000000052523c2 */ /* 0x000ea200000e0000 */
[----:B-1----:R-:W-:Y:S01]  /*0290*/  IMAD.U32 R4, RZ, RZ, UR36 ;  /* 0x00000024ff047e24 */ /* 0x002fe2000f8e00ff */
[----:B---3--:R-:W-:Y:S01]  /*02a0*/  @P2 IADD3 R7, P1, R2, c[0x0][0x300], RZ ;  /* 0x0000c00002072a10 */ /* 0x008fe20007f3e0ff */
[----:B------:R-:W-:Y:S01]  /*02b0*/  IMAD.U32 R2, RZ, RZ, UR12 ;  /* 0x0000000cff027e24 */ /* 0x000fe2000f8e00ff */
[----:B--2---:R-:W-:-:S03]  /*02c0*/  MOV R5, UR37 ;  /* 0x0000002500057c02 */ /* 0x004fc60008000f00 */
[----:B------:R-:W-:Y:S02]  /*02d0*/  @P2 IMAD.X R8, RZ, RZ, R3, P1 ;  /* 0x000000ffff082224 */ /* 0x000fe400008e0603 */
[----:B------:R1:W-:Y:S01]  /*02e0*/  @!P3 STG.E.64 [R10.64], R4 ;  /* 0x000000040a00b986 */ /* 0x0003e2000c101b1c */
[----:B------:R-:W-:Y:S01]  /*02f0*/  IMAD.U32 R3, RZ, RZ, UR13 ;  /* 0x0000000dff037e24 */ /* 0x000fe2000f8e00ff */
[----:B------:R-:W-:Y:S01]  /*0300*/  PLOP3.LUT P2, PT, PT, PT, UP0, 0x80, 0x0 ;  /* 0x000000000000781c */ /* 0x000fe20003f4f008 */
        /* <DEDUP_REMOVED lines=14> */
[----:B------:R-:W-:Y:S02]  /*03f0*/  UMOV UR25, 0xffffffff ;  /* 0xffffffff00197882 */ /* 0x000fe40000000000 */
[----:B------:R-:W-:Y:S02]  /*0400*/  UMOV UR15, 0xffffffff ;  /* 0xffffffff000f7882 */ /* 0x000fe40000000000 */
[----:B------:R-:W-:Y:S02]  /*0410*/  ULDC UR4, c[0x0][0x1c0] ;  /* 0x0000700000047ab9 */ /* 0x000fe40000000800 */
[----:B------:R-:W-:-:S02]  /*0420*/  UIMAD UR4, UR7, UR4, UR10 ;  /* 0x00000004070472a4 */ /* 0x000fc4000f8e020a */
[----:B------:R-:W-:Y:S02]  /*0430*/  UMOV UR11, URZ ;  /* 0x0000003f000b7c82 */ /* 0x000fe40008000000 */
[----:B------:R-:W-:-:S04]  /*0440*/  USHF.L.U32 UR5, UR4, 0x5, URZ ;  /* 0x0000000504057899 */ /* 0x000fc8000800063f */
[----:B------:R-:W-:Y:S01]  /*0450*/  USHF.R.S32.HI UR4, URZ, 0x1f, UR5 ;  /* 0x0000001f3f047899 */ /* 0x000fe20008011405 */
[----:B---3--:R1:W3:Y:S08]  /*0460*/  @P0 R2UR UR25, R9 ;  /* 0x00000000091903c2 */ /* 0x0082f000000e0000 */
[----:B----4-:R-:W3:Y:S01]  /*0470*/  @P0 R2UR UR27, R6 ;  /* 0x00000000061b03c2 */ /* 0x010ee200000e0000 */
[----:B-1----:R-:W-:-:S04]  /*0480*/  SHF.R.S32.HI R9, RZ, 0x1f, R23 ;  /* 0x0000001fff097819 */ /* 0x002fc80000011417 */
[----:B------:R-:W-:-:S03]  /*0490*/  LEA.HI R21, R9, R23, RZ, 0x5 ;  /* 0x0000001709157211 */ /* 0x000fc600078f28ff */
[----:B--2---:R1:W2:Y:S01]  /*04a0*/  @P1 R2UR UR11, R4 ;  /* 0x00000000040b13c2 */ /* 0x0042a200000e0000 */
[----:B---3--:R-:W-:-:S07]  /*04b0*/  @UP2 UIADD3 UR27, UR27, -UR25, URZ ;  /* 0x800000191b1b2290 */ /* 0x008fce000fffe03f */
[----:B-----5:R3:W4:Y:S01]  /*04c0*/  @!P2 R2UR UR15, R0 ;  /* 0x00000000000fa3c2 */ /* 0x02072200000e0000 */
[----:B------:R-:W-:Y:S01]  /*04d0*/  ISETP.NE.U32.AND P2, PT, RZ, c[0x0][0x248], PT ;  /* 0x00009200ff007a0c */ /* 0x000fe20003f45070 */
[----:B------:R-:W-:-:S03]  /*04e0*/  @!UP2 ULDC UR27, c[0x0][0x214] ;  /* 0x00008500001baab9 */ /* 0x000fc60000000800 */
[----:B------:R-:W-:Y:S02]  /*04f0*/  ISETP.NE.AND.EX P2, PT, RZ, c[0x0][0x24c], PT, P2 ;  /* 0x00009300ff007a0c */ /* 0x000fe40003f45320 */
[----:B---3--:R-:W-:-:S05]  /*0500*/  LOP3.LUT R0, R21, 0xffffffe0, RZ, 0xc0, !PT ;  /* 0xffffffe015007812 */ /* 0x008fca00078ec0ff */
[----:B------:R-:W-:-:S05]  /*0510*/  IMAD.IADD R20, R23, 0x1, -R0 ;  /* 0x0000000117147824 */ /* 0x000fca00078e0a00 */
[--C-:B------:R-:W-:Y:S02]  /*0520*/  IADD3 R103, P1, P0, R7, UR5, R20.reuse ;  /* 0x0000000507677c10 */ /* 0x100fe4000f83e014 */
[----:B------:R-:W-:-:S03]  /*0530*/  SHF.R.S32.HI R0, RZ, 0x1f, R20 ;  /* 0x0000001fff007819 */ /* 0x000fc60000011414 */
[----:B------:R1:W-:Y:S01]  /*0540*/  STL [R1+0x48], R103 ;  /* 0x0000486701007387 */ /* 0x0003e20000100800 */
[----:B------:R-:W-:Y:S01]  /*0550*/  IADD3.X R101, R8, UR4, R0, P1, P0 ;  /* 0x0000000408657c10 */ /* 0x000fe20008fe0400 */
        /* <DEDUP_REMOVED lines=8> */
.L_x_691:
[----:B------:R-:W-:Y:S02]  /*05e0*/  ULDC UR6, c[0x0][0x218] ;  /* 0x0000860000067ab9 */ /* 0x000fe40000000800 */
.L_x_692:
        /* <DEDUP_REMOVED lines=42> */
[----:B------:R-:W-:-:S02]  /*0890*/  @UP1 UIMAD.WIDE.U32 UR18, UR25, UR12, URZ ;  /* 0x0000000c191212a5 */ /* 0x000fc4000f8e003f */
[----:B------:R-:W-:Y:S02]  /*08a0*/  @!UP1 USHF.R.S32.HI UR12, URZ, 0x1f, UR7 ;  /* 0x0000001f3f0c9899 */ /* 0x000fe40008011407 */
[----:B------:R-:W-:Y:S02]  /*08b0*/  @UP1 UIMAD UR6, UR25, UR13, UR19 ;  /* 0x0000000d190612a4 */ /* 0x000fe4000f8e0213 */
[----:B------:R-:W-:Y:S02]  /*08c0*/  @UP0 UIADD3 UR13, UR11, UR15, URZ ;  /* 0x0000000f0b0d0290 */ /* 0x000fe4000fffe03f */
[----:B------:R-:W-:Y:S02]  /*08d0*/  @!UP1 UIMAD UR12, UR12, UR4, URZ ;  /* 0x000000040c0c92a4 */ /* 0x000fe4000f8e023f */
[----:B------:R-:W-:Y:S02]  /*08e0*/  @!UP1 UIMAD.WIDE.U32 UR16, UR7, UR4, URZ ;  /* 0x00000004071092a5 */ /* 0x000fe4000f8e003f */
[----:B------:R-:W-:-:S02]  /*08f0*/  @UP0 UIMAD.WIDE.U32 UR32, UR13, UR30, URZ ;  /* 0x0000001e0d2002a5 */ /* 0x000fc4000f8e003f */
[----:B------:R-:W-:Y:S02]  /*0900*/  @!UP1 UIMAD UR5, UR7, UR5, UR12 ;  /* 0x00000005070592a4 */ /* 0x000fe4000f8e020c */
[----:B------:R-:W-:Y:S02]  /*0910*/  @UP1 UMOV UR14, UR18 ;  /* 0x00000012000e1c82 */ /* 0x000fe40008000000 */
[----:B------:R-:W-:Y:S02]  /*0920*/  @UP0 UIMAD UR31, UR13, UR31, UR33 ;  /* 0x0000001f0d1f02a4 */ /* 0x000fe4000f8e0221 */
[----:B------:R-:W-:Y:S02]  /*0930*/  @!UP1 UIADD3 UR6, UR17, UR5, URZ ;  /* 0x0000000511069290 */ /* 0x000fe4000fffe03f */
[----:B------:R-:W-:Y:S01]  /*0940*/  @!UP1 UMOV UR14, UR16 ;  /* 0x00000010000e9c82 */ /* 0x000fe20008000000 */
        /* <DEDUP_REMOVED lines=12> */
[----:B------:R-:W-:-:S03]  /*0a10*/  UIADD3 UR31, UR33, UR5, URZ ;  /* 0x00000005211f7290 */ /* 0x000fc6000fffe03f */
.L_x_694:
[----:B------:R-:W-:Y:S01]  /*0a20*/  IABS R0, c[0x0][0x1c8] ;  /* 0x0000720000007a13 */ /* 0x000fe20000000000 */
[----:B------:R-:W1:Y:S01]  /*0a30*/  S2R R2, SR_CTAID.Z ;  /* 0x0000000000027919 */ /* 0x000e620000002700 */
[----:B------:R-:W-:Y:S02]  /*0a40*/  UMOV UR16, URZ ;  /* 0x0000003f00107c82 */ /* 0x000fe40008000000 */
[----:B------:R-:W2:Y:S01]  /*0a50*/  R2UR UR5, R0 ;  /* 0x00000000000573c2 */ /* 0x000ea200000e0000 */
[----:B------:R-:W-:Y:S01]  /*0a60*/  @UP0 UIADD3 UR15, UR11, UR15, URZ ;  /* 0x0000000f0b0f0290 */ /* 0x000fe2000fffe03f */
        /* <DEDUP_REMOVED lines=9> */
[----:B------:R-:W-:-:S04]  /*0b00*/  UIMAD.WIDE.U32 UR12, UR17, UR12, UR16 ;  /* 0x0000000c110c72a5 */ /* 0x000fc8000f8e0010 */
[----:B-1----:R-:W-:-:S07]  /*0b10*/  UIMAD.WIDE.U32 UR12, UR13, UR4, URZ ;  /* 0x000000040d0c72a5 */ /* 0x002fce000f8e003f */
        /* <DEDUP_REMOVED lines=15> */
[----:B------:R-:W-:-:S03]  /*0c10*/  @UP0 UIMAD UR33, UR15, UR5, UR17 ;  /* 0x000000050f2102a4 */ /* 0x000fc6000f8e0211 */
[----:B------:R-:W-:Y:S02]  /*0c20*/  @UP0 UMOV UR34, UR16 ;  /* 0x0000001000220c82 */ /* 0x000fe40008000000 */
[----:B------:R-:W-:Y:S02]  /*0c30*/  @!UP2 ULOP3.LUT UR30, URZ, UR12, URZ, 0x33, !UPT ;  /* 0x0000000c3f1ea292 */ /* 0x000fe4000f8e333f */
[----:B------:R-:W-:Y:S02]  /*0c40*/  USHF.R.S32.HI UR12, URZ, 0x1f, UR10 ;  /* 0x0000001f3f0c7899 */ /* 0x000fe4000801140a */
[----:B------:R-:W-:Y:S01]  /*0c50*/  USHF.R.S32.HI UR13, URZ, 0x1f, UR30 ;  /* 0x0000001f3f0d7899 */ /* 0x000fe2000801141e */
[----:B------:R-:W-:Y:S05]  /*0c60*/  @P0 BRA `(.L_x_695) ;  /* 0x000000d000000947 */ /* 0x000fea0003800000 */
[----:B------:R-:W-:Y:S02]  /*0c70*/  USHF.R.S32.HI UR15, URZ, 0x1f, UR11 ;  /* 0x0000001f3f0f7899 */ /* 0x000fe4000801140b */
[----:B------:R-:W-:Y:S02]  /*0c80*/  ULDC.64 UR4, c[0x0][0x1a0] ;  /* 0x0000680000047ab9 */ /* 0x000fe40000000a00 */
[----:B------:R-:W-:-:S02]  /*0c90*/  UIMAD UR15, UR15, UR4, URZ ;  /* 0x000000040f0f72a4 */ /* 0x000fc4000f8e023f */
[----:B------:R-:W-:Y:S02]  /*0ca0*/  UIMAD.WIDE.U32 UR16, UR11, UR4, URZ ;  /* 0x000000040b1072a5 */ /* 0x000fe4000f8e003f */
[----:B------:R-:W-:Y:S02]  /*0cb0*/  UIMAD UR15, UR11, UR5, UR15 ;  /* 0x000000050b0f72a4 */ /* 0x000fe4000f8e020f */
[----:B------:R-:W-:Y:S02]  /*0cc0*/  USHF.R.S32.HI UR11, URZ, 0x1f, UR7 ;  /* 0x0000001f3f0b7899 */ /* 0x000fe40008011407 */
[----:B------:R-:W-:Y:S02]  /*0cd0*/  UIADD3 UR17, UR17, UR15, URZ ;  /* 0x0000000f11117290 */ /* 0x000fe4000fffe03f */
[----:B------:R-:W-:Y:S02]  /*0ce0*/  ULDC.64 UR4, c[0x0][0x188] ;  /* 0x0000620000047ab9 */ /* 0x000fe40000000a00 */
[----:B------:R-:W-:-:S02]  /*0cf0*/  UIMAD UR11, UR11, UR4, URZ ;  /* 0x000000040b0b72a4 */ /* 0x000fc4000f8e023f */
[----:B------:R-:W-:Y:S02]  /*0d00*/  UIMAD.WIDE.U32 UR16, UR7, UR4, UR16 ;  /* 0x00000004071072a5 */ /* 0x000fe4000f8e0010 */
[----:B------:R-:W-:-:S04]  /*0d10*/  UIMAD UR5, UR7, UR5, UR11 ;  /* 0x00000005070572a4 */ /* 0x000fc8000f8e020b */
[----:B------:R-:W-:Y:S02]  /*0d20*/  UIADD3 UR33, UR17, UR5, URZ ;  /* 0x0000000511217290 */ /* 0x000fe4000fffe03f */
[----:B------:R-:W-:Y:S02]  /*0d30*/  UMOV UR34, UR16 ;  /* 0x0000001000227c82 */ /* 0x000fe40008000000 */
.L_x_695:
[CC--:B------:R-:W-:Y:S01]  /*0d40*/  LEA.HI R0, R9.reuse, R23.reuse, RZ, 0x3 ;  /* 0x0000001709007211 */ /* 0x0c0fe200078f18ff */
[----:B------:R-:W1:Y:S01]  /*0d50*/  S2R R18, SR_CTAID.Z ;  /* 0x0000000000127919 */ /* 0x000e620000002700 */
[----:B------:R-:W-:Y:S01]  /*0d60*/  LEA.HI R5, R9, R23, RZ, 0x4 ;  /* 0x0000001709057211 */ /* 0x000fe200078f20ff */
[----:B------:R-:W-:Y:S01]  /*0d70*/  ULDC.64 UR4, c[0x0][0x1b8] ;  /* 0x00006e0000047ab9 */ /* 0x000fe20000000a00 */
[----:B------:R-:W-:Y:S01]  /*0d80*/  SHF.R.S32.HI R234, RZ, 0x3, R0 ;  /* 0x00000003ffea7819 */ /* 0x000fe20000011400 */
[----:B------:R-:W-:Y:S01]  /*0d90*/  UIMAD UR4, UR13, UR4, URZ ;  /* 0x000000040d0472a4 */ /* 0x000fe2000f8e023f */
[----:B------:R-:W-:Y:S01]  /*0da0*/  LOP3.LUT R0, R0, 0xfffffff8, RZ, 0xc0, !PT ;  /* 0xfffffff800007812 */ /* 0x000fe200078ec0ff */
[----:B------:R-:W-:Y:S01]  /*0db0*/  UIADD3 UR18, -UR9, UR27, URZ ;  /* 0x0000001b09127290 */ /* 0x000fe2000fffe13f */
[----:B------:R-:W-:Y:S01]  /*0dc0*/  SHF.R.S32.HI R4, RZ, 0x4, R5 ;  /* 0x00000004ff047819 */ /* 0x000fe20000011405 */
[----:B------:R-:W-:Y:S01]  /*0dd0*/  IMAD.SHL.U32 R3, R234, 0x40, RZ ;  /* 0x00000040ea037824 */ /* 0x000fe200078e00ff */
[----:B------:R-:W-:Y:S01]  /*0de0*/  LOP3.LUT R2, R5, 0xfffffff0, RZ, 0xc0, !PT ;  /* 0xfffffff005027812 */ /* 0x000fe200078ec0ff */
[----:B------:R-:W-:Y:S01]  /*0df0*/  IMAD.IADD R24, R23, 0x1, -R0 ;  /* 0x0000000117187824 */ /* 0x000fe200078e0a00 */
[----:B------:R-:W-:Y:S01]  /*0e00*/  LEA.HI R0, R5, R4, RZ, 0x1 ;  /* 0x0000000405007211 */ /* 0x000fe200078f08ff */
[----:B------:R-:W-:Y:S01]  /*0e10*/  BSSY B0, `(.L_x_696) ;  /* 0x0000072000007945 */ /* 0x000fe20003800000 */
[----:B------:R-:W-:Y:S01]  /*0e20*/  LOP3.LUT R5, R3, 0x1c0, RZ, 0xc0, !PT ;  /* 0x000001c003057812 */ /* 0x000fe200078ec0ff */
[----:B------:R-:W-:Y:S01]  /*0e30*/  IMAD.SHL.U32 R112, R24, 0x8, RZ ;  /* 0x0000000818707824 */ /* 0x000fe200078e00ff */
[----:B------:R-:W-:Y:S01]  /*0e40*/  LOP3.LUT R0, R0, 0xfffffffe, RZ, 0xc0, !PT ;  /* 0xfffffffe00007812 */ /* 0x000fe200078ec0ff */
[----:B------:R-:W-:Y:S01]  /*0e50*/  IMAD.IADD R6, R23, 0x1, -R2 ;  /* 0x0000000117067824 */ /* 0x000fe200078e0a02 */
[----:B------:R-:W-:-:S02]  /*0e60*/  SHF.R.U32.HI R2, RZ, 0x3, R5 ;  /* 0x00000003ff027819 */ /* 0x000fc40000011605 */
[----:B------:R-:W-:Y:S01]  /*0e70*/  LOP3.LUT R3, R5, 0x38, R112, 0xf8, !PT ;  /* 0x0000003805037812 */ /* 0x000fe200078ef870 */
[----:B------:R-:W-:Y:S01]  /*0e80*/  IMAD.IADD R22, R4, 0x1, -R0 ;  /* 0x0000000104167824 */ /* 0x000fe200078e0a00 */
[----:B------:R-:W-:Y:S02]  /*0e90*/  SHF.R.S32.HI R5, RZ, 0x1f, R6 ;  /* 0x0000001fff057819 */ /* 0x000fe40000011406 */
[----:B------:R-:W-:Y:S02]  /*0ea0*/  SHF.R.S32.HI R235, RZ, 0x1f, R234 ;  /* 0x0000001fffeb7819 */ /* 0x000fe400000114ea */
[----:B------:R-:W-:Y:S02]  /*0eb0*/  LEA.HI R11, R5, R6, RZ, 0x3 ;  /* 0x00000006050b7211 */ /* 0x000fe400078f18ff */
[----:B------:R-:W-:Y:S01]  /*0ec0*/  SHF.R.S32.HI R113, RZ, 0x1f, R112 ;  /* 0x0000001fff717819 */ /* 0x000fe20000011470 */
[----:B------:R-:W-:Y:S01]  /*0ed0*/  IMAD R7, R235, c[0x0][0x198], RZ ;  /* 0x00006600eb077a24 */ /* 0x000fe200078e02ff */
[----:B------:R-:W-:-:S02]  /*0ee0*/  LOP3.LUT R0, R11, 0xfffffff8, RZ, 0xc0, !PT ;  /* 0xfffffff80b007812 */ /* 0x000fc400078ec0ff */
[----:B------:R-:W-:Y:S01]  /*0ef0*/  LEA.HI R9, R9, R23, RZ, 0x6 ;  /* 0x0000001709097211 */ /* 0x000fe200078f30ff */
[----:B------:R-:W-:Y:S01]  /*0f00*/  IMAD.WIDE.U32 R4, R234, c[0x0][0x198], R112 ;  /* 0x00006600ea047a25 */ /* 0x000fe200078e0070 */
[----:B------:R-:W-:Y:S01]  /*0f10*/  LOP3.LUT R10, R3, R2, RZ, 0x3c, !PT ;  /* 0x00000002030a7212 */ /* 0x000fe200078e3cff */
[----:B------:R2:W-:Y:S01]  /*0f20*/  STL.64 [R1], R112 ;  /* 0x0000007001007387 */ /* 0x0005e20000100a00 */
[----:B------:R-:W-:Y:S01]  /*0f30*/  IADD3 R2, P0, R112, UR14, RZ ;  /* 0x0000000e70027c10 */ /* 0x000fe2000ff1e0ff */
[----:B------:R-:W-:Y:S01]  /*0f40*/  IMAD.IADD R0, R6, 0x1, -R0 ;  /* 0x0000000106007824 */ /* 0x000fe200078e0a00 */
[----:B------:R-:W-:Y:S01]  /*0f50*/  IADD3 R110, R112, 0x40, RZ ;  /* 0x00000040706e7810 */ /* 0x000fe20007ffe0ff */
[----:B------:R-:W-:Y:S01]  /*0f60*/  IMAD.SHL.U32 R9, R9, 0x8, RZ ;  /* 0x0000000809097824 */ /* 0x000fe200078e00ff */
[----:B------:R-:W-:Y:S01]  /*0f70*/  IADD3.X R3, R113, UR6, RZ, P0, !PT ;  /* 0x0000000671037c10 */ /* 0x000fe200087fe4ff */
[----:B------:R-:W-:Y:S01]  /*0f80*/  IMAD R6, R234, c[0x0][0x19c], R7 ;  /* 0x00006700ea067a24 */ /* 0x000fe200078e0207 */
[----:B------:R-:W-:Y:S01]  /*0f90*/  IADD3 R8, P0, R4, UR32, RZ ;  /* 0x0000002004087c10 */ /* 0x000fe2000ff1e0ff */
[----:B------:R-:W-:Y:S01]  /*0fa0*/  IMAD R4, R235, c[0x0][0x1a0], RZ ;  /* 0x00006800eb047a24 */ /* 0x000fe200078e02ff */
[----:B------:R-:W-:Y:S01]  /*0fb0*/  LOP3.LUT P2, RZ, R0, 0x4, RZ, 0xc0, !PT ;  /* 0x0000000400ff7812 */ /* 0x000fe2000784c0ff */
[----:B-1----:R-:W-:Y:S01]  /*0fc0*/  IMAD.WIDE.U32 R18, R18, c[0x0][0x1a8], R2 ;  /* 0x00006a0012127a25 */ /* 0x002fe200078e0002 */
[----:B------:R-:W-:Y:S01]  /*0fd0*/  LOP3.LUT P1, RZ, R0, 0x2, RZ, 0xc0, !PT ;  /* 0x0000000200ff7812 */ /* 0x000fe2000782c0ff */
[----:B------:R-:W-:Y:S01]  /*0fe0*/  ULDC.64 UR6, c[0x0][0x1b0] ;  /* 0x00006c0000067ab9 */ /* 0x000fe20000000a00 */
[----:B------:R-:W-:Y:S01]  /*0ff0*/  LOP3.LUT R10, R10, 0xfffffe00, R9, 0xf8, !PT ;  /* 0xfffffe000a0a7812 */ /* 0x000fe200078ef809 */
[----:B------:R-:W-:Y:S01]  /*1000*/  IMAD.SHL.U32 R0, R0, 0x40, RZ ;  /* 0x0000004000007824 */ /* 0x000fe200078e00ff */
[----:B------:R-:W-:Y:S01]  /*1010*/  IADD3.X R9, R5, UR31, R6, P0, !PT ;  /* 0x0000001f05097c10 */ /* 0x000fe200087fe406 */
[----:B------:R-:W-:Y:S01]  /*1020*/  IMAD.SHL.U32 R6, R22, 0x8, RZ ;  /* 0x0000000816067824 */ /* 0x000fe200078e00ff */
[----:B------:R-:W-:Y:S01]  /*1030*/  UIMAD UR6, UR13, UR6, URZ ;  /* 0x000000060d0672a4 */ /* 0x000fe2000f8e023f */
[----:B------:R-:W-:Y:S01]  /*1040*/  IMAD.WIDE.U32 R2, R234, c[0x0][0x1a0], R112 ;  /* 0x00006800ea027a25 */ /* 0x000fe200078e0070 */
[----:B------:R-:W-:-:S02]  /*1050*/  LOP3.LUT R0, R0, 0x1c0, RZ, 0xc0, !PT ;  /* 0x000001c000007812 */ /* 0x000fc400078ec0ff */
[----:B------:R-:W-:Y:S01]  /*1060*/  UIMAD UR7, UR30, UR7, UR6 ;  /* 0x000000071e0772a4 */ /* 0x000fe2000f8e0206 */
[----:B------:R-:W-:Y:S01]  /*1070*/  IMAD R4, R234, c[0x0][0x1a4], R4 ;  /* 0x00006900ea047a24 */ /* 0x000fe200078e0204 */
[----:B------:R-:W-:Y:S01]  /*1080*/  LOP3.LUT R6, R0, 0x8, R6, 0xf8, !PT ;  /* 0x0000000800067812 */ /* 0x000fe200078ef806 */
[----:B------:R-:W-:Y:S01]  /*1090*/  UIMAD UR6, UR30, UR5, UR4 ;  /* 0x000000051e0672a4 */ /* 0x000fe2000f8e0204 */
[----:B------:R-:W-:Y:S01]  /*10a0*/  IADD3 R2, P0, R2, UR34, RZ ;  /* 0x0000002202027c10 */ /* 0x000fe2000ff1e0ff */
[----:B------:R-:W-:Y:S01]  /*10b0*/  IMAD.SHL.U32 R5, R11, 0x40, RZ ;  /* 0x000000400b057824 */ /* 0x000fe200078e00ff */
[----:B------:R-:W-:Y:S01]  /*10c0*/  SHF.R.U32.HI R0, RZ, 0x3, R0 ;  /* 0x00000003ff007819 */ /* 0x000fe20000011600 */
[----:B------:R-:W-:Y:S01]  /*10d0*/  ULDC.64 UR4, c[0x0][0x1a8] ;  /* 0x00006a0000047ab9 */ /* 0x000fe20000000a00 */
[----:B------:R-:W-:Y:S01]  /*10e0*/  IADD3.X R3, R3, UR33, R4, P0, !PT ;  /* 0x0000002103037c10 */ /* 0x000fe200087fe404 */
[----:B------:R-:W-:Y:S01]  /*10f0*/  IMAD.U32 R4, RZ, RZ, UR30 ;  /* 0x0000001eff047e24 */ /* 0x000fe2000f8e00ff */
[----:B------:R-:W-:Y:S01]  /*1100*/  LOP3.LUT R6, R6, R0, RZ, 0x3c, !PT ;  /* 0x0000000006067212 */ /* 0x000fe200078e3cff */
[----:B------:R-:W-:Y:S01]  /*1110*/  IMAD.U32 R0, RZ, RZ, UR30 ;  /* 0x0000001eff007e24 */ /* 0x000fe2000f8e00ff */
[----:B------:R-:W-:Y:S01]  /*1120*/  IADD3 R107, R112, 0x80, RZ ;  /* 0x00000080706b7810 */ /* 0x000fe20007ffe0ff */
[----:B------:R-:W-:Y:S01]  /*1130*/  IMAD.WIDE.U32 R26, R4, c[0x0][0x1b8], R2 ;  /* 0x00006e00041a7a25 */ /* 0x000fe200078e0002 */
[----:B------:R-:W-:Y:S01]  /*1140*/  IADD3 R106, R112, 0xc0, RZ ;  /* 0x000000c0706a7810 */ /* 0x000fe20007ffe0ff */
[----:B------:R-:W-:Y:S01]  /*1150*/  UIMAD UR4, UR12, UR4, URZ ;  /* 0x000000040c0472a4 */ /* 0x000fe2000f8e023f */
[----:B------:R-:W-:Y:S01]  /*1160*/  ISETP.GE.AND P0, PT, R234, UR18, PT ;  /* 0x00000012ea007c0c */ /* 0x000fe2000bf06270 */
[----:B------:R-:W-:Y:S01]  /*1170*/  IMAD.WIDE.U32 R30, R0, c[0x0][0x1b0], R8 ;  /* 0x00006c00001e7a25 */ /* 0x000fe200078e0008 */
[----:B------:R-:W-:Y:S01]  /*1180*/  IADD3 R29, R27, UR6, RZ ;  /* 0x000000061b1d7c10 */ /* 0x000fe2000fffe0ff */
[----:B------:R-:W-:Y:S01]  /*1190*/  UIMAD UR4, UR10, UR5, UR4 ;  /* 0x000000050a0472a4 */ /* 0x000fe2000f8e0204 */
[----:B------:R-:W-:Y:S01]  /*11a0*/  LOP3.LUT R5, R6, 0xfffffe00, R5, 0xf8, !PT ;  /* 0xfffffe0006057812 */ /* 0x000fe200078ef805 */
[----:B------:R-:W-:Y:S01]  /*11b0*/  IMAD.MOV.U32 R4, RZ, RZ, 0x10 ;  /* 0x00000010ff047424 */ /* 0x000fe200078e00ff */
[----:B------:R2:W-:Y:S01]  /*11c0*/  STL.64 [R1+0x20], R30 ;  /* 0x0000201e01007387 */ /* 0x0005e20000100a00 */
[----:B------:R-:W-:Y:S01]  /*11d0*/  IADD3 R33, R31, UR7, RZ ;  /* 0x000000071f217c10 */ /* 0x000fe2000fffe0ff */
[----:B------:R-:W-:Y:S01]  /*11e0*/  IMAD.MOV.U32 R0, RZ, RZ, 0x20 ;  /* 0x00000020ff007424 */ /* 0x000fe200078e00ff */
[----:B------:R-:W-:Y:S01]  /*11f0*/  IADD3 R9, R19, UR4, RZ ;  /* 0x0000000413097c10 */ /* 0x000fe2000fffe0ff */
[----:B------:R2:W-:Y:S01]  /*1200*/  STL.64 [R1+0x40], R26 ;  /* 0x0000401a01007387 */ /* 0x0005e20000100a00 */
[----:B------:R-:W-:Y:S01]  /*1210*/  IMAD.U32 R6, RZ, RZ, UR26 ;  /* 0x0000001aff067e24 */ /* 0x000fe2000f8e00ff */
[----:B------:R-:W-:Y:S01]  /*1220*/  SHF.R.S32.HI R21, RZ, 0x5, R21 ;  /* 0x00000005ff157819 */ /* 0x000fe20000011415 */
[----:B------:R-:W-:Y:S01]  /*1230*/  IMAD.SHL.U32 R227, R10, 0x2, RZ ;  /* 0x000000020ae37824 */ /* 0x000fe200078e00ff */
[----:B------:R2:W-:Y:S01]  /*1240*/  STL [R1+0x28], R110 ;  /* 0x0000286e01007387 */ /* 0x0005e20000100800 */
[----:B------:R-:W-:Y:S01]  /*1250*/  IMAD.WIDE R6, R6, 0x80, R234 ;  /* 0x0000008006067825 */ /* 0x000fe200078e02ea */
[----:B------:R-:W-:-:S02]  /*1260*/  SEL R4, R4, 0xfffffff0, !P1 ;  /* 0xfffffff004047807 */ /* 0x000fc40004800000 */
        /* <DEDUP_REMOVED lines=44> */
.L_x_697:
[----:B------:R-:W-:Y:S05]  /*1530*/  BSYNC B0 ;  /* 0x0000000000007941 */ /* 0x000fea0003800000 */
.L_x_696:
        /* <DEDUP_REMOVED lines=45> */
.L_x_699:
[----:B------:R-:W-:Y:S05]  /*1810*/  BSYNC B0 ;  /* 0x0000000000007941 */ /* 0x000fea0003800000 */
.L_x_698:
        /* <DEDUP_REMOVED lines=45> */
.L_x_701:
[----:B------:R-:W-:Y:S05]  /*1af0*/  BSYNC B0 ;  /* 0x0000000000007941 */ /* 0x000fea0003800000 */
.L_x_700:
        /* <DEDUP_REMOVED lines=14> */
[----:B-1----:R-:W-:Y:S01]  /*1be0*/  IMAD.WIDE.U32 R10, R2, c[0x0][0x190], R8 ;  /* 0x00006400020a7a25 */ /* 0x002fe200078e0008 */
        /* <DEDUP_REMOVED lines=33> */
.L_x_703:
[----:B------:R-:W-:Y:S05]  /*1e00*/  BSYNC B0 ;  /* 0x0000000000007941 */ /* 0x000fea0003800000 */
.L_x_702:
        /* <DEDUP_REMOVED lines=11> */
[----:B-1----:R-:W-:Y:S01]  /*1ec0*/  IMAD.WIDE.U32 R2, R102, UR38, R108 ;  /* 0x0000002666027c25 */ /* 0x002fe2000f8e006c */
        /* <DEDUP_REMOVED lines=36> */
.L_x_705:
[----:B------:R-:W-:Y:S05]  /*2110*/  BSYNC B0 ;  /* 0x0000000000007941 */ /* 0x000fea0003800000 */
.L_x_704:
[----:B------:R-:W-:Y:S01]  /*2120*/  ISETP.GE.AND P0, PT, R17, UR11, PT ;  /* 0x0000000b11007c0c */ /* 0x000fe2000bf06270 */
[----:B------:R-:W-:Y:S01]  /*2130*/  UMOV UR23, 0x5 ;  /* 0x0000000500177882 */ /* 0x000fe20000000000 */
[----:B------:R-:W-:Y:S01]  /*2140*/  BSSY B0, `(.L_x_706) ;  /* 0x000002b000007945 */ /* 0x000fe20003800000 */
[----:B------:R-:W-:Y:S02]  /*2150*/  ULDC UR21, c[0x0][0x19c] ;  /* 0x0000670000157ab9 */ /* 0x000fe40000000800 */
[----:B------:R-:W-:Y:S02]  /*2160*/  ULDC.64 UR4, c[0x0][0x1a0] ;  /* 0x0000680000047ab9 */ /* 0x000fe40000000a00 */
[----:B------:R-:W-:Y:S02]  /*2170*/  USHF.L.U32 UR22, UR6, 0x5, URZ ;  /* 0x0000000506167899 */ /* 0x000fe4000800063f */
[----:B------:R-:W-:Y:S02]  /*2180*/  USHF.L.U64.HI UR21, UR6, UR23, UR21 ;  /* 0x0000001706157299 */ /* 0x000fe40008010215 */
[----:B------:R-:W-:-:S02]  /*2190*/  USHF.L.U64.HI UR19, UR4, UR19, UR5 ;  /* 0x0000001304137299 */ /* 0x000fc40008010205 */
[----:B------:R-:W-:Y:S01]  /*21a0*/  USHF.L.U32 UR20, UR4, 0x6, URZ ;  /* 0x0000000604147899 */ /* 0x000fe2000800063f */
[----:B------:R-:W-:Y:S06]  /*21b0*/  @P0 BRA `(.L_x_707) ;  /* 0x0000023000000947 */ /* 0x000fec0003800000 */
[----:B------:R-:W-:Y:S02]  /*21c0*/  ISETP.GE.AND P5, PT, R112, c[0x0][0x220], PT ;  /* 0x0000880070007a0c */ /* 0x000fe40003fa6270 */
[----:B------:R-:W-:Y:S02]  /*21d0*/  ISETP.GE.AND P4, PT, R110, c[0x0][0x220], PT ;  /* 0x000088006e007a0c */ /* 0x000fe40003f86270 */
        /* <DEDUP_REMOVED lines=33> */
.L_x_707:
[----:B------:R-:W-:Y:S05]  /*23f0*/  BSYNC B0 ;  /* 0x0000000000007941 */ /* 0x000fea0003800000 */
.L_x_706:
[----:B------:R-:W0:Y:S01]  /*2400*/  LDGDEPBAR ;  /* 0x00000000000079af */ /* 0x000e220000000000 */
[----:B------:R-:W-:Y:S01]  /*2410*/  ISETP.GE.AND P0, PT, R234, UR11, PT ;  /* 0x0000000bea007c0c */ /* 0x000fe2000bf06270 */
[----:B-1--4-:R-:W-:Y:S01]  /*2420*/  IMAD.U32 R7, RZ, RZ, UR26 ;  /* 0x0000001aff077e24 */ /* 0x012fe2000f8e00ff */
[----:B------:R-:W-:Y:S01]  /*2430*/  UIMAD UR5, UR19, UR38, URZ ;  /* 0x00000026130572a4 */ /* 0x000fe2000f8e023f */
[----:B------:R-:W-:Y:S01]  /*2440*/  IMAD.MOV.U32 R8, RZ, RZ, R28 ;  /* 0x000000ffff087224 */ /* 0x000fe200078e001c */
[----:B------:R-:W-:Y:S01]  /*2450*/  SHF.R.S32.HI R6, RZ, 0x1f, R20 ;  /* 0x0000001fff067819 */ /* 0x000fe20000011414 */
[----:B------:R-:W-:Y:S01]  /*2460*/  IMAD.MOV.U32 R9, RZ, RZ, R29 ;  /* 0x000000ffff097224 */ /* 0x000fe200078e001d */
[----:B------:R-:W-:Y:S01]  /*2470*/  LEA R104, R7, R21, 0x3 ;  /* 0x0000001507687211 */ /* 0x000fe200078e18ff */
[----:B------:R-:W-:Y:S01]  /*2480*/  IMAD.MOV.U32 R8, RZ, RZ, R26 ;  /* 0x000000ffff087224 */ /* 0x000fe200078e001a */
[----:B------:R-:W-:Y:S01]  /*2490*/  UIMAD UR5, UR12, UR20, UR5 ;  /* 0x000000140c0572a4 */ /* 0x000fe2000f8e0205 */
[----:B------:R-:W-:Y:S01]  /*24a0*/  IMAD.U32 R2, RZ, RZ, UR20 ;  /* 0x00000014ff027e24 */ /* 0x000fe2000f8e00ff */
[----:B------:R-:W-:Y:S01]  /*24b0*/  LEA.HI R6, R6, R20, RZ, 0x2 ;  /* 0x0000001406067211 */ /* 0x000fe200078f10ff */
[----:B------:R-:W-:Y:S01]  /*24c0*/  BSSY B0, `(.L_x_708) ;  /* 0x0000030000007945 */ /* 0x000fe20003800000 */
[----:B------:R1:W-:Y:S01]  /*24d0*/  STL.64 [R1+0x38], R8 ;  /* 0x0000380801007387 */ /* 0x0003e20000100a00 */
[----:B------:R-:W-:Y:S01]  /*24e0*/  IMAD.WIDE.U32 R2, R2, UR38, R8 ;  /* 0x0000002602027c25 */ /* 0x000fe2000f8e0008 */
[----:B------:R-:W-:-:S02]  /*24f0*/  SHF.L.U32 R23, R23, 0x1, RZ ;  /* 0x0000000117177819 */ /* 0x000fc400000006ff */
[----:B------:R1:W-:Y:S01]  /*2500*/  STL [R1+0x30], R104 ;  /* 0x0000306801007387 */ /* 0x0003e20000100800 */
[----:B------:R-:W-:Y:S02]  /*2510*/  SHF.R.S32.HI R7, RZ, 0x2, R6 ;  /* 0x00000002ff077819 */ /* 0x000fe40000011406 */
[----:B------:R-:W-:Y:S02]  /*2520*/  IADD3 R6, R3, UR5, RZ ;  /* 0x0000000503067c10 */ /* 0x000fe4000fffe0ff */
[----:B------:R-:W-:Y:S01]  /*2530*/  LOP3.LUT R105, R23, 0x6, RZ, 0xc0, !PT ;  /* 0x0000000617697812 */ /* 0x000fe200078ec0ff */
        /* <DEDUP_REMOVED lines=14> */
[C---:B-1----:R-:W-:Y:S02]  /*2620*/  @!P2 LEA R8, P1, R2.reuse, c[0x0][0x170], 0x1 ;  /* 0x00005c000208aa11 */ /* 0x042fe400078208ff */
        /* <DEDUP_REMOVED lines=25> */
.L_x_709:
[----:B------:R-:W-:Y:S05]  /*27c0*/  BSYNC B0 ;  /* 0x0000000000007941 */ /* 0x000fea0003800000 */
.L_x_708:
[----:B------:R-:W-:Y:S01]  /*27d0*/  ISETP.GE.AND P0, PT, R17, UR11, PT ;  /* 0x0000000b11007c0c */ /* 0x000fe2000bf06270 */
[----:B------:R-:W-:Y:S01]  /*27e0*/  ULDC UR5, c[0x0][0x1a4] ;  /* 0x0000690000057ab9 */ /* 0x000fe20000000800 */
[----:B-1--4-:R-:W-:Y:S01]  /*27f0*/  LEA R8, R21, UR9, 0x4 ;  /* 0x0000000915087c11 */ /* 0x012fe2000f8e20ff */
[----:B------:R-:W-:Y:S01]  /*2800*/  USHF.L.U32 UR24, UR4, 0x5, URZ ;  /* 0x0000000504187899 */ /* 0x000fe2000800063f */
        /* <DEDUP_REMOVED lines=46> */
.L_x_711:
[----:B------:R-:W-:Y:S05]  /*2af0*/  BSYNC B0 ;  /* 0x0000000000007941 */ /* 0x000fea0003800000 */
.L_x_710:
[C---:B------:R-:W-:Y:S01]  /*2b00*/  IMAD.SHL.U32 R2, R24.reuse, 0x40, RZ ;  /* 0x0000004018027824 */ /* 0x040fe200078e00ff */
[----:B------:R-:W-:Y:S01]  /*2b10*/  R2P PR, R24, 0x6 ;  /* 0x0000000618007804 */ /* 0x000fe20000000000 */
[----:B------:R-:W-:Y:S01]  /*2b20*/  IMAD.SHL.U32 R3, R234, 0x8, RZ ;  /* 0x00000008ea037824 */ /* 0x000fe200078e00ff */
[----:B------:R-:W0:Y:S01]  /*2b30*/  LDGDEPBAR ;  /* 0x00000000000079af */ /* 0x000e220000000000 */
[----:B------:R-:W-:Y:S01]  /*2b40*/  UISETP.GE.AND UP0, UPT, UR35, 0x2, UPT ;  /* 0x000000022300788c */ /* 0x000fe2000bf06270 */
[----:B------:R-:W-:-:S04]  /*2b50*/  LOP3.LUT R2, R2, 0x1c0, RZ, 0xc0, !PT ;  /* 0x000001c002027812 */ /* 0x000fc800078ec0ff */
[----:B------:R-:W-:Y:S02]  /*2b60*/  LOP3.LUT R3, R2, 0x8, R3, 0xf8, !PT ;  /* 0x0000000802037812 */ /* 0x000fe400078ef803 */
[----:B------:R-:W-:Y:S02]  /*2b70*/  SHF.R.U32.HI R2, RZ, 0x3, R2 ;  /* 0x00000003ff027819 */ /* 0x000fe40000011602 */
[----:B------:R-:W-:Y:S02]  /*2b80*/  PLOP3.LUT P0, PT, PT, PT, UP0, 0x80, 0x0 ;  /* 0x000000000000781c */ /* 0x000fe40003f0f008 */
[----:B------:R-:W-:Y:S01]  /*2b90*/  LOP3.LUT R2, R3, R2, RZ, 0x3c, !PT ;  /* 0x0000000203027212 */ /* 0x000fe200078e3cff */
[----:B------:R-:W-:-:S04]  /*2ba0*/  IMAD R3, R21, 0x400, R5 ;  /* 0x0000040015037824 */ /* 0x000fc800078e0205 */
[----:B------:R-:W-:Y:S02]  /*2bb0*/  IMAD R2, R22, 0x200, R2 ;  /* 0x0000020016027824 */ /* 0x000fe400078e0202 */
[----:B------:R-:W-:Y:S02]  /*2bc0*/  IMAD.SHL.U32 R207, R3, 0x2, RZ ;  /* 0x0000000203cf7824 */ /* 0x000fe400078e00ff */
[----:B------:R-:W-:Y:S02]  /*2bd0*/  IMAD.SHL.U32 R200, R2, 0x2, RZ ;  /* 0x0000000202c87824 */ /* 0x000fe400078e00ff */
[--C-:B------:R-:W-:Y:S01]  /*2be0*/  IMAD R208, R4, 0x2, R207.reuse ;  /* 0x0000000204d07824 */ /* 0x100fe200078e02cf */
[----:B----4-:R-:W-:Y:S01]  /*2bf0*/  LDSM.16.M88.4 R8, [R207] ;  /* 0x00000000cf08783b */ /* 0x010fe20000000200 */
[----:B------:R-:W-:Y:S01]  /*2c00*/  IMAD R210, R0, 0x2, R207 ;  /* 0x0000000200d27824 */ /* 0x000fe200078e02cf */
[----:B------:R-:W-:Y:S01]  /*2c10*/  IADD3 R2, R200, 0x10000, RZ ;  /* 0x00010000c8027810 */ /* 0x000fe20007ffe0ff */
[----:B------:R-:W-:Y:S01]  /*2c20*/  IMAD R209, R0, 0x2, R208 ;  /* 0x0000000200d17824 */ /* 0x000fe200078e02d0 */
[----:B------:R-:W4:Y:S01]  /*2c30*/  LDSM.16.M88.4 R20, [R200+0x10000] ;  /* 0x01000000c814783b */ /* 0x000f220000000200 */
[----:B------:R-:W-:-:S02]  /*2c40*/  IADD3 R211, R200, 0x10020, RZ ;  /* 0x00010020c8d37810 */ /* 0x000fc40007ffe0ff */
[----:B------:R-:W-:Y:S01]  /*2c50*/  @P1 IADD3 R211, R2, -0x20, RZ ;  /* 0xffffffe002d31810 */ /* 0x000fe20007ffe0ff */
[----:B--2---:R-:W2:Y:S01]  /*2c60*/  LDSM.16.M88.4 R28, [R200+0x10800] ;  /* 0x01080000c81c783b */ /* 0x004ea20000000200 */
[----:B------:R-:W-:Y:S02]  /*2c70*/  IMAD.MOV.U32 R2, RZ, RZ, 0x40 ;  /* 0x00000040ff027424 */ /* 0x000fe400078e00ff */
[C---:B------:R-:W-:Y:S01]  /*2c80*/  IADD3 R226, R211.reuse, 0x800, RZ ;  /* 0x00000800d3e27810 */ /* 0x040fe20007ffe0ff */
[----:B------:R-:W5:Y:S01]  /*2c90*/  LDSM.16.M88.4 R36, [R200+0x11000] ;  /* 0x01100000c824783b */ /* 0x000f620000000200 */
[C---:B------:R-:W-:Y:S02]  /*2ca0*/  IADD3 R225, R211.reuse, 0x1000, RZ ;  /* 0x00001000d3e17810 */ /* 0x040fe40007ffe0ff */
[----:B------:R-:W-:Y:S01]  /*2cb0*/  SEL R2, R2, 0xffffffc0, !P2 ;  /* 0xffffffc002027807 */ /* 0x000fe20005000000 */
[----:B------:R-:W1:Y:S01]  /*2cc0*/  LDSM.16.M88.4 R24, [R200+0x11800] ;  /* 0x01180000c818783b */ /* 0x000e620000000200 */
[----:B------:R-:W-:-:S02]  /*2cd0*/  IADD3 R224, R211, 0x1800, RZ ;  /* 0x00001800d3e07810 */ /* 0x000fc40007ffe0ff */
[C---:B------:R-:W-:Y:S01]  /*2ce0*/  IADD3 R223, R211.reuse, 0x2000, RZ ;  /* 0x00002000d3df7810 */ /* 0x040fe20007ffe0ff */
[----:B------:R-:W-:Y:S01]  /*2cf0*/  LDSM.16.M88.4 R12, [R208] ;  /* 0x00000000d00c783b */ /* 0x000fe20000000200 */
[----:B------:R-:W-:Y:S01]  /*2d00*/  IMAD.IADD R206, R200, 0x1, R2 ;  /* 0x00000001c8ce7824 */ /* 0x000fe200078e0202 */
[C---:B------:R-:W-:Y:S01]  /*2d10*/  IADD3 R222, R211.reuse, 0x2800, RZ ;  /* 0x00002800d3de7810 */ /* 0x040fe20007ffe0ff */
[----:B------:R-:W-:Y:S01]  /*2d20*/  IMAD.IADD R205, R2, 0x1, R211 ;  /* 0x0000000102cd7824 */ /* 0x000fe200078e02d3 */
[----:B------:R-:W3:Y:S01]  /*2d30*/  LDSM.16.M88.4 R40, [R211] ;  /* 0x00000000d328783b */ /* 0x000ee20000000200 */
[----:B------:R-:W-:Y:S02]  /*2d40*/  IADD3 R2, R100, 0x8, RZ ;  /* 0x0000000864027810 */ /* 0x000fe40007ffe0ff */
[C---:B------:R-:W-:Y:S01]  /*2d50*/  IADD3 R221, R211.reuse, 0x3000, RZ ;  /* 0x00003000d3dd7810 */ /* 0x040fe20007ffe0ff */
        /* <DEDUP_REMOVED lines=12> */
[----:B----4-:R-:W-:Y:S01]  /*2e20*/  HMMA.16816.F32 R16, R8, R20, RZ ;  /* 0x000000140810723c */ /* 0x010fe200000018ff */
[----:B------:R-:W-:Y:S01]  /*2e30*/  LDSM.16.M88.4 R80, [R206+0x10800] ;  /* 0x01080000ce50783b */ /* 0x000fe20000000200 */
[----:B------:R-:W-:-:S03]  /*2e40*/  IADD3 R212, R211, 0x7800, RZ ;  /* 0x00007800d3d47810 */ /* 0x000fc60007ffe0ff */
[----:B------:R-:W-:Y:S03]  /*2e50*/  LDSM.16.M88.4 R84, [R206+0x11000] ;  /* 0x01100000ce54783b */ /* 0x000fe60000000200 */
[C---:B------:R-:W-:Y:S01]  /*2e60*/  HMMA.16816.F32 R20, R8.reuse, R22, RZ ;  /* 0x000000160814723c */ /* 0x040fe200000018ff */
[----:B------:R-:W-:Y:S04]  /*2e70*/  LDSM.16.M88.4 R88, [R206+0x11800] ;  /* 0x01180000ce58783b */ /* 0x000fe80000000200 */
[----:B------:R-:W-:Y:S03]  /*2e80*/  LDSM.16.M88.4 R92, [R205+0x1800] ;  /* 0x00180000cd5c783b */ /* 0x000fe60000000200 */
[C---:B--2---:R-:W-:Y:S01]  /*2e90*/  HMMA.16816.F32 R32, R8.reuse, R28, RZ ;  /* 0x0000001c0820723c */ /* 0x044fe200000018ff */
[----:B------:R-:W-:Y:S07]  /*2ea0*/  LDSM.16.M88.4 R96, [R211+0x7800] ;  /* 0x00780000d360783b */ /* 0x000fee0000000200 */
[C---:B------:R-:W-:Y:S08]  /*2eb0*/  HMMA.16816.F32 R28, R8.reuse, R30, RZ ;  /* 0x0000001e081c723c */ /* 0x040ff000000018ff */
[C---:B-----5:R-:W-:Y:S08]  /*2ec0*/  HMMA.16816.F32 R48, R8.reuse, R36, RZ ;  /* 0x000000240830723c */ /* 0x060ff000000018ff */
[C---:B------:R-:W-:Y:S08]  /*2ed0*/  HMMA.16816.F32 R36, R8.reuse, R38, RZ ;  /* 0x000000260824723c */ /* 0x040ff000000018ff */
[C---:B-1----:R-:W-:Y:S08]  /*2ee0*/  HMMA.16816.F32 R60, R8.reuse, R24, RZ ;  /* 0x00000018083c723c */ /* 0x042ff000000018ff */
[----:B------:R-:W-:Y:S01]  /*2ef0*/  HMMA.16816.F32 R56, R8, R26, RZ ;  /* 0x0000001a0838723c */ /* 0x000fe200000018ff */
[----:B------:R-:W1:Y:S07]  /*2f00*/  LDSM.16.M88.4 R8, [R210] ;  /* 0x00000000d208783b */ /* 0x000e6e0000000200 */
[C---:B---3--:R-:W-:Y:S08]  /*2f10*/  HMMA.16816.F32 R76, R12.reuse, R40, R16 ;  /* 0x000000280c4c723c */ /* 0x048ff00000001810 */
[C---:B------:R-:W-:Y:S08]  /*2f20*/  HMMA.16816.F32 R68, R12.reuse, R42, R20 ;  /* 0x0000002a0c44723c */ /* 0x040ff00000001814 */
[C---:B------:R-:W-:Y:S08]  /*2f30*/  HMMA.16816.F32 R24, R12.reuse, R44, R32 ;  /* 0x0000002c0c18723c */ /* 0x040ff00000001820 */
[C---:B------:R-:W-:Y:S01]  /*2f40*/  HMMA.16816.F32 R20, R12.reuse, R46, R28 ;  /* 0x0000002e0c14723c */ /* 0x040fe2000000181c */
[----:B------:R-:W-:Y:S07]  /*2f50*/  LDSM.16.M88.4 R44, [R205] ;  /* 0x00000000cd2c783b */ /* 0x000fee0000000200 */
[C---:B------:R-:W-:Y:S08]  /*2f60*/  HMMA.16816.F32 R28, R12.reuse, R52, R48 ;  /* 0x000000340c1c723c */ /* 0x040ff00000001830 */
[C---:B------:R-:W-:Y:S01]  /*2f70*/  HMMA.16816.F32 R32, R12.reuse, R54, R36 ;  /* 0x000000360c20723c */ /* 0x040fe20000001824 */
[----:B------:R-:W-:Y:S07]  /*2f80*/  LDSM.16.M88.4 R52, [R200+0x12000] ;  /* 0x01200000c834783b */ /* 0x000fee0000000200 */
[C---:B------:R-:W-:Y:S01]  /*2f90*/  HMMA.16816.F32 R36, R12.reuse, R72, R60 ;  /* 0x000000480c24723c */ /* 0x040fe2000000183c */
[----:B------:R-:W-:Y:S07]  /*2fa0*/  LDSM.16.M88.4 R60, [R205+0x800] ;  /* 0x00080000cd3c783b */ /* 0x000fee0000000200 */
[----:B------:R-:W-:Y:S01]  /*2fb0*/  HMMA.16816.F32 R16, R12, R74, R56 ;  /* 0x0000004a0c10723c */ /* 0x000fe20000001838 */
[----:B------:R-:W2:Y:S04]  /*2fc0*/  LDSM.16.M88.4 R12, [R209] ;  /* 0x00000000d10c783b */ /* 0x000ea80000000200 */
[----:B------:R-:W3:Y:S03]  /*2fd0*/  LDSM.16.M88.4 R72, [R205+0x1000] ;  /* 0x00100000cd48783b */ /* 0x000ee60000000200 */
[C---:B-1----:R-:W-:Y:S01]  /*2fe0*/  HMMA.16816.F32 R40, R8.reuse, R64, R76 ;  /* 0x000000400828723c */ /* 0x042fe2000000184c */
[----:B------:R-:W-:Y:S04]  /*2ff0*/  LDSM.16.M88.4 R56, [R200+0x12800] ;  /* 0x01280000c838783b */ /* 0x000fe80000000200 */
[----:B------:R-:W-:Y:S03]  /*3000*/  LDSM.16.M88.4 R76, [R200+0x13800] ;  /* 0x01380000c84c783b */ /* 0x000fe60000000200 */
[C---:B------:R-:W-:Y:S08]  /*3010*/  HMMA.16816.F32 R24, R8.reuse, R80, R24 ;  /* 0x000000500818723c */ /* 0x040ff00000001818 */
[C---:B------:R-:W-:Y:S01]  /*3020*/  HMMA.16816.F32 R20, R8.reuse, R82, R20 ;  /* 0x000000520814723c */ /* 0x040fe20000001814 */
[----:B------:R-:W-:Y:S07]  /*3030*/  LDSM.16.M88.4 R80, [R205+0x3800] ;  /* 0x00380000cd50783b */ /* 0x000fee0000000200 */
        /* <DEDUP_REMOVED lines=12> */
[C---:B------:R-:W-:Y:S01]  /*3100*/  HMMA.16816.F32 R20, R12.reuse, R62, R20 ;  /* 0x0000003e0c14723c */ /* 0x040fe20000001814 */
[----:B------:R-:W-:Y:S07]  /*3110*/  LDSM.16.M88.4 R60, [R211+0x3000] ;  /* 0x00300000d33c783b */ /* 0x000fee0000000200 */
[C---:B---3--:R-:W-:Y:S08]  /*3120*/  HMMA.16816.F32 R28, R12.reuse, R72, R28 ;  /* 0x000000480c1c723c */ /* 0x048ff0000000181c */
[C---:B------:R-:W-:Y:S01]  /*3130*/  HMMA.16816.F32 R32, R12.reuse, R74, R32 ;  /* 0x0000004a0c20723c */ /* 0x040fe20000001820 */
[----:B------:R-:W-:Y:S07]  /*3140*/  LDSM.16.M88.4 R72, [R211+0x3800] ;  /* 0x00380000d348783b */ /* 0x000fee0000000200 */
[C---:B------:R-:W-:Y:S01]  /*3150*/  HMMA.16816.F32 R44, R12.reuse, R46, R48 ;  /* 0x0000002e0c2c723c */ /* 0x040fe20000001830 */
[----:B------:R-:W-:Y:S07]  /*3160*/  LDSM.16.M88.4 R48, [R211+0x2800] ;  /* 0x00280000d330783b */ /* 0x000fee0000000200 */
[C---:B------:R-:W-:Y:S08]  /*3170*/  HMMA.16816.F32 R36, R12.reuse, R92, R36 ;  /* 0x0000005c0c24723c */ /* 0x040ff00000001824 */
[----:B------:R-:W-:Y:S01]  /*3180*/  HMMA.16816.F32 R16, R12, R94, R16 ;  /* 0x0000005e0c10723c */ /* 0x000fe20000001810 */
[----:B------:R-:W2:Y:S04]  /*3190*/  LDSM.16.M88.4 R12, [R208+0x4000] ;  /* 0x00400000d00c783b */ /* 0x000ea80000000200 */
[----:B------:R-:W-:Y:S03]  /*31a0*/  LDSM.16.M88.4 R92, [R200+0x17800] ;  /* 0x01780000c85c783b */ /* 0x000fe60000000200 */
[C---:B-1----:R-:W-:Y:S08]  /*31b0*/  HMMA.16816.F32 R40, R8.reuse, R52, R40 ;  /* 0x000000340828723c */ /* 0x042ff00000001828 */
        /* <DEDUP_REMOVED lines=11> */
[----:B------:R-:W3:Y:S03]  /*3270*/  LDSM.16.M88.4 R76, [R206+0x13800] ;  /* 0x01380000ce4c783b */ /* 0x000ee60000000200 */
[C---:B--2---:R-:W-:Y:S08]  /*3280*/  HMMA.16816.F32 R40, R12.reuse, R24, R40 ;  /* 0x000000180c28723c */ /* 0x044ff00000001828 */
[C---:B------:R-:W-:Y:S08]  /*3290*/  HMMA.16816.F32 R64, R12.reuse, R48, R64 ;  /* 0x000000300c40723c */ /* 0x040ff00000001840 */
[C---:B------:R-:W-:Y:S01]  /*32a0*/  HMMA.16816.F32 R20, R12.reuse, R50, R20 ;  /* 0x000000320c14723c */ /* 0x040fe20000001814 */
[----:B------:R-:W-:Y:S07]  /*32b0*/  LDSM.16.M88.4 R48, [R205+0x2000] ;  /* 0x00200000cd30783b */ /* 0x000fee0000000200 */
[C---:B------:R-:W-:Y:S08]  /*32c0*/  HMMA.16816.F32 R28, R12.reuse, R60, R28 ;  /* 0x0000003c0c1c723c */ /* 0x040ff0000000181c */
[C---:B------:R-:W-:Y:S01]  /*32d0*/  HMMA.16816.F32 R32, R12.reuse, R62, R32 ;  /* 0x0000003e0c20723c */ /* 0x040fe20000001820 */
[----:B------:R-:W-:Y:S07]  /*32e0*/  LDSM.16.M88.4 R60, [R205+0x2800] ;  /* 0x00280000cd3c783b */ /* 0x000fee0000000200 */
[C---:B------:R-:W-:Y:S08]  /*32f0*/  HMMA.16816.F32 R44, R12.reuse, R26, R44 ;  /* 0x0000001a0c2c723c */ /* 0x040ff0000000182c */
[C---:B------:R-:W-:Y:S08]  /*3300*/  HMMA.16816.F32 R36, R12.reuse, R72, R36 ;  /* 0x000000480c24723c */ /* 0x040ff00000001824 */
[----:B------:R-:W-:Y:S01]  /*3310*/  HMMA.16816.F32 R16, R12, R74, R16 ;  /* 0x0000004a0c10723c */ /* 0x000fe20000001810 */
[----:B------:R-:W2:Y:S04]  /*3320*/  LDSM.16.M88.4 R12, [R209+0x4000] ;  /* 0x00400000d10c783b */ /* 0x000ea80000000200 */
[----:B------:R-:W4:Y:S03]  /*3330*/  LDSM.16.M88.4 R72, [R205+0x3000] ;  /* 0x00300000cd48783b */ /* 0x000f260000000200 */
        /* <DEDUP_REMOVED lines=9> */
[C---:B---3--:R-:W-:Y:S08]  /*33d0*/  HMMA.16816.F32 R36, R8.reuse, R76, R36 ;  /* 0x0000004c0824723c */ /* 0x048ff00000001824 */
[----:B------:R-:W-:Y:S01]  /*33e0*/  HMMA.16816.F32 R16, R8, R78, R16 ;  /* 0x0000004e0810723c */ /* 0x000fe20000001810 */
[----:B------:R-:W1:Y:S04]  /*33f0*/  LDSM.16.M88.4 R8, [R207+0x8000] ;  /* 0x00800000cf08783b */ /* 0x000e680000000200 */
[----:B------:R-:W3:Y:S03]  /*3400*/  LDSM.16.M88.4 R76, [R200+0x15800] ;  /* 0x01580000c84c783b */ /* 0x000ee60000000200 */
[C---:B--2---:R-:W-:Y:S08]  /*3410*/  HMMA.16816.F32 R40, R12.reuse, R48, R40 ;  /* 0x000000300c28723c */ /* 0x044ff00000001828 */
[C---:B------:R-:W-:Y:S08]  /*3420*/  HMMA.16816.F32 R64, R12.reuse, R60, R64 ;  /* 0x0000003c0c40723c */ /* 0x040ff00000001840 */
[C---:B------:R-:W-:Y:S01]  /*3430*/  HMMA.16816.F32 R28, R12.reuse, R62, R24 ;  /* 0x0000003e0c1c723c */ /* 0x040fe20000001818 */
[----:B------:R-:W-:Y:S07]  /*3440*/  LDSM.16.M88.4 R60, [R211+0x4800] ;  /* 0x00480000d33c783b */ /* 0x000fee0000000200 */
[C---:B----4-:R-:W-:Y:S08]  /*3450*/  HMMA.16816.F32 R24, R12.reuse, R72, R20 ;  /* 0x000000480c18723c */ /* 0x050ff00000001814 */
        /* <DEDUP_REMOVED lines=20> */
[----:B------:R-:W-:Y:S03]  /*35a0*/  LDSM.16.M88.4 R76, [R205+0x5000] ;  /* 0x00500000cd4c783b */ /* 0x000fe60000000200 */
[C---:B--2---:R-:W-:Y:S08]  /*35b0*/  HMMA.16816.F32 R40, R12.reuse, R48, R40 ;  /* 0x000000300c28723c */ /* 0x044ff00000001828 */
        /* <DEDUP_REMOVED lines=10> */
[----:B------:R-:W2:Y:S04]  /*3660*/  LDSM.16.M88.4 R12, [R209+0x8000] ;  /* 0x00800000d10c783b */ /* 0x000ea80000000200 */
[----:B------:R-:W3:Y:S03]  /*3670*/  LDSM.16.M88.4 R84, [R205+0x5800] ;  /* 0x00580000cd54783b */ /* 0x000ee60000000200 */
[C---:B-1----:R-:W-:Y:S08]  /*3680*/  HMMA.16816.F32 R24, R8.reuse, R52, R40 ;  /* 0x000000340818723c */ /* 0x042ff00000001828 */
[C---:B------:R-:W-:Y:S08]  /*3690*/  HMMA.16816.F32 R64, R8.reuse, R56, R64 ;  /* 0x000000380840723c */ /* 0x040ff00000001840 */
[C---:B------:R-:W-:Y:S08]  /*36a0*/  HMMA.16816.F32 R40, R8.reuse, R58, R36 ;  /* 0x0000003a0828723c */ /* 0x040ff00000001824 */
[C---:B------:R-:W-:Y:S08]  /*36b0*/  HMMA.16816.F32 R36, R8.reuse, R68, R32 ;  /* 0x000000440824723c */ /* 0x040ff00000001820 */
[C---:B------:R-:W-:Y:S01]  /*36c0*/  HMMA.16816.F32 R32, R8.reuse, R70, R28 ;  /* 0x000000460820723c */ /* 0x040fe2000000181c */
[----:B------:R-:W-:Y:S07]  /*36d0*/  LDSM.16.M88.4 R68, [R211+0x6000] ;  /* 0x00600000d344783b */ /* 0x000fee0000000200 */
[C---:B------:R-:W-:Y:S08]  /*36e0*/  HMMA.16816.F32 R44, R8.reuse, R54, R44 ;  /* 0x00000036082c723c */ /* 0x040ff0000000182c */
[C---:B------:R-:W-:Y:S08]  /*36f0*/  HMMA.16816.F32 R28, R8.reuse, R80, R20 ;  /* 0x00000050081c723c */ /* 0x040ff00000001814 */
[----:B------:R-:W-:Y:S01]  /*3700*/  HMMA.16816.F32 R16, R8, R82, R16 ;  /* 0x000000520810723c */ /* 0x000fe20000001810 */
[----:B------:R-:W-:Y:S04]  /*3710*/  LDSM.16.M88.4 R8, [R207+0xc000] ;  /* 0x00c00000cf08783b */ /* 0x000fe80000000200 */
[----:B------:R-:W1:Y:S03]  /*3720*/  LDSM.16.M88.4 R80, [R200+0x16800] ;  /* 0x01680000c850783b */ /* 0x000e660000000200 */
[C---:B--2---:R-:W-:Y:S08]  /*3730*/  HMMA.16816.F32 R64, R12.reuse, R60, R64 ;  /* 0x0000003c0c40723c */ /* 0x044ff00000001840 */
[C---:B------:R-:W-:Y:S08]  /*3740*/  HMMA.16816.F32 R60, R12.reuse, R62, R40 ;  /* 0x0000003e0c3c723c */ /* 0x040ff00000001828 */
[C---:B------:R-:W-:Y:S08]  /*3750*/  HMMA.16816.F32 R24, R12.reuse, R48, R24 ;  /* 0x000000300c18723c */ /* 0x040ff00000001818 */
[C---:B------:R-:W-:Y:S08]  /*3760*/  HMMA.16816.F32 R56, R12.reuse, R76, R36 ;  /* 0x0000004c0c38723c */ /* 0x040ff00000001824 */
[C---:B------:R-:W-:Y:S01]  /*3770*/  HMMA.16816.F32 R52, R12.reuse, R78, R32 ;  /* 0x0000004e0c34723c */ /* 0x040fe20000001820 */
[----:B------:R-:W-:Y:S07]  /*3780*/  LDSM.16.M88.4 R76, [R211+0x6800] ;  /* 0x00680000d34c783b */ /* 0x000fee0000000200 */
[C---:B------:R-:W-:Y:S08]  /*3790*/  HMMA.16816.F32 R20, R12.reuse, R50, R44 ;  /* 0x000000320c14723c */ /* 0x040ff0000000182c */
[C---:B---3--:R-:W-:Y:S08]  /*37a0*/  HMMA.16816.F32 R48, R12.reuse, R84, R28 ;  /* 0x000000540c30723c */ /* 0x048ff0000000181c */
[----:B------:R-:W-:Y:S01]  /*37b0*/  HMMA.16816.F32 R12, R12, R86, R16 ;  /* 0x000000560c0c723c */ /* 0x000fe20000001810 */
[----:B------:R-:W2:Y:S04]  /*37c0*/  LDSM.16.M88.4 R16, [R208+0xc000] ;  /* 0x00c00000d010783b */ /* 0x000ea80000000200 */
[----:B------:R-:W3:Y:S03]  /*37d0*/  LDSM.16.M88.4 R84, [R211+0x7000] ;  /* 0x00700000d354783b */ /* 0x000ee60000000200 */
[C---:B-1----:R-:W-:Y:S01]  /*37e0*/  HMMA.16816.F32 R36, R8.reuse, R80, R64 ;  /* 0x000000500824723c */ /* 0x042fe20000001840 */
[----:B------:R-:W-:Y:S07]  /*37f0*/  LDSM.16.M88.4 R64, [R206+0x16000] ;  /* 0x01600000ce40783b */ /* 0x000fee0000000200 */
[C---:B------:R-:W-:Y:S01]  /*3800*/  HMMA.16816.F32 R32, R8.reuse, R82, R60 ;  /* 0x000000520820723c */ /* 0x040fe2000000183c */
[----:B------:R-:W-:Y:S04]  /*3810*/  LDSM.16.M88.4 R80, [R206+0x17000] ;  /* 0x01700000ce50783b */ /* 0x000fe80000000200 */
[----:B------:R-:W-:Y:S03]  /*3820*/  LDSM.16.M88.4 R60, [R205+0x6000] ;  /* 0x00600000cd3c783b */ /* 0x000fe60000000200 */
[C---:B------:R-:W-:Y:S08]  /*3830*/  HMMA.16816.F32 R44, R8.reuse, R72, R24 ;  /* 0x00000048082c723c */ /* 0x040ff00000001818 */
[C---:B------:R-:W-:Y:S01]  /*3840*/  HMMA.16816.F32 R28, R8.reuse, R88, R56 ;  /* 0x00000058081c723c */ /* 0x040fe20000001838 */
[----:B------:R-:W-:Y:S07]  /*3850*/  LDSM.16.M88.4 R56, [R205+0x6800] ;  /* 0x00680000cd38783b */ /* 0x000fee0000000200 */
[C---:B------:R-:W-:Y:S01]  /*3860*/  HMMA.16816.F32 R24, R8.reuse, R90, R52 ;  /* 0x0000005a0818723c */ /* 0x040fe20000001834 */
[----:B------:R-:W-:Y:S04]  /*3870*/  LDSM.16.M88.4 R88, [R206+0x17800] ;  /* 0x01780000ce58783b */ /* 0x000fe80000000200 */
[----:B------:R-:W-:Y:S03]  /*3880*/  LDSM.16.M88.4 R52, [R205+0x7000] ;  /* 0x00700000cd34783b */ /* 0x000fe60000000200 */
[C---:B------:R-:W-:Y:S01]  /*3890*/  HMMA.16816.F32 R40, R8.reuse, R74, R20 ;  /* 0x0000004a0828723c */ /* 0x040fe20000001814 */
[----:B------:R-:W-:Y:S07]  /*38a0*/  LDSM.16.M88.4 R72, [R206+0x16800] ;  /* 0x01680000ce48783b */ /* 0x000fee0000000200 */
[C---:B------:R-:W-:Y:S01]  /*38b0*/  HMMA.16816.F32 R20, R8.reuse, R92, R48 ;  /* 0x0000005c0814723c */ /* 0x040fe20000001830 */
[----:B------:R-:W-:Y:S07]  /*38c0*/  LDSM.16.M88.4 R48, [R205+0x7800] ;  /* 0x00780000cd30783b */ /* 0x000fee0000000200 */
[----:B------:R-:W-:Y:S01]  /*38d0*/  HMMA.16816.F32 R8, R8, R94, R12 ;  /* 0x0000005e0808723c */ /* 0x000fe2000000180c */
[----:B------:R-:W1:Y:S07]  /*38e0*/  LDSM.16.M88.4 R12, [R210+0xc000] ;  /* 0x00c00000d20c783b */ /* 0x000e6e0000000200 */
[C---:B--2---:R-:W-:Y:S08]  /*38f0*/  HMMA.16816.F32 R36, R16.reuse, R76, R36 ;  /* 0x0000004c1024723c */ /* 0x044ff00000001824 */
[C---:B------:R-:W-:Y:S08]  /*3900*/  HMMA.16816.F32 R32, R16.reuse, R78, R32 ;  /* 0x0000004e1020723c */ /* 0x040ff00000001820 */
[C---:B---3--:R-:W-:Y:S08]  /*3910*/  HMMA.16816.F32 R28, R16.reuse, R84, R28 ;  /* 0x00000054101c723c */ /* 0x048ff0000000181c */
[C---:B------:R-:W-:Y:S08]  /*3920*/  HMMA.16816.F32 R24, R16.reuse, R86, R24 ;  /* 0x000000561018723c */ /* 0x040ff00000001818 */
[C---:B------:R-:W-:Y:S08]  /*3930*/  HMMA.16816.F32 R44, R16.reuse, R68, R44 ;  /* 0x00000044102c723c */ /* 0x040ff0000000182c */
[C---:B------:R-:W-:Y:S08]  /*3940*/  HMMA.16816.F32 R40, R16.reuse, R70, R40 ;  /* 0x000000461028723c */ /* 0x040ff00000001828 */
[C---:B------:R-:W-:Y:S08]  /*3950*/  HMMA.16816.F32 R20, R16.reuse, R96, R20 ;  /* 0x000000601014723c */ /* 0x040ff00000001814 */
[----:B------:R-:W-:Y:S01]  /*3960*/  HMMA.16816.F32 R16, R16, R98, R8 ;  /* 0x000000621010723c */ /* 0x000fe20000001808 */
[----:B------:R-:W2:Y:S01]  /*3970*/  LDSM.16.M88.4 R8, [R209+0xc000] ;  /* 0x00c00000d108783b */ /* 0x000ea20000000200 */
[----:B------:R-:W-:-:S06]  /*3980*/  DEPBAR.LE SB0, 0x0 ;  /* 0x000080000000791a */ /* 0x000fcc0000000000 */
[C---:B-1----:R-:W-:Y:S08]  /*3990*/  HMMA.16816.F32 R36, R12.reuse, R72, R36 ;  /* 0x000000480c24723c */ /* 0x042ff00000001824 */
[C---:B------:R-:W-:Y:S08]  /*39a0*/  HMMA.16816.F32 R32, R12.reuse, R74, R32 ;  /* 0x0000004a0c20723c */ /* 0x040ff00000001820 */
[C---:B------:R-:W-:Y:S08]  /*39b0*/  HMMA.16816.F32 R28, R12.reuse, R80, R28 ;  /* 0x000000500c1c723c */ /* 0x040ff0000000181c */
[C---:B------:R-:W-:Y:S08]  /*39c0*/  HMMA.16816.F32 R24, R12.reuse, R82, R24 ;  /* 0x000000520c18723c */ /* 0x040ff00000001818 */
[C---:B------:R-:W-:Y:S08]  /*39d0*/  HMMA.16816.F32 R44, R12.reuse, R64, R44 ;  /* 0x000000400c2c723c */ /* 0x040ff0000000182c */
[C---:B------:R-:W-:Y:S08]  /*39e0*/  HMMA.16816.F32 R40, R12.reuse, R66, R40 ;  /* 0x000000420c28723c */ /* 0x040ff00000001828 */
[C---:B------:R-:W-:Y:S08]  /*39f0*/  HMMA.16816.F32 R20, R12.reuse, R88, R20 ;  /* 0x000000580c14723c */ /* 0x040ff00000001814 */
[----:B------:R-:W-:Y:S08]  /*3a00*/  HMMA.16816.F32 R12, R12, R90, R16 ;  /* 0x0000005a0c0c723c */ /* 0x000ff00000001810 */
[C---:B--2---:R-:W-:Y:S08]  /*3a10*/  HMMA.16816.F32 R36, R8.reuse, R56, R36 ;  /* 0x000000380824723c */ /* 0x044ff00000001824 */
[C---:B------:R-:W-:Y:S08]  /*3a20*/  HMMA.16816.F32 R56, R8.reuse, R58, R32 ;  /* 0x0000003a0838723c */ /* 0x040ff00000001820 */
[C---:B------:R-:W-:Y:S08]  /*3a30*/  HMMA.16816.F32 R32, R8.reuse, R52, R28 ;  /* 0x000000340820723c */ /* 0x040ff0000000181c */
[C---:B------:R-:W-:Y:S01]  /*3a40*/  HMMA.16816.F32 R52, R8.reuse, R54, R24 ;  /* 0x000000360834723c */ /* 0x040fe20000001818 */
[----:B------:R-:W1:Y:S07]  /*3a50*/  LDC.U8 R25, c[0x0][0x2d8] ;  /* 0x0000b600ff197b82 */ /* 0x000e6e0000000000 */
[C---:B------:R-:W-:Y:S08]  /*3a60*/  HMMA.16816.F32 R28, R8.reuse, R48, R20 ;  /* 0x00000030081c723c */ /* 0x040ff00000001814 */
[C---:B------:R-:W-:Y:S08]  /*3a70*/  HMMA.16816.F32 R44, R8.reuse, R60, R44 ;  /* 0x0000003c082c723c */ /* 0x040ff0000000182c */
[C---:B------:R-:W-:Y:S08]  /*3a80*/  HMMA.16816.F32 R40, R8.reuse, R62, R40 ;  /* 0x0000003e0828723c */ /* 0x040ff00000001828 */
[----:B------:R-:W-:Y:S07]  /*3a90*/  HMMA.16816.F32 R48, R8, R50, R12 ;  /* 0x000000320830723c */ /* 0x000fee000000180c */
[----:B------:R-:W-:-:S02]  /*3aa0*/  IMNMX R13, R100, UR8, PT ;  /* 0x00000008640d7c17 */ /* 0x000fc4000b800200 */
[----:B------:R-:W-:Y:S01]  /*3ab0*/  IMNMX R14, R2, UR8, PT ;  /* 0x00000008020e7c17 */ /* 0x000fe2000b800200 */
        /* <DEDUP_REMOVED lines=40> */
[----:B------:R-:W-:-:S03]  /*3d40*/  @!P4 LEA R6, P1, R3, c[0x0][0x168], 0x1 ;  /* 0x00005a000306ca11 */ /* 0x000fc600078208ff */
        /* <DEDUP_REMOVED lines=31> */
.L_x_714:
[----:B------:R-:W-:Y:S05]  /*3f40*/  BSYNC B0 ;  /* 0x0000000000007941 */ /* 0x000fea0003800000 */
.L_x_713:
[----:B------:R-:W0:Y:S02]  /*3f50*/  LDGDEPBAR ;  /* 0x00000000000079af */ /* 0x000e240000000000 */
.L_x_712:
[----:B-1----:R-:W-:Y:S01]  /*3f60*/  IMAD.U32 R2, RZ, RZ, UR38 ;  /* 0x00000026ff027e24 */ /* 0x002fe2000f8e00ff */
[----:B------:R-:W-:Y:S01]  /*3f70*/  STL [R1+0x5c], R208 ;  /* 0x00005cd001007387 */ /* 0x000fe20000100800 */
[----:B------:R-:W-:Y:S01]  /*3f80*/  IMAD.WIDE.U32 R230, R104, -0x326172a9, RZ ;  /* 0xcd9e8d5768e67825 */ /* 0x000fe200078e00ff */
[----:B------:R-:W-:Y:S01]  /*3f90*/  USHF.L.U32 UR4, UR38, 0x1, URZ ;  /* 0x0000000126047899 */ /* 0x000fe2000800063f */
[----:B------:R-:W-:Y:S01]  /*3fa0*/  PRMT R252, R25, 0x7054, R25 ;  /* 0x0000705419fc7816 */ /* 0x000fe20000000019 */
[----:B------:R-:W-:Y:S01]  /*3fb0*/  STL [R1+0x58], R207 ;  /* 0x000058cf01007387 */ /* 0x000fe20000100800 */
[----:B------:R-:W-:Y:S01]  /*3fc0*/  IMAD R2, R2, 0x40, R105 ;  /* 0x0000004002027824 */ /* 0x000fe200078e0269 */
[----:B------:R-:W-:Y:S01]  /*3fd0*/  UIADD3 UR14, UR37, -0x4498517b, URZ ;  /* 0xbb67ae85250e7890 */ /* 0x000fe2000fffe03f */
[----:B------:R-:W-:Y:S01]  /*3fe0*/  IMAD.WIDE.U32 R168, R103, -0x2daee0ad, RZ ;  /* 0xd2511f5367a87825 */ /* 0x000fe200078e00ff */
[----:B------:R-:W-:Y:S01]  /*3ff0*/  STL [R1+0x54], R206 ;  /* 0x000054ce01007387 */ /* 0x000fe20000100800 */
[----:B------:R-:W-:Y:S01]  /*4000*/  UIADD3 UR15, UR36, -0x61c88647, URZ ;  /* 0x9e3779b9240f7890 */ /* 0x000fe2000fffe03f */
[C---:B------:R-:W-:Y:S01]  /*4010*/  IADD3 R3, R2.reuse, 0x1, RZ ;  /* 0x0000000102037810 */ /* 0x040fe20007ffe0ff */
[----:B------:R-:W-:Y:S01]  /*4020*/  UIADD3 UR13, UR36, 0x3c6ef372, URZ ;  /* 0x3c6ef372240d7890 */ /* 0x000fe2000fffe03f */
[C---:B------:R-:W-:Y:S01]  /*4030*/  IADD3 R6, R2.reuse, 0x8, RZ ;  /* 0x0000000802067810 */ /* 0x040fe20007ffe0ff */
[----:B------:R-:W-:Y:S01]  /*4040*/  STL [R1+0x50], R205 ;  /* 0x000050cd01007387 */ /* 0x000fe20000100800 */
[CC--:B------:R-:W-:Y:S01]  /*4050*/  ISETP.GE.AND P1, PT, R3.reuse, R13.reuse, PT ;  /* 0x0000000d0300720c */ /* 0x0c0fe20003f26270 */
[----:B------:R-:W-:Y:S01]  /*4060*/  UIADD3 UR12, UR37, 0x76cf5d0a, URZ ;  /* 0x76cf5d0a250c7890 */ /* 0x000fe2000fffe03f */
[-C--:B------:R-:W-:Y:S01]  /*4070*/  ISETP.GE.AND P5, PT, R3, R14.reuse, PT ;  /* 0x0000000e0300720c */ /* 0x080fe20003fa6270 */
[----:B------:R-:W-:Y:S01]  /*4080*/  STL [R1+0x4c], R200 ;  /* 0x00004cc801007387 */ /* 0x000fe20000100800 */
[----:B------:R-:W-:Y:S01]  /*4090*/  IADD3 R3, R2, 0x9, RZ ;  /* 0x0000000902037810 */ /* 0x000fe20007ffe0ff */
[----:B------:R-:W-:Y:S01]  /*40a0*/  UIADD3 UR10, UR37, 0x32370b8f, URZ ;  /* 0x32370b8f250a7890 */ /* 0x000fe2000fffe03f */
[-C--:B------:R-:W-:Y:S01]  /*40b0*/  ISETP.GE.AND P2, PT, R6, R14.reuse, PT ;  /* 0x0000000e0600720c */ /* 0x080fe20003f46270 */
[----:B------:R-:W-:Y:S01]  /*40c0*/  UIADD3 UR9, UR36, 0x78dde6e4, URZ ;  /* 0x78dde6e424097890 */ /* 0x000fe2000fffe03f */
[CC--:B------:R-:W-:Y:S01]  /*40d0*/  ISETP.GE.AND P6, PT, R3.reuse, R14.reuse, PT ;  /* 0x0000000e0300720c */ /* 0x0c0fe20003fc6270 */
[----:B------:R-:W-:Y:S01]  /*40e0*/  UIADD3 UR11, UR36, -0x255992d5, URZ ;  /* 0xdaa66d2b240b7890 */ /* 0x000fe2000fffe03f */
[-C--:B------:R-:W-:Y:S01]  /*40f0*/  ISETP.GE.AND P4, PT, R3, R13.reuse, PT ;  /* 0x0000000d0300720c */ /* 0x080fe20003f86270 */
[----:B------:R-:W-:Y:S01]  /*4100*/  UIADD3 UR6, UR37, -0x56f99767, URZ ;  /* 0xa906689925067890 */ /* 0x000fe2000fffe03f */
[C---:B------:R-:W-:Y:S01]  /*4110*/  IADD3 R3, R2.reuse, 0x11, RZ ;  /* 0x0000001102037810 */ /* 0x040fe20007ffe0ff */
[----:B------:R-:W-:Y:S01]  /*4120*/  UIADD3 UR8, UR37, -0x126145ec, URZ ;  /* 0xed9eba1425087890 */ /* 0x000fe2000fffe03f */
[----:B------:R-:W-:Y:S01]  /*4130*/  FSEL R20, R43, -INF , !P6 ;  /* 0xff8000002b147808 */ /* 0x000fe20007000000 */
[----:B------:R-:W-:Y:S01]  /*4140*/  IMAD.SHL.U32 R201, R5, 0x2, RZ ;  /* 0x0000000205c97824 */ /* 0x000fe200078e00ff */
[-C--:B------:R-:W-:Y:S01]  /*4150*/  ISETP.GE.AND P6, PT, R2, R13.reuse, PT ;  /* 0x0000000d0200720c */ /* 0x080fe20003fc6270 */
[----:B------:R-:W-:Y:S01]  /*4160*/  UIADD3 UR16, UR36, -0x4ab325aa, URZ ;  /* 0xb54cda5624107890 */ /* 0x000fe2000fffe03f */
[----:B------:R-:W-:Y:S01]  /*4170*/  FSEL R19, R42, -INF , !P2 ;  /* 0xff8000002a137808 */ /* 0x000fe20005000000 */
[----:B------:R-:W-:Y:S01]  /*4180*/  IMAD R204, R0, 0x2, R201 ;  /* 0x0000000200cc7824 */ /* 0x000fe200078e02c9 */
[----:B------:R-:W-:Y:S01]  /*4190*/  FSEL R18, R41, -INF , !P4 ;  /* 0xff80000029127808 */ /* 0x000fe20006000000 */
[----:B------:R-:W-:Y:S01]  /*41a0*/  UIADD3 UR7, UR36, 0x1715609d, URZ ;  /* 0x1715609d24077890 */ /* 0x000fe2000fffe03f */
[C---:B------:R-:W-:Y:S01]  /*41b0*/  ISETP.GE.AND P2, PT, R3.reuse, R13, PT ;  /* 0x0000000d0300720c */ /* 0x040fe20003f46270 */
[----:B------:R-:W-:Y:S01]  /*41c0*/  UIADD3 UR17, UR37, 0x646e171e, URZ ;  /* 0x646e171e25117890 */ /* 0x000fe2000fffe03f */
[----:B------:R-:W-:-:S02]  /*41d0*/  ISETP.GE.AND P4, PT, R3, R14, PT ;  /* 0x0000000e0300720c */ /* 0x000fc40003f86270 */
[----:B------:R-:W-:Y:S02]  /*41e0*/  IADD3 R3, R2, 0x19, RZ ;  /* 0x0000001902037810 */ /* 0x000fe40007ffe0ff */
[-C--:B------:R-:W-:Y:S02]  /*41f0*/  ISETP.GE.AND P3, PT, R6, R13.reuse, PT ;  /* 0x0000000d0600720c */ /* 0x080fe40003f66270 */
[----:B------:R-:W-:Y:S02]  /*4200*/  FSEL R15, R45, -INF , !P1 ;  /* 0xff8000002d0f7808 */ /* 0x000fe40004800000 */
[----:B------:R-:W-:Y:S02]  /*4210*/  FSEL R11, R44, -INF , !P6 ;  /* 0xff8000002c0b7808 */ /* 0x000fe40007000000 */
[----:B------:R-:W-:Y:S02]  /*4220*/  FSEL R77, R37, -INF , !P2 ;  /* 0xff800000254d7808 */ /* 0x000fe40005000000 */
[----:B------:R-:W-:-:S02]  /*4230*/  ISETP.GE.AND P6, PT, R3, R13, PT ;  /* 0x0000000d0300720c */ /* 0x000fc40003fc6270 */
[----:B------:R-:W-:Y:S02]  /*4240*/  ISETP.GE.AND P2, PT, R3, R14, PT ;  /* 0x0000000e0300720c */ /* 0x000fe40003f46270 */
[----:B------:R-:W-:Y:S02]  /*4250*/  IADD3 R6, R2, 0x10, RZ ;  /* 0x0000001002067810 */ /* 0x000fe40007ffe0ff */
[----:B------:R-:W-:Y:S02]  /*4260*/  FSEL R16, R40, -INF , !P3 ;  /* 0xff80000028107808 */ /* 0x000fe40005800000 */
[----:B------:R-:W-:Y:S02]  /*4270*/  FMNMX.FTZ R3, R11, R15, !PT ;  /* 0x0000000f0b037209 */ /* 0x000fe40007810000 */
[----:B------:R-:W-:Y:S02]  /*4280*/  ISETP.GE.AND P1, PT, R6, R13, PT ;  /* 0x0000000d0600720c */ /* 0x000fe40003f26270 */
[----:B------:R-:W-:-:S02]  /*4290*/  FMNMX.FTZ R3, R16, R3, !PT ;  /* 0x0000000310037209 */ /* 0x000fc40007810000 */
[----:B------:R-:W-:Y:S02]  /*42a0*/  ISETP.GE.AND P3, PT, R6, R14, PT ;  /* 0x0000000e0600720c */ /* 0x000fe40003f66270 */
[----:B------:R-:W-:Y:S02]  /*42b0*/  IADD3 R6, R2, 0x18, RZ ;  /* 0x0000001802067810 */ /* 0x000fe40007ffe0ff */
[----:B------:R-:W-:Y:S02]  /*42c0*/  FSEL R76, R36, -INF , !P1 ;  /* 0xff800000244c7808 */ /* 0x000fe40004800000 */
[----:B------:R-:W-:Y:S02]  /*42d0*/  FMNMX.FTZ R3, R18, R3, !PT ;  /* 0x0000000312037209 */ /* 0x000fe40007810000 */
[----:B------:R-:W-:Y:S02]  /*42e0*/  ISETP.GE.AND P1, PT, R6, R13, PT ;  /* 0x0000000d0600720c */ /* 0x000fe40003f26270 */
[----:B------:R-:W-:-:S02]  /*42f0*/  FMNMX.FTZ R3, R76, R3, !PT ;  /* 0x000000034c037209 */ /* 0x000fc40007810000 */
[----:B------:R-:W-:Y:S02]  /*4300*/  FSEL R78, R38, -INF , !P3 ;  /* 0xff800000264e7808 */ /* 0x000fe40005800000 */
[----:B------:R-:W-:Y:S02]  /*4310*/  ISETP.GE.AND P3, PT, R6, R14, PT ;  /* 0x0000000e0600720c */ /* 0x000fe40003f66270 */
[----:B------:R-:W-:Y:S02]  /*4320*/  IADD3 R6, R2, 0x20, RZ ;  /* 0x0000002002067810 */ /* 0x000fe40007ffe0ff */
[----:B------:R-:W-:Y:S02]  /*4330*/  FSEL R63, R56, -INF , !P1 ;  /* 0xff800000383f7808 */ /* 0x000fe40004800000 */
[----:B------:R-:W-:Y:S02]  /*4340*/  FMNMX.FTZ R3, R77, R3, !PT ;  /* 0x000000034d037209 */ /* 0x000fe40007810000 */
[----:B------:R-:W-:-:S02]  /*4350*/  FSEL R24, R47, -INF , !P5 ;  /* 0xff8000002f187808 */ /* 0x000fc40006800000 */
[----:B------:R-:W-:Y:S02]  /*4360*/  FSEL R79, R39, -INF , !P4 ;  /* 0xff800000274f7808 */ /* 0x000fe40006000000 */
[----:B------:R-:W-:Y:S01]  /*4370*/  ISETP.GE.AND P5, PT, R6, R13, PT ;  /* 0x0000000d0600720c */ /* 0x000fe20003fa6270 */
[----:B------:R-:W-:Y:S01]  /*4380*/  LDSM.16.MT88.4 R36, [R201+0x18000] ;  /* 0x01800000c924783b */ /* 0x000fe20000004200 */
[----:B------:R-:W-:Y:S02]  /*4390*/  FSEL R62, R57, -INF , !P6 ;  /* 0xff800000393e7808 */ /* 0x000fe40007000000 */
[----:B------:R-:W-:Y:S02]  /*43a0*/  FMNMX.FTZ R3, R63, R3, !PT ;  /* 0x000000033f037209 */ /* 0x000fe40007810000 */
[-C--:B------:R-:W-:Y:S02]  /*43b0*/  ISETP.GE.AND P4, PT, R2, R14.reuse, PT ;  /* 0x0000000e0200720c */ /* 0x080fe40003f86270 */
[----:B------:R-:W-:-:S02]  /*43c0*/  ISETP.GE.AND P1, PT, R6, R14, PT ;  /* 0x0000000e0600720c */ /* 0x000fc40003f26270 */
[C---:B------:R-:W-:Y:S02]  /*43d0*/  IADD3 R6, R2.reuse, 0x21, RZ ;  /* 0x0000002102067810 */ /* 0x040fe40007ffe0ff */
[C---:B------:R-:W-:Y:S02]  /*43e0*/  IADD3 R7, R2.reuse, 0x28, RZ ;  /* 0x0000002802077810 */ /* 0x040fe40007ffe0ff */
[C---:B------:R-:W-:Y:S02]  /*43f0*/  IADD3 R8, R2.reuse, 0x29, RZ ;  /* 0x0000002902087810 */ /* 0x040fe40007ffe0ff */
[C---:B------:R-:W-:Y:S02]  /*4400*/  IADD3 R12, R2.reuse, 0x30, RZ ;  /* 0x00000030020c7810 */ /* 0x040fe40007ffe0ff */
[C---:B------:R-:W-:Y:S02]  /*4410*/  IADD3 R10, R2.reuse, 0x31, RZ ;  /* 0x00000031020a7810 */ /* 0x040fe40007ffe0ff */
[----:B------:R-:W-:-:S02]  /*4420*/  IADD3 R17, R2, 0x38, RZ ;  /* 0x0000003802117810 */ /* 0x000fc40007ffe0ff */
[----:B------:R-:W-:Y:S02]  /*4430*/  IADD3 R9, R2, 0x39, RZ ;  /* 0x0000003902097810 */ /* 0x000fe40007ffe0ff */
[----:B------:R-:W-:Y:S02]  /*4440*/  FSEL R149, R32, -INF , !P5 ;  /* 0xff80000020957808 */ /* 0x000fe40006800000 */
[----:B------:R-:W-:Y:S02]  /*4450*/  FMNMX.FTZ R2, R62, R3, !PT ;  /* 0x000000033e027209 */ /* 0x000fe40007810000 */
[----:B------:R-:W-:Y:S02]  /*4460*/  FSEL R21, R46, -INF , !P4 ;  /* 0xff8000002e157808 */ /* 0x000fe40006000000 */
[----:B------:R-:W-:Y:S02]  /*4470*/  ISETP.GE.AND P6, PT, R6, R13, PT ;  /* 0x0000000d0600720c */ /* 0x000fe40003fc6270 */
[----:B------:R-:W-:-:S02]  /*4480*/  FMNMX.FTZ R3, R149, R2, !PT ;  /* 0x0000000295037209 */ /* 0x000fc40007810000 */
[----:B------:R-:W-:Y:S02]  /*4490*/  FMNMX.FTZ R2, R21, R24, !PT ;  /* 0x0000001815027209 */ /* 0x000fe40007810000 */
[-C--:B------:R-:W-:Y:S02]  /*44a0*/  ISETP.GE.AND P4, PT, R7, R13.reuse, PT ;  /* 0x0000000d0700720c */ /* 0x080fe40003f86270 */
[----:B------:R-:W-:Y:S02]  /*44b0*/  FSEL R171, R33, -INF , !P6 ;  /* 0xff80000021ab7808 */ /* 0x000fe40007000000 */
[----:B------:R-:W-:Y:S02]  /*44c0*/  FMNMX.FTZ R2, R19, R2, !PT ;  /* 0x0000000213027209 */ /* 0x000fe40007810000 */
[----:B------:R-:W-:Y:S02]  /*44d0*/  ISETP.GE.AND P5, PT, R8, R13, PT ;  /* 0x0000000d0800720c */ /* 0x000fe40003fa6270 */
[----:B------:R-:W-:-:S02]  /*44e0*/  FSEL R189, R52, -INF , !P4 ;  /* 0xff80000034bd7808 */ /* 0x000fc40006000000 */
[----:B------:R-:W-:Y:S02]  /*44f0*/  FMNMX.FTZ R3, R171, R3, !PT ;  /* 0x00000003ab037209 */ /* 0x000fe40007810000 */
[----:B------:R-:W-:Y:S02]  /*4500*/  FMNMX.FTZ R2, R20, R2, !PT ;  /* 0x0000000214027209 */ /* 0x000fe40007810000 */
[----:B------:R-:W-:Y:S02]  /*4510*/  ISETP.GE.AND P4, PT, R12, R13, PT ;  /* 0x0000000d0c00720c */ /* 0x000fe40003f86270 */
[----:B------:R-:W-:Y:S02]  /*4520*/  FSEL R191, R53, -INF , !P5 ;  /* 0xff80000035bf7808 */ /* 0x000fe40006800000 */
[----:B------:R-:W-:Y:S02]  /*4530*/  FMNMX.FTZ R3, R189, R3, !PT ;  /* 0x00000003bd037209 */ /* 0x000fe40007810000 */
[----:B------:R-:W-:-:S02]  /*4540*/  FMNMX.FTZ R2, R78, R2, !PT ;  /* 0x000000024e027209 */ /* 0x000fc40007810000 */
[----:B------:R-:W-:Y:S02]  /*4550*/  ISETP.GE.AND P6, PT, R10, R13, PT ;  /* 0x0000000d0a00720c */ /* 0x000fe40003fc6270 */
[----:B------:R-:W-:Y:S02]  /*4560*/  FSEL R237, R28, -INF , !P4 ;  /* 0xff8000001ced7808 */ /* 0x000fe40006000000 */
[----:B------:R-:W-:Y:S02]  /*4570*/  FMNMX.FTZ R3, R191, R3, !PT ;  /* 0x00000003bf037209 */ /* 0x000fe40007810000 */
[----:B------:R-:W-:Y:S02]  /*4580*/  FSEL R60, R58, -INF , !P3 ;  /* 0xff8000003a3c7808 */ /* 0x000fe40005800000 */
[----:B------:R-:W-:Y:S02]  /*4590*/  FMNMX.FTZ R2, R79, R2, !PT ;  /* 0x000000024f027209 */ /* 0x000fe40007810000 */
[----:B------:R-:W-:-:S02]  /*45a0*/  ISETP.GE.AND P5, PT, R17, R13, PT ;  /* 0x0000000d1100720c */ /* 0x000fc40003fa6270 */
[----:B------:R-:W-:Y:S02]  /*45b0*/  FSEL R249, R29, -INF , !P6 ;  /* 0xff8000001df97808 */ /* 0x000fe40007000000 */
[----:B------:R-:W-:Y:S02]  /*45c0*/  FMNMX.FTZ R3, R237, R3, !PT ;  /* 0x00000003ed037209 */ /* 0x000fe40007810000 */
[----:B------:R-:W-:Y:S02]  /*45d0*/  FSEL R61, R59, -INF , !P2 ;  /* 0xff8000003b3d7808 */ /* 0x000fe40005000000 */
[----:B------:R-:W-:Y:S01]  /*45e0*/  FMNMX.FTZ R2, R60, R2, !PT ;  /* 0x000000023c027209 */ /* 0x000fe20007810000 */
[----:B------:R-:W-:Y:S01]  /*45f0*/  LDSM.16.MT88.4 R56, [R204+0x18000] ;  /* 0x01800000cc38783b */ /* 0x000fe20000004200 */
[----:B------:R-:W-:Y:S02]  /*4600*/  ISETP.GE.AND P4, PT, R9, R13, PT ;  /* 0x0000000d0900720c */ /* 0x000fe40003f86270 */
[----:B------:R-:W-:-:S02]  /*4610*/  FSEL R248, R48, -INF , !P5 ;  /* 0xff80000030f87808 */ /* 0x000fc40006800000 */
[----:B------:R-:W-:Y:S02]  /*4620*/  FMNMX.FTZ R148, R249, R3, !PT ;  /* 0x00000003f9947209 */ /* 0x000fe40007810000 */
[----:B------:R-:W-:Y:S02]  /*4630*/  ISETP.GE.AND P2, PT, R6, R14, PT ;  /* 0x0000000e0600720c */ /* 0x000fe40003f46270 */
[----:B------:R-:W-:Y:S02]  /*4640*/  FSEL R170, R34, -INF , !P1 ;  /* 0xff80000022aa7808 */ /* 0x000fe40004800000 */
[----:B------:R-:W-:Y:S02]  /*4650*/  FMNMX.FTZ R2, R61, R2, !PT ;  /* 0x000000023d027209 */ /* 0x000fe40007810000 */
[----:B------:R-:W-:Y:S02]  /*4660*/  FSEL R250, R49, -INF , !P4 ;  /* 0xff80000031fa7808 */ /* 0x000fe40006000000 */
[----:B------:R-:W-:-:S02]  /*4670*/  FMNMX.FTZ R148, R248, R148, !PT ;  /* 0x00000094f8947209 */ /* 0x000fc40007810000 */
[----:B------:R-:W-:Y:S02]  /*4680*/  ISETP.GE.AND P1, PT, R7, R14, PT ;  /* 0x0000000e0700720c */ /* 0x000fe40003f26270 */
[----:B------:R-:W-:Y:S02]  /*4690*/  FSEL R228, R35, -INF , !P2 ;  /* 0xff80000023e47808 */ /* 0x000fe40005000000 */
[----:B------:R-:W-:Y:S01]  /*46a0*/  FMNMX.FTZ R2, R170, R2, !PT ;  /* 0x00000002aa027209 */ /* 0x000fe20007810000 */
[----:B------:R-:W-:Y:S01]  /*46b0*/  LDSM.16.MT88.4 R32, [R201+0x1a000] ;  /* 0x01a00000c920783b */ /* 0x000fe20000004200 */
[----:B------:R-:W-:Y:S02]  /*46c0*/  FMNMX.FTZ R148, R250, R148, !PT ;  /* 0x00000094fa947209 */ /* 0x000fe40007810000 */
[----:B------:R-:W-:Y:S02]  /*46d0*/  ISETP.GE.AND P2, PT, R8, R14, PT ;  /* 0x0000000e0800720c */ /* 0x000fe40003f46270 */
[----:B------:R-:W-:Y:S01]  /*46e0*/  FSEL R188, R54, -INF , !P1 ;  /* 0xff80000036bc7808 */ /* 0x000fe20004800000 */
[----:B------:R-:W1:Y:S01]  /*46f0*/  SHFL.BFLY PT, R3, R148, 0x2, 0x1f ;  /* 0x0c401f0094037f89 */ /* 0x000e6200000e0000 */
[----:B------:R-:W-:-:S02]  /*4700*/  FMNMX.FTZ R2, R228, R2, !PT ;  /* 0x00000002e4027209 */ /* 0x000fc40007810000 */
[----:B------:R-:W-:Y:S02]  /*4710*/  ISETP.GE.AND P1, PT, R12, R14, PT ;  /* 0x0000000e0c00720c */ /* 0x000fe40003f26270 */
[----:B------:R-:W-:Y:S02]  /*4720*/  FSEL R190, R55, -INF , !P2 ;  /* 0xff80000037be7808 */ /* 0x000fe40005000000 */
[----:B------:R-:W-:Y:S01]  /*4730*/  FMNMX.FTZ R2, R188, R2, !PT ;  /* 0x00000002bc027209 */ /* 0x000fe20007810000 */
[----:B------:R-:W-:Y:S01]  /*4740*/  LDSM.16.MT88.4 R52, [R201+0x1e000] ;  /* 0x01e00000c934783b */ /* 0x000fe20000004200 */
        /* <DEDUP_REMOVED lines=13> */
[----:B------:R-:W-:Y:S01]  /*4820*/  LOP3.LUT R3, R101, UR36, RZ, 0x3c, !PT ;  /* 0x0000002465037c12 */ /* 0x000fe2000f8e3cff */
[----:B------:R-:W1:Y:S01]  /*4830*/  SHFL.BFLY PT, R9, R148, 0x1, 0x1f ;  /* 0x0c201f0094097f89 */ /* 0x000e6200000e0000 */
[----:B------:R-:W-:-:S02]  /*4840*/  LEA R202, R4, R201, 0x1 ;  /* 0x000000c904ca7211 */ /* 0x000fc400078e08ff */
[----:B------:R-:W-:Y:S01]  /*4850*/  LOP3.LUT R6, R231, R3, RZ, 0x3c, !PT ;  /* 0x00000003e7067212 */ /* 0x000fe200078e3cff */
[----:B------:R-:W2:Y:S02]  /*4860*/  SHFL.BFLY PT, R10, R2, 0x2, 0x1f ;  /* 0x0c401f00020a7f89 */ /* 0x000ea400000e0000 */
[----:B------:R-:W-:Y:S02]  /*4870*/  IMAD R203, R0, 0x2, R202 ;  /* 0x0000000200cb7824 */ /* 0x000fe400078e02ca */
[----:B------:R3:W-:Y:S01]  /*4880*/  STL [R1+0x34], R3 ;  /* 0x0000340301007387 */ /* 0x0007e20000100800 */
[----:B------:R-:W-:-:S03]  /*4890*/  IMAD.WIDE.U32 R46, R6, -0x2daee0ad, RZ ;  /* 0xd2511f53062e7825 */ /* 0x000fc600078e00ff */
[----:B------:R-:W-:Y:S02]  /*48a0*/  LDSM.16.MT88.4 R28, [R202+0x1a000] ;  /* 0x01a00000ca1c783b */ /* 0x000fe40000004200 */
[----:B------:R-:W-:Y:S02]  /*48b0*/  LOP3.LUT R8, R47, UR14, R168, 0x96, !PT ;  /* 0x0000000e2f087c12 */ /* 0x000fe4000f8e96a8 */
[----:B------:R-:W-:Y:S03]  /*48c0*/  LDSM.16.MT88.4 R48, [R202+0x18000] ;  /* 0x01800000ca30783b */ /* 0x000fe60000004200 */
[----:B------:R-:W-:Y:S01]  /*48d0*/  IMAD.WIDE.U32 R238, R8, -0x326172a9, RZ ;  /* 0xcd9e8d5708ee7825 */ /* 0x000fe200078e00ff */
[----:B------:R-:W-:Y:S01]  /*48e0*/  LDSM.16.MT88.4 R40, [R203+0x18000] ;  /* 0x01800000cb28783b */ /* 0x000fe20000004200 */
[----:B-1----:R-:W-:-:S03]  /*48f0*/  FMNMX.FTZ R148, R148, R9, !PT ;  /* 0x0000000994947209 */ /* 0x002fc60007810000 */
        /* <DEDUP_REMOVED lines=8> */
[----:B------:R-:W-:-:S05]  /*4980*/  LOP3.LUT R3, R169, UR37, R3, 0x96, !PT ;  /* 0x00000025a9037c12 */ /* 0x000fca000f8e9603 */
[----:B------:R-:W-:-:S05]  /*4990*/  IMAD.WIDE.U32 R6, R3, -0x326172a9, RZ ;  /* 0xcd9e8d5703067825 */ /* 0x000fca00078e00ff */
[----:B------:R-:W-:Y:S01]  /*49a0*/  LOP3.LUT R3, R7, UR15, R230, 0x96, !PT ;  /* 0x0000000f07037c12 */ /* 0x000fe2000f8e96e6 */
[----:B------:R-:W-:Y:S01]  /*49b0*/  FFMA.FTZ R7, R11, c[0x0][0x23c], -R12 ;  /* 0x00008f000b077a23 */ /* 0x000fe2000001080c */
[----:B------:R-:W-:-:S03]  /*49c0*/  LOP3.LUT R6, R239, UR13, R6, 0x96, !PT ;  /* 0x0000000def067c12 */ /* 0x000fc6000f8e9606 */
[----:B------:R-:W-:Y:S01]  /*49d0*/  IMAD.WIDE.U32 R2, R3, -0x2daee0ad, RZ ;  /* 0xd2511f5303027825 */ /* 0x000fe200078e00ff */
[----:B------:R2:W-:Y:S03]  /*49e0*/  MUFU.EX2 R185, R7 ;  /* 0x0000000700b97308 */ /* 0x0005e60000000800 */
[----:B------:R-:W-:Y:S01]  /*49f0*/  IMAD.WIDE.U32 R22, R6, -0x2daee0ad, RZ ;  /* 0xd2511f5306167825 */ /* 0x000fe200078e00ff */
[----:B------:R-:W-:-:S04]  /*4a00*/  LOP3.LUT R3, R3, UR12, R46, 0x96, !PT ;  /* 0x0000000c03037c12 */ /* 0x000fc8000f8e962e */
[----:B------:R-:W-:Y:S01]  /*4a10*/  LOP3.LUT R6, R23, UR10, R2, 0x96, !PT ;  /* 0x0000000a17067c12 */ /* 0x000fe2000f8e9602 */
[----:B------:R-:W-:-:S04]  /*4a20*/  IMAD.WIDE.U32 R2, R3, -0x326172a9, RZ ;  /* 0xcd9e8d5703027825 */ /* 0x000fc800078e00ff */
[----:B------:R-:W-:Y:S01]  /*4a30*/  IMAD.WIDE.U32 R160, R6, -0x326172a9, RZ ;  /* 0xcd9e8d5706a07825 */ /* 0x000fe200078e00ff */
[----:B------:R-:W-:Y:S02]  /*4a40*/  LOP3.LUT R6, R3, UR11, R238, 0x96, !PT ;  /* 0x0000000b03067c12 */ /* 0x000fe4000f8e96ee */
[----:B-1----:R-:W-:Y:S01]  /*4a50*/  FMNMX.FTZ R3, R8, R9, !PT ;  /* 0x0000000908037209 */ /* 0x002fe20007810000 */
[----:B--2---:R-:W-:Y:S01]  /*4a60*/  FFMA.FTZ R7, R15, c[0x0][0x23c], -R12 ;  /* 0x00008f000f077a23 */ /* 0x004fe2000001080c */
[----:B------:R-:W-:Y:S01]  /*4a70*/  LOP3.LUT R2, R161, UR9, R2, 0x96, !PT ;  /* 0x00000009a1027c12 */ /* 0x000fe2000f8e9602 */
[----:B------:R-:W-:Y:S01]  /*4a80*/  FFMA.FTZ R8, R18, c[0x0][0x23c], -R12 ;  /* 0x00008f0012087a23 */ /* 0x000fe2000001080c */
[----:B------:R-:W-:Y:S01]  /*4a90*/  FSETP.NEU.FTZ.AND P1, PT, R3, -INF , PT ;  /* 0xff8000000300780b */ /* 0x000fe20003f3d000 */
[----:B------:R1:W-:Y:S02]  /*4aa0*/  MUFU.EX2 R195, R7 ;  /* 0x0000000700c37308 */ /* 0x0003e40000000800 */
[----:B------:R-:W-:-:S04]  /*4ab0*/  IMAD.WIDE.U32 R150, R2, -0x2daee0ad, RZ ;  /* 0xd2511f5302967825 */ /* 0x000fc800078e00ff */
[----:B------:R-:W-:Y:S02]  /*4ac0*/  FFMA.FTZ R2, R16, c[0x0][0x23c], -R12 ;  /* 0x00008f0010027a23 */ /* 0x000fe4000001080c */
[----:B------:R-:W-:Y:S08]  /*4ad0*/  MUFU.EX2 R232, R8 ;  /* 0x0000000800e87308 */ /* 0x000ff00000000800 */
[----:B------:R2:W-:Y:S01]  /*4ae0*/  MUFU.EX2 R197, R2 ;  /* 0x0000000200c57308 */ /* 0x0005e20000000800 */
[----:B-1----:R-:W-:-:S05]  /*4af0*/  IMAD.WIDE.U32 R6, R6, -0x2daee0ad, RZ ;  /* 0xd2511f5306067825 */ /* 0x002fca00078e00ff */
[----:B------:R-:W-:Y:S02]  /*4b00*/  LOP3.LUT R6, R151, UR6, R6, 0x96, !PT ;  /* 0x0000000697067c12 */ /* 0x000fe4000f8e9606 */
[----:B------:R-:W-:-:S03]  /*4b10*/  LOP3.LUT R9, R7, UR8, R22, 0x96, !PT ;  /* 0x0000000807097c12 */ /* 0x000fc6000f8e9616 */
[----:B------:R-:W-:-:S04]  /*4b20*/  IMAD.WIDE.U32 R6, R6, -0x326172a9, RZ ;  /* 0xcd9e8d5706067825 */ /* 0x000fc800078e00ff */
[----:B------:R-:W-:Y:S01]  /*4b30*/  IMAD.WIDE.U32 R44, R9, -0x326172a9, RZ ;  /* 0xcd9e8d57092c7825 */ /* 0x000fe200078e00ff */
[C---:B------:R-:W-:Y:S02]  /*4b40*/  LOP3.LUT R9, R6.reuse, 0xffff, RZ, 0xc0, !PT ;  /* 0x0000ffff06097812 */ /* 0x040fe400078ec0ff */
[----:B------:R-:W-:Y:S01]  /*4b50*/  LOP3.LUT R11, R6, 0xff, RZ, 0xc0, !PT ;  /* 0x000000ff060b7812 */ /* 0x000fe200078ec0ff */
[----:B--2---:R-:W-:Y:S01]  /*4b60*/  FMUL.FTZ R2, R3, c[0x0][0x23c] ;  /* 0x00008f0003027a20 */ /* 0x004fe20000410000 */
[----:B------:R-:W-:Y:S02]  /*4b70*/  SHF.R.U32.HI R10, RZ, 0x18, R6 ;  /* 0x00000018ff0a7819 */ /* 0x000fe40000011606 */
[----:B------:R-:W-:Y:S02]  /*4b80*/  LOP3.LUT R5, R7, UR16, R44, 0x96, !PT ;  /* 0x0000001007057c12 */ /* 0x000fe4000f8e962c */
[----:B------:R-:W-:Y:S02]  /*4b90*/  FSEL R2, R2, RZ, P1 ;  /* 0x000000ff02027208 */ /* 0x000fe40000800000 */
[----:B------:R-:W-:-:S02]  /*4ba0*/  SHF.R.U32.HI R9, RZ, 0x8, R9 ;  /* 0x00000008ff097819 */ /* 0x000fc40000011609 */
[----:B------:R-:W-:Y:S01]  /*4bb0*/  LOP3.LUT R0, R5, 0xffff, RZ, 0xc0, !PT ;  /* 0x0000ffff05007812 */ /* 0x000fe200078ec0ff */
[----:B------:R-:W-:Y:S01]  /*4bc0*/  FFMA.FTZ R8, R19, c[0x0][0x23c], -R2 ;  /* 0x00008f0013087a23 */ /* 0x000fe20000010802 */
[----:B------:R-:W-:Y:S01]  /*4bd0*/  SHF.R.U32.HI R4, RZ, 0x10, R5 ;  /* 0x00000010ff047819 */ /* 0x000fe20000011605 */
[----:B------:R-:W-:Y:S01]  /*4be0*/  LDSM.16.MT88.4 R16, [R201+0x1c000] ;  /* 0x01c00000c910783b */ /* 0x000fe20000004200 */
[----:B------:R-:W-:Y:S01]  /*4bf0*/  PRMT R7, R11, 0x5410, R9 ;  /* 0x000054100b077816 */ /* 0x000fe20000000009 */
[----:B------:R1:W-:Y:S01]  /*4c00*/  MUFU.EX2 R196, R8 ;  /* 0x0000000800c47308 */ /* 0x0003e20000000800 */
[----:B------:R-:W-:Y:S02]  /*4c10*/  LOP3.LUT R11, R5, 0xff, RZ, 0xc0, !PT ;  /* 0x000000ff050b7812 */ /* 0x000fe400078ec0ff */
[----:B------:R-:W-:Y:S02]  /*4c20*/  SHF.R.U32.HI R9, RZ, 0x18, R5 ;  /* 0x00000018ff097819 */ /* 0x000fe40000011605 */
[----:B------:R-:W-:-:S04]  /*4c30*/  LOP3.LUT R5, R4, 0xff, RZ, 0xc0, !PT ;  /* 0x000000ff04057812 */ /* 0x000fc800078ec0ff */
[----:B------:R-:W-:-:S05]  /*4c40*/  PRMT R5, R5, 0x5410, R9 ;  /* 0x0000541005057816 */ /* 0x000fca0000000009 */
[----:B------:R-:W-:Y:S01]  /*4c50*/  HSET2.LE.AND R5, R5, R252, PT ;  /* 0x000000fc05057233 */ /* 0x000fe20003803000 */
[----:B-1----:R-:W-:Y:S01]  /*4c60*/  SHF.R.U32.HI R8, RZ, 0x10, R6 ;  /* 0x00000010ff087819 */ /* 0x002fe20000011606 */
[----:B------:R-:W-:-:S03]  /*4c70*/  FFMA.FTZ R6, R20, c[0x0][0x23c], -R2 ;  /* 0x00008f0014067a23 */ /* 0x000fc60000010802 */
[----:B------:R-:W-:Y:S01]  /*4c80*/  LOP3.LUT R8, R8, 0xff, RZ, 0xc0, !PT ;  /* 0x000000ff08087812 */ /* 0x000fe200078ec0ff */
[----:B------:R1:W2:Y:S03]  /*4c90*/  MUFU.EX2 R162, R6 ;  /* 0x0000000600a27308 */ /* 0x0002a60000000800 */
[----:B------:R-:W-:Y:S02]  /*4ca0*/  PRMT R10, R8, 0x5410, R10 ;  /* 0x00005410080a7816 */ /* 0x000fe4000000000a */
[----:B------:R-:W-:Y:S01]  /*4cb0*/  SHF.R.U32.HI R8, RZ, 0x8, R0 ;  /* 0x00000008ff087819 */ /* 0x000fe20000011600 */
[--C-:B------:R-:W-:Y:S02]  /*4cc0*/  HSET2.LE.AND R0, R7, R252.reuse, PT ;  /* 0x000000fc07007233 */ /* 0x100fe40003803000 */
[----:B------:R-:W-:Y:S01]  /*4cd0*/  HSET2.LE.AND R7, R10, R252, PT ;  /* 0x000000fc0a077233 */ /* 0x000fe20003803000 */
[----:B------:R-:W-:Y:S01]  /*4ce0*/  PRMT R8, R11, 0x5410, R8 ;  /* 0x000054100b087816 */ /* 0x000fe20000000008 */
[----:B-1----:R-:W-:Y:S01]  /*4cf0*/  FFMA.FTZ R6, R21, c[0x0][0x23c], -R2 ;  /* 0x00008f0015067a23 */ /* 0x002fe20000010802 */
[----:B--2---:R-:W-:Y:S01]  /*4d00*/  F2FP.PACK_AB R4, R162, R196 ;  /* 0x000000c4a204723e */ /* 0x004fe200000000ff */
[----:B------:R-:W-:Y:S02]  /*4d10*/  LDSM.16.MT88.4 R20, [R203+0x1a000] ;  /* 0x01a00000cb14783b */ /* 0x000fe40000004200 */
[----:B------:R1:W-:Y:S01]  /*4d20*/  MUFU.EX2 R184, R6 ;  /* 0x0000000600b87308 */ /* 0x0003e20000000800 */
[----:B------:R-:W-:-:S02]  /*4d30*/  LOP3.LUT R7, R7, R4, RZ, 0xc0, !PT ;  /* 0x0000000407077212 */ /* 0x000fc400078ec0ff */
[----:B------:R-:W-:Y:S01]  /*4d40*/  F2FP.PACK_AB R4, R195, R185 ;  /* 0x000000b9c304723e */ /* 0x000fe200000000ff */
[----:B-1----:R-:W-:Y:S02]  /*4d50*/  FFMA.FTZ R6, R24, c[0x0][0x23c], -R2 ;  /* 0x00008f0018067a23 */ /* 0x002fe40000010802 */
[----:B------:R-:W1:Y:S02]  /*4d60*/  LDSM.16.MT88.4 R24, [R204+0x1a000] ;  /* 0x01a00000cc18783b */ /* 0x000e640000004200 */
[----:B------:R2:W3:Y:S02]  /*4d70*/  MUFU.EX2 R236, R6 ;  /* 0x0000000600ec7308 */ /* 0x0004e40000000800 */
[----:B--2---:R-:W-:-:S04]  /*4d80*/  F2FP.PACK_AB R6, R232, R197 ;  /* 0x000000c5e806723e */ /* 0x004fc800000000ff */
[----:B------:R-:W-:Y:S01]  /*4d90*/  LOP3.LUT R6, R0, R6, RZ, 0xc0, !PT ;  /* 0x0000000600067212 */ /* 0x000fe200078ec0ff */
[----:B------:R-:W-:Y:S01]  /*4da0*/  HSET2.LE.AND R0, R8, R252, PT ;  /* 0x000000fc08007233 */ /* 0x000fe20003803000 */
[----:B---3--:R-:W-:-:S04]  /*4db0*/  F2FP.PACK_AB R8, R236, R184 ;  /* 0x000000b8ec08723e */ /* 0x008fc800000000ff */
[----:B------:R-:W-:Y:S02]  /*4dc0*/  LOP3.LUT R5, R5, R8, RZ, 0xc0, !PT ;  /* 0x0000000805057212 */ /* 0x000fe400078ec0ff */
[----:B------:R-:W2:Y:S01]  /*4dd0*/  LDSM.16.MT88.4 R8, [R202+0x1c000] ;  /* 0x01c00000ca08783b */ /* 0x000ea20000004200 */
[----:B------:R-:W-:Y:S01]  /*4de0*/  LOP3.LUT R4, R0, R4, RZ, 0xc0, !PT ;  /* 0x0000000400047212 */ /* 0x000fe200078ec0ff */
[----:B------:R-:W-:Y:S02]  /*4df0*/  FFMA.FTZ R0, R76, c[0x0][0x23c], -R12 ;  /* 0x00008f004c007a23 */ /* 0x000fe4000001080c */
[----:B------:R-:W-:Y:S02]  /*4e00*/  IMAD.MOV.U32 R76, RZ, RZ, R162 ;  /* 0x000000ffff4c7224 */ /* 0x000fe400078e00a2 */
[----:B------:R3:W-:Y:S02]  /*4e10*/  MUFU.EX2 R194, R0 ;  /* 0x0000000000c27308 */ /* 0x0007e40000000800 */
[C---:B------:R-:W-:Y:S08]  /*4e20*/  HMMA.16816.F32 R136, R4.reuse, R28, RZ ;  /* 0x0000001c0488723c */ /* 0x040ff000000018ff */
[----:B------:R-:W-:Y:S01]  /*4e30*/  HMMA.16816.F32 R124, R4, R30, RZ ;  /* 0x0000001e047c723c */ /* 0x000fe200000018ff */
[----:B------:R-:W4:Y:S01]  /*4e40*/  LDSM.16.MT88.4 R28, [R202+0x1e000] ;  /* 0x01e00000ca1c783b */ /* 0x000f220000004200 */
[----:B---3--:R-:W-:-:S06]  /*4e50*/  LOP3.LUT R0, R45, UR7, R160, 0x96, !PT ;  /* 0x000000072d007c12 */ /* 0x008fcc000f8e96a0 */
[C---:B------:R-:W-:Y:S08]  /*4e60*/  HMMA.16816.F32 R120, R4.reuse, R48, RZ ;  /* 0x000000300478723c */ /* 0x040ff000000018ff */
[C---:B------:R-:W-:Y:S01]  /*4e70*/  HMMA.16816.F32 R112, R4.reuse, R50, RZ ;  /* 0x000000320470723c */ /* 0x040fe200000018ff */
[----:B------:R-:W3:Y:S07]  /*4e80*/  LDSM.16.MT88.4 R48, [R203+0x1c000] ;  /* 0x01c00000cb30783b */ /* 0x000eee0000004200 */
[C---:B------:R-:W-:Y:S08]  /*4e90*/  HMMA.16816.F32 R140, R4.reuse, R36, RZ ;  /* 0x00000024048c723c */ /* 0x040ff000000018ff */
[C---:B------:R-:W-:Y:S01]  /*4ea0*/  HMMA.16816.F32 R132, R4.reuse, R38, RZ ;  /* 0x000000260484723c */ /* 0x040fe200000018ff */
[----:B------:R-:W2:Y:S07]  /*4eb0*/  LDSM.16.MT88.4 R36, [R204+0x1c000] ;  /* 0x01c00000cc24783b */ /* 0x000eae0000004200 */
[C---:B-1----:R-:W-:Y:S08]  /*4ec0*/  HMMA.16816.F32 R116, R4.reuse, R24, RZ ;  /* 0x000000180474723c */ /* 0x042ff000000018ff */
[C---:B------:R-:W-:Y:S01]  /*4ed0*/  HMMA.16816.F32 R108, R4.reuse, R26, RZ ;  /* 0x0000001a046c723c */ /* 0x040fe200000018ff */
[----:B------:R-:W-:Y:S07]  /*4ee0*/  LDSM.16.MT88.4 R24, [R203+0x1e000] ;  /* 0x01e00000cb18783b */ /* 0x000fee0000004200 */
[C---:B------:R-:W-:Y:S08]  /*4ef0*/  HMMA.16816.F32 R100, R4.reuse, R20, RZ ;  /* 0x000000140464723c */ /* 0x040ff000000018ff */
[C---:B------:R-:W-:Y:S01]  /*4f00*/  HMMA.16816.F32 R88, R4.reuse, R22, RZ ;  /* 0x000000160458723c */ /* 0x040fe200000018ff */
[----:B------:R-:W1:Y:S07]  /*4f10*/  LDSM.16.MT88.4 R20, [R204+0x1e000] ;  /* 0x01e00000cc14783b */ /* 0x000e6e0000004200 */
[C---:B------:R-:W-:Y:S08]  /*4f20*/  HMMA.16816.F32 R104, R4.reuse, R56, RZ ;  /* 0x000000380468723c */ /* 0x040ff000000018ff */
[C---:B------:R-:W-:Y:S08]  /*4f30*/  HMMA.16816.F32 R92, R4.reuse, R58, RZ ;  /* 0x0000003a045c723c */ /* 0x040ff000000018ff */
[C---:B--2---:R-:W-:Y:S07]  /*4f40*/  HMMA.16816.F32 R56, R4.reuse, R8, RZ ;  /* 0x000000080438723c */ /* 0x044fee00000018ff */
[--C-:B------:R-:W-:Y:S01]  /*4f50*/  FFMA.FTZ R8, R77, c[0x0][0x23c], -R12.reuse ;  /* 0x00008f004d087a23 */ /* 0x100fe2000001080c */
[C---:B------:R-:W-:Y:S03]  /*4f60*/  HMMA.16816.F32 R80, R4.reuse, R10, RZ ;  /* 0x0000000a0450723c */ /* 0x040fe600000018ff */
[----:B------:R2:W-:Y:S04]  /*4f70*/  MUFU.EX2 R192, R8 ;  /* 0x0000000800c07308 */ /* 0x0005e80000000800 */
[--C-:B------:R-:W-:Y:S01]  /*4f80*/  FFMA.FTZ R10, R63, c[0x0][0x23c], -R12.reuse ;  /* 0x00008f003f0a7a23 */ /* 0x100fe2000001080c */
[----:B------:R-:W-:Y:S01]  /*4f90*/  HMMA.16816.F32 R64, R4, R16, RZ ;  /* 0x000000100440723c */ /* 0x000fe200000018ff */
[----:B------:R-:W-:-:S02]  /*4fa0*/  FFMA.FTZ R11, R62, c[0x0][0x23c], -R12 ;  /* 0x00008f003e0b7a23 */ /* 0x000fc4000001080c */
[----:B------:R1:W-:Y:S05]  /*4fb0*/  MUFU.EX2 R186, R10 ;  /* 0x0000000a00ba7308 */ /* 0x0003ea0000000800 */
[----:B------:R-:W-:Y:S01]  /*4fc0*/  HMMA.16816.F32 R84, R4, R18, RZ ;  /* 0x000000120454723c */ /* 0x000fe200000018ff */
[----:B--2---:R-:W-:Y:S02]  /*4fd0*/  IMAD.WIDE.U32 R8, R0, -0x2daee0ad, RZ ;  /* 0xd2511f5300087825 */ /* 0x004fe400078e00ff */
[----:B------:R2:W2:Y:S03]  /*4fe0*/  MUFU.EX2 R251, R11 ;  /* 0x0000000b00fb7308 */ /* 0x0004a60000000800 */
[----:B------:R-:W-:-:S02]  /*4ff0*/  LOP3.LUT R0, R8, 0xffff, RZ, 0xc0, !PT ;  /* 0x0000ffff08007812 */ /* 0x000fc400078ec0ff */
[C---:B----4-:R-:W-:Y:S01]  /*5000*/  HMMA.16816.F32 R160, R4.reuse, R28, RZ ;  /* 0x0000001c04a0723c */ /* 0x050fe200000018ff */
[----:B------:R-:W-:Y:S02]  /*5010*/  LOP3.LUT R16, R8, 0xff, RZ, 0xc0, !PT ;  /* 0x000000ff08107812 */ /* 0x000fe400078ec0ff */
[--C-:B-1----:R-:W-:Y:S02]  /*5020*/  SHF.R.U32.HI R10, RZ, 0x10, R8.reuse ;  /* 0x00000010ff0a7819 */ /* 0x102fe40000011608 */
[----:B------:R-:W-:Y:S02]  /*5030*/  SHF.R.U32.HI R15, RZ, 0x18, R8 ;  /* 0x00000018ff0f7819 */ /* 0x000fe40000011608 */
[----:B------:R-:W-:Y:S01]  /*5040*/  LOP3.LUT R8, R10, 0xff, RZ, 0xc0, !PT ;  /* 0x000000ff0a087812 */ /* 0x000fe200078ec0ff */
[----:B------:R-:W-:Y:S01]  /*5050*/  FFMA.FTZ R10, R78, c[0x0][0x23c], -R2 ;  /* 0x00008f004e0a7a23 */ /* 0x000fe20000010802 */
[----:B------:R-:W-:Y:S01]  /*5060*/  HMMA.16816.F32 R164, R4, R30, RZ ;  /* 0x0000001e04a4723c */ /* 0x000fe200000018ff */
[----:B------:R-:W1:Y:S01]  /*5070*/  LDSM.16.MT88.4 R28, [R201+0x18800] ;  /* 0x01880000c91c783b */ /* 0x000e620000004200 */
[----:B--2---:R-:W-:Y:S01]  /*5080*/  SHF.R.U32.HI R11, RZ, 0x8, R0 ;  /* 0x00000008ff0b7819 */ /* 0x004fe20000011600 */
[----:B------:R2:W-:Y:S01]  /*5090*/  MUFU.EX2 R229, R10 ;  /* 0x0000000a00e57308 */ /* 0x0005e20000000800 */
[----:B------:R-:W-:-:S02]  /*50a0*/  LOP3.LUT R0, R9, UR17, R150, 0x96, !PT ;  /* 0x0000001109007c12 */ /* 0x000fc4000f8e9696 */
[----:B------:R-:W-:Y:S02]  /*50b0*/  PRMT R18, R8, 0x5410, R15 ;  /* 0x0000541008127816 */ /* 0x000fe4000000000f */
[----:B------:R-:W-:Y:S01]  /*50c0*/  LOP3.LUT R8, R0, 0xffff, RZ, 0xc0, !PT ;  /* 0x0000ffff00087812 */ /* 0x000fe200078ec0ff */
[C---:B------:R-:W-:Y:S01]  /*50d0*/  HMMA.16816.F32 R72, R4.reuse, R40, RZ ;  /* 0x000000280448723c */ /* 0x040fe200000018ff */
[----:B------:R-:W-:Y:S02]  /*50e0*/  SHF.R.U32.HI R9, RZ, 0x10, R0 ;  /* 0x00000010ff097819 */ /* 0x000fe40000011600 */
[----:B------:R-:W-:Y:S02]  /*50f0*/  PRMT R17, R16, 0x5410, R11 ;  /* 0x0000541010117816 */ /* 0x000fe4000000000b */
[----:B------:R-:W-:Y:S02]  /*5100*/  SHF.R.U32.HI R11, RZ, 0x8, R8 ;  /* 0x00000008ff0b7819 */ /* 0x000fe40000011608 */
[----:B------:R-:W-:Y:S01]  /*5110*/  LOP3.LUT R8, R9, 0xff, RZ, 0xc0, !PT ;  /* 0x000000ff09087812 */ /* 0x000fe200078ec0ff */
[--C-:B------:R-:W-:Y:S01]  /*5120*/  FFMA.FTZ R9, R61, c[0x0][0x23c], -R2.reuse ;  /* 0x00008f003d097a23 */ /* 0x100fe20000010802 */
[----:B---3--:R-:W-:Y:S01]  /*5130*/  HMMA.16816.F32 R152, R4, R48, RZ ;  /* 0x000000300498723c */ /* 0x008fe200000018ff */
[----:B--2---:R-:W-:Y:S01]  /*5140*/  FFMA.FTZ R10, R60, c[0x0][0x23c], -R2 ;  /* 0x00008f003c0a7a23 */ /* 0x004fe20000010802 */
[----:B------:R-:W-:Y:S01]  /*5150*/  LOP3.LUT R16, R0, 0xff, RZ, 0xc0, !PT ;  /* 0x000000ff00107812 */ /* 0x000fe200078ec0ff */
[----:B------:R2:W-:Y:S01]  /*5160*/  MUFU.EX2 R77, R9 ;  /* 0x00000009004d7308 */ /* 0x0005e20000000800 */
[----:B------:R-:W-:Y:S01]  /*5170*/  SHF.R.U32.HI R15, RZ, 0x18, R0 ;  /* 0x00000018ff0f7819 */ /* 0x000fe20000011600 */
[----:B------:R-:W-:-:S03]  /*5180*/  HSET2.LE.AND R0, R17, R252, PT ;  /* 0x000000fc11007233 */ /* 0x000fc60003803000 */
[C---:B------:R-:W-:Y:S03]  /*5190*/  HMMA.16816.F32 R156, R4.reuse, R52, RZ ;  /* 0x00000034049c723c */ /* 0x040fe600000018ff */
[----:B------:R3:W4:Y:S05]  /*51a0*/  MUFU.EX2 R233, R10 ;  /* 0x0000000a00e97308 */ /* 0x00072a0000000800 */
[----:B------:R-:W-:Y:S01]  /*51b0*/  HMMA.16816.F32 R40, R4, R42, RZ ;  /* 0x0000002a0428723c */ /* 0x000fe200000018ff */
[----:B--2---:R-:W-:Y:S02]  /*51c0*/  PRMT R9, R8, 0x5410, R15 ;  /* 0x0000541008097816 */ /* 0x004fe4000000000f */
[----:B------:R-:W-:-:S05]  /*51d0*/  MOV R15, R196 ;  /* 0x000000c4000f7202 */ /* 0x000fca0000000f00 */
[----:B------:R-:W-:Y:S01]  /*51e0*/  HMMA.16816.F32 R68, R4, R32, RZ ;  /* 0x000000200444723c */ /* 0x000fe200000018ff */
[----:B---3--:R-:W-:-:S04]  /*51f0*/  F2FP.PACK_AB R10, R251, R186 ;  /* 0x000000bafb0a723e */ /* 0x008fc800000000ff */
[----:B------:R-:W-:-:S03]  /*5200*/  LOP3.LUT R10, R0, R10, RZ, 0xc0, !PT ;  /* 0x0000000a000a7212 */ /* 0x000fc600078ec0ff */
[C---:B------:R-:W-:Y:S01]  /*5210*/  HMMA.16816.F32 R128, R4.reuse, R34, RZ ;  /* 0x000000220480723c */ /* 0x040fe200000018ff */
[----:B------:R-:W-:Y:S01]  /*5220*/  HSET2.LE.AND R0, R18, R252, PT ;  /* 0x000000fc12007233 */ /* 0x000fe20003803000 */
[----:B------:R-:W-:Y:S02]  /*5230*/  PRMT R32, R16, 0x5410, R11 ;  /* 0x0000541010207816 */ /* 0x000fe4000000000b */
[----:B------:R-:W2:Y:S04]  /*5240*/  LDSM.16.MT88.4 R16, [R203+0x18800] ;  /* 0x01880000cb10783b */ /* 0x000ea80000004200 */
[C---:B------:R-:W-:Y:S08]  /*5250*/  HMMA.16816.F32 R96, R4.reuse, R36, RZ ;  /* 0x000000240460723c */ /* 0x040ff000000018ff */
[C---:B------:R-:W-:Y:S01]  /*5260*/  HMMA.16816.F32 R144, R4.reuse, R38, RZ ;  /* 0x000000260490723c */ /* 0x040fe200000018ff */
[----:B------:R-:W-:Y:S07]  /*5270*/  LDSM.16.MT88.4 R36, [R201+0x1a800] ;  /* 0x01a80000c924783b */ /* 0x000fee0000004200 */
[C---:B------:R-:W-:Y:S08]  /*5280*/  HMMA.16816.F32 R48, R4.reuse, R50, RZ ;  /* 0x000000320430723c */ /* 0x040ff000000018ff */
[C---:B------:R-:W-:Y:S08]  /*5290*/  HMMA.16816.F32 R52, R4.reuse, R54, RZ ;  /* 0x000000360434723c */ /* 0x040ff000000018ff */
[C---:B------:R-:W-:Y:S08]  /*52a0*/  HMMA.16816.F32 R176, R4.reuse, R20, RZ ;  /* 0x0000001404b0723c */ /* 0x040ff000000018ff */
[C---:B------:R-:W-:Y:S01]  /*52b0*/  HMMA.16816.F32 R172, R4.reuse, R22, RZ ;  /* 0x0000001604ac723c */ /* 0x040fe200000018ff */
[----:B------:R-:W3:Y:S07]  /*52c0*/  LDSM.16.MT88.4 R20, [R204+0x18800] ;  /* 0x01880000cc14783b */ /* 0x000eee0000004200 */
[C---:B------:R-:W-:Y:S08]  /*52d0*/  HMMA.16816.F32 R180, R4.reuse, R24, RZ ;  /* 0x0000001804b4723c */ /* 0x040ff000000018ff */
[----:B------:R-:W-:Y:S01]  /*52e0*/  HMMA.16816.F32 R60, R4, R26, RZ ;  /* 0x0000001a043c723c */ /* 0x000fe200000018ff */
[----:B------:R-:W1:Y:S06]  /*52f0*/  LDSM.16.MT88.4 R24, [R202+0x18800] ;  /* 0x01880000ca18783b */ /* 0x000e6c0000004200 */
[----:B------:R-:W-:Y:S01]  /*5300*/  FFMA.FTZ R4, R79, c[0x0][0x23c], -R2 ;  /* 0x00008f004f047a23 */ /* 0x000fe20000010802 */
[----:B------:R-:W-:Y:S01]  /*5310*/  MOV R6, R198 ;  /* 0x000000c600067202 */ /* 0x000fe20000000f00 */
[----:B------:R-:W-:-:S02]  /*5320*/  IMAD.MOV.U32 R7, RZ, RZ, R199 ;  /* 0x000000ffff077224 */ /* 0x000fc400078e00c7 */
[----:B------:R4:W2:Y:S02]  /*5330*/  MUFU.EX2 R5, R4 ;  /* 0x0000000400057308 */ /* 0x0008a40000000800 */
[----:B----4-:R-:W-:-:S04]  /*5340*/  F2FP.PACK_AB R4, R77, R233 ;  /* 0x000000e94d04723e */ /* 0x010fc800000000ff */
[----:B------:R-:W-:Y:S01]  /*5350*/  LOP3.LUT R11, R0, R4, RZ, 0xc0, !PT ;  /* 0x00000004000b7212 */ /* 0x000fe200078ec0ff */
[----:B------:R-:W-:Y:S01]  /*5360*/  HSET2.LE.AND R0, R32, R252, PT ;  /* 0x000000fc20007233 */ /* 0x000fe20003803000 */
[----:B------:R-:W-:-:S04]  /*5370*/  F2FP.PACK_AB R4, R192, R194 ;  /* 0x000000c2c004723e */ /* 0x000fc800000000ff */
[----:B------:R-:W-:Y:S01]  /*5380*/  LOP3.LUT R8, R0, R4, RZ, 0xc0, !PT ;  /* 0x0000000400087212 */ /* 0x000fe200078ec0ff */
[----:B------:R-:W-:Y:S01]  /*5390*/  HSET2.LE.AND R0, R9, R252, PT ;  /* 0x000000fc09007233 */ /* 0x000fe20003803000 */
[----:B--2---:R-:W-:-:S04]  /*53a0*/  F2FP.PACK_AB R4, R5, R229 ;  /* 0x000000e50504723e */ /* 0x004fc800000000ff */
[----:B------:R-:W-:Y:S01]  /*53b0*/  LOP3.LUT R9, R0, R4, RZ, 0xc0, !PT ;  /* 0x0000000400097212 */ /* 0x000fe200078ec0ff */
[----:B------:R-:W-:-:S06]  /*53c0*/  IMAD.MOV.U32 R4, RZ, RZ, R197 ;  /* 0x000000ffff047224 */ /* 0x000fcc00078e00c5 */
[C---:B-1----:R-:W-:Y:S08]  /*53d0*/  HMMA.16816.F32 R140, R8.reuse, R28, R140 ;  /* 0x0000001c088c723c */ /* 0x042ff0000000188c */
[C---:B------:R-:W-:Y:S08]  /*53e0*/  HMMA.16816.F32 R28, R8.reuse, R30, R132 ;  /* 0x0000001e081c723c */ /* 0x040ff00000001884 */
[C---:B------:R-:W-:Y:S08]  /*53f0*/  HMMA.16816.F32 R240, R8.reuse, R16, R72 ;  /* 0x0000001008f0723c */ /* 0x040ff00000001848 */
[----:B---3--:R-:W-:Y:S01]  /*5400*/  HMMA.16816.F32 R244, R8, R20, R104 ;  /* 0x0000001408f4723c */ /* 0x008fe20000001868 */
[----:B------:R-:W-:Y:S01]  /*5410*/  IMAD.MOV.U32 R33, RZ, RZ, R142 ;  /* 0x000000ffff217224 */ /* 0x000fe200078e008e */
[----:B------:R-:W-:Y:S01]  /*5420*/  MOV R32, R143 ;  /* 0x0000008f00207202 */ /* 0x000fe20000000f00 */
[----:B------:R-:W-:Y:S01]  /*5430*/  IMAD.MOV.U32 R143, RZ, RZ, R5 ;  /* 0x000000ffff8f7224 */ /* 0x000fe200078e0005 */
[----:B------:R-:W-:Y:S01]  /*5440*/  MOV R142, R7 ;  /* 0x00000007008e7202 */ /* 0x000fe20000000f00 */
[----:B------:R-:W-:-:S02]  /*5450*/  IMAD.MOV.U32 R35, RZ, RZ, R140 ;  /* 0x000000ffff237224 */ /* 0x000fc400078e008c */
[----:B------:R-:W-:Y:S01]  /*5460*/  IMAD.MOV.U32 R106, RZ, RZ, R251 ;  /* 0x000000ffff6a7224 */ /* 0x000fe200078e00fb */
[C---:B------:R-:W-:Y:S01]  /*5470*/  HMMA.16816.F32 R196, R8.reuse, R36, R68 ;  /* 0x0000002408c4723c */ /* 0x040fe20000001844 */
[----:B------:R-:W-:Y:S01]  /*5480*/  IMAD.MOV.U32 R151, RZ, RZ, R28 ;  /* 0x000000ffff977224 */ /* 0x000fe200078e001c */
[----:B------:R-:W-:Y:S01]  /*5490*/  MOV R107, R250 ;  /* 0x000000fa006b7202 */ /* 0x000fe20000000f00 */
[----:B------:R-:W-:Y:S02]  /*54a0*/  IMAD.MOV.U32 R150, RZ, RZ, R29 ;  /* 0x000000ffff967224 */ /* 0x000fe400078e001d */
[----:B------:R-:W-:Y:S02]  /*54b0*/  IMAD.MOV.U32 R45, RZ, RZ, R30 ;  /* 0x000000ffff2d7224 */ /* 0x000fe400078e001e */
[----:B------:R-:W-:Y:S01]  /*54c0*/  IMAD.MOV.U32 R44, RZ, RZ, R31 ;  /* 0x000000ffff2c7224 */ /* 0x000fe200078e001f */
[----:B------:R-:W-:Y:S01]  /*54d0*/  HMMA.16816.F32 R128, R8, R38, R128 ;  /* 0x000000260880723c */ /* 0x000fe20000001880 */
[----:B------:R-:W-:Y:S01]  /*54e0*/  IMAD.MOV.U32 R37, RZ, RZ, R4 ;  /* 0x000000ffff257224 */ /* 0x000fe200078e0004 */
[----:B------:R-:W-:Y:S01]  /*54f0*/  MOV R68, R107 ;  /* 0x0000006b00447202 */ /* 0x000fe20000000f00 */
[----:B------:R-:W-:-:S02]  /*5500*/  IMAD.MOV.U32 R36, RZ, RZ, R6 ;  /* 0x000000ffff247224 */ /* 0x000fc400078e0006 */
[----:B------:R-:W-:Y:S01]  /*5510*/  LDSM.16.MT88.4 R4, [R203+0x1a800] ;  /* 0x01a80000cb04783b */ /* 0x000fe20000004200 */
[----:B------:R-:W-:Y:S02]  /*5520*/  IMAD.MOV.U32 R34, RZ, RZ, R141 ;  /* 0x000000ffff227224 */ /* 0x000fe400078e008d */
[C---:B------:R-:W-:Y:S01]  /*5530*/  HMMA.16816.F32 R28, R8.reuse, R24, R120 ;  /* 0x00000018081c723c */ /* 0x040fe20000001878 */
[----:B------:R-:W-:Y:S02]  /*5540*/  IMAD.MOV.U32 R39, RZ, RZ, R249 ;  /* 0x000000ffff277224 */ /* 0x000fe400078e00f9 */
[----:B------:R-:W-:Y:S02]  /*5550*/  IMAD.MOV.U32 R38, RZ, RZ, R248 ;  /* 0x000000ffff267224 */ /* 0x000fe400078e00f8 */
[----:B------:R-:W-:Y:S02]  /*5560*/  IMAD.MOV.U32 R141, RZ, RZ, R77 ;  /* 0x000000ffff8d7224 */ /* 0x000fe400078e004d */
[----:B------:R-:W-:Y:S01]  /*5570*/  IMAD.MOV.U32 R140, RZ, RZ, R76 ;  /* 0x000000ffff8c7224 */ /* 0x000fe200078e004c */
[----:B------:R-:W-:Y:S01]  /*5580*/  HMMA.16816.F32 R120, R8, R18, R40 ;  /* 0x000000120878723c */ /* 0x000fe20000001828 */
[----:B------:R-:W1:Y:S01]  /*5590*/  LDSM.16.MT88.4 R16, [R204+0x1a800] ;  /* 0x01a80000cc10783b */ /* 0x000e620000004200 */
[----:B------:R-:W-:Y:S01]  /*55a0*/  MOV R76, R238 ;  /* 0x000000ee004c7202 */ /* 0x000fe20000000f00 */
[----:B------:R-:W-:-:S02]  /*55b0*/  IMAD.MOV.U32 R77, RZ, RZ, R239 ;  /* 0x000000ffff4d7224 */ /* 0x000fc400078e00ef */
[----:B------:R-:W-:Y:S02]  /*55c0*/  IMAD.MOV.U32 R69, RZ, RZ, R140 ;  /* 0x000000ffff457224 */ /* 0x000fe400078e008c */
[----:B------:R-:W-:Y:S01]  /*55d0*/  IMAD.MOV.U32 R70, RZ, RZ, R141 ;  /* 0x000000ffff467224 */ /* 0x000fe200078e008d */
[----:B------:R-:W-:Y:S01]  /*55e0*/  HMMA.16816.F32 R24, R8, R26, R112 ;  /* 0x0000001a0818723c */ /* 0x000fe20000001870 */
[----:B------:R-:W-:Y:S02]  /*55f0*/  IMAD.MOV.U32 R71, RZ, RZ, R142 ;  /* 0x000000ffff477224 */ /* 0x000fe400078e008e */
[----:B------:R-:W-:-:S05]  /*5600*/  IMAD.MOV.U32 R168, RZ, RZ, R70 ;  /* 0x000000ffffa87224 */ /* 0x000fca00078e0046 */
[----:B------:R-:W-:Y:S01]  /*5610*/  HMMA.16816.F32 R112, R8, R22, R92 ;  /* 0x000000160870723c */ /* 0x000fe2000000185c */
[----:B------:R-:W2:Y:S01]  /*5620*/  LDSM.16.MT88.4 R20, [R202+0x1a800] ;  /* 0x01a80000ca14783b */ /* 0x000ea20000004200 */
[----:B------:R-:W-:Y:S01]  /*5630*/  MOV R207, R28 ;  /* 0x0000001c00cf7202 */ /* 0x000fe20000000f00 */
[----:B------:R-:W-:Y:S02]  /*5640*/  IMAD.MOV.U32 R206, RZ, RZ, R29 ;  /* 0x000000ffffce7224 */ /* 0x000fe400078e001d */
[----:B------:R-:W-:Y:S02]  /*5650*/  IMAD.MOV.U32 R205, RZ, RZ, R30 ;  /* 0x000000ffffcd7224 */ /* 0x000fe400078e001e */
[----:B------:R-:W-:Y:S02]  /*5660*/  IMAD.MOV.U32 R200, RZ, RZ, R31 ;  /* 0x000000ffffc87224 */ /* 0x000fe400078e001f */
[----:B------:R-:W-:Y:S07]  /*5670*/  LDSM.16.MT88.4 R28, [R202+0x1c800] ;  /* 0x01c80000ca1c783b */ /* 0x000fee0000004200 */
[----:B------:R-:W-:Y:S01]  /*5680*/  IMAD.MOV.U32 R79, RZ, RZ, R26 ;  /* 0x000000ffff4f7224 */ /* 0x000fe200078e001a */
[----:B------:R-:W-:Y:S01]  /*5690*/  MOV R208, R27 ;  /* 0x0000001b00d07202 */ /* 0x000fe20000000f00 */
[----:B------:R-:W-:-:S02]  /*56a0*/  IMAD.MOV.U32 R78, RZ, RZ, R24 ;  /* 0x000000ffff4e7224 */ /* 0x000fc400078e0018 */
[----:B------:R-:W-:Y:S02]  /*56b0*/  IMAD.MOV.U32 R0, RZ, RZ, R25 ;  /* 0x000000ffff007224 */ /* 0x000fe400078e0019 */
[----:B------:R-:W3:Y:S01]  /*56c0*/  LDSM.16.MT88.4 R24, [R201+0x1c800] ;  /* 0x01c80000c918783b */ /* 0x000ee20000004200 */
[C---:B-1----:R-:W-:Y:S07]  /*56d0*/  HMMA.16816.F32 R40, R8.reuse, R16, R116 ;  /* 0x000000100828723c */ /* 0x042fee0000001874 */
[----:B------:R-:W-:Y:S01]  /*56e0*/  IMAD.MOV.U32 R117, RZ, RZ, R187 ;  /* 0x000000ffff757224 */ /* 0x000fe200078e00bb */
[----:B------:R-:W-:Y:S01]  /*56f0*/  HMMA.16816.F32 R248, R8, R18, R108 ;  /* 0x0000001208f8723c */ /* 0x000fe2000000186c */
[----:B------:R-:W-:Y:S01]  /*5700*/  MOV R116, R186 ;  /* 0x000000ba00747202 */ /* 0x000fe20000000f00 */
[----:B------:R-:W-:-:S02]  /*5710*/  IMAD.MOV.U32 R119, RZ, RZ, R193 ;  /* 0x000000ffff777224 */ /* 0x000fc400078e00c1 */
[----:B------:R-:W-:-:S03]  /*5720*/  IMAD.MOV.U32 R118, RZ, RZ, R192 ;  /* 0x000000ffff767224 */ /* 0x000fc600078e00c0 */
[----:B------:R-:W-:Y:S01]  /*5730*/  IMAD.MOV.U32 R111, RZ, RZ, R185 ;  /* 0x000000ffff6f7224 */ /* 0x000fe200078e00b9 */
[----:B--2---:R-:W-:Y:S01]  /*5740*/  HMMA.16816.F32 R132, R8, R20, R136 ;  /* 0x000000140884723c */ /* 0x004fe20000001888 */
[----:B------:R-:W-:-:S07]  /*5750*/  IMAD.MOV.U32 R110, RZ, RZ, R184 ;  /* 0x000000ffff6e7224 */ /* 0x000fce00078e00b8 */
[----:B------:R-:W-:Y:S01]  /*5760*/  IMAD.MOV.U32 R17, RZ, RZ, R43 ;  /* 0x000000ffff117224 */ /* 0x000fe200078e002b */
[----:B------:R-:W-:Y:S01]  /*5770*/  MOV R16, R42 ;  /* 0x0000002a00107202 */ /* 0x000fe20000000f00 */
[C---:B------:R-:W-:Y:S01]  /*5780*/  HMMA.16816.F32 R136, R8.reuse, R22, R124 ;  /* 0x000000160888723c */ /* 0x040fe2000000187c */
[----:B------:R-:W-:Y:S01]  /*5790*/  IMAD.MOV.U32 R21, RZ, RZ, R40 ;  /* 0x000000ffff157224 */ /* 0x000fe200078e0028 */
[----:B------:R-:W-:Y:S01]  /*57a0*/  MOV R40, R143 ;  /* 0x0000008f00287202 */ /* 0x000fe20000000f00 */
[----:B------:R-:W-:Y:S02]  /*57b0*/  IMAD.MOV.U32 R20, RZ, RZ, R41 ;  /* 0x000000ffff147224 */ /* 0x000fe400078e0029 */
[----:B------:R-:W-:Y:S02]  /*57c0*/  IMAD.MOV.U32 R108, RZ, RZ, R21 ;  /* 0x000000ffff6c7224 */ /* 0x000fe400078e0015 */
[----:B------:R-:W-:Y:S01]  /*57d0*/  IMAD.MOV.U32 R127, RZ, RZ, R237 ;  /* 0x000000ffff7f7224 */ /* 0x000fe200078e00ed */
[----:B------:R-:W-:Y:S01]  /*57e0*/  MOV R124, R194 ;  /* 0x000000c2007c7202 */ /* 0x000fe20000000f00 */
[----:B------:R-:W-:Y:S01]  /*57f0*/  IMAD.MOV.U32 R126, RZ, RZ, R236 ;  /* 0x000000ffff7e7224 */ /* 0x000fe200078e00ec */
[----:B------:R-:W-:Y:S01]  /*5800*/  MOV R109, R20 ;  /* 0x00000014006d7202 */ /* 0x000fe20000000f00 */
[----:B---3--:R-:W-:Y:S01]  /*5810*/  HMMA.16816.F32 R184, R8, R24, R64 ;  /* 0x0000001808b8723c */ /* 0x008fe20000001840 */
[----:B------:R-:W-:Y:S01]  /*5820*/  IMAD.MOV.U32 R125, RZ, RZ, R195 ;  /* 0x000000ffff7d7224 */ /* 0x000fe200078e00c3 */
[----:B------:R-:W1:Y:S01]  /*5830*/  LDSM.16.MT88.4 R20, [R201+0x1e800] ;  /* 0x01e80000c914783b */ /* 0x000e620000004200 */
[----:B------:R-:W-:-:S02]  /*5840*/  IMAD.MOV.U32 R42, RZ, RZ, R0 ;  /* 0x000000ffff2a7224 */ /* 0x000fc400078e0000 */
[----:B------:R-:W-:Y:S02]  /*5850*/  IMAD.U32 R0, RZ, RZ, UR4 ;  /* 0x00000004ff007e24 */ /* 0x000fe4000f8e00ff */
[----:B------:R-:W-:Y:S01]  /*5860*/  IMAD.MOV.U32 R66, RZ, RZ, R17 ;  /* 0x000000ffff427224 */ /* 0x000fe200078e0011 */
[C---:B------:R-:W-:Y:S01]  /*5870*/  HMMA.16816.F32 R236, R8.reuse, R4, R100 ;  /* 0x0000000408ec723c */ /* 0x040fe20000001864 */
[----:B------:R-:W-:Y:S01]  /*5880*/  IMAD.MOV.U32 R65, RZ, RZ, R16 ;  /* 0x000000ffff417224 */ /* 0x000fe200078e0010 */
[----:B------:R-:W-:Y:S01]  /*5890*/  LOP3.LUT R0, R169, UR37, R0, 0x96, !PT ;  /* 0x00000025a9007c12 */ /* 0x000fe2000f8e9600 */
[----:B------:R-:W2:Y:S01]  /*58a0*/  LDSM.16.MT88.4 R16, [R204+0x1c800] ;  /* 0x01c80000cc10783b */ /* 0x000ea20000004200 */
[----:B------:R-:W-:Y:S01]  /*58b0*/  IMAD.MOV.U32 R67, RZ, RZ, R106 ;  /* 0x000000ffff437224 */ /* 0x000fe200078e006a */
[----:B------:R-:W-:Y:S01]  /*58c0*/  MOV R169, R69 ;  /* 0x0000004500a97202 */ /* 0x000fe20000000f00 */
[----:B------:R-:W-:Y:S02]  /*58d0*/  IMAD.MOV.U32 R43, RZ, RZ, R79 ;  /* 0x000000ffff2b7224 */ /* 0x000fe400078e004f */
[----:B------:R-:W-:Y:S01]  /*58e0*/  HMMA.16816.F32 R192, R8, R6, R88 ;  /* 0x0000000608c0723c */ /* 0x000fe20000001858 */
[----:B------:R-:W3:Y:S01]  /*58f0*/  LDSM.16.MT88.4 R4, [R203+0x1c800] ;  /* 0x01c80000cb04783b */ /* 0x000ee20000004200 */
[----:B------:R-:W-:-:S02]  /*5900*/  IMAD.MOV.U32 R41, RZ, RZ, R78 ;  /* 0x000000ffff297224 */ /* 0x000fc400078e004e */
[----:B------:R-:W-:Y:S01]  /*5910*/  IMAD.MOV.U32 R64, RZ, RZ, R65 ;  /* 0x000000ffff407224 */ /* 0x000fe200078e0041 */
[----:B------:R-:W-:Y:S01]  /*5920*/  MOV R65, R66 ;  /* 0x0000004200417202 */ /* 0x000fe20000000f00 */
[----:B------:R-:W-:Y:S01]  /*5930*/  IMAD.MOV.U32 R66, RZ, RZ, R108 ;  /* 0x000000ffff427224 */ /* 0x000fe200078e006c */
[----:B------:R-:W-:Y:S01]  /*5940*/  MOV R108, R119 ;  /* 0x00000077006c7202 */ /* 0x000fe20000000f00 */
[----:B------:R-:W-:Y:S01]  /*5950*/  HMMA.16816.F32 R140, R8, R26, R84 ;  /* 0x0000001a088c723c */ /* 0x000fe20000001854 */
[----:B------:R-:W4:Y:S01]  /*5960*/  LDSM.16.MT88.4 R24, [R204+0x1e800] ;  /* 0x01e80000cc18783b */ /* 0x000f220000004200 */
[----:B------:R-:W-:Y:S02]  /*5970*/  IMAD.MOV.U32 R119, RZ, RZ, R15 ;  /* 0x000000ffff777224 */ /* 0x000fe400078e000f */
[----:B------:R-:W-:Y:S02]  /*5980*/  IMAD.MOV.U32 R69, RZ, RZ, R42 ;  /* 0x000000ffff457224 */ /* 0x000fe400078e002a */
[----:B------:R-:W-:-:S02]  /*5990*/  IMAD.MOV.U32 R70, RZ, RZ, R43 ;  /* 0x000000ffff467224 */ /* 0x000fc400078e002b */
[C---:B------:R-:W-:Y:S07]  /*59a0*/  HMMA.16816.F32 R104, R8.reuse, R28, R56 ;  /* 0x0000001c0868723c */ /* 0x040fee0000001838 */
[----:B------:R-:W-:Y:S01]  /*59b0*/  IMAD.MOV.U32 R29, RZ, RZ, R77 ;  /* 0x000000ffff1d7224 */ /* 0x000fe200078e004d */
[----:B------:R-:W-:Y:S01]  /*59c0*/  MOV R28, R76 ;  /* 0x0000004c001c7202 */ /* 0x000fe20000000f00 */
[C---:B------:R-:W-:Y:S07]  /*59d0*/  HMMA.16816.F32 R100, R8.reuse, R30, R80 ;  /* 0x0000001e0864723c */ /* 0x040fee0000001850 */
[----:B------:R-:W-:Y:S01]  /*59e0*/  MOV R31, R111 ;  /* 0x0000006f001f7202 */ /* 0x000fe20000000f00 */
[----:B-1----:R-:W-:Y:S01]  /*59f0*/  HMMA.16816.F32 R88, R8, R20, R156 ;  /* 0x000000140858723c */ /* 0x002fe2000000189c */
[----:B------:R-:W-:Y:S01]  /*5a00*/  IMAD.MOV.U32 R30, RZ, RZ, R116 ;  /* 0x000000ffff1e7224 */ /* 0x000fe200078e0074 */
[----:B------:R-:W-:Y:S01]  /*5a10*/  MOV R116, R127 ;  /* 0x0000007f00747202 */ /* 0x000fe20000000f00 */
[----:B------:R-:W-:-:S02]  /*5a20*/  IMAD.MOV.U32 R111, RZ, RZ, R126 ;  /* 0x000000ffff6f7224 */ /* 0x000fc400078e007e */
[----:B------:R-:W-:Y:S02]  /*5a30*/  IMAD.MOV.U32 R127, RZ, RZ, R38 ;  /* 0x000000ffff7f7224 */ /* 0x000fe400078e0026 */
[----:B------:R-:W-:Y:S01]  /*5a40*/  IMAD.MOV.U32 R126, RZ, RZ, R39 ;  /* 0x000000ffff7e7224 */ /* 0x000fe200078e0027 */
[C---:B--2---:R-:W-:Y:S01]  /*5a50*/  HMMA.16816.F32 R96, R8.reuse, R16, R96 ;  /* 0x000000100860723c */ /* 0x044fe20000001860 */
[----:B------:R-:W-:Y:S01]  /*5a60*/  IMAD.MOV.U32 R157, RZ, RZ, R68 ;  /* 0x000000ffff9d7224 */ /* 0x000fe200078e0044 */
[----:B------:R-:W-:Y:S01]  /*5a70*/  MOV R68, R41 ;  /* 0x0000002900447202 */ /* 0x000fe20000000f00 */
[----:B------:R-:W-:Y:S02]  /*5a80*/  IMAD.MOV.U32 R159, RZ, RZ, R40 ;  /* 0x000000ffff9f7224 */ /* 0x000fe400078e0028 */
[----:B------:R-:W-:Y:S02]  /*5a90*/  IMAD.MOV.U32 R231, RZ, RZ, R30 ;  /* 0x000000ffffe77224 */ /* 0x000fe400078e001e */
[----:B------:R-:W-:Y:S01]  /*5aa0*/  IMAD.MOV.U32 R156, RZ, RZ, R67 ;  /* 0x000000ffff9c7224 */ /* 0x000fe200078e0043 */
[----:B------:R-:W-:Y:S01]  /*5ab0*/  HMMA.16816.F32 R84, R8, R18, R144 ;  /* 0x000000120854723c */ /* 0x000fe20000001890 */
[----:B------:R-:W1:Y:S01]  /*5ac0*/  LDSM.16.MT88.4 R16, [R202+0x1e800] ;  /* 0x01e80000ca10783b */ /* 0x000e620000004200 */
[----:B------:R-:W-:-:S02]  /*5ad0*/  IMAD.MOV.U32 R158, RZ, RZ, R71 ;  /* 0x000000ffff9e7224 */ /* 0x000fc400078e0047 */
[----:B------:R-:W-:-:S04]  /*5ae0*/  IMAD.MOV.U32 R71, RZ, RZ, R208 ;  /* 0x000000ffff477224 */ /* 0x000fc800078e00d0 */
[----:B---3--:R-:W-:Y:S01]  /*5af0*/  HMMA.16816.F32 R92, R8, R4, R152 ;  /* 0x00000004085c723c */ /* 0x008fe20000001898 */
[----:B------:R-:W-:Y:S01]  /*5b00*/  IMAD.MOV.U32 R144, RZ, RZ, R117 ;  /* 0x000000ffff907224 */ /* 0x000fe200078e0075 */
[----:B------:R2:W5:Y:S01]  /*5b10*/  LDL.LU R208, [R1+0x5c] ;  /* 0x00005c0001d07983 */ /* 0x0005620000300800 */
[----:B------:R-:W-:-:S04]  /*5b20*/  IMAD.MOV.U32 R117, RZ, RZ, R232 ;  /* 0x000000ffff757224 */ /* 0x000fc800078e00e8 */
[----:B------:R-:W-:Y:S01]  /*5b30*/  IMAD.WIDE.U32 R4, R0, -0x326172a9, RZ ;  /* 0xcd9e8d5700047825 */ /* 0x000fe200078e00ff */
[C---:B------:R-:W-:Y:S03]  /*5b40*/  HMMA.16816.F32 R80, R8.reuse, R6, R48 ;  /* 0x000000060850723c */ /* 0x040fe60000001830 */
[----:B------:R-:W-:Y:S01]  /*5b50*/  IMAD.MOV.U32 R155, RZ, RZ, R118 ;  /* 0x000000ffff9b7224 */ /* 0x000fe200078e0076 */
[----:B------:R-:W-:Y:S01]  /*5b60*/  LOP3.LUT R5, R5, UR15, R230, 0x96, !PT ;  /* 0x0000000f05057c12 */ /* 0x000fe2000f8e96e6 */
[----:B------:R-:W-:Y:S01]  /*5b70*/  IMAD.MOV.U32 R118, RZ, RZ, R233 ;  /* 0x000000ffff767224 */ /* 0x000fe200078e00e9 */
[----:B------:R-:W-:Y:S01]  /*5b80*/  LOP3.LUT R0, R29, UR13, R4, 0x96, !PT ;  /* 0x0000000d1d007c12 */ /* 0x000fe2000f8e9604 */
[----:B------:R-:W-:Y:S01]  /*5b90*/  IMAD.MOV.U32 R29, RZ, RZ, R109 ;  /* 0x000000ffff1d7224 */ /* 0x000fe200078e006d */
[C---:B------:R-:W-:Y:S01]  /*5ba0*/  HMMA.16816.F32 R76, R8.reuse, R22, R52 ;  /* 0x00000016084c723c */ /* 0x040fe20000001834 */
[----:B------:R-:W-:Y:S01]  /*5bb0*/  IMAD.WIDE.U32 R4, R5, -0x2daee0ad, RZ ;  /* 0xd2511f5305047825 */ /* 0x000fe200078e00ff */
[----:B------:R-:W3:Y:S03]  /*5bc0*/  LDSM.16.MT88.4 R20, [R203+0x1e800] ;  /* 0x01e80000cb14783b */ /* 0x000ee60000004200 */
[----:B------:R-:W-:Y:S01]  /*5bd0*/  IMAD.MOV.U32 R109, RZ, RZ, R124 ;  /* 0x000000ffff6d7224 */ /* 0x000fe200078e007c */
[----:B------:R-:W-:Y:S01]  /*5be0*/  LOP3.LUT R5, R5, UR12, R46, 0x96, !PT ;  /* 0x0000000c05057c12 */ /* 0x000fe2000f8e962e */
[----:B------:R-:W-:Y:S01]  /*5bf0*/  IMAD.MOV.U32 R230, RZ, RZ, R144 ;  /* 0x000000ffffe67224 */ /* 0x000fe200078e0090 */
[----:B------:R-:W-:Y:S01]  /*5c00*/  MOV R124, R37 ;  /* 0x00000025007c7202 */ /* 0x000fe20000000f00 */
[C---:B----4-:R-:W-:Y:S08]  /*5c10*/  HMMA.16816.F32 R52, R8.reuse, R24, R176 ;  /* 0x000000180834723c */ /* 0x050ff000000018b0 */
[C---:B-1----:R-:W-:Y:S07]  /*5c20*/  HMMA.16816.F32 R72, R8.reuse, R16, R160 ;  /* 0x000000100848723c */ /* 0x042fee00000018a0 */
[----:B------:R-:W-:Y:S01]  /*5c30*/  IMAD.WIDE.U32 R16, R0, -0x2daee0ad, RZ ;  /* 0xd2511f5300107825 */ /* 0x000fe200078e00ff */
[----:B------:R-:W-:Y:S01]  /*5c40*/  HMMA.16816.F32 R56, R8, R18, R164 ;  /* 0x000000120838723c */ /* 0x000fe200000018a4 */
[----:B------:R-:W-:-:S02]  /*5c50*/  MOV R176, R151 ;  /* 0x0000009700b07202 */ /* 0x000fc40000000f00 */
[----:B------:R-:W-:Y:S01]  /*5c60*/  IMAD.MOV.U32 R177, RZ, RZ, R150 ;  /* 0x000000ffffb17224 */ /* 0x000fe200078e0096 */
[----:B------:R-:W-:Y:S01]  /*5c70*/  LOP3.LUT R0, R17, UR10, R4, 0x96, !PT ;  /* 0x0000000a11007c12 */ /* 0x000fe2000f8e9604 */
[----:B------:R-:W-:Y:S01]  /*5c80*/  IMAD.WIDE.U32 R4, R5, -0x326172a9, RZ ;  /* 0xcd9e8d5705047825 */ /* 0x000fe200078e00ff */
[----:B------:R-:W-:Y:S02]  /*5c90*/  MOV R162, R31 ;  /* 0x0000001f00a27202 */ /* 0x000fe40000000f00 */
[----:B------:R-:W-:Y:S01]  /*5ca0*/  HMMA.16816.F32 R48, R8, R26, R172 ;  /* 0x0000001a0830723c */ /* 0x000fe200000018ac */
[----:B------:R-:W-:Y:S01]  /*5cb0*/  IMAD.WIDE.U32 R146, R0, -0x326172a9, RZ ;  /* 0xcd9e8d5700927825 */ /* 0x000fe200078e00ff */
[----:B------:R-:W-:Y:S01]  /*5cc0*/  LOP3.LUT R0, R5, UR11, R28, 0x96, !PT ;  /* 0x0000000b05007c12 */ /* 0x000fe2000f8e961c */
[----:B------:R-:W-:Y:S01]  /*5cd0*/  LDSM.16.MT88.4 R24, [R202+0x19000] ;  /* 0x01900000ca18783b */ /* 0x000fe20000004200 */
[----:B------:R-:W-:Y:S01]  /*5ce0*/  MOV R160, R65 ;  /* 0x0000004100a07202 */ /* 0x000fe20000000f00 */
[----:B------:R-:W-:Y:S01]  /*5cf0*/  FFMA.FTZ R5, R149, c[0x0][0x23c], -R12 ;  /* 0x00008f0095057a23 */ /* 0x000fe2000001080c */
[----:B------:R-:W-:Y:S01]  /*5d00*/  LOP3.LUT R6, R147, UR9, R4, 0x96, !PT ;  /* 0x0000000993067c12 */ /* 0x000fe2000f8e9604 */
[----:B------:R-:W-:-:S02]  /*5d10*/  IMAD.MOV.U32 R28, RZ, RZ, R110 ;  /* 0x000000ffff1c7224 */ /* 0x000fc400078e006e */
[----:B------:R1:W-:Y:S01]  /*5d20*/  MUFU.EX2 R145, R5 ;  /* 0x0000000500917308 */ /* 0x0003e20000000800 */
[----:B------:R-:W-:Y:S02]  /*5d30*/  IMAD.MOV.U32 R110, RZ, RZ, R125 ;  /* 0x000000ffff6e7224 */ /* 0x000fe400078e007d */
[----:B------:R-:W-:-:S04]  /*5d40*/  IMAD.WIDE.U32 R38, R6, -0x2daee0ad, RZ ;  /* 0xd2511f5306267825 */ /* 0x000fc800078e00ff */
[----:B------:R-:W-:Y:S01]  /*5d50*/  IMAD.MOV.U32 R125, RZ, RZ, R36 ;  /* 0x000000ffff7d7224 */ /* 0x000fe200078e0024 */
[C---:B---3--:R-:W-:Y:S01]  /*5d60*/  HMMA.16816.F32 R40, R8.reuse, R22, R60 ;  /* 0x000000160828723c */ /* 0x048fe2000000183c */
[----:B------:R-:W-:Y:S02]  /*5d70*/  IMAD.MOV.U32 R178, RZ, RZ, R45 ;  /* 0x000000ffffb27224 */ /* 0x000fe400078e002d */
[----:B------:R-:W-:Y:S02]  /*5d80*/  IMAD.MOV.U32 R179, RZ, RZ, R44 ;  /* 0x000000ffffb37224 */ /* 0x000fe400078e002c */
[----:B------:R-:W-:Y:S02]  /*5d90*/  IMAD.MOV.U32 R161, RZ, RZ, R28 ;  /* 0x000000ffffa17224 */ /* 0x000fe400078e001c */
[----:B------:R-:W-:Y:S02]  /*5da0*/  IMAD.MOV.U32 R166, RZ, RZ, R29 ;  /* 0x000000ffffa67224 */ /* 0x000fe400078e001d */
[----:B-1----:R-:W-:Y:S01]  /*5db0*/  IMAD.WIDE.U32 R4, R0, -0x2daee0ad, RZ ;  /* 0xd2511f5300047825 */ /* 0x002fe200078e00ff */
[----:B------:R-:W-:Y:S01]  /*5dc0*/  HMMA.16816.F32 R44, R8, R20, R180 ;  /* 0x00000014082c723c */ /* 0x000fe200000018b4 */
[----:B------:R-:W-:Y:S02]  /*5dd0*/  LDSM.16.MT88.4 R8, [R201+0x1b000] ;  /* 0x01b00000c908783b */ /* 0x000fe40000004200 */
[----:B------:R-:W-:Y:S01]  /*5de0*/  FFMA.FTZ R0, R171, c[0x0][0x23c], -R12 ;  /* 0x00008f00ab007a23 */ /* 0x000fe2000001080c */
[----:B------:R-:W-:Y:S01]  /*5df0*/  LOP3.LUT R6, R5, UR8, R16, 0x96, !PT ;  /* 0x0000000805067c12 */ /* 0x000fe2000f8e9610 */
[----:B------:R-:W-:Y:S01]  /*5e00*/  LDSM.16.MT88.4 R28, [R201+0x19000] ;  /* 0x01900000c91c783b */ /* 0x000fe20000004200 */
[----:B------:R-:W-:Y:S01]  /*5e10*/  IMAD.MOV.U32 R165, RZ, RZ, R66 ;  /* 0x000000ffffa57224 */ /* 0x000fe200078e0042 */
[----:B------:R1:W3:Y:S01]  /*5e20*/  MUFU.EX2 R19, R0 ;  /* 0x0000000000137308 */ /* 0x0002e20000000800 */
[----:B------:R-:W-:Y:S01]  /*5e30*/  IMAD.MOV.U32 R167, RZ, RZ, R64 ;  /* 0x000000ffffa77224 */ /* 0x000fe200078e0040 */
[----:B------:R-:W-:Y:S01]  /*5e40*/  LDSM.16.MT88.4 R20, [R204+0x19000] ;  /* 0x01900000cc14783b */ /* 0x000fe20000004200 */
[----:B------:R-:W-:-:S04]  /*5e50*/  IMAD.WIDE.U32 R36, R6, -0x326172a9, RZ ;  /* 0xcd9e8d5706247825 */ /* 0x000fc800078e00ff */
[----:B------:R-:W-:Y:S01]  /*5e60*/  IMAD.MOV.U32 R67, RZ, RZ, R200 ;  /* 0x000000ffff437224 */ /* 0x000fe200078e00c8 */
[----:B------:R-:W-:Y:S01]  /*5e70*/  MOV R152, R35 ;  /* 0x0000002300987202 */ /* 0x000fe20000000f00 */
[----:B------:R-:W-:Y:S01]  /*5e80*/  IMAD.MOV.U32 R163, RZ, RZ, R155 ;  /* 0x000000ffffa37224 */ /* 0x000fe200078e009b */
[----:B-1----:R-:W-:Y:S01]  /*5e90*/  LOP3.LUT R0, R39, UR6, R4, 0x96, !PT ;  /* 0x0000000627007c12 */ /* 0x002fe2000f8e9604 */
[----:B------:R-:W-:-:S04]  /*5ea0*/  FFMA.FTZ R4, R189, c[0x0][0x23c], -R12 ;  /* 0x00008f00bd047a23 */ /* 0x000fc8000001080c */
[----:B------:R1:W-:Y:S02]  /*5eb0*/  MUFU.EX2 R233, R4 ;  /* 0x0000000400e97308 */ /* 0x0003e40000000800 */
[----:B-1----:R-:W-:-:S04]  /*5ec0*/  IMAD.WIDE.U32 R4, R0, -0x326172a9, RZ ;  /* 0xcd9e8d5700047825 */ /* 0x002fc800078e00ff */
[----:B------:R-:W-:Y:S01]  /*5ed0*/  FFMA.FTZ R0, R191, c[0x0][0x23c], -R12 ;  /* 0x00008f00bf007a23 */ /* 0x000fe2000001080c */
[----:B------:R-:W-:Y:S02]  /*5ee0*/  SHF.R.U32.HI R6, RZ, 0x10, R4 ;  /* 0x00000010ff067819 */ /* 0x000fe40000011604 */
[C---:B------:R-:W-:Y:S01]  /*5ef0*/  LOP3.LUT R7, R4.reuse, 0xffff, RZ, 0xc0, !PT ;  /* 0x0000ffff04077812 */ /* 0x040fe200078ec0ff */
[----:B------:R1:W4:Y:S01]  /*5f00*/  MUFU.EX2 R232, R0 ;  /* 0x0000000000e87308 */ /* 0x0003220000000800 */
[----:B------:R-:W-:Y:S02]  /*5f10*/  LOP3.LUT R15, R4, 0xff, RZ, 0xc0, !PT ;  /* 0x000000ff040f7812 */ /* 0x000fe400078ec0ff */
[----:B------:R-:W-:Y:S01]  /*5f20*/  LOP3.LUT R18, R6, 0xff, RZ, 0xc0, !PT ;  /* 0x000000ff06127812 */ /* 0x000fe200078ec0ff */
[----:B------:R-:W-:Y:S01]  /*5f30*/  FFMA.FTZ R6, R170, c[0x0][0x23c], -R2 ;  /* 0x00008f00aa067a23 */ /* 0x000fe20000010802 */
[----:B------:R-:W-:Y:S02]  /*5f40*/  SHF.R.U32.HI R4, RZ, 0x18, R4 ;  /* 0x00000018ff047819 */ /* 0x000fe40000011604 */
[----:B------:R-:W-:Y:S01]  /*5f50*/  SHF.R.U32.HI R7, RZ, 0x8, R7 ;  /* 0x00000008ff077819 */ /* 0x000fe20000011607 */
[----:B------:R2:W-:Y:S01]  /*5f60*/  MUFU.EX2 R144, R6 ;  /* 0x0000000600907308 */ /* 0x0005e20000000800 */
[----:B------:R-:W-:-:S02]  /*5f70*/  PRMT R18, R18, 0x5410, R4 ;  /* 0x0000541012127816 */ /* 0x000fc40000000004 */
[----:B------:R-:W-:Y:S02]  /*5f80*/  PRMT R15, R15, 0x5410, R7 ;  /* 0x000054100f0f7816 */ /* 0x000fe40000000007 */
[----:B---3--:R-:W-:Y:S02]  /*5f90*/  MOV R170, R19 ;  /* 0x0000001300aa7202 */ /* 0x008fe40000000f00 */
[----:B-1----:R-:W-:-:S04]  /*5fa0*/  LOP3.LUT R0, R5, UR16, R36, 0x96, !PT ;  /* 0x0000001005007c12 */ /* 0x002fc8000f8e9624 */
[----:B------:R-:W-:Y:S02]  /*5fb0*/  LOP3.LUT R4, R0, 0xffff, RZ, 0xc0, !PT ;  /* 0x0000ffff00047812 */ /* 0x000fe400078ec0ff */
[----:B------:R-:W-:Y:S01]  /*5fc0*/  SHF.R.U32.HI R5, RZ, 0x10, R0 ;  /* 0x00000010ff057819 */ /* 0x000fe20000011600 */
[----:B--2---:R-:W-:Y:S01]  /*5fd0*/  FFMA.FTZ R6, R188, c[0x0][0x23c], -R2 ;  /* 0x00008f00bc067a23 */ /* 0x004fe20000010802 */
[----:B------:R-:W-:Y:S02]  /*5fe0*/  LOP3.LUT R17, R0, 0xff, RZ, 0xc0, !PT ;  /* 0x000000ff00117812 */ /* 0x000fe400078ec0ff */
[----:B------:R-:W-:Y:S01]  /*5ff0*/  SHF.R.U32.HI R16, RZ, 0x18, R0 ;  /* 0x00000018ff107819 */ /* 0x000fe20000011600 */
[----:B------:R4:W-:Y:S01]  /*6000*/  MUFU.EX2 R151, R6 ;  /* 0x0000000600977308 */ /* 0x0009e20000000800 */
[----:B------:R-:W-:Y:S01]  /*6010*/  SHF.R.U32.HI R7, RZ, 0x8, R4 ;  /* 0x00000008ff077819 */ /* 0x000fe20000011604 */
[----:B------:R-:W-:Y:S01]  /*6020*/  HSET2.LE.AND R0, R15, R252, PT ;  /* 0x000000fc0f007233 */ /* 0x000fe20003803000 */
[----:B------:R-:W-:Y:S01]  /*6030*/  LOP3.LUT R4, R5, 0xff, RZ, 0xc0, !PT ;  /* 0x000000ff05047812 */ /* 0x000fe200078ec0ff */
[----:B------:R-:W-:Y:S01]  /*6040*/  FFMA.FTZ R5, R190, c[0x0][0x23c], -R2 ;  /* 0x00008f00be057a23 */ /* 0x000fe20000010802 */
[----:B------:R-:W-:-:S03]  /*6050*/  PRMT R15, R17, 0x5410, R7 ;  /* 0x00005410110f7816 */ /* 0x000fc60000000007 */
[----:B------:R1:W2:Y:S01]  /*6060*/  MUFU.EX2 R150, R5 ;  /* 0x0000000500967308 */ /* 0x0002a20000000800 */
[----:B----4-:R-:W-:-:S04]  /*6070*/  F2FP.PACK_AB R6, R232, R233 ;  /* 0x000000e9e806723e */ /* 0x010fc800000000ff */
[----:B------:R-:W-:Y:S01]  /*6080*/  LOP3.LUT R6, R0, R6, RZ, 0xc0, !PT ;  /* 0x0000000600067212 */ /* 0x000fe200078ec0ff */
[----:B------:R-:W-:Y:S01]  /*6090*/  HSET2.LE.AND R0, R18, R252, PT ;  /* 0x000000fc12007233 */ /* 0x000fe20003803000 */
[----:B-1----:R-:W-:Y:S02]  /*60a0*/  PRMT R5, R4, 0x5410, R16 ;  /* 0x0000541004057816 */ /* 0x002fe40000000010 */
[----:B------:R-:W1:Y:S01]  /*60b0*/  LDSM.16.MT88.4 R16, [R203+0x19000] ;  /* 0x01900000cb10783b */ /* 0x000e620000004200 */
[----:B------:R-:W-:-:S04]  /*60c0*/  FFMA.FTZ R4, R228, c[0x0][0x23c], -R2 ;  /* 0x00008f00e4047a23 */ /* 0x000fc80000010802 */
[----:B------:R3:W4:Y:S01]  /*60d0*/  MUFU.EX2 R149, R4 ;  /* 0x0000000400957308 */ /* 0x0007220000000800 */
[----:B--2---:R-:W-:-:S04]  /*60e0*/  F2FP.PACK_AB R7, R150, R151 ;  /* 0x000000979607723e */ /* 0x004fc800000000ff */
[----:B------:R-:W-:Y:S01]  /*60f0*/  LOP3.LUT R7, R0, R7, RZ, 0xc0, !PT ;  /* 0x0000000700077212 */ /* 0x000fe200078ec0ff */
[----:B------:R-:W-:Y:S01]  /*6100*/  HSET2.LE.AND R0, R15, R252, PT ;  /* 0x000000fc0f007233 */ /* 0x000fe20003803000 */
[----:B---3--:R-:W-:-:S04]  /*6110*/  F2FP.PACK_AB R4, R170, R145 ;  /* 0x00000091aa04723e */ /* 0x008fc800000000ff */
[----:B------:R-:W-:Y:S01]  /*6120*/  LOP3.LUT R4, R0, R4, RZ, 0xc0, !PT ;  /* 0x0000000400047212 */ /* 0x000fe200078ec0ff */
[----:B------:R-:W-:Y:S01]  /*6130*/  HSET2.LE.AND R0, R5, R252, PT ;  /* 0x000000fc05007233 */ /* 0x000fe20003803000 */
[----:B----4-:R-:W-:Y:S01]  /*6140*/  F2FP.PACK_AB R5, R149, R144 ;  /* 0x000000909505723e */ /* 0x010fe200000000ff */
[----:B------:R-:W-:Y:S01]  /*6150*/  IMAD.MOV.U32 R65, RZ, RZ, R206 ;  /* 0x000000ffff417224 */ /* 0x000fe200078e00ce */
[----:B------:R-:W-:Y:S02]  /*6160*/  MOV R64, R207 ;  /* 0x000000cf00407202 */ /* 0x000fe40000000f00 */
[----:B------:R-:W-:Y:S01]  /*6170*/  LOP3.LUT R5, R0, R5, RZ, 0xc0, !PT ;  /* 0x0000000500057212 */ /* 0x000fe200078ec0ff */
[----:B------:R-:W-:Y:S01]  /*6180*/  IMAD.MOV.U32 R66, RZ, RZ, R205 ;  /* 0x000000ffff427224 */ /* 0x000fe200078e00cd */
[----:B------:R2:W5:Y:S01]  /*6190*/  LDL.LU R207, [R1+0x58] ;  /* 0x0000580001cf7983 */ /* 0x0005620000300800 */
[----:B------:R-:W-:Y:S01]  /*61a0*/  MOV R180, R165 ;  /* 0x000000a500b47202 */ /* 0x000fe20000000f00 */
[----:B------:R-:W-:Y:S01]  /*61b0*/  IMAD.MOV.U32 R181, RZ, RZ, R166 ;  /* 0x000000ffffb57224 */ /* 0x000fe200078e00a6 */
[----:B------:R-:W-:Y:S01]  /*61c0*/  MOV R175, R161 ;  /* 0x000000a100af7202 */ /* 0x000fe20000000f00 */
[----:B------:R2:W5:Y:S01]  /*61d0*/  LDL.LU R206, [R1+0x54] ;  /* 0x0000540001ce7983 */ /* 0x0005620000300800 */
[----:B------:R-:W-:Y:S01]  /*61e0*/  IMAD.MOV.U32 R182, RZ, RZ, R167 ;  /* 0x000000ffffb67224 */ /* 0x000fe200078e00a7 */
[----:B------:R-:W-:Y:S01]  /*61f0*/  MOV R165, R118 ;  /* 0x0000007600a57202 */ /* 0x000fe20000000f00 */
[----:B------:R-:W-:Y:S01]  /*6200*/  IMAD.MOV.U32 R183, RZ, RZ, R160 ;  /* 0x000000ffffb77224 */ /* 0x000fe200078e00a0 */
[----:B------:R2:W5:Y:S01]  /*6210*/  LDL.LU R205, [R1+0x50] ;  /* 0x0000500001cd7983 */ /* 0x0005620000300800 */
[----:B------:R-:W-:Y:S01]  /*6220*/  IMAD.MOV.U32 R189, RZ, RZ, R162 ;  /* 0x000000ffffbd7224 */ /* 0x000fe200078e00a2 */
[----:B------:R-:W-:Y:S01]  /*6230*/  MOV R161, R126 ;  /* 0x0000007e00a17202 */ /* 0x000fe20000000f00 */
[----:B------:R-:W-:Y:S01]  /*6240*/  IMAD.MOV.U32 R171, RZ, RZ, R116 ;  /* 0x000000ffffab7224 */ /* 0x000fe200078e0074 */
[----:B-1----:R-:W-:Y:S01]  /*6250*/  HMMA.16816.F32 R120, R4, R18, R120 ;  /* 0x000000120478723c */ /* 0x002fe20000001878 */
[----:B------:R-:W-:Y:S01]  /*6260*/  IMAD.MOV.U32 R164, RZ, RZ, R117 ;  /* 0x000000ffffa47224 */ /* 0x000fe200078e0075 */
[----:B------:R2:W5:Y:S01]  /*6270*/  LDL.LU R200, [R1+0x4c] ;  /* 0x00004c0001c87983 */ /* 0x0005620000300800 */
[----:B------:R-:W-:-:S02]  /*6280*/  IMAD.MOV.U32 R166, RZ, RZ, R119 ;  /* 0x000000ffffa67224 */ /* 0x000fc400078e0077 */
[----:B------:R-:W-:Y:S02]  /*6290*/  IMAD.MOV.U32 R167, RZ, RZ, R124 ;  /* 0x000000ffffa77224 */ /* 0x000fe400078e007c */
[----:B------:R-:W-:Y:S01]  /*62a0*/  IMAD.MOV.U32 R160, RZ, RZ, R125 ;  /* 0x000000ffffa07224 */ /* 0x000fe200078e007d */
[C---:B------:R-:W-:Y:S01]  /*62b0*/  HMMA.16816.F32 R116, R4.reuse, R16, R240 ;  /* 0x000000100474723c */ /* 0x040fe200000018f0 */
[----:B------:R-:W-:Y:S01]  /*62c0*/  IMAD.MOV.U32 R162, RZ, RZ, R127 ;  /* 0x000000ffffa27224 */ /* 0x000fe200078e007f */
[----:B------:R-:W1:Y:S06]  /*62d0*/  LDSM.16.MT88.4 R16, [R203+0x1b000] ;  /* 0x01b00000cb10783b */ /* 0x000e6c0000004200 */
[C---:B------:R-:W-:Y:S08]  /*62e0*/  HMMA.16816.F32 R124, R4.reuse, R8, R196 ;  /* 0x00000008047c723c */ /* 0x040ff000000018c4 */
[C---:B------:R-:W-:Y:S01]  /*62f0*/  HMMA.16816.F32 R128, R4.reuse, R10, R128 ;  /* 0x0000000a0480723c */ /* 0x040fe20000001880 */
[----:B------:R-:W3:Y:S07]  /*6300*/  LDSM.16.MT88.4 R8, [R201+0x1d000] ;  /* 0x01d00000c908783b */ /* 0x000eee0000004200 */
[C---:B------:R-:W-:Y:S08]  /*6310*/  HMMA.16816.F32 R64, R4.reuse, R24, R64 ;  /* 0x000000180440723c */ /* 0x040ff00000001840 */
[C---:B------:R-:W-:Y:S01]  /*6320*/  HMMA.16816.F32 R68, R4.reuse, R26, R68 ;  /* 0x0000001a0444723c */ /* 0x040fe20000001844 */
[----:B------:R-:W4:Y:S07]  /*6330*/  LDSM.16.MT88.4 R24, [R202+0x1d000] ;  /* 0x01d00000ca18783b */ /* 0x000f2e0000004200 */
[C---:B------:R-:W-:Y:S07]  /*6340*/  HMMA.16816.F32 R60, R4.reuse, R30, R176 ;  /* 0x0000001e043c723c */ /* 0x040fee00000018b0 */
[----:B------:R-:W-:Y:S01]  /*6350*/  IMAD.MOV.U32 R176, RZ, RZ, R108 ;  /* 0x000000ffffb07224 */ /* 0x000fe200078e006c */
[----:B------:R-:W-:Y:S01]  /*6360*/  MOV R178, R110 ;  /* 0x0000006e00b27202 */ /* 0x000fe20000000f00 */
[----:B------:R-:W-:Y:S01]  /*6370*/  IMAD.MOV.U32 R177, RZ, RZ, R109 ;  /* 0x000000ffffb17224 */ /* 0x000fe200078e006d */
[----:B------:R-:W-:Y:S01]  /*6380*/  HMMA.16816.F32 R112, R4, R22, R112 ;  /* 0x000000160470723c */ /* 0x000fe20000001870 */
[----:B------:R-:W-:-:S07]  /*6390*/  IMAD.MOV.U32 R179, RZ, RZ, R111 ;  /* 0x000000ffffb37224 */ /* 0x000fce00078e006f */
[C---:B------:R-:W-:Y:S01]  /*63a0*/  HMMA.16816.F32 R108, R4.reuse, R20, R244 ;  /* 0x00000014046c723c */ /* 0x040fe200000018f4 */
[----:B------:R-:W2:Y:S07]  /*63b0*/  LDSM.16.MT88.4 R20, [R204+0x1b000] ;  /* 0x01b00000cc14783b */ /* 0x000eae0000004200 */
[C---:B-1----:R-:W-:Y:S08]  /*63c0*/  HMMA.16816.F32 R240, R4.reuse, R16, R236 ;  /* 0x0000001004f0723c */ /* 0x042ff000000018ec */
[C---:B---3--:R-:W-:Y:S08]  /*63d0*/  HMMA.16816.F32 R236, R4.reuse, R8, R184 ;  /* 0x0000000804ec723c */ /* 0x048ff000000018b8 */
[C---:B------:R-:W-:Y:S08]  /*63e0*/  HMMA.16816.F32 R140, R4.reuse, R10, R140 ;  /* 0x0000000a048c723c */ /* 0x040ff0000000188c */
[----:B----4-:R-:W-:Y:S01]  /*63f0*/  HMMA.16816.F32 R8, R4, R24, R104 ;  /* 0x000000180408723c */ /* 0x010fe20000001868 */
[----:B------:R-:W-:-:S02]  /*6400*/  IMAD.MOV.U32 R153, RZ, RZ, R34 ;  /* 0x000000ffff997224 */ /* 0x000fc400078e0022 */
[----:B------:R-:W-:Y:S02]  /*6410*/  IMAD.MOV.U32 R154, RZ, RZ, R33 ;  /* 0x000000ffff9a7224 */ /* 0x000fe400078e0021 */
[----:B------:R-:W-:Y:S02]  /*6420*/  IMAD.MOV.U32 R155, RZ, RZ, R32 ;  /* 0x000000ffff9b7224 */ /* 0x000fe400078e0020 */
[----:B------:R-:W1:Y:S01]  /*6430*/  LDSM.16.MT88.4 R32, [R202+0x1b000] ;  /* 0x01b00000ca20783b */ /* 0x000e620000004200 */
[----:B------:R-:W-:Y:S01]  /*6440*/  IMAD.MOV.U32 R174, RZ, RZ, R189 ;  /* 0x000000ffffae7224 */ /* 0x000fe200078e00bd */
[----:B------:R-:W-:Y:S01]  /*6450*/  MOV R172, R177 ;  /* 0x000000b100ac7202 */ /* 0x000fe20000000f00 */
[----:B------:R-:W-:Y:S01]  /*6460*/  IMAD.MOV.U32 R191, RZ, RZ, R176 ;  /* 0x000000ffffbf7224 */ /* 0x000fe200078e00b0 */
[----:B------:R-:W-:Y:S01]  /*6470*/  MOV R177, R164 ;  /* 0x000000a400b17202 */ /* 0x000fe20000000f00 */
[----:B------:R-:W-:Y:S02]  /*6480*/  IMAD.MOV.U32 R189, RZ, RZ, R178 ;  /* 0x000000ffffbd7224 */ /* 0x000fe400078e00b2 */
[----:B------:R-:W-:Y:S01]  /*6490*/  IMAD.MOV.U32 R173, RZ, RZ, R179 ;  /* 0x000000ffffad7224 */ /* 0x000fe200078e00b3 */
[----:B------:R-:W-:Y:S01]  /*64a0*/  MOV R164, R160 ;  /* 0x000000a000a47202 */ /* 0x000fe20000000f00 */
[----:B------:R-:W-:-:S02]  /*64b0*/  IMAD.MOV.U32 R176, RZ, RZ, R171 ;  /* 0x000000ffffb07224 */ /* 0x000fc400078e00ab */
[----:B------:R-:W-:Y:S02]  /*64c0*/  IMAD.MOV.U32 R178, RZ, RZ, R165 ;  /* 0x000000ffffb27224 */ /* 0x000fe400078e00a5 */
[----:B------:R-:W-:-:S04]  /*64d0*/  IMAD.MOV.U32 R179, RZ, RZ, R166 ;  /* 0x000000ffffb37224 */ /* 0x000fc800078e00a6 */
[----:B------:R-:W-:Y:S01]  /*64e0*/  IMAD.MOV.U32 R107, RZ, RZ, R8 ;  /* 0x000000ffff6b7224 */ /* 0x000fe200078e0008 */
[----:B------:R-:W-:Y:S01]  /*64f0*/  MOV R104, R11 ;  /* 0x0000000b00687202 */ /* 0x000fe20000000f00 */
[----:B------:R-:W-:Y:S02]  /*6500*/  IMAD.MOV.U32 R106, RZ, RZ, R9 ;  /* 0x000000ffff6a7224 */ /* 0x000fe400078e0009 */
[----:B------:R-:W-:Y:S02]  /*6510*/  IMAD.MOV.U32 R105, RZ, RZ, R10 ;  /* 0x000000ffff697224 */ /* 0x000fe400078e000a */
[----:B------:R-:W3:Y:S01]  /*6520*/  LDSM.16.MT88.4 R8, [R203+0x1d000] ;  /* 0x01d00000cb08783b */ /* 0x000ee20000004200 */
[----:B------:R-:W-:Y:S01]  /*6530*/  IMAD.MOV.U32 R171, RZ, RZ, R167 ;  /* 0x000000ffffab7224 */ /* 0x000fe200078e00a7 */
[----:B------:R-:W-:Y:S01]  /*6540*/  MOV R160, R157 ;  /* 0x0000009d00a07202 */ /* 0x000fe20000000f00 */
[----:B------:R-:W-:Y:S02]  /*6550*/  IMAD.MOV.U32 R165, RZ, RZ, R161 ;  /* 0x000000ffffa57224 */ /* 0x000fe400078e00a1 */
[----:B------:R-:W-:-:S02]  /*6560*/  IMAD.MOV.U32 R166, RZ, RZ, R162 ;  /* 0x000000ffffa67224 */ /* 0x000fc400078e00a2 */
[----:B------:R-:W-:Y:S02]  /*6570*/  IMAD.MOV.U32 R167, RZ, RZ, R156 ;  /* 0x000000ffffa77224 */ /* 0x000fe400078e009c */
[----:B------:R-:W-:Y:S02]  /*6580*/  IMAD.MOV.U32 R161, RZ, RZ, R158 ;  /* 0x000000ffffa17224 */ /* 0x000fe400078e009e */
[----:B------:R-:W-:Y:S02]  /*6590*/  IMAD.MOV.U32 R162, RZ, RZ, R159 ;  /* 0x000000ffffa27224 */ /* 0x000fe400078e009f */
[C---:B--2---:R-:W-:Y:S08]  /*65a0*/  HMMA.16816.F32 R156, R4.reuse, R22, R248 ;  /* 0x00000016049c723c */ /* 0x044ff000000018f8 */
[C---:B------:R-:W-:Y:S01]  /*65b0*/  HMMA.16816.F32 R196, R4.reuse, R18, R192 ;  /* 0x0000001204c4723c */ /* 0x040fe200000018c0 */
[----:B------:R-:W2:Y:S07]  /*65c0*/  LDSM.16.MT88.4 R16, [R201+0x1f000] ;  /* 0x01f00000c910783b */ /* 0x000eae0000004200 */
[C---:B------:R-:W-:Y:S01]  /*65d0*/  HMMA.16816.F32 R152, R4.reuse, R28, R152 ;  /* 0x0000001c0498723c */ /* 0x040fe20000001898 */
[----:B------:R-:W4:Y:S07]  /*65e0*/  LDSM.16.MT88.4 R28, [R204+0x1d000] ;  /* 0x01d00000cc1c783b */ /* 0x000f2e0000004200 */
[C---:B-1----:R-:W-:Y:S08]  /*65f0*/  HMMA.16816.F32 R132, R4.reuse, R32, R132 ;  /* 0x000000200484723c */ /* 0x042ff00000001884 */
[C---:B------:R-:W-:Y:S08]  /*6600*/  HMMA.16816.F32 R32, R4.reuse, R34, R136 ;  /* 0x000000220420723c */ /* 0x040ff00000001888 */
[C---:B------:R-:W-:Y:S07]  /*6610*/  HMMA.16816.F32 R136, R4.reuse, R20, R180 ;  /* 0x000000140488723c */ /* 0x040fee00000018b4 */
[----:B------:R-:W-:Y:S01]  /*6620*/  IMAD.MOV.U32 R20, RZ, RZ, R158 ;  /* 0x000000ffff147224 */ /* 0x000fe200078e009e */
[----:B------:R-:W-:Y:S03]  /*6630*/  HMMA.16816.F32 R248, R4, R26, R100 ;  /* 0x0000001a04f8723c */ /* 0x000fe60000001864 */
[----:B------:R-:W-:-:S02]  /*6640*/  IMAD.MOV.U32 R187, RZ, RZ, R20 ;  /* 0x000000ffffbb7224 */ /* 0x000fc400078e0014 */
[----:B------:R-:W1:Y:S02]  /*6650*/  LDSM.16.MT88.4 R20, [R202+0x1f000] ;  /* 0x01f00000ca14783b */ /* 0x000e640000004200 */
        /* <DEDUP_REMOVED lines=18> */
[----:B------:R-:W-:-:S02]  /*6780*/  MOV R186, R0 ;  /* 0x0000000000ba7202 */ /* 0x000fc40000000f00 */
[----:B------:R-:W-:-:S05]  /*6790*/  MOV R0, R176 ;  /* 0x000000b000007202 */ /* 0x000fca0000000f00 */
[----:B------:R-:W-:Y:S01]  /*67a0*/  HMMA.16816.F32 R160, R4, R18, R76 ;  /* 0x0000001204a0723c */ /* 0x000fe2000000184c */
[----:B------:R-:W2:Y:S01]  /*67b0*/  LDSM.16.MT88.4 R16, [R203+0x1f000] ;  /* 0x01f00000cb10783b */ /* 0x000ea20000004200 */
[----:B------:R-:W-:Y:S01]  /*67c0*/  FFMA.FTZ R0, R0, c[0x0][0x23c], -R12 ;  /* 0x00008f0000007a23 */ /* 0x000fe2000001080c */
[----:B------:R-:W-:Y:S01]  /*67d0*/  MOV R158, R142 ;  /* 0x0000008e009e7202 */ /* 0x000fe20000000f00 */
[----:B------:R-:W-:Y:S02]  /*67e0*/  IMAD.MOV.U32 R190, RZ, RZ, R159 ;  /* 0x000000ffffbe7224 */ /* 0x000fe400078e009f */
[----:B------:R-:W-:Y:S01]  /*67f0*/  IMAD.MOV.U32 R15, RZ, RZ, R156 ;  /* 0x000000ffff0f7224 */ /* 0x000fe200078e009c */
[----:B------:R1:W-:Y:S01]  /*6800*/  MUFU.EX2 R24, R0 ;  /* 0x0000000000187308 */ /* 0x0003e20000000800 */
[----:B------:R-:W-:Y:S02]  /*6810*/  IMAD.MOV.U32 R159, RZ, RZ, R141 ;  /* 0x000000ffff9f7224 */ /* 0x000fe400078e008d */
[----:B------:R-:W-:-:S02]  /*6820*/  IMAD.MOV.U32 R157, RZ, RZ, R143 ;  /* 0x000000ffff9d7224 */ /* 0x000fc400078e008f */
[----:B------:R-:W-:Y:S02]  /*6830*/  IMAD.MOV.U32 R156, RZ, RZ, R140 ;  /* 0x000000ffff9c7224 */ /* 0x000fe400078e008c */
[----:B------:R-:W-:Y:S01]  /*6840*/  IMAD.MOV.U32 R185, RZ, RZ, R170 ;  /* 0x000000ffffb97224 */ /* 0x000fe200078e00aa */
[----:B----4-:R-:W-:Y:S01]  /*6850*/  HMMA.16816.F32 R140, R4, R28, R96 ;  /* 0x0000001c048c723c */ /* 0x010fe20000001860 */
[----:B------:R-:W-:Y:S02]  /*6860*/  IMAD.MOV.U32 R170, RZ, RZ, R178 ;  /* 0x000000ffffaa7224 */ /* 0x000fe400078e00b2 */
[----:B------:R-:W-:Y:S02]  /*6870*/  IMAD.MOV.U32 R184, RZ, RZ, R191 ;  /* 0x000000ffffb87224 */ /* 0x000fe400078e00bf */
[----:B------:R-:W-:Y:S02]  /*6880*/  IMAD.MOV.U32 R191, RZ, RZ, R179 ;  /* 0x000000ffffbf7224 */ /* 0x000fe400078e00b3 */
[----:B------:R-:W-:-:S02]  /*6890*/  IMAD.MOV.U32 R98, RZ, RZ, R100 ;  /* 0x000000ffff627224 */ /* 0x000fc400078e0064 */
[----:B-1----:R-:W-:Y:S02]  /*68a0*/  FFMA.FTZ R0, R26, c[0x0][0x23c], -R12 ;  /* 0x00008f001a007a23 */ /* 0x002fe4000001080c */
[----:B------:R-:W-:Y:S01]  /*68b0*/  IMAD.MOV.U32 R26, RZ, RZ, R102 ;  /* 0x000000ffff1a7224 */ /* 0x000fe200078e0066 */
[----:B------:R-:W-:Y:S01]  /*68c0*/  MOV R102, R107 ;  /* 0x0000006b00667202 */ /* 0x000fe20000000f00 */
        /* <DEDUP_REMOVED lines=8> */
[----:B------:R-:W-:Y:S02]  /*6950*/  IMAD.MOV.U32 R101, RZ, RZ, R184 ;  /* 0x000000ffff657224 */ /* 0x000fe400078e00b8 */
[----:B------:R-:W-:Y:S02]  /*6960*/  IMAD.MOV.U32 R25, RZ, RZ, R185 ;  /* 0x000000ffff197224 */ /* 0x000fe400078e00b9 */
        /* <DEDUP_REMOVED lines=10> */
[----:B------:R-:W-:Y:S01]  /*6a10*/  HMMA.16816.F32 R188, R4, R22, R56 ;  /* 0x0000001604bc723c */ /* 0x000fe20000001838 */
[----:B------:R-:W-:Y:S01]  /*6a20*/  IMAD.MOV.U32 R29, RZ, RZ, R99 ;  /* 0x000000ffff1d7224 */ /* 0x000fe200078e0063 */
[----:B------:R1:W4:Y:S01]  /*6a30*/  MUFU.EX2 R22, R0 ;  /* 0x0000000000167308 */ /* 0x0003220000000800 */
[----:B------:R-:W-:Y:S01]  /*6a40*/  IMAD.MOV.U32 R100, RZ, RZ, R102 ;  /* 0x000000ffff647224 */ /* 0x000fe200078e0066 */
[----:B------:R-:W-:Y:S01]  /*6a50*/  MOV R102, R105 ;  /* 0x0000006900667202 */ /* 0x000fe20000000f00 */
[----:B------:R-:W-:-:S03]  /*6a60*/  IMAD.MOV.U32 R99, RZ, RZ, R101 ;  /* 0x000000ffff637224 */ /* 0x000fc600078e0065 */
[C---:B------:R-:W-:Y:S01]  /*6a70*/  HMMA.16816.F32 R244, R4.reuse, R30, R84 ;  /* 0x0000001e04f4723c */ /* 0x040fe20000001854 */
[----:B------:R-:W-:Y:S02]  /*6a80*/  IMAD.MOV.U32 R101, RZ, RZ, R103 ;  /* 0x000000ffff657224 */ /* 0x000fe400078e0067 */
[----:B------:R-:W-:Y:S02]  /*6a90*/  IMAD.MOV.U32 R80, RZ, RZ, R158 ;  /* 0x000000ffff507224 */ /* 0x000fe400078e009e */
[----:B------:R-:W-:Y:S01]  /*6aa0*/  IMAD.MOV.U32 R81, RZ, RZ, R157 ;  /* 0x000000ffff517224 */ /* 0x000fe200078e009d */
[----:B------:R-:W-:Y:S01]  /*6ab0*/  MOV R90, R156 ;  /* 0x0000009c005a7202 */ /* 0x000fe20000000f00 */
[----:B------:R-:W-:Y:S02]  /*6ac0*/  IMAD.MOV.U32 R105, RZ, RZ, R106 ;  /* 0x000000ffff697224 */ /* 0x000fe400078e006a */
[----:B------:R-:W-:Y:S01]  /*6ad0*/  IMAD.MOV.U32 R96, RZ, RZ, R26 ;  /* 0x000000ffff607224 */ /* 0x000fe200078e001a */
[----:B------:R-:W-:Y:S01]  /*6ae0*/  HMMA.16816.F32 R176, R4, R20, R72 ;  /* 0x0000001404b0723c */ /* 0x000fe20000001848 */
[----:B-1----:R-:W-:Y:S01]  /*6af0*/  FFMA.FTZ R0, R97, c[0x0][0x23c], -R12 ;  /* 0x00008f0061007a23 */ /* 0x002fe2000001080c */
[----:B------:R-:W-:Y:S01]  /*6b00*/  MOV R85, R29 ;  /* 0x0000001d00557202 */ /* 0x000fe20000000f00 */
[----:B------:R-:W-:Y:S01]  /*6b10*/  IMAD.MOV.U32 R97, RZ, RZ, R27 ;  /* 0x000000ffff617224 */ /* 0x000fe200078e001b */
[----:B------:R-:W-:Y:S01]  /*6b20*/  LDSM.16.MT88.4 R72, [R202+0x1b800] ;  /* 0x01b80000ca48783b */ /* 0x000fe20000004200 */
[----:B------:R-:W-:-:S02]  /*6b30*/  IMAD.MOV.U32 R103, RZ, RZ, R104 ;  /* 0x000000ffff677224 */ /* 0x000fc400078e0068 */
[----:B------:R-:W-:Y:S01]  /*6b40*/  IMAD.MOV.U32 R106, RZ, RZ, R107 ;  /* 0x000000ffff6a7224 */ /* 0x000fe200078e006b */
[----:B------:R-:W-:Y:S01]  /*6b50*/  MOV R107, R184 ;  /* 0x000000b8006b7202 */ /* 0x000fe20000000f00 */
[----:B------:R-:W-:Y:S01]  /*6b60*/  IMAD.MOV.U32 R104, RZ, RZ, R185 ;  /* 0x000000ffff687224 */ /* 0x000fe200078e00b9 */
[----:B------:R-:W-:Y:S01]  /*6b70*/  LDSM.16.MT88.4 R56, [R203+0x19800] ;  /* 0x01980000cb38783b */ /* 0x000fe20000004200 */
[----:B------:R-:W-:Y:S02]  /*6b80*/  IMAD.MOV.U32 R26, RZ, RZ, R186 ;  /* 0x000000ffff1a7224 */ /* 0x000fe400078e00ba */
[----:B------:R-:W-:Y:S02]  /*6b90*/  IMAD.MOV.U32 R27, RZ, RZ, R187 ;  /* 0x000000ffff1b7224 */ /* 0x000fe400078e00bb */
[----:B---3--:R-:W-:Y:S01]  /*6ba0*/  HMMA.16816.F32 R184, R4, R8, R52 ;  /* 0x0000000804b8723c */ /* 0x008fe20000001834 */
[----:B------:R-:W-:Y:S01]  /*6bb0*/  IMAD.MOV.U32 R86, RZ, RZ, R96 ;  /* 0x000000ffff567224 */ /* 0x000fe200078e0060 */
[----:B------:R1:W-:Y:S01]  /*6bc0*/  MUFU.EX2 R23, R0 ;  /* 0x0000000000177308 */ /* 0x0003e20000000800 */
[----:B------:R-:W-:Y:S01]  /*6bd0*/  IMAD.MOV.U32 R87, RZ, RZ, R97 ;  /* 0x000000ffff577224 */ /* 0x000fe200078e0061 */
[----:B------:R-:W-:Y:S01]  /*6be0*/  MOV R96, R170 ;  /* 0x000000aa00607202 */ /* 0x000fe20000000f00 */
[----:B------:R-:W-:-:S02]  /*6bf0*/  IMAD.MOV.U32 R29, RZ, RZ, R98 ;  /* 0x000000ffff1d7224 */ /* 0x000fc400078e0062 */
[----:B------:R-:W-:Y:S01]  /*6c00*/  FFMA.FTZ R8, R28, c[0x0][0x23c], -R12 ;  /* 0x00008f001c087a23 */ /* 0x000fe2000001080c */
[----:B------:R-:W-:Y:S01]  /*6c10*/  MOV R28, R99 ;  /* 0x00000063001c7202 */ /* 0x000fe20000000f00 */
[----:B------:R-:W-:Y:S01]  /*6c20*/  IMAD.MOV.U32 R99, RZ, RZ, R26 ;  /* 0x000000ffff637224 */ /* 0x000fe200078e001a */
[----:B------:R-:W-:Y:S01]  /*6c30*/  MOV R170, R175 ;  /* 0x000000af00aa7202 */ /* 0x000fe20000000f00 */
[----:B------:R-:W-:Y:S02]  /*6c40*/  IMAD.MOV.U32 R98, RZ, RZ, R27 ;  /* 0x000000ffff627224 */ /* 0x000fe400078e001b */
[----:B------:R-:W-:Y:S02]  /*6c50*/  IMAD.MOV.U32 R97, RZ, RZ, R15 ;  /* 0x000000ffff617224 */ /* 0x000fe400078e000f */
[----:B------:R-:W-:Y:S02]  /*6c60*/  IMAD.MOV.U32 R26, RZ, RZ, R172 ;  /* 0x000000ffff1a7224 */ /* 0x000fe400078e00ac */
[----:B------:R-:W-:Y:S01]  /*6c70*/  IMAD.MOV.U32 R27, RZ, RZ, R173 ;  /* 0x000000ffff1b7224 */ /* 0x000fe200078e00ad */
[----:B-1----:R-:W-:Y:S01]  /*6c80*/  LOP3.LUT R0, R37, UR7, R146, 0x96, !PT ;  /* 0x0000000725007c12 */ /* 0x002fe2000f8e9692 */
[----:B------:R-:W-:-:S02]  /*6c90*/  IMAD.MOV.U32 R15, RZ, RZ, R174 ;  /* 0x000000ffff0f7224 */ /* 0x000fc400078e00ae */
[----:B------:R-:W-:Y:S01]  /*6ca0*/  HMMA.16816.F32 R172, R4, R10, R48 ;  /* 0x0000000a04ac723c */ /* 0x000fe20000001830 */
[----:B------:R-:W-:Y:S01]  /*6cb0*/  IMAD.MOV.U32 R95, RZ, RZ, R86 ;  /* 0x000000ffff5f7224 */ /* 0x000fe200078e0056 */
[----:B------:R1:W-:Y:S05]  /*6cc0*/  MUFU.EX2 R21, R8 ;  /* 0x0000000800157308 */ /* 0x0003ea0000000800 */
[----:B------:R-:W-:Y:S01]  /*6cd0*/  FFMA.FTZ R10, R85, c[0x0][0x23c], -R2 ;  /* 0x00008f00550a7a23 */ /* 0x000fe20000010802 */
[----:B------:R-:W-:Y:S01]  /*6ce0*/  MOV R84, R26 ;  /* 0x0000001a00547202 */ /* 0x000fe20000000f00 */
[----:B------:R-:W-:Y:S01]  /*6cf0*/  IMAD.MOV.U32 R31, RZ, RZ, R28 ;  /* 0x000000ffff1f7224 */ /* 0x000fe200078e001c */
[----:B------:R-:W-:Y:S01]  /*6d00*/  LDSM.16.MT88.4 R48, [R204+0x19800] ;  /* 0x01980000cc30783b */ /* 0x000fe20000004200 */
[----:B------:R3:W-:Y:S01]  /*6d10*/  MUFU.EX2 R20, R10 ;  /* 0x0000000a00147308 */ /* 0x0007e20000000800 */
[----:B------:R-:W-:Y:S01]  /*6d20*/  IMAD.MOV.U32 R30, RZ, RZ, R87 ;  /* 0x000000ffff1e7224 */ /* 0x000fe200078e0057 */
[----:B------:R-:W-:Y:S01]  /*6d30*/  MOV R26, R171 ;  /* 0x000000ab001a7202 */ /* 0x000fe20000000f00 */
[----:B------:R-:W-:-:S02]  /*6d40*/  IMAD.MOV.U32 R85, RZ, RZ, R27 ;  /* 0x000000ffff557224 */ /* 0x000fc400078e001b */
[----:B-1----:R-:W-:-:S04]  /*6d50*/  IMAD.WIDE.U32 R8, R0, -0x2daee0ad, RZ ;  /* 0xd2511f5300087825 */ /* 0x002fc800078e00ff */
[----:B------:R-:W-:Y:S01]  /*6d60*/  IMAD.MOV.U32 R28, RZ, RZ, R169 ;  /* 0x000000ffff1c7224 */ /* 0x000fe200078e00a9 */
[----:B------:R-:W-:Y:S01]  /*6d70*/  LOP3.LUT R0, R9, UR17, R38, 0x96, !PT ;  /* 0x0000001109007c12 */ /* 0x000fe2000f8e9626 */
[----:B------:R-:W-:Y:S02]  /*6d80*/  IMAD.MOV.U32 R87, RZ, RZ, R170 ;  /* 0x000000ffff577224 */ /* 0x000fe400078e00aa */
[----:B---3--:R-:W-:Y:S02]  /*6d90*/  FFMA.FTZ R10, R95, c[0x0][0x23c], -R2 ;  /* 0x00008f005f0a7a23 */ /* 0x008fe40000010802 */
[----:B------:R-:W-:Y:S01]  /*6da0*/  IMAD.MOV.U32 R27, RZ, RZ, R168 ;  /* 0x000000ffff1b7224 */ /* 0x000fe200078e00a8 */
[C---:B------:R-:W-:Y:S01]  /*6db0*/  LOP3.LUT R9, R8.reuse, 0xffff, RZ, 0xc0, !PT ;  /* 0x0000ffff08097812 */ /* 0x040fe200078ec0ff */
[----:B------:R-:W-:Y:S01]  /*6dc0*/  IMAD.MOV.U32 R86, RZ, RZ, R15 ;  /* 0x000000ffff567224 */ /* 0x000fe200078e000f */
[----:B--2---:R-:W-:Y:S01]  /*6dd0*/  HMMA.16816.F32 R168, R4, R16, R44 ;  /* 0x0000001004a8723c */ /* 0x004fe2000000182c */
[----:B------:R-:W-:Y:S01]  /*6de0*/  LOP3.LUT R15, R8, 0xff, RZ, 0xc0, !PT ;  /* 0x000000ff080f7812 */ /* 0x000fe200078ec0ff */
[----:B------:R1:W2:Y:S01]  /*6df0*/  MUFU.EX2 R17, R10 ;  /* 0x0000000a00117308 */ /* 0x0002a20000000800 */
[----:B------:R-:W-:Y:S01]  /*6e00*/  SHF.R.U32.HI R11, RZ, 0x10, R8 ;  /* 0x00000010ff0b7819 */ /* 0x000fe20000011608 */
[----:B------:R-:W-:Y:S01]  /*6e10*/  IMAD.MOV.U32 R94, RZ, RZ, R28 ;  /* 0x000000ffff5e7224 */ /* 0x000fe200078e001c */
[----:B------:R-:W-:Y:S01]  /*6e20*/  SHF.R.U32.HI R12, RZ, 0x18, R8 ;  /* 0x00000018ff0c7819 */ /* 0x000fe20000011608 */
[--C-:B------:R-:W-:Y:S01]  /*6e30*/  FFMA.FTZ R8, R30, c[0x0][0x23c], -R2.reuse ;  /* 0x00008f001e087a23 */ /* 0x100fe20000010802 */
[----:B------:R-:W-:Y:S01]  /*6e40*/  MOV R95, R29 ;  /* 0x0000001d005f7202 */ /* 0x000fe20000000f00 */
[----:B-1----:R-:W-:-:S02]  /*6e50*/  FFMA.FTZ R10, R31, c[0x0][0x23c], -R2 ;  /* 0x00008f001f0a7a23 */ /* 0x002fc40000010802 */
[----:B------:R-:W-:Y:S01]  /*6e60*/  HMMA.16816.F32 R28, R4, R18, R40 ;  /* 0x00000012041c723c */ /* 0x000fe20000001828 */
[----:B------:R-:W1:Y:S01]  /*6e70*/  LDSM.16.MT88.4 R40, [R202+0x19800] ;  /* 0x01980000ca28783b */ /* 0x000e620000004200 */
[----:B------:R-:W-:Y:S01]  /*6e80*/  LOP3.LUT R2, R0, 0xffff, RZ, 0xc0, !PT ;  /* 0x0000ffff00027812 */ /* 0x000fe200078ec0ff */
[----:B------:R3:W-:Y:S04]  /*6e90*/  MUFU.EX2 R16, R8 ;  /* 0x0000000800107308 */ /* 0x0007e80000000800 */
[--C-:B------:R-:W-:Y:S02]  /*6ea0*/  SHF.R.U32.HI R5, RZ, 0x10, R0.reuse ;  /* 0x00000010ff057819 */ /* 0x100fe40000011600 */
[----:B------:R-:W-:Y:S02]  /*6eb0*/  SHF.R.U32.HI R7, RZ, 0x18, R0 ;  /* 0x00000018ff077819 */ /* 0x000fe40000011600 */
[----:B------:R-:W1:Y:S01]  /*6ec0*/  MUFU.EX2 R10, R10 ;  /* 0x0000000a000a7308 */ /* 0x000e620000000800 */
[----:B------:R-:W-:-:S02]  /*6ed0*/  SHF.R.U32.HI R6, RZ, 0x8, R9 ;  /* 0x00000008ff067819 */ /* 0x000fc40000011609 */
[----:B---3--:R-:W-:Y:S02]  /*6ee0*/  LOP3.LUT R8, R0, 0xff, RZ, 0xc0, !PT ;  /* 0x000000ff00087812 */ /* 0x008fe400078ec0ff */
[----:B------:R-:W-:Y:S02]  /*6ef0*/  SHF.R.U32.HI R0, RZ, 0x8, R2 ;  /* 0x00000008ff007819 */ /* 0x000fe40000011602 */
[----:B------:R-:W-:Y:S02]  /*6f00*/  LOP3.LUT R2, R5, 0xff, RZ, 0xc0, !PT ;  /* 0x000000ff05027812 */ /* 0x000fe400078ec0ff */
[----:B------:R-:W-:Y:S02]  /*6f10*/  LOP3.LUT R4, R11, 0xff, RZ, 0xc0, !PT ;  /* 0x000000ff0b047812 */ /* 0x000fe400078ec0ff */
[----:B------:R-:W-:Y:S02]  /*6f20*/  PRMT R0, R8, 0x5410, R0 ;  /* 0x0000541008007816 */ /* 0x000fe40000000000 */
[----:B------:R-:W-:-:S02]  /*6f30*/  PRMT R2, R2, 0x5410, R7 ;  /* 0x0000541002027816 */ /* 0x000fc40000000007 */
[----:B------:R-:W-:Y:S01]  /*6f40*/  PRMT R9, R15, 0x5410, R6 ;  /* 0x000054100f097816 */ /* 0x000fe20000000006 */
[--C-:B------:R-:W-:Y:S01]  /*6f50*/  HSET2.LE.AND R0, R0, R252.reuse, PT ;  /* 0x000000fc00007233 */ /* 0x100fe20003803000 */
[----:B------:R-:W-:Y:S01]  /*6f60*/  PRMT R6, R4, 0x5410, R12 ;  /* 0x0000541004067816 */ /* 0x000fe2000000000c */
[--C-:B------:R-:W-:Y:S01]  /*6f70*/  HSET2.LE.AND R4, R2, R252.reuse, PT ;  /* 0x000000fc02047233 */ /* 0x100fe20003803000 */
[----:B----4-:R-:W-:Y:S02]  /*6f80*/  F2FP.PACK_AB R2, R22, R24 ;  /* 0x000000181602723e */ /* 0x010fe400000000ff */
[----:B--2---:R-:W-:Y:S01]  /*6f90*/  F2FP.PACK_AB R5, R17, R20 ;  /* 0x000000141105723e */ /* 0x004fe200000000ff */
[----:B------:R-:W-:Y:S01]  /*6fa0*/  IMAD.MOV.U32 R93, RZ, RZ, R84 ;  /* 0x000000ffff5d7224 */ /* 0x000fe200078e0054 */
[----:B------:R-:W-:Y:S01]  /*6fb0*/  MOV R92, R85 ;  /* 0x00000055005c7202 */ /* 0x000fe20000000f00 */
[----:B------:R-:W-:Y:S01]  /*6fc0*/  IMAD.MOV.U32 R84, RZ, RZ, R164 ;  /* 0x000000ffff547224 */ /* 0x000fe200078e00a4 */
[----:B------:R-:W-:Y:S01]  /*6fd0*/  LOP3.LUT R164, R0, R2, RZ, 0xc0, !PT ;  /* 0x0000000200a47212 */ /* 0x000fe200078ec0ff */
[----:B------:R-:W-:Y:S01]  /*6fe0*/  IMAD.MOV.U32 R85, RZ, RZ, R165 ;  /* 0x000000ffff557224 */ /* 0x000fe200078e00a5 */
[----:B------:R-:W-:Y:S01]  /*6ff0*/  LOP3.LUT R165, R4, R5, RZ, 0xc0, !PT ;  /* 0x0000000504a57212 */ /* 0x000fe200078ec0ff */
[--C-:B------:R-:W-:Y:S01]  /*7000*/  HSET2.LE.AND R0, R9, R252.reuse, PT ;  /* 0x000000fc09007233 */ /* 0x100fe20003803000 */
[----:B------:R-:W-:Y:S01]  /*7010*/  F2FP.PACK_AB R2, R21, R23 ;  /* 0x000000171502723e */ /* 0x000fe200000000ff */
[----:B------:R-:W-:Y:S01]  /*7020*/  HSET2.LE.AND R4, R6, R252, PT ;  /* 0x000000fc06047233 */ /* 0x000fe20003803000 */
[----:B-1----:R-:W-:Y:S01]  /*7030*/  F2FP.PACK_AB R5, R10, R16 ;  /* 0x000000100a05723e */ /* 0x002fe200000000ff */
[----:B------:R-:W-:-:S02]  /*7040*/  IMAD.MOV.U32 R83, RZ, RZ, R86 ;  /* 0x000000ffff537224 */ /* 0x000fc400078e0056 */
[----:B------:R-:W-:Y:S01]  /*7050*/  IMAD.MOV.U32 R82, RZ, RZ, R87 ;  /* 0x000000ffff527224 */ /* 0x000fe200078e0057 */
[----:B------:R-:W-:Y:S01]  /*7060*/  MOV R87, R167 ;  /* 0x000000a700577202 */ /* 0x000fe20000000f00 */
[----:B------:R-:W-:Y:S01]  /*7070*/  IMAD.MOV.U32 R86, RZ, RZ, R166 ;  /* 0x000000ffff567224 */ /* 0x000fe200078e00a6 */
[----:B------:R-:W-:Y:S02]  /*7080*/  LOP3.LUT R166, R0, R2, RZ, 0xc0, !PT ;  /* 0x0000000200a67212 */ /* 0x000fe400078ec0ff */
[----:B------:R-:W-:Y:S01]  /*7090*/  LOP3.LUT R167, R4, R5, RZ, 0xc0, !PT ;  /* 0x0000000504a77212 */ /* 0x000fe200078ec0ff */
[----:B------:R-:W-:Y:S02]  /*70a0*/  IMAD.MOV.U32 R91, RZ, RZ, R159 ;  /* 0x000000ffff5b7224 */ /* 0x000fe400078e009f */
[----:B------:R-:W1:Y:S01]  /*70b0*/  LDSM.16.MT88.4 R156, [R201+0x19800] ;  /* 0x01980000c99c783b */ /* 0x000e620000004200 */
[----:B------:R-:W-:Y:S01]  /*70c0*/  IMAD.MOV.U32 R6, RZ, RZ, R80 ;  /* 0x000000ffff067224 */ /* 0x000fe200078e0050 */
[----:B------:R-:W-:Y:S01]  /*70d0*/  MOV R7, R81 ;  /* 0x0000005100077202 */ /* 0x000fe20000000f00 */
[----:B------:R-:W-:Y:S01]  /*70e0*/  IMAD.MOV.U32 R15, RZ, RZ, R82 ;  /* 0x000000ffff0f7224 */ /* 0x000fe200078e0052 */
[C---:B------:R-:W-:Y:S01]  /*70f0*/  HMMA.16816.F32 R36, R164.reuse, R40, R64 ;  /* 0x00000028a424723c */ /* 0x040fe20000001840 */
[----:B------:R-:W-:Y:S01]  /*7100*/  IMAD.MOV.U32 R11, RZ, RZ, R83 ;  /* 0x000000ffff0b7224 */ /* 0x000fe200078e0053 */
[----:B------:R-:W2:Y:S01]  /*7110*/  LDSM.16.MT88.4 R64, [R201+0x1b800] ;  /* 0x01b80000c940783b */ /* 0x000ea20000004200 */
[----:B------:R-:W-:Y:S01]  /*7120*/  IMAD.MOV.U32 R18, RZ, RZ, R92 ;  /* 0x000000ffff127224 */ /* 0x000fe200078e005c */
[----:B------:R-:W-:Y:S01]  /*7130*/  MOV R19, R93 ;  /* 0x0000005d00137202 */ /* 0x000fe20000000f00 */
[----:B------:R-:W-:Y:S01]  /*7140*/  IMAD.MOV.U32 R146, RZ, RZ, R96 ;  /* 0x000000ffff927224 */ /* 0x000fe200078e0060 */
[----:B------:R-:W3:Y:S01]  /*7150*/  LDSM.16.MT88.4 R80, [R204+0x1b800] ;  /* 0x01b80000cc50783b */ /* 0x000ee20000004200 */
[----:B------:R-:W-:Y:S01]  /*7160*/  IMAD.MOV.U32 R147, RZ, RZ, R97 ;  /* 0x000000ffff937224 */ /* 0x000fe200078e0061 */
[----:B------:R-:W-:Y:S01]  /*7170*/  HMMA.16816.F32 R44, R164, R48, R108 ;  /* 0x00000030a42c723c */ /* 0x000fe2000000186c */
[----:B------:R-:W-:Y:S01]  /*7180*/  IMAD.MOV.U32 R92, RZ, RZ, R98 ;  /* 0x000000ffff5c7224 */ /* 0x000fe200078e0062 */
[----:B------:R-:W-:-:S02]  /*7190*/  MOV R93, R99 ;  /* 0x00000063005d7202 */ /* 0x000fc40000000f00 */
[----:B------:R-:W4:Y:S04]  /*71a0*/  LDSM.16.MT88.4 R96, [R201+0x1d800] ;  /* 0x01d80000c960783b */ /* 0x000f280000004200 */
[----:B------:R-:W-:Y:S01]  /*71b0*/  HMMA.16816.F32 R48, R164, R50, R112 ;  /* 0x00000032a430723c */ /* 0x000fe20000001870 */
[----:B------:R-:W1:Y:S01]  /*71c0*/  LDSM.16.MT88.4 R112, [R204+0x1d800] ;  /* 0x01d80000cc70783b */ /* 0x000e620000004200 */
[----:B------:R-:W-:Y:S02]  /*71d0*/  IMAD.MOV.U32 R0, RZ, RZ, R15 ;  /* 0x000000ffff007224 */ /* 0x000fe400078e000f */
[----:B------:R-:W-:-:S04]  /*71e0*/  IMAD.MOV.U32 R2, RZ, RZ, R11 ;  /* 0x000000ffff027224 */ /* 0x000fc800078e000b */
[----:B------:R-:W-:Y:S01]  /*71f0*/  HMMA.16816.F32 R40, R164, R42, R68 ;  /* 0x0000002aa428723c */ /* 0x000fe20000001844 */
[----:B------:R-:W-:-:S07]  /*7200*/  IMAD.MOV.U32 R9, RZ, RZ, R147 ;  /* 0x000000ffff097224 */ /* 0x000fce00078e0093 */
[C---:B------:R-:W-:Y:S08]  /*7210*/  HMMA.16816.F32 R68, R164.reuse, R72, R132 ;  /* 0x00000048a444723c */ /* 0x040ff00000001884 */
[----:B------:R-:W-:Y:S07]  /*7220*/  HMMA.16816.F32 R72, R164, R74, R32 ;  /* 0x0000004aa448723c */ /* 0x000fee0000001820 */
[----:B------:R-:W-:Y:S01]  /*7230*/  MOV R34, R19 ;  /* 0x0000001300227202 */ /* 0x000fe20000000f00 */
[----:B------:R-:W-:-:S02]  /*7240*/  IMAD.MOV.U32 R33, RZ, RZ, R18 ;  /* 0x000000ffff217224 */ /* 0x000fc400078e0012 */
[----:B------:R-:W-:Y:S02]  /*7250*/  IMAD.MOV.U32 R35, RZ, RZ, R146 ;  /* 0x000000ffff237224 */ /* 0x000fe400078e0092 */
[----:B------:R-:W-:Y:S02]  /*7260*/  FADD.FTZ R2, R2, R33 ;  /* 0x0000002102027221 */ /* 0x000fe40000010000 */
[----:B------:R-:W-:Y:S01]  /*7270*/  FADD.FTZ R0, R0, R34 ;  /* 0x0000002200007221 */ /* 0x000fe20000010000 */
[----:B------:R-:W-:Y:S01]  /*7280*/  MOV R111, R107 ;  /* 0x0000006b006f7202 */ /* 0x000fe20000000f00 */
[----:B------:R-:W-:Y:S01]  /*7290*/  IMAD.MOV.U32 R108, RZ, RZ, R104 ;  /* 0x000000ffff6c7224 */ /* 0x000fe200078e0068 */
[----:B------:R-:W-:Y:S01]  /*72a0*/  MOV R8, R93 ;  /* 0x0000005d00087202 */ /* 0x000fe20000000f00 */
[----:B------:R-:W-:Y:S02]  /*72b0*/  IMAD.MOV.U32 R109, RZ, RZ, R105 ;  /* 0x000000ffff6d7224 */ /* 0x000fe400078e0069 */
[----:B------:R-:W-:Y:S01]  /*72c0*/  IMAD.MOV.U32 R110, RZ, RZ, R106 ;  /* 0x000000ffff6e7224 */ /* 0x000fe200078e006a */
[----:B-1----:R-:W-:Y:S01]  /*72d0*/  HMMA.16816.F32 R152, R164, R156, R152 ;  /* 0x0000009ca498723c */ /* 0x002fe20000001898 */
[----:B------:R-:W-:Y:S01]  /*72e0*/  IMAD.MOV.U32 R4, RZ, RZ, R90 ;  /* 0x000000ffff047224 */ /* 0x000fe200078e005a */
[----:B------:R-:W-:Y:S01]  /*72f0*/  LDSM.16.MT88.4 R104, [R202+0x1d800] ;  /* 0x01d80000ca68783b */ /* 0x000fe20000004200 */
[----:B------:R-:W-:-:S02]  /*7300*/  IMAD.MOV.U32 R5, RZ, RZ, R91 ;  /* 0x000000ffff057224 */ /* 0x000fc400078e005b */
[----:B------:R-:W-:Y:S01]  /*7310*/  IMAD.MOV.U32 R12, RZ, RZ, R94 ;  /* 0x000000ffff0c7224 */ /* 0x000fe200078e005e */
[----:B------:R-:W-:Y:S01]  /*7320*/  LDSM.16.MT88.4 R88, [R203+0x1b800] ;  /* 0x01b80000cb58783b */ /* 0x000fe20000004200 */
[----:B------:R-:W-:Y:S02]  /*7330*/  FADD.FTZ R2, R35, R2 ;  /* 0x0000000223027221 */ /* 0x000fe40000010000 */
[----:B------:R-:W-:Y:S01]  /*7340*/  FADD.FTZ R0, R9, R0 ;  /* 0x0000000009007221 */ /* 0x000fe20000010000 */
[----:B------:R-:W-:Y:S01]  /*7350*/  HMMA.16816.F32 R156, R164, R158, R60 ;  /* 0x0000009ea49c723c */ /* 0x000fe2000000183c */
[----:B------:R-:W-:Y:S02]  /*7360*/  IMAD.MOV.U32 R15, RZ, RZ, R95 ;  /* 0x000000ffff0f7224 */ /* 0x000fe400078e005f */
[----:B------:R-:W-:Y:S02]  /*7370*/  IMAD.MOV.U32 R11, RZ, RZ, R84 ;  /* 0x000000ffff0b7224 */ /* 0x000fe400078e0054 */
[----:B------:R-:W-:-:S02]  /*7380*/  FADD.FTZ R2, R8, R2 ;  /* 0x0000000208027221 */ /* 0x000fc40000010000 */
[----:B------:R-:W-:Y:S01]  /*7390*/  FADD.FTZ R0, R12, R0 ;  /* 0x000000000c007221 */ /* 0x000fe20000010000 */
[----:B--2---:R-:W-:Y:S01]  /*73a0*/  HMMA.16816.F32 R60, R164, R64, R124 ;  /* 0x00000040a43c723c */ /* 0x004fe2000000187c */
[----:B------:R-:W-:Y:S02]  /*73b0*/  IMAD.MOV.U32 R147, RZ, RZ, R92 ;  /* 0x000000ffff937224 */ /* 0x000fe400078e005c */
[----:B------:R-:W-:-:S05]  /*73c0*/  IMAD.MOV.U32 R18, RZ, RZ, R86 ;  /* 0x000000ffff127224 */ /* 0x000fca00078e0056 */
[----:B------:R-:W-:Y:S01]  /*73d0*/  HMMA.16816.F32 R64, R164, R66, R128 ;  /* 0x00000042a440723c */ /* 0x000fe20000001880 */
[----:B------:R-:W1:Y:S01]  /*73e0*/  LDSM.16.MT88.4 R128, [R201+0x1f800] ;  /* 0x01f80000c980783b */ /* 0x000e620000004200 */
[----:B------:R-:W-:Y:S02]  /*73f0*/  IMAD.MOV.U32 R19, RZ, RZ, R87 ;  /* 0x000000ffff137224 */ /* 0x000fe400078e0057 */
[----:B------:R-:W-:-:S04]  /*7400*/  FADD.FTZ R2, R15, R2 ;  /* 0x000000020f027221 */ /* 0x000fc80000010000 */
[----:B---3--:R-:W-:Y:S01]  /*7410*/  HMMA.16816.F32 R76, R164, R80, R136 ;  /* 0x00000050a44c723c */ /* 0x008fe20000001888 */
[----:B------:R-:W-:Y:S01]  /*7420*/  LDSM.16.MT88.4 R136, [R202+0x1f800] ;  /* 0x01f80000ca88783b */ /* 0x000fe20000004200 */
[----:B------:R-:W-:-:S06]  /*7430*/  FADD.FTZ R0, R11, R0 ;  /* 0x000000000b007221 */ /* 0x000fcc0000010000 */
[----:B------:R-:W-:Y:S01]  /*7440*/  HMMA.16816.F32 R52, R164, R56, R116 ;  /* 0x00000038a434723c */ /* 0x000fe20000001874 */
[----:B------:R-:W-:-:S07]  /*7450*/  MOV R146, R85 ;  /* 0x0000005500927202 */ /* 0x000fce0000000f00 */
[----:B------:R-:W-:Y:S01]  /*7460*/  HMMA.16816.F32 R80, R164, R82, R108 ;  /* 0x00000052a450723c */ /* 0x000fe2000000186c */
[----:B------:R-:W-:-:S07]  /*7470*/  FADD.FTZ R2, R18, R2 ;  /* 0x0000000212027221 */ /* 0x000fce0000010000 */
[----:B------:R-:W-:Y:S01]  /*7480*/  HMMA.16816.F32 R56, R164, R58, R120 ;  /* 0x0000003aa438723c */ /* 0x000fe20000001878 */
[----:B------:R-:W2:Y:S01]  /*7490*/  LDSM.16.MT88.4 R120, [R203+0x1d800] ;  /* 0x01d80000cb78783b */ /* 0x000ea20000004200 */
[----:B------:R-:W-:-:S06]  /*74a0*/  FADD.FTZ R0, R19, R0 ;  /* 0x0000000013007221 */ /* 0x000fcc0000010000 */
[C---:B----4-:R-:W-:Y:S08]  /*74b0*/  HMMA.16816.F32 R92, R164.reuse, R96, R236 ;  /* 0x00000060a45c723c */ /* 0x050ff000000018ec */
[C---:B------:R-:W-:Y:S01]  /*74c0*/  HMMA.16816.F32 R108, R164.reuse, R112, R140 ;  /* 0x00000070a46c723c */ /* 0x040fe2000000188c */
[----:B------:R-:W3:Y:S07]  /*74d0*/  LDSM.16.MT88.4 R140, [R204+0x1f800] ;  /* 0x01f80000cc8c783b */ /* 0x000eee0000004200 */
[----:B------:R-:W-:Y:S01]  /*74e0*/  HMMA.16816.F32 R96, R164, R98, R4 ;  /* 0x00000062a460723c */ /* 0x000fe20000001804 */
        /* <DEDUP_REMOVED lines=15> */
[----:B-1----:R-:W-:Y:S01]  /*75e0*/  HMMA.16816.F32 R124, R164, R128, R180 ;  /* 0x00000080a47c723c */ /* 0x002fe200000018b4 */
[----:B------:R-:W-:Y:S02]  /*75f0*/  FADD.FTZ R2, R22, R2 ;  /* 0x0000000216027221 */ /* 0x000fe40000010000 */
[----:B------:R-:W-:Y:S02]  /*7600*/  FADD.FTZ R0, R17, R0 ;  /* 0x0000000011007221 */ /* 0x000fe40000010000 */
[----:B------:R-:W-:-:S03]  /*7610*/  FADD.FTZ R2, R23, R2 ;  /* 0x0000000217027221 */ /* 0x000fc60000010000 */
[----:B------:R-:W-:Y:S01]  /*7620*/  HMMA.16816.F32 R128, R164, R130, R160 ;  /* 0x00000082a480723c */ /* 0x000fe200000018a0 */
[----:B------:R-:W-:-:S07]  /*7630*/  FADD.FTZ R0, R16, R0 ;  /* 0x0000000010007221 */ /* 0x000fce0000010000 */
[C---:B------:R-:W-:Y:S08]  /*7640*/  HMMA.16816.F32 R84, R164.reuse, R88, R240 ;  /* 0x00000058a454723c */ /* 0x040ff000000018f0 */
[C---:B------:R-:W-:Y:S08]  /*7650*/  HMMA.16816.F32 R100, R164.reuse, R104, R100 ;  /* 0x00000068a464723c */ /* 0x040ff00000001864 */
[C---:B--2---:R-:W-:Y:S08]  /*7660*/  HMMA.16816.F32 R116, R164.reuse, R120, R228 ;  /* 0x00000078a474723c */ /* 0x044ff000000018e4 */
[C---:B------:R-:W-:Y:S08]  /*7670*/  HMMA.16816.F32 R132, R164.reuse, R136, R176 ;  /* 0x00000088a484723c */ /* 0x040ff000000018b0 */
[C---:B---3--:R-:W-:Y:S08]  /*7680*/  HMMA.16816.F32 R160, R164.reuse, R140, R184 ;  /* 0x0000008ca4a0723c */ /* 0x048ff000000018b8 */
[C---:B------:R-:W-:Y:S08]  /*7690*/  HMMA.16816.F32 R88, R164.reuse, R90, R196 ;  /* 0x0000005aa458723c */ /* 0x040ff000000018c4 */
[C---:B------:R-:W-:Y:S08]  /*76a0*/  HMMA.16816.F32 R104, R164.reuse, R106, R248 ;  /* 0x0000006aa468723c */ /* 0x040ff000000018f8 */
[----:B------:R-:W-:Y:S01]  /*76b0*/  HMMA.16816.F32 R112, R164, R114, R244 ;  /* 0x00000072a470723c */ /* 0x000fe200000018f4 */
[----:B------:R-:W-:-:S07]  /*76c0*/  FADD.FTZ R250, R21, R2 ;  /* 0x0000000215fa7221 */ /* 0x000fce0000010000 */
[----:B------:R-:W-:Y:S01]  /*76d0*/  HMMA.16816.F32 R120, R164, R122, R192 ;  /* 0x0000007aa478723c */ /* 0x000fe200000018c0 */
[----:B------:R-:W-:-:S07]  /*76e0*/  FADD.FTZ R247, R10, R0 ;  /* 0x000000000af77221 */ /* 0x000fce0000010000 */
[C---:B------:R-:W-:Y:S08]  /*76f0*/  HMMA.16816.F32 R136, R164.reuse, R138, R188 ;  /* 0x0000008aa488723c */ /* 0x040ff000000018bc */
[C---:B------:R-:W-:Y:S08]  /*7700*/  HMMA.16816.F32 R140, R164.reuse, R142, R172 ;  /* 0x0000008ea48c723c */ /* 0x040ff000000018ac */
[C---:B----4-:R-:W-:Y:S08]  /*7710*/  HMMA.16816.F32 R144, R164.reuse, R4, R168 ;  /* 0x00000004a490723c */ /* 0x050ff000000018a8 */
[----:B------:R-:W-:Y:S01]  /*7720*/  HMMA.16816.F32 R164, R164, R6, R28 ;  /* 0x00000006a4a4723c */ /* 0x000fe2000000181c */
[----:B------:R-:W-:Y:S11]  /*7730*/  @!P0 BRA `(.L_x_715) ;  /* 0x00009e1000008947 */ /* 0x000ff60003800000 */
[----:B------:R-:W2:Y:S01]  /*7740*/  LDL.64 R8, [R1] ;  /* 0x0000000001087983 */ /* 0x000ea20000100a00 */
[----:B------:R-:W-:-:S04]  /*7750*/  DEPBAR.LE SB0, 0x0 ;  /* 0x000080000000791a */ /* 0x000fc80000000000 */
[----:B------:R-:W3:Y:S04]  /*7760*/  LDL R15, [R1+0x28] ;  /* 0x00002800010f7983 */ /* 0x000ee80000100800 */
[----:B------:R-:W4:Y:S04]  /*7770*/  LDL R25, [R1+0x18] ;  /* 0x0000180001197983 */ /* 0x000f280000100800 */
[----:B------:R-:W4:Y:S04]  /*7780*/  LDL.64 R18, [R1+0x38] ;  /* 0x0000380001127983 */ /* 0x000f280000100a00 */
[----:B------:R-:W4:Y:S04]  /*7790*/  LDL.64 R26, [R1+0x40] ;  /* 0x00004000011a7983 */ /* 0x000f280000100a00 */
[----:B------:R-:W4:Y:S01]  /*77a0*/  LDL R11, [R1+0x2c] ;  /* 0x00002c00010b7983 */ /* 0x000f220000100800 */
[----:B------:R-:W-:-:S04]  /*77b0*/  UIADD3 UR38, UR35, -0x2, URZ ;  /* 0xfffffffe23267890 */ /* 0x000fc8000fffe03f */
[----:B------:R-:W-:Y:S02]  /*77c0*/  USHF.R.S32.HI UR5, URZ, 0x1f, UR38 ;  /* 0x0000001f3f057899 */ /* 0x000fe40008011426 */
[----:B------:R-:W-:-:S04]  /*77d0*/  UIMAD UR4, UR19, UR38, URZ ;  /* 0x00000026130472a4 */ /* 0x000fc8000f8e023f */
[----:B------:R-:W-:Y:S01]  /*77e0*/  UIMAD UR4, UR5, UR20, UR4 ;  /* 0x00000014050472a4 */ /* 0x000fe2000f8e0204 */
[----:B------:R-:W-:Y:S01]  /*77f0*/  BAR.SYNC.DEFER_BLOCKING 0x0 ;  /* 0x0000000000007b1d */ /* 0x000fe20000010000 */
[----:B--2---:R-:W-:Y:S02]  /*7800*/  ISETP.GE.AND P6, PT, R8, c[0x0][0x220], PT ;  /* 0x0000880008007a0c */ /* 0x004fe40003fc6270 */
[----:B---3--:R-:W-:Y:S02]  /*7810*/  ISETP.GE.AND P5, PT, R15, c[0x0][0x220], PT ;  /* 0x000088000f007a0c */ /* 0x008fe40003fa6270 */
[----:B----4-:R-:W-:Y:S01]  /*7820*/  ISETP.GE.AND P4, PT, R25, c[0x0][0x220], PT ;  /* 0x0000880019007a0c */ /* 0x010fe20003f86270 */
[----:B------:R-:W-:Y:S02]  /*7830*/  IMAD.U32 R25, RZ, RZ, UR20 ;  /* 0x00000014ff197e24 */ /* 0x000fe4000f8e00ff */
[----:B------:R-:W-:Y:S02]  /*7840*/  IMAD.MOV.U32 R5, RZ, RZ, R19 ;  /* 0x000000ffff057224 */ /* 0x000fe400078e0013 */
[----:B------:R-:W-:Y:S01]  /*7850*/  IMAD.MOV.U32 R4, RZ, RZ, R26 ;  /* 0x000000ffff047224 */ /* 0x000fe200078e001a */
[----:B------:R-:W-:-:S03]  /*7860*/  ISETP.GE.AND P3, PT, R11, c[0x0][0x220], PT ;  /* 0x000088000b007a0c */ /* 0x000fc60003f66270 */
[----:B------:R-:W-:-:S05]  /*7870*/  IMAD.WIDE.U32 R4, R25, UR38, R4 ;  /* 0x0000002619047c25 */ /* 0x000fca000f8e0004 */
[C---:B------:R-:W-:Y:S02]  /*7880*/  @!P6 LEA R22, P2, R4.reuse, c[0x0][0x170], 0x1 ;  /* 0x00005c000416ea11 */ /* 0x040fe400078408ff */
[----:B------:R-:W-:Y:S02]  /*7890*/  IADD3 R2, R5, UR4, RZ ;  /* 0x0000000405027c10 */ /* 0x000fe4000fffe0ff */
[C---:B------:R-:W-:Y:S02]  /*78a0*/  @!P5 LEA R18, P1, R4.reuse, c[0x0][0x170], 0x1 ;  /* 0x00005c000412da11 */ /* 0x040fe400078208ff */
[C---:B------:R-:W-:Y:S02]  /*78b0*/  @!P4 LEA R16, P0, R4.reuse, c[0x0][0x170], 0x1 ;  /* 0x00005c000410ca11 */ /* 0x040fe400078008ff */
[C---:B------:R-:W-:Y:S02]  /*78c0*/  @!P6 LEA.HI.X R23, R4.reuse, c[0x0][0x174], R2, 0x1, P2 ;  /* 0x00005d000417ea11 */ /* 0x040fe400010f0c02 */
[----:B------:R-:W-:-:S02]  /*78d0*/  IADD3 R0, P2, R4, UR24, RZ ;  /* 0x0000001804007c10 */ /* 0x000fc4000ff5e0ff */
[C-C-:B------:R-:W-:Y:S02]  /*78e0*/  @!P5 LEA.HI.X R19, R4.reuse, c[0x0][0x174], R2.reuse, 0x1, P1 ;  /* 0x00005d000413da11 */ /* 0x140fe400008f0c02 */
[C---:B------:R-:W-:Y:S01]  /*78f0*/  @!P3 LEA R10, P1, R4.reuse, c[0x0][0x170], 0x1 ;  /* 0x00005c00040aba11 */ /* 0x040fe200078208ff */
[----:B------:R-:W-:Y:S01]  /*7900*/  @P6 STS.128 [R227+0x18000], RZ ;  /* 0x018000ffe3006388 */ /* 0x000fe20000000c00 */
[--C-:B------:R-:W-:Y:S02]  /*7910*/  @!P4 LEA.HI.X R17, R4, c[0x0][0x174], R2.reuse, 0x1, P0 ;  /* 0x00005d000411ca11 */ /* 0x100fe400000f0c02 */
[----:B------:R-:W-:Y:S01]  /*7920*/  @!P6 LEA R20, P0, R0, c[0x0][0x170], 0x1 ;  /* 0x00005c000014ea11 */ /* 0x000fe200078008ff */
[----:B------:R-:W-:Y:S01]  /*7930*/  @!PT LDS RZ, [RZ] ;  /* 0x00000000fffff984 */ /* 0x000fe20000000800 */
[----:B------:R-:W-:Y:S01]  /*7940*/  @!PT LDS RZ, [RZ] ;  /* 0x00000000fffff984 */ /* 0x000fe20000000800 */
[----:B------:R-:W-:Y:S01]  /*7950*/  @!PT LDS RZ, [RZ] ;  /* 0x00000000fffff984 */ /* 0x000fe20000000800 */
[----:B------:R1:W-:Y:S01]  /*7960*/  @!P6 LDGSTS.E.BYPASS.LTC128B.128 [R227+0x18000], [R22.64] ;  /* 0x1800000016e3efae */ /* 0x0003e2000b901d5c */
[----:B------:R-:W-:Y:S02]  /*7970*/  IADD3.X R5, R2, UR23, RZ, P2, !PT ;  /* 0x0000001702057c10 */ /* 0x000fe400097fe4ff */
[----:B------:R-:W-:Y:S01]  /*7980*/  @!P3 LEA.HI.X R11, R4, c[0x0][0x174], R2, 0x1, P1 ;  /* 0x00005d00040bba11 */ /* 0x000fe200008f0c02 */
[----:B------:R-:W-:Y:S01]  /*7990*/  @P5 STS.128 [R227+0x1a000], RZ ;  /* 0x01a000ffe3005388 */ /* 0x000fe20000000c00 */
[----:B------:R-:W-:-:S02]  /*79a0*/  @!P5 LEA R8, P2, R0, c[0x0][0x170], 0x1 ;  /* 0x00005c000008da11 */ /* 0x000fc400078408ff */
[C---:B------:R-:W-:Y:S01]  /*79b0*/  @!P4 LEA R6, P1, R0.reuse, c[0x0][0x170], 0x1 ;  /* 0x00005c000006ca11 */ /* 0x040fe200078208ff */
[----:B------:R-:W-:Y:S01]  /*79c0*/  @!PT LDS RZ, [RZ] ;  /* 0x00000000fffff984 */ /* 0x000fe20000000800 */
[----:B------:R-:W-:Y:S01]  /*79d0*/  @!PT LDS RZ, [RZ] ;  /* 0x00000000fffff984 */ /* 0x000fe20000000800 */
[----:B------:R-:W-:Y:S01]  /*79e0*/  @!PT LDS RZ, [RZ] ;  /* 0x00000000fffff984 */ /* 0x000fe20000000800 */
[----:B------:R2:W-:Y:S01]  /*79f0*/  @!P5 LDGSTS.E.BYPASS.LTC128B.128 [R227+0x1a000], [R18.64+0x80] ;  /* 0x1a00008012e3dfae */ /* 0x0005e2000b901d5c */
[----:B------:R-:W-:-:S03]  /*7a00*/  @!P6 LEA.HI.X R21, R0, c[0x0][0x174], R5, 0x1, P0 ;  /* 0x00005d000015ea11 */ /* 0x000fc600000f0c05 */
[----:B------:R-:W-:Y:S01]  /*7a10*/  @P4 STS.128 [R227+0x1c000], RZ ;  /* 0x01c000ffe3004388 */ /* 0x000fe20000000c00 */
[C---:B------:R-:W-:Y:S02]  /*7a20*/  @!P3 LEA R4, P0, R0.reuse, c[0x0][0x170], 0x1 ;  /* 0x00005c000004ba11 */ /* 0x040fe400078008ff */
[C-C-:B------:R-:W-:Y:S01]  /*7a30*/  @!P5 LEA.HI.X R9, R0.reuse, c[0x0][0x174], R5.reuse, 0x1, P2 ;  /* 0x00005d000009da11 */ /* 0x140fe200010f0c05 */
        /* <DEDUP_REMOVED lines=31> */
[----:B--2--5:R-:W-:Y:S04]  /*7c30*/  LDSM.16.M88.4 R16, [R200+0x10800] ;  /* 0x01080000c810783b */ /* 0x024fe80000000200 */
[----:B-1----:R-:W-:Y:S04]  /*7c40*/  LDSM.16.M88.4 R20, [R200+0x10000] ;  /* 0x01000000c814783b */ /* 0x002fe80000000200 */
[----:B------:R-:W-:Y:S04]  /*7c50*/  LDSM.16.M88.4 R24, [R200+0x11000] ;  /* 0x01100000c818783b */ /* 0x000fe80000000200 */
[----:B------:R-:W-:Y:S04]  /*7c60*/  LDSM.16.M88.4 R184, [R200+0x11800] ;  /* 0x01180000c8b8783b */ /* 0x000fe80000000200 */
[----:B---3--:R-:W-:Y:S04]  /*7c70*/  LDSM.16.M88.4 R8, [R208] ;  /* 0x00000000d008783b */ /* 0x008fe80000000200 */
[----:B------:R-:W-:Y:S04]  /*7c80*/  LDSM.16.M88.4 R176, [R226] ;  /* 0x00000000e2b0783b */ /* 0x000fe80000000200 */
[----:B----4-:R-:W1:Y:S04]  /*7c90*/  LDSM.16.M88.4 R4, [R207] ;  /* 0x00000000cf04783b */ /* 0x010e680000000200 */
[----:B------:R-:W2:Y:S04]  /*7ca0*/  LDSM.16.M88.4 R180, [R211] ;  /* 0x00000000d3b4783b */ /* 0x000ea80000000200 */
[----:B------:R-:W3:Y:S04]  /*7cb0*/  LDSM.16.M88.4 R192, [R225] ;  /* 0x00000000e1c0783b */ /* 0x000ee80000000200 */
[----:B------:R-:W4:Y:S04]  /*7cc0*/  LDSM.16.M88.4 R236, [R224] ;  /* 0x00000000e0ec783b */ /* 0x000f280000000200 */
[----:B------:R-:W1:Y:S01]  /*7cd0*/  S2R R15, SR_TID.X ;  /* 0x00000000000f7919 */ /* 0x000e620000002100 */
        /* <DEDUP_REMOVED lines=10> */
[----:B------:R-:W-:Y:S04]  /*7d80*/  LDSM.16.M88.4 R4, [R210] ;  /* 0x00000000d204783b */ /* 0x000fe80000000200 */
[----:B------:R-:W-:Y:S03]  /*7d90*/  LDSM.16.M88.4 R184, [R206+0x10000] ;  /* 0x01000000ceb8783b */ /* 0x000fe60000000200 */
[C---:B------:R-:W-:Y:S01]  /*7da0*/  HMMA.16816.F32 R228, R8.reuse, R176, R168 ;  /* 0x000000b008e4723c */ /* 0x040fe200000018a8 */
[----:B------:R-:W1:Y:S07]  /*7db0*/  LDSM.16.M88.4 R168, [R206+0x10800] ;  /* 0x01080000cea8783b */ /* 0x000e6e0000000200 */
[C---:B--2---:R-:W-:Y:S08]  /*7dc0*/  HMMA.16816.F32 R196, R8.reuse, R180, R172 ;  /* 0x000000b408c4723c */ /* 0x044ff000000018ac */
[C---:B---3--:R-:W-:Y:S01]  /*7dd0*/  HMMA.16816.F32 R172, R8.reuse, R192, R20 ;  /* 0x000000c008ac723c */ /* 0x048fe20000001814 */
[----:B------:R-:W2:Y:S07]  /*7de0*/  LDSM.16.M88.4 R20, [R206+0x11800] ;  /* 0x01180000ce14783b */ /* 0x000eae0000000200 */
[C---:B------:R-:W-:Y:S08]  /*7df0*/  HMMA.16816.F32 R176, R8.reuse, R178, R28 ;  /* 0x000000b208b0723c */ /* 0x040ff0000000181c */
[C---:B----4-:R-:W-:Y:S01]  /*7e00*/  HMMA.16816.F32 R28, R8.reuse, R236, R24 ;  /* 0x000000ec081c723c */ /* 0x050fe20000001818 */
[----:B------:R-:W3:Y:S07]  /*7e10*/  LDSM.16.M88.4 R24, [R206+0x11000] ;  /* 0x01100000ce18783b */ /* 0x000eee0000000200 */
[C---:B------:R-:W-:Y:S08]  /*7e20*/  HMMA.16816.F32 R180, R8.reuse, R182, R32 ;  /* 0x000000b608b4723c */ /* 0x040ff00000001820 */
[C---:B------:R-:W-:Y:S08]  /*7e30*/  HMMA.16816.F32 R32, R8.reuse, R194, R16 ;  /* 0x000000c20820723c */ /* 0x040ff00000001810 */
[----:B------:R-:W-:Y:S01]  /*7e40*/  HMMA.16816.F32 R16, R8, R238, R188 ;  /* 0x000000ee0810723c */ /* 0x000fe200000018bc */
[----:B------:R-:W-:Y:S04]  /*7e50*/  LDSM.16.M88.4 R8, [R209] ;  /* 0x00000000d108783b */ /* 0x000fe80000000200 */
[----:B------:R-:W4:Y:S03]  /*7e60*/  LDSM.16.M88.4 R188, [R205] ;  /* 0x00000000cdbc783b */ /* 0x000f260000000200 */
[C---:B-1----:R-:W-:Y:S08]  /*7e70*/  HMMA.16816.F32 R236, R4.reuse, R168, R228 ;  /* 0x000000a804ec723c */ /* 0x042ff000000018e4 */
[C---:B------:R-:W-:Y:S01]  /*7e80*/  HMMA.16816.F32 R228, R4.reuse, R170, R176 ;  /* 0x000000aa04e4723c */ /* 0x040fe200000018b0 */
[----:B------:R-:W-:Y:S07]  /*7e90*/  LDSM.16.M88.4 R176, [R205+0x800] ;  /* 0x00080000cdb0783b */ /* 0x000fee0000000200 */
[C---:B--2---:R-:W-:Y:S01]  /*7ea0*/  HMMA.16816.F32 R168, R4.reuse, R20, R28 ;  /* 0x0000001404a8723c */ /* 0x044fe2000000181c */
[----:B------:R-:W1:Y:S07]  /*7eb0*/  LDSM.16.M88.4 R28, [R205+0x1000] ;  /* 0x00100000cd1c783b */ /* 0x000e6e0000000200 */
[C---:B------:R-:W-:Y:S08]  /*7ec0*/  HMMA.16816.F32 R196, R4.reuse, R184, R196 ;  /* 0x000000b804c4723c */ /* 0x040ff000000018c4 */
[C---:B------:R-:W-:Y:S08]  /*7ed0*/  HMMA.16816.F32 R192, R4.reuse, R186, R180 ;  /* 0x000000ba04c0723c */ /* 0x040ff000000018b4 */
[C---:B---3--:R-:W-:Y:S08]  /*7ee0*/  HMMA.16816.F32 R184, R4.reuse, R24, R172 ;  /* 0x0000001804b8723c */ /* 0x048ff000000018ac */
[C---:B------:R-:W-:Y:S01]  /*7ef0*/  HMMA.16816.F32 R180, R4.reuse, R26, R32 ;  /* 0x0000001a04b4723c */ /* 0x040fe20000001820 */
[----:B------:R-:W2:Y:S04]  /*7f00*/  LDSM.16.M88.4 R24, [R205+0x1800] ;  /* 0x00180000cd18783b */ /* 0x000ea80000000200 */
[----:B------:R-:W-:Y:S03]  /*7f10*/  LDSM.16.M88.4 R32, [R200+0x12000] ;  /* 0x01200000c820783b */ /* 0x000fe60000000200 */
[----:B------:R-:W-:Y:S01]  /*7f20*/  HMMA.16816.F32 R20, R4, R22, R16 ;  /* 0x000000160414723c */ /* 0x000fe20000001810 */
[----:B------:R-:W3:Y:S07]  /*7f30*/  LDSM.16.M88.4 R4, [R207+0x4000] ;  /* 0x00400000cf04783b */ /* 0x000eee0000000200 */
[C---:B----4-:R-:W-:Y:S08]  /*7f40*/  HMMA.16816.F32 R16, R8.reuse, R188, R196 ;  /* 0x000000bc0810723c */ /* 0x050ff000000018c4 */
[C---:B------:R-:W-:Y:S01]  /*7f50*/  HMMA.16816.F32 R172, R8.reuse, R190, R192 ;  /* 0x000000be08ac723c */ /* 0x040fe200000018c0 */
[----:B------:R-:W4:Y:S07]  /*7f60*/  LDSM.16.M88.4 R188, [R200+0x12800] ;  /* 0x01280000c8bc783b */ /* 0x000f2e0000000200 */
[C---:B-1----:R-:W-:Y:S08]  /*7f70*/  HMMA.16816.F32 R192, R8.reuse, R28, R184 ;  /* 0x0000001c08c0723c */ /* 0x042ff000000018b8 */
[C---:B------:R-:W-:Y:S01]  /*7f80*/  HMMA.16816.F32 R184, R8.reuse, R30, R180 ;  /* 0x0000001e08b8723c */ /* 0x040fe200000018b4 */
[----:B------:R-:W1:Y:S04]  /*7f90*/  LDSM.16.M88.4 R180, [R200+0x13000] ;  /* 0x01300000c8b4783b */ /* 0x000e680000000200 */
[----:B------:R-:W1:Y:S03]  /*7fa0*/  LDSM.16.M88.4 R28, [R200+0x13800] ;  /* 0x01380000c81c783b */ /* 0x000e660000000200 */
[C---:B------:R-:W-:Y:S08]  /*7fb0*/  HMMA.16816.F32 R236, R8.reuse, R176, R236 ;  /* 0x000000b008ec723c */ /* 0x040ff000000018ec */
[C---:B------:R-:W-:Y:S08]  /*7fc0*/  HMMA.16816.F32 R196, R8.reuse, R178, R228 ;  /* 0x000000b208c4723c */ /* 0x040ff000000018e4 */
[C---:B--2---:R-:W-:Y:S08]  /*7fd0*/  HMMA.16816.F32 R176, R8.reuse, R24, R168 ;  /* 0x0000001808b0723c */ /* 0x044ff000000018a8 */
[----:B------:R-:W-:Y:S01]  /*7fe0*/  HMMA.16816.F32 R168, R8, R26, R20 ;  /* 0x0000001a08a8723c */ /* 0x000fe20000001814 */
[----:B------:R-:W-:Y:S04]  /*7ff0*/  LDSM.16.M88.4 R8, [R208+0x4000] ;  /* 0x00400000d008783b */ /* 0x000fe80000000200 */
[----:B------:R-:W2:Y:S03]  /*8000*/  LDSM.16.M88.4 R24, [R223] ;  /* 0x00000000df18783b */ /* 0x000ea60000000200 */
[C---:B---3--:R-:W-:Y:S08]  /*8010*/  HMMA.16816.F32 R20, R4.reuse, R32, R16 ;  /* 0x000000200414723c */ /* 0x048ff00000001810 */
[C---:B------:R-:W-:Y:S08]  /*8020*/  HMMA.16816.F32 R16, R4.reuse, R34, R172 ;  /* 0x000000220410723c */ /* 0x040ff000000018ac */
[C---:B----4-:R-:W-:Y:S08]  /*8030*/  HMMA.16816.F32 R228, R4.reuse, R190, R196 ;  /* 0x000000be04e4723c */ /* 0x050ff000000018c4 */
[C---:B-1----:R-:W-:Y:S01]  /*8040*/  HMMA.16816.F32 R196, R4.reuse, R180, R192 ;  /* 0x000000b404c4723c */ /* 0x042fe200000018c0 */
[----:B------:R-:W1:Y:S07]  /*8050*/  LDSM.16.M88.4 R192, [R222] ;  /* 0x00000000dec0783b */ /* 0x000e6e0000000200 */
[C---:B------:R-:W-:Y:S08]  /*8060*/  HMMA.16816.F32 R236, R4.reuse, R188, R236 ;  /* 0x000000bc04ec723c */ /* 0x040ff000000018ec */
[C---:B------:R-:W-:Y:S08]  /*8070*/  HMMA.16816.F32 R188, R4.reuse, R182, R184 ;  /* 0x000000b604bc723c */ /* 0x040ff000000018b8 */
[C---:B------:R-:W-:Y:S01]  /*8080*/  HMMA.16816.F32 R180, R4.reuse, R28, R176 ;  /* 0x0000001c04b4723c */ /* 0x040fe200000018b0 */
[----:B------:R-:W-:Y:S07]  /*8090*/  LDSM.16.M88.4 R176, [R206+0x12800] ;  /* 0x01280000ceb0783b */ /* 0x000fee0000000200 */
[----:B------:R-:W-:Y:S01]  /*80a0*/  HMMA.16816.F32 R172, R4, R30, R168 ;  /* 0x0000001e04ac723c */ /* 0x000fe200000018a8 */
[----:B------:R-:W3:Y:S04]  /*80b0*/  LDSM.16.M88.4 R168, [R221] ;  /* 0x00000000dda8783b */ /* 0x000ee80000000200 */
[----:B------:R-:W4:Y:S03]  /*80c0*/  LDSM.16.M88.4 R28, [R220] ;  /* 0x00000000dc1c783b */ /* 0x000f260000000200 */
[C---:B--2---:R-:W-:Y:S01]  /*80d0*/  HMMA.16816.F32 R32, R8.reuse, R24, R20 ;  /* 0x000000180820723c */ /* 0x044fe20000001814 */
[----:B------:R-:W-:Y:S07]  /*80e0*/  LDSM.16.M88.4 R4, [R210+0x4000] ;  /* 0x00400000d204783b */ /* 0x000fee0000000200 */
[C---:B------:R-:W-:Y:S01]  /*80f0*/  HMMA.16816.F32 R20, R8.reuse, R26, R16 ;  /* 0x0000001a0814723c */ /* 0x040fe20000001810 */
[----:B------:R-:W2:Y:S07]  /*8100*/  LDSM.16.M88.4 R24, [R206+0x12000] ;  /* 0x01200000ce18783b */ /* 0x000eae0000000200 */
[C---:B-1----:R-:W-:Y:S01]  /*8110*/  HMMA.16816.F32 R16, R8.reuse, R192, R236 ;  /* 0x000000c00810723c */ /* 0x042fe200000018ec */
[----:B------:R-:W-:Y:S07]  /*8120*/  LDSM.16.M88.4 R236, [R205+0x3000] ;  /* 0x00300000cdec783b */ /* 0x000fee0000000200 */
[C---:B------:R-:W-:Y:S08]  /*8130*/  HMMA.16816.F32 R184, R8.reuse, R194, R228 ;  /* 0x000000c208b8723c */ /* 0x040ff000000018e4 */
[C---:B---3--:R-:W-:Y:S08]  /*8140*/  HMMA.16816.F32 R228, R8.reuse, R168, R196 ;  /* 0x000000a808e4723c */ /* 0x048ff000000018c4 */
[C---:B----4-:R-:W-:Y:S08]  /*8150*/  HMMA.16816.F32 R192, R8.reuse, R28, R180 ;  /* 0x0000001c08c0723c */ /* 0x050ff000000018b4 */
[----:B------:R-:W-:Y:S01]  /*8160*/  HMMA.16816.F32 R196, R8, R170, R188 ;  /* 0x000000aa08c4723c */ /* 0x000fe200000018bc */
[----:B------:R-:W1:Y:S07]  /*8170*/  LDSM.16.M88.4 R168, [R206+0x13000] ;  /* 0x01300000cea8783b */ /* 0x000e6e0000000200 */
[----:B--2---:R-:W-:Y:S01]  /*8180*/  HMMA.16816.F32 R180, R4, R24, R32 ;  /* 0x0000001804b4723c */ /* 0x004fe20000001820 */
[----:B------:R-:W2:Y:S07]  /*8190*/  LDSM.16.M88.4 R32, [R206+0x13800] ;  /* 0x01380000ce20783b */ /* 0x000eae0000000200 */
[----:B------:R-:W-:Y:S01]  /*81a0*/  HMMA.16816.F32 R188, R8, R30, R172 ;  /* 0x0000001e08bc723c */ /* 0x000fe200000018ac */
[----:B------:R-:W-:Y:S04]  /*81b0*/  LDSM.16.M88.4 R8, [R209+0x4000] ;  /* 0x00400000d108783b */ /* 0x000fe80000000200 */
[----:B------:R-:W3:Y:S03]  /*81c0*/  LDSM.16.M88.4 R28, [R205+0x2000] ;  /* 0x00200000cd1c783b */ /* 0x000ee60000000200 */
[C---:B------:R-:W-:Y:S01]  /*81d0*/  HMMA.16816.F32 R172, R4.reuse, R26, R20 ;  /* 0x0000001a04ac723c */ /* 0x040fe20000001814 */
[----:B------:R-:W4:Y:S07]  /*81e0*/  LDSM.16.M88.4 R24, [R205+0x2800] ;  /* 0x00280000cd18783b */ /* 0x000f2e0000000200 */
[C---:B------:R-:W-:Y:S08]  /*81f0*/  HMMA.16816.F32 R20, R4.reuse, R176, R16 ;  /* 0x000000b00414723c */ /* 0x040ff00000001810 */
[C---:B------:R-:W-:Y:S08]  /*8200*/  HMMA.16816.F32 R16, R4.reuse, R178, R184 ;  /* 0x000000b20410723c */ /* 0x040ff000000018b8 */
[C---:B-1----:R-:W-:Y:S08]  /*8210*/  HMMA.16816.F32 R184, R4.reuse, R168, R228 ;  /* 0x000000a804b8723c */ /* 0x042ff000000018e4 */
[C---:B--2---:R-:W-:Y:S08]  /*8220*/  HMMA.16816.F32 R192, R4.reuse, R32, R192 ;  /* 0x0000002004c0723c */ /* 0x044ff000000018c0 */
[C---:B------:R-:W-:Y:S01]  /*8230*/  HMMA.16816.F32 R176, R4.reuse, R34, R188 ;  /* 0x0000002204b0723c */ /* 0x040fe200000018bc */
[----:B------:R-:W1:Y:S04]  /*8240*/  LDSM.16.M88.4 R32, [R205+0x3800] ;  /* 0x00380000cd20783b */ /* 0x000e680000000200 */
[----:B------:R-:W-:Y:S03]  /*8250*/  LDSM.16.M88.4 R188, [R200+0x15000] ;  /* 0x01500000c8bc783b */ /* 0x000fe60000000200 */
[----:B------:R-:W-:Y:S01]  /*8260*/  HMMA.16816.F32 R196, R4, R170, R196 ;  /* 0x000000aa04c4723c */ /* 0x000fe200000018c4 */
[----:B------:R-:W-:Y:S07]  /*8270*/  LDSM.16.M88.4 R4, [R207+0x8000] ;  /* 0x00800000cf04783b */ /* 0x000fee0000000200 */
[C---:B---3--:R-:W-:Y:S08]  /*8280*/  HMMA.16816.F32 R180, R8.reuse, R28, R180 ;  /* 0x0000001c08b4723c */ /* 0x048ff000000018b4 */
[C---:B------:R-:W-:Y:S01]  /*8290*/  HMMA.16816.F32 R172, R8.reuse, R30, R172 ;  /* 0x0000001e08ac723c */ /* 0x040fe200000018ac */
[----:B------:R-:W2:Y:S07]  /*82a0*/  LDSM.16.M88.4 R28, [R200+0x14000] ;  /* 0x01400000c81c783b */ /* 0x000eae0000000200 */
[C---:B----4-:R-:W-:Y:S08]  /*82b0*/  HMMA.16816.F32 R168, R8.reuse, R24, R20 ;  /* 0x0000001808a8723c */ /* 0x050ff00000001814 */
[C---:B------:R-:W-:Y:S01]  /*82c0*/  HMMA.16816.F32 R20, R8.reuse, R26, R16 ;  /* 0x0000001a0814723c */ /* 0x040fe20000001810 */
[----:B------:R-:W3:Y:S07]  /*82d0*/  LDSM.16.M88.4 R24, [R200+0x14800] ;  /* 0x01480000c818783b */ /* 0x000eee0000000200 */
[C---:B------:R-:W-:Y:S08]  /*82e0*/  HMMA.16816.F32 R16, R8.reuse, R236, R184 ;  /* 0x000000ec0810723c */ /* 0x040ff000000018b8 */
[C---:B------:R-:W-:Y:S08]  /*82f0*/  HMMA.16816.F32 R196, R8.reuse, R238, R196 ;  /* 0x000000ee08c4723c */ /* 0x040ff000000018c4 */
[C---:B-1----:R-:W-:Y:S08]  /*8300*/  HMMA.16816.F32 R228, R8.reuse, R32, R192 ;  /* 0x0000002008e4723c */ /* 0x042ff000000018c0 */
[----:B------:R-:W-:Y:S01]  /*8310*/  HMMA.16816.F32 R192, R8, R34, R176 ;  /* 0x0000002208c0723c */ /* 0x000fe200000018b0 */
[----:B------:R-:W-:Y:S04]  /*8320*/  LDSM.16.M88.4 R8, [R208+0x8000] ;  /* 0x00800000d008783b */ /* 0x000fe80000000200 */
[----:B------:R-:W-:Y:S03]  /*8330*/  LDSM.16.M88.4 R32, [R219] ;  /* 0x00000000db20783b */ /* 0x000fe60000000200 */
[C---:B--2---:R-:W-:Y:S01]  /*8340*/  HMMA.16816.F32 R184, R4.reuse, R28, R180 ;  /* 0x0000001c04b8723c */ /* 0x044fe200000018b4 */
[----:B------:R-:W1:Y:S07]  /*8350*/  LDSM.16.M88.4 R180, [R200+0x15800] ;  /* 0x01580000c8b4783b */ /* 0x000e6e0000000200 */
        /* <DEDUP_REMOVED lines=8> */
[C---:B-1----:R-:W-:Y:S08]  /*83e0*/  HMMA.16816.F32 R228, R4.reuse, R180, R228 ;  /* 0x000000b404e4723c */ /* 0x042ff000000018e4 */
[----:B------:R-:W-:Y:S01]  /*83f0*/  HMMA.16816.F32 R192, R4, R182, R192 ;  /* 0x000000b604c0723c */ /* 0x000fe200000018c0 */
[----:B------:R-:W-:Y:S07]  /*8400*/  LDSM.16.M88.4 R4, [R210+0x8000] ;  /* 0x00800000d204783b */ /* 0x000fee0000000200 */
[C---:B------:R-:W-:Y:S08]  /*8410*/  HMMA.16816.F32 R184, R8.reuse, R32, R184 ;  /* 0x0000002008b8723c */ /* 0x040ff000000018b8 */
[C---:B------:R-:W-:Y:S08]  /*8420*/  HMMA.16816.F32 R176, R8.reuse, R34, R176 ;  /* 0x0000002208b0723c */ /* 0x040ff000000018b0 */
[C---:B--2---:R-:W-:Y:S01]  /*8430*/  HMMA.16816.F32 R32, R8.reuse, R24, R20 ;  /* 0x000000180820723c */ /* 0x044fe20000001814 */
[----:B------:R-:W1:Y:S07]  /*8440*/  LDSM.16.M88.4 R20, [R206+0x14000] ;  /* 0x01400000ce14783b */ /* 0x000e6e0000000200 */
        /* <DEDUP_REMOVED lines=11> */
[----:B------:R-:W1:Y:S04]  /*8500*/  LDSM.16.M88.4 R176, [R205+0x4000] ;  /* 0x00400000cdb0783b */ /* 0x000e680000000200 */
        /* <DEDUP_REMOVED lines=9> */
[----:B------:R-:W-:Y:S07]  /*85a0*/  LDSM.16.M88.4 R4, [R207+0xc000] ;  /* 0x00c00000cf04783b */ /* 0x000fee0000000200 */
[C---:B-1----:R-:W-:Y:S08]  /*85b0*/  HMMA.16816.F32 R236, R8.reuse, R176, R236 ;  /* 0x000000b008ec723c */ /* 0x042ff000000018ec */
[C---:B------:R-:W-:Y:S01]  /*85c0*/  HMMA.16816.F32 R196, R8.reuse, R178, R196 ;  /* 0x000000b208c4723c */ /* 0x040fe200000018c4 */
[----:B------:R-:W1:Y:S07]  /*85d0*/  LDSM.16.M88.4 R176, [R200+0x16000] ;  /* 0x01600000c8b0783b */ /* 0x000e6e0000000200 */
[C---:B--2---:R-:W-:Y:S08]  /*85e0*/  HMMA.16816.F32 R192, R8.reuse, R168, R184 ;  /* 0x000000a808c0723c */ /* 0x044ff000000018b8 */
[C---:B------:R-:W-:Y:S08]  /*85f0*/  HMMA.16816.F32 R188, R8.reuse, R170, R180 ;  /* 0x000000aa08bc723c */ /* 0x040ff000000018b4 */
[C---:B----4-:R-:W-:Y:S01]  /*8600*/  HMMA.16816.F32 R184, R8.reuse, R24, R172 ;  /* 0x0000001808b8723c */ /* 0x050fe200000018ac */
[----:B------:R-:W2:Y:S07]  /*8610*/  LDSM.16.M88.4 R172, [R200+0x16800] ;  /* 0x01680000c8ac783b */ /* 0x000eae0000000200 */
[C---:B------:R-:W-:Y:S01]  /*8620*/  HMMA.16816.F32 R168, R8.reuse, R20, R28 ;  /* 0x0000001408a8723c */ /* 0x040fe2000000181c */
[----:B------:R-:W3:Y:S07]  /*8630*/  LDSM.16.M88.4 R28, [R200+0x17000] ;  /* 0x01700000c81c783b */ /* 0x000eee0000000200 */
[C---:B------:R-:W-:Y:S01]  /*8640*/  HMMA.16816.F32 R180, R8.reuse, R26, R32 ;  /* 0x0000001a08b4723c */ /* 0x040fe20000001820 */
[----:B------:R-:W4:Y:S04]  /*8650*/  LDSM.16.M88.4 R24, [R200+0x17800] ;  /* 0x01780000c818783b */ /* 0x000f280000000200 */
[----:B------:R-:W-:Y:S03]  /*8660*/  LDSM.16.M88.4 R32, [R215] ;  /* 0x00000000d720783b */ /* 0x000fe60000000200 */
[----:B------:R-:W-:Y:S01]  /*8670*/  HMMA.16816.F32 R20, R8, R22, R16 ;  /* 0x000000160814723c */ /* 0x000fe20000001810 */
[----:B------:R-:W4:Y:S07]  /*8680*/  LDSM.16.M88.4 R8, [R208+0xc000] ;  /* 0x00c00000d008783b */ /* 0x000f2e0000000200 */
[C---:B-1----:R-:W-:Y:S08]  /*8690*/  HMMA.16816.F32 R16, R4.reuse, R176, R236 ;  /* 0x000000b00410723c */ /* 0x042ff000000018ec */
[C---:B------:R-:W-:Y:S08]  /*86a0*/  HMMA.16816.F32 R176, R4.reuse, R178, R196 ;  /* 0x000000b204b0723c */ /* 0x040ff000000018c4 */
[C---:B--2---:R-:W-:Y:S08]  /*86b0*/  HMMA.16816.F32 R236, R4.reuse, R172, R192 ;  /* 0x000000ac04ec723c */ /* 0x044ff000000018c0 */
[C---:B---3--:R-:W-:Y:S08]  /*86c0*/  HMMA.16816.F32 R196, R4.reuse, R28, R184 ;  /* 0x0000001c04c4723c */ /* 0x048ff000000018b8 */
[C---:B------:R-:W-:Y:S01]  /*86d0*/  HMMA.16816.F32 R192, R4.reuse, R30, R180 ;  /* 0x0000001e04c0723c */ /* 0x040fe200000018b4 */
[----:B------:R-:W1:Y:S07]  /*86e0*/  LDSM.16.M88.4 R28, [R214] ;  /* 0x00000000d61c783b */ /* 0x000e6e0000000200 */
[C---:B------:R-:W-:Y:S01]  /*86f0*/  HMMA.16816.F32 R228, R4.reuse, R174, R188 ;  /* 0x000000ae04e4723c */ /* 0x040fe200000018bc */
[----:B------:R-:W-:Y:S07]  /*8700*/  LDSM.16.M88.4 R188, [R206+0x16800] ;  /* 0x01680000cebc783b */ /* 0x000fee0000000200 */
[C---:B----4-:R-:W-:Y:S08]  /*8710*/  HMMA.16816.F32 R180, R4.reuse, R24, R168 ;  /* 0x0000001804b4723c */ /* 0x050ff000000018a8 */
[----:B------:R-:W-:Y:S01]  /*8720*/  HMMA.16816.F32 R172, R4, R26, R20 ;  /* 0x0000001a04ac723c */ /* 0x000fe20000001814 */
[----:B------:R-:W2:Y:S04]  /*8730*/  LDSM.16.M88.4 R24, [R213] ;  /* 0x00000000d518783b */ /* 0x000ea80000000200 */
[----:B------:R-:W3:Y:S03]  /*8740*/  LDSM.16.M88.4 R20, [R212] ;  /* 0x00000000d414783b */ /* 0x000ee60000000200 */
[C---:B------:R-:W-:Y:S01]  /*8750*/  HMMA.16816.F32 R16, R8.reuse, R32, R16 ;  /* 0x000000200810723c */ /* 0x040fe20000001810 */
[----:B------:R-:W-:Y:S07]  /*8760*/  LDSM.16.M88.4 R4, [R210+0xc000] ;  /* 0x00c00000d204783b */ /* 0x000fee0000000200 */
        /* <DEDUP_REMOVED lines=14> */
[----:B------:R-:W4:Y:S07]  /*8850*/  LDSM.16.M88.4 R32, [R206+0x17800] ;  /* 0x01780000ce20783b */ /* 0x000f2e0000000200 */
[C---:B------:R-:W-:Y:S01]  /*8860*/  HMMA.16816.F32 R168, R4.reuse, R188, R176 ;  /* 0x000000bc04a8723c */ /* 0x040fe200000018b0 */
[----:B------:R-:W4:Y:S07]  /*8870*/  LDSM.16.M88.4 R176, [R205+0x7000] ;  /* 0x00700000cdb0783b */ /* 0x000f2e0000000200 */
[----:B------:R-:W-:Y:S01]  /*8880*/  HMMA.16816.F32 R180, R4, R190, R184 ;  /* 0x000000be04b4723c */ /* 0x000fe200000018b8 */
[----:B------:R-:W-:-:S07]  /*8890*/  IMAD.SHL.U32 R15, R15, 0x2, RZ ;  /* 0x000000020f0f7824 */ /* 0x000fce00078e00ff */
[C---:B-1----:R-:W-:Y:S08]  /*88a0*/  HMMA.16816.F32 R196, R4.reuse, R28, R196 ;  /* 0x0000001c04c4723c */ /* 0x042ff000000018c4 */
[----:B------:R-:W-:Y:S08]  /*88b0*/  HMMA.16816.F32 R228, R4, R30, R192 ;  /* 0x0000001e04e4723c */ /* 0x000ff000000018c0 */
[----:B--2---:R-:W-:Y:S01]  /*88c0*/  HMMA.16816.F32 R28, R8, R26, R16 ;  /* 0x0000001a081c723c */ /* 0x004fe20000001810 */
[----:B------:R-:W-:-:S07]  /*88d0*/  LOP3.LUT R15, R15, 0x6, RZ, 0xc0, !PT ;  /* 0x000000060f0f7812 */ /* 0x000fce00078ec0ff */
[C---:B---3--:R-:W-:Y:S01]  /*88e0*/  HMMA.16816.F32 R16, R8.reuse, R172, R168 ;  /* 0x000000ac0810723c */ /* 0x048fe200000018a8 */
[----:B------:R-:W1:Y:S07]  /*88f0*/  LDSM.16.M88.4 R168, [R205+0x7800] ;  /* 0x00780000cda8783b */ /* 0x000e6e0000000200 */
[----:B------:R-:W-:Y:S01]  /*8900*/  HMMA.16816.F32 R192, R8, R24, R20 ;  /* 0x0000001808c0723c */ /* 0x000fe20000001814 */
[----:B------:R-:W-:Y:S01]  /*8910*/  IMAD R0, R0, 0x40, R15 ;  /* 0x0000004000007824 */ /* 0x000fe200078e020f */
[----:B------:R-:W-:Y:S01]  /*8920*/  UISETP.GE.AND UP0, UPT, UR35, 0x3, UPT ;  /* 0x000000032300788c */ /* 0x000fe2000bf06270 */
[----:B------:R-:W-:-:S05]  /*8930*/  DEPBAR.LE SB0, 0x0 ;  /* 0x000080000000791a */ /* 0x000fca0000000000 */
[----:B----4-:R-:W-:Y:S01]  /*8940*/  HMMA.16816.F32 R188, R4, R32, R240 ;  /* 0x0000002004bc723c */ /* 0x010fe200000018f0 */
[----:B------:R-:W-:-:S07]  /*8950*/  IADD3 R2, R0, 0x8, RZ ;  /* 0x0000000800027810 */ /* 0x000fce0007ffe0ff */
[----:B------:R-:W-:Y:S07]  /*8960*/  HMMA.16816.F32 R184, R4, R34, R236 ;  /* 0x0000002204b8723c */ /* 0x000fee00000018ec */
[----:B------:R-:W-:Y:S01]  /*8970*/  IADD3 R4, R0, 0x1, RZ ;  /* 0x0000000100047810 */ /* 0x000fe20007ffe0ff */
[----:B------:R-:W-:Y:S01]  /*8980*/  HMMA.16816.F32 R20, R8, R174, R180 ;  /* 0x000000ae0814723c */ /* 0x000fe200000018b4 */
[----:B------:R-:W-:Y:S02]  /*8990*/  BAR.SYNC.DEFER_BLOCKING 0x0 ;  /* 0x0000000000007b1d */ /* 0x000fe40000010000 */
[----:B------:R-:W-:-:S02]  /*89a0*/  ISETP.GE.AND P2, PT, R4, R13, PT ;  /* 0x0000000d0400720c */ /* 0x000fc40003f46270 */
[-C--:B------:R-:W-:Y:S02]  /*89b0*/  ISETP.GE.AND P1, PT, R4, R14.reuse, PT ;  /* 0x0000000e0400720c */ /* 0x080fe40003f26270 */
[----:B------:R-:W-:Y:S01]  /*89c0*/  IADD3 R4, R0, 0x9, RZ ;  /* 0x0000000900047810 */ /* 0x000fe20007ffe0ff */
[----:B------:R-:W-:Y:S01]  /*89d0*/  HMMA.16816.F32 R32, R8, R176, R196 ;  /* 0x000000b00820723c */ /* 0x000fe200000018c4 */
[----:B------:R-:W-:Y:S02]  /*89e0*/  FSEL R24, R193, -INF , !P2 ;  /* 0xff800000c1187808 */ /* 0x000fe40005000000 */
[----:B------:R-:W-:Y:S02]  /*89f0*/  FSEL R150, R195, -INF , !P1 ;  /* 0xff800000c3967808 */ /* 0x000fe40004800000 */
[C---:B------:R-:W-:Y:S02]  /*8a00*/  ISETP.GE.AND P0, PT, R2.reuse, R13, PT ;  /* 0x0000000d0200720c */ /* 0x040fe40003f06270 */
[----:B------:R-:W-:-:S02]  /*8a10*/  ISETP.GE.AND P2, PT, R2, R14, PT ;  /* 0x0000000e0200720c */ /* 0x000fc40003f46270 */
[----:B------:R-:W-:Y:S02]  /*8a20*/  ISETP.GE.AND P1, PT, R4, R13, PT ;  /* 0x0000000d0400720c */ /* 0x000fe40003f26270 */
[----:B------:R-:W-:Y:S02]  /*8a30*/  IADD3 R2, R0, 0x10, RZ ;  /* 0x0000001000027810 */ /* 0x000fe40007ffe0ff */
[----:B------:R-:W-:Y:S02]  /*8a40*/  FSEL R25, R28, -INF , !P0 ;  /* 0xff8000001c197808 */ /* 0x000fe40004000000 */
[----:B------:R-:W-:Y:S02]  /*8a50*/  FSEL R27, R30, -INF , !P2 ;  /* 0xff8000001e1b7808 */ /* 0x000fe40005000000 */
[----:B------:R-:W-:Y:S02]  /*8a60*/  FSEL R26, R29, -INF , !P1 ;  /* 0xff8000001d1a7808 */ /* 0x000fe40004800000 */
[----:B------:R-:W-:-:S02]  /*8a70*/  ISETP.GE.AND P0, PT, R4, R14, PT ;  /* 0x0000000e0400720c */ /* 0x000fc40003f06270 */
[C---:B------:R-:W-:Y:S02]  /*8a80*/  ISETP.GE.AND P2, PT, R2.reuse, R13, PT ;  /* 0x0000000d0200720c */ /* 0x040fe40003f46270 */
[----:B------:R-:W-:Y:S02]  /*8a90*/  ISETP.GE.AND P1, PT, R2, R14, PT ;  /* 0x0000000e0200720c */ /* 0x000fe40003f26270 */
[C---:B------:R-:W-:Y:S02]  /*8aa0*/  IADD3 R4, R0.reuse, 0x11, RZ ;  /* 0x0000001100047810 */ /* 0x040fe40007ffe0ff */
[----:B------:R-:W-:Y:S02]  /*8ab0*/  IADD3 R2, R0, 0x18, RZ ;  /* 0x0000001800027810 */ /* 0x000fe40007ffe0ff */
[----:B------:R-:W-:Y:S02]  /*8ac0*/  FSEL R149, R31, -INF , !P0 ;  /* 0xff8000001f957808 */ /* 0x000fe40004000000 */
[----:B------:R-:W-:Y:S01]  /*8ad0*/  FSEL R174, R16, -INF , !P2 ;  /* 0xff80000010ae7808 */ /* 0x000fe20005000000 */
[----:B------:R-:W-:Y:S01]  /*8ae0*/  HMMA.16816.F32 R28, R8, R178, R228 ;  /* 0x000000b2081c723c */ /* 0x000fe200000018e4 */
        /* <DEDUP_REMOVED lines=8> */
[C---:B-1----:R-:W-:Y:S01]  /*8b70*/  HMMA.16816.F32 R16, R8.reuse, R168, R188 ;  /* 0x000000a80810723c */ /* 0x042fe200000018bc */
[-C--:B------:R-:W-:Y:S02]  /*8b80*/  ISETP.GE.AND P0, PT, R2, R14.reuse, PT ;  /* 0x0000000e0200720c */ /* 0x080fe40003f06270 */
[C---:B------:R-:W-:Y:S02]  /*8b90*/  ISETP.GE.AND P2, PT, R4.reuse, R13, PT ;  /* 0x0000000d0400720c */ /* 0x040fe40003f46270 */
[----:B------:R-:W-:Y:S02]  /*8ba0*/  ISETP.GE.AND P1, PT, R4, R14, PT ;  /* 0x0000000e0400720c */ /* 0x000fe40003f26270 */
[C---:B------:R-:W-:Y:S02]  /*8bb0*/  IADD3 R2, R0.reuse, 0x20, RZ ;  /* 0x0000002000027810 */ /* 0x040fe40007ffe0ff */
[----:B------:R-:W-:Y:S01]  /*8bc0*/  IADD3 R4, R0, 0x21, RZ ;  /* 0x0000002100047810 */ /* 0x000fe20007ffe0ff */
[----:B------:R-:W-:Y:S01]  /*8bd0*/  HMMA.16816.F32 R8, R8, R170, R184 ;  /* 0x000000aa0808723c */ /* 0x000fe200000018b8 */
        /* <DEDUP_REMOVED lines=15> */
[----:B------:R-:W-:Y:S02]  /*8cd0*/  ISETP.GE.AND P0, PT, R2, R13, PT ;  /* 0x0000000d0200720c */ /* 0x000fe40003f06270 */
[----:B------:R-:W-:Y:S02]  /*8ce0*/  IADD3 R5, R0, 0x30, RZ ;  /* 0x0000003000057810 */ /* 0x000fe40007ffe0ff */
[----:B------:R-:W-:Y:S02]  /*8cf0*/  FSEL R232, R28, -INF , !P2 ;  /* 0xff8000001ce87808 */ /* 0x000fe40005000000 */
[----:B------:R-:W-:-:S02]  /*8d00*/  FSEL R245, R29, -INF , !P0 ;  /* 0xff8000001df57808 */ /* 0x000fc40004000000 */
[-C--:B------:R-:W-:Y:S02]  /*8d10*/  ISETP.GE.AND P2, PT, R2, R14.reuse, PT ;  /* 0x0000000e0200720c */ /* 0x080fe40003f46270 */
[----:B------:R-:W-:Y:S02]  /*8d20*/  ISETP.GE.AND P0, PT, R5, R14, PT ;  /* 0x0000000e0500720c */ /* 0x000fe40003f06270 */
[----:B------:R-:W-:Y:S02]  /*8d30*/  IADD3 R2, R0, 0x38, RZ ;  /* 0x0000003800027810 */ /* 0x000fe40007ffe0ff */
[----:B------:R-:W-:Y:S02]  /*8d40*/  FSEL R176, R18, -INF , !P0 ;  /* 0xff80000012b07808 */ /* 0x000fe40004000000 */
[----:B------:R-:W-:Y:S02]  /*8d50*/  ISETP.GE.AND P0, PT, R2, R13, PT ;  /* 0x0000000d0200720c */ /* 0x000fe40003f06270 */
[----:B------:R-:W-:-:S02]  /*8d60*/  FSEL R248, R30, -INF , !P1 ;  /* 0xff8000001ef87808 */ /* 0x000fc40004800000 */
[----:B------:R-:W-:Y:S02]  /*8d70*/  FSEL R236, R8, -INF , !P0 ;  /* 0xff80000008ec7808 */ /* 0x000fe40004000000 */
[C---:B------:R-:W-:Y:S02]  /*8d80*/  ISETP.GE.AND P0, PT, R0.reuse, R14, PT ;  /* 0x0000000e0000720c */ /* 0x040fe40003f06270 */
[----:B------:R-:W-:Y:S02]  /*8d90*/  ISETP.GE.AND P1, PT, R5, R13, PT ;  /* 0x0000000d0500720c */ /* 0x000fe40003f26270 */
[----:B------:R-:W-:Y:S02]  /*8da0*/  IADD3 R4, R0, 0x31, RZ ;  /* 0x0000003100047810 */ /* 0x000fe40007ffe0ff */
[----:B------:R-:W-:Y:S02]  /*8db0*/  FSEL R20, R194, -INF , !P0 ;  /* 0xff800000c2147808 */ /* 0x000fe40004000000 */
[----:B------:R-:W-:-:S02]  /*8dc0*/  FSEL R151, R31, -INF , !P2 ;  /* 0xff8000001f977808 */ /* 0x000fc40005000000 */
[----:B------:R-:W-:Y:S02]  /*8dd0*/  FSEL R183, R16, -INF , !P1 ;  /* 0xff80000010b77808 */ /* 0x000fe40004800000 */
[----:B------:R-:W-:Y:S02]  /*8de0*/  PLOP3.LUT P0, PT, PT, PT, UP0, 0x80, 0x0 ;  /* 0x000000000000781c */ /* 0x000fe40003f0f008 */
[C---:B------:R-:W-:Y:S02]  /*8df0*/  ISETP.GE.AND P2, PT, R4.reuse, R13, PT ;  /* 0x0000000d0400720c */ /* 0x040fe40003f46270 */
[----:B------:R-:W-:Y:S02]  /*8e00*/  ISETP.GE.AND P1, PT, R4, R14, PT ;  /* 0x0000000e0400720c */ /* 0x000fe40003f26270 */
[----:B------:R-:W-:Y:S02]  /*8e10*/  FSEL R239, R17, -INF , !P2 ;  /* 0xff80000011ef7808 */ /* 0x000fe40005000000 */
[----:B------:R-:W-:-:S02]  /*8e20*/  FSEL R237, R19, -INF , !P1 ;  /* 0xff80000013ed7808 */ /* 0x000fc40004800000 */
[----:B------:R-:W-:Y:S02]  /*8e30*/  ISETP.GE.AND P2, PT, R2, R14, PT ;  /* 0x0000000e0200720c */ /* 0x000fe40003f46270 */
[CC--:B------:R-:W-:Y:S02]  /*8e40*/  ISETP.GE.AND P1, PT, R0.reuse, R13.reuse, PT ;  /* 0x0000000d0000720c */ /* 0x0c0fe40003f26270 */
[----:B------:R-:W-:Y:S02]  /*8e50*/  IADD3 R2, R0, 0x39, RZ ;  /* 0x0000003900027810 */ /* 0x000fe40007ffe0ff */
[----:B------:R-:W-:Y:S02]  /*8e60*/  FSEL R238, R10, -INF , !P2 ;  /* 0xff8000000aee7808 */ /* 0x000fe40005000000 */
[----:B------:R-:W-:Y:S02]  /*8e70*/  FSEL R15, R192, -INF , !P1 ;  /* 0xff800000c00f7808 */ /* 0x000fe40004800000 */
[----:B------:R-:W-:-:S02]  /*8e80*/  ISETP.GE.AND P2, PT, R2, R13, PT ;  /* 0x0000000d0200720c */ /* 0x000fc40003f46270 */
[----:B------:R-:W-:Y:S02]  /*8e90*/  ISETP.GE.AND P1, PT, R2, R14, PT ;  /* 0x0000000e0200720c */ /* 0x000fe40003f26270 */
[----:B------:R-:W-:Y:S02]  /*8ea0*/  FSEL R240, R9, -INF , !P2 ;  /* 0xff80000009f07808 */ /* 0x000fe40005000000 */
[----:B------:R-:W-:Y:S01]  /*8eb0*/  FSEL R177, R11, -INF , !P1 ;  /* 0xff8000000bb17808 */ /* 0x000fe20004800000 */
[----:B------:R-:W-:Y:S05]  /*8ec0*/  @!P0 BRA `(.L_x_716) ;  /* 0x000004c000008947 */ /* 0x000fea0003800000 */
[----:B------:R-:W2:Y:S04]  /*8ed0*/  LDL.64 R6, [R1+0x20] ;  /* 0x0000200001067983 */ /* 0x000ea80000100a00 */
[----:B------:R-:W3:Y:S01]  /*8ee0*/  LDL.64 R242, [R1+0x10] ;  /* 0x0000100001f27983 */ /* 0x000ee20000100a00 */
[----:B------:R-:W-:Y:S01]  /*8ef0*/  UIADD3 UR40, UR35, -0x3, URZ ;  /* 0xfffffffd23287890 */ /* 0x000fe2000fffe03f */
[----:B------:R-:W-:Y:S01]  /*8f00*/  BSSY B0, `(.L_x_717) ;  /* 0x0000047000007945 */ /* 0x000fe20003800000 */
[----:B------:R-:W-:Y:S01]  /*8f10*/  ULDC.64 UR4, c[0x0][0x198] ;  /* 0x0000660000047ab9 */ /* 0x000fe20000000a00 */
[----:B------:R1:W-:Y:S01]  /*8f20*/  @P6 STS.128 [R227+0x10000], RZ ;  /* 0x010000ffe3006388 */ /* 0x0003e20000000c00 */
        /* <DEDUP_REMOVED lines=68> */
.L_x_718:
[----:B------:R-:W-:Y:S05]  /*9370*/  BSYNC B0 ;  /* 0x0000000000007941 */ /* 0x000fea0003800000 */
.L_x_717:
[----:B------:R-:W0:Y:S02]  /*9380*/  LDGDEPBAR ;  /* 0x00000000000079af */ /* 0x000e240000000000 */
.L_x_716:
[----:B------:R-:W2:Y:S04]  /*9390*/  LDL.LU.64 R168, [R1+0x8] ;  /* 0x0000080001a87983 */ /* 0x000ea80000300a00 */
[----:B-1----:R-:W3:Y:S04]  /*93a0*/  LDL R9, [R1+0x48] ;  /* 0x0000480001097983 */ /* 0x002ee80000100800 */
[----:B------:R-:W4:Y:S04]  /*93b0*/  LDL R5, [R1+0x30] ;  /* 0x0000300001057983 */ /* 0x000f280000100800 */
[----:B------:R-:W5:Y:S01]  /*93c0*/  LDL R6, [R1+0x34] ;  /* 0x0000340001067983 */ /* 0x000f620000100800 */
[----:B------:R-:W-:Y:S01]  /*93d0*/  FMNMX.FTZ R0, R148, R15, !PT ;  /* 0x0000000f94007209 */ /* 0x000fe20007810000 */
[----:B------:R-:W-:-:S03]  /*93e0*/  USHF.L.U32 UR4, UR38, 0x1, URZ ;  /* 0x0000000126047899 */ /* 0x000fc6000800063f */
        /* <DEDUP_REMOVED lines=34> */
[----:B------:R-:W-:Y:S01]  /*9610*/  MOV R4, UR4 ;  /* 0x0000000400047c02 */ /* 0x000fe20008000f00 */
[----:B------:R-:W-:Y:S02]  /*9620*/  UIADD3 UR4, UR4, 0x1, URZ ;  /* 0x0000000104047890 */ /* 0x000fe4000fffe03f */
[----:B------:R-:W1:Y:S02]  /*9630*/  SHFL.BFLY PT, R8, R0, 0x1, 0x1f ;  /* 0x0c201f0000087f89 */ /* 0x000e6400000e0000 */
        /* <DEDUP_REMOVED lines=10> */
[----:B------:R-:W-:-:S05]  /*96e0*/  FMUL.FTZ R15, R249, c[0x0][0x23c] ;  /* 0x00008f00f90f7a20 */ /* 0x000fca0000410000 */
[----:B------:R-:W-:-:S05]  /*96f0*/  FSEL R15, R15, RZ, P1 ;  /* 0x000000ff0f0f7208 */ /* 0x000fca0000800000 */
[----:B------:R-:W-:-:S04]  /*9700*/  FFMA.FTZ R20, R20, c[0x0][0x23c], -R15 ;  /* 0x00008f0014147a23 */ /* 0x000fc8000001080f */
[----:B------:R-:W-:Y:S01]  /*9710*/  MUFU.EX2 R170, R20 ;  /* 0x0000001400aa7308 */ /* 0x000fe20000000800 */
[----:B---3--:R-:W-:-:S04]  /*9720*/  IMAD.WIDE.U32 R30, R9, -0x2daee0ad, RZ ;  /* 0xd2511f53091e7825 */ /* 0x008fc800078e00ff */
[----:B----4-:R-:W-:Y:S01]  /*9730*/  IMAD.WIDE.U32 R178, R5, -0x326172a9, RZ ;  /* 0xcd9e8d5705b27825 */ /* 0x010fe200078e00ff */
[----:B------:R-:W-:-:S04]  /*9740*/  LOP3.LUT R4, R31, UR37, R4, 0x96, !PT ;  /* 0x000000251f047c12 */ /* 0x000fc8000f8e9604 */
[----:B-----5:R-:W-:Y:S01]  /*9750*/  LOP3.LUT R6, R179, R6, RZ, 0x3c, !PT ;  /* 0x00000006b3067212 */ /* 0x020fe200078e3cff */
[----:B------:R-:W-:-:S04]  /*9760*/  IMAD.WIDE.U32 R4, R4, -0x326172a9, RZ ;  /* 0xcd9e8d5704047825 */ /* 0x000fc800078e00ff */
[----:B------:R-:W-:Y:S01]  /*9770*/  IMAD R30, R6, -0x2daee0ad, RZ ;  /* 0xd2511f53061e7824 */ /* 0x000fe200078e02ff */
[----:B------:R-:W-:Y:S01]  /*9780*/  LOP3.LUT R5, R5, UR15, R178, 0x96, !PT ;  /* 0x0000000f05057c12 */ /* 0x000fe2000f8e96b2 */
[----:B------:R-:W-:Y:S01]  /*9790*/  FFMA.FTZ R6, R24, c[0x0][0x23c], -R12 ;  /* 0x00008f0018067a23 */ /* 0x000fe2000001080c */
[----:B--2---:R-:W-:-:S03]  /*97a0*/  LOP3.LUT R0, R169, UR13, R4, 0x96, !PT ;  /* 0x0000000da9007c12 */ /* 0x004fc6000f8e9604 */
[----:B------:R-:W-:Y:S01]  /*97b0*/  IMAD.WIDE.U32 R4, R5, -0x2daee0ad, RZ ;  /* 0xd2511f5305047825 */ /* 0x000fe200078e00ff */
[----:B------:R1:W-:Y:S03]  /*97c0*/  MUFU.EX2 R184, R6 ;  /* 0x0000000600b87308 */ /* 0x0003e60000000800 */
        /* <DEDUP_REMOVED lines=9> */
[----:B-1----:R-:W-:-:S03]  /*9860*/  LOP3.LUT R6, R5, UR8, R10, 0x96, !PT ;  /* 0x0000000805067c12 */ /* 0x002fc6000f8e960a */
[----:B------:R-:W-:Y:S01]  /*9870*/  FFMA.FTZ R0, R25, c[0x0][0x23c], -R12 ;  /* 0x00008f0019007a23 */ /* 0x000fe2000001080c */
[----:B------:R-:W-:Y:S01]  /*9880*/  LOP3.LUT R4, R33, UR6, R4, 0x96, !PT ;  /* 0x0000000621047c12 */ /* 0x000fe2000f8e9604 */
[----:B------:R-:W-:Y:S02]  /*9890*/  IMAD.WIDE.U32 R6, R6, -0x326172a9, RZ ;  /* 0xcd9e8d5706067825 */ /* 0x000fe400078e00ff */
[----:B------:R1:W-:Y:S02]  /*98a0*/  MUFU.EX2 R186, R0 ;  /* 0x0000000000ba7308 */ /* 0x0003e40000000800 */
[----:B------:R-:W-:Y:S01]  /*98b0*/  IMAD.WIDE.U32 R4, R4, -0x326172a9, RZ ;  /* 0xcd9e8d5704047825 */ /* 0x000fe200078e00ff */
[----:B------:R-:W-:-:S04]  /*98c0*/  LOP3.LUT R24, R7, UR7, R8, 0x96, !PT ;  /* 0x0000000707187c12 */ /* 0x000fc8000f8e9608 */
[----:B------:R-:W-:Y:S02]  /*98d0*/  SHF.R.U32.HI R8, RZ, 0x10, R4 ;  /* 0x00000010ff087819 */ /* 0x000fe40000011604 */
[C---:B------:R-:W-:Y:S02]  /*98e0*/  LOP3.LUT R7, R4.reuse, 0xffff, RZ, 0xc0, !PT ;  /* 0x0000ffff04077812 */ /* 0x040fe400078ec0ff */
[----:B------:R-:W-:Y:S02]  /*98f0*/  LOP3.LUT R9, R4, 0xff, RZ, 0xc0, !PT ;  /* 0x000000ff04097812 */ /* 0x000fe400078ec0ff */
[----:B------:R-:W-:Y:S02]  /*9900*/  LOP3.LUT R8, R8, 0xff, RZ, 0xc0, !PT ;  /* 0x000000ff08087812 */ /* 0x000fe400078ec0ff */
[----:B------:R-:W-:Y:S01]  /*9910*/  SHF.R.U32.HI R7, RZ, 0x8, R7 ;  /* 0x00000008ff077819 */ /* 0x000fe20000011607 */
[----:B-1----:R-:W-:-:S03]  /*9920*/  FFMA.FTZ R0, R26, c[0x0][0x23c], -R12 ;  /* 0x00008f001a007a23 */ /* 0x002fc6000001080c */
[----:B------:R-:W-:Y:S01]  /*9930*/  PRMT R7, R9, 0x5410, R7 ;  /* 0x0000541009077816 */ /* 0x000fe20000000007 */
[----:B------:R1:W-:Y:S02]  /*9940*/  MUFU.EX2 R182, R0 ;  /* 0x0000000000b67308 */ /* 0x0003e40000000800 */
[----:B-1----:R-:W-:Y:S02]  /*9950*/  LOP3.LUT R0, R5, UR16, R6, 0x96, !PT ;  /* 0x0000001005007c12 */ /* 0x002fe4000f8e9606 */
[----:B------:R-:W-:Y:S01]  /*9960*/  SHF.R.U32.HI R6, RZ, 0x18, R4 ;  /* 0x00000018ff067819 */ /* 0x000fe20000011604 */
[----:B------:R-:W-:Y:S01]  /*9970*/  FFMA.FTZ R4, R27, c[0x0][0x23c], -R15 ;  /* 0x00008f001b047a23 */ /* 0x000fe2000001080f */
[C---:B------:R-:W-:Y:S02]  /*9980*/  LOP3.LUT R2, R0.reuse, 0xffff, RZ, 0xc0, !PT ;  /* 0x0000ffff00027812 */ /* 0x040fe400078ec0ff */
[----:B------:R-:W-:Y:S01]  /*9990*/  LOP3.LUT R5, R0, 0xff, RZ, 0xc0, !PT ;  /* 0x000000ff00057812 */ /* 0x000fe200078ec0ff */
[----:B------:R1:W2:Y:S01]  /*99a0*/  MUFU.EX2 R16, R4 ;  /* 0x0000000400107308 */ /* 0x0002a20000000800 */
[----:B------:R-:W-:-:S02]  /*99b0*/  SHF.R.U32.HI R2, RZ, 0x8, R2 ;  /* 0x00000008ff027819 */ /* 0x000fc40000011602 */
[----:B------:R-:W-:Y:S01]  /*99c0*/  PRMT R8, R8, 0x5410, R6 ;  /* 0x0000541008087816 */ /* 0x000fe20000000006 */
[----:B------:R-:W-:Y:S01]  /*99d0*/  FFMA.FTZ R6, R149, c[0x0][0x23c], -R15 ;  /* 0x00008f0095067a23 */ /* 0x000fe2000001080f */
[----:B------:R-:W-:Y:S02]  /*99e0*/  PRMT R10, R5, 0x5410, R2 ;  /* 0x00005410050a7816 */ /* 0x000fe40000000002 */
[----:B------:R-:W-:Y:S01]  /*99f0*/  SHF.R.U32.HI R2, RZ, 0x18, R0 ;  /* 0x00000018ff027819 */ /* 0x000fe20000011600 */
[----:B------:R3:W-:Y:S01]  /*9a00*/  MUFU.EX2 R181, R6 ;  /* 0x0000000600b57308 */ /* 0x0007e20000000800 */
[----:B------:R-:W-:-:S05]  /*9a10*/  FSEL R5, R249, RZ, P1 ;  /* 0x000000fff9057208 */ /* 0x000fca0000800000 */
[----:B------:R-:W-:Y:S01]  /*9a20*/  FADD.FTZ R3, R3, -R5 ;  /* 0x8000000503037221 */ /* 0x000fe20000010000 */
[----:B-1----:R-:W-:Y:S01]  /*9a30*/  SHF.R.U32.HI R4, RZ, 0x10, R0 ;  /* 0x00000010ff047819 */ /* 0x002fe20000011600 */
[----:B--2---:R-:W-:Y:S02]  /*9a40*/  IMAD.MOV.U32 R149, RZ, RZ, R16 ;  /* 0x000000ffff957224 */ /* 0x004fe400078e0010 */
[----:B------:R-:W1:Y:S01]  /*9a50*/  LDSM.16.MT88.4 R16, [R201+0x18000] ;  /* 0x01800000c910783b */ /* 0x000e620000004200 */
[----:B------:R-:W-:Y:S01]  /*9a60*/  LOP3.LUT R0, R4, 0xff, RZ, 0xc0, !PT ;  /* 0x000000ff04007812 */ /* 0x000fe200078ec0ff */
[----:B------:R-:W-:Y:S01]  /*9a70*/  FMUL.FTZ R3, R3, c[0x0][0x23c] ;  /* 0x00008f0003037a20 */ /* 0x000fe20000410000 */
[----:B------:R-:W-:Y:S02]  /*9a80*/  FSEL R4, R251, RZ, P2 ;  /* 0x000000fffb047208 */ /* 0x000fe40001000000 */
[----:B------:R-:W-:Y:S01]  /*9a90*/  PRMT R9, R0, 0x5410, R2 ;  /* 0x0000541000097816 */ /* 0x000fe20000000002 */
[----:B---3--:R-:W-:Y:S01]  /*9aa0*/  FFMA.FTZ R6, R150, c[0x0][0x23c], -R15 ;  /* 0x00008f0096067a23 */ /* 0x008fe2000001080f */
[----:B------:R-:W-:Y:S01]  /*9ab0*/  HSET2.LE.AND R0, R7, R252, PT ;  /* 0x000000fc07007233 */ /* 0x000fe20003803000 */
[----:B------:R-:W-:Y:S01]  /*9ac0*/  FADD.FTZ R2, R148, -R4 ;  /* 0x8000000494027221 */ /* 0x000fe20000010000 */
[----:B------:R-:W2:Y:S01]  /*9ad0*/  MUFU.EX2 R28, R3 ;  /* 0x00000003001c7308 */ /* 0x000ea20000000800 */
[----:B------:R-:W-:-:S02]  /*9ae0*/  IMAD.MOV.U32 R150, RZ, RZ, R176 ;  /* 0x000000ffff967224 */ /* 0x000fc400078e00b0 */
[----:B------:R-:W-:Y:S01]  /*9af0*/  FMUL.FTZ R29, R2, c[0x0][0x23c] ;  /* 0x00008f00021d7a20 */ /* 0x000fe20000410000 */
[----:B------:R-:W-:Y:S01]  /*9b00*/  F2FP.PACK_AB R2, R182, R186 ;  /* 0x000000bab602723e */ /* 0x000fe200000000ff */
[----:B------:R-:W-:-:S03]  /*9b10*/  IMAD.MOV.U32 R148, RZ, RZ, R177 ;  /* 0x000000ffff947224 */ /* 0x000fc600078e00b1 */
[----:B------:R3:W-:Y:S08]  /*9b20*/  MUFU.EX2 R185, R6 ;  /* 0x0000000600b97308 */ /* 0x0007f00000000800 */
[----:B------:R-:W4:Y:S01]  /*9b30*/  MUFU.EX2 R29, R29 ;  /* 0x0000001d001d7308 */ /* 0x000f220000000800 */
[-C--:B--2---:R-:W-:Y:S02]  /*9b40*/  FMUL.FTZ R158, R158, R28.reuse ;  /* 0x0000001c9e9e7220 */ /* 0x084fe40000410000 */
[----:B------:R-:W-:-:S02]  /*9b50*/  FMUL.FTZ R159, R159, R28 ;  /* 0x0000001c9f9f7220 */ /* 0x000fc40000410000 */
[-C--:B------:R-:W-:Y:S02]  /*9b60*/  FMUL.FTZ R38, R38, R28.reuse ;  /* 0x0000001c26267220 */ /* 0x080fe40000410000 */
[----:B------:R-:W-:Y:S01]  /*9b70*/  FMUL.FTZ R39, R39, R28 ;  /* 0x0000001c27277220 */ /* 0x000fe20000410000 */
[----:B---3--:R-:W-:Y:S01]  /*9b80*/  LOP3.LUT R6, R0, R2, RZ, 0xc0, !PT ;  /* 0x0000000200067212 */ /* 0x008fe200078ec0ff */
[--C-:B------:R-:W-:Y:S01]  /*9b90*/  HSET2.LE.AND R0, R8, R252.reuse, PT ;  /* 0x000000fc08007233 */ /* 0x100fe20003803000 */
[----:B------:R-:W-:Y:S01]  /*9ba0*/  F2FP.PACK_AB R2, R181, R149 ;  /* 0x00000095b502723e */ /* 0x000fe200000000ff */
[-C--:B------:R-:W-:Y:S02]  /*9bb0*/  FMUL.FTZ R42, R42, R28.reuse ;  /* 0x0000001c2a2a7220 */ /* 0x080fe40000410000 */
[----:B------:R-:W-:Y:S01]  /*9bc0*/  FMUL.FTZ R43, R43, R28 ;  /* 0x0000001c2b2b7220 */ /* 0x000fe20000410000 */
[----:B------:R-:W-:Y:S01]  /*9bd0*/  LOP3.LUT R7, R0, R2, RZ, 0xc0, !PT ;  /* 0x0000000200077212 */ /* 0x000fe200078ec0ff */
[----:B------:R-:W-:Y:S01]  /*9be0*/  HSET2.LE.AND R0, R10, R252, PT ;  /* 0x000000fc0a007233 */ /* 0x000fe20003803000 */
[----:B------:R-:W-:Y:S01]  /*9bf0*/  F2FP.PACK_AB R2, R184, R171 ;  /* 0x000000abb802723e */ /* 0x000fe200000000ff */
[----:B----4-:R-:W-:-:S02]  /*9c00*/  FMUL.FTZ R156, R156, R29 ;  /* 0x0000001d9c9c7220 */ /* 0x010fc40000410000 */
[-C--:B------:R-:W-:Y:S01]  /*9c10*/  FMUL.FTZ R157, R157, R29.reuse ;  /* 0x0000001d9d9d7220 */ /* 0x080fe20000410000 */
[----:B------:R-:W-:Y:S01]  /*9c20*/  LOP3.LUT R4, R0, R2, RZ, 0xc0, !PT ;  /* 0x0000000200047212 */ /* 0x000fe200078ec0ff */
[----:B------:R-:W-:Y:S01]  /*9c30*/  HSET2.LE.AND R0, R9, R252, PT ;  /* 0x000000fc09007233 */ /* 0x000fe20003803000 */
[----:B------:R-:W-:Y:S01]  /*9c40*/  F2FP.PACK_AB R2, R185, R170 ;  /* 0x000000aab902723e */ /* 0x000fe200000000ff */
[----:B------:R-:W2:Y:S01]  /*9c50*/  LDSM.16.MT88.4 R8, [R202+0x18000] ;  /* 0x01800000ca08783b */ /* 0x000ea20000004200 */
[-C--:B------:R-:W-:Y:S02]  /*9c60*/  FMUL.FTZ R36, R36, R29.reuse ;  /* 0x0000001d24247220 */ /* 0x080fe40000410000 */
[----:B------:R-:W-:Y:S01]  /*9c70*/  LOP3.LUT R5, R0, R2, RZ, 0xc0, !PT ;  /* 0x0000000200057212 */ /* 0x000fe200078ec0ff */
[-C--:B------:R-:W-:Y:S02]  /*9c80*/  FMUL.FTZ R37, R37, R29.reuse ;  /* 0x0000001d25257220 */ /* 0x080fe40000410000 */
[----:B------:R-:W-:-:S02]  /*9c90*/  FMUL.FTZ R40, R40, R29 ;  /* 0x0000001d28287220 */ /* 0x000fc40000410000 */
[-C--:B------:R-:W-:Y:S02]  /*9ca0*/  FMUL.FTZ R41, R41, R29.reuse ;  /* 0x0000001d29297220 */ /* 0x080fe40000410000 */
[----:B-1----:R-:W-:Y:S01]  /*9cb0*/  HMMA.16816.F32 R188, R4, R18, R156 ;  /* 0x0000001204bc723c */ /* 0x002fe2000000189c */
[-C--:B------:R-:W-:Y:S02]  /*9cc0*/  FMUL.FTZ R152, R152, R29.reuse ;  /* 0x0000001d98987220 */ /* 0x080fe40000410000 */
[-C--:B------:R-:W-:Y:S02]  /*9cd0*/  FMUL.FTZ R153, R153, R29.reuse ;  /* 0x0000001d99997220 */ /* 0x080fe40000410000 */
[-C--:B------:R-:W-:Y:S02]  /*9ce0*/  FMUL.FTZ R154, R154, R28.reuse ;  /* 0x0000001c9a9a7220 */ /* 0x080fe40000410000 */
[----:B------:R-:W-:Y:S02]  /*9cf0*/  FMUL.FTZ R155, R155, R28 ;  /* 0x0000001c9b9b7220 */ /* 0x000fe40000410000 */
[----:B------:R-:W-:-:S02]  /*9d00*/  FMUL.FTZ R44, R44, R29 ;  /* 0x0000001d2c2c7220 */ /* 0x000fc40000410000 */
[-C--:B------:R-:W-:Y:S02]  /*9d10*/  FMUL.FTZ R45, R45, R29.reuse ;  /* 0x0000001d2d2d7220 */ /* 0x080fe40000410000 */
[-C--:B------:R-:W-:Y:S01]  /*9d20*/  FMUL.FTZ R46, R46, R28.reuse ;  /* 0x0000001c2e2e7220 */ /* 0x080fe20000410000 */
[----:B------:R-:W-:Y:S01]  /*9d30*/  HMMA.16816.F32 R152, R4, R16, R152 ;  /* 0x000000100498723c */ /* 0x000fe20000001898 */
[----:B------:R-:W1:Y:S01]  /*9d40*/  LDSM.16.MT88.4 R16, [R204+0x18000] ;  /* 0x01800000cc10783b */ /* 0x000e620000004200 */
[-C--:B------:R-:W-:Y:S02]  /*9d50*/  FMUL.FTZ R47, R47, R28.reuse ;  /* 0x0000001c2f2f7220 */ /* 0x080fe40000410000 */
[-C--:B------:R-:W-:Y:S02]  /*9d60*/  FMUL.FTZ R48, R48, R29.reuse ;  /* 0x0000001d30307220 */ /* 0x080fe40000410000 */
[----:B------:R-:W-:Y:S02]  /*9d70*/  FMUL.FTZ R49, R49, R29 ;  /* 0x0000001d31317220 */ /* 0x000fe40000410000 */
[----:B------:R-:W-:-:S02]  /*9d80*/  FMUL.FTZ R50, R50, R28 ;  /* 0x0000001c32327220 */ /* 0x000fc40000410000 */
[----:B------:R-:W-:Y:S01]  /*9d90*/  FMUL.FTZ R51, R51, R28 ;  /* 0x0000001c33337220 */ /* 0x000fe20000410000 */
[----:B------:R-:W-:Y:S01]  /*9da0*/  MOV R20, R188 ;  /* 0x000000bc00147202 */ /* 0x000fe20000000f00 */
[-C--:B------:R-:W-:Y:S01]  /*9db0*/  FMUL.FTZ R52, R52, R29.reuse ;  /* 0x0000001d34347220 */ /* 0x080fe20000410000 */
[----:B------:R-:W-:Y:S01]  /*9dc0*/  MOV R2, R190 ;  /* 0x000000be00027202 */ /* 0x000fe20000000f00 */
[-C--:B------:R-:W-:Y:S01]  /*9dd0*/  FMUL.FTZ R53, R53, R29.reuse ;  /* 0x0000001d35357220 */ /* 0x080fe20000410000 */
[----:B--2---:R-:W-:Y:S01]  /*9de0*/  HMMA.16816.F32 R156, R4, R8, R36 ;  /* 0x00000008049c723c */ /* 0x004fe20000001824 */
[-C--:B------:R-:W-:Y:S02]  /*9df0*/  FMUL.FTZ R54, R54, R28.reuse ;  /* 0x0000001c36367220 */ /* 0x080fe40000410000 */
[----:B------:R-:W-:Y:S02]  /*9e00*/  FMUL.FTZ R55, R55, R28 ;  /* 0x0000001c37377220 */ /* 0x000fe40000410000 */
[----:B------:R-:W-:-:S02]  /*9e10*/  FMUL.FTZ R56, R56, R29 ;  /* 0x0000001d38387220 */ /* 0x000fc40000410000 */
[----:B------:R-:W-:Y:S01]  /*9e20*/  FMUL.FTZ R57, R57, R29 ;  /* 0x0000001d39397220 */ /* 0x000fe20000410000 */
[----:B------:R-:W-:Y:S01]  /*9e30*/  HMMA.16816.F32 R8, R4, R10, R40 ;  /* 0x0000000a0408723c */ /* 0x000fe20000001828 */
[-C--:B------:R-:W-:Y:S01]  /*9e40*/  FMUL.FTZ R58, R58, R28.reuse ;  /* 0x0000001c3a3a7220 */ /* 0x080fe20000410000 */
[----:B------:R-:W-:Y:S01]  /*9e50*/  MOV R39, R149 ;  /* 0x0000009500277202 */ /* 0x000fe20000000f00 */
[----:B------:R-:W-:Y:S02]  /*9e60*/  FMUL.FTZ R59, R59, R28 ;  /* 0x0000001c3b3b7220 */ /* 0x000fe40000410000 */
[-C--:B------:R-:W-:Y:S02]  /*9e70*/  FMUL.FTZ R60, R60, R29.reuse ;  /* 0x0000001d3c3c7220 */ /* 0x080fe40000410000 */
[----:B------:R-:W-:Y:S01]  /*9e80*/  IMAD.MOV.U32 R42, RZ, RZ, R240 ;  /* 0x000000ffff2a7224 */ /* 0x000fe200078e00f0 */
[----:B------:R-:W-:Y:S01]  /*9e90*/  MOV R43, R186 ;  /* 0x000000ba002b7202 */ /* 0x000fe20000000f00 */
[----:B------:R-:W-:Y:S01]  /*9ea0*/  FMUL.FTZ R61, R61, R29 ;  /* 0x0000001d3d3d7220 */ /* 0x000fe20000410000 */
[----:B------:R-:W-:Y:S01]  /*9eb0*/  MOV R41, R185 ;  /* 0x000000b900297202 */ /* 0x000fe20000000f00 */
[----:B------:R-:W-:Y:S01]  /*9ec0*/  FMUL.FTZ R62, R62, R28 ;  /* 0x0000001c3e3e7220 */ /* 0x000fe20000410000 */
[----:B------:R-:W-:Y:S01]  /*9ed0*/  MOV R40, R184 ;  /* 0x000000b800287202 */ /* 0x000fe20000000f00 */
[----:B------:R-:W-:-:S02]  /*9ee0*/  FMUL.FTZ R63, R63, R28 ;  /* 0x0000001c3f3f7220 */ /* 0x000fc40000410000 */
[-C--:B------:R-:W-:Y:S01]  /*9ef0*/  FMUL.FTZ R68, R68, R29.reuse ;  /* 0x0000001d44447220 */ /* 0x080fe20000410000 */
[----:B------:R-:W-:Y:S01]  /*9f00*/  MOV R34, R156 ;  /* 0x0000009c00227202 */ /* 0x000fe20000000f00 */
[C---:B-1----:R-:W-:Y:S01]  /*9f10*/  HMMA.16816.F32 R240, R4.reuse, R16, R44 ;  /* 0x0000001004f0723c */ /* 0x042fe2000000182c */
[----:B------:R-:W-:Y:S01]  /*9f20*/  FMUL.FTZ R69, R69, R29 ;  /* 0x0000001d45457220 */ /* 0x000fe20000410000 */
[----:B------:R-:W-:Y:S01]  /*9f30*/  MOV R26, R158 ;  /* 0x0000009e001a7202 */ /* 0x000fe20000000f00 */
[-C--:B------:R-:W-:Y:S02]  /*9f40*/  FMUL.FTZ R70, R70, R28.reuse ;  /* 0x0000001c46467220 */ /* 0x080fe40000410000 */
[----:B------:R-:W-:Y:S02]  /*9f50*/  FMUL.FTZ R71, R71, R28 ;  /* 0x0000001c47477220 */ /* 0x000fe40000410000 */
[----:B------:R-:W-:Y:S01]  /*9f60*/  MOV R38, R8 ;  /* 0x0000000800267202 */ /* 0x000fe20000000f00 */
[----:B------:R-:W-:Y:S01]  /*9f70*/  IMAD.MOV.U32 R36, RZ, RZ, R10 ;  /* 0x000000ffff247224 */ /* 0x000fe200078e000a */
[----:B------:R-:W-:Y:S01]  /*9f80*/  MOV R37, R9 ;  /* 0x0000000900257202 */ /* 0x000fe20000000f00 */
[----:B------:R-:W-:Y:S01]  /*9f90*/  IMAD.MOV.U32 R47, RZ, RZ, R239 ;  /* 0x000000ffff2f7224 */ /* 0x000fe200078e00ef */
[----:B------:R-:W-:Y:S01]  /*9fa0*/  MOV R35, R11 ;  /* 0x0000000b00237202 */ /* 0x000fe20000000f00 */
[----:B------:R-:W-:Y:S01]  /*9fb0*/  IMAD.MOV.U32 R44, RZ, RZ, R236 ;  /* 0x000000ffff2c7224 */ /* 0x000fe200078e00ec */
[----:B------:R-:W1:Y:S01]  /*9fc0*/  LDSM.16.MT88.4 R8, [R203+0x18000] ;  /* 0x01800000cb08783b */ /* 0x000e620000004200 */
[----:B------:R-:W-:Y:S01]  /*9fd0*/  MOV R46, R238 ;  /* 0x000000ee002e7202 */ /* 0x000fe20000000f00 */
[----:B------:R-:W-:Y:S01]  /*9fe0*/  FMUL.FTZ R72, R72, R29 ;  /* 0x0000001d48487220 */ /* 0x000fe20000410000 */
[----:B------:R-:W-:Y:S01]  /*9ff0*/  MOV R45, R237 ;  /* 0x000000ed002d7202 */ /* 0x000fe20000000f00 */
[----:B------:R-:W-:Y:S01]  /*a000*/  FMUL.FTZ R73, R73, R29 ;  /* 0x0000001d49497220 */ /* 0x000fe20000410000 */
        /* <DEDUP_REMOVED lines=16> */
[----:B------:R-:W-:Y:S02]  /*a110*/  IMAD.MOV.U32 R27, RZ, RZ, R157 ;  /* 0x000000ffff1b7224 */ /* 0x000fe400078e009d */
[----:B------:R-:W-:Y:S02]  /*a120*/  IMAD.MOV.U32 R25, RZ, RZ, R159 ;  /* 0x000000ffff197224 */ /* 0x000fe400078e009f */
[-C--:B------:R-:W-:Y:S01]  /*a130*/  FMUL.FTZ R76, R76, R29.reuse ;  /* 0x0000001d4c4c7220 */ /* 0x080fe20000410000 */
[----:B-1----:R-:W-:Y:S01]  /*a140*/  HMMA.16816.F32 R228, R4, R8, R52 ;  /* 0x0000000804e4723c */ /* 0x002fe20000001834 */
[----:B------:R-:W-:Y:S02]  /*a150*/  FMUL.FTZ R77, R77, R29 ;  /* 0x0000001d4d4d7220 */ /* 0x000fe40000410000 */
[----:B------:R-:W-:-:S02]  /*a160*/  FMUL.FTZ R78, R78, R28 ;  /* 0x0000001c4e4e7220 */ /* 0x000fc40000410000 */
[----:B------:R-:W-:Y:S02]  /*a170*/  FMUL.FTZ R79, R79, R28 ;  /* 0x0000001c4f4f7220 */ /* 0x000fe40000410000 */
[----:B------:R-:W-:Y:S01]  /*a180*/  IMAD.MOV.U32 R53, RZ, RZ, R193 ;  /* 0x000000ffff357224 */ /* 0x000fe200078e00c1 */
[C---:B------:R-:W-:Y:S01]  /*a190*/  HMMA.16816.F32 R196, R4.reuse, R10, R56 ;  /* 0x0000000a04c4723c */ /* 0x040fe20000001838 */
[----:B------:R-:W1:Y:S01]  /*a1a0*/  LDSM.16.MT88.4 R8, [R202+0x1a000] ;  /* 0x01a00000ca08783b */ /* 0x000e620000004200 */
[----:B------:R-:W-:Y:S01]  /*a1b0*/  MOV R52, R171 ;  /* 0x000000ab00347202 */ /* 0x000fe20000000f00 */
[-C--:B------:R-:W-:Y:S01]  /*a1c0*/  FMUL.FTZ R80, R80, R29.reuse ;  /* 0x0000001d50507220 */ /* 0x080fe20000410000 */
[----:B------:R-:W-:Y:S01]  /*a1d0*/  MOV R54, R178 ;  /* 0x000000b200367202 */ /* 0x000fe20000000f00 */
[----:B------:R-:W-:Y:S01]  /*a1e0*/  FMUL.FTZ R81, R81, R29 ;  /* 0x0000001d51517220 */ /* 0x000fe20000410000 */
[----:B------:R-:W-:Y:S01]  /*a1f0*/  MOV R55, R179 ;  /* 0x000000b300377202 */ /* 0x000fe20000000f00 */
[-C--:B------:R-:W-:Y:S01]  /*a200*/  FMUL.FTZ R82, R82, R28.reuse ;  /* 0x0000001c52527220 */ /* 0x080fe20000410000 */
[----:B--2---:R-:W-:Y:S01]  /*a210*/  HMMA.16816.F32 R192, R4, R16, R60 ;  /* 0x0000001004c0723c */ /* 0x004fe2000000183c */
[----:B------:R-:W-:-:S02]  /*a220*/  FMUL.FTZ R83, R83, R28 ;  /* 0x0000001c53537220 */ /* 0x000fc40000410000 */
[----:B------:R-:W-:Y:S02]  /*a230*/  IMAD.MOV.U32 R3, RZ, RZ, R189 ;  /* 0x000000ffff037224 */ /* 0x000fe400078e00bd */
[----:B------:R-:W-:Y:S02]  /*a240*/  IMAD.MOV.U32 R0, RZ, RZ, R191 ;  /* 0x000000ffff007224 */ /* 0x000fe400078e00bf */
[----:B------:R-:W-:Y:S01]  /*a250*/  MOV R63, R170 ;  /* 0x000000aa003f7202 */ /* 0x000fe20000000f00 */
[----:B------:R-:W-:Y:S01]  /*a260*/  HMMA.16816.F32 R184, R4, R18, R64 ;  /* 0x0000001204b8723c */ /* 0x000fe20000001840 */
[----:B------:R-:W-:Y:S01]  /*a270*/  MOV R60, R168 ;  /* 0x000000a8003c7202 */ /* 0x000fe20000000f00 */
[----:B------:R-:W2:Y:S01]  /*a280*/  LDSM.16.MT88.4 R16, [R204+0x1a000] ;  /* 0x01a00000cc10783b */ /* 0x000ea20000004200 */
[----:B------:R-:W-:Y:S01]  /*a290*/  MOV R61, R169 ;  /* 0x000000a9003d7202 */ /* 0x000fe20000000f00 */
[-C--:B------:R-:W-:Y:S01]  /*a2a0*/  FMUL.FTZ R100, R100, R29.reuse ;  /* 0x0000001d64647220 */ /* 0x080fe20000410000 */
[----:B------:R-:W-:Y:S01]  /*a2b0*/  MOV R62, R26 ;  /* 0x0000001a003e7202 */ /* 0x000fe20000000f00 */
[----:B------:R-:W-:-:S02]  /*a2c0*/  FMUL.FTZ R101, R101, R29 ;  /* 0x0000001d65657220 */ /* 0x000fc40000410000 */
[-C--:B------:R-:W-:Y:S02]  /*a2d0*/  FMUL.FTZ R102, R102, R28.reuse ;  /* 0x0000001c66667220 */ /* 0x080fe40000410000 */
[-C--:B------:R-:W-:Y:S02]  /*a2e0*/  FMUL.FTZ R103, R103, R28.reuse ;  /* 0x0000001c67677220 */ /* 0x080fe40000410000 */
[-C--:B------:R-:W-:Y:S02]  /*a2f0*/  FMUL.FTZ R104, R104, R29.reuse ;  /* 0x0000001d68687220 */ /* 0x080fe40000410000 */
[----:B------:R-:W-:Y:S02]  /*a300*/  FMUL.FTZ R105, R105, R29 ;  /* 0x0000001d69697220 */ /* 0x000fe40000410000 */
[-C--:B------:R-:W-:Y:S02]  /*a310*/  FMUL.FTZ R106, R106, R28.reuse ;  /* 0x0000001c6a6a7220 */ /* 0x080fe40000410000 */
        /* <DEDUP_REMOVED lines=11> */
[----:B------:R-:W-:Y:S01]  /*a3d0*/  FMUL.FTZ R99, R99, R28 ;  /* 0x0000001c63637220 */ /* 0x000fe20000410000 */
        /* <DEDUP_REMOVED lines=8> */
[-C--:B------:R-:W-:Y:S02]  /*a460*/  FMUL.FTZ R120, R120, R29.reuse ;  /* 0x0000001d78787220 */ /* 0x080fe40000410000 */
[----:B------:R-:W-:Y:S02]  /*a470*/  FMUL.FTZ R121, R121, R29 ;  /* 0x0000001d79797220 */ /* 0x000fe40000410000 */
[-C--:B------:R-:W-:Y:S01]  /*a480*/  FMUL.FTZ R122, R122, R28.reuse ;  /* 0x0000001c7a7a7220 */ /* 0x080fe20000410000 */
[----:B------:R-:W-:Y:S01]  /*a490*/  HMMA.16816.F32 R188, R4, R18, R80 ;  /* 0x0000001204bc723c */ /* 0x000fe20000001850 */
[----:B------:R-:W2:Y:S01]  /*a4a0*/  LDSM.16.MT88.4 R16, [R201+0x1c000] ;  /* 0x01c00000c910783b */ /* 0x000ea20000004200 */
        /* <DEDUP_REMOVED lines=8> */
[----:B------:R-:W-:-:S02]  /*a530*/  FMUL.FTZ R111, R111, R28 ;  /* 0x0000001c6f6f7220 */ /* 0x000fc40000410000 */
[-C--:B------:R-:W-:Y:S02]  /*a540*/  FMUL.FTZ R112, R112, R29.reuse ;  /* 0x0000001d70707220 */ /* 0x080fe40000410000 */
[-C--:B------:R-:W-:Y:S02]  /*a550*/  FMUL.FTZ R113, R113, R29.reuse ;  /* 0x0000001d71717220 */ /* 0x080fe40000410000 */
[-C--:B------:R-:W-:Y:S02]  /*a560*/  FMUL.FTZ R114, R114, R28.reuse ;  /* 0x0000001c72727220 */ /* 0x080fe40000410000 */
[-C--:B------:R-:W-:Y:S02]  /*a570*/  FMUL.FTZ R115, R115, R28.reuse ;  /* 0x0000001c73737220 */ /* 0x080fe40000410000 */
[-C--:B------:R-:W-:Y:S02]  /*a580*/  FMUL.FTZ R132, R132, R29.reuse ;  /* 0x0000001d84847220 */ /* 0x080fe40000410000 */
[----:B------:R-:W-:Y:S01]  /*a590*/  FMUL.FTZ R133, R133, R29 ;  /* 0x0000001d85857220 */ /* 0x000fe20000410000 */
[----:B-1----:R-:W-:Y:S01]  /*a5a0*/  HMMA.16816.F32 R176, R4, R8, R84 ;  /* 0x0000000804b0723c */ /* 0x002fe20000001854 */
[----:B------:R-:W-:-:S02]  /*a5b0*/  FMUL.FTZ R134, R134, R28 ;  /* 0x0000001c86867220 */ /* 0x000fc40000410000 */
[----:B------:R-:W-:Y:S02]  /*a5c0*/  FMUL.FTZ R135, R135, R28 ;  /* 0x0000001c87877220 */ /* 0x000fe40000410000 */
[-C--:B------:R-:W-:Y:S02]  /*a5d0*/  FMUL.FTZ R136, R136, R29.reuse ;  /* 0x0000001d88887220 */ /* 0x080fe40000410000 */
[----:B------:R-:W-:Y:S01]  /*a5e0*/  MOV R87, R150 ;  /* 0x0000009600577202 */ /* 0x000fe20000000f00 */
[C---:B------:R-:W-:Y:S01]  /*a5f0*/  HMMA.16816.F32 R156, R4.reuse, R10, R88 ;  /* 0x0000000a049c723c */ /* 0x040fe20000001858 */
[----:B------:R-:W1:Y:S01]  /*a600*/  LDSM.16.MT88.4 R8, [R202+0x1c000] ;  /* 0x01c00000ca08783b */ /* 0x000e620000004200 */
[----:B------:R-:W-:Y:S02]  /*a610*/  IMAD.MOV.U32 R86, RZ, RZ, R151 ;  /* 0x000000ffff567224 */ /* 0x000fe400078e0097 */
[-C--:B------:R-:W-:Y:S02]  /*a620*/  FMUL.FTZ R137, R137, R29.reuse ;  /* 0x0000001d89897220 */ /* 0x080fe40000410000 */
[----:B------:R-:W-:Y:S01]  /*a630*/  FMUL.FTZ R138, R138, R28 ;  /* 0x0000001c8a8a7220 */ /* 0x000fe20000410000 */
[----:B------:R-:W-:Y:S01]  /*a640*/  MOV R91, R148 ;  /* 0x00000094005b7202 */ /* 0x000fe20000000f00 */
[----:B------:R-:W-:Y:S01]  /*a650*/  FMUL.FTZ R139, R139, R28 ;  /* 0x0000001c8b8b7220 */ /* 0x000fe20000410000 */
[----:B--2---:R-:W-:Y:S01]  /*a660*/  HMMA.16816.F32 R148, R4, R16, R92 ;  /* 0x000000100494723c */ /* 0x004fe2000000185c */
[-C--:B------:R-:W-:Y:S01]  /*a670*/  FMUL.FTZ R124, R124, R29.reuse ;  /* 0x0000001d7c7c7220 */ /* 0x080fe20000410000 */
[----:B------:R-:W-:Y:S01]  /*a680*/  MOV R88, R60 ;  /* 0x0000003c00587202 */ /* 0x000fe20000000f00 */
[----:B------:R-:W-:-:S02]  /*a690*/  FMUL.FTZ R125, R125, R29 ;  /* 0x0000001d7d7d7220 */ /* 0x000fc40000410000 */
[-C--:B------:R-:W-:Y:S02]  /*a6a0*/  FMUL.FTZ R126, R126, R28.reuse ;  /* 0x0000001c7e7e7220 */ /* 0x080fe40000410000 */
[----:B------:R-:W-:Y:S01]  /*a6b0*/  FMUL.FTZ R127, R127, R28 ;  /* 0x0000001c7f7f7220 */ /* 0x000fe20000410000 */
[----:B------:R-:W-:Y:S01]  /*a6c0*/  HMMA.16816.F32 R72, R4, R18, R96 ;  /* 0x000000120448723c */ /* 0x000fe20000001860 */
[----:B------:R-:W2:Y:S01]  /*a6d0*/  LDSM.16.MT88.4 R16, [R204+0x1c000] ;  /* 0x01c00000cc10783b */ /* 0x000ea20000004200 */
[----:B------:R-:W-:Y:S01]  /*a6e0*/  FMUL.FTZ R128, R128, R29 ;  /* 0x0000001d80807220 */ /* 0x000fe20000410000 */
[----:B------:R-:W-:Y:S01]  /*a6f0*/  MOV R94, R63 ;  /* 0x0000003f005e7202 */ /* 0x000fe20000000f00 */
[----:B------:R-:W-:Y:S01]  /*a700*/  FMUL.FTZ R129, R129, R29 ;  /* 0x0000001d81817220 */ /* 0x000fe20000410000 */
[----:B------:R-:W-:Y:S01]  /*a710*/  MOV R93, R52 ;  /* 0x00000034005d7202 */ /* 0x000fe20000000f00 */
[-C--:B------:R-:W-:Y:S01]  /*a720*/  FMUL.FTZ R130, R130, R28.reuse ;  /* 0x0000001c82827220 */ /* 0x080fe20000410000 */
[----:B------:R-:W-:Y:S01]  /*a730*/  MOV R99, R55 ;  /* 0x0000003700637202 */ /* 0x000fe20000000f00 */
[----:B------:R-:W-:Y:S01]  /*a740*/  FMUL.FTZ R131, R131, R28 ;  /* 0x0000001c83837220 */ /* 0x000fe20000410000 */
[----:B------:R-:W-:Y:S01]  /*a750*/  MOV R55, R0 ;  /* 0x0000000000377202 */ /* 0x000fe20000000f00 */
[----:B------:R-:W-:Y:S01]  /*a760*/  FFMA.FTZ R0, R174, c[0x0][0x23c], -R12 ;  /* 0x00008f00ae007a23 */ /* 0x000fe2000001080c */
[----:B------:R-:W-:Y:S01]  /*a770*/  MOV R98, R54 ;  /* 0x0000003600627202 */ /* 0x000fe20000000f00 */
[----:B------:R-:W-:Y:S01]  /*a780*/  FMUL.FTZ R144, R144, R29 ;  /* 0x0000001d90907220 */ /* 0x000fe20000410000 */
[----:B------:R-:W-:Y:S01]  /*a790*/  MOV R96, R43 ;  /* 0x0000002b00607202 */ /* 0x000fe20000000f00 */
[----:B------:R-:W-:Y:S01]  /*a7a0*/  FMUL.FTZ R145, R145, R29 ;  /* 0x0000001d91917220 */ /* 0x000fe20000410000 */
[----:B------:R-:W-:Y:S01]  /*a7b0*/  MOV R52, R20 ;  /* 0x0000001400347202 */ /* 0x000fe20000000f00 */
[----:B------:R-:W-:-:S02]  /*a7c0*/  FMUL.FTZ R146, R146, R28 ;  /* 0x0000001c92927220 */ /* 0x000fc40000410000 */
[-C--:B------:R-:W-:Y:S02]  /*a7d0*/  FMUL.FTZ R147, R147, R28.reuse ;  /* 0x0000001c93937220 */ /* 0x080fe40000410000 */
[----:B------:R-:W-:Y:S02]  /*a7e0*/  IMAD.MOV.U32 R54, RZ, RZ, R2 ;  /* 0x000000ffff367224 */ /* 0x000fe400078e0002 */
[----:B------:R-:W-:Y:S01]  /*a7f0*/  FFMA.FTZ R2, R172, c[0x0][0x23c], -R12 ;  /* 0x00008f00ac027a23 */ /* 0x000fe2000001080c */
[C---:B-1----:R-:W-:Y:S01]  /*a800*/  HMMA.16816.F32 R64, R4.reuse, R8, R100 ;  /* 0x000000080440723c */ /* 0x042fe20000001864 */
[----:B------:R-:W-:Y:S01]  /*a810*/  IMAD.MOV.U32 R92, RZ, RZ, R53 ;  /* 0x000000ffff5c7224 */ /* 0x000fe200078e0035 */
[----:B------:R-:W-:Y:S01]  /*a820*/  MOV R53, R3 ;  /* 0x0000000300357202 */ /* 0x000fe20000000f00 */
[----:B------:R-:W-:Y:S01]  /*a830*/  MUFU.EX2 R84, R2 ;  /* 0x0000000200547308 */ /* 0x000fe20000000800 */
[-C--:B------:R-:W-:Y:S02]  /*a840*/  FMUL.FTZ R160, R160, R29.reuse ;  /* 0x0000001da0a07220 */ /* 0x080fe40000410000 */
[----:B------:R-:W-:Y:S01]  /*a850*/  FMUL.FTZ R161, R161, R29 ;  /* 0x0000001da1a17220 */ /* 0x000fe20000410000 */
[----:B------:R-:W-:Y:S01]  /*a860*/  MOV R101, R181 ;  /* 0x000000b500657202 */ /* 0x000fe20000000f00 */
[C---:B------:R-:W-:Y:S01]  /*a870*/  HMMA.16816.F32 R104, R4.reuse, R10, R104 ;  /* 0x0000000a0468723c */ /* 0x040fe20000001868 */
[----:B------:R-:W1:Y:S01]  /*a880*/  LDSM.16.MT88.4 R8, [R203+0x1c000] ;  /* 0x01c00000cb08783b */ /* 0x000e620000004200 */
[----:B------:R-:W-:Y:S01]  /*a890*/  IMAD.MOV.U32 R102, RZ, RZ, R182 ;  /* 0x000000ffff667224 */ /* 0x000fe200078e00b6 */
[----:B------:R-:W-:Y:S01]  /*a8a0*/  MOV R103, R39 ;  /* 0x0000002700677202 */ /* 0x000fe20000000f00 */
[----:B------:R3:W-:Y:S01]  /*a8b0*/  MUFU.EX2 R182, R0 ;  /* 0x0000000000b67308 */ /* 0x0007e20000000800 */
[-C--:B------:R-:W-:Y:S01]  /*a8c0*/  FMUL.FTZ R162, R162, R28.reuse ;  /* 0x0000001ca2a27220 */ /* 0x080fe20000410000 */
[----:B------:R-:W-:Y:S01]  /*a8d0*/  MOV R174, R101 ;  /* 0x0000006500ae7202 */ /* 0x000fe20000000f00 */
[----:B------:R-:W-:Y:S01]  /*a8e0*/  FMUL.FTZ R163, R163, R28 ;  /* 0x0000001ca3a37220 */ /* 0x000fe20000410000 */
[----:B------:R-:W-:Y:S01]  /*a8f0*/  MOV R172, R103 ;  /* 0x0000006700ac7202 */ /* 0x000fe20000000f00 */
[----:B--2---:R-:W-:Y:S01]  /*a900*/  HMMA.16816.F32 R108, R4, R16, R108 ;  /* 0x00000010046c723c */ /* 0x004fe2000000186c */
[----:B------:R-:W-:-:S02]  /*a910*/  FMUL.FTZ R140, R140, R29 ;  /* 0x0000001d8c8c7220 */ /* 0x000fc40000410000 */
[-C--:B------:R-:W-:Y:S02]  /*a920*/  FMUL.FTZ R141, R141, R29.reuse ;  /* 0x0000001d8d8d7220 */ /* 0x080fe40000410000 */
[-C--:B------:R-:W-:Y:S02]  /*a930*/  FMUL.FTZ R142, R142, R28.reuse ;  /* 0x0000001c8e8e7220 */ /* 0x080fe40000410000 */
[----:B------:R-:W-:Y:S01]  /*a940*/  FMUL.FTZ R143, R143, R28 ;  /* 0x0000001c8f8f7220 */ /* 0x000fe20000410000 */
[----:B------:R-:W-:Y:S01]  /*a950*/  HMMA.16816.F32 R112, R4, R18, R112 ;  /* 0x000000120470723c */ /* 0x000fe20000001870 */
[----:B------:R-:W2:Y:S01]  /*a960*/  LDSM.16.MT88.4 R16, [R201+0x1e000] ;  /* 0x01e00000c910783b */ /* 0x000ea20000004200 */
[-C--:B------:R-:W-:Y:S02]  /*a970*/  FMUL.FTZ R164, R164, R29.reuse ;  /* 0x0000001da4a47220 */ /* 0x080fe40000410000 */
[----:B---3--:R-:W-:Y:S02]  /*a980*/  FFMA.FTZ R0, R173, c[0x0][0x23c], -R12 ;  /* 0x00008f00ad007a23 */ /* 0x008fe4000001080c */
[----:B------:R-:W-:-:S02]  /*a990*/  FMUL.FTZ R165, R165, R29 ;  /* 0x0000001da5a57220 */ /* 0x000fc40000410000 */
[----:B------:R3:W4:Y:S01]  /*a9a0*/  MUFU.EX2 R81, R0 ;  /* 0x0000000000517308 */ /* 0x0007220000000800 */
[-C--:B------:R-:W-:Y:S02]  /*a9b0*/  FMUL.FTZ R166, R166, R28.reuse ;  /* 0x0000001ca6a67220 */ /* 0x080fe40000410000 */
[----:B------:R-:W-:Y:S02]  /*a9c0*/  FMUL.FTZ R167, R167, R28 ;  /* 0x0000001ca7a77220 */ /* 0x000fe40000410000 */
[----:B------:R-:W-:-:S04]  /*a9d0*/  IMAD.WIDE.U32 R2, R24, -0x2daee0ad, RZ ;  /* 0xd2511f5318027825 */ /* 0x000fc800078e00ff */
[----:B------:R-:W-:Y:S02]  /*a9e0*/  IMAD.MOV.U32 R79, RZ, RZ, R44 ;  /* 0x000000ffff4f7224 */ /* 0x000fe400078e002c */
[----:B------:R-:W-:Y:S02]  /*a9f0*/  IMAD.MOV.U32 R76, RZ, RZ, R47 ;  /* 0x000000ffff4c7224 */ /* 0x000fe400078e002f */
[----:B------:R-:W-:Y:S02]  /*aa00*/  IMAD.MOV.U32 R97, RZ, RZ, R42 ;  /* 0x000000ffff617224 */ /* 0x000fe400078e002a */
[----:B------:R-:W-:Y:S01]  /*aa10*/  IMAD.MOV.U32 R89, RZ, RZ, R61 ;  /* 0x000000ffff597224 */ /* 0x000fe200078e003d */
[----:B-1----:R-:W-:Y:S01]  /*aa20*/  HMMA.16816.F32 R116, R4, R8, R116 ;  /* 0x000000080474723c */ /* 0x002fe20000001874 */
[----:B---3--:R-:W-:Y:S01]  /*aa30*/  FFMA.FTZ R0, R21, c[0x0][0x23c], -R12 ;  /* 0x00008f0015007a23 */ /* 0x008fe2000001080c */
[----:B------:R-:W-:Y:S01]  /*aa40*/  MOV R61, R27 ;  /* 0x0000001b003d7202 */ /* 0x000fe20000000f00 */
[----:B------:R-:W-:-:S02]  /*aa50*/  IMAD.MOV.U32 R69, RZ, RZ, R37 ;  /* 0x000000ffff457224 */ /* 0x000fc400078e0025 */
[----:B------:R1:W3:Y:S01]  /*aa60*/  MUFU.EX2 R90, R0 ;  /* 0x00000000005a7308 */ /* 0x0002e20000000800 */
[----:B------:R-:W-:Y:S01]  /*aa70*/  IMAD.MOV.U32 R63, RZ, RZ, R25 ;  /* 0x000000ffff3f7224 */ /* 0x000fe200078e0019 */
[----:B------:R-:W-:Y:S01]  /*aa80*/  LDSM.16.MT88.4 R36, [R201+0x18800] ;  /* 0x01880000c924783b */ /* 0x000fe20000004200 */
[----:B------:R-:W-:Y:S01]  /*aa90*/  HMMA.16816.F32 R120, R4, R10, R120 ;  /* 0x0000000a0478723c */ /* 0x000fe20000001878 */
[----:B------:R-:W-:Y:S02]  /*aaa0*/  IMAD.MOV.U32 R60, RZ, RZ, R34 ;  /* 0x000000ffff3c7224 */ /* 0x000fe400078e0022 */
[----:B------:R-:W5:Y:S01]  /*aab0*/  LDSM.16.MT88.4 R8, [R202+0x1e000] ;  /* 0x01e00000ca08783b */ /* 0x000f620000004200 */
[----:B------:R-:W-:-:S03]  /*aac0*/  IMAD.MOV.U32 R173, RZ, RZ, R102 ;  /* 0x000000ffffad7224 */ /* 0x000fc600078e0066 */
[----:B------:R-:W-:Y:S01]  /*aad0*/  LDSM.16.MT88.4 R24, [R202+0x18800] ;  /* 0x01880000ca18783b */ /* 0x000fe20000004200 */
[C---:B--2---:R-:W-:Y:S01]  /*aae0*/  HMMA.16816.F32 R124, R4.reuse, R16, R124 ;  /* 0x00000010047c723c */ /* 0x044fe2000000187c */
[----:B-1----:R-:W-:Y:S02]  /*aaf0*/  LOP3.LUT R0, R3, UR17, R32, 0x96, !PT ;  /* 0x0000001103007c12 */ /* 0x002fe4000f8e9620 */
[----:B------:R-:W-:Y:S01]  /*ab00*/  LOP3.LUT R3, R2, 0xffff, RZ, 0xc0, !PT ;  /* 0x0000ffff02037812 */ /* 0x000fe200078ec0ff */
[----:B------:R-:W-:Y:S04]  /*ab10*/  LDSM.16.MT88.4 R32, [R202+0x1a800] ;  /* 0x01a80000ca20783b */ /* 0x000fe80000004200 */
[C---:B------:R-:W-:Y:S01]  /*ab20*/  HMMA.16816.F32 R128, R4.reuse, R18, R128 ;  /* 0x000000120480723c */ /* 0x040fe20000001880 */
[----:B------:R-:W-:Y:S01]  /*ab30*/  SHF.R.U32.HI R3, RZ, 0x8, R3 ;  /* 0x00000008ff037819 */ /* 0x000fe20000011603 */
[----:B------:R-:W1:Y:S06]  /*ab40*/  LDSM.16.MT88.4 R16, [R204+0x1e000] ;  /* 0x01e00000cc10783b */ /* 0x000e6c0000004200 */
[C---:B-----5:R-:W-:Y:S08]  /*ab50*/  HMMA.16816.F32 R132, R4.reuse, R8, R132 ;  /* 0x000000080484723c */ /* 0x060ff00000001884 */
[C---:B------:R-:W-:Y:S01]  /*ab60*/  HMMA.16816.F32 R136, R4.reuse, R10, R136 ;  /* 0x0000000a0488723c */ /* 0x040fe20000001888 */
[----:B------:R-:W2:Y:S07]  /*ab70*/  LDSM.16.MT88.4 R8, [R203+0x1e000] ;  /* 0x01e00000cb08783b */ /* 0x000eae0000004200 */
[C---:B-1----:R-:W-:Y:S08]  /*ab80*/  HMMA.16816.F32 R160, R4.reuse, R16, R160 ;  /* 0x0000001004a0723c */ /* 0x042ff000000018a0 */
[C---:B------:R-:W-:Y:S01]  /*ab90*/  HMMA.16816.F32 R40, R4.reuse, R18, R140 ;  /* 0x000000120428723c */ /* 0x040fe2000000188c */
[----:B------:R-:W-:Y:S07]  /*aba0*/  LDSM.16.MT88.4 R16, [R203+0x18800] ;  /* 0x01880000cb10783b */ /* 0x000fee0000004200 */
[C---:B--2---:R-:W-:Y:S07]  /*abb0*/  HMMA.16816.F32 R144, R4.reuse, R8, R144 ;  /* 0x000000080490723c */ /* 0x044fee0000001890 */
[----:B------:R-:W-:Y:S01]  /*abc0*/  FFMA.FTZ R8, R180, c[0x0][0x23c], -R15 ;  /* 0x00008f00b4087a23 */ /* 0x000fe2000001080f */
[----:B------:R-:W-:Y:S01]  /*abd0*/  HMMA.16816.F32 R44, R4, R10, R164 ;  /* 0x0000000a042c723c */ /* 0x000fe200000018a4 */
[----:B------:R-:W-:-:S02]  /*abe0*/  MOV R180, R96 ;  /* 0x0000006000b47202 */ /* 0x000fc40000000f00 */
[----:B------:R1:W-:Y:S04]  /*abf0*/  MUFU.EX2 R181, R8 ;  /* 0x0000000800b57308 */ /* 0x0003e80000000800 */
[----:B------:R-:W-:Y:S01]  /*ac00*/  LOP3.LUT R6, R2, 0xff, RZ, 0xc0, !PT ;  /* 0x000000ff02067812 */ /* 0x000fe200078ec0ff */
[----:B------:R-:W-:Y:S01]  /*ac10*/  FFMA.FTZ R4, R22, c[0x0][0x23c], -R15 ;  /* 0x00008f0016047a23 */ /* 0x000fe2000001080f */
[----:B------:R-:W-:Y:S02]  /*ac20*/  SHF.R.U32.HI R7, RZ, 0x10, R2 ;  /* 0x00000010ff077819 */ /* 0x000fe40000011602 */
[----:B------:R-:W-:Y:S01]  /*ac30*/  PRMT R6, R6, 0x5410, R3 ;  /* 0x0000541006067816 */ /* 0x000fe20000000003 */
[----:B------:R2:W-:Y:S01]  /*ac40*/  MUFU.EX2 R85, R4 ;  /* 0x0000000400557308 */ /* 0x0005e20000000800 */
[----:B------:R-:W-:-:S04]  /*ac50*/  SHF.R.U32.HI R3, RZ, 0x10, R0 ;  /* 0x00000010ff037819 */ /* 0x000fc80000011600 */
[----:B------:R-:W-:Y:S01]  /*ac60*/  LOP3.LUT R3, R3, 0xff, RZ, 0xc0, !PT ;  /* 0x000000ff03037812 */ /* 0x000fe200078ec0ff */
[----:B-1----:R-:W-:Y:S02]  /*ac70*/  FFMA.FTZ R8, R175, c[0x0][0x23c], -R15 ;  /* 0x00008f00af087a23 */ /* 0x002fe4000001080f */
[----:B------:R-:W-:Y:S02]  /*ac80*/  IMAD.MOV.U32 R175, RZ, RZ, R97 ;  /* 0x000000ffffaf7224 */ /* 0x000fe400078e0061 */
[----:B------:R1:W-:Y:S01]  /*ac90*/  MUFU.EX2 R80, R8 ;  /* 0x0000000800507308 */ /* 0x0003e20000000800 */
[C---:B--2---:R-:W-:Y:S02]  /*aca0*/  LOP3.LUT R4, R0.reuse, 0xff, RZ, 0xc0, !PT ;  /* 0x000000ff00047812 */ /* 0x044fe400078ec0ff */
[----:B-1----:R-:W-:Y:S02]  /*acb0*/  SHF.R.U32.HI R8, RZ, 0x18, R2 ;  /* 0x00000018ff087819 */ /* 0x002fe40000011602 */
[----:B------:R-:W-:-:S04]  /*acc0*/  LOP3.LUT R2, R0, 0xffff, RZ, 0xc0, !PT ;  /* 0x0000ffff00027812 */ /* 0x000fc800078ec0ff */
[----:B------:R-:W-:Y:S01]  /*acd0*/  SHF.R.U32.HI R5, RZ, 0x8, R2 ;  /* 0x00000008ff057819 */ /* 0x000fe20000011602 */
[----:B------:R-:W-:Y:S02]  /*ace0*/  FFMA.FTZ R2, R23, c[0x0][0x23c], -R15 ;  /* 0x00008f0017027a23 */ /* 0x000fe4000001080f */
[----:B------:R-:W1:Y:S02]  /*acf0*/  LDSM.16.MT88.4 R20, [R204+0x18800] ;  /* 0x01880000cc14783b */ /* 0x000e640000004200 */
[----:B------:R2:W5:Y:S02]  /*ad00*/  MUFU.EX2 R95, R2 ;  /* 0x00000002005f7308 */ /* 0x0005640000000800 */
[----:B--2---:R-:W-:Y:S02]  /*ad10*/  PRMT R2, R4, 0x5410, R5 ;  /* 0x0000541004027816 */ /* 0x004fe40000000005 */
[----:B------:R-:W-:Y:S02]  /*ad20*/  SHF.R.U32.HI R4, RZ, 0x18, R0 ;  /* 0x00000018ff047819 */ /* 0x000fe40000011600 */
[----:B------:R-:W-:Y:S01]  /*ad30*/  LOP3.LUT R5, R7, 0xff, RZ, 0xc0, !PT ;  /* 0x000000ff07057812 */ /* 0x000fe200078ec0ff */
[----:B------:R-:W-:Y:S01]  /*ad40*/  HSET2.LE.AND R0, R2, R252, PT ;  /* 0x000000fc02007233 */ /* 0x000fe20003803000 */
[----:B----4-:R-:W-:-:S02]  /*ad50*/  F2FP.PACK_AB R2, R81, R182 ;  /* 0x000000b65102723e */ /* 0x010fc400000000ff */
[----:B------:R-:W-:Y:S01]  /*ad60*/  PRMT R4, R3, 0x5410, R4 ;  /* 0x0000541003047816 */ /* 0x000fe20000000004 */
[--C-:B------:R-:W-:Y:S01]  /*ad70*/  HSET2.LE.AND R3, R6, R252.reuse, PT ;  /* 0x000000fc06037233 */ /* 0x100fe20003803000 */
[----:B------:R-:W-:Y:S02]  /*ad80*/  PRMT R5, R5, 0x5410, R8 ;  /* 0x0000541005057816 */ /* 0x000fe40000000008 */
[----:B------:R-:W-:Y:S01]  /*ad90*/  LOP3.LUT R8, R0, R2, RZ, 0xc0, !PT ;  /* 0x0000000200087212 */ /* 0x000fe200078ec0ff */
[--C-:B------:R-:W-:Y:S01]  /*ada0*/  HSET2.LE.AND R0, R4, R252.reuse, PT ;  /* 0x000000fc04007233 */ /* 0x100fe20003803000 */
[----:B---3--:R-:W-:Y:S01]  /*adb0*/  F2FP.PACK_AB R4, R90, R84 ;  /* 0x000000545a04723e */ /* 0x008fe200000000ff */
[----:B------:R-:W-:Y:S01]  /*adc0*/  HSET2.LE.AND R5, R5, R252, PT ;  /* 0x000000fc05057233 */ /* 0x000fe20003803000 */
[----:B-----5:R-:W-:Y:S02]  /*add0*/  F2FP.PACK_AB R6, R95, R85 ;  /* 0x000000555f06723e */ /* 0x020fe400000000ff */
[----:B------:R-:W-:Y:S01]  /*ade0*/  LOP3.LUT R10, R3, R4, RZ, 0xc0, !PT ;  /* 0x00000004030a7212 */ /* 0x000fe200078ec0ff */
[----:B------:R-:W-:Y:S01]  /*adf0*/  IMAD.MOV.U32 R3, RZ, RZ, R82 ;  /* 0x000000ffff037224 */ /* 0x000fe200078e0052 */
[----:B------:R-:W-:-:S02]  /*ae00*/  LOP3.LUT R11, R5, R6, RZ, 0xc0, !PT ;  /* 0x00000006050b7212 */ /* 0x000fc400078ec0ff */
[----:B------:R-:W2:Y:S01]  /*ae10*/  LDSM.16.MT88.4 R4, [R201+0x1a800] ;  /* 0x01a80000c904783b */ /* 0x000ea20000004200 */
[----:B------:R-:W-:-:S04]  /*ae20*/  F2FP.PACK_AB R2, R80, R181 ;  /* 0x000000b55002723e */ /* 0x000fc800000000ff */
[----:B------:R-:W-:Y:S02]  /*ae30*/  LOP3.LUT R9, R0, R2, RZ, 0xc0, !PT ;  /* 0x0000000200097212 */ /* 0x000fe400078ec0ff */
[----:B------:R-:W-:Y:S02]  /*ae40*/  MOV R2, R81 ;  /* 0x0000005100027202 */ /* 0x000fe40000000f00 */
[----:B------:R-:W-:-:S03]  /*ae50*/  MOV R0, R80 ;  /* 0x0000005000007202 */ /* 0x000fc60000000f00 */
[C---:B------:R-:W-:Y:S07]  /*ae60*/  HMMA.16816.F32 R152, R8.reuse, R36, R152 ;  /* 0x000000240898723c */ /* 0x040fee0000001898 */
[----:B------:R-:W-:Y:S01]  /*ae70*/  MOV R37, R83 ;  /* 0x0000005300257202 */ /* 0x000fe20000000f00 */
[----:B------:R-:W-:Y:S01]  /*ae80*/  HMMA.16816.F32 R52, R8, R38, R52 ;  /* 0x000000260834723c */ /* 0x000fe20000001834 */
[----:B------:R-:W-:-:S06]  /*ae90*/  MOV R36, R76 ;  /* 0x0000004c00247202 */ /* 0x000fcc0000000f00 */
[----:B------:R-:W-:Y:S01]  /*aea0*/  IMAD.MOV.U32 R39, RZ, RZ, R77 ;  /* 0x000000ffff277224 */ /* 0x000fe200078e004d */
[----:B------:R-:W-:Y:S01]  /*aeb0*/  HMMA.16816.F32 R60, R8, R24, R60 ;  /* 0x00000018083c723c */ /* 0x000fe2000000183c */
[----:B------:R-:W-:-:S06]  /*aec0*/  MOV R38, R78 ;  /* 0x0000004e00267202 */ /* 0x000fcc0000000f00 */
[----:B------:R-:W-:Y:S01]  /*aed0*/  MOV R25, R79 ;  /* 0x0000004f00197202 */ /* 0x000fe20000000f00 */
[----:B-1----:R-:W-:Y:S01]  /*aee0*/  HMMA.16816.F32 R80, R8, R22, R236 ;  /* 0x000000160850723c */ /* 0x002fe200000018ec */
[----:B------:R-:W-:-:S06]  /*aef0*/  MOV R24, R87 ;  /* 0x0000005700187202 */ /* 0x000fcc0000000f00 */
[----:B------:R-:W-:Y:S01]  /*af00*/  IMAD.MOV.U32 R238, RZ, RZ, R98 ;  /* 0x000000ffffee7224 */ /* 0x000fe200078e0062 */
[----:B------:R-:W-:Y:S01]  /*af10*/  HMMA.16816.F32 R76, R8, R20, R240 ;  /* 0x00000014084c723c */ /* 0x000fe200000018f0 */
[----:B------:R-:W1:Y:S01]  /*af20*/  LDSM.16.MT88.4 R20, [R204+0x1a800] ;  /* 0x01a80000cc14783b */ /* 0x000e620000004200 */
[----:B------:R-:W-:Y:S01]  /*af30*/  MOV R239, R99 ;  /* 0x0000006300ef7202 */ /* 0x000fe20000000f00 */
[----:B------:R-:W-:Y:S01]  /*af40*/  IMAD.MOV.U32 R237, RZ, RZ, R86 ;  /* 0x000000ffffed7224 */ /* 0x000fe200078e0056 */
[----:B------:R-:W-:-:S03]  /*af50*/  MOV R236, R92 ;  /* 0x0000005c00ec7202 */ /* 0x000fc60000000f00 */
[----:B------:R-:W-:Y:S01]  /*af60*/  MOV R243, R95 ;  /* 0x0000005f00f37202 */ /* 0x000fe20000000f00 */
[----:B------:R-:W-:Y:S01]  /*af70*/  HMMA.16816.F32 R68, R8, R26, R68 ;  /* 0x0000001a0844723c */ /* 0x000fe20000001844 */
[----:B------:R-:W-:Y:S01]  /*af80*/  MOV R241, R85 ;  /* 0x0000005500f17202 */ /* 0x000fe20000000f00 */
[----:B------:R-:W-:Y:S01]  /*af90*/  IMAD.MOV.U32 R242, RZ, RZ, R90 ;  /* 0x000000fffff27224 */ /* 0x000fe200078e005a */
[----:B------:R-:W-:-:S04]  /*afa0*/  MOV R240, R84 ;  /* 0x0000005400f07202 */ /* 0x000fc80000000f00 */
[----:B------:R-:W-:Y:S01]  /*afb0*/  IMAD.MOV.U32 R27, RZ, RZ, R93 ;  /* 0x000000ffff1b7224 */ /* 0x000fe200078e005d */
[----:B------:R-:W-:Y:S01]  /*afc0*/  MOV R26, R94 ;  /* 0x0000005e001a7202 */ /* 0x000fe20000000f00 */
[C---:B--2---:R-:W-:Y:S08]  /*afd0*/  HMMA.16816.F32 R96, R8.reuse, R6, R184 ;  /* 0x000000060860723c */ /* 0x044ff000000018b8 */
[C---:B------:R-:W-:Y:S01]  /*afe0*/  HMMA.16816.F32 R92, R8.reuse, R4, R192 ;  /* 0x00000004085c723c */ /* 0x040fe200000018c0 */
[----:B------:R-:W2:Y:S07]  /*aff0*/  LDSM.16.MT88.4 R4, [R201+0x1c800] ;  /* 0x01c80000c904783b */ /* 0x000eae0000004200 */
[C---:B------:R-:W-:Y:S07]  /*b000*/  HMMA.16816.F32 R84, R8.reuse, R16, R228 ;  /* 0x000000100854723c */ /* 0x040fee00000018e4 */
[----:B------:R-:W-:Y:S01]  /*b010*/  MOV R228, R88 ;  /* 0x0000005800e47202 */ /* 0x000fe20000000f00 */
[----:B------:R-:W-:Y:S01]  /*b020*/  IMAD.MOV.U32 R229, RZ, RZ, R89 ;  /* 0x000000ffffe57224 */ /* 0x000fe200078e0059 */
[----:B------:R-:W-:Y:S01]  /*b030*/  MOV R231, R91 ;  /* 0x0000005b00e77202 */ /* 0x000fe20000000f00 */
[----:B-1----:R-:W-:Y:S01]  /*b040*/  HMMA.16816.F32 R56, R8, R20, R56 ;  /* 0x000000140838723c */ /* 0x002fe20000001838 */
[----:B------:R-:W-:-:S02]  /*b050*/  MOV R230, R237 ;  /* 0x000000ed00e67202 */ /* 0x000fc40000000f00 */
[----:B------:R-:W-:-:S05]  /*b060*/  MOV R237, R181 ;  /* 0x000000b500ed7202 */ /* 0x000fca0000000f00 */
[C---:B------:R-:W-:Y:S01]  /*b070*/  HMMA.16816.F32 R88, R8.reuse, R18, R196 ;  /* 0x000000120858723c */ /* 0x040fe200000018c4 */
[----:B------:R-:W1:Y:S06]  /*b080*/  LDSM.16.MT88.4 R16, [R203+0x1a800] ;  /* 0x01a80000cb10783b */ /* 0x000e6c0000004200 */
[----:B------:R-:W-:Y:S01]  /*b090*/  IMAD.MOV.U32 R197, RZ, RZ, R182 ;  /* 0x000000ffffc57224 */ /* 0x000fe200078e00b6 */
[----:B------:R-:W-:Y:S01]  /*b0a0*/  HMMA.16816.F32 R188, R8, R22, R188 ;  /* 0x0000001608bc723c */ /* 0x000fe200000018bc */
[----:B------:R-:W3:Y:S01]  /*b0b0*/  LDSM.16.MT88.4 R20, [R202+0x1c800] ;  /* 0x01c80000ca14783b */ /* 0x000ee20000004200 */
[----:B------:R-:W-:-:S02]  /*b0c0*/  MOV R198, R183 ;  /* 0x000000b700c67202 */ /* 0x000fc40000000f00 */
[----:B------:R-:W-:Y:S02]  /*b0d0*/  MOV R199, R24 ;  /* 0x0000001800c77202 */ /* 0x000fe40000000f00 */
[----:B------:R-:W-:Y:S01]  /*b0e0*/  MOV R24, R25 ;  /* 0x0000001900187202 */ /* 0x000fe20000000f00 */
[----:B------:R-:W-:Y:S01]  /*b0f0*/  IMAD.MOV.U32 R25, RZ, RZ, R38 ;  /* 0x000000ffff197224 */ /* 0x000fe200078e0026 */
[C---:B--2---:R-:W-:Y:S01]  /*b100*/  HMMA.16816.F32 R164, R8.reuse, R4, R148 ;  /* 0x0000000408a4723c */ /* 0x044fe20000001894 */
[----:B------:R-:W-:Y:S02]  /*b110*/  MOV R38, R39 ;  /* 0x0000002700267202 */ /* 0x000fe40000000f00 */
[----:B------:R-:W-:Y:S01]  /*b120*/  MOV R39, R36 ;  /* 0x0000002400277202 */ /* 0x000fe20000000f00 */
[----:B------:R-:W-:Y:S01]  /*b130*/  IMAD.MOV.U32 R36, RZ, RZ, R37 ;  /* 0x000000ffff247224 */ /* 0x000fe200078e0025 */
[----:B------:R-:W-:Y:S02]  /*b140*/  MOV R37, R3 ;  /* 0x0000000300257202 */ /* 0x000fe40000000f00 */
[----:B------:R-:W-:Y:S01]  /*b150*/  MOV R196, R174 ;  /* 0x000000ae00c47202 */ /* 0x000fe20000000f00 */
[C---:B------:R-:W-:Y:S01]  /*b160*/  HMMA.16816.F32 R140, R8.reuse, R6, R72 ;  /* 0x00000006088c723c */ /* 0x040fe20000001848 */
[----:B------:R-:W2:Y:S07]  /*b170*/  LDSM.16.MT88.4 R4, [R204+0x1c800] ;  /* 0x01c80000cc04783b */ /* 0x000eae0000004200 */
[C---:B------:R-:W-:Y:S07]  /*b180*/  HMMA.16816.F32 R100, R8.reuse, R32, R48 ;  /* 0x000000200864723c */ /* 0x040fee0000001830 */
[----:B------:R-:W-:Y:S01]  /*b190*/  IMAD.MOV.U32 R32, RZ, RZ, R172 ;  /* 0x000000ffff207224 */ /* 0x000fe200078e00ac */
[----:B------:R-:W-:Y:S01]  /*b1a0*/  HMMA.16816.F32 R48, R8, R34, R168 ;  /* 0x000000220830723c */ /* 0x000fe200000018a8 */
[----:B------:R-:W-:-:S06]  /*b1b0*/  MOV R33, R173 ;  /* 0x000000ad00217202 */ /* 0x000fcc0000000f00 */
[----:B------:R-:W-:Y:S01]  /*b1c0*/  MOV R35, R239 ;  /* 0x000000ef00237202 */ /* 0x000fe20000000f00 */
[C---:B-1----:R-:W-:Y:S01]  /*b1d0*/  HMMA.16816.F32 R176, R8.reuse, R16, R176 ;  /* 0x0000001008b0723c */ /* 0x042fe200000018b0 */
[----:B------:R-:W-:Y:S01]  /*b1e0*/  MOV R239, R0 ;  /* 0x0000000000ef7202 */ /* 0x000fe20000000f00 */
[----:B------:R-:W-:Y:S01]  /*b1f0*/  IMAD.U32 R0, RZ, RZ, UR4 ;  /* 0x00000004ff007e24 */ /* 0x000fe2000f8e00ff */
[----:B------:R-:W-:Y:S01]  /*b200*/  MOV R35, R33 ;  /* 0x0000002100237202 */ /* 0x000fe20000000f00 */
[----:B------:R-:W-:Y:S01]  /*b210*/  IMAD.MOV.U32 R34, RZ, RZ, R238 ;  /* 0x000000ffff227224 */ /* 0x000fe200078e00ee */
[----:B------:R-:W-:Y:S01]  /*b220*/  MOV R33, R197 ;  /* 0x000000c500217202 */ /* 0x000fe20000000f00 */
[----:B------:R-:W-:Y:S01]  /*b230*/  IMAD.MOV.U32 R238, RZ, RZ, R2 ;  /* 0x000000ffffee7224 */ /* 0x000fe200078e0002 */
[----:B------:R-:W-:Y:S01]  /*b240*/  LOP3.LUT R0, R31, UR37, R0, 0x96, !PT ;  /* 0x000000251f007c12 */ /* 0x000fe2000f8e9600 */
[----:B------:R-:W-:Y:S01]  /*b250*/  HMMA.16816.F32 R168, R8, R18, R156 ;  /* 0x0000001208a8723c */ /* 0x000fe2000000189c */
[----:B------:R-:W1:Y:S01]  /*b260*/  LDSM.16.MT88.4 R16, [R203+0x1c800] ;  /* 0x01c80000cb10783b */ /* 0x000e620000004200 */
[----:B------:R-:W-:-:S02]  /*b270*/  IMAD.MOV.U32 R197, RZ, RZ, R199 ;  /* 0x000000ffffc57224 */ /* 0x000fc400078e00c7 */
[----:B------:R-:W-:-:S04]  /*b280*/  IMAD.WIDE.U32 R2, R0, -0x326172a9, RZ ;  /* 0xcd9e8d5700027825 */ /* 0x000fc800078e00ff */
[C---:B---3--:R-:W-:Y:S01]  /*b290*/  HMMA.16816.F32 R184, R8.reuse, R22, R104 ;  /* 0x0000001608b8723c */ /* 0x048fe20000001868 */
[----:B------:R-:W-:Y:S02]  /*b2a0*/  LOP3.LUT R3, R3, UR15, R34, 0x96, !PT ;  /* 0x0000000f03037c12 */ /* 0x000fe4000f8e9622 */
[----:B------:R-:W-:Y:S01]  /*b2b0*/  MOV R34, R32 ;  /* 0x0000002000227202 */ /* 0x000fe20000000f00 */
[----:B------:R-:W-:Y:S01]  /*b2c0*/  IMAD.MOV.U32 R32, RZ, RZ, R196 ;  /* 0x000000ffff207224 */ /* 0x000fe200078e00c4 */
[----:B------:R-:W-:Y:S02]  /*b2d0*/  MOV R196, R198 ;  /* 0x000000c600c47202 */ /* 0x000fe40000000f00 */
[----:B------:R-:W-:Y:S01]  /*b2e0*/  MOV R106, R228 ;  /* 0x000000e4006a7202 */ /* 0x000fe20000000f00 */
[----:B--2---:R-:W-:Y:S01]  /*b2f0*/  HMMA.16816.F32 R192, R8, R4, R108 ;  /* 0x0000000408c0723c */ /* 0x004fe2000000186c */
[----:B------:R-:W-:Y:S01]  /*b300*/  MOV R228, R180 ;  /* 0x000000b400e47202 */ /* 0x000fe20000000f00 */
[----:B------:R-:W-:Y:S01]  /*b310*/  IMAD.MOV.U32 R107, RZ, RZ, R229 ;  /* 0x000000ffff6b7224 */ /* 0x000fe200078e00e5 */
[----:B------:R-:W-:-:S02]  /*b320*/  MOV R229, R175 ;  /* 0x000000af00e57202 */ /* 0x000fc40000000f00 */
[----:B------:R-:W-:Y:S02]  /*b330*/  MOV R105, R230 ;  /* 0x000000e600697202 */ /* 0x000fe40000000f00 */
[----:B------:R-:W-:Y:S01]  /*b340*/  LOP3.LUT R0, R107, UR13, R2, 0x96, !PT ;  /* 0x0000000d6b007c12 */ /* 0x000fe2000f8e9602 */
[C---:B------:R-:W-:Y:S01]  /*b350*/  HMMA.16816.F32 R180, R8.reuse, R6, R112 ;  /* 0x0000000608b4723c */ /* 0x040fe20000001870 */
[----:B------:R-:W2:Y:S01]  /*b360*/  LDSM.16.MT88.4 R4, [R202+0x1e800] ;  /* 0x01e80000ca04783b */ /* 0x000ea20000004200 */
[----:B------:R-:W-:Y:S01]  /*b370*/  IMAD.WIDE.U32 R2, R3, -0x2daee0ad, RZ ;  /* 0xd2511f5303027825 */ /* 0x000fe200078e00ff */
[----:B------:R-:W-:Y:S02]  /*b380*/  MOV R107, R35 ;  /* 0x00000023006b7202 */ /* 0x000fe40000000f00 */
[----:B------:R-:W-:Y:S01]  /*b390*/  MOV R35, R33 ;  /* 0x0000002100237202 */ /* 0x000fe20000000f00 */
[----:B------:R-:W-:Y:S01]  /*b3a0*/  IMAD.MOV.U32 R111, RZ, RZ, R236 ;  /* 0x000000ffff6f7224 */ /* 0x000fe200078e00ec */
[----:B------:R-:W-:Y:S01]  /*b3b0*/  LOP3.LUT R3, R3, UR12, R30, 0x96, !PT ;  /* 0x0000000c03037c12 */ /* 0x000fe2000f8e961e */
        /* <DEDUP_REMOVED lines=12> */
[----:B------:R-:W-:Y:S01]  /*b480*/  MOV R108, R39 ;  /* 0x00000027006c7202 */ /* 0x000fe20000000f00 */
[C---:B------:R-:W-:Y:S01]  /*b490*/  HMMA.16816.F32 R156, R8.reuse, R18, R120 ;  /* 0x00000012089c723c */ /* 0x040fe20000001878 */
[----:B------:R-:W1:Y:S01]  /*b4a0*/  LDSM.16.MT88.4 R16, [R204+0x1e800] ;  /* 0x01e80000cc10783b */ /* 0x000e620000004200 */
[----:B------:R-:W-:Y:S02]  /*b4b0*/  MOV R104, R37 ;  /* 0x0000002500687202 */ /* 0x000fe40000000f00 */
[----:B------:R-:W-:Y:S01]  /*b4c0*/  MOV R117, R35 ;  /* 0x0000002300757202 */ /* 0x000fe20000000f00 */
[----:B------:R-:W-:Y:S02]  /*b4d0*/  LDSM.16.MT88.4 R36, [R201+0x1b000] ;  /* 0x01b00000c924783b */ /* 0x000fe40000004200 */
[----:B------:R-:W-:Y:S01]  /*b4e0*/  MOV R120, R104 ;  /* 0x0000006800787202 */ /* 0x000fe20000000f00 */
[----:B------:R-:W-:Y:S01]  /*b4f0*/  IMAD.MOV.U32 R121, RZ, RZ, R105 ;  /* 0x000000ffff797224 */ /* 0x000fe200078e0069 */
[----:B------:R-:W-:Y:S01]  /*b500*/  MOV R123, R107 ;  /* 0x0000006b007b7202 */ /* 0x000fe20000000f00 */
[C---:B--2---:R-:W-:Y:S07]  /*b510*/  HMMA.16816.F32 R136, R8.reuse, R6, R136 ;  /* 0x000000060888723c */ /* 0x044fee0000001888 */
[----:B------:R-:W-:Y:S01]  /*b520*/  IMAD.WIDE.U32 R6, R0, -0x2daee0ad, RZ ;  /* 0xd2511f5300067825 */ /* 0x000fe200078e00ff */
[----:B------:R-:W-:Y:S04]  /*b530*/  HMMA.16816.F32 R132, R8, R4, R132 ;  /* 0x000000040884723c */ /* 0x000fe80000001884 */
[----:B------:R-:W-:Y:S01]  /*b540*/  LOP3.LUT R0, R7, UR10, R2, 0x96, !PT ;  /* 0x0000000a07007c12 */ /* 0x000fe2000f8e9602 */
[----:B------:R-:W-:-:S03]  /*b550*/  IMAD.WIDE.U32 R2, R3, -0x326172a9, RZ ;  /* 0xcd9e8d5703027825 */ /* 0x000fc600078e00ff */
[C---:B---3--:R-:W-:Y:S01]  /*b560*/  HMMA.16816.F32 R72, R8.reuse, R20, R124 ;  /* 0x000000140848723c */ /* 0x048fe2000000187c */
[----:B------:R-:W-:Y:S01]  /*b570*/  IMAD.WIDE.U32 R198, R0, -0x326172a9, RZ ;  /* 0xcd9e8d5700c67825 */ /* 0x000fe200078e00ff */
[----:B------:R-:W-:Y:S02]  /*b580*/  LOP3.LUT R3, R3, UR11, R106, 0x96, !PT ;  /* 0x0000000b03037c12 */ /* 0x000fe4000f8e966a */
[----:B------:R-:W-:Y:S01]  /*b590*/  MOV R106, R34 ;  /* 0x00000022006a7202 */ /* 0x000fe20000000f00 */
[----:B------:R-:W-:Y:S01]  /*b5a0*/  FFMA.FTZ R0, R233, c[0x0][0x23c], -R12 ;  /* 0x00008f00e9007a23 */ /* 0x000fe2000001080c */
[----:B------:R-:W-:Y:S01]  /*b5b0*/  LOP3.LUT R4, R199, UR9, R2, 0x96, !PT ;  /* 0x00000009c7047c12 */ /* 0x000fe2000f8e9602 */
[----:B------:R-:W-:Y:S01]  /*b5c0*/  IMAD.MOV.U32 R34, RZ, RZ, R32 ;  /* 0x000000ffff227224 */ /* 0x000fe200078e0020 */
[----:B------:R-:W-:Y:S01]  /*b5d0*/  MOV R32, R196 ;  /* 0x000000c400207202 */ /* 0x000fe20000000f00 */
[----:B------:R2:W-:Y:S01]  /*b5e0*/  MUFU.EX2 R236, R0 ;  /* 0x0000000000ec7308 */ /* 0x0005e20000000800 */
[----:B------:R-:W-:Y:S01]  /*b5f0*/  IMAD.WIDE.U32 R2, R3, -0x2daee0ad, RZ ;  /* 0xd2511f5303027825 */ /* 0x000fe200078e00ff */
[----:B------:R-:W-:Y:S01]  /*b600*/  HMMA.16816.F32 R64, R8, R22, R128 ;  /* 0x000000160840723c */ /* 0x000fe20000001880 */
[----:B------:R-:W3:Y:S01]  /*b610*/  LDSM.16.MT88.4 R20, [R203+0x1e800] ;  /* 0x01e80000cb14783b */ /* 0x000ee20000004200 */
[----:B------:R-:W-:Y:S01]  /*b620*/  MOV R122, R106 ;  /* 0x0000006a007a7202 */ /* 0x000fe20000000f00 */
[----:B------:R-:W-:Y:S01]  /*b630*/  IMAD.WIDE.U32 R196, R4, -0x2daee0ad, RZ ;  /* 0xd2511f5304c47825 */ /* 0x000fe200078e00ff */
[----:B------:R-:W-:-:S02]  /*b640*/  MOV R118, R32 ;  /* 0x0000002000767202 */ /* 0x000fc40000000f00 */
[----:B------:R-:W-:Y:S01]  /*b650*/  MOV R127, R109 ;  /* 0x0000006d007f7202 */ /* 0x000fe20000000f00 */
[----:B------:R-:W-:Y:S01]  /*b660*/  FFMA.FTZ R4, R232, c[0x0][0x23c], -R12 ;  /* 0x00008f00e8047a23 */ /* 0x000fe2000001080c */
[----:B------:R-:W-:Y:S01]  /*b670*/  LOP3.LUT R2, R197, UR6, R2, 0x96, !PT ;  /* 0x00000006c5027c12 */ /* 0x000fe2000f8e9602 */
[C---:B-1----:R-:W-:Y:S01]  /*b680*/  HMMA.16816.F32 R160, R8.reuse, R16, R160 ;  /* 0x0000001008a0723c */ /* 0x042fe200000018a0 */
[----:B------:R-:W-:Y:S01]  /*b690*/  IMAD.MOV.U32 R116, RZ, RZ, R34 ;  /* 0x000000ffff747224 */ /* 0x000fe200078e0022 */
[----:B------:R-:W-:Y:S01]  /*b6a0*/  MUFU.EX2 R231, R4 ;  /* 0x0000000400e77308 */ /* 0x000fe20000000800 */
[----:B------:R-:W-:Y:S02]  /*b6b0*/  IMAD.MOV.U32 R126, RZ, RZ, R108 ;  /* 0x000000ffff7e7224 */ /* 0x000fe400078e006c */
[----:B--2---:R-:W-:Y:S01]  /*b6c0*/  FFMA.FTZ R0, R244, c[0x0][0x23c], -R12 ;  /* 0x00008f00f4007a23 */ /* 0x004fe2000001080c */
[----:B------:R-:W-:Y:S01]  /*b6d0*/  MOV R244, R117 ;  /* 0x0000007500f47202 */ /* 0x000fe20000000f00 */
[----:B------:R-:W-:Y:S01]  /*b6e0*/  IMAD.MOV.U32 R232, RZ, RZ, R116 ;  /* 0x000000ffffe87224 */ /* 0x000fe200078e0074 */
[----:B------:R-:W-:Y:S02]  /*b6f0*/  HMMA.16816.F32 R40, R8, R18, R40 ;  /* 0x000000120828723c */ /* 0x000fe40000001828 */
[----:B------:R1:W2:Y:S02]  /*b700*/  MUFU.EX2 R233, R0 ;  /* 0x0000000000e97308 */ /* 0x0002a40000000800 */
[----:B-1----:R-:W-:Y:S01]  /*b710*/  LOP3.LUT R0, R3, UR8, R6, 0x96, !PT ;  /* 0x0000000803007c12 */ /* 0x002fe2000f8e9606 */
[----:B------:R-:W-:-:S04]  /*b720*/  IMAD.WIDE.U32 R2, R2, -0x326172a9, RZ ;  /* 0xcd9e8d5702027825 */ /* 0x000fc800078e00ff */
[----:B------:R-:W-:Y:S01]  /*b730*/  IMAD.WIDE.U32 R30, R0, -0x326172a9, RZ ;  /* 0xcd9e8d57001e7825 */ /* 0x000fe200078e00ff */
[C---:B------:R-:W-:Y:S01]  /*b740*/  LOP3.LUT R4, R2.reuse, 0xffff, RZ, 0xc0, !PT ;  /* 0x0000ffff02047812 */ /* 0x040fe200078ec0ff */
[C---:B---3--:R-:W-:Y:S01]  /*b750*/  HMMA.16816.F32 R144, R8.reuse, R20, R144 ;  /* 0x000000140890723c */ /* 0x048fe20000001890 */
[----:B------:R-:W-:Y:S01]  /*b760*/  SHF.R.U32.HI R6, RZ, 0x10, R2 ;  /* 0x00000010ff067819 */ /* 0x000fe20000011602 */
[----:B------:R-:W-:Y:S01]  /*b770*/  FFMA.FTZ R0, R245, c[0x0][0x23c], -R12 ;  /* 0x00008f00f5007a23 */ /* 0x000fe2000001080c */
[----:B------:R-:W-:Y:S02]  /*b780*/  LOP3.LUT R16, R2, 0xff, RZ, 0xc0, !PT ;  /* 0x000000ff02107812 */ /* 0x000fe400078ec0ff */
[----:B------:R-:W-:Y:S01]  /*b790*/  SHF.R.U32.HI R7, RZ, 0x18, R2 ;  /* 0x00000018ff077819 */ /* 0x000fe20000011602 */
[----:B------:R1:W-:Y:S01]  /*b7a0*/  MUFU.EX2 R230, R0 ;  /* 0x0000000000e67308 */ /* 0x0003e20000000800 */
[----:B------:R-:W-:Y:S01]  /*b7b0*/  SHF.R.U32.HI R5, RZ, 0x8, R4 ;  /* 0x00000008ff057819 */ /* 0x000fe20000011604 */
[----:B------:R-:W-:Y:S01]  /*b7c0*/  HMMA.16816.F32 R44, R8, R22, R44 ;  /* 0x00000016082c723c */ /* 0x000fe2000000182c */
[----:B------:R-:W-:Y:S01]  /*b7d0*/  LOP3.LUT R4, R6, 0xff, RZ, 0xc0, !PT ;  /* 0x000000ff06047812 */ /* 0x000fe200078ec0ff */
[----:B------:R-:W-:Y:S01]  /*b7e0*/  LDSM.16.MT88.4 R20, [R202+0x19000] ;  /* 0x01900000ca14783b */ /* 0x000fe20000004200 */
[----:B------:R-:W-:-:S02]  /*b7f0*/  PRMT R6, R16, 0x5410, R5 ;  /* 0x0000541010067816 */ /* 0x000fc40000000005 */
[----:B------:R-:W-:Y:S01]  /*b800*/  PRMT R7, R4, 0x5410, R7 ;  /* 0x0000541004077816 */ /* 0x000fe20000000007 */
[--C-:B------:R-:W-:Y:S01]  /*b810*/  FFMA.FTZ R4, R246, c[0x0][0x23c], -R15.reuse ;  /* 0x00008f00f6047a23 */ /* 0x100fe2000001080f */
[----:B------:R-:W-:Y:S01]  /*b820*/  LDSM.16.MT88.4 R16, [R204+0x19000] ;  /* 0x01900000cc10783b */ /* 0x000fe20000004200 */
[----:B------:R-:W-:Y:S02]  /*b830*/  MOV R246, R122 ;  /* 0x0000007a00f67202 */ /* 0x000fe40000000f00 */
[----:B------:R3:W-:Y:S01]  /*b840*/  MUFU.EX2 R228, R4 ;  /* 0x0000000400e47308 */ /* 0x0007e20000000800 */
[----:B------:R-:W-:Y:S01]  /*b850*/  LDSM.16.MT88.4 R8, [R203+0x19000] ;  /* 0x01900000cb08783b */ /* 0x000fe20000004200 */
[----:B------:R-:W-:Y:S02]  /*b860*/  MOV R245, R123 ;  /* 0x0000007b00f57202 */ /* 0x000fe40000000f00 */
[----:B-1----:R-:W-:Y:S01]  /*b870*/  LOP3.LUT R0, R3, UR16, R30, 0x96, !PT ;  /* 0x0000001003007c12 */ /* 0x002fe2000f8e961e */
[----:B------:R-:W-:-:S02]  /*b880*/  FFMA.FTZ R3, R111, c[0x0][0x23c], -R15 ;  /* 0x00008f006f037a23 */ /* 0x000fc4000001080f */
[----:B------:R-:W-:Y:S01]  /*b890*/  IMAD.MOV.U32 R111, RZ, RZ, R229 ;  /* 0x000000ffff6f7224 */ /* 0x000fe200078e00e5 */
[C---:B------:R-:W-:Y:S01]  /*b8a0*/  LOP3.LUT R2, R0.reuse, 0xffff, RZ, 0xc0, !PT ;  /* 0x0000ffff00027812 */ /* 0x040fe200078ec0ff */
[----:B------:R1:W4:Y:S01]  /*b8b0*/  MUFU.EX2 R229, R3 ;  /* 0x0000000300e57308 */ /* 0x0003220000000800 */
[----:B------:R-:W-:Y:S02]  /*b8c0*/  SHF.R.U32.HI R5, RZ, 0x10, R0 ;  /* 0x00000010ff057819 */ /* 0x000fe40000011600 */
[----:B------:R-:W-:Y:S02]  /*b8d0*/  SHF.R.U32.HI R2, RZ, 0x8, R2 ;  /* 0x00000008ff027819 */ /* 0x000fe40000011602 */
[----:B------:R-:W-:Y:S01]  /*b8e0*/  MOV R119, R111 ;  /* 0x0000006f00777202 */ /* 0x000fe20000000f00 */
[----:B------:R-:W-:Y:S01]  /*b8f0*/  IMAD.MOV.U32 R111, RZ, RZ, R25 ;  /* 0x000000ffff6f7224 */ /* 0x000fe200078e0019 */
[----:B---3--:R-:W-:Y:S02]  /*b900*/  SHF.R.U32.HI R4, RZ, 0x18, R0 ;  /* 0x00000018ff047819 */ /* 0x008fe40000011600 */
[----:B-1----:R-:W-:-:S04]  /*b910*/  LOP3.LUT R3, R0, 0xff, RZ, 0xc0, !PT ;  /* 0x000000ff00037812 */ /* 0x002fc800078ec0ff */
[----:B------:R-:W-:Y:S02]  /*b920*/  PRMT R2, R3, 0x5410, R2 ;  /* 0x0000541003027816 */ /* 0x000fe40000000002 */
[----:B------:R-:W-:Y:S01]  /*b930*/  LOP3.LUT R3, R5, 0xff, RZ, 0xc0, !PT ;  /* 0x000000ff05037812 */ /* 0x000fe200078ec0ff */
[----:B------:R-:W-:Y:S02]  /*b940*/  FFMA.FTZ R5, R248, c[0x0][0x23c], -R15 ;  /* 0x00008f00f8057a23 */ /* 0x000fe4000001080f */
[--C-:B------:R-:W-:Y:S01]  /*b950*/  HSET2.LE.AND R0, R2, R252.reuse, PT ;  /* 0x000000fc02007233 */ /* 0x100fe20003803000 */
[----:B--2---:R-:W-:Y:S01]  /*b960*/  F2FP.PACK_AB R2, R233, R236 ;  /* 0x000000ece902723e */ /* 0x004fe200000000ff */
[----:B------:R-:W-:Y:S01]  /*b970*/  MUFU.EX2 R199, R5 ;  /* 0x0000000500c77308 */ /* 0x000fe20000000800 */
[----:B------:R-:W-:Y:S01]  /*b980*/  PRMT R3, R3, 0x5410, R4 ;  /* 0x0000541003037816 */ /* 0x000fe20000000004 */
[----:B------:R-:W-:Y:S01]  /*b990*/  IMAD.MOV.U32 R248, RZ, RZ, R121 ;  /* 0x000000fffff87224 */ /* 0x000fe200078e0079 */
[----:B------:R-:W-:Y:S01]  /*b9a0*/  LOP3.LUT R4, R0, R2, RZ, 0xc0, !PT ;  /* 0x0000000200047212 */ /* 0x000fe200078ec0ff */
[----:B------:R-:W-:Y:S01]  /*b9b0*/  FFMA.FTZ R2, R110, c[0x0][0x23c], -R15 ;  /* 0x00008f006e027a23 */ /* 0x000fe2000001080f */
[----:B------:R-:W-:Y:S01]  /*b9c0*/  MOV R110, R24 ;  /* 0x00000018006e7202 */ /* 0x000fe20000000f00 */
[----:B------:R-:W-:Y:S01]  /*b9d0*/  HSET2.LE.AND R0, R3, R252, PT ;  /* 0x000000fc03007233 */ /* 0x000fe20003803000 */
[----:B------:R-:W1:Y:S01]  /*b9e0*/  LDSM.16.MT88.4 R24, [R201+0x19000] ;  /* 0x01900000c918783b */ /* 0x000e620000004200 */
[----:B------:R4:W2:Y:S01]  /*b9f0*/  MUFU.EX2 R197, R2 ;  /* 0x0000000200c57308 */ /* 0x0008a20000000800 */
[----:B------:R-:W-:-:S02]  /*ba00*/  MOV R3, R127 ;  /* 0x0000007f00037202 */ /* 0x000fc40000000f00 */
[----:B----4-:R-:W-:-:S04]  /*ba10*/  F2FP.PACK_AB R2, R228, R229 ;  /* 0x000000e5e402723e */ /* 0x010fc800000000ff */
[----:B------:R-:W-:Y:S01]  /*ba20*/  LOP3.LUT R5, R0, R2, RZ, 0xc0, !PT ;  /* 0x0000000200057212 */ /* 0x000fe200078ec0ff */
[----:B------:R-:W-:Y:S01]  /*ba30*/  HSET2.LE.AND R0, R6, R252, PT ;  /* 0x000000fc06007233 */ /* 0x000fe20003803000 */
[----:B------:R-:W-:-:S04]  /*ba40*/  F2FP.PACK_AB R2, R230, R231 ;  /* 0x000000e7e602723e */ /* 0x000fc800000000ff */
[----:B------:R-:W-:Y:S01]  /*ba50*/  LOP3.LUT R6, R0, R2, RZ, 0xc0, !PT ;  /* 0x0000000200067212 */ /* 0x000fe200078ec0ff */
[----:B------:R-:W-:Y:S01]  /*ba60*/  HSET2.LE.AND R0, R7, R252, PT ;  /* 0x000000fc07007233 */ /* 0x000fe20003803000 */
[----:B--2---:R-:W-:-:S04]  /*ba70*/  F2FP.PACK_AB R2, R197, R199 ;  /* 0x000000c7c502723e */ /* 0x004fc800000000ff */
[----:B------:R-:W-:Y:S02]  /*ba80*/  LOP3.LUT R7, R0, R2, RZ, 0xc0, !PT ;  /* 0x0000000200077212 */ /* 0x000fe400078ec0ff */
[----:B------:R-:W-:Y:S01]  /*ba90*/  MOV R2, R119 ;  /* 0x0000007700027202 */ /* 0x000fe20000000f00 */
[----:B------:R-:W-:Y:S01]  /*baa0*/  IMAD.MOV.U32 R119, RZ, RZ, R33 ;  /* 0x000000ffff777224 */ /* 0x000fe200078e0021 */
[----:B------:R-:W-:Y:S01]  /*bab0*/  MOV R0, R118 ;  /* 0x0000007600007202 */ /* 0x000fe20000000f00 */
[----:B------:R-:W-:Y:S02]  /*bac0*/  LDSM.16.MT88.4 R32, [R202+0x1d000] ;  /* 0x01d00000ca20783b */ /* 0x000fe40000004200 */
[----:B-1----:R-:W-:Y:S02]  /*bad0*/  HMMA.16816.F32 R152, R4, R24, R152 ;  /* 0x000000180498723c */ /* 0x002fe40000001898 */
[----:B------:R-:W-:-:S06]  /*bae0*/  FFMA.FTZ R0, R0, c[0x0][0x23c], -R12 ;  /* 0x00008f0000007a23 */ /* 0x000fcc000001080c */
        /* <DEDUP_REMOVED lines=11> */
[C---:B-1----:R-:W-:Y:S07]  /*bba0*/  HMMA.16816.F32 R104, R4.reuse, R26, R48 ;  /* 0x0000001a0468723c */ /* 0x042fee0000001830 */
[----:B------:R-:W-:Y:S01]  /*bbb0*/  MOV R48, R110 ;  /* 0x0000006e00307202 */ /* 0x000fe20000000f00 */
[----:B------:R-:W-:Y:S01]  /*bbc0*/  HMMA.16816.F32 R96, R4, R38, R96 ;  /* 0x000000260460723c */ /* 0x000fe20000001860 */
[----:B------:R-:W-:Y:S01]  /*bbd0*/  MOV R49, R111 ;  /* 0x0000006f00317202 */ /* 0x000fe20000000f00 */
[----:B------:R-:W-:Y:S01]  /*bbe0*/  IMAD.MOV.U32 R50, RZ, RZ, R119 ;  /* 0x000000ffff327224 */ /* 0x000fe200078e0077 */
[----:B------:R-:W-:-:S04]  /*bbf0*/  MOV R51, R112 ;  /* 0x0000007000337202 */ /* 0x000fc80000000f00 */
[----:B------:R-:W-:Y:S01]  /*bc00*/  MOV R39, R120 ;  /* 0x0000007800277202 */ /* 0x000fe20000000f00 */
[----:B--2---:R-:W-:Y:S01]  /*bc10*/  HMMA.16816.F32 R108, R4, R20, R56 ;  /* 0x00000014046c723c */ /* 0x004fe20000001838 */
[----:B------:R-:W-:-:S06]  /*bc20*/  MOV R38, R115 ;  /* 0x0000007300267202 */ /* 0x000fcc0000000f00 */
[----:B------:R-:W-:Y:S01]  /*bc30*/  IMAD.MOV.U32 R59, RZ, RZ, R126 ;  /* 0x000000ffff3b7224 */ /* 0x000fe200078e007e */
[C---:B---3--:R-:W-:Y:S08]  /*bc40*/  HMMA.16816.F32 R116, R4.reuse, R16, R176 ;  /* 0x000000100474723c */ /* 0x048ff000000018b0 */
[C---:B------:R-:W-:Y:S01]  /*bc50*/  HMMA.16816.F32 R120, R4.reuse, R18, R168 ;  /* 0x000000120478723c */ /* 0x040fe200000018a8 */
[----:B------:R-:W1:Y:S07]  /*bc60*/  LDSM.16.MT88.4 R16, [R204+0x1d000] ;  /* 0x01d00000cc10783b */ /* 0x000e6e0000004200 */
[C---:B----4-:R-:W-:Y:S08]  /*bc70*/  HMMA.16816.F32 R124, R4.reuse, R8, R164 ;  /* 0x00000008047c723c */ /* 0x050ff000000018a4 */
[C---:B------:R-:W-:Y:S01]  /*bc80*/  HMMA.16816.F32 R128, R4.reuse, R10, R140 ;  /* 0x0000000a0480723c */ /* 0x040fe2000000188c */
[----:B------:R-:W2:Y:S07]  /*bc90*/  LDSM.16.MT88.4 R8, [R203+0x1d000] ;  /* 0x01d00000cb08783b */ /* 0x000eae0000004200 */
[C---:B------:R-:W-:Y:S01]  /*bca0*/  HMMA.16816.F32 R100, R4.reuse, R24, R100 ;  /* 0x000000180464723c */ /* 0x040fe20000001864 */
[----:B------:R-:W3:Y:S07]  /*bcb0*/  LDSM.16.MT88.4 R24, [R202+0x1f000] ;  /* 0x01f00000ca18783b */ /* 0x000eee0000004200 */
[C---:B------:R-:W-:Y:S07]  /*bcc0*/  HMMA.16816.F32 R92, R4.reuse, R36, R92 ;  /* 0x00000024045c723c */ /* 0x040fee000000185c */
[----:B------:R-:W-:Y:S01]  /*bcd0*/  MOV R37, R113 ;  /* 0x0000007100257202 */ /* 0x000fe20000000f00 */
[----:B------:R-:W-:Y:S01]  /*bce0*/  IMAD.MOV.U32 R36, RZ, RZ, R114 ;  /* 0x000000ffff247224 */ /* 0x000fe200078e0072 */
[C---:B-1----:R-:W-:Y:S08]  /*bcf0*/  HMMA.16816.F32 R168, R4.reuse, R18, R180 ;  /* 0x0000001204a8723c */ /* 0x042ff000000018b4 */
[C---:B------:R-:W-:Y:S01]  /*bd00*/  HMMA.16816.F32 R112, R4.reuse, R22, R188 ;  /* 0x000000160470723c */ /* 0x040fe200000018bc */
[----:B------:R-:W-:Y:S01]  /*bd10*/  LDSM.16.MT88.4 R20, [R201+0x1f000] ;  /* 0x01f00000c914783b */ /* 0x000fe20000004200 */
[----:B------:R1:W-:Y:S06]  /*bd20*/  MUFU.EX2 R189, R0 ;  /* 0x0000000000bd7308 */ /* 0x0003ec0000000800 */
[C---:B--2---:R-:W-:Y:S08]  /*bd30*/  HMMA.16816.F32 R180, R4.reuse, R8, R172 ;  /* 0x0000000804b4723c */ /* 0x044ff000000018ac */
[----:B------:R-:W-:Y:S01]  /*bd40*/  HMMA.16816.F32 R176, R4, R10, R156 ;  /* 0x0000000a04b0723c */ /* 0x000fe2000000189c */
[----:B------:R-:W2:Y:S01]  /*bd50*/  LDSM.16.MT88.4 R8, [R204+0x1f000] ;  /* 0x01f00000cc08783b */ /* 0x000ea20000004200 */
[----:B-1----:R-:W-:-:S03]  /*bd60*/  FFMA.FTZ R0, R59, c[0x0][0x23c], -R12 ;  /* 0x00008f003b007a23 */ /* 0x002fc6000001080c */
[----:B------:R-:W-:Y:S01]  /*bd70*/  LDSM.16.MT88.4 R156, [R201+0x19800] ;  /* 0x01980000c99c783b */ /* 0x000fe20000004200 */
[----:B------:R1:W-:Y:S02]  /*bd80*/  MUFU.EX2 R190, R0 ;  /* 0x0000000000be7308 */ /* 0x0003e40000000800 */
[C---:B------:R-:W-:Y:S01]  /*bd90*/  HMMA.16816.F32 R140, R4.reuse, R32, R148 ;  /* 0x00000020048c723c */ /* 0x040fe20000001894 */
[----:B------:R-:W-:Y:S07]  /*bda0*/  LDSM.16.MT88.4 R56, [R203+0x19800] ;  /* 0x01980000cb38783b */ /* 0x000fee0000004200 */
[----:B------:R-:W-:Y:S01]  /*bdb0*/  HMMA.16816.F32 R148, R4, R16, R192 ;  /* 0x000000100494723c */ /* 0x000fe200000018c0 */
[----:B------:R-:W4:Y:S01]  /*bdc0*/  LDSM.16.MT88.4 R16, [R203+0x1f000] ;  /* 0x01f00000cb10783b */ /* 0x000f220000004200 */
[----:B-1----:R-:W-:-:S05]  /*bdd0*/  FFMA.FTZ R0, R48, c[0x0][0x23c], -R12 ;  /* 0x00008f0030007a23 */ /* 0x002fca000001080c */
[----:B------:R-:W-:Y:S01]  /*bde0*/  MOV R193, R36 ;  /* 0x0000002400c17202 */ /* 0x000fe20000000f00 */
[C---:B------:R-:W-:Y:S01]  /*bdf0*/  HMMA.16816.F32 R32, R4.reuse, R34, R184 ;  /* 0x000000220420723c */ /* 0x040fe200000018b8 */
[----:B------:R-:W-:Y:S01]  /*be00*/  IMAD.MOV.U32 R192, RZ, RZ, R37 ;  /* 0x000000ffffc07224 */ /* 0x000fe200078e0025 */
[----:B------:R1:W-:Y:S06]  /*be10*/  MUFU.EX2 R191, R0 ;  /* 0x0000000000bf7308 */ /* 0x0003ec0000000800 */
[C---:B---3--:R-:W-:Y:S08]  /*be20*/  HMMA.16816.F32 R132, R4.reuse, R24, R132 ;  /* 0x000000180484723c */ /* 0x048ff00000001884 */
[----:B------:R-:W-:Y:S01]  /*be30*/  HMMA.16816.F32 R184, R4, R26, R136 ;  /* 0x0000001a04b8723c */ /* 0x000fe20000001888 */
[----:B------:R-:W-:Y:S01]  /*be40*/  LDSM.16.MT88.4 R136, [R202+0x1f800] ;  /* 0x01f80000ca88783b */ /* 0x000fe20000004200 */
[----:B-1----:R-:W-:Y:S01]  /*be50*/  FFMA.FTZ R0, R2, c[0x0][0x23c], -R12 ;  /* 0x00008f0002007a23 */ /* 0x002fe2000001080c */
[----:B------:R-:W-:-:S03]  /*be60*/  LOP3.LUT R2, R31, UR7, R198, 0x96, !PT ;  /* 0x000000071f027c12 */ /* 0x000fc6000f8e96c6 */
[----:B------:R1:W-:Y:S02]  /*be70*/  MUFU.EX2 R188, R0 ;  /* 0x0000000000bc7308 */ /* 0x0003e40000000800 */
[C---:B--2---:R-:W-:Y:S01]  /*be80*/  HMMA.16816.F32 R24, R4.reuse, R10, R40 ;  /* 0x0000000a0418723c */ /* 0x044fe20000001828 */
[----:B------:R-:W2:Y:S07]  /*be90*/  LDSM.16.MT88.4 R40, [R202+0x19800] ;  /* 0x01980000ca28783b */ /* 0x000eae0000004200 */
[C---:B------:R-:W-:Y:S01]  /*bea0*/  HMMA.16816.F32 R172, R4.reuse, R20, R72 ;  /* 0x0000001404ac723c */ /* 0x040fe20000001848 */
[----:B------:R-:W-:Y:S01]  /*beb0*/  LDSM.16.MT88.4 R72, [R202+0x1b800] ;  /* 0x01b80000ca48783b */ /* 0x000fe20000004200 */
[----:B-1----:R-:W-:Y:S01]  /*bec0*/  FFMA.FTZ R0, R50, c[0x0][0x23c], -R15 ;  /* 0x00008f0032007a23 */ /* 0x002fe2000001080f */
[----:B------:R-:W-:Y:S01]  /*bed0*/  MOV R50, R51 ;  /* 0x0000003300327202 */ /* 0x000fe20000000f00 */
[----:B------:R-:W-:Y:S01]  /*bee0*/  IMAD.MOV.U32 R51, RZ, RZ, R38 ;  /* 0x000000ffff337224 */ /* 0x000fe200078e0026 */
[----:B------:R-:W-:Y:S01]  /*bef0*/  MOV R38, R39 ;  /* 0x0000002700267202 */ /* 0x000fe20000000f00 */
[----:B------:R1:W-:Y:S01]  /*bf00*/  MUFU.EX2 R31, R0 ;  /* 0x00000000001f7308 */ /* 0x0003e20000000800 */
[----:B------:R-:W-:Y:S01]  /*bf10*/  MOV R39, R3 ;  /* 0x0000000300277202 */ /* 0x000fe20000000f00 */
[----:B------:R-:W-:Y:S01]  /*bf20*/  IMAD.WIDE.U32 R2, R2, -0x2daee0ad, RZ ;  /* 0xd2511f5302027825 */ /* 0x000fe200078e00ff */
[----:B------:R-:W-:Y:S02]  /*bf30*/  HMMA.16816.F32 R160, R4, R8, R160 ;  /* 0x0000000804a0723c */ /* 0x000fe400000018a0 */
[----:B------:R-:W-:Y:S01]  /*bf40*/  MOV R194, R39 ;  /* 0x0000002700c27202 */ /* 0x000fe20000000f00 */
[----:B------:R-:W-:Y:S01]  /*bf50*/  IMAD.MOV.U32 R195, RZ, RZ, R38 ;  /* 0x000000ffffc37224 */ /* 0x000fe200078e0026 */
[----:B------:R-:W-:-:S02]  /*bf60*/  LOP3.LUT R12, R2, 0xff, RZ, 0xc0, !PT ;  /* 0x000000ff020c7812 */ /* 0x000fc400078ec0ff */
[--C-:B------:R-:W-:Y:S01]  /*bf70*/  SHF.R.U32.HI R11, RZ, 0x18, R2.reuse ;  /* 0x00000018ff0b7819 */ /* 0x100fe20000011602 */
[--C-:B------:R-:W-:Y:S01]  /*bf80*/  FFMA.FTZ R9, R49, c[0x0][0x23c], -R15.reuse ;  /* 0x00008f0031097a23 */ /* 0x100fe2000001080f */
[C---:B------:R-:W-:Y:S01]  /*bf90*/  HMMA.16816.F32 R20, R4.reuse, R22, R64 ;  /* 0x000000160414723c */ /* 0x040fe20000001840 */
[----:B------:R-:W-:Y:S01]  /*bfa0*/  LDSM.16.MT88.4 R64, [R201+0x1b800] ;  /* 0x01b80000c940783b */ /* 0x000fe20000004200 */
[----:B------:R-:W-:Y:S01]  /*bfb0*/  SHF.R.U32.HI R8, RZ, 0x10, R2 ;  /* 0x00000010ff087819 */ /* 0x000fe20000011602 */
[----:B------:R3:W5:Y:S01]  /*bfc0*/  MUFU.EX2 R30, R9 ;  /* 0x00000009001e7308 */ /* 0x0007620000000800 */
[----:B-1----:R-:W-:Y:S02]  /*bfd0*/  LOP3.LUT R0, R2, 0xffff, RZ, 0xc0, !PT ;  /* 0x0000ffff02007812 */ /* 0x002fe400078ec0ff */
[----:B------:R-:W-:Y:S02]  /*bfe0*/  LOP3.LUT R2, R3, UR17, R196, 0x96, !PT ;  /* 0x0000001103027c12 */ /* 0x000fe4000f8e96c4 */
[----:B----4-:R-:W-:Y:S01]  /*bff0*/  HMMA.16816.F32 R144, R4, R16, R144 ;  /* 0x000000100490723c */ /* 0x010fe20000001890 */
[----:B------:R-:W-:Y:S01]  /*c000*/  SHF.R.U32.HI R10, RZ, 0x8, R0 ;  /* 0x00000008ff0a7819 */ /* 0x000fe20000011600 */
[----:B------:R-:W-:Y:S01]  /*c010*/  FFMA.FTZ R0, R50, c[0x0][0x23c], -R15 ;  /* 0x00008f0032007a23 */ /* 0x000fe2000001080f */
[----:B------:R-:W-:-:S02]  /*c020*/  LOP3.LUT R8, R8, 0xff, RZ, 0xc0, !PT ;  /* 0x000000ff08087812 */ /* 0x000fc400078ec0ff */
[----:B------:R-:W-:Y:S01]  /*c030*/  PRMT R12, R12, 0x5410, R10 ;  /* 0x000054100c0c7816 */ /* 0x000fe2000000000a */
[----:B------:R-:W-:Y:S01]  /*c040*/  FFMA.FTZ R10, R51, c[0x0][0x23c], -R15 ;  /* 0x00008f00330a7a23 */ /* 0x000fe2000001080f */
[--C-:B------:R-:W-:Y:S01]  /*c050*/  SHF.R.U32.HI R3, RZ, 0x10, R2.reuse ;  /* 0x00000010ff037819 */ /* 0x100fe20000011602 */
[----:B------:R-:W1:Y:S01]  /*c060*/  LDSM.16.MT88.4 R48, [R204+0x19800] ;  /* 0x01980000cc30783b */ /* 0x000e620000004200 */
[----:B------:R4:W-:Y:S01]  /*c070*/  MUFU.EX2 R15, R0 ;  /* 0x00000000000f7308 */ /* 0x0009e20000000800 */
[----:B------:R-:W-:Y:S01]  /*c080*/  PRMT R11, R8, 0x5410, R11 ;  /* 0x00005410080b7816 */ /* 0x000fe2000000000b */
[----:B------:R-:W-:Y:S01]  /*c090*/  HMMA.16816.F32 R16, R4, R18, R44 ;  /* 0x000000120410723c */ /* 0x000fe2000000182c */
[----:B---3--:R-:W-:Y:S02]  /*c0a0*/  LOP3.LUT R9, R2, 0xff, RZ, 0xc0, !PT ;  /* 0x000000ff02097812 */ /* 0x008fe400078ec0ff */
[----:B------:R-:W-:-:S03]  /*c0b0*/  SHF.R.U32.HI R8, RZ, 0x18, R2 ;  /* 0x00000018ff087819 */ /* 0x000fc60000011602 */
[----:B------:R-:W3:Y:S01]  /*c0c0*/  MUFU.EX2 R10, R10 ;  /* 0x0000000a000a7308 */ /* 0x000ee20000000800 */
[--C-:B------:R-:W-:Y:S01]  /*c0d0*/  HSET2.LE.AND R5, R12, R252.reuse, PT ;  /* 0x000000fc0c057233 */ /* 0x100fe20003803000 */
[----:B-----5:R-:W-:Y:S01]  /*c0e0*/  F2FP.PACK_AB R4, R30, R31 ;  /* 0x0000001f1e04723e */ /* 0x020fe200000000ff */
[----:B------:R-:W-:Y:S01]  /*c0f0*/  HSET2.LE.AND R7, R11, R252, PT ;  /* 0x000000fc0b077233 */ /* 0x000fe20003803000 */
[----:B------:R-:W-:Y:S02]  /*c100*/  F2FP.PACK_AB R6, R188, R191 ;  /* 0x000000bfbc06723e */ /* 0x000fe400000000ff */
[----:B----4-:R-:W-:Y:S02]  /*c110*/  LOP3.LUT R0, R2, 0xffff, RZ, 0xc0, !PT ;  /* 0x0000ffff02007812 */ /* 0x010fe400078ec0ff */
[----:B------:R-:W-:Y:S02]  /*c120*/  LOP3.LUT R166, R5, R6, RZ, 0xc0, !PT ;  /* 0x0000000605a67212 */ /* 0x000fe400078ec0ff */
[----:B------:R-:W-:-:S02]  /*c130*/  SHF.R.U32.HI R2, RZ, 0x8, R0 ;  /* 0x00000008ff027819 */ /* 0x000fc40000011600 */
[----:B------:R-:W-:Y:S02]  /*c140*/  LOP3.LUT R0, R3, 0xff, RZ, 0xc0, !PT ;  /* 0x000000ff03007812 */ /* 0x000fe400078ec0ff */
[----:B------:R-:W-:Y:S02]  /*c150*/  PRMT R2, R9, 0x5410, R2 ;  /* 0x0000541009027816 */ /* 0x000fe40000000002 */
[----:B------:R-:W-:Y:S02]  /*c160*/  PRMT R3, R0, 0x5410, R8 ;  /* 0x0000541000037816 */ /* 0x000fe40000000008 */
[----:B---3--:R-:W-:Y:S01]  /*c170*/  F2FP.PACK_AB R8, R10, R15 ;  /* 0x0000000f0a08723e */ /* 0x008fe200000000ff */
[--C-:B------:R-:W-:Y:S01]  /*c180*/  HSET2.LE.AND R0, R2, R252.reuse, PT ;  /* 0x000000fc02007233 */ /* 0x100fe20003803000 */
[----:B------:R-:W-:Y:S01]  /*c190*/  F2FP.PACK_AB R2, R190, R189 ;  /* 0x000000bdbe02723e */ /* 0x000fe200000000ff */
[----:B------:R-:W-:Y:S01]  /*c1a0*/  HSET2.LE.AND R3, R3, R252, PT ;  /* 0x000000fc03037233 */ /* 0x000fe20003803000 */
[----:B------:R-:W-:-:S02]  /*c1b0*/  LOP3.LUT R167, R7, R8, RZ, 0xc0, !PT ;  /* 0x0000000807a77212 */ /* 0x000fc400078ec0ff */
[----:B------:R-:W-:Y:S01]  /*c1c0*/  LOP3.LUT R164, R0, R2, RZ, 0xc0, !PT ;  /* 0x0000000200a47212 */ /* 0x000fe200078ec0ff */
[----:B------:R-:W-:Y:S01]  /*c1d0*/  FFMA.FTZ R2, R250, R29, R192 ;  /* 0x0000001dfa027223 */ /* 0x000fe200000100c0 */
[----:B------:R-:W-:Y:S01]  /*c1e0*/  LOP3.LUT R165, R3, R4, RZ, 0xc0, !PT ;  /* 0x0000000403a57212 */ /* 0x000fe200078ec0ff */
[----:B------:R-:W-:Y:S01]  /*c1f0*/  FFMA.FTZ R0, R247, R28, R193 ;  /* 0x0000001cf7007223 */ /* 0x000fe200000100c1 */
[----:B------:R-:W-:Y:S01]  /*c200*/  LDSM.16.MT88.4 R4, [R203+0x1f800] ;  /* 0x01f80000cb04783b */ /* 0x000fe20000004200 */
[----:B------:R-:W-:Y:S01]  /*c210*/  FADD.FTZ R2, R194, R2 ;  /* 0x00000002c2027221 */ /* 0x000fe20000010000 */
[----:B------:R-:W-:Y:S01]  /*c220*/  MOV R3, R249 ;  /* 0x000000f900037202 */ /* 0x000fe20000000f00 */
[----:B------:R-:W-:Y:S02]  /*c230*/  FADD.FTZ R0, R195, R0 ;  /* 0x00000000c3007221 */ /* 0x000fe40000010000 */
        /* <DEDUP_REMOVED lines=10> */
[C---:B--2---:R-:W-:Y:S01]  /*c2e0*/  HMMA.16816.F32 R36, R164.reuse, R40, R60 ;  /* 0x00000028a424723c */ /* 0x044fe2000000183c */
        /* <DEDUP_REMOVED lines=9> */
[----:B-1----:R-:W-:Y:S01]  /*c380*/  HMMA.16816.F32 R44, R164, R48, R76 ;  /* 0x00000030a42c723c */ /* 0x002fe2000000184c */
        /* <DEDUP_REMOVED lines=14> */
[C---:B------:R-:W-:Y:S01]  /*c470*/  HMMA.16816.F32 R48, R164.reuse, R50, R80 ;  /* 0x00000032a430723c */ /* 0x040fe20000001850 */
[----:B------:R-:W1:Y:S07]  /*c480*/  LDSM.16.MT88.4 R80, [R204+0x1b800] ;  /* 0x01b80000cc50783b */ /* 0x000e6e0000004200 */
[C---:B------:R-:W-:Y:S01]  /*c490*/  HMMA.16816.F32 R56, R164.reuse, R58, R88 ;  /* 0x0000003aa438723c */ /* 0x040fe20000001858 */
[----:B------:R-:W2:Y:S07]  /*c4a0*/  LDSM.16.MT88.4 R88, [R203+0x1b800] ;  /* 0x01b80000cb58783b */ /* 0x000eae0000004200 */
[C---:B------:R-:W-:Y:S01]  /*c4b0*/  HMMA.16816.F32 R64, R164.reuse, R66, R96 ;  /* 0x00000042a440723c */ /* 0x040fe20000001860 */
[----:B------:R-:W3:Y:S07]  /*c4c0*/  LDSM.16.MT88.4 R96, [R201+0x1d800] ;  /* 0x01d80000c960783b */ /* 0x000eee0000004200 */
[C---:B------:R-:W-:Y:S08]  /*c4d0*/  HMMA.16816.F32 R68, R164.reuse, R72, R100 ;  /* 0x00000048a444723c */ /* 0x040ff00000001864 */
[C---:B------:R-:W-:Y:S01]  /*c4e0*/  HMMA.16816.F32 R72, R164.reuse, R74, R104 ;  /* 0x0000004aa448723c */ /* 0x040fe20000001868 */
[----:B------:R-:W4:Y:S07]  /*c4f0*/  LDSM.16.MT88.4 R104, [R202+0x1d800] ;  /* 0x01d80000ca68783b */ /* 0x000f2e0000004200 */
[C---:B------:R-:W-:Y:S08]  /*c500*/  HMMA.16816.F32 R132, R164.reuse, R136, R132 ;  /* 0x00000088a484723c */ /* 0x040ff00000001884 */
[C---:B-1----:R-:W-:Y:S08]  /*c510*/  HMMA.16816.F32 R76, R164.reuse, R80, R108 ;  /* 0x00000050a44c723c */ /* 0x042ff0000000186c */
[C---:B--2---:R-:W-:Y:S08]  /*c520*/  HMMA.16816.F32 R84, R164.reuse, R88, R116 ;  /* 0x00000058a454723c */ /* 0x044ff00000001874 */
[C---:B---3--:R-:W-:Y:S08]  /*c530*/  HMMA.16816.F32 R92, R164.reuse, R96, R124 ;  /* 0x00000060a45c723c */ /* 0x048ff0000000187c */
[C---:B------:R-:W-:Y:S01]  /*c540*/  HMMA.16816.F32 R80, R164.reuse, R82, R112 ;  /* 0x00000052a450723c */ /* 0x040fe20000001870 */
[----:B------:R-:W1:Y:S07]  /*c550*/  LDSM.16.MT88.4 R112, [R204+0x1d800] ;  /* 0x01d80000cc70783b */ /* 0x000e6e0000004200 */
[C---:B------:R-:W-:Y:S01]  /*c560*/  HMMA.16816.F32 R88, R164.reuse, R90, R120 ;  /* 0x0000005aa458723c */ /* 0x040fe20000001878 */
[----:B------:R-:W2:Y:S07]  /*c570*/  LDSM.16.MT88.4 R120, [R203+0x1d800] ;  /* 0x01d80000cb78783b */ /* 0x000eae0000004200 */
[C---:B------:R-:W-:Y:S01]  /*c580*/  HMMA.16816.F32 R96, R164.reuse, R98, R128 ;  /* 0x00000062a460723c */ /* 0x040fe20000001880 */
[----:B------:R-:W3:Y:S07]  /*c590*/  LDSM.16.MT88.4 R128, [R201+0x1f800] ;  /* 0x01f80000c980783b */ /* 0x000eee0000004200 */
[C---:B----4-:R-:W-:Y:S01]  /*c5a0*/  HMMA.16816.F32 R100, R164.reuse, R104, R140 ;  /* 0x00000068a464723c */ /* 0x050fe2000000188c */
[----:B------:R-:W4:Y:S07]  /*c5b0*/  LDSM.16.MT88.4 R140, [R204+0x1f800] ;  /* 0x01f80000cc8c783b */ /* 0x000f2e0000004200 */
[C---:B------:R-:W-:Y:S08]  /*c5c0*/  HMMA.16816.F32 R104, R164.reuse, R106, R32 ;  /* 0x0000006aa468723c */ /* 0x040ff00000001820 */
[C---:B------:R-:W-:Y:S08]  /*c5d0*/  HMMA.16816.F32 R136, R164.reuse, R138, R184 ;  /* 0x0000008aa488723c */ /* 0x040ff000000018b8 */
[C---:B-1----:R-:W-:Y:S07]  /*c5e0*/  HMMA.16816.F32 R108, R164.reuse, R112, R148 ;  /* 0x00000070a46c723c */ /* 0x042fee0000001894 */
[----:B------:R-:W-:Y:S01]  /*c5f0*/  MOV R148, R251 ;  /* 0x000000fb00947202 */ /* 0x000fe20000000f00 */
[C---:B--2---:R-:W-:Y:S08]  /*c600*/  HMMA.16816.F32 R116, R164.reuse, R120, R180 ;  /* 0x00000078a474723c */ /* 0x044ff000000018b4 */
[C---:B---3--:R-:W-:Y:S08]  /*c610*/  HMMA.16816.F32 R124, R164.reuse, R128, R172 ;  /* 0x00000080a47c723c */ /* 0x048ff000000018ac */
[C---:B----4-:R-:W-:Y:S08]  /*c620*/  HMMA.16816.F32 R160, R164.reuse, R140, R160 ;  /* 0x0000008ca4a0723c */ /* 0x050ff000000018a0 */
        /* <DEDUP_REMOVED lines=12> */
[----:B------:R-:W-:Y:S01]  /*c6f0*/  BAR.SYNC.DEFER_BLOCKING 0x0 ;  /* 0x0000000000007b1d */ /* 0x000fe20000010000 */
[----:B------:R-:W-:-:S05]  /*c700*/  UISETP.GE.AND UP0, UPT, UR35, 0x4, UPT ;  /* 0x000000042300788c */ /* 0x000fca000bf06270 */
[----:B------:R-:W-:Y:S01]  /*c710*/  ULDC.64 UR4, c[0x0][0x1a0] ;  /* 0x0000680000047ab9 */ /* 0x000fe20000000a00 */
[----:B------:R-:W1:Y:S01]  /*c720*/  S2R R244, SR_TID.X ;  /* 0x0000000000f47919 */ /* 0x000e620000002100 */
[----:B------:R-:W-:Y:S02]  /*c730*/  UIMAD UR39, UR39, UR4, URZ ;  /* 0x00000004272772a4 */ /* 0x000fe4000f8e023f */
[----:B------:R-:W-:Y:S02]  /*c740*/  UIMAD.WIDE.U32 UR40, UR38, UR4, URZ ;  /* 0x00000004262872a5 */ /* 0x000fe4000f8e003f */
[----:B------:R-:W-:-:S04]  /*c750*/  UIMAD UR5, UR38, UR5, UR39 ;  /* 0x00000005260572a4 */ /* 0x000fc8000f8e0227 */
[----:B------:R-:W-:Y:S01]  /*c760*/  UIADD3 UR5, UR41, UR5, URZ ;  /* 0x0000000529057290 */ /* 0x000fe2000fffe03f */
[----:B------:R-:W-:Y:S02]  /*c770*/  IMAD.U32 R2, RZ, RZ, UR40 ;  /* 0x00000028ff027e24 */ /* 0x000fe4000f8e00ff */
[----:B------:R-:W-:-:S03]  /*c780*/  IMAD.U32 R3, RZ, RZ, UR41 ;  /* 0x00000029ff037e24 */ /* 0x000fc6000f8e00ff */
[----:B------:R-:W-:Y:S01]  /*c790*/  IMAD.U32 R3, RZ, RZ, UR5 ;  /* 0x00000005ff037e24 */ /* 0x000fe2000f8e00ff */
[----:B------:R-:W-:Y:S01]  /*c7a0*/  @P6 STS.128 [R227+0x18000], RZ ;  /* 0x018000ffe3006388 */ /* 0x000fe20000000c00 */
[----:B-1----:R-:W-:-:S05]  /*c7b0*/  IMAD.SHL.U32 R244, R244, 0x2, RZ ;  /* 0x00000002f4f47824 */ /* 0x002fca00078e00ff */
[----:B------:R-:W-:Y:S02]  /*c7c0*/  LOP3.LUT R244, R244, 0x6, RZ, 0xc0, !PT ;  /* 0x00000006f4f47812 */ /* 0x000fe400078ec0ff */
[----:B--2---:R-:W-:-:S04]  /*c7d0*/  LEA R0, P0, R2, R240, 0x6 ;  /* 0x000000f002007211 */ /* 0x004fc800078030ff */
[----:B------:R-:W-:Y:S02]  /*c7e0*/  @!P6 LEA R24, P2, R0, c[0x0][0x170], 0x1 ;  /* 0x00005c000018ea11 */ /* 0x000fe400078408ff */
[----:B---3--:R-:W-:Y:S02]  /*c7f0*/  LEA.HI.X R3, R2, R243, R3, 0x6, P0 ;  /* 0x000000f302037211 */ /* 0x008fe400000f3403 */
[C---:B------:R-:W-:Y:S02]  /*c800*/  @!P5 LEA R20, P1, R0.reuse, c[0x0][0x170], 0x1 ;  /* 0x00005c000014da11 */ /* 0x040fe400078208ff */
[C---:B------:R-:W-:Y:S02]  /*c810*/  @!P4 LEA R18, P0, R0.reuse, c[0x0][0x170], 0x1 ;  /* 0x00005c000012ca11 */ /* 0x040fe400078008ff */
[C---:B------:R-:W-:Y:S02]  /*c820*/  @!P6 LEA.HI.X R25, R0.reuse, c[0x0][0x174], R3, 0x1, P2 ;  /* 0x00005d000019ea11 */ /* 0x040fe400010f0c03 */
        /* <DEDUP_REMOVED lines=15> */
[----:B------:R-:W-:Y:S01]  /*c920*/  @!P3 LEA.HI.X R17, R0, c[0x0][0x174], R3, 0x1, P1 ;  /* 0x00005d000011ba11 */ /* 0x000fe200008f0c03 */
[----:B------:R-:W-:Y:S01]  /*c930*/  IMAD.U32 R0, RZ, RZ, UR38 ;  /* 0x00000026ff007e24 */ /* 0x000fe2000f8e00ff */
[C---:B------:R-:W-:Y:S01]  /*c940*/  @!P5 LEA R10, P2, R2.reuse, c[0x0][0x170], 0x1 ;  /* 0x00005c00020ada11 */ /* 0x040fe200078408ff */
[----:B------:R-:W-:Y:S01]  /*c950*/  @P4 STS.128 [R227+0x1c000], RZ ;  /* 0x01c000ffe3004388 */ /* 0x000fe20000000c00 */
[----:B------:R-:W-:Y:S01]  /*c960*/  @!P4 LEA R8, P1, R2, c[0x0][0x170], 0x1 ;  /* 0x00005c000208ca11 */ /* 0x000fe200078208ff */
[----:B------:R-:W-:Y:S01]  /*c970*/  IMAD R0, R0, 0x40, R244 ;  /* 0x0000004000007824 */ /* 0x000fe200078e02f4 */
        /* <DEDUP_REMOVED lines=14> */
[C---:B------:R-:W-:Y:S02]  /*ca60*/  IADD3 R3, R0.reuse, 0x1, RZ ;  /* 0x0000000100037810 */ /* 0x040fe40007ffe0ff */
[----:B------:R-:W-:Y:S01]  /*ca70*/  IADD3 R2, R0, 0x8, RZ ;  /* 0x0000000800027810 */ /* 0x000fe20007ffe0ff */
[----:B------:R-:W-:Y:S01]  /*ca80*/  @P6 STS.128 [R227+0x19000], RZ ;  /* 0x019000ffe3006388 */ /* 0x000fe20000000c00 */
[----:B------:R-:W-:-:S02]  /*ca90*/  ISETP.GE.AND P0, PT, R3, R13, PT ;  /* 0x0000000d0300720c */ /* 0x000fc40003f06270 */
[----:B------:R-:W-:Y:S01]  /*caa0*/  ISETP.GE.AND P2, PT, R3, R14, PT ;  /* 0x0000000e0300720c */ /* 0x000fe20003f46270 */
[----:B------:R-:W-:Y:S01]  /*cab0*/  @!PT LDS RZ, [RZ] ;  /* 0x00000000fffff984 */ /* 0x000fe20000000800 */
[----:B------:R-:W-:Y:S01]  /*cac0*/  @!PT LDS RZ, [RZ] ;  /* 0x00000000fffff984 */ /* 0x000fe20000000800 */
[----:B------:R-:W-:Y:S01]  /*cad0*/  @!PT LDS RZ, [RZ] ;  /* 0x00000000fffff984 */ /* 0x000fe20000000800 */
[----:B------:R2:W-:Y:S01]  /*cae0*/  @!P6 LDGSTS.E.BYPASS.LTC128B.128 [R227+0x19000], [R22.64] ;  /* 0x1900000016e3efae */ /* 0x0005e2000b901d5c */
        /* <DEDUP_REMOVED lines=17> */
[----:B---3--:R-:W-:Y:S04]  /*cc00*/  LDSM.16.M88.4 R16, [R200+0x10000] ;  /* 0x01000000c810783b */ /* 0x008fe80000000200 */
[----:B------:R-:W-:Y:S04]  /*cc10*/  LDSM.16.M88.4 R28, [R200+0x10800] ;  /* 0x01080000c81c783b */ /* 0x000fe80000000200 */
[----:B--2---:R-:W-:Y:S04]  /*cc20*/  LDSM.16.M88.4 R20, [R200+0x11800] ;  /* 0x01180000c814783b */ /* 0x004fe80000000200 */
[----:B-1----:R-:W-:Y:S04]  /*cc30*/  LDSM.16.M88.4 R24, [R200+0x11000] ;  /* 0x01100000c818783b */ /* 0x002fe80000000200 */
[----:B----4-:R-:W-:Y:S04]  /*cc40*/  LDSM.16.M88.4 R8, [R208] ;  /* 0x00000000d008783b */ /* 0x010fe80000000200 */
[----:B------:R-:W-:Y:S04]  /*cc50*/  LDSM.16.M88.4 R168, [R211] ;  /* 0x00000000d3a8783b */ /* 0x000fe80000000200 */
[----:B-----5:R-:W1:Y:S04]  /*cc60*/  LDSM.16.M88.4 R4, [R207] ;  /* 0x00000000cf04783b */ /* 0x020e680000000200 */
[----:B------:R-:W2:Y:S04]  /*cc70*/  LDSM.16.M88.4 R188, [R226] ;  /* 0x00000000e2bc783b */ /* 0x000ea80000000200 */
[----:B------:R-:W3:Y:S04]  /*cc80*/  LDSM.16.M88.4 R240, [R224] ;  /* 0x00000000e0f0783b */ /* 0x000ee80000000200 */
[----:B------:R-:W4:Y:S04]  /*cc90*/  LDSM.16.M88.4 R192, [R225] ;  /* 0x00000000e1c0783b */ /* 0x000f280000000200 */
[----:B------:R-:W-:Y:S04]  /*cca0*/  LDSM.16.M88.4 R228, [R206+0x10800] ;  /* 0x01080000cee4783b */ /* 0x000fe80000000200 */
[----:B------:R-:W0:Y:S01]  /*ccb0*/  LDGDEPBAR ;  /* 0x00000000000079af */ /* 0x000e220000000000 */
[C---:B-1----:R-:W-:Y:S08]  /*ccc0*/  HMMA.16816.F32 R148, R4.reuse, R16, RZ ;  /* 0x000000100494723c */ /* 0x042ff000000018ff */
[C---:B------:R-:W-:Y:S08]  /*ccd0*/  HMMA.16816.F32 R16, R4.reuse, R18, RZ ;  /* 0x000000120410723c */ /* 0x040ff000000018ff */
[C---:B------:R-:W-:Y:S08]  /*cce0*/  HMMA.16816.F32 R32, R4.reuse, R28, RZ ;  /* 0x0000001c0420723c */ /* 0x040ff000000018ff */
[C---:B------:R-:W-:Y:S08]  /*ccf0*/  HMMA.16816.F32 R184, R4.reuse, R30, RZ ;  /* 0x0000001e04b8723c */ /* 0x040ff000000018ff */
[C---:B------:R-:W-:Y:S08]  /*cd00*/  HMMA.16816.F32 R28, R4.reuse, R22, RZ ;  /* 0x00000016041c723c */ /* 0x040ff000000018ff */
[C---:B------:R-:W-:Y:S08]  /*cd10*/  HMMA.16816.F32 R180, R4.reuse, R24, RZ ;  /* 0x0000001804b4723c */ /* 0x040ff000000018ff */
[C---:B------:R-:W-:Y:S01]  /*cd20*/  HMMA.16816.F32 R176, R4.reuse, R26, RZ ;  /* 0x0000001a04b0723c */ /* 0x040fe200000018ff */
[----:B------:R-:W-:Y:S07]  /*cd30*/  LDSM.16.M88.4 R24, [R206+0x10000] ;  /* 0x01000000ce18783b */ /* 0x000fee0000000200 */
[----:B------:R-:W-:Y:S01]  /*cd40*/  HMMA.16816.F32 R172, R4, R20, RZ ;  /* 0x0000001404ac723c */ /* 0x000fe200000018ff */
[----:B------:R-:W1:Y:S07]  /*cd50*/  LDSM.16.M88.4 R4, [R210] ;  /* 0x00000000d204783b */ /* 0x000e6e0000000200 */
[C---:B------:R-:W-:Y:S01]  /*cd60*/  HMMA.16816.F32 R196, R8.reuse, R168, R148 ;  /* 0x000000a808c4723c */ /* 0x040fe20000001894 */
[----:B------:R-:W5:Y:S07]  /*cd70*/  LDSM.16.M88.4 R148, [R206+0x11800] ;  /* 0x01180000ce94783b */ /* 0x000f6e0000000200 */
[C---:B------:R-:W-:Y:S01]  /*cd80*/  HMMA.16816.F32 R20, R8.reuse, R170, R16 ;  /* 0x000000aa0814723c */ /* 0x040fe20000001810 */
[----:B------:R-:W1:Y:S07]  /*cd90*/  LDSM.16.M88.4 R168, [R206+0x11000] ;  /* 0x01100000cea8783b */ /* 0x000e6e0000000200 */
[C---:B--2---:R-:W-:Y:S01]  /*cda0*/  HMMA.16816.F32 R16, R8.reuse, R188, R32 ;  /* 0x000000bc0810723c */ /* 0x044fe20000001820 */
[----:B------:R-:W-:Y:S07]  /*cdb0*/  LDSM.16.M88.4 R32, [R205] ;  /* 0x00000000cd20783b */ /* 0x000fee0000000200 */
[C---:B---3--:R-:W-:Y:S08]  /*cdc0*/  HMMA.16816.F32 R28, R8.reuse, R242, R28 ;  /* 0x000000f2081c723c */ /* 0x048ff0000000181c */
[C---:B------:R-:W-:Y:S08]  /*cdd0*/  HMMA.16816.F32 R236, R8.reuse, R190, R184 ;  /* 0x000000be08ec723c */ /* 0x040ff000000018b8 */
[C---:B----4-:R-:W-:Y:S08]  /*cde0*/  HMMA.16816.F32 R184, R8.reuse, R192, R180 ;  /* 0x000000c008b8723c */ /* 0x050ff000000018b4 */
[C---:B------:R-:W-:Y:S01]  /*cdf0*/  HMMA.16816.F32 R180, R8.reuse, R194, R176 ;  /* 0x000000c208b4723c */ /* 0x040fe200000018b0 */
[----:B------:R-:W-:Y:S07]  /*ce00*/  LDSM.16.M88.4 R192, [R205+0x800] ;  /* 0x00080000cdc0783b */ /* 0x000fee0000000200 */
[----:B------:R-:W-:Y:S01]  /*ce10*/  HMMA.16816.F32 R176, R8, R240, R172 ;  /* 0x000000f008b0723c */ /* 0x000fe200000018ac */
[----:B------:R-:W2:Y:S07]  /*ce20*/  LDSM.16.M88.4 R8, [R209] ;  /* 0x00000000d108783b */ /* 0x000eae0000000200 */
[C---:B-1----:R-:W-:Y:S08]  /*ce30*/  HMMA.16816.F32 R172, R4.reuse, R26, R20 ;  /* 0x0000001a04ac723c */ /* 0x042ff00000001814 */
[C---:B------:R-:W-:Y:S08]  /*ce40*/  HMMA.16816.F32 R20, R4.reuse, R228, R16 ;  /* 0x000000e40414723c */ /* 0x040ff00000001810 */
[C---:B-----5:R-:W-:Y:S01]  /*ce50*/  HMMA.16816.F32 R16, R4.reuse, R150, R28 ;  /* 0x000000960410723c */ /* 0x060fe2000000181c */
[----:B------:R-:W1:Y:S07]  /*ce60*/  LDSM.16.M88.4 R28, [R205+0x1000] ;  /* 0x00100000cd1c783b */ /* 0x000e6e0000000200 */
[C---:B------:R-:W-:Y:S01]  /*ce70*/  HMMA.16816.F32 R188, R4.reuse, R24, R196 ;  /* 0x0000001804bc723c */ /* 0x040fe200000018c4 */
[----:B------:R-:W3:Y:S04]  /*ce80*/  LDSM.16.M88.4 R24, [R205+0x1800] ;  /* 0x00180000cd18783b */ /* 0x000ee80000000200 */
[----:B------:R-:W-:Y:S03]  /*ce90*/  LDSM.16.M88.4 R196, [R205+0x2800] ;  /* 0x00280000cdc4783b */ /* 0x000fe60000000200 */
[C---:B------:R-:W-:Y:S08]  /*cea0*/  HMMA.16816.F32 R180, R4.reuse, R170, R180 ;  /* 0x000000aa04b4723c */ /* 0x040ff000000018b4 */
[C---:B------:R-:W-:Y:S01]  /*ceb0*/  HMMA.16816.F32 R176, R4.reuse, R148, R176 ;  /* 0x0000009404b0723c */ /* 0x040fe200000018b0 */
[----:B------:R-:W-:Y:S07]  /*cec0*/  LDSM.16.M88.4 R148, [R200+0x12000] ;  /* 0x01200000c894783b */ /* 0x000fee0000000200 */
[C---:B------:R-:W-:Y:S08]  /*ced0*/  HMMA.16816.F32 R236, R4.reuse, R230, R236 ;  /* 0x000000e604ec723c */ /* 0x040ff000000018ec */
[----:B------:R-:W-:Y:S01]  /*cee0*/  HMMA.16816.F32 R228, R4, R168, R184 ;  /* 0x000000a804e4723c */ /* 0x000fe200000018b8 */
[----:B------:R-:W-:Y:S07]  /*cef0*/  LDSM.16.M88.4 R4, [R207+0x4000] ;  /* 0x00400000cf04783b */ /* 0x000fee0000000200 */
[C---:B--2---:R-:W-:Y:S01]  /*cf00*/  HMMA.16816.F32 R168, R8.reuse, R34, R172 ;  /* 0x0000002208a8723c */ /* 0x044fe200000018ac */
[----:B------:R-:W2:Y:S07]  /*cf10*/  LDSM.16.M88.4 R172, [R200+0x12800] ;  /* 0x01280000c8ac783b */ /* 0x000eae0000000200 */
[C---:B------:R-:W-:Y:S08]  /*cf20*/  HMMA.16816.F32 R184, R8.reuse, R32, R188 ;  /* 0x0000002008b8723c */ /* 0x040ff000000018bc */
[C---:B------:R-:W-:Y:S01]  /*cf30*/  HMMA.16816.F32 R32, R8.reuse, R192, R20 ;  /* 0x000000c00820723c */ /* 0x040fe20000001814 */
[----:B------:R-:W-:Y:S07]  /*cf40*/  LDSM.16.M88.4 R20, [R200+0x13800] ;  /* 0x01380000c814783b */ /* 0x000fee0000000200 */
[C---:B-1----:R-:W-:Y:S08]  /*cf50*/  HMMA.16816.F32 R188, R8.reuse, R30, R180 ;  /* 0x0000001e08bc723c */ /* 0x042ff000000018b4 */
[C---:B---3--:R-:W-:Y:S08]  /*cf60*/  HMMA.16816.F32 R180, R8.reuse, R24, R176 ;  /* 0x0000001808b4723c */ /* 0x048ff000000018b0 */
[C---:B------:R-:W-:Y:S01]  /*cf70*/  HMMA.16816.F32 R16, R8.reuse, R26, R16 ;  /* 0x0000001a0810723c */ /* 0x040fe20000001810 */
[----:B------:R-:W1:Y:S07]  /*cf80*/  LDSM.16.M88.4 R24, [R200+0x13000] ;  /* 0x01300000c818783b */ /* 0x000e6e0000000200 */
[C---:B------:R-:W-:Y:S08]  /*cf90*/  HMMA.16816.F32 R228, R8.reuse, R28, R228 ;  /* 0x0000001c08e4723c */ /* 0x040ff000000018e4 */
[----:B------:R-:W-:Y:S01]  /*cfa0*/  HMMA.16816.F32 R236, R8, R194, R236 ;  /* 0x000000c208ec723c */ /* 0x000fe200000018ec */
[----:B------:R-:W-:Y:S04]  /*cfb0*/  LDSM.16.M88.4 R8, [R208+0x4000] ;  /* 0x00400000d008783b */ /* 0x000fe80000000200 */
[----:B------:R-:W-:Y:S03]  /*cfc0*/  LDSM.16.M88.4 R192, [R206+0x12800] ;  /* 0x01280000cec0783b */ /* 0x000fe60000000200 */
[C---:B--2---:R-:W-:Y:S01]  /*cfd0*/  HMMA.16816.F32 R28, R4.reuse, R172, R32 ;  /* 0x000000ac041c723c */ /* 0x044fe20000001820 */
[----:B------:R-:W2:Y:S07]  /*cfe0*/  LDSM.16.M88.4 R32, [R223] ;  /* 0x00000000df20783b */ /* 0x000eae0000000200 */
[C---:B------:R-:W-:Y:S08]  /*cff0*/  HMMA.16816.F32 R184, R4.reuse, R148, R184 ;  /* 0x0000009404b8723c */ /* 0x040ff000000018b8 */
[C---:B------:R-:W-:Y:S01]  /*d000*/  HMMA.16816.F32 R148, R4.reuse, R150, R168 ;  /* 0x000000960494723c */ /* 0x040fe200000018a8 */
[----:B------:R-:W-:Y:S07]  /*d010*/  LDSM.16.M88.4 R168, [R222] ;  /* 0x00000000dea8783b */ /* 0x000fee0000000200 */
[C---:B-1----:R-:W-:Y:S08]  /*d020*/  HMMA.16816.F32 R228, R4.reuse, R24, R228 ;  /* 0x0000001804e4723c */ /* 0x042ff000000018e4 */
[C---:B------:R-:W-:Y:S01]  /*d030*/  HMMA.16816.F32 R188, R4.reuse, R26, R188 ;  /* 0x0000001a04bc723c */ /* 0x040fe200000018bc */
[----:B------:R-:W1:Y:S07]  /*d040*/  LDSM.16.M88.4 R24, [R221] ;  /* 0x00000000dd18783b */ /* 0x000e6e0000000200 */
[C---:B------:R-:W-:Y:S08]  /*d050*/  HMMA.16816.F32 R180, R4.reuse, R20, R180 ;  /* 0x0000001404b4723c */ /* 0x040ff000000018b4 */
[C---:B------:R-:W-:Y:S01]  /*d060*/  HMMA.16816.F32 R16, R4.reuse, R22, R16 ;  /* 0x000000160410723c */ /* 0x040fe20000001810 */
[----:B------:R-:W3:Y:S07]  /*d070*/  LDSM.16.M88.4 R20, [R220] ;  /* 0x00000000dc14783b */ /* 0x000eee0000000200 */
[----:B------:R-:W-:Y:S01]  /*d080*/  HMMA.16816.F32 R236, R4, R174, R236 ;  /* 0x000000ae04ec723c */ /* 0x000fe200000018ec */
[----:B------:R-:W-:Y:S07]  /*d090*/  LDSM.16.M88.4 R4, [R210+0x4000] ;  /* 0x00400000d204783b */ /* 0x000fee0000000200 */
        /* <DEDUP_REMOVED lines=9> */
[C---:B------:R-:W-:Y:S08]  /*d130*/  HMMA.16816.F32 R28, R8.reuse, R168, R28 ;  /* 0x000000a8081c723c */ /* 0x040ff0000000181c */
[----:B------:R-:W-:Y:S01]  /*d140*/  HMMA.16816.F32 R236, R8, R170, R236 ;  /* 0x000000aa08ec723c */ /* 0x000fe200000018ec */
[----:B------:R-:W-:Y:S04]  /*d150*/  LDSM.16.M88.4 R8, [R209+0x4000] ;  /* 0x00400000d108783b */ /* 0x000fe80000000200 */
[----:B------:R-:W4:Y:S03]  /*d160*/  LDSM.16.M88.4 R168, [R205+0x2000] ;  /* 0x00200000cda8783b */ /* 0x000f260000000200 */
[C---:B--2---:R-:W-:Y:S08]  /*d170*/  HMMA.16816.F32 R184, R4.reuse, R32, R184 ;  /* 0x0000002004b8723c */ /* 0x044ff000000018b8 */
[C---:B------:R-:W-:Y:S01]  /*d180*/  HMMA.16816.F32 R176, R4.reuse, R34, R148 ;  /* 0x0000002204b0723c */ /* 0x040fe20000001894 */
[----:B------:R-:W2:Y:S04]  /*d190*/  LDSM.16.M88.4 R148, [R205+0x3000] ;  /* 0x00300000cd94783b */ /* 0x000ea80000000200 */
[----:B------:R-:W5:Y:S03]  /*d1a0*/  LDSM.16.M88.4 R32, [R205+0x3800] ;  /* 0x00380000cd20783b */ /* 0x000f660000000200 */
[C---:B------:R-:W-:Y:S08]  /*d1b0*/  HMMA.16816.F32 R172, R4.reuse, R192, R28 ;  /* 0x000000c004ac723c */ /* 0x040ff0000000181c */
[C---:B------:R-:W-:Y:S08]  /*d1c0*/  HMMA.16816.F32 R236, R4.reuse, R194, R236 ;  /* 0x000000c204ec723c */ /* 0x040ff000000018ec */
[C---:B-1----:R-:W-:Y:S08]  /*d1d0*/  HMMA.16816.F32 R192, R4.reuse, R24, R228 ;  /* 0x0000001804c0723c */ /* 0x042ff000000018e4 */
[C---:B------:R-:W-:Y:S01]  /*d1e0*/  HMMA.16816.F32 R188, R4.reuse, R26, R188 ;  /* 0x0000001a04bc723c */ /* 0x040fe200000018bc */
[----:B------:R-:W-:Y:S07]  /*d1f0*/  LDSM.16.M88.4 R24, [R200+0x14000] ;  /* 0x01400000c818783b */ /* 0x000fee0000000200 */
[C---:B---3--:R-:W-:Y:S08]  /*d200*/  HMMA.16816.F32 R180, R4.reuse, R20, R180 ;  /* 0x0000001404b4723c */ /* 0x048ff000000018b4 */
[----:B------:R-:W-:Y:S01]  /*d210*/  HMMA.16816.F32 R28, R4, R22, R16 ;  /* 0x00000016041c723c */ /* 0x000fe20000001810 */
[----:B------:R-:W1:Y:S07]  /*d220*/  LDSM.16.M88.4 R4, [R207+0x8000] ;  /* 0x00800000cf04783b */ /* 0x000e6e0000000200 */
[C---:B----4-:R-:W-:Y:S01]  /*d230*/  HMMA.16816.F32 R20, R8.reuse, R168, R184 ;  /* 0x000000a80814723c */ /* 0x050fe200000018b8 */
[----:B------:R-:W3:Y:S07]  /*d240*/  LDSM.16.M88.4 R184, [R200+0x14800] ;  /* 0x01480000c8b8783b */ /* 0x000eee0000000200 */
[C---:B------:R-:W-:Y:S01]  /*d250*/  HMMA.16816.F32 R16, R8.reuse, R170, R176 ;  /* 0x000000aa0810723c */ /* 0x040fe200000018b0 */
[----:B------:R-:W4:Y:S07]  /*d260*/  LDSM.16.M88.4 R176, [R200+0x15800] ;  /* 0x01580000c8b0783b */ /* 0x000f2e0000000200 */
[C---:B------:R-:W-:Y:S08]  /*d270*/  HMMA.16816.F32 R168, R8.reuse, R196, R172 ;  /* 0x000000c408a8723c */ /* 0x040ff000000018ac */
[C---:B------:R-:W-:Y:S08]  /*d280*/  HMMA.16816.F32 R228, R8.reuse, R198, R236 ;  /* 0x000000c608e4723c */ /* 0x040ff000000018ec */
[C---:B--2---:R-:W-:Y:S08]  /*d290*/  HMMA.16816.F32 R196, R8.reuse, R148, R192 ;  /* 0x0000009408c4723c */ /* 0x044ff000000018c0 */
[C---:B------:R-:W-:Y:S08]  /*d2a0*/  HMMA.16816.F32 R192, R8.reuse, R150, R188 ;  /* 0x0000009608c0723c */ /* 0x040ff000000018bc */
[C---:B-----5:R-:W-:Y:S01]  /*d2b0*/  HMMA.16816.F32 R188, R8.reuse, R32, R180 ;  /* 0x0000002008bc723c */ /* 0x060fe200000018b4 */
[----:B------:R-:W-:Y:S07]  /*d2c0*/  LDSM.16.M88.4 R180, [R200+0x15000] ;  /* 0x01500000c8b4783b */ /* 0x000fee0000000200 */
[----:B------:R-:W-:Y:S01]  /*d2d0*/  HMMA.16816.F32 R172, R8, R34, R28 ;  /* 0x0000002208ac723c */ /* 0x000fe2000000181c */
[----:B------:R-:W-:Y:S04]  /*d2e0*/  LDSM.16.M88.4 R8, [R208+0x8000] ;  /* 0x00800000d008783b */ /* 0x000fe80000000200 */
[----:B------:R-:W2:Y:S03]  /*d2f0*/  LDSM.16.M88.4 R32, [R219] ;  /* 0x00000000db20783b */ /* 0x000ea60000000200 */
[C---:B-1----:R-:W-:Y:S01]  /*d300*/  HMMA.16816.F32 R148, R4.reuse, R24, R20 ;  /* 0x000000180494723c */ /* 0x042fe20000001814 */
[----:B------:R-:W1:Y:S07]  /*d310*/  LDSM.16.M88.4 R28, [R218] ;  /* 0x00000000da1c783b */ /* 0x000e6e0000000200 */
[C---:B------:R-:W-:Y:S08]  /*d320*/  HMMA.16816.F32 R24, R4.reuse, R26, R16 ;  /* 0x0000001a0418723c */ /* 0x040ff00000001810 */
[C---:B---3--:R-:W-:Y:S08]  /*d330*/  HMMA.16816.F32 R20, R4.reuse, R184, R168 ;  /* 0x000000b80414723c */ /* 0x048ff000000018a8 */
[C---:B------:R-:W-:Y:S01]  /*d340*/  HMMA.16816.F32 R16, R4.reuse, R186, R228 ;  /* 0x000000ba0410723c */ /* 0x040fe200000018e4 */
[----:B------:R-:W3:Y:S04]  /*d350*/  LDSM.16.M88.4 R184, [R217] ;  /* 0x00000000d9b8783b */ /* 0x000ee80000000200 */
[----:B------:R-:W-:Y:S03]  /*d360*/  LDSM.16.M88.4 R228, [R205+0x5800] ;  /* 0x00580000cde4783b */ /* 0x000fe60000000200 */
[C---:B----4-:R-:W-:Y:S08]  /*d370*/  HMMA.16816.F32 R188, R4.reuse, R176, R188 ;  /* 0x000000b004bc723c */ /* 0x050ff000000018bc */
[----:B------:R-:W-:Y:S01]  /*d380*/  HMMA.16816.F32 R172, R4, R178, R172 ;  /* 0x000000b204ac723c */ /* 0x000fe200000018ac */
[----:B------:R-:W4:Y:S07]  /*d390*/  LDSM.16.M88.4 R176, [R216] ;  /* 0x00000000d8b0783b */ /* 0x000f2e0000000200 */
[----:B--2---:R-:W-:Y:S08]  /*d3a0*/  HMMA.16816.F32 R168, R8, R32, R148 ;  /* 0x0000002008a8723c */ /* 0x004ff00000001894 */
[C---:B------:R-:W-:Y:S08]  /*d3b0*/  HMMA.16816.F32 R196, R4.reuse, R180, R196 ;  /* 0x000000b404c4723c */ /* 0x040ff000000018c4 */
[----:B------:R-:W-:Y:S01]  /*d3c0*/  HMMA.16816.F32 R192, R4, R182, R192 ;  /* 0x000000b604c0723c */ /* 0x000fe200000018c0 */
[----:B------:R-:W-:Y:S04]  /*d3d0*/  LDSM.16.M88.4 R4, [R210+0x8000] ;  /* 0x00800000d204783b */ /* 0x000fe80000000200 */
[----:B------:R-:W-:Y:S03]  /*d3e0*/  LDSM.16.M88.4 R180, [R206+0x15000] ;  /* 0x01500000ceb4783b */ /* 0x000fe60000000200 */
[C---:B------:R-:W-:Y:S01]  /*d3f0*/  HMMA.16816.F32 R148, R8.reuse, R34, R24 ;  /* 0x000000220894723c */ /* 0x040fe20000001818 */
[----:B------:R-:W2:Y:S07]  /*d400*/  LDSM.16.M88.4 R24, [R206+0x14000] ;  /* 0x01400000ce18783b */ /* 0x000eae0000000200 */
[C---:B-1----:R-:W-:Y:S01]  /*d410*/  HMMA.16816.F32 R32, R8.reuse, R28, R20 ;  /* 0x0000001c0820723c */ /* 0x042fe20000001814 */
[----:B------:R-:W1:Y:S07]  /*d420*/  LDSM.16.M88.4 R20, [R206+0x14800] ;  /* 0x01480000ce14783b */ /* 0x000e6e0000000200 */
[C---:B------:R-:W-:Y:S08]  /*d430*/  HMMA.16816.F32 R16, R8.reuse, R30, R16 ;  /* 0x0000001e0810723c */ /* 0x040ff00000001810 */
[C---:B---3--:R-:W-:Y:S08]  /*d440*/  HMMA.16816.F32 R28, R8.reuse, R184, R196 ;  /* 0x000000b8081c723c */ /* 0x048ff000000018c4 */
[C---:B------:R-:W-:Y:S01]  /*d450*/  HMMA.16816.F32 R192, R8.reuse, R186, R192 ;  /* 0x000000ba08c0723c */ /* 0x040fe200000018c0 */
[----:B------:R-:W3:Y:S07]  /*d460*/  LDSM.16.M88.4 R184, [R206+0x15800] ;  /* 0x01580000ceb8783b */ /* 0x000eee0000000200 */
[C---:B----4-:R-:W-:Y:S08]  /*d470*/  HMMA.16816.F32 R188, R8.reuse, R176, R188 ;  /* 0x000000b008bc723c */ /* 0x050ff000000018bc */
[----:B------:R-:W-:Y:S01]  /*d480*/  HMMA.16816.F32 R176, R8, R178, R172 ;  /* 0x000000b208b0723c */ /* 0x000fe200000018ac */
[----:B------:R-:W-:Y:S07]  /*d490*/  LDSM.16.M88.4 R8, [R209+0x8000] ;  /* 0x00800000d108783b */ /* 0x000fee0000000200 */
[C---:B--2---:R-:W-:Y:S08]  /*d4a0*/  HMMA.16816.F32 R172, R4.reuse, R24, R168 ;  /* 0x0000001804ac723c */ /* 0x044ff000000018a8 */
[C---:B------:R-:W-:Y:S01]  /*d4b0*/  HMMA.16816.F32 R168, R4.reuse, R26, R148 ;  /* 0x0000001a04a8723c */ /* 0x040fe20000001894 */
[----:B------:R-:W2:Y:S07]  /*d4c0*/  LDSM.16.M88.4 R24, [R205+0x4000] ;  /* 0x00400000cd18783b */ /* 0x000eae0000000200 */
[C---:B-1----:R-:W-:Y:S01]  /*d4d0*/  HMMA.16816.F32 R148, R4.reuse, R20, R32 ;  /* 0x000000140494723c */ /* 0x042fe20000001820 */
[----:B------:R-:W-:Y:S07]  /*d4e0*/  LDSM.16.M88.4 R32, [R205+0x5000] ;  /* 0x00500000cd20783b */ /* 0x000fee0000000200 */
[C---:B------:R-:W-:Y:S01]  /*d4f0*/  HMMA.16816.F32 R16, R4.reuse, R22, R16 ;  /* 0x000000160410723c */ /* 0x040fe20000001810 */
[----:B------:R-:W1:Y:S07]  /*d500*/  LDSM.16.M88.4 R20, [R205+0x4800] ;  /* 0x00480000cd14783b */ /* 0x000e6e0000000200 */
[C---:B------:R-:W-:Y:S08]  /*d510*/  HMMA.16816.F32 R28, R4.reuse, R180, R28 ;  /* 0x000000b4041c723c */ /* 0x040ff0000000181c */
[C---:B------:R-:W-:Y:S08]  /*d520*/  HMMA.16816.F32 R180, R4.reuse, R182, R192 ;  /* 0x000000b604b4723c */ /* 0x040ff000000018c0 */
[C---:B---3--:R-:W-:Y:S08]  /*d530*/  HMMA.16816.F32 R188, R4.reuse, R184, R188 ;  /* 0x000000b804bc723c */ /* 0x048ff000000018bc */
[----:B------:R-:W-:Y:S01]  /*d540*/  HMMA.16816.F32 R184, R4, R186, R176 ;  /* 0x000000ba04b8723c */ /* 0x000fe200000018b0 */
[----:B------:R-:W-:Y:S04]  /*d550*/  LDSM.16.M88.4 R4, [R207+0xc000] ;  /* 0x00c00000cf04783b */ /* 0x000fe80000000200 */
[----:B------:R-:W3:Y:S03]  /*d560*/  LDSM.16.M88.4 R176, [R200+0x16000] ;  /* 0x01600000c8b0783b */ /* 0x000ee60000000200 */
[C---:B--2---:R-:W-:Y:S01]  /*d570*/  HMMA.16816.F32 R196, R8.reuse, R26, R168 ;  /* 0x0000001a08c4723c */ /* 0x044fe200000018a8 */
[----:B------:R-:W2:Y:S07]  /*d580*/  LDSM.16.M88.4 R168, [R200+0x16800] ;  /* 0x01680000c8a8783b */ /* 0x000eae0000000200 */
[C---:B------:R-:W-:Y:S01]  /*d590*/  HMMA.16816.F32 R236, R8.reuse, R24, R172 ;  /* 0x0000001808ec723c */ /* 0x040fe200000018ac */
[----:B------:R-:W4:Y:S07]  /*d5a0*/  LDSM.16.M88.4 R24, [R200+0x17000] ;  /* 0x01700000c818783b */ /* 0x000f2e0000000200 */
[C---:B-1----:R-:W-:Y:S08]  /*d5b0*/  HMMA.16816.F32 R192, R8.reuse, R20, R148 ;  /* 0x0000001408c0723c */ /* 0x042ff00000001894 */
[C---:B------:R-:W-:Y:S01]  /*d5c0*/  HMMA.16816.F32 R172, R8.reuse, R22, R16 ;  /* 0x0000001608ac723c */ /* 0x040fe20000001810 */
[----:B------:R-:W1:Y:S07]  /*d5d0*/  LDSM.16.M88.4 R20, [R200+0x17800] ;  /* 0x01780000c814783b */ /* 0x000e6e0000000200 */
[C---:B------:R-:W-:Y:S08]  /*d5e0*/  HMMA.16816.F32 R148, R8.reuse, R32, R28 ;  /* 0x000000200894723c */ /* 0x040ff0000000181c */
[C---:B------:R-:W-:Y:S08]  /*d5f0*/  HMMA.16816.F32 R32, R8.reuse, R34, R180 ;  /* 0x000000220820723c */ /* 0x040ff000000018b4 */
[----:B------:R-:W-:Y:S01]  /*d600*/  HMMA.16816.F32 R28, R8, R228, R188 ;  /* 0x000000e4081c723c */ /* 0x000fe200000018bc */
[----:B------:R-:W-:Y:S07]  /*d610*/  LDSM.16.M88.4 R188, [R215] ;  /* 0x00000000d7bc783b */ /* 0x000fee0000000200 */
[C---:B---3--:R-:W-:Y:S08]  /*d620*/  HMMA.16816.F32 R180, R4.reuse, R176, R236 ;  /* 0x000000b004b4723c */ /* 0x048ff000000018ec */
[C---:B------:R-:W-:Y:S08]  /*d630*/  HMMA.16816.F32 R196, R4.reuse, R178, R196 ;  /* 0x000000b204c4723c */ /* 0x040ff000000018c4 */
[C---:B--2---:R-:W-:Y:S08]  /*d640*/  HMMA.16816.F32 R192, R4.reuse, R168, R192 ;  /* 0x000000a804c0723c */ /* 0x044ff000000018c0 */
[----:B------:R-:W-:Y:S08]  /*d650*/  HMMA.16816.F32 R176, R4, R170, R172 ;  /* 0x000000aa04b0723c */ /* 0x000ff000000018ac */
[----:B------:R-:W-:Y:S01]  /*d660*/  HMMA.16816.F32 R16, R8, R230, R184 ;  /* 0x000000e60810723c */ /* 0x000fe200000018b8 */
[----:B------:R-:W2:Y:S04]  /*d670*/  LDSM.16.M88.4 R8, [R208+0xc000] ;  /* 0x00c00000d008783b */ /* 0x000ea80000000200 */
[----:B------:R-:W3:Y:S03]  /*d680*/  LDSM.16.M88.4 R184, [R214] ;  /* 0x00000000d6b8783b */ /* 0x000ee60000000200 */
[C---:B----4-:R-:W-:Y:S08]  /*d690*/  HMMA.16816.F32 R168, R4.reuse, R26, R32 ;  /* 0x0000001a04a8723c */ /* 0x050ff00000001820 */
[C---:B-1----:R-:W-:Y:S01]  /*d6a0*/  HMMA.16816.F32 R32, R4.reuse, R20, R28 ;  /* 0x000000140420723c */ /* 0x042fe2000000181c */
[----:B------:R-:W1:Y:S07]  /*d6b0*/  LDSM.16.M88.4 R28, [R213] ;  /* 0x00000000d51c783b */ /* 0x000e6e0000000200 */
[C---:B------:R-:W-:Y:S01]  /*d6c0*/  HMMA.16816.F32 R172, R4.reuse, R24, R148 ;  /* 0x0000001804ac723c */ /* 0x040fe20000001894 */
[----:B------:R-:W4:Y:S04]  /*d6d0*/  LDSM.16.M88.4 R24, [R212] ;  /* 0x00000000d418783b */ /* 0x000f280000000200 */
[----:B------:R-:W-:Y:S03]  /*d6e0*/  LDSM.16.M88.4 R148, [R206+0x16000] ;  /* 0x01600000ce94783b */ /* 0x000fe60000000200 */
[----:B------:R-:W-:Y:S01]  /*d6f0*/  HMMA.16816.F32 R20, R4, R22, R16 ;  /* 0x000000160414723c */ /* 0x000fe20000001810 */
[----:B------:R-:W5:Y:S07]  /*d700*/  LDSM.16.M88.4 R4, [R210+0xc000] ;  /* 0x00c00000d204783b */ /* 0x000f6e0000000200 */
[C---:B--2---:R-:W-:Y:S08]  /*d710*/  HMMA.16816.F32 R16, R8.reuse, R188, R180 ;  /* 0x000000bc0810723c */ /* 0x044ff000000018b4 */
[C---:B------:R-:W-:Y:S08]  /*d720*/  HMMA.16816.F32 R196, R8.reuse, R190, R196 ;  /* 0x000000be08c4723c */ /* 0x040ff000000018c4 */
[C---:B---3--:R-:W-:Y:S08]  /*d730*/  HMMA.16816.F32 R192, R8.reuse, R184, R192 ;  /* 0x000000b808c0723c */ /* 0x048ff000000018c0 */
[C---:B------:R-:W-:Y:S01]  /*d740*/  HMMA.16816.F32 R180, R8.reuse, R186, R176 ;  /* 0x000000ba08b4723c */ /* 0x040fe200000018b0 */
[----:B------:R-:W2:Y:S07]  /*d750*/  LDSM.16.M88.4 R184, [R206+0x16800] ;  /* 0x01680000ceb8783b */ /* 0x000eae0000000200 */
[C---:B-1----:R-:W-:Y:S08]  /*d760*/  HMMA.16816.F32 R188, R8.reuse, R28, R172 ;  /* 0x0000001c08bc723c */ /* 0x042ff000000018ac */
[C---:B----4-:R-:W-:Y:S01]  /*d770*/  HMMA.16816.F32 R172, R8.reuse, R24, R32 ;  /* 0x0000001808ac723c */ /* 0x050fe20000001820 */
[----:B------:R-:W1:Y:S07]  /*d780*/  LDSM.16.M88.4 R32, [R206+0x17800] ;  /* 0x01780000ce20783b */ /* 0x000e6e0000000200 */
[C---:B------:R-:W-:Y:S01]  /*d790*/  HMMA.16816.F32 R176, R8.reuse, R30, R168 ;  /* 0x0000001e08b0723c */ /* 0x040fe200000018a8 */
[----:B------:R-:W3:Y:S04]  /*d7a0*/  LDSM.16.M88.4 R28, [R206+0x17000] ;  /* 0x01700000ce1c783b */ /* 0x000ee80000000200 */
[----:B------:R-:W-:Y:S03]  /*d7b0*/  LDSM.16.M88.4 R168, [R205+0x6800] ;  /* 0x00680000cda8783b */ /* 0x000fe60000000200 */
[----:B------:R-:W-:Y:S01]  /*d7c0*/  HMMA.16816.F32 R228, R8, R26, R20 ;  /* 0x0000001a08e4723c */ /* 0x000fe20000001814 */
[----:B------:R-:W-:Y:S04]  /*d7d0*/  LDSM.16.M88.4 R8, [R209+0xc000] ;  /* 0x00c00000d108783b */ /* 0x000fe80000000200 */
[----:B------:R-:W4:Y:S03]  /*d7e0*/  LDSM.16.M88.4 R24, [R205+0x6000] ;  /* 0x00600000cd18783b */ /* 0x000f260000000200 */
[C---:B-----5:R-:W-:Y:S08]  /*d7f0*/  HMMA.16816.F32 R20, R4.reuse, R148, R16 ;  /* 0x000000940414723c */ /* 0x060ff00000001810 */
[C---:B------:R-:W-:Y:S08]  /*d800*/  HMMA.16816.F32 R16, R4.reuse, R150, R196 ;  /* 0x000000960410723c */ /* 0x040ff000000018c4 */
[C---:B--2---:R-:W-:Y:S08]  /*d810*/  HMMA.16816.F32 R148, R4.reuse, R184, R192 ;  /* 0x000000b80494723c */ /* 0x044ff000000018c0 */
[C---:B-1----:R-:W-:Y:S01]  /*d820*/  HMMA.16816.F32 R192, R4.reuse, R32, R172 ;  /* 0x0000002004c0723c */ /* 0x042fe200000018ac */
[----:B------:R-:W1:Y:S07]  /*d830*/  LDSM.16.M88.4 R172, [R205+0x7000] ;  /* 0x00700000cdac783b */ /* 0x000e6e0000000200 */
[C---:B------:R-:W-:Y:S08]  /*d840*/  HMMA.16816.F32 R184, R4.reuse, R186, R180 ;  /* 0x000000ba04b8723c */ /* 0x040ff000000018b4 */
[C---:B---3--:R-:W-:Y:S08]  /*d850*/  HMMA.16816.F32 R196, R4.reuse, R30, R176 ;  /* 0x0000001e04c4723c */ /* 0x048ff000000018b0 */
[----:B------:R-:W-:Y:S01]  /*d860*/  HMMA.16816.F32 R176, R4, R34, R228 ;  /* 0x0000002204b0723c */ /* 0x000fe200000018e4 */
[----:B------:R-:W2:Y:S01]  /*d870*/  LDSM.16.M88.4 R32, [R205+0x7800] ;  /* 0x00780000cd20783b */ /* 0x000ea20000000200 */
[----:B------:R-:W-:-:S06]  /*d880*/  DEPBAR.LE SB0, 0x0 ;  /* 0x000080000000791a */ /* 0x000fcc0000000000 */
[C---:B----4-:R-:W-:Y:S08]  /*d890*/  HMMA.16816.F32 R180, R8.reuse, R24, R20 ;  /* 0x0000001808b4723c */ /* 0x050ff00000001814 */
[----:B------:R-:W-:Y:S08]  /*d8a0*/  HMMA.16816.F32 R16, R8, R26, R16 ;  /* 0x0000001a0810723c */ /* 0x000ff00000001810 */
[----:B------:R-:W-:Y:S08]  /*d8b0*/  HMMA.16816.F32 R188, R4, R28, R188 ;  /* 0x0000001c04bc723c */ /* 0x000ff000000018bc */
[----:B------:R-:W-:Y:S01]  /*d8c0*/  HMMA.16816.F32 R4, R8, R168, R148 ;  /* 0x000000a80804723c */ /* 0x000fe20000001894 */
[----:B------:R-:W-:Y:S01]  /*d8d0*/  FSEL R28, R181, -INF , !P0 ;  /* 0xff800000b51c7808 */ /* 0x000fe20004000000 */
[----:B------:R-:W-:Y:S01]  /*d8e0*/  BAR.SYNC.DEFER_BLOCKING 0x0 ;  /* 0x0000000000007b1d */ /* 0x000fe20000010000 */
[----:B------:R-:W-:-:S02]  /*d8f0*/  ISETP.GE.AND P0, PT, R2, R14, PT ;  /* 0x0000000e0200720c */ /* 0x000fc40003f06270 */
[----:B------:R-:W-:Y:S02]  /*d900*/  FSEL R31, R183, -INF , !P2 ;  /* 0xff800000b71f7808 */ /* 0x000fe40005000000 */
[----:B------:R-:W-:Y:S01]  /*d910*/  IADD3 R2, R0, 0x10, RZ ;  /* 0x0000001000027810 */ /* 0x000fe20007ffe0ff */
[C---:B------:R-:W-:Y:S01]  /*d920*/  HMMA.16816.F32 R20, R8.reuse, R170, R184 ;  /* 0x000000aa0814723c */ /* 0x040fe200000018b8 */
[----:B------:R-:W-:Y:S02]  /*d930*/  FSEL R29, R16, -INF , !P1 ;  /* 0xff800000101d7808 */ /* 0x000fe40004800000 */
[CC--:B------:R-:W-:Y:S02]  /*d940*/  ISETP.GE.AND P2, PT, R3.reuse, R13.reuse, PT ;  /* 0x0000000d0300720c */ /* 0x0c0fe40003f46270 */
[----:B------:R-:W-:Y:S02]  /*d950*/  ISETP.GE.AND P1, PT, R3, R14, PT ;  /* 0x0000000e0300720c */ /* 0x000fe40003f26270 */
[----:B------:R-:W-:Y:S01]  /*d960*/  FSEL R149, R18, -INF , !P0 ;  /* 0xff80000012957808 */ /* 0x000fe20004000000 */
[----:B-1----:R-:W-:Y:S01]  /*d970*/  HMMA.16816.F32 R24, R8, R172, R188 ;  /* 0x000000ac0818723c */ /* 0x002fe200000018bc */
[----:B------:R-:W-:-:S02]  /*d980*/  ISETP.GE.AND P0, PT, R2, R13, PT ;  /* 0x0000000d0200720c */ /* 0x000fc40003f06270 */
[----:B------:R-:W-:Y:S02]  /*d990*/  FSEL R30, R17, -INF , !P2 ;  /* 0xff800000111e7808 */ /* 0x000fe40005000000 */
[----:B------:R-:W-:Y:S02]  /*d9a0*/  FSEL R150, R19, -INF , !P1 ;  /* 0xff80000013967808 */ /* 0x000fe40004800000 */
[----:B------:R-:W-:Y:S01]  /*d9b0*/  IADD3 R3, R0, 0x11, RZ ;  /* 0x0000001100037810 */ /* 0x000fe20007ffe0ff */
[----:B------:R-:W-:Y:S01]  /*d9c0*/  HMMA.16816.F32 R16, R8, R174, R196 ;  /* 0x000000ae0810723c */ /* 0x000fe200000018c4 */
        /* <DEDUP_REMOVED lines=9> */
[CC--:B------:R-:W-:Y:S01]  /*da60*/  ISETP.GE.AND P2, PT, R2.reuse, R13.reuse, PT ;  /* 0x0000000d0200720c */ /* 0x0c0fe20003f46270 */
[C---:B--2---:R-:W-:Y:S01]  /*da70*/  HMMA.16816.F32 R4, R8.reuse, R32, R192 ;  /* 0x000000200804723c */ /* 0x044fe200000018c0 */
        /* <DEDUP_REMOVED lines=13> */
[-C--:B------:R-:W-:Y:S02]  /*db50*/  ISETP.GE.AND P2, PT, R2, R13.reuse, PT ;  /* 0x0000000d0200720c */ /* 0x080fe40003f46270 */
[----:B------:R-:W-:Y:S02]  /*db60*/  FSEL R244, R24, -INF , !P1 ;  /* 0xff80000018f47808 */ /* 0x000fe40004800000 */
[----:B------:R-:W-:Y:S02]  /*db70*/  FSEL R198, R26, -INF , !P0 ;  /* 0xff8000001ac67808 */ /* 0x000fe40004000000 */
[----:B------:R-:W-:Y:S02]  /*db80*/  ISETP.GE.AND P1, PT, R2, R14, PT ;  /* 0x0000000e0200720c */ /* 0x000fe40003f26270 */
[----:B------:R-:W-:-:S02]  /*db90*/  ISETP.GE.AND P0, PT, R3, R13, PT ;  /* 0x0000000d0300720c */ /* 0x000fc40003f06270 */
[----:B------:R-:W-:Y:S02]  /*dba0*/  IADD3 R2, R0, 0x29, RZ ;  /* 0x0000002900027810 */ /* 0x000fe40007ffe0ff */
[----:B------:R-:W-:Y:S02]  /*dbb0*/  FSEL R245, R25, -INF , !P2 ;  /* 0xff80000019f57808 */ /* 0x000fe40005000000 */
[----:B------:R-:W-:Y:S02]  /*dbc0*/  ISETP.GE.AND P2, PT, R3, R14, PT ;  /* 0x0000000e0300720c */ /* 0x000fe40003f46270 */
[----:B------:R-:W-:Y:S02]  /*dbd0*/  FSEL R229, R27, -INF , !P1 ;  /* 0xff8000001be57808 */ /* 0x000fe40004800000 */
[----:B------:R-:W-:Y:S02]  /*dbe0*/  FSEL R248, R16, -INF , !P0 ;  /* 0xff80000010f87808 */ /* 0x000fe40004000000 */
[----:B------:R-:W-:-:S02]  /*dbf0*/  ISETP.GE.AND P1, PT, R2, R13, PT ;  /* 0x0000000d0200720c */ /* 0x000fc40003f26270 */
[----:B------:R-:W-:Y:S02]  /*dc00*/  ISETP.GE.AND P0, PT, R2, R14, PT ;  /* 0x0000000e0200720c */ /* 0x000fe40003f06270 */
[C---:B------:R-:W-:Y:S02]  /*dc10*/  IADD3 R3, R0.reuse, 0x30, RZ ;  /* 0x0000003000037810 */ /* 0x040fe40007ffe0ff */
[----:B------:R-:W-:Y:S02]  /*dc20*/  IADD3 R2, R0, 0x31, RZ ;  /* 0x0000003100027810 */ /* 0x000fe40007ffe0ff */
[----:B------:R-:W-:Y:S02]  /*dc30*/  FSEL R199, R18, -INF , !P2 ;  /* 0xff80000012c77808 */ /* 0x000fe40005000000 */
[----:B------:R-:W-:Y:S02]  /*dc40*/  ISETP.GE.AND P2, PT, R3, R13, PT ;  /* 0x0000000d0300720c */ /* 0x000fe40003f46270 */
[----:B------:R-:W-:-:S02]  /*dc50*/  FSEL R246, R17, -INF , !P1 ;  /* 0xff80000011f67808 */ /* 0x000fc40004800000 */
[----:B------:R-:W-:Y:S02]  /*dc60*/  FSEL R228, R19, -INF , !P0 ;  /* 0xff80000013e47808 */ /* 0x000fe40004000000 */
[-C--:B------:R-:W-:Y:S02]  /*dc70*/  ISETP.GE.AND P1, PT, R3, R14.reuse, PT ;  /* 0x0000000e0300720c */ /* 0x080fe40003f26270 */
[----:B------:R-:W-:Y:S02]  /*dc80*/  ISETP.GE.AND P0, PT, R2, R13, PT ;  /* 0x0000000d0200720c */ /* 0x000fe40003f06270 */
[----:B------:R-:W-:Y:S02]  /*dc90*/  FSEL R230, R4, -INF , !P2 ;  /* 0xff80000004e67808 */ /* 0x000fe40005000000 */
[----:B------:R-:W-:Y:S02]  /*dca0*/  ISETP.GE.AND P2, PT, R2, R14, PT ;  /* 0x0000000e0200720c */ /* 0x000fe40003f46270 */
[----:B------:R-:W-:-:S02]  /*dcb0*/  FSEL R187, R6, -INF , !P1 ;  /* 0xff80000006bb7808 */ /* 0x000fc40004800000 */
[----:B------:R-:W-:Y:S02]  /*dcc0*/  FSEL R191, R5, -INF , !P0 ;  /* 0xff80000005bf7808 */ /* 0x000fe40004000000 */
[C---:B------:R-:W-:Y:S02]  /*dcd0*/  ISETP.GE.AND P1, PT, R0.reuse, R13, PT ;  /* 0x0000000d0000720c */ /* 0x040fe40003f26270 */
[C---:B------:R-:W-:Y:S02]  /*dce0*/  ISETP.GE.AND P0, PT, R0.reuse, R14, PT ;  /* 0x0000000e0000720c */ /* 0x040fe40003f06270 */
[C---:B------:R-:W-:Y:S02]  /*dcf0*/  IADD3 R2, R0.reuse, 0x38, RZ ;  /* 0x0000003800027810 */ /* 0x040fe40007ffe0ff */
[----:B------:R-:W-:Y:S02]  /*dd00*/  IADD3 R0, R0, 0x39, RZ ;  /* 0x0000003900007810 */ /* 0x000fe40007ffe0ff */
[----:B------:R-:W-:-:S02]  /*dd10*/  FSEL R189, R7, -INF , !P2 ;  /* 0xff80000007bd7808 */ /* 0x000fc40005000000 */
[----:B------:R-:W-:Y:S02]  /*dd20*/  FSEL R15, R180, -INF , !P1 ;  /* 0xff800000b40f7808 */ /* 0x000fe40004800000 */
[-C--:B------:R-:W-:Y:S02]  /*dd30*/  ISETP.GE.AND P2, PT, R2, R13.reuse, PT ;  /* 0x0000000d0200720c */ /* 0x080fe40003f46270 */
[----:B------:R-:W-:Y:S02]  /*dd40*/  ISETP.GE.AND P1, PT, R0, R13, PT ;  /* 0x0000000d0000720c */ /* 0x000fe40003f26270 */
[----:B------:R-:W-:Y:S02]  /*dd50*/  FSEL R185, R8, -INF , !P2 ;  /* 0xff80000008b97808 */ /* 0x000fe40005000000 */
[----:B------:R-:W-:Y:S02]  /*dd60*/  FSEL R195, R9, -INF , !P1 ;  /* 0xff80000009c37808 */ /* 0x000fe40004800000 */
[----:B------:R-:W-:-:S02]  /*dd70*/  ISETP.GE.AND P2, PT, R2, R14, PT ;  /* 0x0000000e0200720c */ /* 0x000fc40003f46270 */
[----:B------:R-:W-:Y:S02]  /*dd80*/  ISETP.GE.AND P1, PT, R0, R14, PT ;  /* 0x0000000e0000720c */ /* 0x000fe40003f26270 */
[----:B------:R-:W-:Y:S02]  /*dd90*/  FSEL R14, R182, -INF , !P0 ;  /* 0xff800000b60e7808 */ /* 0x000fe40004000000 */
[----:B------:R-:W-:Y:S02]  /*dda0*/  PLOP3.LUT P0, PT, PT, PT, UP0, 0x80, 0x0 ;  /* 0x000000000000781c */ /* 0x000fe40003f0f008 */
[----:B------:R-:W-:Y:S02]  /*ddb0*/  FSEL R186, R10, -INF , !P2 ;  /* 0xff8000000aba7808 */ /* 0x000fe40005000000 */
[----:B------:R-:W-:-:S09]  /*ddc0*/  FSEL R190, R11, -INF , !P1 ;  /* 0xff8000000bbe7808 */ /* 0x000fd20004800000 */
        /* <DEDUP_REMOVED lines=75> */
.L_x_721:
[----:B------:R-:W-:Y:S05]  /*e280*/  BSYNC B0 ;  /* 0x0000000000007941 */ /* 0x000fea0003800000 */
.L_x_720:
[----:B------:R-:W0:Y:S02]  /*e290*/  LDGDEPBAR ;  /* 0x00000000000079af */ /* 0x000e240000000000 */
.L_x_719:
[----:B-1----:R-:W2:Y:S01]  /*e2a0*/  LDL R7, [R1+0x30] ;  /* 0x0000300001077983 */ /* 0x002ea20000100800 */
[----:B------:R-:W-:Y:S02]  /*e2b0*/  MOV R180, R230 ;  /* 0x000000e600b47202 */ /* 0x000fe40000000f00 */
[----:B------:R-:W-:Y:S01]  /*e2c0*/  MOV R35, R229 ;  /* 0x000000e500237202 */ /* 0x000fe20000000f00 */
[----:B------:R-:W3:Y:S04]  /*e2d0*/  LDL R3, [R1+0x34] ;  /* 0x0000340001037983 */ /* 0x000ee80000100800 */
[----:B------:R-:W4:Y:S01]  /*e2e0*/  LDL R4, [R1+0x48] ;  /* 0x0000480001047983 */ /* 0x000f220000100800 */
[----:B------:R-:W-:Y:S01]  /*e2f0*/  FMNMX.FTZ R0, R251, R15, !PT ;  /* 0x0000000ffb007209 */ /* 0x000fe20007810000 */
[----:B------:R-:W-:-:S02]  /*e300*/  USHF.L.U32 UR4, UR38, 0x1, URZ ;  /* 0x0000000126047899 */ /* 0x000fc4000800063f */
[----:B------:R-:W-:Y:S01]  /*e310*/  LDSM.16.MT88.4 R20, [R201+0x18000] ;  /* 0x01800000c914783b */ /* 0x000fe20000004200 */
[----:B------:R-:W-:-:S03]  /*e320*/  FMNMX.FTZ R0, R28, R0, !PT ;  /* 0x000000001c007209 */ /* 0x000fc60007810000 */
[----:B------:R-:W-:Y:S01]  /*e330*/  LDSM.16.MT88.4 R16, [R202+0x18000] ;  /* 0x01800000ca10783b */ /* 0x000fe20000004200 */
        /* <DEDUP_REMOVED lines=33> */
[----:B------:R-:W5:Y:S01]  /*e550*/  SHFL.BFLY PT, R6, R148, 0x1, 0x1f ;  /* 0x0c201f0094067f89 */ /* 0x000f6200000e0000 */
[----:B------:R-:W-:Y:S01]  /*e560*/  IMAD.U32 R2, RZ, RZ, UR4 ;  /* 0x00000004ff027e24 */ /* 0x000fe2000f8e00ff */
[----:B-1----:R-:W-:Y:S02]  /*e570*/  FMNMX.FTZ R0, R0, R5, !PT ;  /* 0x0000000500007209 */ /* 0x002fe40007810000 */
[----:B-----5:R-:W-:-:S03]  /*e580*/  FMNMX.FTZ R148, R148, R6, !PT ;  /* 0x0000000694947209 */ /* 0x020fc60007810000 */
[----:B------:R-:W1:Y:S01]  /*e590*/  SHFL.BFLY PT, R10, R0, 0x1, 0x1f ;  /* 0x0c201f00000a7f89 */ /* 0x000e6200000e0000 */
[----:B------:R-:W-:Y:S01]  /*e5a0*/  FSETP.NEU.FTZ.AND P2, PT, R148, -INF , PT ;  /* 0xff8000009400780b */ /* 0x000fe20003f5d000 */
        /* <DEDUP_REMOVED lines=14> */
[----:B------:R-:W-:Y:S02]  /*e690*/  FMUL.FTZ R2, R148, c[0x0][0x23c] ;  /* 0x00008f0094027a20 */ /* 0x000fe40000410000 */
[----:B------:R-:W-:-:S04]  /*e6a0*/  IMAD.WIDE.U32 R4, R5, -0x326172a9, RZ ;  /* 0xcd9e8d5705047825 */ /* 0x000fc800078e00ff */
[----:B------:R-:W-:Y:S01]  /*e6b0*/  IMAD.WIDE.U32 R8, R8, -0x326172a9, RZ ;  /* 0xcd9e8d5708087825 */ /* 0x000fe200078e00ff */
[----:B------:R-:W-:Y:S02]  /*e6c0*/  FSEL R2, R2, RZ, P2 ;  /* 0x000000ff02027208 */ /* 0x000fe40001000000 */
[----:B------:R-:W-:Y:S02]  /*e6d0*/  LOP3.LUT R5, R5, UR11, R168, 0x96, !PT ;  /* 0x0000000b05057c12 */ /* 0x000fe4000f8e96a8 */
[----:B------:R-:W-:Y:S01]  /*e6e0*/  LOP3.LUT R9, R9, UR9, R4, 0x96, !PT ;  /* 0x0000000909097c12 */ /* 0x000fe2000f8e9604 */
[----:B------:R-:W-:Y:S02]  /*e6f0*/  FFMA.FTZ R3, R28, c[0x0][0x23c], -R2 ;  /* 0x00008f001c037a23 */ /* 0x000fe40000010802 */
[----:B------:R-:W-:Y:S02]  /*e700*/  IMAD.WIDE.U32 R4, R5, -0x2daee0ad, RZ ;  /* 0xd2511f5305047825 */ /* 0x000fe400078e00ff */
[----:B------:R1:W-:Y:S02]  /*e710*/  MUFU.EX2 R177, R3 ;  /* 0x0000000300b17308 */ /* 0x0003e40000000800 */
[----:B------:R-:W-:Y:S01]  /*e720*/  IMAD.WIDE.U32 R24, R9, -0x2daee0ad, RZ ;  /* 0xd2511f5309187825 */ /* 0x000fe200078e00ff */
[----:B------:R-:W-:-:S03]  /*e730*/  LOP3.LUT R6, R5, UR8, R6, 0x96, !PT ;  /* 0x0000000805067c12 */ /* 0x000fc6000f8e9606 */
[----:B------:R-:W-:Y:S01]  /*e740*/  FFMA.FTZ R7, R29, c[0x0][0x23c], -R2 ;  /* 0x00008f001d077a23 */ /* 0x000fe20000010802 */
[----:B------:R-:W-:Y:S02]  /*e750*/  LOP3.LUT R4, R25, UR6, R4, 0x96, !PT ;  /* 0x0000000619047c12 */ /* 0x000fe4000f8e9604 */
[----:B-1----:R-:W-:Y:S01]  /*e760*/  FMNMX.FTZ R3, R0, R10, !PT ;  /* 0x0000000a00037209 */ /* 0x002fe20007810000 */
[----:B------:R-:W-:Y:S01]  /*e770*/  FFMA.FTZ R0, R30, c[0x0][0x23c], -R2 ;  /* 0x00008f001e007a23 */ /* 0x000fe20000010802 */
[----:B------:R1:W-:Y:S01]  /*e780*/  MUFU.EX2 R29, R7 ;  /* 0x00000007001d7308 */ /* 0x0003e20000000800 */
[----:B------:R-:W-:Y:S01]  /*e790*/  IMAD.WIDE.U32 R4, R4, -0x326172a9, RZ ;  /* 0xcd9e8d5704047825 */ /* 0x000fe200078e00ff */
[----:B------:R-:W-:-:S03]  /*e7a0*/  FSETP.NEU.FTZ.AND P1, PT, R3, -INF , PT ;  /* 0xff8000000300780b */ /* 0x000fc60003f3d000 */
[----:B------:R-:W-:-:S03]  /*e7b0*/  FMUL.FTZ R12, R3, c[0x0][0x23c] ;  /* 0x00008f00030c7a20 */ /* 0x000fc60000410000 */
[----:B------:R2:W3:Y:S02]  /*e7c0*/  MUFU.EX2 R11, R0 ;  /* 0x00000000000b7308 */ /* 0x0004e40000000800 */
[----:B------:R-:W-:Y:S01]  /*e7d0*/  FSEL R12, R12, RZ, P1 ;  /* 0x000000ff0c0c7208 */ /* 0x000fe20000800000 */
[----:B-1----:R-:W-:Y:S01]  /*e7e0*/  IMAD.WIDE.U32 R6, R6, -0x326172a9, RZ ;  /* 0xcd9e8d5706067825 */ /* 0x002fe200078e00ff */
[C---:B------:R-:W-:Y:S02]  /*e7f0*/  LOP3.LUT R10, R4.reuse, 0xff, RZ, 0xc0, !PT ;  /* 0x000000ff040a7812 */ /* 0x040fe400078ec0ff */
[----:B------:R-:W-:Y:S02]  /*e800*/  SHF.R.U32.HI R9, RZ, 0x18, R4 ;  /* 0x00000018ff097819 */ /* 0x000fe40000011604 */
[----:B--2---:R-:W-:Y:S02]  /*e810*/  LOP3.LUT R0, R5, UR16, R6, 0x96, !PT ;  /* 0x0000001005007c12 */ /* 0x004fe4000f8e9606 */
[----:B------:R-:W-:-:S02]  /*e820*/  LOP3.LUT R5, R4, 0xffff, RZ, 0xc0, !PT ;  /* 0x0000ffff04057812 */ /* 0x000fc400078ec0ff */
[----:B------:R-:W-:Y:S02]  /*e830*/  SHF.R.U32.HI R6, RZ, 0x10, R4 ;  /* 0x00000010ff067819 */ /* 0x000fe40000011604 */
[----:B------:R-:W-:Y:S01]  /*e840*/  LOP3.LUT R13, R7, UR7, R8, 0x96, !PT ;  /* 0x00000007070d7c12 */ /* 0x000fe2000f8e9608 */
[----:B------:R-:W-:Y:S01]  /*e850*/  FFMA.FTZ R7, R31, c[0x0][0x23c], -R12 ;  /* 0x00008f001f077a23 */ /* 0x000fe2000001080c */
[----:B------:R-:W-:Y:S01]  /*e860*/  SHF.R.U32.HI R8, RZ, 0x8, R5 ;  /* 0x00000008ff087819 */ /* 0x000fe20000011605 */
[----:B------:R-:W-:Y:S01]  /*e870*/  FFMA.FTZ R15, R15, c[0x0][0x23c], -R2 ;  /* 0x00008f000f0f7a23 */ /* 0x000fe20000010802 */
[----:B------:R-:W-:Y:S01]  /*e880*/  LOP3.LUT R4, R0, 0xffff, RZ, 0xc0, !PT ;  /* 0x0000ffff00047812 */ /* 0x000fe200078ec0ff */
[--C-:B------:R-:W-:Y:S01]  /*e890*/  FFMA.FTZ R14, R14, c[0x0][0x23c], -R12.reuse ;  /* 0x00008f000e0e7a23 */ /* 0x100fe2000001080c */
[----:B------:R-:W-:Y:S01]  /*e8a0*/  LOP3.LUT R6, R6, 0xff, RZ, 0xc0, !PT ;  /* 0x000000ff06067812 */ /* 0x000fe200078ec0ff */
[----:B------:R-:W-:Y:S01]  /*e8b0*/  FFMA.FTZ R5, R149, c[0x0][0x23c], -R12 ;  /* 0x00008f0095057a23 */ /* 0x000fe2000001080c */
[----:B---3--:R-:W-:Y:S01]  /*e8c0*/  MOV R31, R11 ;  /* 0x0000000b001f7202 */ /* 0x008fe20000000f00 */
[----:B------:R1:W-:Y:S01]  /*e8d0*/  MUFU.EX2 R188, R7 ;  /* 0x0000000700bc7308 */ /* 0x0003e20000000800 */
[----:B------:R-:W-:-:S02]  /*e8e0*/  PRMT R11, R10, 0x5410, R8 ;  /* 0x000054100a0b7816 */ /* 0x000fc40000000008 */
[----:B------:R-:W-:Y:S02]  /*e8f0*/  SHF.R.U32.HI R4, RZ, 0x8, R4 ;  /* 0x00000008ff047819 */ /* 0x000fe40000011604 */
[----:B------:R-:W-:Y:S01]  /*e900*/  PRMT R10, R6, 0x5410, R9 ;  /* 0x00005410060a7816 */ /* 0x000fe20000000009 */
[----:B------:R-:W-:Y:S02]  /*e910*/  FFMA.FTZ R6, R150, c[0x0][0x23c], -R12 ;  /* 0x00008f0096067a23 */ /* 0x000fe4000001080c */
[----:B------:R-:W-:Y:S01]  /*e920*/  MUFU.EX2 R176, R15 ;  /* 0x0000000f00b07308 */ /* 0x000fe20000000800 */
[----:B------:R-:W-:-:S07]  /*e930*/  FSEL R8, R148, RZ, P2 ;  /* 0x000000ff94087208 */ /* 0x000fce0001000000 */
[----:B------:R-:W2:Y:S01]  /*e940*/  MUFU.EX2 R178, R14 ;  /* 0x0000000e00b27308 */ /* 0x000ea20000000800 */
[----:B-1----:R-:W-:-:S04]  /*e950*/  LOP3.LUT R7, R0, 0xff, RZ, 0xc0, !PT ;  /* 0x000000ff00077812 */ /* 0x002fc800078ec0ff */
[----:B------:R-:W-:-:S03]  /*e960*/  PRMT R9, R7, 0x5410, R4 ;  /* 0x0000541007097816 */ /* 0x000fc60000000004 */
[----:B------:R1:W-:Y:S01]  /*e970*/  MUFU.EX2 R184, R5 ;  /* 0x0000000500b87308 */ /* 0x0003e20000000800 */
[----:B------:R-:W-:Y:S01]  /*e980*/  SHF.R.U32.HI R4, RZ, 0x18, R0 ;  /* 0x00000018ff047819 */ /* 0x000fe20000011600 */
[----:B------:R-:W-:-:S06]  /*e990*/  FADD.FTZ R7, R251, -R8 ;  /* 0x80000008fb077221 */ /* 0x000fcc0000010000 */
[----:B------:R2:W3:Y:S01]  /*e9a0*/  MUFU.EX2 R182, R6 ;  /* 0x0000000600b67308 */ /* 0x0004e20000000800 */
[----:B-1----:R-:W-:-:S04]  /*e9b0*/  SHF.R.U32.HI R5, RZ, 0x10, R0 ;  /* 0x00000010ff057819 */ /* 0x002fc80000011600 */
[----:B------:R-:W-:Y:S02]  /*e9c0*/  LOP3.LUT R0, R5, 0xff, RZ, 0xc0, !PT ;  /* 0x000000ff05007812 */ /* 0x000fe400078ec0ff */
[----:B------:R-:W-:Y:S02]  /*e9d0*/  FSEL R5, R3, RZ, P1 ;  /* 0x000000ff03057208 */ /* 0x000fe40000800000 */
[----:B------:R-:W-:Y:S01]  /*e9e0*/  PRMT R4, R0, 0x5410, R4 ;  /* 0x0000541000047816 */ /* 0x000fe20000000004 */
[----:B------:R-:W-:Y:S02]  /*e9f0*/  FMUL.FTZ R28, R7, c[0x0][0x23c] ;  /* 0x00008f00071c7a20 */ /* 0x000fe40000410000 */
[----:B------:R-:W-:Y:S01]  /*ea00*/  FADD.FTZ R7, R249, -R5 ;  /* 0x80000005f9077221 */ /* 0x000fe20000010000 */
[--C-:B------:R-:W-:Y:S01]  /*ea10*/  HSET2.LE.AND R0, R9, R252.reuse, PT ;  /* 0x000000fc09007233 */ /* 0x100fe20003803000 */
[----:B--2---:R-:W-:Y:S01]  /*ea20*/  F2FP.PACK_AB R6, R188, R178 ;  /* 0x000000b2bc06723e */ /* 0x004fe200000000ff */
[--C-:B------:R-:W-:Y:S01]  /*ea30*/  HSET2.LE.AND R5, R4, R252.reuse, PT ;  /* 0x000000fc04057233 */ /* 0x100fe20003803000 */
[----:B------:R-:W-:Y:S01]  /*ea40*/  F2FP.PACK_AB R4, R177, R176 ;  /* 0x000000b0b104723e */ /* 0x000fe200000000ff */
[----:B------:R-:W-:Y:S01]  /*ea50*/  FMUL.FTZ R7, R7, c[0x0][0x23c] ;  /* 0x00008f0007077a20 */ /* 0x000fe20000410000 */
[----:B------:R-:W1:Y:S02]  /*ea60*/  MUFU.EX2 R28, R28 ;  /* 0x0000001c001c7308 */ /* 0x000e640000000800 */
[----:B------:R-:W-:Y:S01]  /*ea70*/  LOP3.LUT R8, R0, R4, RZ, 0xc0, !PT ;  /* 0x0000000400087212 */ /* 0x000fe200078ec0ff */
[--C-:B------:R-:W-:Y:S01]  /*ea80*/  HSET2.LE.AND R0, R11, R252.reuse, PT ;  /* 0x000000fc0b007233 */ /* 0x100fe20003803000 */
[----:B------:R-:W-:Y:S01]  /*ea90*/  LOP3.LUT R9, R5, R6, RZ, 0xc0, !PT ;  /* 0x0000000605097212 */ /* 0x000fe200078ec0ff */
[----:B------:R-:W-:Y:S01]  /*eaa0*/  HSET2.LE.AND R5, R10, R252, PT ;  /* 0x000000fc0a057233 */ /* 0x000fe20003803000 */
[----:B------:R-:W-:-:S02]  /*eab0*/  F2FP.PACK_AB R4, R31, R29 ;  /* 0x0000001d1f04723e */ /* 0x000fc400000000ff */
[----:B------:R2:W4:Y:S01]  /*eac0*/  MUFU.EX2 R15, R7 ;  /* 0x00000007000f7308 */ /* 0x0005220000000800 */
[----:B---3--:R-:W-:Y:S02]  /*ead0*/  F2FP.PACK_AB R6, R182, R184 ;  /* 0x000000b8b606723e */ /* 0x008fe400000000ff */
[----:B------:R-:W-:Y:S02]  /*eae0*/  LOP3.LUT R10, R0, R4, RZ, 0xc0, !PT ;  /* 0x00000004000a7212 */ /* 0x000fe400078ec0ff */
[----:B------:R-:W-:Y:S02]  /*eaf0*/  LOP3.LUT R11, R5, R6, RZ, 0xc0, !PT ;  /* 0x00000006050b7212 */ /* 0x000fe400078ec0ff */
[----:B--2---:R-:W2:Y:S01]  /*eb00*/  LDSM.16.MT88.4 R4, [R204+0x18000] ;  /* 0x01800000cc04783b */ /* 0x004ea20000004200 */
[-C--:B-1----:R-:W-:Y:S02]  /*eb10*/  FMUL.FTZ R156, R156, R28.reuse ;  /* 0x0000001c9c9c7220 */ /* 0x082fe40000410000 */
[----:B------:R-:W-:-:S02]  /*eb20*/  FMUL.FTZ R157, R157, R28 ;  /* 0x0000001c9d9d7220 */ /* 0x000fc40000410000 */
[-C--:B----4-:R-:W-:Y:S02]  /*eb30*/  FMUL.FTZ R158, R158, R15.reuse ;  /* 0x0000000f9e9e7220 */ /* 0x090fe40000410000 */
[-C--:B------:R-:W-:Y:S02]  /*eb40*/  FMUL.FTZ R159, R159, R15.reuse ;  /* 0x0000000f9f9f7220 */ /* 0x080fe40000410000 */
[-C--:B------:R-:W-:Y:S02]  /*eb50*/  FMUL.FTZ R36, R36, R28.reuse ;  /* 0x0000001c24247220 */ /* 0x080fe40000410000 */
[----:B------:R-:W-:Y:S02]  /*eb60*/  FMUL.FTZ R37, R37, R28 ;  /* 0x0000001c25257220 */ /* 0x000fe40000410000 */
[-C--:B------:R-:W-:Y:S02]  /*eb70*/  FMUL.FTZ R38, R38, R15.reuse ;  /* 0x0000000f26267220 */ /* 0x080fe40000410000 */
[----:B------:R-:W-:-:S02]  /*eb80*/  FMUL.FTZ R39, R39, R15 ;  /* 0x0000000f27277220 */ /* 0x000fc40000410000 */
[-C--:B------:R-:W-:Y:S02]  /*eb90*/  FMUL.FTZ R40, R40, R28.reuse ;  /* 0x0000001c28287220 */ /* 0x080fe40000410000 */
[-C--:B------:R-:W-:Y:S02]  /*eba0*/  FMUL.FTZ R41, R41, R28.reuse ;  /* 0x0000001c29297220 */ /* 0x080fe40000410000 */
[-C--:B------:R-:W-:Y:S02]  /*ebb0*/  FMUL.FTZ R42, R42, R15.reuse ;  /* 0x0000000f2a2a7220 */ /* 0x080fe40000410000 */
[----:B------:R-:W-:Y:S01]  /*ebc0*/  FMUL.FTZ R43, R43, R15 ;  /* 0x0000000f2b2b7220 */ /* 0x000fe20000410000 */
[C---:B------:R-:W-:Y:S08]  /*ebd0*/  HMMA.16816.F32 R236, R8.reuse, R22, R156 ;  /* 0x0000001608ec723c */ /* 0x040ff0000000189c */
[C---:B------:R-:W-:Y:S08]  /*ebe0*/  HMMA.16816.F32 R156, R8.reuse, R16, R36 ;  /* 0x00000010089c723c */ /* 0x040ff00000001824 */
[----:B------:R-:W-:Y:S01]  /*ebf0*/  HMMA.16816.F32 R16, R8, R18, R40 ;  /* 0x000000120810723c */ /* 0x000fe20000001828 */
        /* <DEDUP_REMOVED lines=10> */
[----:B------:R-:W-:Y:S01]  /*eca0*/  IMAD.MOV.U32 R39, RZ, RZ, R16 ;  /* 0x000000ffff277224 */ /* 0x000fe200078e0010 */
[----:B------:R-:W-:Y:S01]  /*ecb0*/  MOV R38, R17 ;  /* 0x0000001100267202 */ /* 0x000fe20000000f00 */
[----:B------:R-:W-:Y:S01]  /*ecc0*/  IMAD.MOV.U32 R36, RZ, RZ, R19 ;  /* 0x000000ffff247224 */ /* 0x000fe200078e0013 */
[----:B------:R-:W-:-:S02]  /*ecd0*/  MOV R37, R18 ;  /* 0x0000001200257202 */ /* 0x000fc40000000f00 */
[----:B------:R-:W1:Y:S10]  /*ece0*/  LDSM.16.MT88.4 R16, [R203+0x18000] ;  /* 0x01800000cb10783b */ /* 0x000e740000004200 */
[----:B------:R-:W-:-:S08]  /*ecf0*/  MOV R47, R40 ;  /* 0x00000028002f7202 */ /* 0x000fd00000000f00 */
[----:B------:R-:W-:Y:S01]  /*ed00*/  MOV R40, R5 ;  /* 0x0000000500287202 */ /* 0x000fe20000000f00 */
[----:B------:R-:W-:Y:S01]  /*ed10*/  IMAD.MOV.U32 R30, RZ, RZ, R6 ;  /* 0x000000ffff1e7224 */ /* 0x000fe200078e0006 */
[----:B------:R-:W-:Y:S02]  /*ed20*/  MOV R14, R7 ;  /* 0x00000007000e7202 */ /* 0x000fe40000000f00 */
[----:B------:R-:W-:Y:S02]  /*ed30*/  MOV R0, R4 ;  /* 0x0000000400007202 */ /* 0x000fe40000000f00 */
[----:B------:R-:W2:Y:S01]  /*ed40*/  LDSM.16.MT88.4 R4, [R201+0x1a000] ;  /* 0x01a00000c904783b */ /* 0x000ea20000004200 */
[-C--:B------:R-:W-:Y:S02]  /*ed50*/  FMUL.FTZ R52, R52, R28.reuse ;  /* 0x0000001c34347220 */ /* 0x080fe40000410000 */
[----:B------:R-:W-:Y:S02]  /*ed60*/  FMUL.FTZ R53, R53, R28 ;  /* 0x0000001c35357220 */ /* 0x000fe40000410000 */
[----:B------:R-:W-:-:S02]  /*ed70*/  FMUL.FTZ R54, R54, R15 ;  /* 0x0000000f36367220 */ /* 0x000fc40000410000 */
[-C--:B------:R-:W-:Y:S02]  /*ed80*/  FMUL.FTZ R55, R55, R15.reuse ;  /* 0x0000000f37377220 */ /* 0x080fe40000410000 */
        /* <DEDUP_REMOVED lines=20> */
[----:B--2---:R-:W-:Y:S07]  /*eed0*/  HMMA.16816.F32 R228, R8, R4, R60 ;  /* 0x0000000408e4723c */ /* 0x004fee000000183c */
[----:B------:R-:W-:-:S02]  /*eee0*/  MOV R63, R198 ;  /* 0x000000c6003f7202 */ /* 0x000fc40000000f00 */
[----:B------:R-:W-:Y:S02]  /*eef0*/  MOV R62, R199 ;  /* 0x000000c7003e7202 */ /* 0x000fe40000000f00 */
[----:B------:R-:W-:Y:S01]  /*ef00*/  HMMA.16816.F32 R196, R8, R6, R64 ;  /* 0x0000000608c4723c */ /* 0x000fe20000001840 */
[----:B------:R-:W2:Y:S01]  /*ef10*/  LDSM.16.MT88.4 R4, [R204+0x1a000] ;  /* 0x01a00000cc04783b */ /* 0x000ea20000004200 */
        /* <DEDUP_REMOVED lines=8> */
[----:B-1----:R-:W-:Y:S01]  /*efa0*/  HMMA.16816.F32 R48, R8, R16, R68 ;  /* 0x000000100830723c */ /* 0x002fe20000001844 */
[----:B------:R-:W-:Y:S01]  /*efb0*/  MOV R60, R192 ;  /* 0x000000c0003c7202 */ /* 0x000fe20000000f00 */
[----:B------:R-:W-:-:S05]  /*efc0*/  IMAD.MOV.U32 R61, RZ, RZ, R193 ;  /* 0x000000ffff3d7224 */ /* 0x000fca00078e00c1 */
        /* <DEDUP_REMOVED lines=13> */
[----:B------:R-:W-:Y:S02]  /*f0a0*/  MOV R69, R176 ;  /* 0x000000b000457202 */ /* 0x000fe40000000f00 */
[----:B------:R-:W-:Y:S01]  /*f0b0*/  MOV R54, R30 ;  /* 0x0000001e00367202 */ /* 0x000fe20000000f00 */
[----:B--2---:R-:W-:Y:S01]  /*f0c0*/  HMMA.16816.F32 R176, R8, R4, R76 ;  /* 0x0000000408b0723c */ /* 0x004fe2000000184c */
[----:B------:R-:W-:Y:S01]  /*f0d0*/  MOV R55, R14 ;  /* 0x0000000e00377202 */ /* 0x000fe20000000f00 */
[----:B------:R-:W-:Y:S01]  /*f0e0*/  IMAD.MOV.U32 R14, RZ, RZ, R189 ;  /* 0x000000ffff0e7224 */ /* 0x000fe200078e00bd */
[----:B------:R-:W-:-:S04]  /*f0f0*/  MOV R30, R190 ;  /* 0x000000be001e7202 */ /* 0x000fc80000000f00 */
[----:B------:R-:W-:Y:S01]  /*f100*/  MOV R79, R191 ;  /* 0x000000bf004f7202 */ /* 0x000fe20000000f00 */
[----:B------:R-:W-:Y:S02]  /*f110*/  IMAD.MOV.U32 R78, RZ, RZ, R188 ;  /* 0x000000ffff4e7224 */ /* 0x000fe400078e00bc */
[----:B------:R-:W-:Y:S01]  /*f120*/  HMMA.16816.F32 R188, R8, R6, R80 ;  /* 0x0000000608bc723c */ /* 0x000fe20000001850 */
[----:B------:R-:W2:Y:S01]  /*f130*/  LDSM.16.MT88.4 R4, [R201+0x1c000] ;  /* 0x01c00000c904783b */ /* 0x000ea20000004200 */
[-C--:B------:R-:W-:Y:S02]  /*f140*/  FMUL.FTZ R152, R152, R28.reuse ;  /* 0x0000001c98987220 */ /* 0x080fe40000410000 */
[----:B------:R-:W-:Y:S02]  /*f150*/  FMUL.FTZ R153, R153, R28 ;  /* 0x0000001c99997220 */ /* 0x000fe40000410000 */
[-C--:B------:R-:W-:Y:S02]  /*f160*/  FMUL.FTZ R154, R154, R15.reuse ;  /* 0x0000000f9a9a7220 */ /* 0x080fe40000410000 */
        /* <DEDUP_REMOVED lines=9> */
[----:B------:R-:W-:Y:S01]  /*f200*/  HMMA.16816.F32 R152, R8, R20, R152 ;  /* 0x000000140898723c */ /* 0x000fe20000001898 */
[----:B------:R-:W-:Y:S01]  /*f210*/  MOV R23, R156 ;  /* 0x0000009c00177202 */ /* 0x000fe20000000f00 */
[----:B------:R-:W-:Y:S01]  /*f220*/  IMAD.MOV.U32 R77, RZ, RZ, R187 ;  /* 0x000000ffff4d7224 */ /* 0x000fe200078e00bb */
[----:B------:R-:W-:Y:S02]  /*f230*/  MOV R22, R157 ;  /* 0x0000009d00167202 */ /* 0x000fe40000000f00 */
[----:B------:R-:W-:Y:S02]  /*f240*/  MOV R150, R185 ;  /* 0x000000b900967202 */ /* 0x000fe40000000f00 */
[----:B------:R-:W-:Y:S01]  /*f250*/  IMAD.MOV.U32 R21, RZ, RZ, R158 ;  /* 0x000000ffff157224 */ /* 0x000fe200078e009e */
[----:B------:R-:W-:-:S02]  /*f260*/  MOV R20, R159 ;  /* 0x0000009f00147202 */ /* 0x000fc40000000f00 */
[----:B------:R-:W-:Y:S01]  /*f270*/  MOV R149, R186 ;  /* 0x000000ba00957202 */ /* 0x000fe20000000f00 */
[----:B-1----:R-:W-:Y:S01]  /*f280*/  HMMA.16816.F32 R156, R8, R18, R88 ;  /* 0x00000012089c723c */ /* 0x002fe20000001858 */
[----:B------:R-:W-:-:S07]  /*f290*/  MOV R76, R184 ;  /* 0x000000b8004c7202 */ /* 0x000fce0000000f00 */
[----:B------:R-:W-:Y:S01]  /*f2a0*/  HMMA.16816.F32 R184, R8, R16, R84 ;  /* 0x0000001008b8723c */ /* 0x000fe20000001854 */
[----:B------:R-:W1:Y:S01]  /*f2b0*/  LDSM.16.MT88.4 R16, [R202+0x1c000] ;  /* 0x01c00000ca10783b */ /* 0x000e620000004200 */
[-C--:B------:R-:W-:Y:S02]  /*f2c0*/  FMUL.FTZ R92, R92, R28.reuse ;  /* 0x0000001c5c5c7220 */ /* 0x080fe40000410000 */
[-C--:B------:R-:W-:Y:S02]  /*f2d0*/  FMUL.FTZ R93, R93, R28.reuse ;  /* 0x0000001c5d5d7220 */ /* 0x080fe40000410000 */
[-C--:B------:R-:W-:Y:S02]  /*f2e0*/  FMUL.FTZ R94, R94, R15.reuse ;  /* 0x0000000f5e5e7220 */ /* 0x080fe40000410000 */
[----:B------:R-:W-:Y:S02]  /*f2f0*/  FMUL.FTZ R95, R95, R15 ;  /* 0x0000000f5f5f7220 */ /* 0x000fe40000410000 */
[----:B------:R-:W-:-:S02]  /*f300*/  FMUL.FTZ R96, R96, R28 ;  /* 0x0000001c60607220 */ /* 0x000fc40000410000 */
[-C--:B------:R-:W-:Y:S02]  /*f310*/  FMUL.FTZ R97, R97, R28.reuse ;  /* 0x0000001c61617220 */ /* 0x080fe40000410000 */
[-C--:B------:R-:W-:Y:S02]  /*f320*/  FMUL.FTZ R98, R98, R15.reuse ;  /* 0x0000000f62627220 */ /* 0x080fe40000410000 */
        /* <DEDUP_REMOVED lines=62> */
[----:B------:R-:W-:Y:S02]  /*f710*/  FMUL.FTZ R163, R163, R15 ;  /* 0x0000000fa3a37220 */ /* 0x000fe40000410000 */
[----:B------:R-:W-:Y:S02]  /*f720*/  IMAD.MOV.U32 R52, RZ, RZ, R0 ;  /* 0x000000ffff347224 */ /* 0x000fe400078e0000 */
[----:B------:R-:W-:Y:S01]  /*f730*/  FFMA.FTZ R0, R181, c[0x0][0x23c], -R2 ;  /* 0x00008f00b5007a23 */ /* 0x000fe20000010802 */
[----:B------:R-:W-:Y:S02]  /*f740*/  MOV R91, R180 ;  /* 0x000000b4005b7202 */ /* 0x000fe40000000f00 */
[----:B--2---:R-:W-:Y:S01]  /*f750*/  HMMA.16816.F32 R160, R8, R4, R160 ;  /* 0x0000000408a0723c */ /* 0x004fe200000018a0 */
[----:B------:R2:W-:Y:S01]  /*f760*/  MUFU.EX2 R180, R0 ;  /* 0x0000000000b47308 */ /* 0x0005e20000000800 */
[----:B------:R-:W-:Y:S01]  /*f770*/  MOV R86, R31 ;  /* 0x0000001f00567202 */ /* 0x000fe20000000f00 */
[----:B------:R-:W-:-:S04]  /*f780*/  FMUL.FTZ R140, R140, R28 ;  /* 0x0000001c8c8c7220 */ /* 0x000fc80000410000 */
[--C-:B------:R-:W-:Y:S02]  /*f790*/  FFMA.FTZ R4, R151, c[0x0][0x23c], -R2.reuse ;  /* 0x00008f0097047a23 */ /* 0x100fe40000010802 */
[----:B------:R-:W-:Y:S02]  /*f7a0*/  FMUL.FTZ R141, R141, R28 ;  /* 0x0000001c8d8d7220 */ /* 0x000fe40000410000 */
[-C--:B------:R-:W-:Y:S01]  /*f7b0*/  FMUL.FTZ R142, R142, R15.reuse ;  /* 0x0000000f8e8e7220 */ /* 0x080fe20000410000 */
[----:B------:R3:W-:Y:S01]  /*f7c0*/  MUFU.EX2 R87, R4 ;  /* 0x0000000400577308 */ /* 0x0007e20000000800 */
[----:B------:R-:W-:Y:S02]  /*f7d0*/  FMUL.FTZ R143, R143, R15 ;  /* 0x0000000f8f8f7220 */ /* 0x000fe40000410000 */
[----:B--2---:R-:W-:-:S05]  /*f7e0*/  FFMA.FTZ R0, R173, c[0x0][0x23c], -R2 ;  /* 0x00008f00ad007a23 */ /* 0x004fca0000010802 */
[----:B------:R2:W4:Y:S01]  /*f7f0*/  MUFU.EX2 R31, R0 ;  /* 0x00000000001f7308 */ /* 0x0005220000000800 */
[-C--:B------:R-:W-:Y:S01]  /*f800*/  FMUL.FTZ R144, R144, R28.reuse ;  /* 0x0000001c90907220 */ /* 0x080fe20000410000 */
[----:B------:R-:W-:Y:S01]  /*f810*/  MOV R46, R41 ;  /* 0x00000029002e7202 */ /* 0x000fe20000000f00 */
[----:B------:R-:W-:Y:S02]  /*f820*/  FMUL.FTZ R145, R145, R28 ;  /* 0x0000001c91917220 */ /* 0x000fe40000410000 */
[----:B---3--:R-:W-:Y:S01]  /*f830*/  IMAD.WIDE.U32 R4, R13, -0x2daee0ad, RZ ;  /* 0xd2511f530d047825 */ /* 0x008fe200078e00ff */
[----:B------:R-:W-:-:S03]  /*f840*/  MOV R44, R43 ;  /* 0x0000002b002c7202 */ /* 0x000fc60000000f00 */
[-C--:B------:R-:W-:Y:S02]  /*f850*/  FMUL.FTZ R146, R146, R15.reuse ;  /* 0x0000000f92927220 */ /* 0x080fe40000410000 */
[----:B--2---:R-:W-:Y:S02]  /*f860*/  FFMA.FTZ R0, R172, c[0x0][0x23c], -R2 ;  /* 0x00008f00ac007a23 */ /* 0x004fe40000010802 */
[----:B------:R-:W-:Y:S02]  /*f870*/  FMUL.FTZ R147, R147, R15 ;  /* 0x0000000f93937220 */ /* 0x000fe40000410000 */
[----:B------:R2:W-:Y:S01]  /*f880*/  MUFU.EX2 R107, R0 ;  /* 0x00000000006b7308 */ /* 0x0005e20000000800 */
[----:B------:R-:W-:Y:S02]  /*f890*/  IMAD.MOV.U32 R45, RZ, RZ, R42 ;  /* 0x000000ffff2d7224 */ /* 0x000fe400078e002a */
[----:B------:R-:W-:Y:S02]  /*f8a0*/  IMAD.MOV.U32 R53, RZ, RZ, R40 ;  /* 0x000000ffff357224 */ /* 0x000fe400078e0028 */
[----:B------:R-:W-:Y:S01]  /*f8b0*/  HMMA.16816.F32 R40, R8, R6, R140 ;  /* 0x000000060828723c */ /* 0x000fe2000000188c */
[----:B------:R-:W-:Y:S01]  /*f8c0*/  IMAD.MOV.U32 R85, RZ, RZ, R14 ;  /* 0x000000ffff557224 */ /* 0x000fe200078e000e */
[----:B------:R-:W-:-:S05]  /*f8d0*/  SHF.R.U32.HI R14, RZ, 0x10, R4 ;  /* 0x00000010ff0e7819 */ /* 0x000fca0000011604 */
[----:B------:R-:W-:Y:S01]  /*f8e0*/  FFMA.FTZ R6, R183, c[0x0][0x23c], -R12 ;  /* 0x00008f00b7067a23 */ /* 0x000fe2000001080c */
[----:B--2---:R-:W-:Y:S02]  /*f8f0*/  LOP3.LUT R0, R5, UR17, R24, 0x96, !PT ;  /* 0x0000001105007c12 */ /* 0x004fe4000f8e9618 */
[C---:B------:R-:W-:Y:S01]  /*f900*/  LOP3.LUT R5, R4.reuse, 0xffff, RZ, 0xc0, !PT ;  /* 0x0000ffff04057812 */ /* 0x040fe200078ec0ff */
[----:B-1----:R-:W-:Y:S01]  /*f910*/  HMMA.16816.F32 R144, R8, R16, R144 ;  /* 0x000000100890723c */ /* 0x002fe20000001890 */
[----:B------:R-:W-:Y:S01]  /*f920*/  LOP3.LUT R7, R4, 0xff, RZ, 0xc0, !PT ;  /* 0x000000ff04077812 */ /* 0x000fe200078ec0ff */
[----:B------:R1:W-:Y:S01]  /*f930*/  MUFU.EX2 R88, R6 ;  /* 0x0000000600587308 */ /* 0x0003e20000000800 */
[----:B------:R-:W-:-:S04]  /*f940*/  SHF.R.U32.HI R5, RZ, 0x8, R5 ;  /* 0x00000008ff057819 */ /* 0x000fc80000011605 */
[----:B------:R-:W-:Y:S02]  /*f950*/  SHF.R.U32.HI R16, RZ, 0x18, R4 ;  /* 0x00000018ff107819 */ /* 0x000fe40000011604 */
[----:B------:R-:W-:Y:S02]  /*f960*/  LOP3.LUT R4, R0, 0xffff, RZ, 0xc0, !PT ;  /* 0x0000ffff00047812 */ /* 0x000fe400078ec0ff */
[----:B------:R-:W-:Y:S02]  /*f970*/  PRMT R17, R7, 0x5410, R5 ;  /* 0x0000541007117816 */ /* 0x000fe40000000005 */
[----:B------:R-:W-:Y:S02]  /*f980*/  MOV R84, R30 ;  /* 0x0000001e00547202 */ /* 0x000fe40000000f00 */
[----:B------:R-:W-:Y:S01]  /*f990*/  SHF.R.U32.HI R5, RZ, 0x10, R0 ;  /* 0x00000010ff057819 */ /* 0x000fe20000011600 */
[----:B-1----:R-:W-:Y:S01]  /*f9a0*/  FFMA.FTZ R6, R174, c[0x0][0x23c], -R12 ;  /* 0x00008f00ae067a23 */ /* 0x002fe2000001080c */
[----:B------:R-:W-:-:S03]  /*f9b0*/  SHF.R.U32.HI R13, RZ, 0x18, R0 ;  /* 0x00000018ff0d7819 */ /* 0x000fc60000011600 */
[----:B------:R1:W-:Y:S01]  /*f9c0*/  MUFU.EX2 R30, R6 ;  /* 0x00000006001e7308 */ /* 0x0003e20000000800 */
[----:B------:R-:W-:Y:S01]  /*f9d0*/  FFMA.FTZ R7, R175, c[0x0][0x23c], -R12 ;  /* 0x00008f00af077a23 */ /* 0x000fe2000001080c */
[----:B------:R-:W-:Y:S02]  /*f9e0*/  MOV R106, R91 ;  /* 0x0000005b006a7202 */ /* 0x000fe40000000f00 */
[----:B------:R-:W-:-:S04]  /*f9f0*/  MOV R91, R249 ;  /* 0x000000f9005b7202 */ /* 0x000fc80000000f00 */
[----:B------:R2:W-:Y:S01]  /*fa00*/  MUFU.EX2 R251, R7 ;  /* 0x0000000700fb7308 */ /* 0x0005e20000000800 */
[----:B-1----:R-:W-:Y:S02]  /*fa10*/  SHF.R.U32.HI R6, RZ, 0x8, R4 ;  /* 0x00000008ff067819 */ /* 0x002fe40000011604 */
[----:B------:R-:W-:Y:S02]  /*fa20*/  LOP3.LUT R4, R0, 0xff, RZ, 0xc0, !PT ;  /* 0x000000ff00047812 */ /* 0x000fe400078ec0ff */
[----:B------:R-:W-:Y:S01]  /*fa30*/  LOP3.LUT R0, R5, 0xff, RZ, 0xc0, !PT ;  /* 0x000000ff05007812 */ /* 0x000fe200078ec0ff */
[----:B------:R-:W-:-:S04]  /*fa40*/  FFMA.FTZ R5, R32, c[0x0][0x23c], -R12 ;  /* 0x00008f0020057a23 */ /* 0x000fc8000001080c */
[----:B------:R-:W1:Y:S01]  /*fa50*/  MUFU.EX2 R249, R5 ;  /* 0x0000000500f97308 */ /* 0x000e620000000800 */
[----:B------:R-:W-:Y:S02]  /*fa60*/  PRMT R4, R4, 0x5410, R6 ;  /* 0x0000541004047816 */ /* 0x000fe40000000006 */
[----:B------:R-:W-:Y:S01]  /*fa70*/  PRMT R0, R0, 0x5410, R13 ;  /* 0x0000541000007816 */ /* 0x000fe2000000000d */
[-C--:B------:R-:W-:Y:S01]  /*fa80*/  FMUL.FTZ R164, R164, R28.reuse ;  /* 0x0000001ca4a47220 */ /* 0x080fe20000410000 */
[----:B--2---:R-:W-:Y:S01]  /*fa90*/  LOP3.LUT R7, R14, 0xff, RZ, 0xc0, !PT ;  /* 0x000000ff0e077812 */ /* 0x004fe200078ec0ff */
[----:B------:R-:W-:Y:S02]  /*faa0*/  FMUL.FTZ R165, R165, R28 ;  /* 0x0000001ca5a57220 */ /* 0x000fe40000410000 */
[-C--:B------:R-:W-:Y:S02]  /*fab0*/  FMUL.FTZ R166, R166, R15.reuse ;  /* 0x0000000fa6a67220 */ /* 0x080fe40000410000 */
[----:B------:R-:W-:Y:S01]  /*fac0*/  FMUL.FTZ R167, R167, R15 ;  /* 0x0000000fa7a77220 */ /* 0x000fe20000410000 */
[--C-:B------:R-:W-:Y:S01]  /*fad0*/  HSET2.LE.AND R4, R4, R252.reuse, PT ;  /* 0x000000fc04047233 */ /* 0x100fe20003803000 */
[----:B------:R-:W-:Y:S01]  /*fae0*/  PRMT R7, R7, 0x5410, R16 ;  /* 0x0000541007077816 */ /* 0x000fe20000000010 */
[--C-:B------:R-:W-:Y:S01]  /*faf0*/  HSET2.LE.AND R6, R0, R252.reuse, PT ;  /* 0x000000fc00067233 */ /* 0x100fe20003803000 */
[----:B----4-:R-:W-:Y:S01]  /*fb00*/  F2FP.PACK_AB R0, R31, R180 ;  /* 0x000000b41f00723e */ /* 0x010fe200000000ff */
[----:B------:R-:W-:Y:S01]  /*fb10*/  IMAD.MOV.U32 R93, RZ, RZ, R71 ;  /* 0x000000ffff5d7224 */ /* 0x000fe200078e0047 */
[----:B------:R-:W-:Y:S01]  /*fb20*/  MOV R94, R70 ;  /* 0x00000046005e7202 */ /* 0x000fe20000000f00 */
[----:B------:R-:W-:Y:S01]  /*fb30*/  IMAD.MOV.U32 R71, RZ, RZ, R44 ;  /* 0x000000ffff477224 */ /* 0x000fe200078e002c */
[----:B------:R-:W-:Y:S01]  /*fb40*/  MOV R70, R45 ;  /* 0x0000002d00467202 */ /* 0x000fe20000000f00 */
[----:B------:R-:W-:Y:S01]  /*fb50*/  IMAD.MOV.U32 R90, RZ, RZ, R35 ;  /* 0x000000ffff5a7224 */ /* 0x000fe200078e0023 */
[----:B------:R-:W-:Y:S01]  /*fb60*/  MOV R44, R34 ;  /* 0x00000022002c7202 */ /* 0x000fe20000000f00 */
[----:B------:R-:W-:Y:S01]  /*fb70*/  HMMA.16816.F32 R164, R8, R18, R164 ;  /* 0x0000001208a4723c */ /* 0x000fe200000018a4 */
[----:B------:R-:W-:Y:S01]  /*fb80*/  MOV R45, R33 ;  /* 0x00000021002d7202 */ /* 0x000fe20000000f00 */
[--C-:B------:R-:W-:Y:S01]  /*fb90*/  HSET2.LE.AND R7, R7, R252.reuse, PT ;  /* 0x000000fc07077233 */ /* 0x100fe20003803000 */
[----:B------:R-:W-:Y:S01]  /*fba0*/  LOP3.LUT R4, R4, R0, RZ, 0xc0, !PT ;  /* 0x0000000004047212 */ /* 0x000fe200078ec0ff */
[----:B------:R-:W2:Y:S01]  /*fbb0*/  LDSM.16.MT88.4 R32, [R201+0x18800] ;  /* 0x01880000c920783b */ /* 0x000ea20000004200 */
[----:B------:R-:W-:-:S02]  /*fbc0*/  HSET2.LE.AND R0, R17, R252, PT ;  /* 0x000000fc11007233 */ /* 0x000fc40003803000 */
[----:B-1----:R-:W-:Y:S01]  /*fbd0*/  F2FP.PACK_AB R8, R249, R251 ;  /* 0x000000fbf908723e */ /* 0x002fe200000000ff */
[----:B------:R-:W1:Y:S03]  /*fbe0*/  LDSM.16.MT88.4 R16, [R203+0x18800] ;  /* 0x01880000cb10783b */ /* 0x000e660000004200 */
[----:B------:R-:W-:Y:S02]  /*fbf0*/  LOP3.LUT R7, R7, R8, RZ, 0xc0, !PT ;  /* 0x0000000807077212 */ /* 0x000fe400078ec0ff */
[----:B------:R-:W3:Y:S01]  /*fc00*/  LDSM.16.MT88.4 R8, [R201+0x1a800] ;  /* 0x01a80000c908783b */ /* 0x000ee20000004200 */
        /* <DEDUP_REMOVED lines=8> */
[----:B------:R-:W-:Y:S02]  /*fc90*/  MOV R79, R55 ;  /* 0x00000037004f7202 */ /* 0x000fe40000000f00 */
[----:B------:R-:W-:Y:S02]  /*fca0*/  MOV R52, R23 ;  /* 0x0000001700347202 */ /* 0x000fe40000000f00 */
[----:B------:R-:W-:Y:S02]  /*fcb0*/  MOV R54, R21 ;  /* 0x0000001500367202 */ /* 0x000fe40000000f00 */
[----:B------:R-:W-:Y:S02]  /*fcc0*/  MOV R55, R20 ;  /* 0x0000001400377202 */ /* 0x000fe40000000f00 */
[----:B------:R-:W4:Y:S01]  /*fcd0*/  LDSM.16.MT88.4 R20, [R204+0x18800] ;  /* 0x01880000cc14783b */ /* 0x000f220000004200 */
[----:B------:R-:W-:-:S05]  /*fce0*/  IMAD.MOV.U32 R13, RZ, RZ, R88 ;  /* 0x000000ffff0d7224 */ /* 0x000fca00078e0058 */
[----:B------:R-:W-:Y:S01]  /*fcf0*/  F2FP.PACK_AB R5, R30, R13 ;  /* 0x0000000d1e05723e */ /* 0x000fe200000000ff */
[----:B------:R-:W-:-:S03]  /*fd00*/  IMAD.MOV.U32 R100, RZ, RZ, R68 ;  /* 0x000000ffff647224 */ /* 0x000fc600078e0044 */
[----:B------:R-:W-:Y:S02]  /*fd10*/  LOP3.LUT R5, R6, R5, RZ, 0xc0, !PT ;  /* 0x0000000506057212 */ /* 0x000fe400078ec0ff */
[----:B------:R-:W-:Y:S01]  /*fd20*/  F2FP.PACK_AB R6, R107, R87 ;  /* 0x000000576b06723e */ /* 0x000fe200000000ff */
[----:B------:R-:W-:Y:S01]  /*fd30*/  IMAD.MOV.U32 R68, RZ, RZ, R47 ;  /* 0x000000ffff447224 */ /* 0x000fe200078e002f */
[----:B------:R-:W-:Y:S02]  /*fd40*/  MOV R95, R69 ;  /* 0x00000045005f7202 */ /* 0x000fe40000000f00 */
[----:B------:R-:W-:Y:S01]  /*fd50*/  MOV R69, R46 ;  /* 0x0000002e00457202 */ /* 0x000fe20000000f00 */
[----:B------:R-:W-:Y:S01]  /*fd60*/  IMAD.MOV.U32 R46, RZ, RZ, R27 ;  /* 0x000000ffff2e7224 */ /* 0x000fe200078e001b */
[----:B------:R-:W-:Y:S02]  /*fd70*/  MOV R47, R26 ;  /* 0x0000001a002f7202 */ /* 0x000fe40000000f00 */
[----:B------:R-:W-:Y:S01]  /*fd80*/  LOP3.LUT R6, R0, R6, RZ, 0xc0, !PT ;  /* 0x0000000600067212 */ /* 0x000fe200078ec0ff */
[----:B------:R-:W-:Y:S01]  /*fd90*/  IMAD.MOV.U32 R104, RZ, RZ, R85 ;  /* 0x000000ffff687224 */ /* 0x000fe200078e0055 */
[----:B------:R-:W-:Y:S01]  /*fda0*/  MOV R105, R84 ;  /* 0x0000005400697202 */ /* 0x000fe20000000f00 */
[----:B------:R-:W-:Y:S01]  /*fdb0*/  IMAD.MOV.U32 R85, RZ, RZ, R61 ;  /* 0x000000ffff557224 */ /* 0x000fe200078e003d */
[----:B------:R-:W-:-:S02]  /*fdc0*/  MOV R111, R86 ;  /* 0x00000056006f7202 */ /* 0x000fc40000000f00 */
[----:B------:R-:W-:Y:S01]  /*fdd0*/  MOV R92, R62 ;  /* 0x0000003e005c7202 */ /* 0x000fe20000000f00 */
[----:B------:R-:W-:Y:S01]  /*fde0*/  IMAD.MOV.U32 R88, RZ, RZ, R90 ;  /* 0x000000ffff587224 */ /* 0x000fe200078e005a */
[----:B------:R-:W-:Y:S02]  /*fdf0*/  MOV R84, R60 ;  /* 0x0000003c00547202 */ /* 0x000fe40000000f00 */
[----:B------:R-:W-:Y:S01]  /*fe00*/  MOV R89, R91 ;  /* 0x0000005b00597202 */ /* 0x000fe20000000f00 */
[----:B------:R-:W-:Y:S01]  /*fe10*/  IMAD.MOV.U32 R14, RZ, RZ, R102 ;  /* 0x000000ffff0e7224 */ /* 0x000fe200078e0066 */
[----:B------:R-:W-:Y:S01]  /*fe20*/  MOV R86, R63 ;  /* 0x0000003f00567202 */ /* 0x000fe20000000f00 */
[----:B--2---:R-:W-:Y:S01]  /*fe30*/  HMMA.16816.F32 R44, R4, R34, R44 ;  /* 0x00000022042c723c */ /* 0x004fe2000000182c */
[----:B------:R-:W-:Y:S01]  /*fe40*/  IMAD.MOV.U32 R90, RZ, RZ, R84 ;  /* 0x000000ffff5a7224 */ /* 0x000fe200078e0054 */
[----:B------:R-:W-:Y:S01]  /*fe50*/  MOV R91, R85 ;  /* 0x00000055005b7202 */ /* 0x000fe20000000f00 */
[----:B------:R-:W-:Y:S01]  /*fe60*/  IMAD.MOV.U32 R62, RZ, RZ, R37 ;  /* 0x000000ffff3e7224 */ /* 0x000fe200078e0025 */
[----:B------:R-:W-:Y:S01]  /*fe70*/  MOV R60, R39 ;  /* 0x00000027003c7202 */ /* 0x000fe20000000f00 */
[----:B------:R-:W-:Y:S01]  /*fe80*/  LDSM.16.MT88.4 R24, [R202+0x18800] ;  /* 0x01880000ca18783b */ /* 0x000fe20000004200 */
[----:B------:R-:W-:-:S02]  /*fe90*/  MOV R61, R38 ;  /* 0x00000026003d7202 */ /* 0x000fc40000000f00 */
[----:B------:R-:W-:Y:S01]  /*fea0*/  MOV R35, R86 ;  /* 0x0000005600237202 */ /* 0x000fe20000000f00 */
[C---:B------:R-:W-:Y:S01]  /*feb0*/  HMMA.16816.F32 R152, R4.reuse, R32, R152 ;  /* 0x000000200498723c */ /* 0x040fe20000001898 */
[----:B------:R-:W-:Y:S02]  /*fec0*/  MOV R34, R87 ;  /* 0x0000005700227202 */ /* 0x000fe40000000f00 */
[----:B------:R-:W-:Y:S02]  /*fed0*/  MOV R63, R36 ;  /* 0x00000024003f7202 */ /* 0x000fe40000000f00 */
[----:B------:R-:W2:Y:S02]  /*fee0*/  LDSM.16.MT88.4 R36, [R202+0x1a800] ;  /* 0x01a80000ca24783b */ /* 0x000ea40000004200 */
[----:B------:R-:W-:Y:S01]  /*fef0*/  MOV R33, R93 ;  /* 0x0000005d00217202 */ /* 0x000fe20000000f00 */
[----:B-1----:R-:W-:Y:S01]  /*ff00*/  HMMA.16816.F32 R84, R4, R16, R240 ;  /* 0x000000100454723c */ /* 0x002fe200000018f0 */
[----:B------:R-:W-:-:S02]  /*ff10*/  MOV R32, R94 ;  /* 0x0000005e00207202 */ /* 0x000fc40000000f00 */
[----:B------:R-:W-:-:S04]  /*ff20*/  MOV R151, R104 ;  /* 0x0000006800977202 */ /* 0x000fc80000000f00 */
[----:B------:R-:W-:Y:S02]  /*ff30*/  IMAD.MOV.U32 R242, RZ, RZ, R92 ;  /* 0x000000fffff27224 */ /* 0x000fe400078e005c */
[----:B------:R-:W-:Y:S01]  /*ff40*/  IMAD.MOV.U32 R241, RZ, RZ, R95 ;  /* 0x000000fffff17224 */ /* 0x000fe200078e005f */
[----:B------:R-:W-:Y:S01]  /*ff50*/  MOV R243, R107 ;  /* 0x0000006b00f37202 */ /* 0x000fe20000000f00 */
[----:B------:R-:W-:Y:S01]  /*ff60*/  HMMA.16816.F32 R92, R4, R18, R236 ;  /* 0x00000012045c723c */ /* 0x000fe200000018ec */
[----:B------:R-:W-:Y:S01]  /*ff70*/  IMAD.MOV.U32 R240, RZ, RZ, R106 ;  /* 0x000000fffff07224 */ /* 0x000fe200078e006a */
[----:B------:R-:W-:Y:S05]  /*ff80*/  LDSM.16.MT88.4 R16, [R204+0x1a800] ;  /* 0x01a80000cc10783b */ /* 0x000fea0000004200 */
[----:B------:R-:W-:-:S02]  /*ff90*/  MOV R238, R100 ;  /* 0x0000006400ee7202 */ /* 0x000fc40000000f00 */
[----:B------:R-:W-:Y:S02]  /*ffa0*/  MOV R237, R101 ;  /* 0x0000006500ed7202 */ /* 0x000fe40000000f00 */
[----:B------:R-:W-:Y:S02]  /*ffb0*/  MOV R236, R103 ;  /* 0x0000006700ec7202 */ /* 0x000fe40000000f00 */
[----:B------:R-:W-:Y:S01]  /*ffc0*/  MOV R239, R105 ;  /* 0x0000006900ef7202 */ /* 0x000fe20000000f00 */
[C---:B---3--:R-:W-:Y:S08]  /*ffd0*/  HMMA.16816.F32 R100, R4.reuse, R8, R228 ;  /* 0x000000080464723c */ /* 0x048ff000000018e4 */
[C---:B------:R-:W-:Y:S01]  /*ffe0*/  HMMA.16816.F32 R104, R4.reuse, R10, R196 ;  /* 0x0000000a0468723c */ /* 0x040fe200000018c4 */
[----:B------:R-:W1:Y:S07]  /*fff0*/  LDSM.16.MT88.4 R8, [R203+0x1a800] ;  /* 0x01a80000cb08783b */ /* 0x000e6e0000004200 */
[C---:B----4-:R-:W-:Y:S08]  /*10000*/  HMMA.16816.F32 R68, R4.reuse, R20, R68 ;  /* 0x000000140444723c */ /* 0x050ff00000001844 */
[----:B------:R-:W-:Y:S01]  /*10010*/  HMMA.16816.F32 R76, R4, R22, R76 ;  /* 0x00000016044c723c */ /* 0x000fe2000000184c */
[----:B------:R-:W3:Y:S01]  /*10020*/  LDSM.16.MT88.4 R20, [R201+0x1c800] ;  /* 0x01c80000c914783b */ /* 0x000ee20000004200 */
[----:B------:R-:W-:Y:S01]  /*10030*/  MOV R228, R110 ;  /* 0x0000006e00e47202 */ /* 0x000fe20000000f00 */
[----:B------:R-:W-:-:S02]  /*10040*/  IMAD.MOV.U32 R230, RZ, RZ, R111 ;  /* 0x000000ffffe67224 */ /* 0x000fc400078e006f */
[----:B------:R-:W-:-:S03]  /*10050*/  IMAD.MOV.U32 R231, RZ, RZ, R89 ;  /* 0x000000ffffe77224 */ /* 0x000fc600078e0059 */
[C---:B--2---:R-:W-:Y:S07]  /*10060*/  HMMA.16816.F32 R108, R4.reuse, R36, R48 ;  /* 0x00000024046c723c */ /* 0x044fee0000001830 */
[----:B------:R-:W-:Y:S01]  /*10070*/  MOV R37, R88 ;  /* 0x0000005800257202 */ /* 0x000fe20000000f00 */
[C---:B------:R-:W-:Y:S07]  /*10080*/  HMMA.16816.F32 R48, R4.reuse, R38, R192 ;  /* 0x000000260430723c */ /* 0x040fee00000018c0 */
[----:B------:R-:W-:Y:S01]  /*10090*/  IMAD.MOV.U32 R38, RZ, RZ, R90 ;  /* 0x000000ffff267224 */ /* 0x000fe200078e005a */
[----:B------:R-:W-:Y:S01]  /*100a0*/  MOV R39, R91 ;  /* 0x0000005b00277202 */ /* 0x000fe20000000f00 */
[----:B-1----:R-:W-:Y:S01]  /*100b0*/  HMMA.16816.F32 R184, R4, R8, R184 ;  /* 0x0000000804b8723c */ /* 0x002fe200000018b8 */
[----:B------:R-:W-:-:S07]  /*100c0*/  MOV R36, R182 ;  /* 0x000000b600247202 */ /* 0x000fce0000000f00 */
[----:B------:R-:W-:Y:S01]  /*100d0*/  HMMA.16816.F32 R88, R4, R16, R176 ;  /* 0x000000100458723c */ /* 0x000fe200000018b0 */
[----:B------:R-:W-:-:S07]  /*100e0*/  MOV R229, R180 ;  /* 0x000000b400e57202 */ /* 0x000fce0000000f00 */
[C---:B------:R-:W-:Y:S01]  /*100f0*/  HMMA.16816.F32 R176, R4.reuse, R10, R156 ;  /* 0x0000000a04b0723c */ /* 0x040fe2000000189c */
[----:B------:R-:W1:Y:S07]  /*10100*/  LDSM.16.MT88.4 R8, [R203+0x1c800] ;  /* 0x01c80000cb08783b */ /* 0x000e6e0000004200 */
[C---:B------:R-:W-:Y:S08]  /*10110*/  HMMA.16816.F32 R52, R4.reuse, R24, R52 ;  /* 0x000000180434723c */ /* 0x040ff00000001834 */
[C---:B------:R-:W-:Y:S01]  /*10120*/  HMMA.16816.F32 R60, R4.reuse, R26, R60 ;  /* 0x0000001a043c723c */ /* 0x040fe2000000183c */
[----:B------:R-:W2:Y:S07]  /*10130*/  LDSM.16.MT88.4 R24, [R202+0x1c800] ;  /* 0x01c80000ca18783b */ /* 0x000eae0000004200 */
[C---:B------:R-:W-:Y:S01]  /*10140*/  HMMA.16816.F32 R188, R4.reuse, R18, R188 ;  /* 0x0000001204bc723c */ /* 0x040fe200000018bc */
[----:B------:R-:W4:Y:S07]  /*10150*/  LDSM.16.MT88.4 R16, [R204+0x1c800] ;  /* 0x01c80000cc10783b */ /* 0x000f2e0000004200 */
[C---:B---3--:R-:W-:Y:S08]  /*10160*/  HMMA.16816.F32 R180, R4.reuse, R20, R80 ;  /* 0x0000001404b4723c */ /* 0x048ff00000001850 */
[----:B------:R-:W-:Y:S01]  /*10170*/  HMMA.16816.F32 R140, R4, R22, R96 ;  /* 0x00000016048c723c */ /* 0x000fe20000001860 */
[----:B------:R-:W3:Y:S01]  /*10180*/  LDSM.16.MT88.4 R20, [R201+0x1e800] ;  /* 0x01e80000c914783b */ /* 0x000ee20000004200 */
[----:B------:R-:W-:-:S06]  /*10190*/  UIADD3 UR4, UR4, 0x1, URZ ;  /* 0x0000000104047890 */ /* 0x000fcc000fffe03f */
[----:B------:R-:W-:-:S04]  /*101a0*/  MOV R0, UR4 ;  /* 0x0000000400007c02 */ /* 0x000fc80008000f00 */
[----:B------:R-:W-:Y:S01]  /*101b0*/  LOP3.LUT R0, R233, UR37, R0, 0x96, !PT ;  /* 0x00000025e9007c12 */ /* 0x000fe2000f8e9600 */
[C---:B-1----:R-:W-:Y:S07]  /*101c0*/  HMMA.16816.F32 R96, R4.reuse, R8, R116 ;  /* 0x000000080460723c */ /* 0x042fee0000001874 */
[----:B------:R-:W-:Y:S01]  /*101d0*/  IMAD.WIDE.U32 R8, R0, -0x326172a9, RZ ;  /* 0xcd9e8d5700087825 */ /* 0x000fe200078e00ff */
[----:B--2---:R-:W-:Y:S04]  /*101e0*/  HMMA.16816.F32 R156, R4, R24, R72 ;  /* 0x00000018049c723c */ /* 0x004fe80000001848 */
[----:B------:R-:W-:-:S02]  /*101f0*/  LOP3.LUT R9, R9, UR15, R38, 0x96, !PT ;  /* 0x0000000f09097c12 */ /* 0x000fc4000f8e9626 */
[----:B------:R-:W-:Y:S02]  /*10200*/  LOP3.LUT R0, R169, UR13, R8, 0x96, !PT ;  /* 0x0000000da9007c12 */ /* 0x000fe4000f8e9608 */
[----:B------:R-:W-:Y:S01]  /*10210*/  HMMA.16816.F32 R172, R4, R26, R64 ;  /* 0x0000001a04ac723c */ /* 0x000fe20000001840 */
[----:B------:R-:W-:Y:S01]  /*10220*/  LDSM.16.MT88.4 R24, [R204+0x1e800] ;  /* 0x01e80000cc18783b */ /* 0x000fe20000004200 */
[----:B------:R-:W-:-:S06]  /*10230*/  IMAD.WIDE.U32 R8, R9, -0x2daee0ad, RZ ;  /* 0xd2511f5309087825 */ /* 0x000fcc00078e00ff */
[C---:B----4-:R-:W-:Y:S08]  /*10240*/  HMMA.16816.F32 R192, R4.reuse, R16, R56 ;  /* 0x0000001004c0723c */ /* 0x050ff00000001838 */
[C---:B------:R-:W-:Y:S01]  /*10250*/  HMMA.16816.F32 R196, R4.reuse, R18, R112 ;  /* 0x0000001204c4723c */ /* 0x040fe20000001870 */
[----:B------:R-:W1:Y:S07]  /*10260*/  LDSM.16.MT88.4 R16, [R202+0x1e800] ;  /* 0x01e80000ca10783b */ /* 0x000e6e0000004200 */
[----:B---3--:R-:W-:Y:S01]  /*10270*/  HMMA.16816.F32 R72, R4, R20, R124 ;  /* 0x000000140448723c */ /* 0x008fe2000000187c */
[----:B------:R-:W-:-:S07]  /*10280*/  MOV R116, R35 ;  /* 0x0000002300747202 */ /* 0x000fce0000000f00 */
[----:B------:R-:W-:Y:S01]  /*10290*/  HMMA.16816.F32 R64, R4, R22, R128 ;  /* 0x000000160440723c */ /* 0x000fe20000001880 */
[----:B------:R-:W2:Y:S01]  /*102a0*/  LDSM.16.MT88.4 R20, [R203+0x1e800] ;  /* 0x01e80000cb14783b */ /* 0x000ea20000004200 */
[----:B------:R-:W-:Y:S01]  /*102b0*/  IMAD.MOV.U32 R35, RZ, RZ, R13 ;  /* 0x000000ffff237224 */ /* 0x000fe200078e000d */
[----:B------:R-:W-:-:S05]  /*102c0*/  LOP3.LUT R13, R9, UR12, R170, 0x96, !PT ;  /* 0x0000000c090d7c12 */ /* 0x000fca000f8e96aa */
[----:B------:R-:W-:Y:S01]  /*102d0*/  HMMA.16816.F32 R80, R4, R10, R120 ;  /* 0x0000000a0450723c */ /* 0x000fe20000001878 */
[----:B------:R-:W-:-:S06]  /*102e0*/  FFMA.FTZ R9, R244, c[0x0][0x23c], -R2 ;  /* 0x00008f00f4097a23 */ /* 0x000fcc0000010802 */
[----:B------:R-:W-:Y:S01]  /*102f0*/  IMAD.WIDE.U32 R10, R0, -0x2daee0ad, RZ ;  /* 0xd2511f53000a7825 */ /* 0x000fe200078e00ff */
[----:B------:R-:W-:-:S04]  /*10300*/  MOV R113, R238 ;  /* 0x000000ee00717202 */ /* 0x000fc80000000f00 */
[----:B------:R-:W-:Y:S01]  /*10310*/  LOP3.LUT R0, R11, UR10, R8, 0x96, !PT ;  /* 0x0000000a0b007c12 */ /* 0x000fe2000f8e9608 */
[----:B------:R3:W-:Y:S04]  /*10320*/  MUFU.EX2 R238, R9 ;  /* 0x0000000900ee7308 */ /* 0x0007e80000000800 */
[----:B------:R-:W-:Y:S01]  /*10330*/  IMAD.WIDE.U32 R38, R0, -0x326172a9, RZ ;  /* 0xcd9e8d5700267825 */ /* 0x000fe200078e00ff */
[----:B------:R-:W-:-:S03]  /*10340*/  MOV R117, R37 ;  /* 0x0000002500757202 */ /* 0x000fc60000000f00 */
[----:B---3--:R-:W-:-:S05]  /*10350*/  IMAD.WIDE.U32 R8, R13, -0x326172a9, RZ ;  /* 0xcd9e8d570d087825 */ /* 0x008fca00078e00ff */
[----:B------:R-:W-:Y:S02]  /*10360*/  LOP3.LUT R9, R9, UR11, R168, 0x96, !PT ;  /* 0x0000000b09097c12 */ /* 0x000fe4000f8e96a8 */
[----:B------:R-:W-:Y:S01]  /*10370*/  LOP3.LUT R0, R39, UR9, R8, 0x96, !PT ;  /* 0x0000000927007c12 */ /* 0x000fe2000f8e9608 */
[----:B------:R-:W-:Y:S02]  /*10380*/  IMAD.MOV.U32 R118, RZ, RZ, R36 ;  /* 0x000000ffff767224 */ /* 0x000fe400078e0024 */
[----:B------:R-:W-:-:S04]  /*10390*/  IMAD.WIDE.U32 R8, R9, -0x2daee0ad, RZ ;  /* 0xd2511f5309087825 */ /* 0x000fc800078e00ff */
[----:B------:R-:W-:Y:S01]  /*103a0*/  IMAD.WIDE.U32 R36, R0, -0x2daee0ad, RZ ;  /* 0xd2511f5300247825 */ /* 0x000fe200078e00ff */
[----:B------:R-:W-:-:S04]  /*103b0*/  LOP3.LUT R10, R9, UR8, R10, 0x96, !PT ;  /* 0x00000008090a7c12 */ /* 0x000fc8000f8e960a */
[----:B------:R-:W-:Y:S01]  /*103c0*/  LOP3.LUT R0, R37, UR6, R8, 0x96, !PT ;  /* 0x0000000625007c12 */ /* 0x000fe2000f8e9608 */
[----:B------:R-:W-:Y:S01]  /*103d0*/  IMAD.MOV.U32 R119, RZ, RZ, R242 ;  /* 0x000000ffff777224 */ /* 0x000fe200078e00f2 */
[----:B------:R-:W-:Y:S02]  /*103e0*/  MOV R112, R241 ;  /* 0x000000f100707202 */ /* 0x000fe40000000f00 */
[----:B------:R-:W-:Y:S01]  /*103f0*/  MOV R242, R34 ;  /* 0x0000002200f27202 */ /* 0x000fe20000000f00 */
[----:B------:R-:W-:Y:S01]  /*10400*/  FFMA.FTZ R11, R245, c[0x0][0x23c], -R2 ;  /* 0x00008f00f50b7a23 */ /* 0x000fe20000010802 */
[----:B------:R-:W-:Y:S01]  /*10410*/  MOV R34, R31 ;  /* 0x0000001f00227202 */ /* 0x000fe20000000f00 */
[----:B------:R-:W-:Y:S01]  /*10420*/  IMAD.WIDE.U32 R8, R0, -0x326172a9, RZ ;  /* 0xcd9e8d5700087825 */ /* 0x000fe200078e00ff */
[----:B------:R-:W-:-:S03]  /*10430*/  MOV R241, R30 ;  /* 0x0000001e00f17202 */ /* 0x000fc60000000f00 */
[----:B------:R-:W-:Y:S01]  /*10440*/  IMAD.WIDE.U32 R30, R10, -0x326172a9, RZ ;  /* 0xcd9e8d570a1e7825 */ /* 0x000fe200078e00ff */
[C---:B-1----:R-:W-:Y:S03]  /*10450*/  HMMA.16816.F32 R56, R4.reuse, R16, R132 ;  /* 0x000000100438723c */ /* 0x042fe60000001884 */
[----:B------:R-:W-:Y:S01]  /*10460*/  IMAD.MOV.U32 R114, RZ, RZ, R237 ;  /* 0x000000ffff727224 */ /* 0x000fe200078e00ed */
[----:B------:R-:W-:Y:S01]  /*10470*/  LOP3.LUT R0, R9, UR16, R30, 0x96, !PT ;  /* 0x0000001009007c12 */ /* 0x000fe2000f8e961e */
[----:B------:R1:W3:Y:S01]  /*10480*/  MUFU.EX2 R237, R11 ;  /* 0x0000000b00ed7308 */ /* 0x0002e20000000800 */
[----:B------:R-:W-:Y:S02]  /*10490*/  FFMA.FTZ R10, R116, c[0x0][0x23c], -R12 ;  /* 0x00008f00740a7a23 */ /* 0x000fe4000001080c */
[----:B------:R-:W-:Y:S01]  /*104a0*/  HMMA.16816.F32 R136, R4, R18, R136 ;  /* 0x000000120488723c */ /* 0x000fe20000001888 */
[----:B------:R-:W4:Y:S01]  /*104b0*/  LDSM.16.MT88.4 R16, [R201+0x19000] ;  /* 0x01900000c910783b */ /* 0x000f220000004200 */
[----:B------:R-:W-:-:S03]  /*104c0*/  MOV R115, R236 ;  /* 0x000000ec00737202 */ /* 0x000fc60000000f00 */
[----:B------:R5:W-:Y:S03]  /*104d0*/  MUFU.EX2 R232, R10 ;  /* 0x0000000a00e87308 */ /* 0x000be60000000800 */
[----:B------:R-:W-:Y:S01]  /*104e0*/  HMMA.16816.F32 R160, R4, R24, R160 ;  /* 0x0000001804a0723c */ /* 0x000fe200000018a0 */
[----:B-1----:R-:W-:-:S07]  /*104f0*/  FFMA.FTZ R11, R248, c[0x0][0x23c], -R2 ;  /* 0x00008f00f80b7a23 */ /* 0x002fce0000010802 */
[----:B------:R-:W-:Y:S01]  /*10500*/  HMMA.16816.F32 R40, R4, R26, R40 ;  /* 0x0000001a0428723c */ /* 0x000fe20000001828 */
[----:B------:R1:W-:Y:S01]  /*10510*/  MUFU.EX2 R236, R11 ;  /* 0x0000000b00ec7308 */ /* 0x0003e20000000800 */
[----:B------:R-:W-:-:S06]  /*10520*/  LOP3.LUT R9, R8, 0xffff, RZ, 0xc0, !PT ;  /* 0x0000ffff08097812 */ /* 0x000fcc00078ec0ff */
[----:B--2---:R-:W-:Y:S01]  /*10530*/  HMMA.16816.F32 R144, R4, R20, R144 ;  /* 0x000000140490723c */ /* 0x004fe20000001890 */
[----:B-----5:R-:W-:-:S07]  /*10540*/  FFMA.FTZ R10, R117, c[0x0][0x23c], -R12 ;  /* 0x00008f00750a7a23 */ /* 0x020fce000001080c */
[----:B------:R-:W-:Y:S01]  /*10550*/  HMMA.16816.F32 R164, R4, R22, R164 ;  /* 0x0000001604a4723c */ /* 0x000fe200000018a4 */
[----:B-1----:R-:W-:Y:S01]  /*10560*/  FFMA.FTZ R11, R246, c[0x0][0x23c], -R2 ;  /* 0x00008f00f60b7a23 */ /* 0x002fe20000010802 */
[----:B------:R-:W-:Y:S01]  /*10570*/  MOV R244, R229 ;  /* 0x000000e500f47202 */ /* 0x000fe20000000f00 */
[----:B------:R-:W-:Y:S01]  /*10580*/  IMAD.MOV.U32 R117, RZ, RZ, R231 ;  /* 0x000000ffff757224 */ /* 0x000fe200078e00e7 */
[----:B------:R-:W-:Y:S01]  /*10590*/  SHF.R.U32.HI R13, RZ, 0x10, R8 ;  /* 0x00000010ff0d7819 */ /* 0x000fe20000011608 */
[----:B------:R-:W-:Y:S01]  /*105a0*/  IMAD.MOV.U32 R116, RZ, RZ, R239 ;  /* 0x000000ffff747224 */ /* 0x000fe200078e00ef */
[----:B------:R-:W-:Y:S01]  /*105b0*/  MOV R121, R32 ;  /* 0x0000002000797202 */ /* 0x000fe20000000f00 */
[----:B------:R-:W-:Y:S01]  /*105c0*/  FFMA.FTZ R5, R119, c[0x0][0x23c], -R12 ;  /* 0x00008f0077057a23 */ /* 0x000fe2000001080c */
[----:B------:R-:W-:Y:S01]  /*105d0*/  MOV R119, R112 ;  /* 0x0000007000777202 */ /* 0x000fe20000000f00 */
[----:B------:R-:W-:Y:S01]  /*105e0*/  LDSM.16.MT88.4 R20, [R202+0x19000] ;  /* 0x01900000ca14783b */ /* 0x000fe20000004200 */
[----:B------:R-:W-:Y:S01]  /*105f0*/  MOV R112, R113 ;  /* 0x0000007100707202 */ /* 0x000fe20000000f00 */
[----:B------:R-:W-:Y:S01]  /*10600*/  IMAD.MOV.U32 R113, RZ, RZ, R114 ;  /* 0x000000ffff717224 */ /* 0x000fe200078e0072 */
[----:B------:R-:W-:Y:S01]  /*10610*/  LOP3.LUT R4, R0, 0xffff, RZ, 0xc0, !PT ;  /* 0x0000ffff00047812 */ /* 0x000fe200078ec0ff */
[----:B------:R-:W-:Y:S01]  /*10620*/  LDSM.16.MT88.4 R24, [R201+0x1b000] ;  /* 0x01b00000c918783b */ /* 0x000fe20000004200 */
[----:B------:R-:W-:-:S02]  /*10630*/  MOV R114, R115 ;  /* 0x0000007300727202 */ /* 0x000fc40000000f00 */
[----:B------:R-:W-:Y:S01]  /*10640*/  MOV R115, R228 ;  /* 0x000000e400737202 */ /* 0x000fe20000000f00 */
[----:B------:R-:W-:Y:S01]  /*10650*/  IMAD.MOV.U32 R228, RZ, RZ, R230 ;  /* 0x000000ffffe47224 */ /* 0x000fe200078e00e6 */
[----:B------:R-:W-:Y:S01]  /*10660*/  SHF.R.U32.HI R7, RZ, 0x8, R4 ;  /* 0x00000008ff077819 */ /* 0x000fe20000011604 */
[----:B------:R1:W-:Y:S01]  /*10670*/  MUFU.EX2 R233, R11 ;  /* 0x0000000b00e97308 */ /* 0x0003e20000000800 */
[----:B------:R-:W-:Y:S01]  /*10680*/  FFMA.FTZ R4, R117, c[0x0][0x23c], -R12 ;  /* 0x00008f0075047a23 */ /* 0x000fe2000001080c */
[----:B------:R-:W-:-:S06]  /*10690*/  LOP3.LUT R6, R0, 0xff, RZ, 0xc0, !PT ;  /* 0x000000ff00067812 */ /* 0x000fcc00078ec0ff */
[----:B------:R2:W-:Y:S01]  /*106a0*/  MUFU.EX2 R230, R5 ;  /* 0x0000000500e67308 */ /* 0x0005e20000000800 */
[----:B-1----:R-:W-:-:S07]  /*106b0*/  LOP3.LUT R11, R8, 0xff, RZ, 0xc0, !PT ;  /* 0x000000ff080b7812 */ /* 0x002fce00078ec0ff */
[----:B------:R1:W-:Y:S01]  /*106c0*/  MUFU.EX2 R231, R10 ;  /* 0x0000000a00e77308 */ /* 0x0003e20000000800 */
[----:B--2---:R-:W-:-:S07]  /*106d0*/  SHF.R.U32.HI R5, RZ, 0x8, R9 ;  /* 0x00000008ff057819 */ /* 0x004fce0000011609 */
[----:B------:R2:W5:Y:S01]  /*106e0*/  MUFU.EX2 R229, R4 ;  /* 0x0000000400e57308 */ /* 0x0005620000000800 */
[----:B-1----:R-:W-:Y:S02]  /*106f0*/  SHF.R.U32.HI R10, RZ, 0x18, R8 ;  /* 0x00000018ff0a7819 */ /* 0x002fe40000011608 */
[----:B------:R-:W-:Y:S02]  /*10700*/  PRMT R8, R11, 0x5410, R5 ;  /* 0x000054100b087816 */ /* 0x000fe40000000005 */
[--C-:B------:R-:W-:Y:S02]  /*10710*/  SHF.R.U32.HI R5, RZ, 0x10, R0.reuse ;  /* 0x00000010ff057819 */ /* 0x100fe40000011600 */
[----:B--2---:R-:W-:Y:S02]  /*10720*/  PRMT R4, R6, 0x5410, R7 ;  /* 0x0000541006047816 */ /* 0x004fe40000000007 */
[----:B------:R-:W-:Y:S02]  /*10730*/  LOP3.LUT R7, R13, 0xff, RZ, 0xc0, !PT ;  /* 0x000000ff0d077812 */ /* 0x000fe400078ec0ff */
[----:B------:R-:W-:-:S02]  /*10740*/  SHF.R.U32.HI R6, RZ, 0x18, R0 ;  /* 0x00000018ff067819 */ /* 0x000fc40000011600 */
[----:B------:R-:W-:Y:S01]  /*10750*/  LOP3.LUT R5, R5, 0xff, RZ, 0xc0, !PT ;  /* 0x000000ff05057812 */ /* 0x000fe200078ec0ff */
[--C-:B------:R-:W-:Y:S01]  /*10760*/  HSET2.LE.AND R0, R4, R252.reuse, PT ;  /* 0x000000fc04007233 */ /* 0x100fe20003803000 */
[----:B---3--:R-:W-:Y:S02]  /*10770*/  F2FP.PACK_AB R4, R237, R238 ;  /* 0x000000eeed04723e */ /* 0x008fe400000000ff */
[----:B------:R-:W-:Y:S02]  /*10780*/  PRMT R7, R7, 0x5410, R10 ;  /* 0x0000541007077816 */ /* 0x000fe4000000000a */
[----:B------:R-:W-:Y:S02]  /*10790*/  PRMT R5, R5, 0x5410, R6 ;  /* 0x0000541005057816 */ /* 0x000fe40000000006 */
[----:B------:R-:W-:Y:S01]  /*107a0*/  LOP3.LUT R4, R0, R4, RZ, 0xc0, !PT ;  /* 0x0000000400047212 */ /* 0x000fe200078ec0ff */
[--C-:B------:R-:W-:Y:S02]  /*107b0*/  HSET2.LE.AND R0, R8, R252.reuse, PT ;  /* 0x000000fc08007233 */ /* 0x100fe40003803000 */
[----:B------:R-:W-:-:S02]  /*107c0*/  HSET2.LE.AND R7, R7, R252, PT ;  /* 0x000000fc07077233 */ /* 0x000fc40003803000 */
[----:B------:R-:W-:Y:S01]  /*107d0*/  HSET2.LE.AND R8, R5, R252, PT ;  /* 0x000000fc05087233 */ /* 0x000fe20003803000 */
[----:B-----5:R-:W-:Y:S02]  /*107e0*/  F2FP.PACK_AB R5, R229, R230 ;  /* 0x000000e6e505723e */ /* 0x020fe400000000ff */
[----:B------:R-:W-:Y:S02]  /*107f0*/  F2FP.PACK_AB R6, R233, R236 ;  /* 0x000000ece906723e */ /* 0x000fe400000000ff */
[----:B------:R-:W-:Y:S02]  /*10800*/  F2FP.PACK_AB R9, R231, R232 ;  /* 0x000000e8e709723e */ /* 0x000fe400000000ff */
[----:B------:R-:W-:Y:S02]  /*10810*/  LOP3.LUT R7, R7, R5, RZ, 0xc0, !PT ;  /* 0x0000000507077212 */ /* 0x000fe400078ec0ff */
[----:B------:R-:W-:Y:S02]  /*10820*/  LOP3.LUT R6, R0, R6, RZ, 0xc0, !PT ;  /* 0x0000000600067212 */ /* 0x000fe400078ec0ff */
[----:B------:R-:W-:-:S02]  /*10830*/  LOP3.LUT R5, R8, R9, RZ, 0xc0, !PT ;  /* 0x0000000908057212 */ /* 0x000fc400078ec0ff */
[----:B------:R-:W1:Y:S05]  /*10840*/  LDSM.16.MT88.4 R8, [R203+0x19000] ;  /* 0x01900000cb08783b */ /* 0x000e6a0000004200 */
[C---:B----4-:R-:W-:Y:S08]  /*10850*/  HMMA.16816.F32 R152, R4.reuse, R16, R152 ;  /* 0x000000100498723c */ /* 0x050ff00000001898 */
[----:B------:R-:W-:Y:S01]  /*10860*/  HMMA.16816.F32 R44, R4, R18, R44 ;  /* 0x00000012042c723c */ /* 0x000fe2000000182c */
[----:B------:R-:W2:Y:S01]  /*10870*/  LDSM.16.MT88.4 R16, [R204+0x19000] ;  /* 0x01900000cc10783b */ /* 0x000ea20000004200 */
[----:B------:R-:W-:Y:S01]  /*10880*/  MOV R117, R228 ;  /* 0x000000e400757202 */ /* 0x000fe20000000f00 */
[----:B------:R-:W-:Y:S01]  /*10890*/  IMAD.MOV.U32 R239, RZ, RZ, R35 ;  /* 0x000000ffffef7224 */ /* 0x000fe200078e0023 */
[----:B------:R-:W-:-:S02]  /*108a0*/  MOV R228, R240 ;  /* 0x000000f000e47202 */ /* 0x000fc40000000f00 */
[----:B------:R-:W-:Y:S02]  /*108b0*/  MOV R240, R34 ;  /* 0x0000002200f07202 */ /* 0x000fe40000000f00 */
[----:B------:R-:W-:Y:S02]  /*108c0*/  MOV R120, R33 ;  /* 0x0000002100787202 */ /* 0x000fe40000000f00 */
[----:B------:R-:W3:Y:S01]  /*108d0*/  LDSM.16.MT88.4 R32, [R202+0x1b000] ;  /* 0x01b00000ca20783b */ /* 0x000ee20000004200 */
[C---:B-1----:R-:W-:Y:S08]  /*108e0*/  HMMA.16816.F32 R84, R4.reuse, R8, R84 ;  /* 0x000000080454723c */ /* 0x042ff00000001854 */
[C---:B--2---:R-:W-:Y:S08]  /*108f0*/  HMMA.16816.F32 R68, R4.reuse, R16, R68 ;  /* 0x000000100444723c */ /* 0x044ff00000001844 */
[C---:B------:R-:W-:Y:S01]  /*10900*/  HMMA.16816.F32 R76, R4.reuse, R18, R76 ;  /* 0x00000012044c723c */ /* 0x040fe2000000184c */
[----:B------:R-:W1:Y:S07]  /*10910*/  LDSM.16.MT88.4 R16, [R203+0x1b000] ;  /* 0x01b00000cb10783b */ /* 0x000e6e0000004200 */
[----:B------:R-:W-:Y:S01]  /*10920*/  HMMA.16816.F32 R92, R4, R10, R92 ;  /* 0x0000000a045c723c */ /* 0x000fe2000000185c */
[----:B------:R-:W2:Y:S01]  /*10930*/  LDSM.16.MT88.4 R8, [R201+0x1d000] ;  /* 0x01d00000c908783b */ /* 0x000ea20000004200 */
[----:B------:R-:W-:Y:S01]  /*10940*/  MOV R245, R118 ;  /* 0x0000007600f57202 */ /* 0x000fe20000000f00 */
[----:B------:R-:W-:Y:S01]  /*10950*/  IMAD.MOV.U32 R13, RZ, RZ, R119 ;  /* 0x000000ffff0d7224 */ /* 0x000fe200078e0077 */
[----:B------:R-:W-:Y:S01]  /*10960*/  MOV R123, R112 ;  /* 0x00000070007b7202 */ /* 0x000fe20000000f00 */
[----:B------:R-:W-:-:S03]  /*10970*/  IMAD.MOV.U32 R119, RZ, RZ, R114 ;  /* 0x000000ffff777224 */ /* 0x000fc600078e0072 */
[----:B------:R-:W-:Y:S01]  /*10980*/  HMMA.16816.F32 R52, R4, R20, R52 ;  /* 0x000000140434723c */ /* 0x000fe20000001834 */
[----:B------:R-:W-:Y:S02]  /*10990*/  MOV R122, R113 ;  /* 0x00000071007a7202 */ /* 0x000fe40000000f00 */
[----:B------:R-:W-:-:S05]  /*109a0*/  MOV R118, R115 ;  /* 0x0000007300767202 */ /* 0x000fca0000000f00 */
[C---:B------:R-:W-:Y:S01]  /*109b0*/  HMMA.16816.F32 R60, R4.reuse, R22, R60 ;  /* 0x00000016043c723c */ /* 0x040fe2000000183c */
[----:B------:R-:W4:Y:S07]  /*109c0*/  LDSM.16.MT88.4 R20, [R204+0x1b000] ;  /* 0x01b00000cc14783b */ /* 0x000f2e0000004200 */
[C---:B---3--:R-:W-:Y:S08]  /*109d0*/  HMMA.16816.F32 R108, R4.reuse, R32, R108 ;  /* 0x00000020046c723c */ /* 0x048ff0000000186c */
[C---:B------:R-:W-:Y:S01]  /*109e0*/  HMMA.16816.F32 R112, R4.reuse, R34, R48 ;  /* 0x000000220470723c */ /* 0x040fe20000001830 */
[----:B------:R-:W3:Y:S07]  /*109f0*/  LDSM.16.MT88.4 R32, [R202+0x1d000] ;  /* 0x01d00000ca20783b */ /* 0x000eee0000004200 */
[C---:B------:R-:W-:Y:S08]  /*10a00*/  HMMA.16816.F32 R100, R4.reuse, R24, R100 ;  /* 0x000000180464723c */ /* 0x040ff00000001864 */
[C---:B------:R-:W-:Y:S01]  /*10a10*/  HMMA.16816.F32 R104, R4.reuse, R26, R104 ;  /* 0x0000001a0468723c */ /* 0x040fe20000001868 */
[----:B------:R-:W5:Y:S07]  /*10a20*/  LDSM.16.MT88.4 R24, [R204+0x1d000] ;  /* 0x01d00000cc18783b */ /* 0x000f6e0000004200 */
[C---:B-1----:R-:W-:Y:S08]  /*10a30*/  HMMA.16816.F32 R124, R4.reuse, R16, R184 ;  /* 0x00000010047c723c */ /* 0x042ff000000018b8 */
[C---:B------:R-:W-:Y:S01]  /*10a40*/  HMMA.16816.F32 R128, R4.reuse, R18, R176 ;  /* 0x000000120480723c */ /* 0x040fe200000018b0 */
[----:B------:R-:W1:Y:S07]  /*10a50*/  LDSM.16.MT88.4 R16, [R201+0x1f000] ;  /* 0x01f00000c910783b */ /* 0x000e6e0000004200 */
[C---:B--2---:R-:W-:Y:S08]  /*10a60*/  HMMA.16816.F32 R132, R4.reuse, R8, R180 ;  /* 0x000000080484723c */ /* 0x044ff000000018b4 */
[----:B------:R-:W-:Y:S01]  /*10a70*/  HMMA.16816.F32 R140, R4, R10, R140 ;  /* 0x0000000a048c723c */ /* 0x000fe2000000188c */
[----:B------:R-:W2:Y:S01]  /*10a80*/  LDSM.16.MT88.4 R8, [R203+0x1d000] ;  /* 0x01d00000cb08783b */ /* 0x000ea20000004200 */
[----:B------:R-:W-:Y:S01]  /*10a90*/  MOV R49, R116 ;  /* 0x0000007400317202 */ /* 0x000fe20000000f00 */
[----:B------:R-:W-:Y:S01]  /*10aa0*/  IMAD.MOV.U32 R248, RZ, RZ, R117 ;  /* 0x000000fffff87224 */ /* 0x000fe200078e0075 */
[----:B------:R-:W-:Y:S01]  /*10ab0*/  MOV R246, R118 ;  /* 0x0000007600f67202 */ /* 0x000fe20000000f00 */
[----:B------:R-:W-:Y:S01]  /*10ac0*/  FFMA.FTZ R0, R228, c[0x0][0x23c], -R2 ;  /* 0x00008f00e4007a23 */ /* 0x000fe20000010802 */
[----:B------:R-:W-:-:S02]  /*10ad0*/  MOV R48, R119 ;  /* 0x0000007700307202 */ /* 0x000fc40000000f00 */
[----:B----4-:R-:W-:Y:S01]  /*10ae0*/  HMMA.16816.F32 R116, R4, R20, R88 ;  /* 0x000000140474723c */ /* 0x010fe20000001858 */
[----:B------:R4:W-:Y:S01]  /*10af0*/  MUFU.EX2 R228, R0 ;  /* 0x0000000000e47308 */ /* 0x0009e20000000800 */
[----:B------:R-:W-:Y:S01]  /*10b00*/  IMAD.MOV.U32 R51, RZ, RZ, R120 ;  /* 0x000000ffff337224 */ /* 0x000fe200078e0078 */
[----:B------:R-:W-:-:S04]  /*10b10*/  MOV R50, R121 ;  /* 0x0000007900327202 */ /* 0x000fc80000000f00 */
[----:B------:R-:W-:Y:S01]  /*10b20*/  IMAD.MOV.U32 R90, RZ, RZ, R122 ;  /* 0x000000ffff5a7224 */ /* 0x000fe200078e007a */
[C---:B---3--:R-:W-:Y:S01]  /*10b30*/  HMMA.16816.F32 R168, R4.reuse, R32, R156 ;  /* 0x0000002004a8723c */ /* 0x048fe2000000189c */
[----:B------:R-:W-:Y:S01]  /*10b40*/  MOV R91, R123 ;  /* 0x0000007b005b7202 */ /* 0x000fe20000000f00 */
[----:B------:R-:W-:Y:S06]  /*10b50*/  LDSM.16.MT88.4 R156, [R201+0x19800] ;  /* 0x01980000c99c783b */ /* 0x000fec0000004200 */
[----:B------:R-:W-:Y:S01]  /*10b60*/  HMMA.16816.F32 R32, R4, R34, R172 ;  /* 0x000000220420723c */ /* 0x000fe200000018ac */
[----:B----4-:R-:W-:Y:S01]  /*10b70*/  FFMA.FTZ R0, R90, c[0x0][0x23c], -R2 ;  /* 0x00008f005a007a23 */ /* 0x010fe20000010802 */
[----:B------:R-:W-:-:S03]  /*10b80*/  MOV R90, R151 ;  /* 0x00000097005a7202 */ /* 0x000fc60000000f00 */
[----:B------:R3:W4:Y:S03]  /*10b90*/  MUFU.EX2 R151, R0 ;  /* 0x0000000000977308 */ /* 0x0007260000000800 */
[C---:B------:R-:W-:Y:S01]  /*10ba0*/  HMMA.16816.F32 R120, R4.reuse, R22, R188 ;  /* 0x000000160478723c */ /* 0x040fe200000018bc */
[----:B------:R-:W4:Y:S07]  /*10bb0*/  LDSM.16.MT88.4 R20, [R202+0x1f000] ;  /* 0x01f00000ca14783b */ /* 0x000f2e0000004200 */
[C---:B-----5:R-:W-:Y:S08]  /*10bc0*/  HMMA.16816.F32 R192, R4.reuse, R24, R192 ;  /* 0x0000001804c0723c */ /* 0x060ff000000018c0 */
[----:B------:R-:W-:Y:S01]  /*10bd0*/  HMMA.16816.F32 R196, R4, R26, R196 ;  /* 0x0000001a04c4723c */ /* 0x000fe200000018c4 */
[----:B------:R-:W5:Y:S01]  /*10be0*/  LDSM.16.MT88.4 R24, [R204+0x1f000] ;  /* 0x01f00000cc18783b */ /* 0x000f620000004200 */
[----:B---3--:R-:W-:-:S06]  /*10bf0*/  FFMA.FTZ R0, R150, c[0x0][0x23c], -R2 ;  /* 0x00008f0096007a23 */ /* 0x008fcc0000010802 */
[C---:B-1----:R-:W-:Y:S08]  /*10c00*/  HMMA.16816.F32 R176, R4.reuse, R16, R72 ;  /* 0x0000001004b0723c */ /* 0x042ff00000001848 */
[----:B------:R-:W-:Y:S01]  /*10c10*/  HMMA.16816.F32 R172, R4, R18, R64 ;  /* 0x0000001204ac723c */ /* 0x000fe20000001840 */
[----:B------:R-:W1:Y:S01]  /*10c20*/  LDSM.16.MT88.4 R16, [R203+0x1f000] ;  /* 0x01f00000cb10783b */ /* 0x000e620000004200 */
[----:B------:R3:W-:Y:S01]  /*10c30*/  MUFU.EX2 R150, R0 ;  /* 0x0000000000967308 */ /* 0x0007e20000000800 */
[----:B------:R-:W-:-:S02]  /*10c40*/  FFMA.FTZ R2, R91, c[0x0][0x23c], -R2 ;  /* 0x00008f005b027a23 */ /* 0x000fc40000010802 */
[----:B------:R-:W-:-:S03]  /*10c50*/  IMAD.MOV.U32 R91, RZ, RZ, R149 ;  /* 0x000000ffff5b7224 */ /* 0x000fc600078e0095 */
[C---:B--2---:R-:W-:Y:S01]  /*10c60*/  HMMA.16816.F32 R184, R4.reuse, R10, R80 ;  /* 0x0000000a04b8723c */ /* 0x044fe20000001850 */
[----:B------:R-:W-:Y:S01]  /*10c70*/  MOV R88, R14 ;  /* 0x0000000e00587202 */ /* 0x000fe20000000f00 */
[----:B------:R2:W-:Y:S01]  /*10c80*/  MUFU.EX2 R149, R2 ;  /* 0x0000000200957308 */ /* 0x0005e20000000800 */
[----:B------:R-:W-:Y:S04]  /*10c90*/  LDSM.16.MT88.4 R64, [R201+0x1b800] ;  /* 0x01b80000c940783b */ /* 0x000fe80000004200 */
[----:B------:R-:W-:Y:S01]  /*10ca0*/  LDSM.16.MT88.4 R72, [R202+0x1b800] ;  /* 0x01b80000ca48783b */ /* 0x000fe20000004200 */
[----:B---3--:R-:W-:Y:S01]  /*10cb0*/  LOP3.LUT R0, R31, UR7, R38, 0x96, !PT ;  /* 0x000000071f007c12 */ /* 0x008fe2000f8e9626 */
[----:B------:R-:W-:Y:S01]  /*10cc0*/  HMMA.16816.F32 R188, R4, R8, R96 ;  /* 0x0000000804bc723c */ /* 0x000fe20000001860 */
[----:B------:R-:W-:Y:S01]  /*10cd0*/  FFMA.FTZ R11, R90, c[0x0][0x23c], -R12 ;  /* 0x00008f005a0b7a23 */ /* 0x000fe2000001080c */
[----:B------:R-:W-:Y:S05]  /*10ce0*/  LDSM.16.MT88.4 R80, [R204+0x1b800] ;  /* 0x01b80000cc50783b */ /* 0x000fea0000004200 */
[----:B------:R-:W-:-:S04]  /*10cf0*/  IMAD.WIDE.U32 R8, R0, -0x2daee0ad, RZ ;  /* 0xd2511f5300087825 */ /* 0x000fc800078e00ff */
[----:B--2---:R-:W-:Y:S01]  /*10d00*/  FFMA.FTZ R2, R48, c[0x0][0x23c], -R12 ;  /* 0x00008f0030027a23 */ /* 0x004fe2000001080c */
[----:B------:R-:W-:Y:S02]  /*10d10*/  MOV R48, R49 ;  /* 0x0000003100307202 */ /* 0x000fe40000000f00 */
[----:B------:R-:W-:Y:S01]  /*10d20*/  MOV R49, R50 ;  /* 0x0000003200317202 */ /* 0x000fe20000000f00 */
[----:B------:R2:W-:Y:S01]  /*10d30*/  MUFU.EX2 R31, R2 ;  /* 0x00000002001f7308 */ /* 0x0005e20000000800 */
[----:B------:R-:W-:Y:S01]  /*10d40*/  LOP3.LUT R0, R9, UR17, R36, 0x96, !PT ;  /* 0x0000001109007c12 */ /* 0x000fe2000f8e9624 */
[----:B------:R-:W-:Y:S01]  /*10d50*/  IMAD.MOV.U32 R50, RZ, RZ, R51 ;  /* 0x000000ffff327224 */ /* 0x000fe200078e0033 */
[----:B------:R-:W-:Y:S02]  /*10d60*/  MOV R51, R13 ;  /* 0x0000000d00337202 */ /* 0x000fe40000000f00 */
[----:B------:R-:W-:Y:S02]  /*10d70*/  LOP3.LUT R13, R8, 0xff, RZ, 0xc0, !PT ;  /* 0x000000ff080d7812 */ /* 0x000fe400078ec0ff */
[----:B------:R-:W-:-:S02]  /*10d80*/  SHF.R.U32.HI R10, RZ, 0x18, R8 ;  /* 0x00000018ff0a7819 */ /* 0x000fc40000011608 */
[----:B--2---:R-:W-:Y:S02]  /*10d90*/  LOP3.LUT R2, R8, 0xffff, RZ, 0xc0, !PT ;  /* 0x0000ffff08027812 */ /* 0x004fe400078ec0ff */
[----:B------:R-:W-:Y:S02]  /*10da0*/  SHF.R.U32.HI R9, RZ, 0x10, R8 ;  /* 0x00000010ff097819 */ /* 0x000fe40000011608 */
[----:B------:R-:W-:Y:S02]  /*10db0*/  SHF.R.U32.HI R8, RZ, 0x8, R2 ;  /* 0x00000008ff087819 */ /* 0x000fe40000011602 */
[----:B------:R-:W-:Y:S01]  /*10dc0*/  LOP3.LUT R2, R9, 0xff, RZ, 0xc0, !PT ;  /* 0x000000ff09027812 */ /* 0x000fe200078ec0ff */
[----:B------:R-:W-:Y:S01]  /*10dd0*/  FFMA.FTZ R9, R91, c[0x0][0x23c], -R12 ;  /* 0x00008f005b097a23 */ /* 0x000fe2000001080c */
[----:B------:R-:W-:Y:S01]  /*10de0*/  PRMT R14, R13, 0x5410, R8 ;  /* 0x000054100d0e7816 */ /* 0x000fe20000000008 */
[----:B------:R2:W3:Y:S01]  /*10df0*/  MUFU.EX2 R30, R11 ;  /* 0x0000000b001e7308 */ /* 0x0004e20000000800 */
[----:B------:R-:W-:Y:S01]  /*10e00*/  PRMT R13, R2, 0x5410, R10 ;  /* 0x00005410020d7816 */ /* 0x000fe2000000000a */
[----:B------:R-:W-:Y:S01]  /*10e10*/  IMAD.MOV.U32 R99, RZ, RZ, R29 ;  /* 0x000000ffff637224 */ /* 0x000fe200078e001d */
[----:B------:R-:W-:-:S02]  /*10e20*/  LOP3.LUT R2, R0, 0xffff, RZ, 0xc0, !PT ;  /* 0x0000ffff00027812 */ /* 0x000fc400078ec0ff */
[----:B------:R-:W-:-:S03]  /*10e30*/  SHF.R.U32.HI R8, RZ, 0x10, R0 ;  /* 0x00000010ff087819 */ /* 0x000fc60000011600 */
[----:B------:R1:W-:Y:S01]  /*10e40*/  MUFU.EX2 R29, R9 ;  /* 0x00000009001d7308 */ /* 0x0003e20000000800 */
[----:B------:R-:W-:Y:S02]  /*10e50*/  SHF.R.U32.HI R10, RZ, 0x18, R0 ;  /* 0x00000018ff0a7819 */ /* 0x000fe40000011600 */
[----:B------:R-:W-:Y:S02]  /*10e60*/  SHF.R.U32.HI R2, RZ, 0x8, R2 ;  /* 0x00000008ff027819 */ /* 0x000fe40000011602 */
[----:B--2---:R-:W-:Y:S02]  /*10e70*/  LOP3.LUT R11, R0, 0xff, RZ, 0xc0, !PT ;  /* 0x000000ff000b7812 */ /* 0x004fe400078ec0ff */
[----:B------:R-:W-:Y:S01]  /*10e80*/  LOP3.LUT R0, R8, 0xff, RZ, 0xc0, !PT ;  /* 0x000000ff08007812 */ /* 0x000fe200078ec0ff */
[----:B-1----:R-:W-:-:S04]  /*10e90*/  FFMA.FTZ R9, R48, c[0x0][0x23c], -R12 ;  /* 0x00008f0030097a23 */ /* 0x002fc8000001080c */
[----:B------:R1:W2:Y:S01]  /*10ea0*/  MUFU.EX2 R12, R9 ;  /* 0x00000009000c7308 */ /* 0x0002a20000000800 */
[----:B----4-:R-:W-:Y:S01]  /*10eb0*/  HMMA.16816.F32 R180, R4, R20, R56 ;  /* 0x0000001404b4723c */ /* 0x010fe20000001838 */
[----:B------:R-:W-:Y:S01]  /*10ec0*/  MOV R89, R49 ;  /* 0x0000003100597202 */ /* 0x000fe20000000f00 */
[----:B------:R-:W-:Y:S01]  /*10ed0*/  IMAD.MOV.U32 R91, RZ, RZ, R51 ;  /* 0x000000ffff5b7224 */ /* 0x000fe200078e0033 */
[----:B------:R-:W-:-:S05]  /*10ee0*/  MOV R90, R50 ;  /* 0x00000032005a7202 */ /* 0x000fca0000000f00 */
[C---:B-----5:R-:W-:Y:S01]  /*10ef0*/  HMMA.16816.F32 R160, R4.reuse, R24, R160 ;  /* 0x0000001804a0723c */ /* 0x060fe200000018a0 */
[----:B------:R-:W-:Y:S07]  /*10f00*/  LDSM.16.MT88.4 R48, [R204+0x19800] ;  /* 0x01980000cc30783b */ /* 0x000fee0000004200 */
[----:B------:R-:W-:Y:S01]  /*10f10*/  HMMA.16816.F32 R144, R4, R16, R144 ;  /* 0x000000100490723c */ /* 0x000fe20000001890 */
[----:B-1----:R-:W-:Y:S01]  /*10f20*/  PRMT R9, R11, 0x5410, R2 ;  /* 0x000054100b097816 */ /* 0x002fe20000000002 */
[--C-:B------:R-:W-:Y:S01]  /*10f30*/  HSET2.LE.AND R8, R13, R252.reuse, PT ;  /* 0x000000fc0d087233 */ /* 0x100fe20003803000 */
[----:B------:R-:W-:Y:S01]  /*10f40*/  PRMT R2, R0, 0x5410, R10 ;  /* 0x0000541000027816 */ /* 0x000fe2000000000a */
[----:B------:R-:W-:Y:S02]  /*10f50*/  LDSM.16.MT88.4 R56, [R203+0x19800] ;  /* 0x01980000cb38783b */ /* 0x000fe40000004200 */
[----:B------:R-:W-:-:S02]  /*10f60*/  HSET2.LE.AND R0, R9, R252, PT ;  /* 0x000000fc09007233 */ /* 0x000fc40003803000 */
[C---:B------:R-:W-:Y:S01]  /*10f70*/  HMMA.16816.F32 R20, R4.reuse, R22, R136 ;  /* 0x000000160414723c */ /* 0x040fe20000001888 */
[----:B------:R-:W-:Y:S01]  /*10f80*/  MOV R13, R88 ;  /* 0x00000058000d7202 */ /* 0x000fe20000000f00 */
[----:B------:R-:W-:Y:S06]  /*10f90*/  LDSM.16.MT88.4 R136, [R202+0x1f800] ;  /* 0x01f80000ca88783b */ /* 0x000fec0000004200 */
[C---:B------:R-:W-:Y:S01]  /*10fa0*/  HMMA.16816.F32 R24, R4.reuse, R26, R40 ;  /* 0x0000001a0418723c */ /* 0x040fe20000001828 */
[----:B------:R-:W1:Y:S07]  /*10fb0*/  LDSM.16.MT88.4 R40, [R202+0x19800] ;  /* 0x01980000ca28783b */ /* 0x000e6e0000004200 */
[----:B------:R-:W-:Y:S07]  /*10fc0*/  HMMA.16816.F32 R16, R4, R18, R164 ;  /* 0x000000120410723c */ /* 0x000fee00000018a4 */
[----:B------:R-:W-:Y:S01]  /*10fd0*/  HSET2.LE.AND R4, R2, R252, PT ;  /* 0x000000fc02047233 */ /* 0x000fe20003803000 */
[----:B------:R-:W-:-:S02]  /*10fe0*/  F2FP.PACK_AB R2, R151, R228 ;  /* 0x000000e49702723e */ /* 0x000fc400000000ff */
[----:B---3--:R-:W-:Y:S01]  /*10ff0*/  F2FP.PACK_AB R5, R30, R31 ;  /* 0x0000001f1e05723e */ /* 0x008fe200000000ff */
[----:B------:R-:W-:Y:S01]  /*11000*/  HSET2.LE.AND R6, R14, R252, PT ;  /* 0x000000fc0e067233 */ /* 0x000fe20003803000 */
[----:B------:R-:W-:Y:S02]  /*11010*/  LOP3.LUT R164, R0, R2, RZ, 0xc0, !PT ;  /* 0x0000000200a47212 */ /* 0x000fe400078ec0ff */
[----:B------:R-:W-:Y:S01]  /*11020*/  LOP3.LUT R165, R4, R5, RZ, 0xc0, !PT ;  /* 0x0000000504a57212 */ /* 0x000fe200078ec0ff */
[----:B------:R-:W-:Y:S01]  /*11030*/  IMAD.MOV.U32 R5, RZ, RZ, R89 ;  /* 0x000000ffff057224 */ /* 0x000fe200078e0059 */
[----:B------:R-:W-:Y:S02]  /*11040*/  MOV R14, R99 ;  /* 0x00000063000e7202 */ /* 0x000fe40000000f00 */
[----:B------:R-:W-:Y:S01]  /*11050*/  MOV R2, R90 ;  /* 0x0000005a00027202 */ /* 0x000fe20000000f00 */
[----:B------:R-:W-:Y:S01]  /*11060*/  LDSM.16.MT88.4 R96, [R201+0x1d800] ;  /* 0x01d80000c960783b */ /* 0x000fe20000004200 */
[----:B------:R-:W-:-:S03]  /*11070*/  MOV R0, R91 ;  /* 0x0000005b00007202 */ /* 0x000fc60000000f00 */
[----:B------:R-:W3:Y:S01]  /*11080*/  LDSM.16.MT88.4 R88, [R203+0x1b800] ;  /* 0x01b80000cb58783b */ /* 0x000ee20000004200 */
[----:B------:R-:W-:Y:S01]  /*11090*/  F2FP.PACK_AB R7, R149, R150 ;  /* 0x000000969507723e */ /* 0x000fe200000000ff */
[----:B------:R-:W-:Y:S01]  /*110a0*/  FFMA.FTZ R0, R250, R28, R0 ;  /* 0x0000001cfa007223 */ /* 0x000fe20000010000 */
[----:B--2---:R-:W-:Y:S01]  /*110b0*/  F2FP.PACK_AB R9, R12, R29 ;  /* 0x0000001d0c09723e */ /* 0x004fe200000000ff */
        /* <DEDUP_REMOVED lines=8> */
[----:B------:R-:W-:Y:S01]  /*11140*/  HMMA.16816.F32 R152, R164, R156, R152 ;  /* 0x0000009ca498723c */ /* 0x000fe20000001898 */
[----:B------:R-:W-:Y:S02]  /*11150*/  FADD.FTZ R0, R248, R0 ;  /* 0x00000000f8007221 */ /* 0x000fe40000010000 */
[----:B------:R-:W-:-:S05]  /*11160*/  FADD.FTZ R2, R245, R2 ;  /* 0x00000002f5027221 */ /* 0x000fca0000010000 */
[----:B------:R-:W-:Y:S01]  /*11170*/  HMMA.16816.F32 R156, R164, R158, R44 ;  /* 0x0000009ea49c723c */ /* 0x000fe2000000182c */
[----:B------:R-:W-:-:S07]  /*11180*/  FADD.FTZ R0, R244, R0 ;  /* 0x00000000f4007221 */ /* 0x000fce0000010000 */
[----:B-1----:R-:W-:Y:S01]  /*11190*/  HMMA.16816.F32 R36, R164, R40, R52 ;  /* 0x00000028a424723c */ /* 0x002fe20000001834 */
[----:B------:R-:W-:-:S07]  /*111a0*/  FADD.FTZ R2, R239, R2 ;  /* 0x00000002ef027221 */ /* 0x000fce0000010000 */
[C---:B------:R-:W-:Y:S08]  /*111b0*/  HMMA.16816.F32 R44, R164.reuse, R48, R68 ;  /* 0x00000030a42c723c */ /* 0x040ff00000001844 */
[----:B------:R-:W-:Y:S01]  /*111c0*/  HMMA.16816.F32 R52, R164, R56, R84 ;  /* 0x00000038a434723c */ /* 0x000fe20000001854 */
[----:B------:R-:W-:-:S07]  /*111d0*/  FADD.FTZ R0, R240, R0 ;  /* 0x00000000f0007221 */ /* 0x000fce0000010000 */
[C---:B------:R-:W-:Y:S08]  /*111e0*/  HMMA.16816.F32 R40, R164.reuse, R42, R60 ;  /* 0x0000002aa428723c */ /* 0x040ff0000000183c */
[C---:B------:R-:W-:Y:S08]  /*111f0*/  HMMA.16816.F32 R48, R164.reuse, R50, R76 ;  /* 0x00000032a430723c */ /* 0x040ff0000000184c */
[----:B------:R-:W-:Y:S01]  /*11200*/  HMMA.16816.F32 R56, R164, R58, R92 ;  /* 0x0000003aa438723c */ /* 0x000fe2000000185c */
[----:B------:R-:W-:-:S07]  /*11210*/  FADD.FTZ R2, R241, R2 ;  /* 0x00000002f1027221 */ /* 0x000fce0000010000 */
[C---:B------:R-:W-:Y:S08]  /*11220*/  HMMA.16816.F32 R60, R164.reuse, R64, R100 ;  /* 0x00000040a43c723c */ /* 0x040ff00000001864 */
[C---:B------:R-:W-:Y:S08]  /*11230*/  HMMA.16816.F32 R68, R164.reuse, R72, R108 ;  /* 0x00000048a444723c */ /* 0x040ff0000000186c */
[C---:B------:R-:W-:Y:S08]  /*11240*/  HMMA.16816.F32 R76, R164.reuse, R80, R116 ;  /* 0x00000050a44c723c */ /* 0x040ff00000001874 */
[C---:B---3--:R-:W-:Y:S08]  /*11250*/  HMMA.16816.F32 R84, R164.reuse, R88, R124 ;  /* 0x00000058a454723c */ /* 0x048ff0000000187c */
[C---:B------:R-:W-:Y:S08]  /*11260*/  HMMA.16816.F32 R92, R164.reuse, R96, R132 ;  /* 0x00000060a45c723c */ /* 0x040ff00000001884 */
[C---:B------:R-:W-:Y:S01]  /*11270*/  HMMA.16816.F32 R64, R164.reuse, R66, R104 ;  /* 0x00000042a440723c */ /* 0x040fe20000001868 */
[----:B------:R-:W1:Y:S07]  /*11280*/  LDSM.16.MT88.4 R104, [R202+0x1d800] ;  /* 0x01d80000ca68783b */ /* 0x000e6e0000004200 */
        /* <DEDUP_REMOVED lines=24> */
[----:B-1----:R-:W-:Y:S01]  /*11410*/  HMMA.16816.F32 R100, R164, R104, R168 ;  /* 0x00000068a464723c */ /* 0x002fe200000018a8 */
[----:B------:R-:W-:Y:S01]  /*11420*/  FADD.FTZ R2, R150, R2 ;  /* 0x0000000296027221 */ /* 0x000fe20000010000 */
[----:B------:R-:W-:Y:S01]  /*11430*/  @UP0 UIADD3 UR35, UR35, -0x4, URZ ;  /* 0xfffffffc23230890 */ /* 0x000fe2000fffe03f */
[----:B------:R-:W-:-:S05]  /*11440*/  FADD.FTZ R0, R29, R0 ;  /* 0x000000001d007221 */ /* 0x000fca0000010000 */
[----:B--2---:R-:W-:Y:S01]  /*11450*/  HMMA.16816.F32 R108, R164, R112, R192 ;  /* 0x00000070a46c723c */ /* 0x004fe200000018c0 */
[----:B------:R-:W-:Y:S02]  /*11460*/  FADD.FTZ R250, R149, R2 ;  /* 0x0000000295fa7221 */ /* 0x000fe40000010000 */
[----:B------:R-:W-:-:S05]  /*11470*/  FADD.FTZ R247, R12, R0 ;  /* 0x000000000cf77221 */ /* 0x000fca0000010000 */
[C---:B---3--:R-:W-:Y:S08]  /*11480*/  HMMA.16816.F32 R116, R164.reuse, R120, R188 ;  /* 0x00000078a474723c */ /* 0x048ff000000018bc */
        /* <DEDUP_REMOVED lines=12> */
.L_x_715:
[----:B------:R-:W-:-:S12]  /*11550*/  UIADD3 UR35, UR38, -0x1, URZ ;  /* 0xffffffff26237890 */ /* 0x000fd8000fffe03f */
.L_x_722:
[----:B------:R-:W-:-:S13]  /*11560*/  ISETP.LE.AND P0, PT, RZ, UR35, PT ;  /* 0x00000023ff007c0c */ /* 0x000fda000bf03270 */
[----:B------:R-:W-:Y:S05]  /*11570*/  @!P0 BRA `(.L_x_723) ;  /* 0x0000422000008947 */ /* 0x000fea0003800000 */
[----:B------:R-:W2:Y:S01]  /*11580*/  LDL.64 R18, [R1] ;  /* 0x0000000001127983 */ /* 0x000ea20000100a00 */
        /* <DEDUP_REMOVED lines=10> */
[----:B------:R-:W-:Y:S01]  /*11630*/  ULDC.64 UR4, c[0x0][0x1b8] ;  /* 0x00006e0000047ab9 */ /* 0x000fe20000000a00 */
[----:B------:R-:W-:Y:S01]  /*11640*/  IMAD.MOV.U32 R149, RZ, RZ, R148 ;  /* 0x000000ffff957224 */ /* 0x000fe200078e0094 */
[----:B------:R-:W-:Y:S01]  /*11650*/  UIMAD UR4, UR38, UR4, URZ ;  /* 0x00000004260472a4 */ /* 0x000fe2000f8e023f */
[----:B------:R-:W3:Y:S01]  /*11660*/  LDL.LU R14, [R1+0x34] ;  /* 0x00003400010e7983 */ /* 0x000ee20000300800 */
[----:B------:R-:W-:Y:S02]  /*11670*/  IMAD.U32 R245, RZ, RZ, UR39 ;  /* 0x00000027fff57e24 */ /* 0x000fe4000f8e00ff */
[----:B------:R-:W-:Y:S01]  /*11680*/  UIMAD UR4, UR30, UR5, UR4 ;  /* 0x000000051e0472a4 */ /* 0x000fe2000f8e0204 */
[----:B------:R-:W3:Y:S04]  /*11690*/  LDL.LU R9, [R1+0x48] ;  /* 0x0000480001097983 */ /* 0x000ee80000300800 */
[----:B------:R-:W4:Y:S01]  /*116a0*/  LDL.LU.64 R12, [R1+0x38] ;  /* 0x00003800010c7983 */ /* 0x000f220000300a00 */
[----:B------:R-:W-:-:S03]  /*116b0*/  IMAD.U32 R241, RZ, RZ, UR4 ;  /* 0x00000004fff17e24 */ /* 0x000fc6000f8e00ff */
[----:B------:R-:W4:Y:S04]  /*116c0*/  LDL.LU.64 R10, [R1+0x40] ;  /* 0x00004000010a7983 */ /* 0x000f280000300a00 */
[----:B------:R-:W4:Y:S04]  /*116d0*/  LDL.LU R20, [R1+0x30] ;  /* 0x0000300001147983 */ /* 0x000f280000300800 */
[----:B------:R-:W1:Y:S02]  /*116e0*/  S2R R8, SR_TID.X ;  /* 0x0000000000087919 */ /* 0x000e640000002100 */
[----:B-1----:R-:W-:-:S02]  /*116f0*/  SHF.R.S32.HI R2, RZ, 0x1f, R8 ;  /* 0x0000001fff027819 */ /* 0x002fc40000011408 */
[--C-:B--2---:R-:W-:Y:S01]  /*11700*/  SHF.R.S32.HI R5, RZ, 0x1f, R18.reuse ;  /* 0x0000001fff057819 */ /* 0x104fe20000011412 */
[----:B------:R-:W-:-:S04]  /*11710*/  IMAD.MOV.U32 R4, RZ, RZ, R18 ;  /* 0x000000ffff047224 */ /* 0x000fc800078e0012 */
[----:B------:R-:W-:-:S04]  /*11720*/  IMAD.WIDE.U32 R6, R6, c[0x0][0x1b0], R4 ;  /* 0x00006c0006067a25 */ /* 0x000fc800078e0004 */
[----:B------:R-:W-:Y:S01]  /*11730*/  IMAD.WIDE.U32 R4, R0, c[0x0][0x1b8], R4 ;  /* 0x00006e0000047a25 */ /* 0x000fe200078e0004 */
[----:B------:R-:W-:Y:S01]  /*11740*/  IADD3 R6, P0, R6, UR32, RZ ;  /* 0x0000002006067c10 */ /* 0x000fe2000ff1e0ff */
[----:B------:R-:W-:Y:S01]  /*11750*/  UIADD3 UR32, UR35, -0x1, URZ ;  /* 0xffffffff23207890 */ /* 0x000fe2000fffe03f */
[----:B------:R-:W-:Y:S02]  /*11760*/  LEA.HI R0, R2, R8, RZ, 0x3 ;  /* 0x0000000802007211 */ /* 0x000fe400078f18ff */
[----:B------:R-:W-:Y:S02]  /*11770*/  IADD3.X R245, R245, UR31, R7, P0, !PT ;  /* 0x0000001ff5f57c10 */ /* 0x000fe400087fe407 */
[----:B------:R-:W-:Y:S02]  /*11780*/  LEA R246, P1, R6, c[0x0][0x168], 0x1 ;  /* 0x00005a0006f67a11 */ /* 0x000fe400078208ff */
[----:B------:R-:W-:Y:S02]  /*11790*/  SHF.R.S32.HI R0, RZ, 0x3, R0 ;  /* 0x00000003ff007819 */ /* 0x000fe40000011400 */
[----:B------:R-:W-:Y:S01]  /*117a0*/  IADD3 R2, P0, R4, UR34, RZ ;  /* 0x0000002204027c10 */ /* 0x000fe2000ff1e0ff */
[----:B---3--:R-:W-:Y:S01]  /*117b0*/  IMAD.WIDE.U32 R232, R9, -0x2daee0ad, RZ ;  /* 0xd2511f5309e87825 */ /* 0x008fe200078e00ff */
[----:B------:R-:W-:Y:S01]  /*117c0*/  LEA.HI.X R245, R6, c[0x0][0x16c], R245, 0x1, P1 ;  /* 0x00005b0006f57a11 */ /* 0x000fe200008f0cf5 */
[----:B------:R-:W-:Y:S01]  /*117d0*/  UMOV UR34, URZ ;  /* 0x0000003f00227c82 */ /* 0x000fe20008000000 */
[----:B------:R-:W-:-:S02]  /*117e0*/  IADD3 R228, P1, R0, 0x20, RZ ;  /* 0x0000002000e47810 */ /* 0x000fc40007f3e0ff */
[----:B------:R-:W-:Y:S02]  /*117f0*/  IADD3.X R241, R241, UR33, R5, P0, !PT ;  /* 0x00000021f1f17c10 */ /* 0x000fe400087fe405 */
[----:B------:R-:W-:Y:S02]  /*11800*/  SHF.R.S32.HI R0, RZ, 0x1f, R0 ;  /* 0x0000001fff007819 */ /* 0x000fe40000011400 */
[----:B------:R-:W-:Y:S01]  /*11810*/  LEA R244, P0, R2, c[0x0][0x170], 0x1 ;  /* 0x00005c0002f47a11 */ /* 0x000fe200078008ff */
[----:B----4-:R-:W-:Y:S01]  /*11820*/  IMAD.WIDE.U32 R242, R20, -0x326172a9, RZ ;  /* 0xcd9e8d5714f27825 */ /* 0x010fe200078e00ff */
[----:B------:R-:W-:Y:S02]  /*11830*/  ISETP.GE.AND P3, PT, R18, c[0x0][0x220], PT ;  /* 0x0000880012007a0c */ /* 0x000fe40003f66270 */
[----:B------:R-:W-:Y:S01]  /*11840*/  LEA.HI.X R241, R2, c[0x0][0x174], R241, 0x1, P0 ;  /* 0x00005d0002f17a11 */ /* 0x000fe200000f0cf1 */
[----:B------:R-:W-:Y:S01]  /*11850*/  IMAD.X R229, RZ, RZ, R0, P1 ;  /* 0x000000ffffe57224 */ /* 0x000fe200008e0600 */
[----:B------:R-:W-:Y:S01]  /*11860*/  LOP3.LUT R230, R243, R14, RZ, 0x3c, !PT ;  /* 0x0000000ef3e67212 */ /* 0x000fe200078e3cff */
[----:B------:R-:W-:Y:S01]  /*11870*/  IMAD.MOV.U32 R248, RZ, RZ, R10 ;  /* 0x000000fffff87224 */ /* 0x000fe200078e000a */
[----:B------:R-:W-:Y:S01]  /*11880*/  ISETP.GE.AND P2, PT, R17, c[0x0][0x220], PT ;  /* 0x0000880011007a0c */ /* 0x000fe20003f46270 */
[----:B------:R-:W-:Y:S01]  /*11890*/  IMAD.MOV.U32 R249, RZ, RZ, R13 ;  /* 0x000000fffff97224 */ /* 0x000fe200078e000d */
[----:B------:R-:W-:Y:S01]  /*118a0*/  ISETP.GE.AND P1, PT, R16, c[0x0][0x220], PT ;  /* 0x0000880010007a0c */ /* 0x000fe20003f26270 */
[----:B------:R-:W-:Y:S01]  /*118b0*/  IMAD.WIDE.U32 R230, R230, -0x2daee0ad, RZ ;  /* 0xd2511f53e6e67825 */ /* 0x000fe200078e00ff */
[----:B------:R-:W-:Y:S01]  /*118c0*/  ISETP.GE.AND P0, PT, R15, c[0x0][0x220], PT ;  /* 0x000088000f007a0c */ /* 0x000fe20003f06270 */
[----:B------:R-:W-:Y:S05]  /*118d0*/  BRA `(.L_x_724) ;  /* 0x000003d000007947 */ /* 0x000fea0003800000 */
.L_x_726:
        /* <DEDUP_REMOVED lines=61> */
.L_x_724:
[----:B------:R-:W-:Y:S01]  /*11cb0*/  UIADD3 UR30, -UR34, UR35, URZ ;  /* 0x00000023221e7290 */ /* 0x000fe2000fffe13f */
[----:B------:R-:W-:Y:S04]  /*11cc0*/  DEPBAR.LE SB0, 0x0 ;  /* 0x000080000000791a */ /* 0x000fe80000000000 */
[----:B------:R-:W-:Y:S01]  /*11cd0*/  BAR.SYNC.DEFER_BLOCKING 0x0 ;  /* 0x0000000000007b1d */ /* 0x000fe20000010000 */
[----:B------:R-:W-:Y:S01]  /*11ce0*/  IMAD.U32 R4, RZ, RZ, UR30 ;  /* 0x0000001eff047e24 */ /* 0x000fe2000f8e00ff */
[----:B------:R-:W-:Y:S01]  /*11cf0*/  USHF.R.S32.HI UR5, URZ, 0x1f, UR30 ;  /* 0x0000001f3f057899 */ /* 0x000fe2000801141e */
[----:B------:R-:W-:Y:S01]  /*11d00*/  IMAD.U32 R0, RZ, RZ, UR30 ;  /* 0x0000001eff007e24 */ /* 0x000fe2000f8e00ff */
[----:B------:R-:W-:Y:S01]  /*11d10*/  UIMAD UR4, UR19, UR30, URZ ;  /* 0x0000001e130472a4 */ /* 0x000fe2000f8e023f */
[----:B------:R-:W-:Y:S01]  /*11d20*/  IMAD.U32 R5, RZ, RZ, UR20 ;  /* 0x00000014ff057e24 */ /* 0x000fe2000f8e00ff */
[----:B------:R-:W-:Y:S01]  /*11d30*/  LEA R4, P4, R4, R234, 0x6 ;  /* 0x000000ea04047211 */ /* 0x000fe200078830ff */
[----:B------:R-:W-:Y:S01]  /*11d40*/  IMAD.U32 R2, RZ, RZ, UR30 ;  /* 0x0000001eff027e24 */ /* 0x000fe2000f8e00ff */
[----:B------:R-:W-:Y:S01]  /*11d50*/  UIMAD UR4, UR5, UR20, UR4 ;  /* 0x00000014050472a4 */ /* 0x000fe2000f8e0204 */
[----:B------:R-:W-:Y:S01]  /*11d60*/  IMAD.WIDE.U32 R6, R5, UR30, R248 ;  /* 0x0000001e05067c25 */ /* 0x000fe2000f8e00f8 */
[----:B------:R-:W-:Y:S01]  /*11d70*/  LEA.HI.X.SX32 R5, R0, R235, 0x6, P4 ;  /* 0x000000eb00057211 */ /* 0x000fe200020f36ff */
[----:B------:R-:W-:Y:S01]  /*11d80*/  UIADD3 UR31, UR32, -UR34, URZ ;  /* 0x80000022201f7290 */ /* 0x000fe2000fffe03f */
[----:B------:R-:W-:Y:S01]  /*11d90*/  LEA R2, P5, R2, R228, 0x6 ;  /* 0x000000e402027211 */ /* 0x000fe200078a30ff */
[----:B------:R-:W-:Y:S01]  /*11da0*/  IMAD.WIDE.U32 R12, R4, c[0x0][0x1a0], RZ ;  /* 0x00006800040c7a25 */ /* 0x000fe200078e00ff */
[C---:B------:R-:W-:Y:S02]  /*11db0*/  @!P3 LEA R8, P4, R6.reuse, c[0x0][0x170], 0x1 ;  /* 0x00005c000608ba11 */ /* 0x040fe400078808ff */
[----:B------:R-:W-:Y:S01]  /*11dc0*/  IADD3 R0, R7, UR4, RZ ;  /* 0x0000000407007c10 */ /* 0x000fe2000fffe0ff */
[----:B------:R-:W-:Y:S02]  /*11dd0*/  IMAD R5, R5, c[0x0][0x1a0], RZ ;  /* 0x0000680005057a24 */ /* 0x000fe400078e02ff */
[----:B------:R-:W-:Y:S01]  /*11de0*/  IMAD.U32 R3, RZ, RZ, UR30 ;  /* 0x0000001eff037e24 */ /* 0x000fe2000f8e00ff */
[----:B------:R-:W-:Y:S01]  /*11df0*/  @!P3 LEA.HI.X R9, R6, c[0x0][0x174], R0, 0x1, P4 ;  /* 0x00005d000609ba11 */ /* 0x000fe200020f0c00 */
[----:B------:R-:W-:Y:S01]  /*11e00*/  IMAD R5, R4, c[0x0][0x1a4], R5 ;  /* 0x0000690004057a24 */ /* 0x000fe200078e0205 */
[-C--:B------:R-:W-:Y:S01]  /*11e10*/  LEA R4, P6, R12, R244.reuse, 0x1 ;  /* 0x000000f40c047211 */ /* 0x080fe200078c08ff */
[----:B------:R-:W-:Y:S01]  /*11e20*/  IMAD.WIDE.U32 R10, R2, c[0x0][0x1a0], RZ ;  /* 0x00006800020a7a25 */ /* 0x000fe200078e00ff */
[----:B------:R-:W-:Y:S01]  /*11e30*/  @P3 STS.128 [R227+0x18000], RZ ;  /* 0x018000ffe3003388 */ /* 0x000fe20000000c00 */
[----:B------:R-:W-:Y:S02]  /*11e40*/  LEA.HI.X.SX32 R3, R3, R229, 0x6, P5 ;  /* 0x000000e503037211 */ /* 0x000fe400028f36ff */
[----:B------:R-:W-:Y:S01]  /*11e50*/  IMAD.IADD R5, R13, 0x1, R5 ;  /* 0x000000010d057824 */ /* 0x000fe200078e0205 */
[----:B------:R-:W-:Y:S01]  /*11e60*/  @!PT LDS RZ, [RZ] ;  /* 0x00000000fffff984 */ /* 0x000fe20000000800 */
[----:B------:R-:W-:Y:S01]  /*11e70*/  @!PT LDS RZ, [RZ] ;  /* 0x00000000fffff984 */ /* 0x000fe20000000800 */
[----:B------:R-:W-:Y:S01]  /*11e80*/  @!PT LDS RZ, [RZ] ;  /* 0x00000000fffff984 */ /* 0x000fe20000000800 */
[----:B------:R1:W-:Y:S01]  /*11e90*/  @!P3 LDGSTS.E.BYPASS.LTC128B.128 [R227+0x18000], [R8.64] ;  /* 0x1800000008e3bfae */ /* 0x0003e2000b901d5c */
[----:B------:R-:W-:Y:S01]  /*11ea0*/  @!P3 IADD3 R7, P5, R6, UR24, RZ ;  /* 0x000000180607bc10 */ /* 0x000fe2000ffbe0ff */
[----:B------:R-:W-:Y:S02]  /*11eb0*/  IMAD R3, R3, c[0x0][0x1a0], RZ ;  /* 0x0000680003037a24 */ /* 0x000fe400078e02ff */
[----:B------:R-:W-:Y:S01]  /*11ec0*/  LEA.HI.X R5, R12, R241, R5, 0x1, P6 ;  /* 0x000000f10c057211 */ /* 0x000fe200030f0c05 */
[----:B------:R-:W-:Y:S01]  /*11ed0*/  @P2 STS.128 [R227+0x1a000], RZ ;  /* 0x01a000ffe3002388 */ /* 0x000fe20000000c00 */
[C---:B------:R-:W-:Y:S01]  /*11ee0*/  @!P3 LEA R6, P4, R7.reuse, c[0x0][0x170], 0x1 ;  /* 0x00005c000706ba11 */ /* 0x040fe200078808ff */
[----:B------:R-:W-:Y:S01]  /*11ef0*/  IMAD R3, R2, c[0x0][0x1a4], R3 ;  /* 0x0000690002037a24 */ /* 0x000fe200078e0203 */
[----:B------:R-:W-:Y:S01]  /*11f00*/  @!P3 IADD3.X R0, R0, UR23, RZ, P5, !PT ;  /* 0x000000170000bc10 */ /* 0x000fe2000affe4ff */
[----:B------:R-:W-:Y:S01]  /*11f10*/  @!PT LDS RZ, [RZ] ;  /* 0x00000000fffff984 */ /* 0x000fe20000000800 */
[----:B------:R-:W-:Y:S01]  /*11f20*/  @!PT LDS RZ, [RZ] ;  /* 0x00000000fffff984 */ /* 0x000fe20000000800 */
[----:B------:R-:W-:Y:S01]  /*11f30*/  @!PT LDS RZ, [RZ] ;  /* 0x00000000fffff984 */ /* 0x000fe20000000800 */
[----:B------:R2:W-:Y:S01]  /*11f40*/  @!P2 LDGSTS.E.BYPASS.LTC128B.128 [R227+0x1a000], [R4.64+0x80] ;  /* 0x1a00008004e3afae */ /* 0x0005e2000b901d5c */
[C---:B------:R-:W-:Y:S02]  /*11f50*/  LEA R2, P5, R10.reuse, R244, 0x1 ;  /* 0x000000f40a027211 */ /* 0x040fe400078a08ff */
[----:B------:R-:W-:Y:S01]  /*11f60*/  @!P3 LEA.HI.X R7, R7, c[0x0][0x174], R0, 0x1, P4 ;  /* 0x00005d000707ba11 */ /* 0x000fe200020f0c00 */
[----:B------:R-:W-:Y:S01]  /*11f70*/  @P1 STS.128 [R227+0x1c000], RZ ;  /* 0x01c000ffe3001388 */ /* 0x000fe20000000c00 */
[----:B------:R-:W-:Y:S02]  /*11f80*/  IADD3 R3, R11, R3, RZ ;  /* 0x000000030b037210 */ /* 0x000fe40007ffe0ff */
[----:B------:R-:W-:Y:S01]  /*11f90*/  MOV R0, UR31 ;  /* 0x0000001f00007c02 */ /* 0x000fe20008000f00 */
[----:B------:R-:W-:Y:S01]  /*11fa0*/  @!PT LDS RZ, [RZ] ;  /* 0x00000000fffff984 */ /* 0x000fe20000000800 */
[----:B------:R-:W-:Y:S01]  /*11fb0*/  @!PT LDS RZ, [RZ] ;  /* 0x00000000fffff984 */ /* 0x000fe20000000800 */
[----:B------:R-:W-:Y:S01]  /*11fc0*/  @!PT LDS RZ, [RZ] ;  /* 0x00000000fffff984 */ /* 0x000fe20000000800 */
[----:B------:R2:W-:Y:S01]  /*11fd0*/  @!P1 LDGSTS.E.BYPASS.LTC128B.128 [R227+0x1c000], [R4.64+0x100] ;  /* 0x1c00010004e39fae */ /* 0x0005e2000b901d5c */
[----:B------:R-:W-:Y:S03]  /*11fe0*/  LEA.HI.X R3, R10, R241, R3, 0x1, P5 ;  /* 0x000000f10a037211 */ /* 0x000fe600028f0c03 */
        /* <DEDUP_REMOVED lines=25> */
[----:B-----5:R-:W-:Y:S04]  /*12180*/  LDSM.16.M88.4 R32, [R207] ;  /* 0x00000000cf20783b */ /* 0x020fe80000000200 */
[----:B-1----:R-:W2:Y:S04]  /*12190*/  LDSM.16.M88.4 R8, [R200+0x10000] ;  /* 0x01000000c808783b */ /* 0x002ea80000000200 */
[----:B------:R-:W1:Y:S04]  /*121a0*/  LDSM.16.M88.4 R16, [R200+0x10800] ;  /* 0x01080000c810783b */ /* 0x000e680000000200 */
[----:B------:R-:W4:Y:S04]  /*121b0*/  LDSM.16.M88.4 R24, [R200+0x11000] ;  /* 0x01100000c818783b */ /* 0x000f280000000200 */
[----:B------:R-:W0:Y:S04]  /*121c0*/  LDGDEPBAR ;  /* 0x00000000000079af */ /* 0x000e280000000000 */
[----:B------:R-:W1:Y:S01]  /*121d0*/  LDSM.16.M88.4 R168, [R200+0x11800] ;  /* 0x01180000c8a8783b */ /* 0x000e620000000200 */
[----:B---3--:R-:W-:Y:S03]  /*121e0*/  IMAD.U32 R2, RZ, RZ, UR31 ;  /* 0x0000001fff027e24 */ /* 0x008fe6000f8e00ff */
[----:B------:R-:W-:Y:S01]  /*121f0*/  LDSM.16.M88.4 R172, [R208] ;  /* 0x00000000d0ac783b */ /* 0x000fe20000000200 */
[----:B------:R-:W-:Y:S03]  /*12200*/  IMAD.U32 R3, RZ, RZ, UR31 ;  /* 0x0000001fff037e24 */ /* 0x000fe6000f8e00ff */
[----:B------:R-:W3:Y:S01]  /*12210*/  LDSM.16.M88.4 R176, [R211] ;  /* 0x00000000d3b0783b */ /* 0x000ee20000000200 */
[----:B------:R-:W-:Y:S03]  /*12220*/  LEA R2, P4, R2, R228, 0x6 ;  /* 0x000000e402027211 */ /* 0x000fe600078830ff */
[----:B------:R-:W3:Y:S04]  /*12230*/  LDSM.16.M88.4 R180, [R226] ;  /* 0x00000000e2b4783b */ /* 0x000ee80000000200 */
[----:B------:R-:W3:Y:S04]  /*12240*/  LDSM.16.M88.4 R184, [R225] ;  /* 0x00000000e1b8783b */ /* 0x000ee80000000200 */
[----:B------:R-:W3:Y:S01]  /*12250*/  LDSM.16.M88.4 R188, [R224] ;  /* 0x00000000e0bc783b */ /* 0x000ee20000000200 */
[C---:B--2---:R-:W-:Y:S03]  /*12260*/  HMMA.16816.F32 R4, R32.reuse, R8, RZ ;  /* 0x000000082004723c */ /* 0x044fe600000018ff */
[----:B------:R-:W-:Y:S04]  /*12270*/  LDSM.16.M88.4 R192, [R206+0x10000] ;  /* 0x01000000cec0783b */ /* 0x000fe80000000200 */
[----:B------:R-:W-:Y:S01]  /*12280*/  LDSM.16.M88.4 R196, [R206+0x10800] ;  /* 0x01080000cec4783b */ /* 0x000fe20000000200 */
[C---:B------:R-:W-:Y:S08]  /*12290*/  HMMA.16816.F32 R8, R32.reuse, R10, RZ ;  /* 0x0000000a2008723c */ /* 0x040ff000000018ff */
[C---:B-1----:R-:W-:Y:S08]  /*122a0*/  HMMA.16816.F32 R12, R32.reuse, R16, RZ ;  /* 0x00000010200c723c */ /* 0x042ff000000018ff */
[C---:B------:R-:W-:Y:S08]  /*122b0*/  HMMA.16816.F32 R16, R32.reuse, R18, RZ ;  /* 0x000000122010723c */ /* 0x040ff000000018ff */
[C---:B----4-:R-:W-:Y:S08]  /*122c0*/  HMMA.16816.F32 R20, R32.reuse, R24, RZ ;  /* 0x000000182014723c */ /* 0x050ff000000018ff */
[C---:B------:R-:W-:Y:S08]  /*122d0*/  HMMA.16816.F32 R24, R32.reuse, R26, RZ ;  /* 0x0000001a2018723c */ /* 0x040ff000000018ff */
[C---:B------:R-:W-:Y:S08]  /*122e0*/  HMMA.16816.F32 R28, R32.reuse, R168, RZ ;  /* 0x000000a8201c723c */ /* 0x040ff000000018ff */
[----:B------:R-:W-:Y:S01]  /*122f0*/  HMMA.16816.F32 R32, R32, R170, RZ ;  /* 0x000000aa2020723c */ /* 0x000fe200000018ff */
[----:B------:R-:W1:Y:S07]  /*12300*/  LDSM.16.M88.4 R168, [R210] ;  /* 0x00000000d2a8783b */ /* 0x000e6e0000000200 */
[C---:B---3--:R-:W-:Y:S08]  /*12310*/  HMMA.16816.F32 R4, R172.reuse, R176, R4 ;  /* 0x000000b0ac04723c */ /* 0x048ff00000001804 */
[C---:B------:R-:W-:Y:S01]  /*12320*/  HMMA.16816.F32 R8, R172.reuse, R178, R8 ;  /* 0x000000b2ac08723c */ /* 0x040fe20000001808 */
[----:B------:R-:W2:Y:S07]  /*12330*/  LDSM.16.M88.4 R176, [R206+0x11000] ;  /* 0x01100000ceb0783b */ /* 0x000eae0000000200 */
[C---:B------:R-:W-:Y:S08]  /*12340*/  HMMA.16816.F32 R12, R172.reuse, R180, R12 ;  /* 0x000000b4ac0c723c */ /* 0x040ff0000000180c */
[C---:B------:R-:W-:Y:S01]  /*12350*/  HMMA.16816.F32 R16, R172.reuse, R182, R16 ;  /* 0x000000b6ac10723c */ /* 0x040fe20000001810 */
[----:B------:R-:W-:Y:S07]  /*12360*/  LDSM.16.M88.4 R180, [R209] ;  /* 0x00000000d1b4783b */ /* 0x000fee0000000200 */
[C---:B------:R-:W-:Y:S08]  /*12370*/  HMMA.16816.F32 R20, R172.reuse, R184, R20 ;  /* 0x000000b8ac14723c */ /* 0x040ff00000001814 */
[C---:B------:R-:W-:Y:S01]  /*12380*/  HMMA.16816.F32 R24, R172.reuse, R186, R24 ;  /* 0x000000baac18723c */ /* 0x040fe20000001818 */
[----:B------:R-:W-:Y:S07]  /*12390*/  LDSM.16.M88.4 R184, [R205] ;  /* 0x00000000cdb8783b */ /* 0x000fee0000000200 */
[C---:B------:R-:W-:Y:S08]  /*123a0*/  HMMA.16816.F32 R28, R172.reuse, R188, R28 ;  /* 0x000000bcac1c723c */ /* 0x040ff0000000181c */
[----:B------:R-:W-:Y:S01]  /*123b0*/  HMMA.16816.F32 R32, R172, R190, R32 ;  /* 0x000000beac20723c */ /* 0x000fe20000001820 */
[----:B------:R-:W3:Y:S04]  /*123c0*/  LDSM.16.M88.4 R172, [R206+0x11800] ;  /* 0x01180000ceac783b */ /* 0x000ee80000000200 */
[----:B------:R-:W4:Y:S03]  /*123d0*/  LDSM.16.M88.4 R188, [R205+0x800] ;  /* 0x00080000cdbc783b */ /* 0x000f260000000200 */
[C---:B-1----:R-:W-:Y:S08]  /*123e0*/  HMMA.16816.F32 R4, R168.reuse, R192, R4 ;  /* 0x000000c0a804723c */ /* 0x042ff00000001804 */
[C---:B------:R-:W-:Y:S01]  /*123f0*/  HMMA.16816.F32 R8, R168.reuse, R194, R8 ;  /* 0x000000c2a808723c */ /* 0x040fe20000001808 */
[----:B------:R-:W1:Y:S07]  /*12400*/  LDSM.16.M88.4 R192, [R205+0x1000] ;  /* 0x00100000cdc0783b */ /* 0x000e6e0000000200 */
[C---:B------:R-:W-:Y:S08]  /*12410*/  HMMA.16816.F32 R12, R168.reuse, R196, R12 ;  /* 0x000000c4a80c723c */ /* 0x040ff0000000180c */
[C---:B------:R-:W-:Y:S01]  /*12420*/  HMMA.16816.F32 R16, R168.reuse, R198, R16 ;  /* 0x000000c6a810723c */ /* 0x040fe20000001810 */
[----:B------:R-:W1:Y:S07]  /*12430*/  LDSM.16.M88.4 R196, [R205+0x1800] ;  /* 0x00180000cdc4783b */ /* 0x000e6e0000000200 */
[C---:B--2---:R-:W-:Y:S08]  /*12440*/  HMMA.16816.F32 R20, R168.reuse, R176, R20 ;  /* 0x000000b0a814723c */ /* 0x044ff00000001814 */
[C---:B------:R-:W-:Y:S01]  /*12450*/  HMMA.16816.F32 R24, R168.reuse, R178, R24 ;  /* 0x000000b2a818723c */ /* 0x040fe20000001818 */
[----:B------:R-:W-:Y:S07]  /*12460*/  LDSM.16.M88.4 R176, [R200+0x12800] ;  /* 0x01280000c8b0783b */ /* 0x000fee0000000200 */
[C---:B---3--:R-:W-:Y:S08]  /*12470*/  HMMA.16816.F32 R28, R168.reuse, R172, R28 ;  /* 0x000000aca81c723c */ /* 0x048ff0000000181c */
[----:B------:R-:W-:Y:S01]  /*12480*/  HMMA.16816.F32 R32, R168, R174, R32 ;  /* 0x000000aea820723c */ /* 0x000fe20000001820 */
[----:B------:R-:W-:Y:S04]  /*12490*/  LDSM.16.M88.4 R168, [R207+0x4000] ;  /* 0x00400000cfa8783b */ /* 0x000fe80000000200 */
[----:B------:R-:W2:Y:S03]  /*124a0*/  LDSM.16.M88.4 R172, [R200+0x12000] ;  /* 0x01200000c8ac783b */ /* 0x000ea60000000200 */
        /* <DEDUP_REMOVED lines=8> */
[----:B------:R-:W-:Y:S07]  /*12530*/  LDSM.16.M88.4 R192, [R223] ;  /* 0x00000000dfc0783b */ /* 0x000fee0000000200 */
[C---:B------:R-:W-:Y:S08]  /*12540*/  HMMA.16816.F32 R28, R180.reuse, R196, R28 ;  /* 0x000000c4b41c723c */ /* 0x040ff0000000181c */
[----:B------:R-:W-:Y:S01]  /*12550*/  HMMA.16816.F32 R32, R180, R198, R32 ;  /* 0x000000c6b420723c */ /* 0x000fe20000001820 */
[----:B------:R-:W1:Y:S04]  /*12560*/  LDSM.16.M88.4 R180, [R208+0x4000] ;  /* 0x00400000d0b4783b */ /* 0x000e680000000200 */
[----:B------:R-:W1:Y:S03]  /*12570*/  LDSM.16.M88.4 R196, [R222] ;  /* 0x00000000dec4783b */ /* 0x000e660000000200 */
[C---:B--2---:R-:W-:Y:S08]  /*12580*/  HMMA.16816.F32 R4, R168.reuse, R172, R4 ;  /* 0x000000aca804723c */ /* 0x044ff00000001804 */
[C---:B------:R-:W-:Y:S01]  /*12590*/  HMMA.16816.F32 R8, R168.reuse, R174, R8 ;  /* 0x000000aea808723c */ /* 0x040fe20000001808 */
[----:B------:R-:W2:Y:S07]  /*125a0*/  LDSM.16.M88.4 R172, [R221] ;  /* 0x00000000ddac783b */ /* 0x000eae0000000200 */
[C---:B------:R-:W-:Y:S08]  /*125b0*/  HMMA.16816.F32 R12, R168.reuse, R176, R12 ;  /* 0x000000b0a80c723c */ /* 0x040ff0000000180c */
[C---:B------:R-:W-:Y:S01]  /*125c0*/  HMMA.16816.F32 R16, R168.reuse, R178, R16 ;  /* 0x000000b2a810723c */ /* 0x040fe20000001810 */
[----:B------:R-:W-:Y:S07]  /*125d0*/  LDSM.16.M88.4 R176, [R210+0x4000] ;  /* 0x00400000d2b0783b */ /* 0x000fee0000000200 */
[C---:B---3--:R-:W-:Y:S08]  /*125e0*/  HMMA.16816.F32 R20, R168.reuse, R184, R20 ;  /* 0x000000b8a814723c */ /* 0x048ff00000001814 */
[C---:B------:R-:W-:Y:S01]  /*125f0*/  HMMA.16816.F32 R24, R168.reuse, R186, R24 ;  /* 0x000000baa818723c */ /* 0x040fe20000001818 */
[----:B------:R-:W-:Y:S07]  /*12600*/  LDSM.16.M88.4 R184, [R206+0x12000] ;  /* 0x01200000ceb8783b */ /* 0x000fee0000000200 */
[C---:B----4-:R-:W-:Y:S08]  /*12610*/  HMMA.16816.F32 R28, R168.reuse, R188, R28 ;  /* 0x000000bca81c723c */ /* 0x050ff0000000181c */
        /* <DEDUP_REMOVED lines=17> */
[C---:B------:R-:W-:Y:S01]  /*12730*/  HMMA.16816.F32 R8, R176.reuse, R186, R8 ;  /* 0x000000bab008723c */ /* 0x040fe20000001808 */
[----:B------:R-:W2:Y:S07]  /*12740*/  LDSM.16.M88.4 R184, [R205+0x3000] ;  /* 0x00300000cdb8783b */ /* 0x000eae0000000200 */
[C---:B----4-:R-:W-:Y:S08]  /*12750*/  HMMA.16816.F32 R12, R176.reuse, R188, R12 ;  /* 0x000000bcb00c723c */ /* 0x050ff0000000180c */
[C---:B------:R-:W-:Y:S01]  /*12760*/  HMMA.16816.F32 R16, R176.reuse, R190, R16 ;  /* 0x000000beb010723c */ /* 0x040fe20000001810 */
[----:B------:R-:W4:Y:S07]  /*12770*/  LDSM.16.M88.4 R188, [R205+0x3800] ;  /* 0x00380000cdbc783b */ /* 0x000f2e0000000200 */
        /* <DEDUP_REMOVED lines=8> */
[C---:B------:R-:W-:Y:S01]  /*12800*/  HMMA.16816.F32 R8, R168.reuse, R174, R8 ;  /* 0x000000aea808723c */ /* 0x040fe20000001808 */
[----:B------:R-:W2:Y:S07]  /*12810*/  LDSM.16.M88.4 R172, [R200+0x15000] ;  /* 0x01500000c8ac783b */ /* 0x000eae0000000200 */
[C---:B---3--:R-:W-:Y:S08]  /*12820*/  HMMA.16816.F32 R12, R168.reuse, R180, R12 ;  /* 0x000000b4a80c723c */ /* 0x048ff0000000180c */
[C---:B------:R-:W-:Y:S01]  /*12830*/  HMMA.16816.F32 R16, R168.reuse, R182, R16 ;  /* 0x000000b6a810723c */ /* 0x040fe20000001810 */
[----:B------:R-:W-:Y:S07]  /*12840*/  LDSM.16.M88.4 R180, [R208+0x8000] ;  /* 0x00800000d0b4783b */ /* 0x000fee0000000200 */
[C---:B------:R-:W-:Y:S08]  /*12850*/  HMMA.16816.F32 R20, R168.reuse, R184, R20 ;  /* 0x000000b8a814723c */ /* 0x040ff00000001814 */
[C---:B------:R-:W-:Y:S01]  /*12860*/  HMMA.16816.F32 R24, R168.reuse, R186, R24 ;  /* 0x000000baa818723c */ /* 0x040fe20000001818 */
[----:B------:R-:W-:Y:S07]  /*12870*/  LDSM.16.M88.4 R184, [R219] ;  /* 0x00000000dbb8783b */ /* 0x000fee0000000200 */
[C---:B----4-:R-:W-:Y:S08]  /*12880*/  HMMA.16816.F32 R28, R168.reuse, R188, R28 ;  /* 0x000000bca81c723c */ /* 0x050ff0000000181c */
[----:B------:R-:W-:Y:S01]  /*12890*/  HMMA.16816.F32 R32, R168, R190, R32 ;  /* 0x000000bea820723c */ /* 0x000fe20000001820 */
[----:B------:R-:W3:Y:S04]  /*128a0*/  LDSM.16.M88.4 R168, [R200+0x15800] ;  /* 0x01580000c8a8783b */ /* 0x000ee80000000200 */
[----:B------:R-:W4:Y:S03]  /*128b0*/  LDSM.16.M88.4 R188, [R218] ;  /* 0x00000000dabc783b */ /* 0x000f260000000200 */
[C---:B-1----:R-:W-:Y:S08]  /*128c0*/  HMMA.16816.F32 R4, R176.reuse, R192, R4 ;  /* 0x000000c0b004723c */ /* 0x042ff00000001804 */
[C---:B------:R-:W-:Y:S01]  /*128d0*/  HMMA.16816.F32 R8, R176.reuse, R194, R8 ;  /* 0x000000c2b008723c */ /* 0x040fe20000001808 */
[----:B------:R-:W1:Y:S07]  /*128e0*/  LDSM.16.M88.4 R192, [R217] ;  /* 0x00000000d9c0783b */ /* 0x000e6e0000000200 */
[C---:B------:R-:W-:Y:S08]  /*128f0*/  HMMA.16816.F32 R12, R176.reuse, R196, R12 ;  /* 0x000000c4b00c723c */ /* 0x040ff0000000180c */
[C---:B------:R-:W-:Y:S01]  /*12900*/  HMMA.16816.F32 R16, R176.reuse, R198, R16 ;  /* 0x000000c6b010723c */ /* 0x040fe20000001810 */
[----:B------:R-:W1:Y:S07]  /*12910*/  LDSM.16.M88.4 R196, [R216] ;  /* 0x00000000d8c4783b */ /* 0x000e6e0000000200 */
        /* <DEDUP_REMOVED lines=44> */
[----:B------:R-:W2:Y:S04]  /*12be0*/  LDSM.16.M88.4 R176, [R215] ;  /* 0x00000000d7b0783b */ /* 0x000ea80000000200 */
[----:B------:R-:W3:Y:S03]  /*12bf0*/  LDSM.16.M88.4 R180, [R214] ;  /* 0x00000000d6b4783b */ /* 0x000ee60000000200 */
[C---:B----4-:R-:W-:Y:S08]  /*12c00*/  HMMA.16816.F32 R4, R168.reuse, R184, R4 ;  /* 0x000000b8a804723c */ /* 0x050ff00000001804 */
[C---:B------:R-:W-:Y:S01]  /*12c10*/  HMMA.16816.F32 R8, R168.reuse, R186, R8 ;  /* 0x000000baa808723c */ /* 0x040fe20000001808 */
[----:B------:R-:W4:Y:S07]  /*12c20*/  LDSM.16.M88.4 R184, [R213] ;  /* 0x00000000d5b8783b */ /* 0x000f2e0000000200 */
[C---:B------:R-:W-:Y:S08]  /*12c30*/  HMMA.16816.F32 R12, R168.reuse, R188, R12 ;  /* 0x000000bca80c723c */ /* 0x040ff0000000180c */
[C---:B------:R-:W-:Y:S01]  /*12c40*/  HMMA.16816.F32 R16, R168.reuse, R190, R16 ;  /* 0x000000bea810723c */ /* 0x040fe20000001810 */
[----:B------:R-:W-:Y:S07]  /*12c50*/  LDSM.16.M88.4 R188, [R210+0xc000] ;  /* 0x00c00000d2bc783b */ /* 0x000fee0000000200 */
[C---:B-1----:R-:W-:Y:S08]  /*12c60*/  HMMA.16816.F32 R20, R168.reuse, R192, R20 ;  /* 0x000000c0a814723c */ /* 0x042ff00000001814 */
[C---:B------:R-:W-:Y:S01]  /*12c70*/  HMMA.16816.F32 R24, R168.reuse, R194, R24 ;  /* 0x000000c2a818723c */ /* 0x040fe20000001818 */
[----:B------:R-:W-:Y:S07]  /*12c80*/  LDSM.16.M88.4 R192, [R206+0x16000] ;  /* 0x01600000cec0783b */ /* 0x000fee0000000200 */
[C---:B------:R-:W-:Y:S08]  /*12c90*/  HMMA.16816.F32 R28, R168.reuse, R196, R28 ;  /* 0x000000c4a81c723c */ /* 0x040ff0000000181c */
[----:B------:R-:W-:Y:S01]  /*12ca0*/  HMMA.16816.F32 R32, R168, R198, R32 ;  /* 0x000000c6a820723c */ /* 0x000fe20000001820 */
[----:B------:R-:W1:Y:S04]  /*12cb0*/  LDSM.16.M88.4 R168, [R212] ;  /* 0x00000000d4a8783b */ /* 0x000e680000000200 */
[----:B------:R-:W1:Y:S03]  /*12cc0*/  LDSM.16.M88.4 R196, [R206+0x16800] ;  /* 0x01680000cec4783b */ /* 0x000e660000000200 */
[C---:B--2---:R-:W-:Y:S08]  /*12cd0*/  HMMA.16816.F32 R4, R172.reuse, R176, R4 ;  /* 0x000000b0ac04723c */ /* 0x044ff00000001804 */
[C---:B------:R-:W-:Y:S01]  /*12ce0*/  HMMA.16816.F32 R8, R172.reuse, R178, R8 ;  /* 0x000000b2ac08723c */ /* 0x040fe20000001808 */
[----:B------:R-:W2:Y:S07]  /*12cf0*/  LDSM.16.M88.4 R176, [R206+0x17000] ;  /* 0x01700000ceb0783b */ /* 0x000eae0000000200 */
[C---:B---3--:R-:W-:Y:S08]  /*12d00*/  HMMA.16816.F32 R12, R172.reuse, R180, R12 ;  /* 0x000000b4ac0c723c */ /* 0x048ff0000000180c */
[C---:B------:R-:W-:Y:S01]  /*12d10*/  HMMA.16816.F32 R16, R172.reuse, R182, R16 ;  /* 0x000000b6ac10723c */ /* 0x040fe20000001810 */
[----:B------:R-:W-:Y:S07]  /*12d20*/  LDSM.16.M88.4 R180, [R205+0x6000] ;  /* 0x00600000cdb4783b */ /* 0x000fee0000000200 */
[C---:B----4-:R-:W-:Y:S08]  /*12d30*/  HMMA.16816.F32 R20, R172.reuse, R184, R20 ;  /* 0x000000b8ac14723c */ /* 0x050ff00000001814 */
[C---:B------:R-:W-:Y:S01]  /*12d40*/  HMMA.16816.F32 R24, R172.reuse, R186, R24 ;  /* 0x000000baac18723c */ /* 0x040fe20000001818 */
[----:B------:R-:W-:Y:S07]  /*12d50*/  LDSM.16.M88.4 R184, [R205+0x6800] ;  /* 0x00680000cdb8783b */ /* 0x000fee0000000200 */
[C---:B-1----:R-:W-:Y:S08]  /*12d60*/  HMMA.16816.F32 R28, R172.reuse, R168, R28 ;  /* 0x000000a8ac1c723c */ /* 0x042ff0000000181c */
[----:B------:R-:W-:Y:S01]  /*12d70*/  HMMA.16816.F32 R32, R172, R170, R32 ;  /* 0x000000aaac20723c */ /* 0x000fe20000001820 */
[----:B------:R-:W1:Y:S04]  /*12d80*/  LDSM.16.M88.4 R168, [R206+0x17800] ;  /* 0x01780000cea8783b */ /* 0x000e680000000200 */
[----:B------:R-:W3:Y:S03]  /*12d90*/  LDSM.16.M88.4 R172, [R209+0xc000] ;  /* 0x00c00000d1ac783b */ /* 0x000ee60000000200 */
[C---:B------:R-:W-:Y:S08]  /*12da0*/  HMMA.16816.F32 R4, R188.reuse, R192, R4 ;  /* 0x000000c0bc04723c */ /* 0x040ff00000001804 */
[C---:B------:R-:W-:Y:S01]  /*12db0*/  HMMA.16816.F32 R8, R188.reuse, R194, R8 ;  /* 0x000000c2bc08723c */ /* 0x040fe20000001808 */
[----:B------:R-:W4:Y:S07]  /*12dc0*/  LDSM.16.M88.4 R192, [R205+0x7000] ;  /* 0x00700000cdc0783b */ /* 0x000f2e0000000200 */
[C---:B------:R-:W-:Y:S08]  /*12dd0*/  HMMA.16816.F32 R12, R188.reuse, R196, R12 ;  /* 0x000000c4bc0c723c */ /* 0x040ff0000000180c */
[C---:B------:R-:W-:Y:S01]  /*12de0*/  HMMA.16816.F32 R16, R188.reuse, R198, R16 ;  /* 0x000000c6bc10723c */ /* 0x040fe20000001810 */
[----:B------:R-:W4:Y:S01]  /*12df0*/  LDSM.16.M88.4 R196, [R205+0x7800] ;  /* 0x00780000cdc4783b */ /* 0x000f220000000200 */
[----:B------:R-:W-:Y:S04]  /*12e00*/  DEPBAR.LE SB0, 0x0 ;  /* 0x000080000000791a */ /* 0x000fe80000000000 */
[----:B------:R-:W-:Y:S02]  /*12e10*/  BAR.SYNC.DEFER_BLOCKING 0x0 ;  /* 0x0000000000007b1d */ /* 0x000fe40000010000 */
[C---:B--2---:R-:W-:Y:S08]  /*12e20*/  HMMA.16816.F32 R20, R188.reuse, R176, R20 ;  /* 0x000000b0bc14723c */ /* 0x044ff00000001814 */
[C---:B------:R-:W-:Y:S08]  /*12e30*/  HMMA.16816.F32 R24, R188.reuse, R178, R24 ;  /* 0x000000b2bc18723c */ /* 0x040ff00000001818 */
[C---:B-1----:R-:W-:Y:S07]  /*12e40*/  HMMA.16816.F32 R28, R188.reuse, R168, R28 ;  /* 0x000000a8bc1c723c */ /* 0x042fee000000181c */
[----:B------:R-:W-:Y:S01]  /*12e50*/  IMAD.U32 R168, RZ, RZ, UR31 ;  /* 0x0000001fffa87e24 */ /* 0x000fe2000f8e00ff */
[----:B------:R-:W-:Y:S04]  /*12e60*/  HMMA.16816.F32 R32, R188, R170, R32 ;  /* 0x000000aabc20723c */ /* 0x000fe80000001820 */
[----:B------:R-:W-:Y:S03]  /*12e70*/  LEA R168, P5, R168, R234, 0x6 ;  /* 0x000000eaa8a87211 */ /* 0x000fe600078a30ff */
[----:B------:R-:W-:Y:S01]  /*12e80*/  IMAD.WIDE.U32 R170, R2, c[0x0][0x198], RZ ;  /* 0x0000660002aa7a25 */ /* 0x000fe200078e00ff */
[C---:B---3--:R-:W-:Y:S05]  /*12e90*/  HMMA.16816.F32 R4, R172.reuse, R180, R4 ;  /* 0x000000b4ac04723c */ /* 0x048fea0000001804 */
[----:B------:R-:W-:Y:S02]  /*12ea0*/  LEA.HI.X.SX32 R169, R3, R235, 0x6, P5 ;  /* 0x000000eb03a97211 */ /* 0x000fe400028f36ff */
[----:B------:R-:W-:Y:S01]  /*12eb0*/  LEA.HI.X.SX32 R3, R0, R229, 0x6, P4 ;  /* 0x000000e500037211 */ /* 0x000fe200020f36ff */
[C---:B------:R-:W-:Y:S01]  /*12ec0*/  HMMA.16816.F32 R8, R172.reuse, R182, R8 ;  /* 0x000000b6ac08723c */ /* 0x040fe20000001808 */
[----:B------:R-:W-:Y:S03]  /*12ed0*/  ISETP.LT.AND P4, PT, RZ, UR30, PT ;  /* 0x0000001eff007c0c */ /* 0x000fe6000bf81270 */
[----:B------:R-:W-:Y:S02]  /*12ee0*/  IMAD R0, R169, c[0x0][0x198], RZ ;  /* 0x00006600a9007a24 */ /* 0x000fe400078e02ff */
[----:B------:R-:W-:Y:S02]  /*12ef0*/  IMAD R3, R3, c[0x0][0x198], RZ ;  /* 0x0000660003037a24 */ /* 0x000fe400078e02ff */
[C---:B------:R-:W-:Y:S04]  /*12f00*/  HMMA.16816.F32 R12, R172.reuse, R184, R12 ;  /* 0x000000b8ac0c723c */ /* 0x040fe8000000180c */
[----:B------:R-:W-:Y:S02]  /*12f10*/  IMAD R0, R168, c[0x0][0x19c], R0 ;  /* 0x00006700a8007a24 */ /* 0x000fe400078e0200 */
[----:B------:R-:W-:Y:S01]  /*12f20*/  IMAD R3, R2, c[0x0][0x19c], R3 ;  /* 0x0000670002037a24 */ /* 0x000fe200078e0203 */
[CC--:B------:R-:W-:Y:S01]  /*12f30*/  LEA R2, P5, R170.reuse, R246.reuse, 0x1 ;  /* 0x000000f6aa027211 */ /* 0x0c0fe200078a08ff */
[C---:B------:R-:W-:Y:S04]  /*12f40*/  HMMA.16816.F32 R16, R172.reuse, R186, R16 ;  /* 0x000000baac10723c */ /* 0x040fe80000001810 */
[----:B------:R-:W-:Y:S04]  /*12f50*/  IMAD.IADD R3, R171, 0x1, R3 ;  /* 0x00000001ab037824 */ /* 0x000fe800078e0203 */
[C---:B----4-:R-:W-:Y:S04]  /*12f60*/  HMMA.16816.F32 R20, R172.reuse, R192, R20 ;  /* 0x000000c0ac14723c */ /* 0x050fe80000001814 */
[-C--:B------:R-:W-:Y:S04]  /*12f70*/  LEA.HI.X R3, R170, R245.reuse, R3, 0x1, P5 ;  /* 0x000000f5aa037211 */ /* 0x080fe800028f0c03 */
[C---:B------:R-:W-:Y:S08]  /*12f80*/  HMMA.16816.F32 R24, R172.reuse, R194, R24 ;  /* 0x000000c2ac18723c */ /* 0x040ff00000001818 */
[C---:B------:R-:W-:Y:S08]  /*12f90*/  HMMA.16816.F32 R28, R172.reuse, R196, R28 ;  /* 0x000000c4ac1c723c */ /* 0x040ff0000000181c */
[----:B------:R-:W-:Y:S07]  /*12fa0*/  HMMA.16816.F32 R32, R172, R198, R32 ;  /* 0x000000c6ac20723c */ /* 0x000fee0000001820 */
[----:B------:R-:W-:Y:S05]  /*12fb0*/  IMAD.WIDE.U32 R172, R168, c[0x0][0x198], RZ ;  /* 0x00006600a8ac7a25 */ /* 0x000fea00078e00ff */
[C---:B------:R-:W-:Y:S01]  /*12fc0*/  LEA R168, P6, R172.reuse, R246, 0x1 ;  /* 0x000000f6aca87211 */ /* 0x040fe200078c08ff */
[----:B------:R-:W-:Y:S05]  /*12fd0*/  IMAD.IADD R0, R173, 0x1, R0 ;  /* 0x00000001ad007824 */ /* 0x000fea00078e0200 */
[----:B------:R-:W-:Y:S01]  /*12fe0*/  LEA.HI.X R169, R172, R245, R0, 0x1, P6 ;  /* 0x000000f5aca97211 */ /* 0x000fe200030f0c00 */
[----:B------:R-:W-:-:S05]  /*12ff0*/  @P4 BRA `(.L_x_726) ;  /* 0xffffe8e000004947 */ /* 0x000fca000383ffff */
.L_x_725:
[----:B------:R-:W-:Y:S01]  /*13000*/  FMNMX.FTZ R0, R4, R149, !PT ;  /* 0x0000009504007209 */ /* 0x000fe20007810000 */
[----:B------:R-:W-:Y:S01]  /*13010*/  USHF.L.U32 UR4, UR30, 0x1, URZ ;  /* 0x000000011e047899 */ /* 0x000fe2000800063f */
[----:B-1----:R-:W-:Y:S01]  /*13020*/  LDSM.16.MT88.4 R172, [R201+0x18000] ;  /* 0x01800000c9ac783b */ /* 0x002fe20000004200 */
[----:B------:R-:W-:Y:S01]  /*13030*/  UIADD3 UR34, UR34, 0x1, URZ ;  /* 0x0000000122227890 */ /* 0x000fe2000fffe03f */
        /* <DEDUP_REMOVED lines=47> */
[----:B------:R-:W-:Y:S02]  /*13330*/  FSEL R180, R180, RZ, P5 ;  /* 0x000000ffb4b47208 */ /* 0x000fe40002800000 */
[----:B------:R-:W-:Y:S01]  /*13340*/  FSETP.NEU.FTZ.AND P5, PT, R3, -INF , PT ;  /* 0xff8000000300780b */ /* 0x000fe20003fbd000 */
[----:B------:R-:W-:Y:S01]  /*13350*/  FMUL.FTZ R2, R2, c[0x0][0x23c] ;  /* 0x00008f0002027a20 */ /* 0x000fe20000410000 */
[----:B------:R-:W-:Y:S01]  /*13360*/  LOP3.LUT R149, R233, UR4, R149, 0x96, !PT ;  /* 0x00000004e9957c12 */ /* 0x000fe2000f8e9695 */
[--C-:B------:R-:W-:Y:S01]  /*13370*/  FFMA.FTZ R8, R8, c[0x0][0x23c], -R180.reuse ;  /* 0x00008f0008087a23 */ /* 0x100fe200000108b4 */
[----:B------:R-:W-:Y:S01]  /*13380*/  FSEL R181, R181, RZ, P5 ;  /* 0x000000ffb5b57208 */ /* 0x000fe20002800000 */
[----:B------:R-:W-:Y:S01]  /*13390*/  FFMA.FTZ R9, R9, c[0x0][0x23c], -R180 ;  /* 0x00008f0009097a23 */ /* 0x000fe200000108b4 */
[----:B------:R-:W-:Y:S01]  /*133a0*/  UIADD3 UR4, UR4, 0x1, URZ ;  /* 0x0000000104047890 */ /* 0x000fe2000fffe03f */
        /* <DEDUP_REMOVED lines=13> */
[----:B------:R-:W-:Y:S02]  /*13480*/  FFMA.FTZ R29, R29, c[0x0][0x23c], -R180 ;  /* 0x00008f001d1d7a23 */ /* 0x000fe400000108b4 */
[--C-:B------:R-:W-:Y:S01]  /*13490*/  FFMA.FTZ R30, R30, c[0x0][0x23c], -R181.reuse ;  /* 0x00008f001e1e7a23 */ /* 0x100fe200000108b5 */
[----:B-1----:R-:W-:Y:S01]  /*134a0*/  LOP3.LUT R8, R183, UR13, R168, 0x96, !PT ;  /* 0x0000000db7087c12 */ /* 0x002fe2000f8e96a8 */
[----:B------:R-:W-:Y:S04]  /*134b0*/  IMAD.WIDE.U32 R168, R0, -0x2daee0ad, RZ ;  /* 0xd2511f5300a87825 */ /* 0x000fe800078e00ff */
[--C-:B------:R-:W-:Y:S01]  /*134c0*/  FFMA.FTZ R31, R31, c[0x0][0x23c], -R181.reuse ;  /* 0x00008f001f1f7a23 */ /* 0x100fe200000108b5 */
[----:B------:R1:W-:Y:S01]  /*134d0*/  MUFU.EX2 R237, R11 ;  /* 0x0000000b00ed7308 */ /* 0x0003e20000000800 */
[--C-:B------:R-:W-:Y:S02]  /*134e0*/  FFMA.FTZ R16, R16, c[0x0][0x23c], -R180.reuse ;  /* 0x00008f0010107a23 */ /* 0x100fe400000108b4 */
[----:B------:R-:W-:Y:S02]  /*134f0*/  FFMA.FTZ R17, R17, c[0x0][0x23c], -R180 ;  /* 0x00008f0011117a23 */ /* 0x000fe400000108b4 */
[----:B--2---:R-:W-:Y:S04]  /*13500*/  IMAD.WIDE.U32 R8, R8, -0x2daee0ad, RZ ;  /* 0xd2511f5308087825 */ /* 0x004fe800078e00ff */
[--C-:B------:R-:W-:Y:S01]  /*13510*/  FFMA.FTZ R18, R18, c[0x0][0x23c], -R181.reuse ;  /* 0x00008f0012127a23 */ /* 0x100fe200000108b5 */
        /* <DEDUP_REMOVED lines=8> */
[--C-:B------:R-:W-:Y:S01]  /*135a0*/  FFMA.FTZ R15, R15, c[0x0][0x23c], -R181.reuse ;  /* 0x00008f000f0f7a23 */ /* 0x100fe200000108b5 */
[----:B------:R-:W-:Y:S01]  /*135b0*/  LOP3.LUT R10, R169, UR11, R182, 0x96, !PT ;  /* 0x0000000ba90a7c12 */ /* 0x000fe2000f8e96b6 */
[----:B------:R-:W-:Y:S01]  /*135c0*/  FFMA.FTZ R25, R25, c[0x0][0x23c], -R180 ;  /* 0x00008f0019197a23 */ /* 0x000fe200000108b4 */
[----:B------:R-:W-:Y:S01]  /*135d0*/  LOP3.LUT R0, R185, UR9, R168, 0x96, !PT ;  /* 0x00000009b9007c12 */ /* 0x000fe2000f8e96a8 */
[----:B------:R-:W-:Y:S01]  /*135e0*/  FFMA.FTZ R20, R20, c[0x0][0x23c], -R180 ;  /* 0x00008f0014147a23 */ /* 0x000fe200000108b4 */
[----:B------:R4:W-:Y:S01]  /*135f0*/  MUFU.EX2 R198, R6 ;  /* 0x0000000600c67308 */ /* 0x0009e20000000800 */
[----:B-1----:R-:W-:Y:S04]  /*13600*/  IMAD.WIDE.U32 R10, R10, -0x2daee0ad, RZ ;  /* 0xd2511f530a0a7825 */ /* 0x002fe800078e00ff */
[----:B------:R-:W-:Y:S01]  /*13610*/  IMAD.WIDE.U32 R186, R0, -0x2daee0ad, RZ ;  /* 0xd2511f5300ba7825 */ /* 0x000fe200078e00ff */
[----:B------:R-:W-:Y:S03]  /*13620*/  LOP3.LUT R8, R11, UR8, R8, 0x96, !PT ;  /* 0x000000080b087c12 */ /* 0x000fe6000f8e9608 */
[----:B------:R-:W-:Y:S01]  /*13630*/  FADD.FTZ R0, -R3, R150 ;  /* 0x0000009603007221 */ /* 0x000fe20000010100 */
[----:B------:R1:W-:Y:S01]  /*13640*/  MUFU.EX2 R197, R7 ;  /* 0x0000000700c57308 */ /* 0x0003e20000000800 */
[----:B--2---:R-:W-:Y:S01]  /*13650*/  LOP3.LUT R4, R187, UR6, R10, 0x96, !PT ;  /* 0x00000006bb047c12 */ /* 0x004fe2000f8e960a */
[----:B------:R-:W-:Y:S04]  /*13660*/  IMAD.WIDE.U32 R188, R8, -0x326172a9, RZ ;  /* 0xcd9e8d5708bc7825 */ /* 0x000fe800078e00ff */
[----:B------:R-:W-:Y:S01]  /*13670*/  FMUL.FTZ R0, R0, c[0x0][0x23c] ;  /* 0x00008f0000007a20 */ /* 0x000fe20000410000 */
[----:B------:R-:W-:Y:S01]  /*13680*/  LOP3.LUT R150, R189, UR7, R184, 0x96, !PT ;  /* 0x00000007bd967c12 */ /* 0x000fe2000f8e96b8 */
[----:B---3--:R-:W-:Y:S02]  /*13690*/  IMAD.WIDE.U32 R4, R4, -0x326172a9, RZ ;  /* 0xcd9e8d5704047825 */ /* 0x008fe400078e00ff */
[----:B------:R-:W2:Y:S02]  /*136a0*/  MUFU.EX2 R2, R2 ;  /* 0x0000000200027308 */ /* 0x000ea40000000800 */
[----:B------:R-:W-:Y:S01]  /*136b0*/  IMAD.WIDE.U32 R150, R150, -0x2daee0ad, RZ ;  /* 0xd2511f5396967825 */ /* 0x000fe200078e00ff */
[----:B------:R-:W-:Y:S02]  /*136c0*/  SHF.R.U32.HI R11, RZ, 0x18, R4 ;  /* 0x00000018ff0b7819 */ /* 0x000fe40000011604 */
[----:B----4-:R-:W-:Y:S01]  /*136d0*/  LOP3.LUT R6, R4, 0xffff, RZ, 0xc0, !PT ;  /* 0x0000ffff04067812 */ /* 0x010fe200078ec0ff */
[----:B------:R-:W-:Y:S01]  /*136e0*/  FFMA.FTZ R32, R32, c[0x0][0x23c], -R180 ;  /* 0x00008f0020207a23 */ /* 0x000fe200000108b4 */
[----:B------:R-:W-:Y:S01]  /*136f0*/  LOP3.LUT R5, R5, UR16, R188, 0x96, !PT ;  /* 0x0000001005057c12 */ /* 0x000fe2000f8e96bc */
[----:B------:R-:W-:Y:S01]  /*13700*/  FFMA.FTZ R34, R34, c[0x0][0x23c], -R181 ;  /* 0x00008f0022227a23 */ /* 0x000fe200000108b5 */
[----:B------:R-:W-:Y:S01]  /*13710*/  SHF.R.U32.HI R8, RZ, 0x10, R4 ;  /* 0x00000010ff087819 */ /* 0x000fe20000011604 */
[----:B------:R-:W3:Y:S01]  /*13720*/  MUFU.EX2 R0, R0 ;  /* 0x0000000000007308 */ /* 0x000ee20000000800 */
[----:B------:R-:W-:Y:S01]  /*13730*/  LOP3.LUT R149, R4, 0xff, RZ, 0xc0, !PT ;  /* 0x000000ff04957812 */ /* 0x000fe200078ec0ff */
[--C-:B------:R-:W-:Y:S01]  /*13740*/  FFMA.FTZ R12, R12, c[0x0][0x23c], -R180.reuse ;  /* 0x00008f000c0c7a23 */ /* 0x100fe200000108b4 */
[----:B------:R-:W-:Y:S01]  /*13750*/  LOP3.LUT R4, R5, 0xffff, RZ, 0xc0, !PT ;  /* 0x0000ffff05047812 */ /* 0x000fe200078ec0ff */
[--C-:B------:R-:W-:Y:S01]  /*13760*/  FFMA.FTZ R13, R13, c[0x0][0x23c], -R180.reuse ;  /* 0x00008f000d0d7a23 */ /* 0x100fe200000108b4 */
[----:B-1----:R-:W-:Y:S01]  /*13770*/  SHF.R.U32.HI R7, RZ, 0x10, R5 ;  /* 0x00000010ff077819 */ /* 0x002fe20000011605 */
[----:B------:R-:W-:Y:S01]  /*13780*/  FFMA.FTZ R24, R24, c[0x0][0x23c], -R180 ;  /* 0x00008f0018187a23 */ /* 0x000fe200000108b4 */
[----:B------:R-:W-:Y:S01]  /*13790*/  SHF.R.U32.HI R10, RZ, 0x8, R6 ;  /* 0x00000008ff0a7819 */ /* 0x000fe20000011606 */
[----:B------:R-:W-:Y:S01]  /*137a0*/  FFMA.FTZ R23, R23, c[0x0][0x23c], -R181 ;  /* 0x00008f0017177a23 */ /* 0x000fe200000108b5 */
[----:B------:R-:W-:Y:S01]  /*137b0*/  LOP3.LUT R9, R8, 0xff, RZ, 0xc0, !PT ;  /* 0x000000ff08097812 */ /* 0x000fe200078ec0ff */
[----:B------:R1:W-:Y:S01]  /*137c0*/  MUFU.EX2 R196, R16 ;  /* 0x0000001000c47308 */ /* 0x0003e20000000800 */
[----:B------:R-:W-:Y:S01]  /*137d0*/  LOP3.LUT R8, R5, 0xff, RZ, 0xc0, !PT ;  /* 0x000000ff05087812 */ /* 0x000fe200078ec0ff */
[----:B------:R-:W-:Y:S01]  /*137e0*/  FFMA.FTZ R21, R21, c[0x0][0x23c], -R180 ;  /* 0x00008f0015157a23 */ /* 0x000fe200000108b4 */
[----:B------:R-:W-:Y:S01]  /*137f0*/  SHF.R.U32.HI R6, RZ, 0x18, R5 ;  /* 0x00000018ff067819 */ /* 0x000fe20000011605 */
[C---:B--2---:R-:W-:Y:S01]  /*13800*/  FMUL.FTZ R36, R2.reuse, R36 ;  /* 0x0000002402247220 */ /* 0x044fe20000410000 */
[----:B------:R-:W-:Y:S01]  /*13810*/  SHF.R.U32.HI R5, RZ, 0x8, R4 ;  /* 0x00000008ff057819 */ /* 0x000fe20000011604 */
[C---:B------:R-:W-:Y:S01]  /*13820*/  FMUL.FTZ R37, R2.reuse, R37 ;  /* 0x0000002502257220 */ /* 0x040fe20000410000 */
        /* <DEDUP_REMOVED lines=23> */
[----:B---3--:R-:W-:Y:S01]  /*139a0*/  FMUL.FTZ R7, R0, R155 ;  /* 0x0000009b00077220 */ /* 0x008fe20000410000 */
[----:B------:R-:W-:Y:S01]  /*139b0*/  LOP3.LUT R168, R168, R6, RZ, 0xc0, !PT ;  /* 0x00000006a8a87212 */ /* 0x000fe200078ec0ff */
[C---:B------:R-:W-:Y:S01]  /*139c0*/  FMUL.FTZ R6, R0.reuse, R154 ;  /* 0x0000009a00067220 */ /* 0x040fe20000410000 */
[----:B------:R2:W-:Y:S01]  /*139d0*/  MUFU.EX2 R195, R17 ;  /* 0x0000001100c37308 */ /* 0x0005e20000000800 */
[----:B------:R-:W3:Y:S01]  /*139e0*/  LDSM.16.MT88.4 R152, [R204+0x18000] ;  /* 0x01800000cc98783b */ /* 0x000ee20000004200 */
[C---:B------:R-:W-:Y:S02]  /*139f0*/  FMUL.FTZ R10, R0.reuse, R158 ;  /* 0x0000009e000a7220 */ /* 0x040fe40000410000 */
[----:B------:R-:W-:Y:S02]  /*13a00*/  FMUL.FTZ R11, R0, R159 ;  /* 0x0000009f000b7220 */ /* 0x000fe40000410000 */
[C---:B------:R-:W-:Y:S03]  /*13a10*/  HMMA.16816.F32 R4, R168.reuse, R172, R4 ;  /* 0x000000aca804723c */ /* 0x040fe60000001804 */
[----:B------:R-:W4:Y:S01]  /*13a20*/  LDSM.16.MT88.4 R156, [R203+0x18000] ;  /* 0x01800000cb9c783b */ /* 0x000f220000004200 */
[----:B------:R5:W-:Y:S01]  /*13a30*/  MUFU.EX2 R194, R18 ;  /* 0x0000001200c27308 */ /* 0x000be20000000800 */
[----:B-1----:R-:W-:Y:S02]  /*13a40*/  FMUL.FTZ R16, R2, R160 ;  /* 0x000000a002107220 */ /* 0x002fe40000410000 */
[C---:B------:R-:W-:Y:S01]  /*13a50*/  FMUL.FTZ R38, R0.reuse, R38 ;  /* 0x0000002600267220 */ /* 0x040fe20000410000 */
[C---:B------:R-:W-:Y:S03]  /*13a60*/  HMMA.16816.F32 R8, R168.reuse, R174, R8 ;  /* 0x000000aea808723c */ /* 0x040fe60000001808 */
[----:B------:R-:W1:Y:S01]  /*13a70*/  LDSM.16.MT88.4 R172, [R201+0x1a000] ;  /* 0x01a00000c9ac783b */ /* 0x000e620000004200 */
[C---:B------:R-:W-:Y:S02]  /*13a80*/  FMUL.FTZ R39, R0.reuse, R39 ;  /* 0x0000002700277220 */ /* 0x040fe40000410000 */
[C---:B------:R-:W-:Y:S01]  /*13a90*/  FMUL.FTZ R42, R0.reuse, R42 ;  /* 0x0000002a002a7220 */ /* 0x040fe20000410000 */
[----:B------:R3:W-:Y:S01]  /*13aa0*/  MUFU.EX2 R193, R19 ;  /* 0x0000001300c17308 */ /* 0x0007e20000000800 */
[----:B------:R-:W-:Y:S03]  /*13ab0*/  FMUL.FTZ R43, R0, R43 ;  /* 0x0000002b002b7220 */ /* 0x000fe60000410000 */
[C---:B------:R-:W-:Y:S03]  /*13ac0*/  HMMA.16816.F32 R36, R168.reuse, R176, R36 ;  /* 0x000000b0a824723c */ /* 0x040fe60000001824 */
[C---:B--2---:R-:W-:Y:S02]  /*13ad0*/  FMUL.FTZ R17, R2.reuse, R161 ;  /* 0x000000a102117220 */ /* 0x044fe40000410000 */
[----:B------:R-:W-:Y:S01]  /*13ae0*/  FMUL.FTZ R45, R2, R45 ;  /* 0x0000002d022d7220 */ /* 0x000fe20000410000 */
[----:B------:R2:W-:Y:S01]  /*13af0*/  MUFU.EX2 R190, R14 ;  /* 0x0000000e00be7308 */ /* 0x0005e20000000800 */
[----:B------:R-:W-:Y:S01]  /*13b00*/  LOP3.LUT R176, R150, 0xff, RZ, 0xc0, !PT ;  /* 0x000000ff96b07812 */ /* 0x000fe200078ec0ff */
[C---:B------:R-:W-:Y:S04]  /*13b10*/  HMMA.16816.F32 R40, R168.reuse, R178, R40 ;  /* 0x000000b2a828723c */ /* 0x040fe80000001828 */
[C---:B------:R-:W-:Y:S02]  /*13b20*/  FMUL.FTZ R46, R0.reuse, R46 ;  /* 0x0000002e002e7220 */ /* 0x040fe40000410000 */
[C---:B------:R-:W-:Y:S02]  /*13b30*/  FMUL.FTZ R47, R0.reuse, R47 ;  /* 0x0000002f002f7220 */ /* 0x040fe40000410000 */
[C---:B-----5:R-:W-:Y:S01]  /*13b40*/  FMUL.FTZ R18, R0.reuse, R162 ;  /* 0x000000a200127220 */ /* 0x060fe20000410000 */
[----:B------:R5:W1:Y:S03]  /*13b50*/  MUFU.EX2 R189, R15 ;  /* 0x0000000f00bd7308 */ /* 0x000a660000000800 */
[----:B---3--:R-:W-:Y:S01]  /*13b60*/  FMUL.FTZ R19, R0, R163 ;  /* 0x000000a300137220 */ /* 0x008fe20000410000 */
[C---:B------:R-:W-:Y:S01]  /*13b70*/  HMMA.16816.F32 R44, R168.reuse, R152, R44 ;  /* 0x00000098a82c723c */ /* 0x040fe2000000182c */
[----:B------:R-:W-:Y:S02]  /*13b80*/  LDSM.16.MT88.4 R160, [R201+0x18800] ;  /* 0x01880000c9a0783b */ /* 0x000fe40000004200 */
[C---:B------:R-:W-:Y:S02]  /*13b90*/  FMUL.FTZ R48, R2.reuse, R48 ;  /* 0x0000003002307220 */ /* 0x040fe40000410000 */
[----:B------:R-:W-:Y:S01]  /*13ba0*/  FMUL.FTZ R49, R2, R49 ;  /* 0x0000003102317220 */ /* 0x000fe20000410000 */
[----:B------:R-:W-:Y:S01]  /*13bb0*/  MUFU.EX2 R187, R25 ;  /* 0x0000001900bb7308 */ /* 0x000fe20000000800 */
[C---:B------:R-:W-:Y:S02]  /*13bc0*/  FMUL.FTZ R50, R0.reuse, R50 ;  /* 0x0000003200327220 */ /* 0x040fe40000410000 */
[C---:B------:R-:W-:Y:S03]  /*13bd0*/  FMUL.FTZ R51, R0.reuse, R51 ;  /* 0x0000003300337220 */ /* 0x040fe60000410000 */
[----:B--2---:R-:W-:Y:S02]  /*13be0*/  FMUL.FTZ R14, R0, R166 ;  /* 0x000000a6000e7220 */ /* 0x004fe40000410000 */
[C---:B------:R-:W-:Y:S02]  /*13bf0*/  FMUL.FTZ R52, R2.reuse, R52 ;  /* 0x0000003402347220 */ /* 0x040fe40000410000 */
[C---:B------:R-:W-:Y:S01]  /*13c00*/  HMMA.16816.F32 R48, R168.reuse, R154, R48 ;  /* 0x0000009aa830723c */ /* 0x040fe20000001830 */
[----:B------:R-:W2:Y:S01]  /*13c10*/  LDSM.16.MT88.4 R152, [R202+0x1a000] ;  /* 0x01a00000ca98783b */ /* 0x000ea20000004200 */
[----:B------:R-:W-:Y:S01]  /*13c20*/  MUFU.EX2 R184, R20 ;  /* 0x0000001400b87308 */ /* 0x000fe20000000800 */
[----:B------:R-:W-:Y:S02]  /*13c30*/  FMUL.FTZ R53, R2, R53 ;  /* 0x0000003502357220 */ /* 0x000fe40000410000 */
[C---:B------:R-:W-:Y:S02]  /*13c40*/  FMUL.FTZ R54, R0.reuse, R54 ;  /* 0x0000003600367220 */ /* 0x040fe40000410000 */
[C---:B------:R-:W-:Y:S02]  /*13c50*/  FMUL.FTZ R55, R0.reuse, R55 ;  /* 0x0000003700377220 */ /* 0x040fe40000410000 */
[----:B-----5:R-:W-:Y:S03]  /*13c60*/  FMUL.FTZ R15, R0, R167 ;  /* 0x000000a7000f7220 */ /* 0x020fe60000410000 */
[C---:B------:R-:W-:Y:S01]  /*13c70*/  FMUL.FTZ R56, R2.reuse, R56 ;  /* 0x0000003802387220 */ /* 0x040fe20000410000 */
[----:B------:R3:W-:Y:S01]  /*13c80*/  MUFU.EX2 R192, R12 ;  /* 0x0000000c00c07308 */ /* 0x0007e20000000800 */
[C---:B----4-:R-:W-:Y:S03]  /*13c90*/  HMMA.16816.F32 R52, R168.reuse, R156, R52 ;  /* 0x0000009ca834723c */ /* 0x050fe60000001834 */
[----:B------:R-:W-:Y:S02]  /*13ca0*/  FMUL.FTZ R57, R2, R57 ;  /* 0x0000003902397220 */ /* 0x000fe40000410000 */
[C---:B------:R-:W-:Y:S02]  /*13cb0*/  FMUL.FTZ R58, R0.reuse, R58 ;  /* 0x0000003a003a7220 */ /* 0x040fe40000410000 */
[----:B------:R-:W-:Y:S02]  /*13cc0*/  FMUL.FTZ R59, R0, R59 ;  /* 0x0000003b003b7220 */ /* 0x000fe40000410000 */
[C---:B------:R-:W-:Y:S01]  /*13cd0*/  FMUL.FTZ R60, R2.reuse, R60 ;  /* 0x0000003c023c7220 */ /* 0x040fe20000410000 */
[----:B------:R4:W5:Y:S02]  /*13ce0*/  MUFU.EX2 R191, R13 ;  /* 0x0000000d00bf7308 */ /* 0x0009640000000800 */
[----:B------:R-:W-:Y:S02]  /*13cf0*/  FMUL.FTZ R61, R2, R61 ;  /* 0x0000003d023d7220 */ /* 0x000fe40000410000 */
[C---:B------:R-:W-:Y:S01]  /*13d00*/  HMMA.16816.F32 R56, R168.reuse, R158, R56 ;  /* 0x0000009ea838723c */ /* 0x040fe20000001838 */
[----:B------:R-:W5:Y:S02]  /*13d10*/  LDSM.16.MT88.4 R156, [R204+0x1a000] ;  /* 0x01a00000cc9c783b */ /* 0x000f640000004200 */
[C---:B------:R-:W-:Y:S02]  /*13d20*/  FMUL.FTZ R62, R0.reuse, R62 ;  /* 0x0000003e003e7220 */ /* 0x040fe40000410000 */
[----:B------:R-:W-:Y:S01]  /*13d30*/  FMUL.FTZ R63, R0, R63 ;  /* 0x0000003f003f7220 */ /* 0x000fe20000410000 */
[----:B------:R2:W-:Y:S01]  /*13d40*/  MUFU.EX2 R188, R24 ;  /* 0x0000001800bc7308 */ /* 0x0005e20000000800 */
[C---:B------:R-:W-:Y:S02]  /*13d50*/  FMUL.FTZ R64, R2.reuse, R64 ;  /* 0x0000004002407220 */ /* 0x040fe40000410000 */
[----:B------:R-:W-:Y:S03]  /*13d60*/  FMUL.FTZ R65, R2, R65 ;  /* 0x0000004102417220 */ /* 0x000fe60000410000 */
[C---:B-1----:R-:W-:Y:S03]  /*13d70*/  HMMA.16816.F32 R60, R168.reuse, R172, R60 ;  /* 0x000000aca83c723c */ /* 0x042fe6000000183c */
[C---:B------:R-:W-:Y:S01]  /*13d80*/  FMUL.FTZ R66, R0.reuse, R66 ;  /* 0x0000004200427220 */ /* 0x040fe20000410000 */
[----:B---3--:R-:W-:Y:S01]  /*13d90*/  LOP3.LUT R12, R151, UR17, R186, 0x96, !PT ;  /* 0x00000011970c7c12 */ /* 0x008fe2000f8e96ba */
[----:B------:R-:W-:Y:S01]  /*13da0*/  FMUL.FTZ R67, R0, R67 ;  /* 0x0000004300437220 */ /* 0x000fe20000410000 */
[----:B------:R-:W-:Y:S01]  /*13db0*/  MUFU.EX2 R186, R26 ;  /* 0x0000001a00ba7308 */ /* 0x000fe20000000800 */
[----:B------:R-:W-:Y:S01]  /*13dc0*/  FMUL.FTZ R68, R2, R68 ;  /* 0x0000004402447220 */ /* 0x000fe20000410000 */
[----:B----4-:R-:W-:Y:S01]  /*13dd0*/  LOP3.LUT R13, R12, 0xffff, RZ, 0xc0, !PT ;  /* 0x0000ffff0c0d7812 */ /* 0x010fe200078ec0ff */
[----:B------:R-:W-:Y:S03]  /*13de0*/  FMUL.FTZ R69, R2, R69 ;  /* 0x0000004502457220 */ /* 0x000fe60000410000 */
[C---:B------:R-:W-:Y:S01]  /*13df0*/  HMMA.16816.F32 R64, R168.reuse, R174, R64 ;  /* 0x000000aea840723c */ /* 0x040fe20000001840 */
[----:B------:R-:W1:Y:S02]  /*13e00*/  LDSM.16.MT88.4 R172, [R203+0x1a000] ;  /* 0x01a00000cbac783b */ /* 0x000e640000004200 */
[C---:B------:R-:W-:Y:S01]  /*13e10*/  FMUL.FTZ R70, R0.reuse, R70 ;  /* 0x0000004600467220 */ /* 0x040fe20000410000 */
[----:B------:R-:W-:Y:S01]  /*13e20*/  SHF.R.U32.HI R149, RZ, 0x10, R12 ;  /* 0x00000010ff957819 */ /* 0x000fe2000001160c */
[----:B------:R-:W-:Y:S02]  /*13e30*/  FMUL.FTZ R71, R0, R71 ;  /* 0x0000004700477220 */ /* 0x000fe40000410000 */
[C---:B------:R-:W-:Y:S01]  /*13e40*/  FMUL.FTZ R72, R2.reuse, R72 ;  /* 0x0000004802487220 */ /* 0x040fe20000410000 */
[----:B------:R-:W-:Y:S01]  /*13e50*/  LOP3.LUT R149, R149, 0xff, RZ, 0xc0, !PT ;  /* 0x000000ff95957812 */ /* 0x000fe200078ec0ff */
        /* <DEDUP_REMOVED lines=98> */
[C---:B------:R-:W-:Y:S01]  /*14480*/  FMUL.FTZ R144, R2.reuse, R144 ;  /* 0x0000009002907220 */ /* 0x040fe20000410000 */
[C---:B--2---:R-:W-:Y:S04]  /*14490*/  HMMA.16816.F32 R16, R168.reuse, R152, R16 ;  /* 0x00000098a810723c */ /* 0x044fe80000001810 */
[----:B------:R-:W-:Y:S02]  /*144a0*/  FMUL.FTZ R145, R2, R145 ;  /* 0x0000009102917220 */ /* 0x000fe40000410000 */
[----:B------:R-:W-:Y:S01]  /*144b0*/  FMUL.FTZ R146, R0, R146 ;  /* 0x0000009200927220 */ /* 0x000fe20000410000 */
[----:B------:R-:W-:Y:S01]  /*144c0*/  LOP3.LUT R152, R12, 0xff, RZ, 0xc0, !PT ;  /* 0x000000ff0c987812 */ /* 0x000fe200078ec0ff */
[C---:B------:R-:W-:Y:S04]  /*144d0*/  HMMA.16816.F32 R140, R168.reuse, R154, R140 ;  /* 0x0000009aa88c723c */ /* 0x040fe8000000188c */
[----:B------:R-:W-:Y:S01]  /*144e0*/  FMUL.FTZ R147, R0, R147 ;  /* 0x0000009300937220 */ /* 0x000fe20000410000 */
[----:B------:R-:W-:Y:S01]  /*144f0*/  SHF.R.U32.HI R153, RZ, 0x18, R150 ;  /* 0x00000018ff997819 */ /* 0x000fe20000011696 */
[----:B------:R-:W-:Y:S01]  /*14500*/  FFMA.FTZ R180, R33, c[0x0][0x23c], -R180 ;  /* 0x00008f0021b47a23 */ /* 0x000fe200000108b4 */
[----:B------:R-:W-:Y:S01]  /*14510*/  LOP3.LUT R154, R150, 0xffff, RZ, 0xc0, !PT ;  /* 0x0000ffff969a7812 */ /* 0x000fe200078ec0ff */
[----:B------:R-:W-:Y:S01]  /*14520*/  FFMA.FTZ R0, R0, R247, R198 ;  /* 0x000000f700007223 */ /* 0x000fe200000100c6 */
[----:B------:R-:W-:Y:S02]  /*14530*/  SHF.R.U32.HI R151, RZ, 0x18, R12 ;  /* 0x00000018ff977819 */ /* 0x000fe4000001160c */
[C---:B---3--:R-:W-:Y:S01]  /*14540*/  HMMA.16816.F32 R144, R168.reuse, R156, R144 ;  /* 0x0000009ca890723c */ /* 0x048fe20000001890 */
[----:B------:R-:W-:Y:S02]  /*14550*/  MUFU.EX2 R180, R180 ;  /* 0x000000b400b47308 */ /* 0x000fe40000000800 */
[C---:B------:R-:W-:Y:S01]  /*14560*/  FMUL.FTZ R12, R2.reuse, R164 ;  /* 0x000000a4020c7220 */ /* 0x040fe20000410000 */
[----:B------:R-:W-:Y:S01]  /*14570*/  SHF.R.U32.HI R155, RZ, 0x10, R150 ;  /* 0x00000010ff9b7819 */ /* 0x000fe20000011696 */
[----:B------:R-:W-:Y:S01]  /*14580*/  FADD.FTZ R0, R197, R0 ;  /* 0x00000000c5007221 */ /* 0x000fe20000010000 */
[----:B------:R-:W-:Y:S01]  /*14590*/  SHF.R.U32.HI R150, RZ, 0x8, R13 ;  /* 0x00000008ff967819 */ /* 0x000fe2000001160d */
[C---:B------:R-:W-:Y:S01]  /*145a0*/  FMUL.FTZ R13, R2.reuse, R165 ;  /* 0x000000a5020d7220 */ /* 0x040fe20000410000 */
[----:B------:R-:W-:Y:S01]  /*145b0*/  SHF.R.U32.HI R154, RZ, 0x8, R154 ;  /* 0x00000008ff9a7819 */ /* 0x000fe2000001169a */
[----:B------:R-:W-:Y:S03]  /*145c0*/  LDSM.16.MT88.4 R164, [R203+0x18800] ;  /* 0x01880000cba4783b */ /* 0x000fe60000004200 */
[----:B------:R-:W-:Y:S01]  /*145d0*/  LOP3.LUT R155, R155, 0xff, RZ, 0xc0, !PT ;  /* 0x000000ff9b9b7812 */ /* 0x000fe200078ec0ff */
[----:B------:R-:W-:Y:S01]  /*145e0*/  FFMA.FTZ R2, R2, R250, R236 ;  /* 0x000000fa02027223 */ /* 0x000fe200000100ec */
[----:B------:R-:W-:Y:S03]  /*145f0*/  HMMA.16816.F32 R12, R168, R158, R12 ;  /* 0x0000009ea80c723c */ /* 0x000fe6000000180c */
[----:B------:R-:W-:Y:S01]  /*14600*/  PRMT R154, R176, 0x5410, R154 ;  /* 0x00005410b09a7816 */ /* 0x000fe2000000009a */
[----:B------:R-:W2:Y:S01]  /*14610*/  LDSM.16.MT88.4 R156, [R204+0x18800] ;  /* 0x01880000cc9c783b */ /* 0x000ea20000004200 */
[----:B------:R-:W-:Y:S01]  /*14620*/  PRMT R155, R155, 0x5410, R153 ;  /* 0x000054109b9b7816 */ /* 0x000fe20000000099 */
[----:B------:R-:W-:Y:S01]  /*14630*/  FADD.FTZ R2, R199, R2 ;  /* 0x00000002c7027221 */ /* 0x000fe20000010000 */
[----:B------:R-:W-:Y:S01]  /*14640*/  PRMT R152, R152, 0x5410, R150 ;  /* 0x0000541098987816 */ /* 0x000fe20000000096 */
[--C-:B------:R-:W-:Y:S01]  /*14650*/  HSET2.LE.AND R154, R154, R252.reuse, PT ;  /* 0x000000fc9a9a7233 */ /* 0x100fe20003803000 */
[----:B------:R-:W-:Y:S03]  /*14660*/  PRMT R149, R149, 0x5410, R151 ;  /* 0x0000541095957816 */ /* 0x000fe60000000097 */
[--C-:B------:R-:W-:Y:S01]  /*14670*/  HSET2.LE.AND R155, R155, R252.reuse, PT ;  /* 0x000000fc9b9b7233 */ /* 0x100fe20003803000 */
[----:B------:R-:W-:Y:S01]  /*14680*/  F2FP.PACK_AB R168, R189, R190 ;  /* 0x000000bebda8723e */ /* 0x000fe200000000ff */
[--C-:B------:R-:W-:Y:S01]  /*14690*/  HSET2.LE.AND R152, R152, R252.reuse, PT ;  /* 0x000000fc98987233 */ /* 0x100fe20003803000 */
[----:B------:R-:W-:Y:S01]  /*146a0*/  F2FP.PACK_AB R150, R193, R194 ;  /* 0x000000c2c196723e */ /* 0x000fe200000000ff */
[--C-:B------:R-:W-:Y:S01]  /*146b0*/  HSET2.LE.AND R153, R149, R252.reuse, PT ;  /* 0x000000fc95997233 */ /* 0x100fe20003803000 */
[----:B------:R-:W-:Y:S01]  /*146c0*/  F2FP.PACK_AB R149, R195, R196 ;  /* 0x000000c4c395723e */ /* 0x000fe200000000ff */
[----:B------:R-:W-:Y:S01]  /*146d0*/  LDSM.16.MT88.4 R176, [R202+0x1a800] ;  /* 0x01a80000cab0783b */ /* 0x000fe20000004200 */
        /* <DEDUP_REMOVED lines=10> */
[----:B------:R-:W3:Y:S01]  /*14780*/  LDSM.16.MT88.4 R168, [R201+0x1a800] ;  /* 0x01a80000c9a8783b */ /* 0x000ee20000004200 */
[----:B------:R-:W-:Y:S01]  /*14790*/  MOV R149, UR4 ;  /* 0x0000000400957c02 */ /* 0x000fe20008000f00 */
[----:B------:R-:W-:Y:S02]  /*147a0*/  FADD.FTZ R0, R190, R0 ;  /* 0x00000000be007221 */ /* 0x000fe40000010000 */
[----:B------:R-:W-:Y:S01]  /*147b0*/  FADD.FTZ R2, R191, R2 ;  /* 0x00000002bf027221 */ /* 0x000fe20000010000 */
[C---:B------:R-:W-:Y:S05]  /*147c0*/  HMMA.16816.F32 R4, R152.reuse, R160, R4 ;  /* 0x000000a09804723c */ /* 0x040fea0000001804 */
[----:B------:R-:W-:Y:S01]  /*147d0*/  LOP3.LUT R149, R233, UR37, R149, 0x96, !PT ;  /* 0x00000025e9957c12 */ /* 0x000fe2000f8e9695 */
[----:B------:R-:W-:Y:S02]  /*147e0*/  FADD.FTZ R0, R189, R0 ;  /* 0x00000000bd007221 */ /* 0x000fe40000010000 */
[C---:B------:R-:W-:Y:S01]  /*147f0*/  HMMA.16816.F32 R8, R152.reuse, R162, R8 ;  /* 0x000000a29808723c */ /* 0x040fe20000001808 */
[----:B------:R-:W4:Y:S03]  /*14800*/  LDSM.16.MT88.4 R160, [R204+0x1a800] ;  /* 0x01a80000cca0783b */ /* 0x000f260000004200 */
[----:B------:R-:W-:Y:S04]  /*14810*/  IMAD.WIDE.U32 R150, R149, -0x326172a9, RZ ;  /* 0xcd9e8d5795967825 */ /* 0x000fe800078e00ff */
[C---:B-1----:R-:W-:Y:S04]  /*14820*/  HMMA.16816.F32 R36, R152.reuse, R172, R36 ;  /* 0x000000ac9824723c */ /* 0x042fe80000001824 */
[--C-:B------:R-:W-:Y:S01]  /*14830*/  FFMA.FTZ R149, R27, c[0x0][0x23c], -R181.reuse ;  /* 0x00008f001b957a23 */ /* 0x100fe200000108b5 */
[----:B------:R-:W-:Y:S01]  /*14840*/  LOP3.LUT R24, R151, UR15, R242, 0x96, !PT ;  /* 0x0000000f97187c12 */ /* 0x000fe2000f8e96f2 */
[----:B------:R-:W-:Y:S01]  /*14850*/  FADD.FTZ R2, R196, R2 ;  /* 0x00000002c4027221 */ /* 0x000fe20000010000 */
[----:B------:R-:W-:Y:S01]  /*14860*/  LOP3.LUT R150, R183, UR13, R150, 0x96, !PT ;  /* 0x0000000db7967c12 */ /* 0x000fe2000f8e9696 */
[C---:B------:R-:W-:Y:S01]  /*14870*/  HMMA.16816.F32 R40, R152.reuse, R174, R40 ;  /* 0x000000ae9828723c */ /* 0x040fe20000001828 */
[----:B------:R-:W-:Y:S01]  /*14880*/  LDSM.16.MT88.4 R172, [R204+0x1c800] ;  /* 0x01c80000ccac783b */ /* 0x000fe20000004200 */
[----:B------:R-:W-:Y:S02]  /*14890*/  MUFU.EX2 R185, R149 ;  /* 0x0000009500b97308 */ /* 0x000fe40000000800 */
[----:B------:R-:W-:Y:S04]  /*148a0*/  IMAD.WIDE.U32 R24, R24, -0x2daee0ad, RZ ;  /* 0xd2511f5318187825 */ /* 0x000fe800078e00ff */
[C---:B--2---:R-:W-:Y:S04]  /*148b0*/  HMMA.16816.F32 R44, R152.reuse, R156, R44 ;  /* 0x0000009c982c723c */ /* 0x044fe8000000182c */
[----:B------:R-:W-:Y:S01]  /*148c0*/  IMAD.WIDE.U32 R150, R150, -0x2daee0ad, RZ ;  /* 0xd2511f5396967825 */ /* 0x000fe200078e00ff */
[----:B------:R-:W1:Y:S03]  /*148d0*/  MUFU.EX2 R183, R21 ;  /* 0x0000001500b77308 */ /* 0x000e660000000800 */
[C---:B------:R-:W-:Y:S01]  /*148e0*/  HMMA.16816.F32 R48, R152.reuse, R158, R48 ;  /* 0x0000009e9830723c */ /* 0x040fe20000001830 */
[----:B------:R-:W2:Y:S03]  /*148f0*/  LDSM.16.MT88.4 R156, [R203+0x1a800] ;  /* 0x01a80000cb9c783b */ /* 0x000ea60000004200 */
[----:B------:R-:W-:Y:S01]  /*14900*/  LOP3.LUT R151, R151, UR10, R24, 0x96, !PT ;  /* 0x0000000a97977c12 */ /* 0x000fe2000f8e9618 */
[----:B------:R-:W-:Y:S02]  /*14910*/  FADD.FTZ R0, R194, R0 ;  /* 0x00000000c2007221 */ /* 0x000fe40000010000 */
[----:B------:R-:W-:Y:S01]  /*14920*/  FADD.FTZ R2, R195, R2 ;  /* 0x00000002c3027221 */ /* 0x000fe20000010000 */
[C---:B------:R-:W-:Y:S04]  /*14930*/  HMMA.16816.F32 R52, R152.reuse, R164, R52 ;  /* 0x000000a49834723c */ /* 0x040fe80000001834 */
[----:B------:R-:W-:Y:S02]  /*14940*/  FADD.FTZ R0, R193, R0 ;  /* 0x00000000c1007221 */ /* 0x000fe40000010000 */
[----:B------:R-:W-:Y:S02]  /*14950*/  FADD.FTZ R2, R184, R2 ;  /* 0x00000002b8027221 */ /* 0x000fe40000010000 */
[C---:B------:R-:W-:Y:S01]  /*14960*/  HMMA.16816.F32 R56, R152.reuse, R166, R56 ;  /* 0x000000a69838723c */ /* 0x040fe20000001838 */
[----:B------:R-:W5:Y:S03]  /*14970*/  LDSM.16.MT88.4 R164, [R201+0x1c800] ;  /* 0x01c80000c9a4783b */ /* 0x000f660000004200 */
[----:B-1----:R-:W-:Y:S04]  /*14980*/  FADD.FTZ R2, R183, R2 ;  /* 0x00000002b7027221 */ /* 0x002fe80000010000 */
[C---:B---3--:R-:W-:Y:S04]  /*14990*/  HMMA.16816.F32 R60, R152.reuse, R168, R60 ;  /* 0x000000a8983c723c */ /* 0x048fe8000000183c */
[----:B------:R-:W-:Y:S04]  /*149a0*/  FADD.FTZ R2, R188, R2 ;  /* 0x00000002bc027221 */ /* 0x000fe80000010000 */
[C---:B------:R-:W-:Y:S01]  /*149b0*/  HMMA.16816.F32 R64, R152.reuse, R170, R64 ;  /* 0x000000aa9840723c */ /* 0x040fe20000001840 */
[----:B------:R-:W1:Y:S03]  /*149c0*/  LDSM.16.MT88.4 R168, [R202+0x1c800] ;  /* 0x01c80000caa8783b */ /* 0x000e660000004200 */
[----:B------:R-:W-:Y:S04]  /*149d0*/  FADD.FTZ R2, R187, R2 ;  /* 0x00000002bb027221 */ /* 0x000fe80000010000 */
        /* <DEDUP_REMOVED lines=13> */
[C---:B------:R-:W-:Y:S07]  /*14ab0*/  HMMA.16816.F32 R104, R152.reuse, R170, R104 ;  /* 0x000000aa9868723c */ /* 0x040fee0000001868 */
[----:B------:R-:W-:Y:S01]  /*14ac0*/  IMAD.WIDE.U32 R170, R151, -0x326172a9, RZ ;  /* 0xcd9e8d5797aa7825 */ /* 0x000fe200078e00ff */
[C---:B------:R-:W-:Y:S08]  /*14ad0*/  HMMA.16816.F32 R108, R152.reuse, R172, R108 ;  /* 0x000000ac986c723c */ /* 0x040ff0000000186c */
[C---:B------:R-:W-:Y:S01]  /*14ae0*/  HMMA.16816.F32 R112, R152.reuse, R174, R112 ;  /* 0x000000ae9870723c */ /* 0x040fe20000001870 */
[----:B------:R-:W-:Y:S07]  /*14af0*/  MUFU.EX2 R175, R31 ;  /* 0x0000001f00af7308 */ /* 0x000fee0000000800 */
[C---:B---3--:R-:W-:Y:S03]  /*14b00*/  HMMA.16816.F32 R116, R152.reuse, R176, R116 ;  /* 0x000000b09874723c */ /* 0x048fe60000001874 */
[----:B------:R-:W-:Y:S05]  /*14b10*/  MUFU.EX2 R177, R29 ;  /* 0x0000001d00b17308 */ /* 0x000fea0000000800 */
[C---:B------:R-:W-:Y:S05]  /*14b20*/  HMMA.16816.F32 R120, R152.reuse, R178, R120 ;  /* 0x000000b29878723c */ /* 0x040fea0000001878 */
[----:B------:R-:W1:Y:S03]  /*14b30*/  MUFU.EX2 R178, R28 ;  /* 0x0000001c00b27308 */ /* 0x000e660000000800 */
[C---:B----4-:R-:W-:Y:S07]  /*14b40*/  HMMA.16816.F32 R124, R152.reuse, R160, R124 ;  /* 0x000000a0987c723c */ /* 0x050fee000000187c */
[----:B------:R-:W-:Y:S01]  /*14b50*/  LOP3.LUT R160, R25, UR12, R230, 0x96, !PT ;  /* 0x0000000c19a07c12 */ /* 0x000fe2000f8e96e6 */
[C---:B------:R-:W-:Y:S01]  /*14b60*/  HMMA.16816.F32 R128, R152.reuse, R162, R128 ;  /* 0x000000a29880723c */ /* 0x040fe20000001880 */
[----:B------:R-:W3:Y:S01]  /*14b70*/  LDSM.16.MT88.4 R24, [R203+0x1e800] ;  /* 0x01e80000cb18783b */ /* 0x000ee20000004200 */
[----:B------:R4:W-:Y:S02]  /*14b80*/  MUFU.EX2 R176, R30 ;  /* 0x0000001e00b07308 */ /* 0x0009e40000000800 */
[----:B------:R-:W-:Y:S04]  /*14b90*/  IMAD.WIDE.U32 R160, R160, -0x326172a9, RZ ;  /* 0xcd9e8d57a0a07825 */ /* 0x000fe800078e00ff */
[C---:B--2---:R-:W-:Y:S04]  /*14ba0*/  HMMA.16816.F32 R132, R152.reuse, R156, R132 ;  /* 0x0000009c9884723c */ /* 0x044fe80000001884 */
[----:B------:R-:W-:Y:S01]  /*14bb0*/  LOP3.LUT R149, R171, UR9, R160, 0x96, !PT ;  /* 0x00000009ab957c12 */ /* 0x000fe2000f8e96a0 */
[----:B------:R-:W-:Y:S01]  /*14bc0*/  MUFU.EX2 R174, R32 ;  /* 0x0000002000ae7308 */ /* 0x000fe20000000800 */
[----:B-1----:R-:W-:Y:S01]  /*14bd0*/  FADD.FTZ R2, R178, R2 ;  /* 0x00000002b2027221 */ /* 0x002fe20000010000 */
[----:B------:R-:W-:Y:S01]  /*14be0*/  LOP3.LUT R156, R161, UR11, R182, 0x96, !PT ;  /* 0x0000000ba19c7c12 */ /* 0x000fe2000f8e96b6 */
[C---:B------:R-:W-:Y:S01]  /*14bf0*/  HMMA.16816.F32 R136, R152.reuse, R158, R136 ;  /* 0x0000009e9888723c */ /* 0x040fe20000001888 */
[----:B------:R-:W-:Y:S03]  /*14c00*/  LDSM.16.MT88.4 R160, [R202+0x19000] ;  /* 0x01900000caa0783b */ /* 0x000fe60000004200 */
[----:B------:R-:W-:Y:S03]  /*14c10*/  IMAD.WIDE.U32 R156, R156, -0x2daee0ad, RZ ;  /* 0xd2511f539c9c7825 */ /* 0x000fe600078e00ff */
[----:B------:R-:W-:Y:S01]  /*14c20*/  MUFU.EX2 R179, R23 ;  /* 0x0000001700b37308 */ /* 0x000fe20000000800 */
[C---:B-----5:R-:W-:Y:S01]  /*14c30*/  HMMA.16816.F32 R16, R152.reuse, R164, R16 ;  /* 0x000000a49810723c */ /* 0x060fe20000001810 */
[----:B----4-:R-:W-:Y:S03]  /*14c40*/  LDSM.16.MT88.4 R28, [R202+0x19800] ;  /* 0x01980000ca1c783b */ /* 0x010fe60000004200 */
[----:B------:R-:W-:Y:S01]  /*14c50*/  LOP3.LUT R151, R157, UR8, R150, 0x96, !PT ;  /* 0x000000089d977c12 */ /* 0x000fe2000f8e9696 */
[--C-:B------:R-:W-:Y:S02]  /*14c60*/  FFMA.FTZ R150, R22, c[0x0][0x23c], -R181.reuse ;  /* 0x00008f0016967a23 */ /* 0x100fe400000108b5 */
[----:B------:R-:W-:Y:S01]  /*14c70*/  IMAD.WIDE.U32 R168, R149, -0x2daee0ad, RZ ;  /* 0xd2511f5395a87825 */ /* 0x000fe200078e00ff */
[C---:B------:R-:W-:Y:S01]  /*14c80*/  HMMA.16816.F32 R140, R152.reuse, R166, R140 ;  /* 0x000000a6988c723c */ /* 0x040fe2000000188c */
[----:B------:R-:W1:Y:S03]  /*14c90*/  MUFU.EX2 R182, R150 ;  /* 0x0000009600b67308 */ /* 0x000e660000000800 */
[----:B------:R-:W-:Y:S01]  /*14ca0*/  LOP3.LUT R20, R169, UR6, R156, 0x96, !PT ;  /* 0x00000006a9147c12 */ /* 0x000fe2000f8e969c */
[----:B------:R-:W-:Y:S01]  /*14cb0*/  IMAD.WIDE.U32 R172, R151, -0x326172a9, RZ ;  /* 0xcd9e8d5797ac7825 */ /* 0x000fe200078e00ff */
[----:B------:R-:W2:Y:S02]  /*14cc0*/  LDSM.16.MT88.4 R156, [R201+0x19000] ;  /* 0x01900000c99c783b */ /* 0x000ea40000004200 */
[C---:B---3--:R-:W-:Y:S04]  /*14cd0*/  HMMA.16816.F32 R144, R152.reuse, R24, R144 ;  /* 0x000000189890723c */ /* 0x048fe80000001890 */
[----:B------:R-:W-:Y:S04]  /*14ce0*/  IMAD.WIDE.U32 R20, R20, -0x326172a9, RZ ;  /* 0xcd9e8d5714147825 */ /* 0x000fe800078e00ff */
[----:B------:R-:W-:Y:S01]  /*14cf0*/  FFMA.FTZ R181, R35, c[0x0][0x23c], -R181 ;  /* 0x00008f0023b57a23 */ /* 0x000fe200000108b5 */
[----:B------:R-:W-:Y:S01]  /*14d00*/  HMMA.16816.F32 R12, R152, R26, R12 ;  /* 0x0000001a980c723c */ /* 0x000fe2000000180c */
[----:B------:R-:W-:Y:S02]  /*14d10*/  LDSM.16.MT88.4 R152, [R201+0x1b000] ;  /* 0x01b00000c998783b */ /* 0x000fe40000004200 */
[C---:B------:R-:W-:Y:S02]  /*14d20*/  LOP3.LUT R22, R20.reuse, 0xffff, RZ, 0xc0, !PT ;  /* 0x0000ffff14167812 */ /* 0x040fe400078ec0ff */
[----:B------:R-:W-:Y:S01]  /*14d30*/  MUFU.EX2 R181, R181 ;  /* 0x000000b500b57308 */ /* 0x000fe20000000800 */
[----:B------:R-:W-:Y:S01]  /*14d40*/  LOP3.LUT R151, R20, 0xff, RZ, 0xc0, !PT ;  /* 0x000000ff14977812 */ /* 0x000fe200078ec0ff */
[----:B------:R-:W-:Y:S01]  /*14d50*/  FADD.FTZ R2, R177, R2 ;  /* 0x00000002b1027221 */ /* 0x000fe20000010000 */
[----:B------:R-:W-:Y:S01]  /*14d60*/  SHF.R.U32.HI R22, RZ, 0x8, R22 ;  /* 0x00000008ff167819 */ /* 0x000fe20000011616 */
[----:B-1----:R-:W-:Y:S03]  /*14d70*/  FADD.FTZ R0, R182, R0 ;  /* 0x00000000b6007221 */ /* 0x002fe60000010000 */
[----:B------:R-:W-:Y:S01]  /*14d80*/  SHF.R.U32.HI R150, RZ, 0x18, R20 ;  /* 0x00000018ff967819 */ /* 0x000fe20000011614 */
[----:B------:R-:W-:Y:S01]  /*14d90*/  FADD.FTZ R0, R179, R0 ;  /* 0x00000000b3007221 */ /* 0x000fe20000010000 */
[----:B------:R-:W-:Y:S01]  /*14da0*/  SHF.R.U32.HI R149, RZ, 0x10, R20 ;  /* 0x00000010ff957819 */ /* 0x000fe20000011614 */
[----:B------:R-:W-:Y:S01]  /*14db0*/  FADD.FTZ R2, R174, R2 ;  /* 0x00000002ae027221 */ /* 0x000fe20000010000 */
[----:B------:R-:W-:Y:S01]  /*14dc0*/  LOP3.LUT R20, R21, UR16, R172, 0x96, !PT ;  /* 0x0000001015147c12 */ /* 0x000fe2000f8e96ac */
[----:B------:R-:W-:Y:S01]  /*14dd0*/  FADD.FTZ R0, R186, R0 ;  /* 0x00000000ba007221 */ /* 0x000fe20000010000 */
[----:B------:R-:W-:Y:S01]  /*14de0*/  PRMT R164, R151, 0x5410, R22 ;  /* 0x0000541097a47816 */ /* 0x000fe20000000016 */
[----:B------:R-:W1:Y:S01]  /*14df0*/  MUFU.EX2 R172, R34 ;  /* 0x0000002200ac7308 */ /* 0x000e620000000800 */
[----:B------:R-:W-:Y:S01]  /*14e00*/  LOP3.LUT R21, R20, 0xffff, RZ, 0xc0, !PT ;  /* 0x0000ffff14157812 */ /* 0x000fe200078ec0ff */
[----:B------:R-:W-:Y:S01]  /*14e10*/  FADD.FTZ R0, R185, R0 ;  /* 0x00000000b9007221 */ /* 0x000fe20000010000 */
[----:B------:R-:W-:Y:S01]  /*14e20*/  SHF.R.U32.HI R22, RZ, 0x10, R20 ;  /* 0x00000010ff167819 */ /* 0x000fe20000011614 */
[----:B------:R-:W-:Y:S01]  /*14e30*/  FADD.FTZ R250, R180, R2 ;  /* 0x00000002b4fa7221 */ /* 0x000fe20000010000 */
[----:B------:R-:W-:Y:S01]  /*14e40*/  LOP3.LUT R149, R149, 0xff, RZ, 0xc0, !PT ;  /* 0x000000ff95957812 */ /* 0x000fe200078ec0ff */
[----:B------:R-:W-:Y:S01]  /*14e50*/  FADD.FTZ R0, R176, R0 ;  /* 0x00000000b0007221 */ /* 0x000fe20000010000 */
[----:B------:R-:W-:Y:S02]  /*14e60*/  SHF.R.U32.HI R25, RZ, 0x8, R21 ;  /* 0x00000008ff197819 */ /* 0x000fe40000011615 */
[----:B------:R-:W-:Y:S01]  /*14e70*/  LOP3.LUT R24, R22, 0xff, RZ, 0xc0, !PT ;  /* 0x000000ff16187812 */ /* 0x000fe200078ec0ff */
[--C-:B------:R-:W-:Y:S01]  /*14e80*/  HSET2.LE.AND R22, R164, R252.reuse, PT ;  /* 0x000000fca4167233 */ /* 0x100fe20003803000 */
[----:B------:R-:W-:Y:S01]  /*14e90*/  PRMT R151, R149, 0x5410, R150 ;  /* 0x0000541095977816 */ /* 0x000fe20000000096 */
[----:B------:R-:W3:Y:S01]  /*14ea0*/  LDSM.16.MT88.4 R164, [R204+0x19000] ;  /* 0x01900000cca4783b */ /* 0x000ee20000004200 */
[----:B------:R-:W-:Y:S01]  /*14eb0*/  LOP3.LUT R150, R20, 0xff, RZ, 0xc0, !PT ;  /* 0x000000ff14967812 */ /* 0x000fe200078ec0ff */
[----:B------:R-:W-:Y:S01]  /*14ec0*/  FADD.FTZ R0, R175, R0 ;  /* 0x00000000af007221 */ /* 0x000fe20000010000 */
[----:B------:R-:W-:Y:S01]  /*14ed0*/  SHF.R.U32.HI R149, RZ, 0x18, R20 ;  /* 0x00000018ff957819 */ /* 0x000fe20000011614 */
[--C-:B------:R-:W-:Y:S01]  /*14ee0*/  HSET2.LE.AND R23, R151, R252.reuse, PT ;  /* 0x000000fc97177233 */ /* 0x100fe20003803000 */
[----:B------:R-:W-:Y:S02]  /*14ef0*/  PRMT R150, R150, 0x5410, R25 ;  /* 0x0000541096967816 */ /* 0x000fe40000000019 */
[----:B------:R-:W-:Y:S02]  /*14f00*/  PRMT R149, R24, 0x5410, R149 ;  /* 0x0000541018957816 */ /* 0x000fe40000000095 */
[----:B------:R-:W-:Y:S01]  /*14f10*/  F2FP.PACK_AB R20, R187, R188 ;  /* 0x000000bcbb14723e */ /* 0x000fe200000000ff */
[----:B------:R-:W4:Y:S01]  /*14f20*/  LDSM.16.MT88.4 R24, [R203+0x19000] ;  /* 0x01900000cb18783b */ /* 0x000f220000004200 */
[----:B------:R-:W-:Y:S01]  /*14f30*/  F2FP.PACK_AB R21, R185, R186 ;  /* 0x000000bab915723e */ /* 0x000fe200000000ff */
[--C-:B------:R-:W-:Y:S01]  /*14f40*/  HSET2.LE.AND R149, R149, R252.reuse, PT ;  /* 0x000000fc95957233 */ /* 0x100fe20003803000 */
[----:B------:R-:W-:Y:S01]  /*14f50*/  LOP3.LUT R22, R22, R20, RZ, 0xc0, !PT ;  /* 0x0000001416167212 */ /* 0x000fe200078ec0ff */
[--C-:B------:R-:W-:Y:S01]  /*14f60*/  HSET2.LE.AND R20, R150, R252.reuse, PT ;  /* 0x000000fc96147233 */ /* 0x100fe20003803000 */
[----:B------:R-:W-:Y:S01]  /*14f70*/  LOP3.LUT R23, R23, R21, RZ, 0xc0, !PT ;  /* 0x0000001517177212 */ /* 0x000fe200078ec0ff */
[----:B-1----:R-:W-:Y:S01]  /*14f80*/  FADD.FTZ R0, R172, R0 ;  /* 0x00000000ac007221 */ /* 0x002fe20000010000 */
[----:B------:R-:W-:Y:S02]  /*14f90*/  F2FP.PACK_AB R21, R183, R184 ;  /* 0x000000b8b715723e */ /* 0x000fe400000000ff */
[----:B------:R-:W-:Y:S01]  /*14fa0*/  F2FP.PACK_AB R150, R179, R182 ;  /* 0x000000b6b396723e */ /* 0x000fe200000000ff */
[----:B------:R-:W-:Y:S01]  /*14fb0*/  FADD.FTZ R247, R181, R0 ;  /* 0x00000000b5f77221 */ /* 0x000fe20000010000 */
[----:B------:R-:W-:Y:S02]  /*14fc0*/  LOP3.LUT R20, R20, R21, RZ, 0xc0, !PT ;  /* 0x0000001514147212 */ /* 0x000fe400078ec0ff */
[----:B------:R-:W-:Y:S07]  /*14fd0*/  LOP3.LUT R21, R149, R150, RZ, 0xc0, !PT ;  /* 0x0000009695157212 */ /* 0x000fee00078ec0ff */
[C---:B--2---:R-:W-:Y:S08]  /*14fe0*/  HMMA.16816.F32 R4, R20.reuse, R156, R4 ;  /* 0x0000009c1404723c */ /* 0x044ff00000001804 */
[C---:B------:R-:W-:Y:S01]  /*14ff0*/  HMMA.16816.F32 R8, R20.reuse, R158, R8 ;  /* 0x0000009e1408723c */ /* 0x040fe20000001808 */
[----:B------:R-:W1:Y:S07]  /*15000*/  LDSM.16.MT88.4 R156, [R202+0x1b000] ;  /* 0x01b00000ca9c783b */ /* 0x000e6e0000004200 */
        /* <DEDUP_REMOVED lines=34> */
[C---:B------:R-:W-:Y:S08]  /*15230*/  HMMA.16816.F32 R128, R20.reuse, R166, R128 ;  /* 0x000000a61480723c */ /* 0x040ff00000001880 */
[C---:B----4-:R-:W-:Y:S07]  /*15240*/  HMMA.16816.F32 R132, R20.reuse, R24, R132 ;  /* 0x000000181484723c */ /* 0x050fee0000001884 */
[----:B------:R-:W-:Y:S01]  /*15250*/  LOP3.LUT R24, R173, UR7, R170, 0x96, !PT ;  /* 0x00000007ad187c12 */ /* 0x000fe2000f8e96aa */
[C---:B------:R-:W-:Y:S04]  /*15260*/  HMMA.16816.F32 R136, R20.reuse, R26, R136 ;  /* 0x0000001a1488723c */ /* 0x040fe80000001888 */
[----:B------:R-:W-:Y:S04]  /*15270*/  IMAD.WIDE.U32 R24, R24, -0x2daee0ad, RZ ;  /* 0xd2511f5318187825 */ /* 0x000fe800078e00ff */
[C---:B-----5:R-:W-:Y:S04]  /*15280*/  HMMA.16816.F32 R16, R20.reuse, R152, R16 ;  /* 0x000000981410723c */ /* 0x060fe80000001810 */
[----:B------:R-:W-:Y:S02]  /*15290*/  LOP3.LUT R32, R25, UR17, R168, 0x96, !PT ;  /* 0x0000001119207c12 */ /* 0x000fe4000f8e96a8 */
[C---:B------:R-:W-:Y:S01]  /*152a0*/  LOP3.LUT R151, R24.reuse, 0xffff, RZ, 0xc0, !PT ;  /* 0x0000ffff18977812 */ /* 0x040fe200078ec0ff */
[----:B------:R-:W-:Y:S01]  /*152b0*/  LDSM.16.MT88.4 R168, [R202+0x1b800] ;  /* 0x01b80000caa8783b */ /* 0x000fe20000004200 */
[C---:B------:R-:W-:Y:S04]  /*152c0*/  HMMA.16816.F32 R140, R20.reuse, R154, R140 ;  /* 0x0000009a148c723c */ /* 0x040fe8000000188c */
[--C-:B------:R-:W-:Y:S02]  /*152d0*/  SHF.R.U32.HI R150, RZ, 0x10, R24.reuse ;  /* 0x00000010ff967819 */ /* 0x100fe40000011618 */
[----:B------:R-:W-:Y:S02]  /*152e0*/  LOP3.LUT R153, R24, 0xff, RZ, 0xc0, !PT ;  /* 0x000000ff18997812 */ /* 0x000fe400078ec0ff */
[C---:B-1----:R-:W-:Y:S04]  /*152f0*/  HMMA.16816.F32 R144, R20.reuse, R156, R144 ;  /* 0x0000009c1490723c */ /* 0x042fe80000001890 */
[----:B------:R-:W-:Y:S02]  /*15300*/  SHF.R.U32.HI R152, RZ, 0x18, R24 ;  /* 0x00000018ff987819 */ /* 0x000fe40000011618 */
[----:B------:R-:W1:Y:S01]  /*15310*/  LDSM.16.MT88.4 R24, [R201+0x19800] ;  /* 0x01980000c918783b */ /* 0x000e620000004200 */
[--C-:B------:R-:W-:Y:S01]  /*15320*/  SHF.R.U32.HI R35, RZ, 0x10, R32.reuse ;  /* 0x00000010ff237819 */ /* 0x100fe20000011620 */
[----:B------:R-:W-:Y:S04]  /*15330*/  HMMA.16816.F32 R12, R20, R158, R12 ;  /* 0x0000009e140c723c */ /* 0x000fe8000000180c */
[C---:B------:R-:W-:Y:S02]  /*15340*/  LOP3.LUT R33, R32.reuse, 0xffff, RZ, 0xc0, !PT ;  /* 0x0000ffff20217812 */ /* 0x040fe400078ec0ff */
[----:B------:R-:W-:Y:S01]  /*15350*/  SHF.R.U32.HI R34, RZ, 0x18, R32 ;  /* 0x00000018ff227819 */ /* 0x000fe20000011620 */
[----:B------:R-:W2:Y:S01]  /*15360*/  LDSM.16.MT88.4 R20, [R204+0x19800] ;  /* 0x01980000cc14783b */ /* 0x000ea20000004200 */
[----:B------:R-:W-:Y:S04]  /*15370*/  SHF.R.U32.HI R33, RZ, 0x8, R33 ;  /* 0x00000008ff217819 */ /* 0x000fe80000011621 */
[----:B------:R-:W-:Y:S02]  /*15380*/  LOP3.LUT R149, R32, 0xff, RZ, 0xc0, !PT ;  /* 0x000000ff20957812 */ /* 0x000fe400078ec0ff */
[----:B------:R-:W-:Y:S02]  /*15390*/  LOP3.LUT R32, R35, 0xff, RZ, 0xc0, !PT ;  /* 0x000000ff23207812 */ /* 0x000fe400078ec0ff */
        /* <DEDUP_REMOVED lines=19> */
[----:B------:R-:W-:Y:S02]  /*154d0*/  MOV R150, R3 ;  /* 0x0000000300967202 */ /* 0x000fe40000000f00 */
[----:B------:R-:W-:Y:S03]  /*154e0*/  MOV R149, R148 ;  /* 0x0000009400957202 */ /* 0x000fe60000000f00 */
[C---:B-1----:R-:W-:Y:S01]  /*154f0*/  HMMA.16816.F32 R152, R164.reuse, R24, R4 ;  /* 0x00000018a498723c */ /* 0x042fe20000001804 */
[----:B------:R-:W1:Y:S07]  /*15500*/  LDSM.16.MT88.4 R4, [R204+0x1b800] ;  /* 0x01b80000cc04783b */ /* 0x000e6e0000004200 */
[C---:B------:R-:W-:Y:S01]  /*15510*/  HMMA.16816.F32 R156, R164.reuse, R26, R8 ;  /* 0x0000001aa49c723c */ /* 0x040fe20000001808 */
[----:B------:R-:W4:Y:S07]  /*15520*/  LDSM.16.MT88.4 R8, [R203+0x1b800] ;  /* 0x01b80000cb08783b */ /* 0x000f2e0000004200 */
[C---:B------:R-:W-:Y:S01]  /*15530*/  HMMA.16816.F32 R36, R164.reuse, R28, R36 ;  /* 0x0000001ca424723c */ /* 0x040fe20000001824 */
[----:B------:R-:W-:Y:S07]  /*15540*/  LDSM.16.MT88.4 R24, [R202+0x1d800] ;  /* 0x01d80000ca18783b */ /* 0x000fee0000004200 */
        /* <DEDUP_REMOVED lines=12> */
[C---:B------:R-:W-:Y:S08]  /*15610*/  HMMA.16816.F32 R72, R164.reuse, R170, R72 ;  /* 0x000000aaa448723c */ /* 0x040ff00000001848 */
        /* <DEDUP_REMOVED lines=9> */
[C---:B------:R-:W-:Y:S08]  /*156b0*/  HMMA.16816.F32 R100, R164.reuse, R24, R100 ;  /* 0x00000018a464723c */ /* 0x040ff00000001864 */
[C---:B------:R-:W-:Y:S08]  /*156c0*/  HMMA.16816.F32 R104, R164.reuse, R26, R104 ;  /* 0x0000001aa468723c */ /* 0x040ff00000001868 */
[C---:B------:R-:W-:Y:S08]  /*156d0*/  HMMA.16816.F32 R108, R164.reuse, R28, R108 ;  /* 0x0000001ca46c723c */ /* 0x040ff0000000186c */
[C---:B------:R-:W-:Y:S08]  /*156e0*/  HMMA.16816.F32 R112, R164.reuse, R30, R112 ;  /* 0x0000001ea470723c */ /* 0x040ff00000001870 */
[C---:B---3--:R-:W-:Y:S08]  /*156f0*/  HMMA.16816.F32 R116, R164.reuse, R32, R116 ;  /* 0x00000020a474723c */ /* 0x048ff00000001874 */
[C---:B------:R-:W-:Y:S08]  /*15700*/  HMMA.16816.F32 R120, R164.reuse, R34, R120 ;  /* 0x00000022a478723c */ /* 0x040ff00000001878 */
[C---:B-----5:R-:W-:Y:S08]  /*15710*/  HMMA.16816.F32 R124, R164.reuse, R160, R124 ;  /* 0x000000a0a47c723c */ /* 0x060ff0000000187c */
[C---:B------:R-:W-:Y:S08]  /*15720*/  HMMA.16816.F32 R128, R164.reuse, R162, R128 ;  /* 0x000000a2a480723c */ /* 0x040ff00000001880 */
[C---:B-1----:R-:W-:Y:S08]  /*15730*/  HMMA.16816.F32 R132, R164.reuse, R4, R132 ;  /* 0x00000004a484723c */ /* 0x042ff00000001884 */
[C---:B------:R-:W-:Y:S08]  /*15740*/  HMMA.16816.F32 R136, R164.reuse, R6, R136 ;  /* 0x00000006a488723c */ /* 0x040ff00000001888 */
[C---:B----4-:R-:W-:Y:S08]  /*15750*/  HMMA.16816.F32 R160, R164.reuse, R8, R16 ;  /* 0x00000008a4a0723c */ /* 0x050ff00000001810 */
[C---:B------:R-:W-:Y:S08]  /*15760*/  HMMA.16816.F32 R140, R164.reuse, R10, R140 ;  /* 0x0000000aa48c723c */ /* 0x040ff0000000188c */
[C---:B--2---:R-:W-:Y:S08]  /*15770*/  HMMA.16816.F32 R144, R164.reuse, R20, R144 ;  /* 0x00000014a490723c */ /* 0x044ff00000001890 */
[----:B------:R-:W-:Y:S01]  /*15780*/  HMMA.16816.F32 R164, R164, R22, R12 ;  /* 0x00000016a4a4723c */ /* 0x000fe2000000180c */
[----:B------:R-:W-:-:S07]  /*15790*/  @P4 BRA `(.L_x_724) ;  /* 0xffffc51000004947 */ /* 0x000fce000383ffff */
.L_x_723:
        /* <DEDUP_REMOVED lines=26> */
[----:B------:R-:W-:Y:S01]  /*15940*/  SHF.R.S32.HI R17, RZ, 0x2, R172 ;  /* 0x00000002ff117819 */ /* 0x000fe200000114ac */
        /* <DEDUP_REMOVED lines=382> */
.L_x_728:
[----:B---34-:R-:W-:Y:S05]  /*17130*/  BSYNC B0 ;  /* 0x0000000000007941 */ /* 0x018fea0003800000 */
.L_x_727:
[----:B------:R-:W3:Y:S04]  /*17140*/  LDL.64 R18, [R1] ;  /* 0x0000000001127983 */ /* 0x000ee80000100a00 */
        /* <DEDUP_REMOVED lines=12> */
[----:B------:R-:W-:Y:S01]  /*17210*/  UIMAD UR4, UR6, UR4, URZ ;  /* 0x00000004060472a4 */ /* 0x000fe2000f8e023f */
[----:B------:R-:W-:-:S03]  /*17220*/  SHF.R.S32.HI R13, RZ, 0x1f, R12 ;  /* 0x0000001fff0d7819 */ /* 0x000fc6000001140c */
[----:B------:R-:W-:Y:S01]  /*17230*/  UIMAD UR4, UR10, UR5, UR4 ;  /* 0x000000050a0472a4 */ /* 0x000fe2000f8e0204 */
[----:B---3--:R-:W-:Y:S02]  /*17240*/  SHF.R.S32.HI R0, RZ, 0x1f, R18 ;  /* 0x0000001fff007819 */ /* 0x008fe40000011412 */
[----:B------:R-:W-:-:S04]  /*17250*/  IADD3 R2, P0, R18, UR14, RZ ;  /* 0x0000000e12027c10 */ /* 0x000fc8000ff1e0ff */
[----:B------:R-:W-:Y:S02]  /*17260*/  IADD3.X R3, R0, UR7, RZ, P0, !PT ;  /* 0x0000000700037c10 */ /* 0x000fe400087fe4ff */
[----:B------:R-:W-:Y:S01]  /*17270*/  ISETP.GE.AND P0, PT, R4, UR9, PT ;  /* 0x0000000904007c0c */ /* 0x000fe2000bf06270 */
[----:B------:R-:W-:Y:S02]  /*17280*/  IMAD.U32 R4, RZ, RZ, UR26 ;  /* 0x0000001aff047e24 */ /* 0x000fe4000f8e00ff */
        /* <DEDUP_REMOVED lines=19> */
.L_x_730:
[----:B----4-:R-:W-:Y:S05]  /*173c0*/  BSYNC B0 ;  /* 0x0000000000007941 */ /* 0x010fea0003800000 */
.L_x_729:
[----:B------:R-:W-:Y:S01]  /*173d0*/  LEA.HI.SX32 R14, R14, 0x20, 0x1d ;  /* 0x000000200e0e7811 */ /* 0x000fe200078feaff */
[----:B------:R-:W-:Y:S03]  /*173e0*/  BSSY B0, `(.L_x_731) ;  /* 0x0000015000007945 */ /* 0x000fe60003800000 */
[----:B------:R-:W-:-:S13]  /*173f0*/  ISETP.GE.AND P0, PT, R14, UR9, PT ;  /* 0x000000090e007c0c */ /* 0x000fda000bf06270 */
[----:B------:R-:W-:Y:S05]  /*17400*/  @P0 BRA `(.L_x_732) ;  /* 0x0000012000000947 */ /* 0x000fea0003800000 */
[----:B------:R-:W-:Y:S01]  /*17410*/  IADD3 R0, P0, R4, 0x20, RZ ;  /* 0x0000002004007810 */ /* 0x000fe20007f1e0ff */
[----:B--2---:R-:W-:Y:S01]  /*17420*/  IMAD.MOV.U32 R3, RZ, RZ, R9 ;  /* 0x000000ffff037224 */ /* 0x004fe200078e0009 */
[----:B------:R-:W-:Y:S02]  /*17430*/  ISETP.GE.AND P3, PT, R18, c[0x0][0x220], PT ;  /* 0x0000880012007a0c */ /* 0x000fe40003f66270 */
[----:B-----5:R-:W-:Y:S01]  /*17440*/  ISETP.GE.AND P2, PT, R17, c[0x0][0x220], PT ;  /* 0x0000880011007a0c */ /* 0x020fe20003f46270 */
[----:B------:R-:W-:Y:S01]  /*17450*/  IMAD.X R2, RZ, RZ, R5, P0 ;  /* 0x000000ffff027224 */ /* 0x000fe200000e0605 */
[----:B------:R-:W-:Y:S02]  /*17460*/  ISETP.GE.AND P1, PT, R16, c[0x0][0x220], PT ;  /* 0x0000880010007a0c */ /* 0x000fe40003f26270 */
[----:B------:R-:W-:Y:S01]  /*17470*/  ISETP.GE.AND P0, PT, R15, c[0x0][0x220], PT ;  /* 0x000088000f007a0c */ /* 0x000fe20003f06270 */
[----:B------:R-:W-:Y:S02]  /*17480*/  IMAD R14, R2, c[0x0][0x1e8], RZ ;  /* 0x00007a00020e7a24 */ /* 0x000fe400078e02ff */
[----:B------:R-:W-:-:S04]  /*17490*/  IMAD.MOV.U32 R2, RZ, RZ, R10 ;  /* 0x000000ffff027224 */ /* 0x000fc800078e000a */
[----:B------:R-:W-:-:S04]  /*174a0*/  IMAD.WIDE.U32 R6, R0, c[0x0][0x1e8], R2 ;  /* 0x00007a0000067a25 */ /* 0x000fc800078e0002 */
[----:B------:R-:W-:Y:S01]  /*174b0*/  IMAD R0, R0, c[0x0][0x1ec], R14 ;  /* 0x00007b0000007a24 */ /* 0x000fe200078e020e */
[----:B------:R-:W-:-:S03]  /*174c0*/  LEA R2, P4, R6, c[0x0][0x1d0], 0x1 ;  /* 0x0000740006027a11 */ /* 0x000fc600078808ff */
[----:B------:R-:W-:-:S05]  /*174d0*/  IMAD.IADD R0, R7, 0x1, R0 ;  /* 0x0000000107007824 */ /* 0x000fca00078e0200 */
[----:B------:R-:W-:-:S05]  /*174e0*/  LEA.HI.X R3, R6, c[0x0][0x1d4], R0, 0x1, P4 ;  /* 0x0000750006037a11 */ /* 0x000fca00020f0c00 */
[----:B------:R2:W-:Y:S04]  /*174f0*/  @!P3 STG.E.128 [R2.64], R48 ;  /* 0x000000300200b986 */ /* 0x0005e8000c101d1c */
[----:B-1----:R2:W-:Y:S04]  /*17500*/  @!P2 STG.E.128 [R2.64+0x80], R44 ;  /* 0x0000802c0200a986 */ /* 0x0025e8000c101d1c */
[----:B------:R2:W-:Y:S04]  /*17510*/  @!P1 STG.E.128 [R2.64+0x100], R40 ;  /* 0x0001002802009986 */ /* 0x0005e8000c101d1c */
[----:B------:R2:W-:Y:S02]  /*17520*/  @!P0 STG.E.128 [R2.64+0x180], R36 ;  /* 0x0001802402008986 */ /* 0x0005e4000c101d1c */
.L_x_732:
[----:B------:R-:W-:Y:S05]  /*17530*/  BSYNC B0 ;  /* 0x0000000000007941 */ /* 0x000fea0003800000 */
.L_x_731:
[----:B------:R-:W-:Y:S01]  /*17540*/  IADD3 R0, R12, 0x40, RZ ;  /* 0x000000400c007810 */ /* 0x000fe20007ffe0ff */
        /* <DEDUP_REMOVED lines=17> */
[----:B-1----:R1:W-:Y:S04]  /*17660*/  @!P3 STG.E.128 [R2.64], R64 ;  /* 0x000000400200b986 */ /* 0x0023e8000c101d1c */
[----:B------:R1:W-:Y:S04]  /*17670*/  @!P2 STG.E.128 [R2.64+0x80], R60 ;  /* 0x0000803c0200a986 */ /* 0x0003e8000c101d1c */
[----:B------:R1:W-:Y:S04]  /*17680*/  @!P1 STG.E.128 [R2.64+0x100], R56 ;  /* 0x0001003802009986 */ /* 0x0003e8000c101d1c */
[----:B------:R1:W-:Y:S02]  /*17690*/  @!P0 STG.E.128 [R2.64+0x180], R52 ;  /* 0x0001803402008986 */ /* 0x0003e4000c101d1c */
.L_x_734:
[----:B------:R-:W-:Y:S05]  /*176a0*/  BSYNC B0 ;  /* 0x0000000000007941 */ /* 0x000fea0003800000 */
.L_x_733:
[----:B------:R-:W-:-:S04]  /*176b0*/  IADD3 R0, R12, 0x60, RZ ;  /* 0x000000600c007810 */ /* 0x000fc80007ffe0ff */
        /* <DEDUP_REMOVED lines=22> */
.L_x_693:
[----:B------:R-:W-:Y:S01]  /*17820*/  UISETP.NE.AND UP4, UPT, UR25, -0x1, UPT ;  /* 0xffffffff1900788c */ /* 0x000fe2000bf85270 */
[----:B------:R-:W-:Y:S01]  /*17830*/  LEA.HI R6, R9, R23, RZ, 0x3 ;  /* 0x0000001709067211 */ /* 0x000fe200078f18ff */
[----:B------:R-:W-:Y:S01]  /*17840*/  ULDC.64 UR12, c[0x0][0x1e8] ;  /* 0x00007a00000c7ab9 */ /* 0x000fe20000000a00 */
[----:B------:R-:W1:Y:S01]  /*17850*/  S2R R12, SR_CTAID.Z ;  /* 0x00000000000c7919 */ /* 0x000e620000002700 */
[----:B------:R-:W-:Y:S01]  /*17860*/  ULDC.64 UR4, c[0x0][0x1e0] ;  /* 0x0000780000047ab9 */ /* 0x000fe20000000a00 */
[----:B------:R-:W-:Y:S01]  /*17870*/  LOP3.LUT R0, R6, 0xfffffff8, RZ, 0xc0, !PT ;  /* 0xfffffff806007812 */ /* 0x000fe200078ec0ff */
[----:B------:R-:W-:Y:S01]  /*17880*/  ULDC.U8 UR16, c[0x0][0x328] ;  /* 0x0000ca0000107ab9 */ /* 0x000fe20000000000 */
[----:B------:R-:W-:Y:S01]  /*17890*/  SHF.R.S32.HI R6, RZ, 0x3, R6 ;  /* 0x00000003ff067819 */ /* 0x000fe20000011406 */
[----:B------:R-:W-:Y:S01]  /*178a0*/  UISETP.NE.AND UP2, UPT, UR16, URZ, UPT ;  /* 0x0000003f1000728c */ /* 0x000fe2000bf45270 */
[----:B------:R-:W-:Y:S01]  /*178b0*/  IMAD.U32 R4, RZ, RZ, UR26 ;  /* 0x0000001aff047e24 */ /* 0x000fe2000f8e00ff */
[----:B------:R-:W-:Y:S01]  /*178c0*/  ULDC UR11, c[0x0][0x214] ;  /* 0x00008500000b7ab9 */ /* 0x000fe20000000800 */
[----:B------:R-:W-:Y:S01]  /*178d0*/  IMAD.IADD R15, R23, 0x1, -R0 ;  /* 0x00000001170f7824 */ /* 0x000fe200078e0a00 */
[----:B------:R-:W-:Y:S01]  /*178e0*/  @UP4 UIMAD.WIDE.U32 UR14, UR25, UR12, URZ ;  /* 0x0000000c190e42a5 */ /* 0x000fe2000f8e003f */
[--C-:B------:R-:W-:Y:S01]  /*178f0*/  SHF.R.S32.HI R7, RZ, 0x1f, R6.reuse ;  /* 0x0000001fff077819 */ /* 0x100fe20000011406 */
[----:B------:R-:W-:Y:S01]  /*17900*/  @!UP4 USHF.R.S32.HI UR17, URZ, 0x1f, UR7 ;  /* 0x0000001f3f11c899 */ /* 0x000fe20008011407 */
[----:B------:R-:W-:Y:S01]  /*17910*/  IMAD.SHL.U32 R0, R15, 0x8, RZ ;  /* 0x000000080f007824 */ /* 0x000fe200078e00ff */
[----:B------:R-:W-:Y:S01]  /*17920*/  @UP4 UIMAD UR13, UR25, UR13, UR15 ;  /* 0x0000000d190d42a4 */ /* 0x000fe2000f8e020f */
[----:B------:R-:W-:Y:S01]  /*17930*/  BSSY B0, `(.L_x_735) ;  /* 0x000003f000007945 */ /* 0x000fe20003800000 */
[----:B------:R-:W-:Y:S01]  /*17940*/  @!UP4 UIMAD UR17, UR17, UR4, URZ ;  /* 0x000000041111c2a4 */ /* 0x000fe2000f8e023f */
[----:B------:R-:W-:Y:S01]  /*17950*/  IMAD.WIDE R4, R4, 0x80, R6 ;  /* 0x0000008004047825 */ /* 0x000fe200078e0206 */
[----:B------:R-:W-:Y:S01]  /*17960*/  ULDC.U8 UR15, c[0x0][0x329] ;  /* 0x0000ca40000f7ab9 */ /* 0x000fe20000000000 */
[C---:B------:R-:W-:Y:S01]  /*17970*/  IADD3 R19, R0.reuse, 0x40, RZ ;  /* 0x0000004000137810 */ /* 0x040fe20007ffe0ff */
[----:B------:R-:W-:Y:S01]  /*17980*/  UISETP.NE.AND UP3, UPT, UR15, URZ, UPT ;  /* 0x0000003f0f00728c */ /* 0x000fe2000bf65270 */
[C---:B------:R-:W-:Y:S01]  /*17990*/  IADD3 R18, R0.reuse, 0x80, RZ ;  /* 0x0000008000127810 */ /* 0x040fe20007ffe0ff */
[----:B------:R-:W-:Y:S01]  /*179a0*/  USHF.R.S32.HI UR12, URZ, 0x1f, UR10 ;  /* 0x0000001f3f0c7899 */ /* 0x000fe2000801140a */
[----:B------:R-:W-:Y:S01]  /*179b0*/  IADD3 R17, R0, 0xc0, RZ ;  /* 0x000000c000117810 */ /* 0x000fe20007ffe0ff */
[----:B------:R-:W-:-:S02]  /*179c0*/  @!UP4 UIMAD.WIDE.U32 UR18, UR7, UR4, URZ ;  /* 0x000000040712c2a5 */ /* 0x000fc4000f8e003f */
[----:B------:R-:W-:Y:S02]  /*179d0*/  @!UP4 UIMAD UR17, UR7, UR5, UR17 ;  /* 0x000000050711c2a4 */ /* 0x000fe4000f8e0211 */
[----:B------:R-:W-:Y:S02]  /*179e0*/  UISETP.EQ.AND UP2, UPT, UR15, URZ, UP2 ;  /* 0x0000003f0f00728c */ /* 0x000fe40009742270 */
[----:B------:R-:W-:Y:S02]  /*179f0*/  ULDC.64 UR4, c[0x0][0x1f0] ;  /* 0x00007c0000047ab9 */ /* 0x000fe40000000a00 */
[----:B------:R-:W-:Y:S02]  /*17a00*/  UIMAD UR4, UR12, UR4, URZ ;  /* 0x000000040c0472a4 */ /* 0x000fe4000f8e023f */
[----:B------:R-:W-:Y:S02]  /*17a10*/  @!UP3 UISETP.NE.AND UP1, UPT, UR16, URZ, UPT ;  /* 0x0000003f1000b28c */ /* 0x000fe4000bf25270 */
[----:B------:R-:W-:-:S02]  /*17a20*/  @UP3 ULDC UR12, c[0x0][0x210] ;  /* 0x00008400000c3ab9 */ /* 0x000fc40000000800 */
[----:B------:R-:W-:Y:S02]  /*17a30*/  ULDC UR8, c[0x0][0x234] ;  /* 0x00008d0000087ab9 */ /* 0x000fe40000000800 */
[----:B------:R-:W-:Y:S02]  /*17a40*/  @UP3 UIMAD UR12, UR12, UR11, URZ ;  /* 0x0000000b0c0c32a4 */ /* 0x000fe4000f8e023f */
[----:B------:R-:W-:Y:S02]  /*17a50*/  UISETP.NE.OR UP0, UPT, UR25, -0x1, !UP2 ;  /* 0xffffffff1900788c */ /* 0x000fe4000d705670 */
[----:B------:R-:W-:Y:S02]  /*17a60*/  @!UP3 USEL UR12, UR11, UR8, !UP1 ;  /* 0x000000080b0cb287 */ /* 0x000fe4000c800000 */
[----:B------:R-:W-:Y:S02]  /*17a70*/  ULDC UR6, c[0x0][0x1c0] ;  /* 0x0000700000067ab9 */ /* 0x000fe40000000800 */
[----:B------:R-:W-:-:S02]  /*17a80*/  @UP3 UMOV UR20, 0x1 ;  /* 0x0000000100143882 */ /* 0x000fc40000000000 */
[----:B------:R-:W-:Y:S02]  /*17a90*/  @!UP3 UIMAD UR20, UR12, UR6, URZ ;  /* 0x000000060c14b2a4 */ /* 0x000fe4000f8e023f */
[----:B------:R-:W-:Y:S02]  /*17aa0*/  @!UP4 UMOV UR14, UR18 ;  /* 0x00000012000ecc82 */ /* 0x000fe40008000000 */
[----:B------:R-:W-:Y:S01]  /*17ab0*/  @!UP4 UIADD3 UR13, UR19, UR17, URZ ;  /* 0x00000011130dc290 */ /* 0x000fe2000fffe03f */
[C---:B------:R-:W-:Y:S01]  /*17ac0*/  IADD3 R2, P0, R0.reuse, UR14, RZ ;  /* 0x0000000e00027c10 */ /* 0x040fe2000ff1e0ff */
[----:B------:R-:W-:Y:S02]  /*17ad0*/  UIADD3 UR27, -UR9, UR27, URZ ;  /* 0x0000001b091b7290 */ /* 0x000fe4000fffe13f */
[----:B------:R-:W-:Y:S02]  /*17ae0*/  UIMAD UR20, UR7, UR20, URZ ;  /* 0x00000014071472a4 */ /* 0x000fe4000f8e023f */
[----:B------:R-:W-:Y:S01]  /*17af0*/  @!UP0 UIMAD UR25, UR7, UR11, URZ ;  /* 0x0000000b071982a4 */ /* 0x000fe2000f8e023f */
[----:B------:R-:W-:Y:S01]  /*17b00*/  LEA.HI.X.SX32 R3, R0, UR13, 0x1, P0 ;  /* 0x0000000d00037c11 */ /* 0x000fe200080f0eff */
[----:B------:R-:W-:Y:S01]  /*17b10*/  @UP3 ULDC UR21, c[0x0][0x210] ;  /* 0x0000840000153ab9 */ /* 0x000fe20000000800 */
[----:B------:R-:W-:Y:S01]  /*17b20*/  ISETP.GE.AND P0, PT, R6, UR27, PT ;  /* 0x0000001b06007c0c */ /* 0x000fe2000bf06270 */
[----:B------:R-:W-:-:S02]  /*17b30*/  USEL UR20, UR20, URZ, !UP2 ;  /* 0x0000003f14147287 */ /* 0x000fc4000d000000 */
[----:B------:R-:W-:Y:S01]  /*17b40*/  @!UP3 UMOV UR21, 0x1 ;  /* 0x000000010015b882 */ /* 0x000fe20000000000 */
[----:B-1----:R-:W-:Y:S01]  /*17b50*/  IMAD.WIDE.U32 R12, R12, c[0x0][0x1f0], R2 ;  /* 0x00007c000c0c7a25 */ /* 0x002fe200078e0002 */
[----:B------:R-:W-:Y:S02]  /*17b60*/  UIMAD UR9, UR9, UR21, URZ ;  /* 0x00000015090972a4 */ /* 0x000fe4000f8e023f */
[----:B------:R-:W-:Y:S02]  /*17b70*/  UIMAD UR12, UR10, UR12, UR20 ;  /* 0x0000000c0a0c72a4 */ /* 0x000fe4000f8e0214 */
[----:B------:R-:W-:Y:S02]  /*17b80*/  @!UP2 UMOV UR22, URZ ;  /* 0x0000003f0016ac82 */ /* 0x000fe40008000000 */
[----:B------:R-:W-:Y:S02]  /*17b90*/  @UP2 UMOV UR22, UR25 ;  /* 0x0000001900162c82 */ /* 0x000fe40008000000 */
[----:B------:R-:W-:-:S02]  /*17ba0*/  UIMAD UR4, UR10, UR5, UR4 ;  /* 0x000000050a0472a4 */ /* 0x000fc4000f8e0204 */
[----:B------:R-:W-:Y:S02]  /*17bb0*/  @!UP2 UMOV UR23, URZ ;  /* 0x0000003f0017ac82 */ /* 0x000fe40008000000 */
[----:B------:R-:W-:Y:S02]  /*17bc0*/  USHF.R.S32.HI UR6, URZ, 0x1f, UR9 ;  /* 0x0000001f3f067899 */ /* 0x000fe40008011409 */
[----:B------:R-:W-:Y:S01]  /*17bd0*/  @UP2 USHF.R.S32.HI UR23, URZ, 0x1f, UR25 ;  /* 0x0000001f3f172899 */ /* 0x000fe20008011419 */
        /* <DEDUP_REMOVED lines=20> */
.L_x_736:
[----:B------:R-:W-:Y:S05]  /*17d20*/  BSYNC B0 ;  /* 0x0000000000007941 */ /* 0x000fea0003800000 */
.L_x_735:
        /* <DEDUP_REMOVED lines=22> */
.L_x_738:
[----:B------:R-:W-:Y:S05]  /*17e90*/  BSYNC B0 ;  /* 0x0000000000007941 */ /* 0x000fea0003800000 */
.L_x_737:
        /* <DEDUP_REMOVED lines=22> */
.L_x_740:
[----:B------:R-:W-:Y:S05]  /*18000*/  BSYNC B0 ;  /* 0x0000000000007941 */ /* 0x000fea0003800000 */
.L_x_739:
        /* <DEDUP_REMOVED lines=21> */
.L_x_742:
[----:B------:R-:W-:Y:S05]  /*18160*/  BSYNC B0 ;  /* 0x0000000000007941 */ /* 0x000fea0003800000 */
.L_x_741:
        /* <DEDUP_REMOVED lines=35> */
.L_x_743:
        /* <DEDUP_REMOVED lines=14> */
.L_x_1085:


//--------------------- .text._ZN5flash16flash_fwd_kernelI23Flash_fwd_kernel_traitsILi256ELi128ELi64ELi8ELb0ELb0EN7cutlass6half_tE19Flash_kernel_traitsILi256ELi128ELi64ELi8ES3_EELb1ELb1ELb0ELb0ELb0ELb1ELb0ELb0EEEvNS_16Flash_fwd_paramsE --------------------------
	.section	.text._ZN5flash16flash_fwd_kernelI23Flash_fwd_kernel_traitsILi256ELi128ELi64ELi8ELb0ELb0EN7cutlass6half_tE19Flash_kernel_traitsILi256ELi128ELi64ELi8ES3_EELb1ELb1ELb0ELb0ELb0ELb1ELb0ELb0EEEvNS_16Flash_fwd_paramsE,"ax",@progbits
	.sectioninfo	@"SHI_REGISTERS=255"
	.align	128
        .global         _ZN5flash16flash_fwd_kernelI23Flash_fwd_kernel_traitsILi256ELi128ELi64ELi8ELb0ELb0EN7cutlass6half_tE19Flash_kernel_traitsILi256ELi128ELi64ELi8ES3_EELb1ELb1ELb0ELb0ELb0ELb1ELb0ELb0EEEvNS_16Flash_fwd_paramsE
        .type           _ZN5flash16flash_fwd_kernelI23Flash_fwd_kernel_traitsILi256ELi128ELi64ELi8ELb0ELb0EN7cutlass6half_tE19Flash_kernel_traitsILi256ELi128ELi64ELi8ES3_EELb1ELb1ELb0ELb0ELb0ELb1ELb0ELb0EEEvNS_16Flash_fwd_paramsE,@function
        .size           _ZN5flash16flash_fwd_kernelI23Flash_fwd_kernel_traitsILi256ELi128ELi64ELi8ELb0ELb0EN7cutlass6half_tE19Flash_kernel_traitsILi256ELi128ELi64ELi8ES3_EELb1ELb1ELb0ELb0ELb0ELb1ELb0ELb0EEEvNS_16Flash_fwd_paramsE,(.L_x_1086 - _ZN5flash16flash_fwd_kernelI23Flash_fwd_kernel_traitsILi256ELi128ELi64ELi8ELb0ELb0EN7cutlass6half_tE19Flash_kernel_traitsILi256ELi128ELi64ELi8ES3_EELb1ELb1ELb0ELb0ELb0ELb1ELb0ELb0EEEvNS_16Flash_fwd_paramsE)
        .other          _ZN5flash16flash_fwd_kernelI23Flash_fwd_kernel_traitsILi256ELi128ELi64ELi8ELb0ELb0EN7cutlass6half_tE19Flash_kernel_traitsILi256ELi128ELi64ELi8ES3_EELb1ELb1ELb0ELb0ELb0ELb1ELb0ELb0EEEvNS_16Flash_fwd_paramsE,@"STO_CUDA_ENTRY STV_DEFAULT"
_ZN5flash16flash_fwd_kernelI23Flash_fwd_kernel_traitsILi256ELi128ELi64ELi8ELb0ELb0EN7cutlass6half_tE19Flash_kernel_traitsILi256ELi128ELi64ELi8ES3_EELb1ELb1ELb0ELb0ELb0ELb1ELb0ELb0EEEvNS_16Flash_fwd_paramsE:
.text._ZN5flash16flash_fwd_kernelI23Flash_fwd_kernel_traitsILi256ELi128ELi64ELi8ELb0ELb0EN7cutlass6half_tE19Flash_kernel_traitsILi256ELi128ELi64ELi8ES3_EELb1ELb1ELb0ELb0ELb0ELb1ELb0ELb0EEEvNS_16Flash_fwd_paramsE:
        /* <DEDUP_REMOVED lines=94> */
.L_x_744:
[----:B------:R-:W-:Y:S02]  /*05e0*/  ULDC UR6, c[0x0][0x218] ;  /* 0x0000860000067ab9 */ /* 0x000fe40000000800 */
.L_x_745:
        /* <DEDUP_REMOVED lines=69> */
.L_x_747:
[----:B-1----:R-:W-:Y:S01]  /*0a40*/  IABS R0, c[0x0][0x1c8] ;  /* 0x0000720000007a13 */ /* 0x002fe20000000000 */
[----:B------:R-:W1:Y:S01]  /*0a50*/  S2R R5, SR_CTAID.Z ;  /* 0x0000000000057919 */ /* 0x000e620000002700 */
[----:B------:R-:W-:Y:S02]  /*0a60*/  ULDC UR4, c[0x0][0x1c8] ;  /* 0x0000720000047ab9 */ /* 0x000fe40000000800 */
[----:B------:R-:W-:Y:S01]  /*0a70*/  ULOP3.LUT UR4, UR10, UR4, URZ, 0x3c, !UPT ;  /* 0x000000040a047292 */ /* 0x000fe2000f8e3c3f */
[----:B------:R-:W-:Y:S01]  /*0a80*/  IMAD.MOV.U32 R4, RZ, RZ, R0 ;  /* 0x000000ffff047224 */ /* 0x000fe200078e0000 */
[----:B------:R-:W-:Y:S02]  /*0a90*/  @UP0 UIADD3 UR14, UR13, UR14, URZ ;  /* 0x0000000e0d0e0290 */ /* 0x000fe4000fffe03f */
[----:B------:R-:W-:Y:S01]  /*0aa0*/  USHF.R.S32.HI UR15, URZ, 0x1f, UR10 ;  /* 0x0000001f3f0f7899 */ /* 0x000fe2000801140a */
[----:B------:R-:W2:Y:S01]  /*0ab0*/  I2F.RP R2, R4 ;  /* 0x0000000400027306 */ /* 0x000ea20000209400 */
        /* <DEDUP_REMOVED lines=38> */
.L_x_748:
[----:B------:R-:W-:Y:S01]  /*0d20*/  LEA.HI R2, R24, R112, RZ, 0x3 ;  /* 0x0000007018027211 */ /* 0x000fe200078f18ff */
[----:B------:R-:W1:Y:S01]  /*0d30*/  S2R R3, SR_CTAID.Z ;  /* 0x0000000000037919 */ /* 0x000e620000002700 */
[----:B------:R-:W-:Y:S01]  /*0d40*/  UIADD3 UR18, -UR8, UR22, URZ ;  /* 0x0000001608127290 */ /* 0x000fe2000fffe13f */
[----:B------:R-:W-:Y:S01]  /*0d50*/  SHF.R.S32.HI R113, RZ, 0x5, R25 ;  /* 0x00000005ff717819 */ /* 0x000fe20000011419 */
[----:B------:R-:W-:Y:S01]  /*0d60*/  ULDC.64 UR4, c[0x0][0x1a8] ;  /* 0x00006a0000047ab9 */ /* 0x000fe20000000a00 */
[----:B------:R-:W-:Y:S01]  /*0d70*/  LOP3.LUT R0, R2, 0xfffffff8, RZ, 0xc0, !PT ;  /* 0xfffffff802007812 */ /* 0x000fe200078ec0ff */
[----:B------:R-:W2:Y:S01]  /*0d80*/  S2R R114, SR_CTAID.X ;  /* 0x0000000000727919 */ /* 0x000ea20000002500 */
[----:B------:R-:W-:Y:S01]  /*0d90*/  SHF.R.S32.HI R2, RZ, 0x3, R2 ;  /* 0x00000003ff027819 */ /* 0x000fe20000011402 */
[----:B------:R-:W-:Y:S02]  /*0da0*/  UIMAD UR4, UR15, UR4, URZ ;  /* 0x000000040f0472a4 */ /* 0x000fe4000f8e023f */
[----:B------:R-:W-:Y:S01]  /*0db0*/  IMAD.IADD R22, R112, 0x1, -R0 ;  /* 0x0000000170167824 */ /* 0x000fe200078e0a00 */
[C---:B------:R-:W-:Y:S01]  /*0dc0*/  IADD3 R19, R2.reuse, 0x20, RZ ;  /* 0x0000002002137810 */ /* 0x040fe20007ffe0ff */
[C---:B------:R-:W-:Y:S01]  /*0dd0*/  IMAD.SHL.U32 R0, R2.reuse, 0x40, RZ ;  /* 0x0000004002007824 */ /* 0x040fe200078e00ff */
[----:B------:R-:W-:Y:S01]  /*0de0*/  IADD3 R6, R2, 0x40, RZ ;  /* 0x0000004002067810 */ /* 0x000fe20007ffe0ff */
[----:B------:R-:W-:Y:S01]  /*0df0*/  IMAD.SHL.U32 R30, R22, 0x8, RZ ;  /* 0x00000008161e7824 */ /* 0x000fe200078e00ff */
[----:B------:R-:W-:Y:S01]  /*0e00*/  ISETP.GE.AND P2, PT, R19, UR18, PT ;  /* 0x0000001213007c0c */ /* 0x000fe2000bf46270 */
[----:B------:R-:W-:Y:S01]  /*0e10*/  UIMAD UR4, UR10, UR5, UR4 ;  /* 0x000000050a0472a4 */ /* 0x000fe2000f8e0204 */
[----:B------:R-:W-:Y:S01]  /*0e20*/  ISETP.GE.AND P1, PT, R6, UR18, PT ;  /* 0x0000001206007c0c */ /* 0x000fe2000bf26270 */
[----:B------:R-:W-:Y:S01]  /*0e30*/  UMOV UR19, 0x6 ;  /* 0x0000000600137882 */ /* 0x000fe20000000000 */
[----:B------:R-:W-:Y:S01]  /*0e40*/  SHF.R.S32.HI R31, RZ, 0x1f, R30 ;  /* 0x0000001fff1f7819 */ /* 0x000fe2000001141e */
[----:B------:R-:W-:Y:S01]  /*0e50*/  UISETP.GE.AND UP0, UPT, UR23, 0x2, UPT ;  /* 0x000000021700788c */ /* 0x000fe2000bf06270 */
[----:B------:R-:W-:Y:S01]  /*0e60*/  IADD3 R4, P0, R30, UR6, RZ ;  /* 0x000000061e047c10 */ /* 0x000fe2000ff1e0ff */
[----:B------:R-:W-:Y:S01]  /*0e70*/  UIADD3 UR6, UR23, -0x1, URZ ;  /* 0xffffffff17067890 */ /* 0x000fe2000fffe03f */
[----:B------:R-:W-:Y:S01]  /*0e80*/  LOP3.LUT R0, R0, 0x1c0, RZ, 0xc0, !PT ;  /* 0x000001c000007812 */ /* 0x000fe200078ec0ff */
[----:B------:R-:W-:Y:S01]  /*0e90*/  STL.64 [R1+0x30], R30 ;  /* 0x0000301e01007387 */ /* 0x000fe20000100a00 */
[----:B------:R-:W-:Y:S01]  /*0ea0*/  IADD3.X R5, R31, UR12, RZ, P0, !PT ;  /* 0x0000000c1f057c10 */ /* 0x000fe200087fe4ff */
[----:B------:R-:W-:Y:S01]  /*0eb0*/  UIMAD UR10, UR6, -0x40, UR9 ;  /* 0xffffffc0060a78a4 */ /* 0x000fe2000f8e0209 */
[----:B------:R-:W-:Y:S01]  /*0ec0*/  ISETP.GE.AND P3, PT, R2, UR18, PT ;  /* 0x0000001202007c0c */ /* 0x000fe2000bf66270 */
[----:B------:R3:W-:Y:S01]  /*0ed0*/  STL [R1+0x48], R6 ;  /* 0x0000480601007387 */ /* 0x0007e20000100800 */
[----:B------:R-:W-:Y:S01]  /*0ee0*/  UMOV UR12, 0x5 ;  /* 0x00000005000c7882 */ /* 0x000fe20000000000 */
[----:B-1----:R-:W-:Y:S01]  /*0ef0*/  IMAD.WIDE.U32 R4, R3, c[0x0][0x1a8], R4 ;  /* 0x00006a0003047a25 */ /* 0x002fe200078e0004 */
[----:B------:R-:W-:Y:S01]  /*0f00*/  SHF.R.S32.HI R3, RZ, 0x1f, R2 ;  /* 0x0000001fff037819 */ /* 0x000fe20000011402 */
[----:B------:R-:W-:-:S02]  /*0f10*/  UIADD3 UR17, UR27, 0x646e171e, URZ ;  /* 0x646e171e1b117890 */ /* 0x000fc4000fffe03f */
[----:B------:R-:W-:Y:S01]  /*0f20*/  @!P1 IMAD.MOV.U32 R8, RZ, RZ, R4 ;  /* 0x000000ffff089224 */ /* 0x000fe200078e0004 */
[----:B------:R-:W-:Y:S01]  /*0f30*/  IADD3 R5, R5, UR4, RZ ;  /* 0x0000000405057c10 */ /* 0x000fe2000fffe0ff */
[----:B--2---:R-:W-:Y:S01]  /*0f40*/  IMAD.WIDE R28, R114, 0x80, R2 ;  /* 0x00000080721c7825 */ /* 0x004fe200078e0202 */
[----:B------:R-:W-:Y:S02]  /*0f50*/  ULDC.64 UR4, c[0x0][0x198] ;  /* 0x0000660000047ab9 */ /* 0x000fe40000000a00 */
[----:B------:R-:W-:Y:S01]  /*0f60*/  USHF.L.U64.HI UR19, UR4, UR19, UR5 ;  /* 0x0000001304137299 */ /* 0x000fe20008010205 */
[--C-:B------:R-:W-:Y:S01]  /*0f70*/  @!P2 IMAD.MOV.U32 R7, RZ, RZ, R5.reuse ;  /* 0x000000ffff07a224 */ /* 0x100fe200078e0005 */
[----:B------:R-:W-:Y:S01]  /*0f80*/  @!P2 IADD3 R16, P4, R28, 0x20, RZ ;  /* 0x000000201c10a810 */ /* 0x000fe20007f9e0ff */
[----:B------:R-:W-:Y:S01]  /*0f90*/  @!P1 IMAD.MOV.U32 R9, RZ, RZ, R5 ;  /* 0x000000ffff099224 */ /* 0x000fe200078e0005 */
[----:B------:R-:W-:Y:S02]  /*0fa0*/  USHF.L.U32 UR20, UR4, 0x6, URZ ;  /* 0x0000000604147899 */ /* 0x000fe4000800063f */
[----:B------:R-:W-:Y:S01]  /*0fb0*/  UIMAD UR13, UR19, UR6, URZ ;  /* 0x00000006130d72a4 */ /* 0x000fe2000f8e023f */
[----:B------:R-:W-:Y:S01]  /*0fc0*/  @!P2 IMAD.X R11, RZ, RZ, R29, P4 ;  /* 0x000000ffff0ba224 */ /* 0x000fe200020e061d */
[----:B------:R-:W-:-:S02]  /*0fd0*/  USHF.L.U32 UR11, UR4, 0x5, URZ ;  /* 0x00000005040b7899 */ /* 0x000fc4000800063f */
[----:B------:R-:W-:Y:S01]  /*0fe0*/  USHF.L.U64.HI UR12, UR4, UR12, UR5 ;  /* 0x0000000c040c7299 */ /* 0x000fe20008010205 */
[----:B------:R-:W-:Y:S02]  /*0ff0*/  @!P2 IMAD R17, R11, c[0x0][0x190], RZ ;  /* 0x000064000b11aa24 */ /* 0x000fe400078e02ff */
[----:B------:R-:W-:Y:S01]  /*1000*/  @!P3 IMAD R11, R29, c[0x0][0x190], RZ ;  /* 0x000064001d0bba24 */ /* 0x000fe200078e02ff */
[----:B---3--:R-:W-:Y:S01]  /*1010*/  IADD3 R6, R2, 0x60, RZ ;  /* 0x0000006002067810 */ /* 0x008fe20007ffe0ff */
[----:B------:R-:W-:Y:S01]  /*1020*/  @!P2 IMAD R21, R16, c[0x0][0x194], R17 ;  /* 0x000065001015aa24 */ /* 0x000fe200078e0211 */
[----:B------:R-:W-:Y:S01]  /*1030*/  ULDC.64 UR4, c[0x0][0x1a0] ;  /* 0x0000680000047ab9 */ /* 0x000fe20000000a00 */
[----:B------:R-:W-:Y:S01]  /*1040*/  @!P3 IMAD R11, R28, c[0x0][0x194], R11 ;  /* 0x000065001c0bba24 */ /* 0x000fe200078e020b */
[----:B------:R-:W-:Y:S01]  /*1050*/  ISETP.GE.AND P0, PT, R6, UR18, PT ;  /* 0x0000001206007c0c */ /* 0x000fe2000bf06270 */
[----:B------:R1:W-:Y:S04]  /*1060*/  STL [R1+0x4c], R6 ;  /* 0x00004c0601007387 */ /* 0x0003e80000100800 */
[----:B------:R2:W-:Y:S08]  /*1070*/  STL.64 [R1+0x20], R28 ;  /* 0x0000201c01007387 */ /* 0x0005f00000100a00 */
[----:B------:R-:W-:Y:S01]  /*1080*/  @!P0 IADD3 R10, P4, R28, 0x60, RZ ;  /* 0x000000601c0a8810 */ /* 0x000fe20007f9e0ff */
[----:B------:R-:W-:-:S02]  /*1090*/  @!P0 IMAD.MOV.U32 R15, RZ, RZ, R5 ;  /* 0x000000ffff0f8224 */ /* 0x000fc400078e0005 */
[----:B------:R-:W-:Y:S02]  /*10a0*/  @!P0 IMAD.MOV.U32 R14, RZ, RZ, R4 ;  /* 0x000000ffff0e8224 */ /* 0x000fe400078e0004 */
[----:B------:R-:W-:Y:S02]  /*10b0*/  @!P0 IMAD.X R13, RZ, RZ, R29, P4 ;  /* 0x000000ffff0d8224 */ /* 0x000fe400020e061d */
[----:B------:R-:W-:-:S04]  /*10c0*/  @!P0 IMAD.WIDE.U32 R14, R10, c[0x0][0x190], R14 ;  /* 0x000064000a0e8a25 */ /* 0x000fc800078e000e */
[----:B------:R-:W-:Y:S01]  /*10d0*/  @!P0 IMAD R13, R13, c[0x0][0x190], RZ ;  /* 0x000064000d0d8a24 */ /* 0x000fe200078e02ff */
[----:B-1----:R-:W-:Y:S02]  /*10e0*/  SHF.R.U32.HI R6, RZ, 0x3, R0 ;  /* 0x00000003ff067819 */ /* 0x002fe40000011600 */
[----:B------:R-:W-:Y:S01]  /*10f0*/  LOP3.LUT R0, R0, 0x38, R30, 0xf8, !PT ;  /* 0x0000003800007812 */ /* 0x000fe200078ef81e */
[----:B------:R-:W-:-:S03]  /*1100*/  @!P0 IMAD R20, R10, c[0x0][0x194], R13 ;  /* 0x000065000a148a24 */ /* 0x000fc600078e020d */
[----:B------:R-:W-:Y:S01]  /*1110*/  LOP3.LUT R23, R0, R6, RZ, 0x3c, !PT ;  /* 0x0000000600177212 */ /* 0x000fe200078e3cff */
[----:B------:R-:W-:Y:S01]  /*1120*/  @!P2 IMAD.MOV.U32 R6, RZ, RZ, R4 ;  /* 0x000000ffff06a224 */ /* 0x000fe200078e0004 */
[----:B------:R-:W-:-:S03]  /*1130*/  @!P1 IADD3 R0, P5, R28, 0x40, RZ ;  /* 0x000000401c009810 */ /* 0x000fc60007fbe0ff */
[----:B------:R-:W-:-:S04]  /*1140*/  @!P2 IMAD.WIDE.U32 R16, R16, c[0x0][0x190], R6 ;  /* 0x000064001010aa25 */ /* 0x000fc800078e0006 */
[----:B------:R-:W-:Y:S02]  /*1150*/  @!P1 IMAD.X R12, RZ, RZ, R29, P5 ;  /* 0x000000ffff0c9224 */ /* 0x000fe400028e061d */
[----:B------:R-:W-:-:S04]  /*1160*/  @!P3 IMAD.WIDE.U32 R6, R28, c[0x0][0x190], R4 ;  /* 0x000064001c06ba25 */ /* 0x000fc800078e0004 */
[----:B------:R-:W-:Y:S01]  /*1170*/  @!P1 IMAD R12, R12, c[0x0][0x190], RZ ;  /* 0x000064000c0c9a24 */ /* 0x000fe200078e02ff */
[----:B------:R-:W-:Y:S01]  /*1180*/  @!P3 LEA R4, P6, R6, c[0x0][0x160], 0x1 ;  /* 0x000058000604ba11 */ /* 0x000fe200078c08ff */
[----:B------:R-:W-:-:S04]  /*1190*/  @!P1 IMAD.WIDE.U32 R8, R0, c[0x0][0x190], R8 ;  /* 0x0000640000089a25 */ /* 0x000fc800078e0008 */
[----:B------:R-:W-:Y:S01]  /*11a0*/  @!P1 IMAD R5, R0, c[0x0][0x194], R12 ;  /* 0x0000650000059a24 */ /* 0x000fe200078e020c */
[----:B------:R-:W-:Y:S01]  /*11b0*/  @!P1 LEA R10, P4, R8, c[0x0][0x160], 0x1 ;  /* 0x00005800080a9a11 */ /* 0x000fe200078808ff */
[----:B------:R-:W-:Y:S01]  /*11c0*/  @!P3 IMAD.IADD R0, R7, 0x1, R11 ;  /* 0x000000010700b824 */ /* 0x000fe200078e020b */
[----:B------:R-:W-:Y:S01]  /*11d0*/  @!P2 LEA R12, P5, R16, c[0x0][0x160], 0x1 ;  /* 0x00005800100caa11 */ /* 0x000fe200078a08ff */
[----:B------:R-:W-:Y:S02]  /*11e0*/  @!P1 IMAD.IADD R9, R9, 0x1, R5 ;  /* 0x0000000109099824 */ /* 0x000fe400078e0205 */
[----:B------:R-:W-:Y:S01]  /*11f0*/  @!P2 IMAD.IADD R7, R17, 0x1, R21 ;  /* 0x000000011107a824 */ /* 0x000fe200078e0215 */
[----:B------:R-:W-:Y:S01]  /*1200*/  @!P3 LEA.HI.X R5, R6, c[0x0][0x164], R0, 0x1, P6 ;  /* 0x000059000605ba11 */ /* 0x000fe200030f0c00 */
[----:B------:R-:W-:Y:S01]  /*1210*/  IMAD R0, R3, c[0x0][0x198], RZ ;  /* 0x0000660003007a24 */ /* 0x000fe200078e02ff */
[----:B------:R-:W-:Y:S01]  /*1220*/  @!P1 LEA.HI.X R11, R8, c[0x0][0x164], R9, 0x1, P4 ;  /* 0x00005900080b9a11 */ /* 0x000fe200020f0c09 */
[----:B------:R-:W-:Y:S01]  /*1230*/  @!P0 IMAD.IADD R9, R15, 0x1, R20 ;  /* 0x000000010f098824 */ /* 0x000fe200078e0214 */
[----:B------:R-:W-:Y:S01]  /*1240*/  @!P2 LEA.HI.X R13, R16, c[0x0][0x164], R7, 0x1, P5 ;  /* 0x00005900100daa11 */ /* 0x000fe200028f0c07 */
[----:B------:R-:W-:Y:S01]  /*1250*/  IMAD.WIDE.U32 R6, R2, c[0x0][0x198], R30 ;  /* 0x0000660002067a25 */ /* 0x000fe200078e001e */
[----:B------:R-:W-:-:S02]  /*1260*/  LEA.HI R16, R24, R112, RZ, 0x6 ;  /* 0x0000007018107211 */ /* 0x000fc400078f30ff */
[----:B------:R-:W-:Y:S01]  /*1270*/  @!P0 LEA R8, P4, R14, c[0x0][0x160], 0x1 ;  /* 0x000058000e088a11 */ /* 0x000fe200078808ff */
[----:B------:R-:W-:Y:S01]  /*1280*/  IMAD R0, R2, c[0x0][0x19c], R0 ;  /* 0x0000670002007a24 */ /* 0x000fe200078e0200 */
[----:B------:R-:W-:Y:S01]  /*1290*/  IADD3 R6, P6, R6, UR16, RZ ;  /* 0x0000001006067c10 */ /* 0x000fe2000ffde0ff */
[----:B------:R-:W-:Y:S01]  /*12a0*/  IMAD R3, R3, c[0x0][0x1a0], RZ ;  /* 0x0000680003037a24 */ /* 0x000fe200078e02ff */
[----:B------:R-:W-:Y:S01]  /*12b0*/  @!P0 LEA.HI.X R9, R14, c[0x0][0x164], R9, 0x1, P4 ;  /* 0x000059000e098a11 */ /* 0x000fe200020f0c09 */
[----:B------:R-:W-:Y:S01]  /*12c0*/  IMAD.SHL.U32 R14, R16, 0x8, RZ ;  /* 0x00000008100e7824 */ /* 0x000fe200078e00ff */
[----:B------:R-:W-:Y:S01]  /*12d0*/  SHF.R.S32.HI R17, RZ, 0x1f, R18 ;  /* 0x0000001fff117819 */ /* 0x000fe20000011412 */
[----:B------:R-:W-:Y:S01]  /*12e0*/  IMAD R3, R2, c[0x0][0x1a4], R3 ;  /* 0x0000690002037a24 */ /* 0x000fe200078e0203 */
[----:B------:R-:W-:Y:S01]  /*12f0*/  IADD3.X R7, R7, UR7, R0, P6, !PT ;  /* 0x0000000707077c10 */ /* 0x000fe2000b7fe400 */
[----:B------:R-:W-:Y:S01]  /*1300*/  USHF.R.S32.HI UR7, URZ, 0x1f, UR6 ;  /* 0x0000001f3f077899 */ /* 0x000fe20008011406 */
[----:B------:R-:W-:Y:S01]  /*1310*/  LOP3.LUT R14, R23, 0xfffffe00, R14, 0xf8, !PT ;  /* 0xfffffe00170e7812 */ /* 0x000fe200078ef80e */
[----:B------:R-:W-:Y:S01]  /*1320*/  IMAD R0, R17, c[0x0][0x1b0], RZ ;  /* 0x00006c0011007a24 */ /* 0x000fe200078e02ff */
[C---:B------:R-:W-:Y:S01]  /*1330*/  ISETP.GE.AND P5, PT, R19.reuse, UR10, PT ;  /* 0x0000000a13007c0c */ /* 0x040fe2000bfa6270 */
[----:B--2---:R-:W-:Y:S01]  /*1340*/  IMAD.WIDE.U32 R28, R18, c[0x0][0x1b0], R6 ;  /* 0x00006c00121c7a25 */ /* 0x004fe200078e0006 */
[----:B------:R-:W-:Y:S01]  /*1350*/  ISETP.GE.AND P4, PT, R19, UR10, PT ;  /* 0x0000000a13007c0c */ /* 0x000fe2000bf86270 */
[----:B------:R-:W-:Y:S01]  /*1360*/  UIMAD UR13, UR7, UR20, UR13 ;  /* 0x00000014070d72a4 */ /* 0x000fe2000f8e020d */
[----:B------:R-:W-:Y:S01]  /*1370*/  LEA.HI R19, R24, R112, RZ, 0x4 ;  /* 0x0000007018137211 */ /* 0x000fe200078f20ff */
[----:B------:R-:W-:Y:S01]  /*1380*/  IMAD.SHL.U32 R235, R14, 0x2, RZ ;  /* 0x000000020eeb7824 */ /* 0x000fe200078e00ff */
[C---:B------:R-:W-:Y:S01]  /*1390*/  ISETP.GE.AND P6, PT, R2.reuse, UR10, PT ;  /* 0x0000000a02007c0c */ /* 0x040fe2000bfc6270 */
[----:B------:R-:W-:Y:S01]  /*13a0*/  IMAD.WIDE.U32 R6, R2, c[0x0][0x1a0], R30 ;  /* 0x0000680002067a25 */ /* 0x000fe200078e001e */
[----:B------:R-:W-:Y:S01]  /*13b0*/  LOP3.LUT R14, R19, 0xfffffff0, RZ, 0xc0, !PT ;  /* 0xfffffff0130e7812 */ /* 0x000fe200078ec0ff */
[----:B------:R1:W-:Y:S01]  /*13c0*/  STL.64 [R1+0x18], R28 ;  /* 0x0000181c01007387 */ /* 0x0003e20000100a00 */
[----:B------:R-:W-:Y:S01]  /*13d0*/  SHF.R.S32.HI R16, RZ, 0x4, R19 ;  /* 0x00000004ff107819 */ /* 0x000fe20000011413 */
[----:B------:R-:W-:-:S02]  /*13e0*/  IMAD.MOV.U32 R118, RZ, RZ, R28 ;  /* 0x000000ffff767224 */ /* 0x000fc400078e001c */
[----:B------:R-:W-:Y:S01]  /*13f0*/  @!PT LDS RZ, [RZ] ;  /* 0x00000000fffff984 */ /* 0x000fe20000000800 */
[----:B------:R-:W-:Y:S01]  /*1400*/  @!PT LDS RZ, [RZ] ;  /* 0x00000000fffff984 */ /* 0x000fe20000000800 */
[----:B------:R-:W-:Y:S01]  /*1410*/  @!PT LDS RZ, [RZ] ;  /* 0x00000000fffff984 */ /* 0x000fe20000000800 */
[----:B------:R2:W-:Y:S04]  /*1420*/  @!P3 LDGSTS.E.BYPASS.LTC128B.128 [R235], [R4.64] ;  /* 0x0000000004ebbfae */ /* 0x0005e8000b901d58 */
[----:B------:R2:W-:Y:S04]  /*1430*/  @!P3 LDGSTS.E.BYPASS.LTC128B.128 [R235+0x4000], [R4.64+0x80] ;  /* 0x0400008004ebbfae */ /* 0x0005e8000b901d58 */
[----:B------:R2:W-:Y:S04]  /*1440*/  @!P3 LDGSTS.E.BYPASS.LTC128B.128 [R235+0x8000], [R4.64+0x100] ;  /* 0x0800010004ebbfae */ /* 0x0005e8000b901d58 */
[----:B------:R2:W-:Y:S04]  /*1450*/  @!P3 LDGSTS.E.BYPASS.LTC128B.128 [R235+0xc000], [R4.64+0x180] ;  /* 0x0c00018004ebbfae */ /* 0x0005e8000b901d58 */
[----:B------:R3:W-:Y:S04]  /*1460*/  @!P2 LDGSTS.E.BYPASS.LTC128B.128 [R235+0x1000], [R12.64] ;  /* 0x010000000cebafae */ /* 0x0007e8000b901d58 */
[----:B------:R3:W-:Y:S04]  /*1470*/  @!P2 LDGSTS.E.BYPASS.LTC128B.128 [R235+0x5000], [R12.64+0x80] ;  /* 0x050000800cebafae */ /* 0x0007e8000b901d58 */
[----:B------:R3:W-:Y:S04]  /*1480*/  @!P2 LDGSTS.E.BYPASS.LTC128B.128 [R235+0x9000], [R12.64+0x100] ;  /* 0x090001000cebafae */ /* 0x0007e8000b901d58 */
[----:B------:R3:W-:Y:S01]  /*1490*/  @!P2 LDGSTS.E.BYPASS.LTC128B.128 [R235+0xd000], [R12.64+0x180] ;  /* 0x0d0001800cebafae */ /* 0x0007e2000b901d58 */
[----:B------:R-:W-:-:S03]  /*14a0*/  ISETP.GE.AND P2, PT, R2, UR10, PT ;  /* 0x0000000a02007c0c */ /* 0x000fc6000bf46270 */
[----:B------:R4:W-:Y:S04]  /*14b0*/  @!P1 LDGSTS.E.BYPASS.LTC128B.128 [R235+0x2000], [R10.64] ;  /* 0x020000000aeb9fae */ /* 0x0009e8000b901d58 */
[----:B------:R4:W-:Y:S01]  /*14c0*/  @!P1 LDGSTS.E.BYPASS.LTC128B.128 [R235+0x6000], [R10.64+0x80] ;  /* 0x060000800aeb9fae */ /* 0x0009e2000b901d58 */
[----:B--2---:R-:W-:-:S03]  /*14d0*/  IMAD R4, R18, c[0x0][0x1b4], R0 ;  /* 0x00006d0012047a24 */ /* 0x004fc600078e0200 */
[----:B------:R4:W-:Y:S01]  /*14e0*/  @!P1 LDGSTS.E.BYPASS.LTC128B.128 [R235+0xa000], [R10.64+0x100] ;  /* 0x0a0001000aeb9fae */ /* 0x0009e2000b901d58 */
[----:B------:R-:W-:Y:S02]  /*14f0*/  IMAD.U32 R5, RZ, RZ, UR6 ;  /* 0x00000006ff057e24 */ /* 0x000fe4000f8e00ff */
[----:B------:R-:W-:Y:S01]  /*1500*/  IMAD.IADD R119, R29, 0x1, R4 ;  /* 0x000000011d777824 */ /* 0x000fe200078e0204 */
[----:B------:R4:W-:Y:S01]  /*1510*/  @!P1 LDGSTS.E.BYPASS.LTC128B.128 [R235+0xe000], [R10.64+0x180] ;  /* 0x0e0001800aeb9fae */ /* 0x0009e2000b901d58 */
[----:B------:R-:W-:Y:S01]  /*1520*/  IMAD.IADD R0, R112, 0x1, -R14 ;  /* 0x0000000170007824 */ /* 0x000fe200078e0a0e */
[----:B------:R-:W-:Y:S01]  /*1530*/  IADD3 R14, P3, R6, UR28, RZ ;  /* 0x0000001c060e7c10 */ /* 0x000fe2000ff7e0ff */
[----:B------:R-:W-:Y:S01]  /*1540*/  IMAD.WIDE.U32 R4, R5, UR20, R118 ;  /* 0x0000001405047c25 */ /* 0x000fe2000f8e0076 */
[----:B------:R2:W-:Y:S01]  /*1550*/  @!P0 LDGSTS.E.BYPASS.LTC128B.128 [R235+0x3000], [R8.64] ;  /* 0x0300000008eb8fae */ /* 0x0005e2000b901d58 */
[----:B------:R-:W-:Y:S01]  /*1560*/  UMOV UR28, UR6 ;  /* 0x00000006001c7c82 */ /* 0x000fe20008000000 */
[----:B------:R-:W-:Y:S01]  /*1570*/  IADD3.X R15, R7, UR14, R3, P3, !PT ;  /* 0x0000000e070f7c10 */ /* 0x000fe20009ffe403 */
[----:B------:R-:W-:Y:S01]  /*1580*/  UIMAD.WIDE.U32 UR14, UR6, UR4, URZ ;  /* 0x00000004060e72a5 */ /* 0x000fe2000f8e003f */
[----:B------:R-:W-:Y:S01]  /*1590*/  LEA.HI R7, R19, R16, RZ, 0x1 ;  /* 0x0000001013077211 */ /* 0x000fe200078f08ff */
[----:B------:R2:W-:Y:S01]  /*15a0*/  @!P0 LDGSTS.E.BYPASS.LTC128B.128 [R235+0x7000], [R8.64+0x80] ;  /* 0x0700008008eb8fae */ /* 0x0005e2000b901d58 */
[----:B------:R-:W-:Y:S01]  /*15b0*/  IADD3 R3, R5, UR13, RZ ;  /* 0x0000000d05037c10 */ /* 0x000fe2000fffe0ff */
[----:B------:R-:W-:Y:S01]  /*15c0*/  UIMAD UR4, UR7, UR4, URZ ;  /* 0x00000004070472a4 */ /* 0x000fe2000f8e023f */
[C---:B------:R-:W-:Y:S01]  /*15d0*/  @!P6 LEA R6, P3, R4.reuse, c[0x0][0x168], 0x1 ;  /* 0x00005a000406ea11 */ /* 0x040fe200078608ff */
[----:B------:R2:W-:Y:S01]  /*15e0*/  @!P0 LDGSTS.E.BYPASS.LTC128B.128 [R235+0xb000], [R8.64+0x100] ;  /* 0x0b00010008eb8fae */ /* 0x0005e2000b901d58 */
[----:B------:R-:W-:Y:S01]  /*15f0*/  LOP3.LUT R19, R7, 0xfffffffe, RZ, 0xc0, !PT ;  /* 0xfffffffe07137812 */ /* 0x000fe200078ec0ff */
[----:B------:R-:W-:Y:S01]  /*1600*/  UIMAD UR4, UR6, UR5, UR4 ;  /* 0x00000005060472a4 */ /* 0x000fe2000f8e0204 */
[C---:B------:R-:W-:Y:S01]  /*1610*/  @!P6 LEA.HI.X R7, R4.reuse, c[0x0][0x16c], R3, 0x1, P3 ;  /* 0x00005b000407ea11 */ /* 0x040fe200018f0c03 */
[----:B------:R2:W-:Y:S01]  /*1620*/  @!P0 LDGSTS.E.BYPASS.LTC128B.128 [R235+0xf000], [R8.64+0x180] ;  /* 0x0f00018008eb8fae */ /* 0x0005e2000b901d58 */
[----:B------:R-:W-:Y:S01]  /*1630*/  @!P5 IADD3 R5, P3, R4, UR11, RZ ;  /* 0x0000000b0405dc10 */ /* 0x000fe2000ff7e0ff */
[----:B------:R-:W-:Y:S01]  /*1640*/  IMAD.IADD R19, R16, 0x1, -R19 ;  /* 0x0000000110137824 */ /* 0x000fe200078e0a13 */
[----:B------:R-:W-:Y:S01]  /*1650*/  SHF.R.S32.HI R21, RZ, 0x1f, R0 ;  /* 0x0000001fff157819 */ /* 0x000fe20000011400 */
[----:B------:R5:W-:Y:S01]  /*1660*/  @!P6 LDGSTS.E.BYPASS.LTC128B.128 [R235+0x10000], [R6.64] ;  /* 0x1000000006ebefae */ /* 0x000be2000b901d58 */
[----:B------:R-:W-:Y:S01]  /*1670*/  @!P5 IADD3.X R3, R3, UR12, RZ, P3, !PT ;  /* 0x0000000c0303dc10 */ /* 0x000fe20009ffe4ff */
[----:B------:R-:W-:Y:S01]  /*1680*/  IMAD R16, R17, c[0x0][0x1b8], RZ ;  /* 0x00006e0011107a24 */ /* 0x000fe200078e02ff */
[----:B------:R-:W-:Y:S01]  /*1690*/  @!P5 LEA R4, P3, R5, c[0x0][0x168], 0x1 ;  /* 0x00005a000504da11 */ /* 0x000fe200078608ff */
[----:B------:R5:W-:Y:S01]  /*16a0*/  @!P6 LDGSTS.E.BYPASS.LTC128B.128 [R235+0x12000], [R6.64+0x80] ;  /* 0x1200008006ebefae */ /* 0x000be2000b901d58 */
[----:B------:R-:W-:Y:S01]  /*16b0*/  LEA.HI R21, R21, R0, RZ, 0x3 ;  /* 0x0000000015157211 */ /* 0x000fe200078f18ff */
[----:B------:R-:W-:Y:S01]  /*16c0*/  UIADD3 UR4, UR15, UR4, URZ ;  /* 0x000000040f047290 */ /* 0x000fe2000fffe03f */
[----:B------:R-:W-:Y:S01]  /*16d0*/  @!P5 LEA.HI.X R5, R5, c[0x0][0x16c], R3, 0x1, P3 ;  /* 0x00005b000505da11 */ /* 0x000fe200018f0c03 */
[----:B------:R5:W-:Y:S01]  /*16e0*/  @!P6 LDGSTS.E.BYPASS.LTC128B.128 [R235+0x14000], [R6.64+0x100] ;  /* 0x1400010006ebefae */ /* 0x000be2000b901d58 */
[----:B------:R-:W-:Y:S01]  /*16f0*/  LOP3.LUT R20, R21, 0xfffffff8, RZ, 0xc0, !PT ;  /* 0xfffffff815147812 */ /* 0x000fe200078ec0ff */
[----:B------:R-:W-:-:S02]  /*1700*/  IMAD.SHL.U32 R3, R2, 0x8, RZ ;  /* 0x0000000802037824 */ /* 0x000fc400078e00ff */
[----:B------:R5:W-:Y:S01]  /*1710*/  @!P6 LDGSTS.E.BYPASS.LTC128B.128 [R235+0x16000], [R6.64+0x180] ;  /* 0x1600018006ebefae */ /* 0x000be2000b901d58 */
[----:B------:R-:W-:Y:S02]  /*1720*/  IMAD R16, R18, c[0x0][0x1bc], R16 ;  /* 0x00006f0012107a24 */ /* 0x000fe400078e0210 */
[----:B------:R-:W-:Y:S01]  /*1730*/  IMAD.IADD R20, R0, 0x1, -R20 ;  /* 0x0000000100147824 */ /* 0x000fe200078e0a14 */
[----:B------:R4:W-:Y:S01]  /*1740*/  @!P5 LDGSTS.E.BYPASS.LTC128B.128 [R235+0x11000], [R4.64] ;  /* 0x1100000004ebdfae */ /* 0x0009e2000b901d58 */
[----:B------:R-:W-:Y:S02]  /*1750*/  IMAD.SHL.U32 R0, R22, 0x40, RZ ;  /* 0x0000004016007824 */ /* 0x000fe400078e00ff */
[----:B------:R-:W-:Y:S01]  /*1760*/  IMAD.SHL.U32 R2, R20, 0x40, RZ ;  /* 0x0000004014027824 */ /* 0x000fe200078e00ff */
[----:B------:R4:W-:Y:S01]  /*1770*/  @!P5 LDGSTS.E.BYPASS.LTC128B.128 [R235+0x13000], [R4.64+0x80] ;  /* 0x1300008004ebdfae */ /* 0x0009e2000b901d58 */
[----:B-1----:R-:W-:Y:S01]  /*1780*/  IMAD.WIDE.U32 R28, R18, c[0x0][0x1b8], R14 ;  /* 0x00006e00121c7a25 */ /* 0x002fe200078e000e */
[----:B------:R-:W-:-:S02]  /*1790*/  LOP3.LUT R0, R0, 0x1c0, RZ, 0xc0, !PT ;  /* 0x000001c000007812 */ /* 0x000fc400078ec0ff */
[----:B------:R4:W-:Y:S01]  /*17a0*/  @!P5 LDGSTS.E.BYPASS.LTC128B.128 [R235+0x15000], [R4.64+0x100] ;  /* 0x1500010004ebdfae */ /* 0x0009e2000b901d58 */
[----:B------:R-:W-:Y:S01]  /*17b0*/  LOP3.LUT R2, R2, 0x1c0, RZ, 0xc0, !PT ;  /* 0x000001c002027812 */ /* 0x000fe200078ec0ff */
[----:B--2---:R-:W-:Y:S02]  /*17c0*/  IMAD.U32 R8, RZ, RZ, UR14 ;  /* 0x0000000eff087e24 */ /* 0x004fe4000f8e00ff */
[----:B------:R4:W-:Y:S01]  /*17d0*/  @!P5 LDGSTS.E.BYPASS.LTC128B.128 [R235+0x17000], [R4.64+0x180] ;  /* 0x1700018004ebdfae */ /* 0x0009e2000b901d58 */
[----:B---3--:R-:W-:Y:S02]  /*17e0*/  IMAD.MOV.U32 R12, RZ, RZ, 0x20 ;  /* 0x00000020ff0c7424 */ /* 0x008fe400078e00ff */
[----:B------:R-:W-:Y:S01]  /*17f0*/  IMAD.U32 R9, RZ, RZ, UR15 ;  /* 0x0000000fff097e24 */ /* 0x000fe2000f8e00ff */
[----:B------:R-:W0:Y:S01]  /*1800*/  LDGDEPBAR ;  /* 0x00000000000079af */ /* 0x000e220000000000 */
[----:B------:R-:W-:Y:S02]  /*1810*/  IMAD.IADD R27, R29, 0x1, R16 ;  /* 0x000000011d1b7824 */ /* 0x000fe400078e0210 */
[----:B------:R-:W-:Y:S01]  /*1820*/  IMAD.SHL.U32 R112, R112, 0x2, RZ ;  /* 0x0000000270707824 */ /* 0x000fe200078e00ff */
[----:B------:R-:W-:Y:S01]  /*1830*/  STL.64 [R1], R118 ;  /* 0x0000007601007387 */ /* 0x000fe20000100a00 */
[----:B-----5:R-:W-:Y:S01]  /*1840*/  LOP3.LUT R6, R0, 0x8, R3, 0xf8, !PT ;  /* 0x0000000800067812 */ /* 0x020fe200078ef803 */
[----:B------:R-:W-:-:S02]  /*1850*/  IMAD.U32 R3, RZ, RZ, UR4 ;  /* 0x00000004ff037e24 */ /* 0x000fc4000f8e00ff */
[----:B------:R-:W-:Y:S04]  /*1860*/  STL.64 [R1+0x40], R28 ;  /* 0x0000401c01007387 */ /* 0x000fe80000100a00 */
[----:B------:R-:W-:Y:S01]  /*1870*/  STL [R1+0x14], R27 ;  /* 0x0000141b01007387 */ /* 0x000fe20000100800 */
[----:B----4-:R-:W-:Y:S01]  /*1880*/  IMAD.SHL.U32 R5, R19, 0x8, RZ ;  /* 0x0000000813057824 */ /* 0x010fe200078e00ff */
[----:B------:R-:W-:-:S04]  /*1890*/  DEPBAR.LE SB0, 0x0 ;  /* 0x000080000000791a */ /* 0x000fc80000000000 */
[----:B------:R-:W-:Y:S01]  /*18a0*/  BAR.SYNC.DEFER_BLOCKING 0x0 ;  /* 0x0000000000007b1d */ /* 0x000fe20000010000 */
[----:B------:R-:W-:Y:S02]  /*18b0*/  LOP3.LUT R5, R2, 0x8, R5, 0xf8, !PT ;  /* 0x0000000802057812 */ /* 0x000fe400078ef805 */
[----:B------:R-:W-:Y:S02]  /*18c0*/  SHF.R.U32.HI R4, RZ, 0x3, R0 ;  /* 0x00000003ff047819 */ /* 0x000fe40000011600 */
[----:B------:R-:W-:Y:S02]  /*18d0*/  SHF.R.U32.HI R2, RZ, 0x3, R2 ;  /* 0x00000003ff027819 */ /* 0x000fe40000011602 */
[----:B------:R-:W-:Y:S02]  /*18e0*/  LEA R0, P0, R8, R28, 0x6 ;  /* 0x0000001c08007211 */ /* 0x000fe400078030ff */
[----:B------:R-:W-:Y:S01]  /*18f0*/  LOP3.LUT R9, R6, R4, RZ, 0x3c, !PT ;  /* 0x0000000406097212 */ /* 0x000fe200078e3cff */
[----:B------:R-:W-:Y:S01]  /*1900*/  IMAD.WIDE.U32 R6, R12, c[0x0][0x1a0], RZ ;  /* 0x000068000c067a25 */ /* 0x000fe200078e00ff */
[----:B------:R-:W-:-:S02]  /*1910*/  LOP3.LUT R110, R5, R2, RZ, 0x3c, !PT ;  /* 0x00000002056e7212 */ /* 0x000fc400078e3cff */
[----:B------:R-:W-:Y:S01]  /*1920*/  LEA.HI.X R2, R8, R27, R3, 0x6, P0 ;  /* 0x0000001b08027211 */ /* 0x000fe200000f3403 */
[----:B------:R-:W-:Y:S01]  /*1930*/  IMAD.SHL.U32 R5, R21, 0x40, RZ ;  /* 0x0000004015057824 */ /* 0x000fe200078e00ff */
[----:B------:R-:W-:Y:S01]  /*1940*/  @!P4 IADD3 R3, P0, R0, R6, RZ ;  /* 0x000000060003c210 */ /* 0x000fe20007f1e0ff */
[----:B------:R-:W-:Y:S01]  /*1950*/  IMAD R8, R12, c[0x0][0x1a4], RZ ;  /* 0x000069000c087a24 */ /* 0x000fe200078e02ff */
[----:B------:R-:W-:Y:S02]  /*1960*/  @!P2 LEA R4, P1, R0, c[0x0][0x170], 0x1 ;  /* 0x00005c000004aa11 */ /* 0x000fe400078208ff */
[----:B------:R-:W-:Y:S02]  /*1970*/  LOP3.LUT R109, R5, 0xfffffe00, RZ, 0xc0, !PT ;  /* 0xfffffe00056d7812 */ /* 0x000fe400078ec0ff */
[----:B------:R-:W-:Y:S02]  /*1980*/  @!P4 IADD3.X R7, R2, R7, R8, P0, !PT ;  /* 0x000000070207c210 */ /* 0x000fe400007fe408 */
[----:B------:R-:W-:Y:S01]  /*1990*/  @!P2 LEA.HI.X R5, R0, c[0x0][0x174], R2, 0x1, P1 ;  /* 0x00005d000005aa11 */ /* 0x000fe200008f0c02 */
[----:B------:R-:W-:Y:S01]  /*19a0*/  IMAD R2, R113, 0x400, R109 ;  /* 0x0000040071027824 */ /* 0x000fe200078e026d */
[----:B------:R-:W-:Y:S01]  /*19b0*/  @!P4 LEA R6, P0, R3, c[0x0][0x170], 0x1 ;  /* 0x00005c000306ca11 */ /* 0x000fe200078008ff */
[----:B------:R-:W-:Y:S01]  /*19c0*/  @P2 STS.128 [R235+0x18000], RZ ;  /* 0x018000ffeb002388 */ /* 0x000fe20000000c00 */
[----:B------:R-:W-:-:S02]  /*19d0*/  IMAD R0, R19, 0x200, R9 ;  /* 0x0000020013007824 */ /* 0x000fc400078e0209 */
[----:B------:R-:W-:Y:S01]  /*19e0*/  @!P4 LEA.HI.X R7, R3, c[0x0][0x174], R7, 0x1, P0 ;  /* 0x00005d000307ca11 */ /* 0x000fe200000f0c07 */
[----:B------:R-:W-:Y:S01]  /*19f0*/  @P2 STS.128 [R235+0x1a000], RZ ;  /* 0x01a000ffeb002388 */ /* 0x000fe20000000c00 */
[----:B------:R-:W-:Y:S01]  /*1a00*/  IMAD.IADD R2, R110, 0x1, R2 ;  /* 0x000000016e027824 */ /* 0x000fe200078e0202 */
[----:B------:R-:W-:Y:S01]  /*1a10*/  LEA R3, R113, UR8, 0x4 ;  /* 0x0000000871037c11 */ /* 0x000fe2000f8e20ff */
[----:B------:R-:W-:Y:S01]  /*1a20*/  IMAD.SHL.U32 R208, R0, 0x2, RZ ;  /* 0x0000000200d07824 */ /* 0x000fe200078e00ff */
[----:B------:R-:W-:Y:S01]  /*1a30*/  @P2 STS.128 [R235+0x1c000], RZ ;  /* 0x01c000ffeb002388 */ /* 0x000fe20000000c00 */
[----:B------:R-:W-:-:S03]  /*1a40*/  IMAD.SHL.U32 R215, R2, 0x2, RZ ;  /* 0x0000000202d77824 */ /* 0x000fc600078e00ff */
[----:B------:R-:W-:Y:S01]  /*1a50*/  @P2 STS.128 [R235+0x1e000], RZ ;  /* 0x01e000ffeb002388 */ /* 0x000fe20000000c00 */
[C---:B------:R-:W-:Y:S02]  /*1a60*/  IADD3 R2, R208.reuse, 0x10000, RZ ;  /* 0x00010000d0027810 */ /* 0x040fe40007ffe0ff */
[----:B------:R-:W-:Y:S01]  /*1a70*/  IADD3 R219, R208, 0x10020, RZ ;  /* 0x00010020d0db7810 */ /* 0x000fe20007ffe0ff */
[----:B------:R-:W-:Y:S01]  /*1a80*/  @!PT LDS RZ, [RZ] ;  /* 0x00000000fffff984 */ /* 0x000fe20000000800 */
[----:B------:R-:W-:Y:S01]  /*1a90*/  @!PT LDS RZ, [RZ] ;  /* 0x00000000fffff984 */ /* 0x000fe20000000800 */
[----:B------:R-:W-:Y:S01]  /*1aa0*/  @!PT LDS RZ, [RZ] ;  /* 0x00000000fffff984 */ /* 0x000fe20000000800 */
[----:B------:R1:W-:Y:S04]  /*1ab0*/  @!P2 LDGSTS.E.BYPASS.LTC128B.128 [R235+0x18000], [R4.64] ;  /* 0x1800000004ebafae */ /* 0x0003e8000b901d58 */
[----:B------:R1:W-:Y:S04]  /*1ac0*/  @!P2 LDGSTS.E.BYPASS.LTC128B.128 [R235+0x1a000], [R4.64+0x80] ;  /* 0x1a00008004ebafae */ /* 0x0003e8000b901d58 */
[----:B------:R1:W-:Y:S04]  /*1ad0*/  @!P2 LDGSTS.E.BYPASS.LTC128B.128 [R235+0x1c000], [R4.64+0x100] ;  /* 0x1c00010004ebafae */ /* 0x0003e8000b901d58 */
[----:B------:R1:W-:Y:S01]  /*1ae0*/  @!P2 LDGSTS.E.BYPASS.LTC128B.128 [R235+0x1e000], [R4.64+0x180] ;  /* 0x1e00018004ebafae */ /* 0x0003e2000b901d58 */
[----:B------:R-:W-:-:S03]  /*1af0*/  R2P PR, R20, 0x6 ;  /* 0x0000000614007804 */ /* 0x000fc60000000000 */
[----:B------:R-:W-:Y:S02]  /*1b00*/  @P4 STS.128 [R235+0x19000], RZ ;  /* 0x019000ffeb004388 */ /* 0x000fe40000000c00 */
[----:B------:R-:W-:Y:S02]  /*1b10*/  SEL R0, R12, 0xffffffe0, !P2 ;  /* 0xffffffe00c007807 */ /* 0x000fe40005000000 */
[----:B------:R-:W-:Y:S03]  /*1b20*/  @P4 STS.128 [R235+0x1b000], RZ ;  /* 0x01b000ffeb004388 */ /* 0x000fe60000000c00 */
[----:B------:R-:W-:Y:S01]  /*1b30*/  IMAD R218, R0, 0x2, R215 ;  /* 0x0000000200da7824 */ /* 0x000fe200078e02d7 */
[----:B------:R-:W-:Y:S04]  /*1b40*/  @P4 STS.128 [R235+0x1d000], RZ ;  /* 0x01d000ffeb004388 */ /* 0x000fe80000000c00 */
        /* <DEDUP_REMOVED lines=12> */
[----:B------:R-:W-:Y:S02]  /*1c10*/  LDSM.16.M88.4 R8, [R215] ;  /* 0x00000000d708783b */ /* 0x000fe40000000200 */
[----:B------:R-:W-:Y:S02]  /*1c20*/  IMAD R216, R4, 0x2, R215 ;  /* 0x0000000204d87824 */ /* 0x000fe400078e02d7 */
[----:B------:R-:W1:Y:S02]  /*1c30*/  LDSM.16.M88.4 R32, [R208+0x10800] ;  /* 0x01080000d020783b */ /* 0x000e640000000200 */
[----:B------:R-:W-:-:S02]  /*1c40*/  IMAD R217, R0, 0x2, R216 ;  /* 0x0000000200d97824 */ /* 0x000fc400078e02d8 */
[----:B------:R-:W3:Y:S04]  /*1c50*/  LDSM.16.M88.4 R16, [R208+0x10000] ;  /* 0x01000000d010783b */ /* 0x000ee80000000200 */
[----:B------:R-:W4:Y:S01]  /*1c60*/  LDSM.16.M88.4 R28, [R208+0x11000] ;  /* 0x01100000d01c783b */ /* 0x000f220000000200 */
[----:B------:R-:W-:Y:S01]  /*1c70*/  @P1 IADD3 R219, R2, -0x20, RZ ;  /* 0xffffffe002db1810 */ /* 0x000fe20007ffe0ff */
[----:B------:R-:W-:Y:S02]  /*1c80*/  IMAD.MOV.U32 R2, RZ, RZ, 0x40 ;  /* 0x00000040ff027424 */ /* 0x000fe400078e00ff */
[----:B------:R-:W5:Y:S01]  /*1c90*/  LDSM.16.M88.4 R24, [R208+0x11800] ;  /* 0x01180000d018783b */ /* 0x000f620000000200 */
[C---:B------:R-:W-:Y:S02]  /*1ca0*/  IADD3 R234, R219.reuse, 0x800, RZ ;  /* 0x00000800dbea7810 */ /* 0x040fe40007ffe0ff */
[----:B------:R-:W-:Y:S01]  /*1cb0*/  SEL R2, R2, 0xffffffc0, !P2 ;  /* 0xffffffc002027807 */ /* 0x000fe20005000000 */
[----:B------:R-:W-:Y:S01]  /*1cc0*/  LDSM.16.M88.4 R12, [R216] ;  /* 0x00000000d80c783b */ /* 0x000fe20000000200 */
[----:B------:R-:W-:-:S02]  /*1cd0*/  IADD3 R233, R219, 0x1000, RZ ;  /* 0x00001000dbe97810 */ /* 0x000fc40007ffe0ff */
[----:B--2---:R-:W-:Y:S01]  /*1ce0*/  LOP3.LUT R6, R112, 0x6, RZ, 0xc0, !PT ;  /* 0x0000000670067812 */ /* 0x004fe200078ec0ff */
[----:B------:R-:W2:Y:S01]  /*1cf0*/  LDSM.16.M88.4 R40, [R219] ;  /* 0x00000000db28783b */ /* 0x000ea20000000200 */
        /* <DEDUP_REMOVED lines=16> */
[----:B-1----:R-:W-:Y:S01]  /*1e00*/  HMMA.16816.F32 R36, R8, R32, RZ ;  /* 0x000000200824723c */ /* 0x002fe200000018ff */
[----:B------:R-:W-:Y:S01]  /*1e10*/  LDSM.16.M88.4 R88, [R214+0x11000] ;  /* 0x01100000d658783b */ /* 0x000fe20000000200 */
[----:B------:R-:W-:-:S02]  /*1e20*/  IADD3 R2, R2, -UR22, R3 ;  /* 0x8000001602027c10 */ /* 0x000fc4000fffe003 */
[----:B------:R-:W-:Y:S01]  /*1e30*/  IADD3 R227, R219, 0x4000, RZ ;  /* 0x00004000dbe37810 */ /* 0x000fe20007ffe0ff */
[----:B------:R-:W-:Y:S01]  /*1e40*/  LDSM.16.M88.4 R92, [R214+0x11800] ;  /* 0x01180000d65c783b */ /* 0x000fe20000000200 */
[----:B------:R-:W-:Y:S01]  /*1e50*/  IADD3 R3, R2, c[0x0][0x2e8], RZ ;  /* 0x0000ba0002037a10 */ /* 0x000fe20007ffe0ff */
[----:B------:R-:W-:Y:S01]  /*1e60*/  IMAD R2, R5, 0x40, R6 ;  /* 0x0000004005027824 */ /* 0x000fe200078e0206 */
[----:B------:R-:W-:Y:S01]  /*1e70*/  HMMA.16816.F32 R44, R8, R34, RZ ;  /* 0x00000022082c723c */ /* 0x000fe200000018ff */
[----:B------:R-:W1:Y:S01]  /*1e80*/  LDSM.16.M88.4 R32, [R219+0x800] ;  /* 0x00080000db20783b */ /* 0x000e620000000200 */
[----:B------:R-:W-:Y:S02]  /*1e90*/  IADD3 R5, R3, 0x8, RZ ;  /* 0x0000000803057810 */ /* 0x000fe40007ffe0ff */
[----:B------:R-:W-:Y:S01]  /*1ea0*/  IADD3 R6, R2, 0x1, RZ ;  /* 0x0000000102067810 */ /* 0x000fe20007ffe0ff */
[----:B------:R-:W-:Y:S01]  /*1eb0*/  LDSM.16.M88.4 R84, [R213+0x800] ;  /* 0x00080000d554783b */ /* 0x000fe20000000200 */
[----:B------:R-:W-:-:S02]  /*1ec0*/  IADD3 R226, R219, 0x4800, RZ ;  /* 0x00004800dbe27810 */ /* 0x000fc40007ffe0ff */
[C---:B---3--:R-:W-:Y:S01]  /*1ed0*/  HMMA.16816.F32 R20, R8.reuse, R16, RZ ;  /* 0x000000100814723c */ /* 0x048fe200000018ff */
[----:B------:R-:W-:Y:S01]  /*1ee0*/  LDSM.16.M88.4 R96, [R213+0x1000] ;  /* 0x00100000d560783b */ /* 0x000fe20000000200 */
[C---:B------:R-:W-:Y:S02]  /*1ef0*/  IADD3 R225, R219.reuse, 0x5000, RZ ;  /* 0x00005000dbe17810 */ /* 0x040fe40007ffe0ff */
[C---:B------:R-:W-:Y:S01]  /*1f00*/  IADD3 R224, R219.reuse, 0x5800, RZ ;  /* 0x00005800dbe07810 */ /* 0x040fe20007ffe0ff */
[----:B------:R-:W-:Y:S01]  /*1f10*/  LDSM.16.M88.4 R104, [R213+0x1800] ;  /* 0x00180000d568783b */ /* 0x000fe20000000200 */
[C---:B------:R-:W-:Y:S02]  /*1f20*/  IADD3 R223, R219.reuse, 0x6000, RZ ;  /* 0x00006000dbdf7810 */ /* 0x040fe40007ffe0ff */
[----:B------:R-:W-:Y:S01]  /*1f30*/  HMMA.16816.F32 R16, R8, R18, RZ ;  /* 0x000000120810723c */ /* 0x000fe200000018ff */
[----:B------:R-:W-:Y:S01]  /*1f40*/  LDSM.16.M88.4 R100, [R208+0x13800] ;  /* 0x01380000d064783b */ /* 0x000fe20000000200 */
[----:B------:R-:W-:-:S02]  /*1f50*/  IADD3 R222, R219, 0x6800, RZ ;  /* 0x00006800dbde7810 */ /* 0x000fc40007ffe0ff */
[C---:B------:R-:W-:Y:S01]  /*1f60*/  IADD3 R221, R219.reuse, 0x7000, RZ ;  /* 0x00007000dbdd7810 */ /* 0x040fe20007ffe0ff */
[----:B------:R-:W-:Y:S01]  /*1f70*/  STL [R1+0x50], R115 ;  /* 0x0000507301007387 */ /* 0x000fe20000100800 */
[----:B------:R-:W-:Y:S02]  /*1f80*/  IADD3 R220, R219, 0x7800, RZ ;  /* 0x00007800dbdc7810 */ /* 0x000fe40007ffe0ff */
[C---:B----4-:R-:W-:Y:S01]  /*1f90*/  HMMA.16816.F32 R48, R8.reuse, R28, RZ ;  /* 0x0000001c0830723c */ /* 0x050fe200000018ff */
[----:B------:R-:W0:Y:S07]  /*1fa0*/  LDGDEPBAR ;  /* 0x00000000000079af */ /* 0x000e2e0000000000 */
[C---:B------:R-:W-:Y:S08]  /*1fb0*/  HMMA.16816.F32 R52, R8.reuse, R30, RZ ;  /* 0x0000001e0834723c */ /* 0x040ff000000018ff */
[C---:B-----5:R-:W-:Y:S08]  /*1fc0*/  HMMA.16816.F32 R64, R8.reuse, R24, RZ ;  /* 0x000000180840723c */ /* 0x060ff000000018ff */
[----:B------:R-:W-:Y:S01]  /*1fd0*/  HMMA.16816.F32 R72, R8, R26, RZ ;  /* 0x0000001a0848723c */ /* 0x000fe200000018ff */
[----:B------:R-:W3:Y:S07]  /*1fe0*/  LDSM.16.M88.4 R8, [R218] ;  /* 0x00000000da08783b */ /* 0x000eee0000000200 */
[C---:B--2---:R-:W-:Y:S01]  /*1ff0*/  HMMA.16816.F32 R60, R12.reuse, R40, R20 ;  /* 0x000000280c3c723c */ /* 0x044fe20000001814 */
        /* <DEDUP_REMOVED lines=9> */
[C---:B---3--:R-:W-:Y:S01]  /*2090*/  HMMA.16816.F32 R52, R8.reuse, R68, R60 ;  /* 0x000000440834723c */ /* 0x048fe2000000183c */
        /* <DEDUP_REMOVED lines=258> */
[----:B------:R-:W-:-:S03]  /*30c0*/  IMAD.U32 R5, RZ, RZ, UR11 ;  /* 0x0000000bff057e24 */ /* 0x000fc6000f8e00ff */
[----:B------:R-:W-:Y:S02]  /*30d0*/  USHF.R.S32.HI UR5, URZ, 0x1f, UR6 ;  /* 0x0000001f3f057899 */ /* 0x000fe40008011406 */
[----:B------:R-:W-:Y:S01]  /*30e0*/  UIMAD UR4, UR19, UR6, URZ ;  /* 0x00000006130472a4 */ /* 0x000fe2000f8e023f */
[----:B------:R-:W-:-:S03]  /*30f0*/  IMAD.U32 R8, RZ, RZ, UR6 ;  /* 0x00000006ff087e24 */ /* 0x000fc6000f8e00ff */
[----:B------:R-:W-:Y:S01]  /*3100*/  UIMAD UR4, UR5, UR20, UR4 ;  /* 0x00000014050472a4 */ /* 0x000fe2000f8e0204 */
[----:B------:R-:W-:-:S05]  /*3110*/  IMAD.WIDE.U32 R8, R8, UR20, R118 ;  /* 0x0000001408087c25 */ /* 0x000fca000f8e0076 */
[----:B------:R-:W-:Y:S01]  /*3120*/  IADD3 R3, R9, UR4, RZ ;  /* 0x0000000409037c10 */ /* 0x000fe2000fffe0ff */
[----:B------:R-:W-:Y:S01]  /*3130*/  IMAD.U32 R9, RZ, RZ, UR12 ;  /* 0x0000000cff097e24 */ /* 0x000fe2000f8e00ff */
        /* <DEDUP_REMOVED lines=16> */
.L_x_749:
[----:B----4-:R-:W-:Y:S01]  /*3240*/  FMNMX.FTZ R3, R18, R52, !PT ;  /* 0x0000003412037209 */ /* 0x010fe20007810000 */
[----:B------:R-:W-:Y:S01]  /*3250*/  IMAD.WIDE.U32 R178, R68, -0x326172a9, RZ ;  /* 0xcd9e8d5744b27825 */ /* 0x000fe200078e00ff */
[----:B------:R-:W-:Y:S01]  /*3260*/  USHF.L.U32 UR4, UR28, 0x1, URZ ;  /* 0x000000011c047899 */ /* 0x000fe2000800063f */
[----:B------:R-:W-:Y:S01]  /*3270*/  STL [R1+0x54], R16 ;  /* 0x0000541001007387 */ /* 0x000fe20000100800 */
        /* <DEDUP_REMOVED lines=18> */
[----:B------:R-:W-:Y:S01]  /*33a0*/  LEA R211, R0, R210, 0x1 ;  /* 0x000000d200d37211 */ /* 0x000fe200078e08ff */
        /* <DEDUP_REMOVED lines=41> */
[----:B------:R-:W-:-:S05]  /*3640*/  LOP3.LUT R8, R61, UR14, R150, 0x96, !PT ;  /* 0x0000000e3d087c12 */ /* 0x000fca000f8e9696 */
        /* <DEDUP_REMOVED lines=39> */
[C---:B------:R-:W-:Y:S02]  /*38c0*/  LOP3.LUT R8, R6.reuse, 0xffff, RZ, 0xc0, !PT ;  /* 0x0000ffff06087812 */ /* 0x040fe400078ec0ff */
[--C-:B------:R-:W-:Y:S02]  /*38d0*/  SHF.R.U32.HI R9, RZ, 0x10, R6.reuse ;  /* 0x00000010ff097819 */ /* 0x100fe40000011606 */
[----:B------:R-:W-:Y:S02]  /*38e0*/  LOP3.LUT R11, R6, 0xff, RZ, 0xc0, !PT ;  /* 0x000000ff060b7812 */ /* 0x000fe400078ec0ff */
[----:B------:R-:W-:Y:S02]  /*38f0*/  SHF.R.U32.HI R10, RZ, 0x18, R6 ;  /* 0x00000018ff0a7819 */ /* 0x000fe40000011606 */
[----:B------:R-:W-:Y:S01]  /*3900*/  LOP3.LUT R2, R7, UR16, R14, 0x96, !PT ;  /* 0x0000001007027c12 */ /* 0x000fe2000f8e960e */
[----:B-1----:R-:W-:Y:S01]  /*3910*/  FFMA.FTZ R5, R43, c[0x0][0x23c], -R13 ;  /* 0x00008f002b057a23 */ /* 0x002fe2000001080d */
[----:B------:R-:W-:Y:S01]  /*3920*/  SHF.R.U32.HI R6, RZ, 0x8, R8 ;  /* 0x00000008ff067819 */ /* 0x000fe20000011608 */
[----:B------:R-:W-:Y:S01]  /*3930*/  LDSM.16.MT88.4 R40, [R209+0x18000] ;  /* 0x01800000d128783b */ /* 0x000fe20000004200 */
[----:B------:R-:W-:Y:S01]  /*3940*/  LOP3.LUT R8, R9, 0xff, RZ, 0xc0, !PT ;  /* 0x000000ff09087812 */ /* 0x000fe200078ec0ff */
[----:B------:R1:W2:Y:S01]  /*3950*/  MUFU.EX2 R180, R5 ;  /* 0x0000000500b47308 */ /* 0x0002a20000000800 */
[----:B------:R-:W-:-:S02]  /*3960*/  LOP3.LUT R0, R2, 0xffff, RZ, 0xc0, !PT ;  /* 0x0000ffff02007812 */ /* 0x000fc400078ec0ff */
[----:B------:R-:W-:Y:S02]  /*3970*/  PRMT R7, R11, 0x5410, R6 ;  /* 0x000054100b077816 */ /* 0x000fe40000000006 */
[----:B------:R-:W-:Y:S02]  /*3980*/  SHF.R.U32.HI R4, RZ, 0x10, R2 ;  /* 0x00000010ff047819 */ /* 0x000fe40000011602 */
[----:B------:R-:W-:Y:S02]  /*3990*/  PRMT R8, R8, 0x5410, R10 ;  /* 0x0000541008087816 */ /* 0x000fe4000000000a */
[----:B------:R-:W-:Y:S02]  /*39a0*/  LOP3.LUT R10, R2, 0xff, RZ, 0xc0, !PT ;  /* 0x000000ff020a7812 */ /* 0x000fe400078ec0ff */
[----:B------:R-:W-:Y:S01]  /*39b0*/  SHF.R.U32.HI R6, RZ, 0x8, R0 ;  /* 0x00000008ff067819 */ /* 0x000fe20000011600 */
[--C-:B------:R-:W-:Y:S01]  /*39c0*/  HSET2.LE.AND R0, R7, R194.reuse, PT ;  /* 0x000000c207007233 */ /* 0x100fe20003803000 */
[----:B------:R-:W-:Y:S01]  /*39d0*/  SHF.R.U32.HI R9, RZ, 0x18, R2 ;  /* 0x00000018ff097819 */ /* 0x000fe20000011602 */
[----:B------:R-:W-:Y:S01]  /*39e0*/  HSET2.LE.AND R7, R8, R194, PT ;  /* 0x000000c208077233 */ /* 0x000fe20003803000 */
[----:B------:R-:W-:Y:S01]  /*39f0*/  PRMT R8, R10, 0x5410, R6 ;  /* 0x000054100a087816 */ /* 0x000fe20000000006 */
[----:B-1----:R-:W-:Y:S01]  /*3a00*/  FFMA.FTZ R5, R44, c[0x0][0x23c], -R12 ;  /* 0x00008f002c057a23 */ /* 0x002fe2000001080c */
[----:B--2---:R-:W-:-:S03]  /*3a10*/  F2FP.PACK_AB R2, R180, R183 ;  /* 0x000000b7b402723e */ /* 0x004fc600000000ff */
[----:B------:R1:W-:Y:S01]  /*3a20*/  MUFU.EX2 R192, R5 ;  /* 0x0000000500c07308 */ /* 0x0003e20000000800 */
[----:B------:R-:W-:Y:S01]  /*3a30*/  LOP3.LUT R6, R0, R2, RZ, 0xc0, !PT ;  /* 0x0000000200067212 */ /* 0x000fe200078ec0ff */
[----:B------:R-:W-:Y:S01]  /*3a40*/  HSET2.LE.AND R0, R8, R194, PT ;  /* 0x000000c208007233 */ /* 0x000fe20003803000 */
[----:B------:R-:W-:Y:S01]  /*3a50*/  F2FP.PACK_AB R2, R207, R206 ;  /* 0x000000cecf02723e */ /* 0x000fe200000000ff */
[--C-:B-1----:R-:W-:Y:S02]  /*3a60*/  FFMA.FTZ R5, R24, c[0x0][0x23c], -R12.reuse ;  /* 0x00008f0018057a23 */ /* 0x102fe4000001080c */
[----:B------:R-:W1:Y:S02]  /*3a70*/  LDSM.16.MT88.4 R24, [R211+0x1a000] ;  /* 0x01a00000d318783b */ /* 0x000e640000004200 */
[----:B------:R2:W-:Y:S02]  /*3a80*/  MUFU.EX2 R16, R5 ;  /* 0x0000000500107308 */ /* 0x0005e40000000800 */
[----:B--2---:R-:W-:-:S06]  /*3a90*/  FFMA.FTZ R5, R19, c[0x0][0x23c], -R12 ;  /* 0x00008f0013057a23 */ /* 0x004fcc000001080c */
[----:B------:R2:W-:Y:S02]  /*3aa0*/  MUFU.EX2 R184, R5 ;  /* 0x0000000500b87308 */ /* 0x0005e40000000800 */
[----:B--2---:R-:W-:Y:S02]  /*3ab0*/  FFMA.FTZ R5, R45, c[0x0][0x23c], -R12 ;  /* 0x00008f002d057a23 */ /* 0x004fe4000001080c */
[----:B------:R-:W-:Y:S04]  /*3ac0*/  LDSM.16.MT88.4 R44, [R211+0x18000] ;  /* 0x01800000d32c783b */ /* 0x000fe80000004200 */
[----:B------:R2:W3:Y:S02]  /*3ad0*/  MUFU.EX2 R19, R5 ;  /* 0x0000000500137308 */ /* 0x0004e40000000800 */
[----:B--2---:R-:W-:-:S02]  /*3ae0*/  LOP3.LUT R5, R4, 0xff, RZ, 0xc0, !PT ;  /* 0x000000ff04057812 */ /* 0x004fc400078ec0ff */
[----:B---3--:R-:W-:Y:S02]  /*3af0*/  F2FP.PACK_AB R8, R19, R184 ;  /* 0x000000b81308723e */ /* 0x008fe400000000ff */
[----:B------:R-:W-:Y:S02]  /*3b00*/  PRMT R5, R5, 0x5410, R9 ;  /* 0x0000541005057816 */ /* 0x000fe40000000009 */
[----:B------:R-:W-:-:S03]  /*3b10*/  F2FP.PACK_AB R4, R16, R192 ;  /* 0x000000c01004723e */ /* 0x000fc600000000ff */
[----:B------:R-:W-:Y:S01]  /*3b20*/  HSET2.LE.AND R5, R5, R194, PT ;  /* 0x000000c205057233 */ /* 0x000fe20003803000 */
[----:B------:R-:W-:Y:S02]  /*3b30*/  LOP3.LUT R7, R7, R4, RZ, 0xc0, !PT ;  /* 0x0000000407077212 */ /* 0x000fe400078ec0ff */
[----:B------:R-:W-:Y:S01]  /*3b40*/  LOP3.LUT R4, R0, R2, RZ, 0xc0, !PT ;  /* 0x0000000200047212 */ /* 0x000fe200078ec0ff */
[--C-:B------:R-:W-:Y:S01]  /*3b50*/  FFMA.FTZ R0, R112, c[0x0][0x23c], -R13.reuse ;  /* 0x00008f0070007a23 */ /* 0x100fe2000001080d */
[----:B------:R-:W-:Y:S01]  /*3b60*/  LOP3.LUT R5, R5, R8, RZ, 0xc0, !PT ;  /* 0x0000000805057212 */ /* 0x000fe200078ec0ff */
[----:B------:R-:W-:Y:S01]  /*3b70*/  FFMA.FTZ R2, R113, c[0x0][0x23c], -R13 ;  /* 0x00008f0071027a23 */ /* 0x000fe2000001080d */
[----:B------:R-:W2:Y:S01]  /*3b80*/  LDSM.16.MT88.4 R8, [R210+0x1c000] ;  /* 0x01c00000d208783b */ /* 0x000ea20000004200 */
[----:B------:R3:W-:Y:S04]  /*3b90*/  MUFU.EX2 R195, R0 ;  /* 0x0000000000c37308 */ /* 0x0007e80000000800 */
[C---:B-1----:R-:W-:Y:S04]  /*3ba0*/  HMMA.16816.F32 R92, R4.reuse, R24, RZ ;  /* 0x00000018045c723c */ /* 0x042fe800000018ff */
[----:B------:R1:W4:Y:S04]  /*3bb0*/  MUFU.EX2 R186, R2 ;  /* 0x0000000200ba7308 */ /* 0x0003280000000800 */
[----:B------:R-:W-:Y:S01]  /*3bc0*/  HMMA.16816.F32 R80, R4, R26, RZ ;  /* 0x0000001a0450723c */ /* 0x000fe200000018ff */
[----:B------:R-:W1:Y:S01]  /*3bd0*/  LDSM.16.MT88.4 R24, [R211+0x1e000] ;  /* 0x01e00000d318783b */ /* 0x000e620000004200 */
[----:B---3--:R-:W-:-:S06]  /*3be0*/  LOP3.LUT R0, R15, UR7, R156, 0x96, !PT ;  /* 0x000000070f007c12 */ /* 0x008fcc000f8e969c */
[C---:B------:R-:W-:Y:S08]  /*3bf0*/  HMMA.16816.F32 R64, R4.reuse, R36, RZ ;  /* 0x000000240440723c */ /* 0x040ff000000018ff */
[C---:B------:R-:W-:Y:S08]  /*3c00*/  HMMA.16816.F32 R124, R4.reuse, R38, RZ ;  /* 0x00000026047c723c */ /* 0x040ff000000018ff */
[C---:B------:R-:W-:Y:S08]  /*3c10*/  HMMA.16816.F32 R96, R4.reuse, R56, RZ ;  /* 0x000000380460723c */ /* 0x040ff000000018ff */
[C---:B--2---:R-:W-:Y:S07]  /*3c20*/  HMMA.16816.F32 R36, R4.reuse, R8, RZ ;  /* 0x000000080424723c */ /* 0x044fee00000018ff */
[----:B------:R-:W-:Y:S01]  /*3c30*/  IMAD.WIDE.U32 R8, R0, -0x2daee0ad, RZ ;  /* 0xd2511f5300087825 */ /* 0x000fe200078e00ff */
[C---:B------:R-:W-:Y:S03]  /*3c40*/  HMMA.16816.F32 R84, R4.reuse, R58, RZ ;  /* 0x0000003a0454723c */ /* 0x040fe600000018ff */
[----:B------:R-:W-:Y:S01]  /*3c50*/  FFMA.FTZ R0, R63, c[0x0][0x23c], -R13 ;  /* 0x00008f003f007a23 */ /* 0x000fe2000001080d */
[----:B-1----:R-:W-:Y:S01]  /*3c60*/  SHF.R.U32.HI R2, RZ, 0x10, R8 ;  /* 0x00000010ff027819 */ /* 0x002fe20000011608 */
[----:B------:R-:W-:Y:S01]  /*3c70*/  IMAD.MOV.U32 R63, RZ, RZ, R180 ;  /* 0x000000ffff3f7224 */ /* 0x000fe200078e00b4 */
[----:B------:R-:W-:Y:S01]  /*3c80*/  LOP3.LUT R14, R8, 0xff, RZ, 0xc0, !PT ;  /* 0x000000ff080e7812 */ /* 0x000fe200078ec0ff */
[----:B------:R1:W-:Y:S01]  /*3c90*/  MUFU.EX2 R185, R0 ;  /* 0x0000000000b97308 */ /* 0x0003e20000000800 */
[----:B------:R-:W-:Y:S01]  /*3ca0*/  HMMA.16816.F32 R56, R4, R20, RZ ;  /* 0x000000140438723c */ /* 0x000fe200000018ff */
[----:B------:R-:W-:-:S07]  /*3cb0*/  LOP3.LUT R2, R2, 0xff, RZ, 0xc0, !PT ;  /* 0x000000ff02027812 */ /* 0x000fce00078ec0ff */
[----:B------:R-:W-:Y:S01]  /*3cc0*/  HMMA.16816.F32 R76, R4, R22, RZ ;  /* 0x00000016044c723c */ /* 0x000fe200000018ff */
[----:B------:R-:W2:Y:S01]  /*3cd0*/  LDSM.16.MT88.4 R20, [R212+0x1e000] ;  /* 0x01e00000d414783b */ /* 0x000ea20000004200 */
[----:B-1----:R-:W-:-:S06]  /*3ce0*/  LOP3.LUT R0, R8, 0xffff, RZ, 0xc0, !PT ;  /* 0x0000ffff08007812 */ /* 0x002fcc00078ec0ff */
[C---:B------:R-:W-:Y:S07]  /*3cf0*/  HMMA.16816.F32 R72, R4.reuse, R10, RZ ;  /* 0x0000000a0448723c */ /* 0x040fee00000018ff */
[----:B------:R-:W-:Y:S01]  /*3d00*/  FFMA.FTZ R10, R62, c[0x0][0x23c], -R13 ;  /* 0x00008f003e0a7a23 */ /* 0x000fe2000001080d */
[----:B------:R-:W-:Y:S01]  /*3d10*/  HMMA.16816.F32 R140, R4, R40, RZ ;  /* 0x00000028048c723c */ /* 0x000fe200000018ff */
[----:B------:R-:W-:Y:S01]  /*3d20*/  SHF.R.U32.HI R11, RZ, 0x18, R8 ;  /* 0x00000018ff0b7819 */ /* 0x000fe20000011608 */
[----:B------:R-:W-:Y:S01]  /*3d30*/  FFMA.FTZ R8, R132, c[0x0][0x23c], -R12 ;  /* 0x00008f0084087a23 */ /* 0x000fe2000001080c */
[----:B------:R1:W3:Y:S01]  /*3d40*/  MUFU.EX2 R181, R10 ;  /* 0x0000000a00b57308 */ /* 0x0002e20000000800 */
[----:B------:R-:W-:-:S02]  /*3d50*/  MOV R62, R184 ;  /* 0x000000b8003e7202 */ /* 0x000fc40000000f00 */
[----:B------:R-:W-:Y:S02]  /*3d60*/  PRMT R18, R2, 0x5410, R11 ;  /* 0x0000541002127816 */ /* 0x000fe4000000000b */
[C---:B------:R-:W-:Y:S01]  /*3d70*/  HMMA.16816.F32 R128, R4.reuse, R42, RZ ;  /* 0x0000002a0480723c */ /* 0x040fe200000018ff */
[----:B------:R-:W2:Y:S02]  /*3d80*/  LDSM.16.MT88.4 R40, [R212+0x1c000] ;  /* 0x01c00000d428783b */ /* 0x000ea40000004200 */
[----:B------:R3:W-:Y:S05]  /*3d90*/  MUFU.EX2 R204, R8 ;  /* 0x0000000800cc7308 */ /* 0x0007ea0000000800 */
[----:B------:R-:W-:Y:S01]  /*3da0*/  HMMA.16816.F32 R116, R4, R48, RZ ;  /* 0x000000300474723c */ /* 0x000fe200000018ff */
[----:B-1----:R-:W-:-:S02]  /*3db0*/  SHF.R.U32.HI R10, RZ, 0x8, R0 ;  /* 0x00000008ff0a7819 */ /* 0x002fc40000011600 */
[----:B------:R-:W-:Y:S01]  /*3dc0*/  LOP3.LUT R0, R9, UR17, R134, 0x96, !PT ;  /* 0x0000001109007c12 */ /* 0x000fe2000f8e9686 */
[----:B------:R-:W-:Y:S01]  /*3dd0*/  FFMA.FTZ R9, R115, c[0x0][0x23c], -R12 ;  /* 0x00008f0073097a23 */ /* 0x000fe2000001080c */
[----:B------:R-:W-:-:S03]  /*3de0*/  PRMT R15, R14, 0x5410, R10 ;  /* 0x000054100e0f7816 */ /* 0x000fc6000000000a */
[C---:B------:R-:W-:Y:S01]  /*3df0*/  HMMA.16816.F32 R104, R4.reuse, R50, RZ ;  /* 0x000000320468723c */ /* 0x040fe200000018ff */
[----:B------:R-:W1:Y:S01]  /*3e00*/  LDSM.16.MT88.4 R48, [R211+0x1c000] ;  /* 0x01c00000d330783b */ /* 0x000e620000004200 */
[----:B------:R4:W-:Y:S01]  /*3e10*/  MUFU.EX2 R182, R9 ;  /* 0x0000000900b67308 */ /* 0x0009e20000000800 */
[C---:B------:R-:W-:Y:S02]  /*3e20*/  LOP3.LUT R2, R0.reuse, 0xffff, RZ, 0xc0, !PT ;  /* 0x0000ffff00027812 */ /* 0x040fe400078ec0ff */
[----:B------:R-:W-:Y:S02]  /*3e30*/  LOP3.LUT R14, R0, 0xff, RZ, 0xc0, !PT ;  /* 0x000000ff000e7812 */ /* 0x000fe400078ec0ff */
[--C-:B---3--:R-:W-:Y:S01]  /*3e40*/  SHF.R.U32.HI R8, RZ, 0x10, R0.reuse ;  /* 0x00000010ff087819 */ /* 0x108fe20000011600 */
[----:B------:R-:W-:Y:S01]  /*3e50*/  HMMA.16816.F32 R136, R4, R32, RZ ;  /* 0x000000200488723c */ /* 0x000fe200000018ff */
[----:B------:R-:W-:Y:S01]  /*3e60*/  SHF.R.U32.HI R11, RZ, 0x18, R0 ;  /* 0x00000018ff0b7819 */ /* 0x000fe20000011600 */
[----:B------:R-:W-:Y:S01]  /*3e70*/  HSET2.LE.AND R0, R15, R194, PT ;  /* 0x000000c20f007233 */ /* 0x000fe20003803000 */
[----:B------:R-:W-:Y:S01]  /*3e80*/  SHF.R.U32.HI R10, RZ, 0x8, R2 ;  /* 0x00000008ff0a7819 */ /* 0x000fe20000011602 */
[----:B----4-:R-:W-:Y:S01]  /*3e90*/  IMAD.MOV.U32 R15, RZ, RZ, R186 ;  /* 0x000000ffff0f7224 */ /* 0x010fe200078e00ba */
[----:B------:R-:W-:-:S02]  /*3ea0*/  F2FP.PACK_AB R2, R181, R185 ;  /* 0x000000b9b502723e */ /* 0x000fc400000000ff */
[----:B------:R-:W-:Y:S01]  /*3eb0*/  PRMT R14, R14, 0x5410, R10 ;  /* 0x000054100e0e7816 */ /* 0x000fe2000000000a */
[C---:B------:R-:W-:Y:S01]  /*3ec0*/  HMMA.16816.F32 R120, R4.reuse, R34, RZ ;  /* 0x000000220478723c */ /* 0x040fe200000018ff */
[----:B------:R-:W3:Y:S01]  /*3ed0*/  LDSM.16.MT88.4 R32, [R210+0x1e000] ;  /* 0x01e00000d220783b */ /* 0x000ee20000004200 */
[--C-:B------:R-:W-:Y:S01]  /*3ee0*/  FFMA.FTZ R9, R114, c[0x0][0x23c], -R12.reuse ;  /* 0x00008f0072097a23 */ /* 0x100fe2000001080c */
[----:B------:R-:W-:Y:S01]  /*3ef0*/  LOP3.LUT R10, R0, R2, RZ, 0xc0, !PT ;  /* 0x00000002000a7212 */ /* 0x000fe200078ec0ff */
[----:B------:R-:W-:Y:S01]  /*3f00*/  FFMA.FTZ R2, R133, c[0x0][0x23c], -R12 ;  /* 0x00008f0085027a23 */ /* 0x000fe2000001080c */
[----:B------:R-:W-:Y:S01]  /*3f10*/  LOP3.LUT R8, R8, 0xff, RZ, 0xc0, !PT ;  /* 0x000000ff08087812 */ /* 0x000fe200078ec0ff */
[----:B------:R4:W1:Y:S01]  /*3f20*/  MUFU.EX2 R250, R9 ;  /* 0x0000000900fa7308 */ /* 0x0008620000000800 */
[----:B------:R-:W-:Y:S01]  /*3f30*/  HSET2.LE.AND R0, R18, R194, PT ;  /* 0x000000c212007233 */ /* 0x000fe20003803000 */
[----:B------:R-:W-:Y:S01]  /*3f40*/  HMMA.16816.F32 R172, R4, R24, RZ ;  /* 0x0000001804ac723c */ /* 0x000fe200000018ff */
[----:B------:R-:W-:-:S05]  /*3f50*/  IMAD.MOV.U32 R18, RZ, RZ, R185 ;  /* 0x000000ffff127224 */ /* 0x000fca00078e00b9 */
[----:B------:R1:W1:Y:S02]  /*3f60*/  MUFU.EX2 R251, R2 ;  /* 0x0000000200fb7308 */ /* 0x0002640000000800 */
[----:B------:R-:W-:Y:S01]  /*3f70*/  HMMA.16816.F32 R112, R4, R26, RZ ;  /* 0x0000001a0470723c */ /* 0x000fe200000018ff */
[----:B------:R-:W3:Y:S01]  /*3f80*/  LDSM.16.MT88.4 R24, [R210+0x18800] ;  /* 0x01880000d218783b */ /* 0x000ee20000004200 */
[----:B----4-:R-:W-:-:S06]  /*3f90*/  PRMT R9, R8, 0x5410, R11 ;  /* 0x0000541008097816 */ /* 0x010fcc000000000b */
[----:B--2---:R-:W-:Y:S01]  /*3fa0*/  HMMA.16816.F32 R168, R4, R20, RZ ;  /* 0x0000001404a8723c */ /* 0x004fe200000018ff */
[----:B-1----:R-:W-:-:S07]  /*3fb0*/  F2FP.PACK_AB R2, R250, R182 ;  /* 0x000000b6fa02723e */ /* 0x002fce00000000ff */
[C---:B------:R-:W-:Y:S01]  /*3fc0*/  HMMA.16816.F32 R164, R4.reuse, R22, RZ ;  /* 0x0000001604a4723c */ /* 0x040fe200000018ff */
[----:B------:R-:W1:Y:S01]  /*3fd0*/  LDSM.16.MT88.4 R20, [R212+0x18800] ;  /* 0x01880000d414783b */ /* 0x000e620000004200 */
[----:B------:R-:W-:Y:S01]  /*3fe0*/  LOP3.LUT R11, R0, R2, RZ, 0xc0, !PT ;  /* 0x00000002000b7212 */ /* 0x000fe200078ec0ff */
[--C-:B------:R-:W-:Y:S01]  /*3ff0*/  HSET2.LE.AND R0, R14, R194.reuse, PT ;  /* 0x000000c20e007233 */ /* 0x100fe20003803000 */
[----:B------:R-:W-:Y:S01]  /*4000*/  F2FP.PACK_AB R2, R15, R195 ;  /* 0x000000c30f02723e */ /* 0x000fe200000000ff */
[----:B------:R-:W-:Y:S02]  /*4010*/  IMAD.MOV.U32 R14, RZ, RZ, R18 ;  /* 0x000000ffff0e7224 */ /* 0x000fe400078e0012 */
[----:B------:R-:W-:Y:S01]  /*4020*/  IMAD.MOV.U32 R18, RZ, RZ, R183 ;  /* 0x000000ffff127224 */ /* 0x000fe200078e00b7 */
[----:B------:R-:W-:Y:S01]  /*4030*/  LOP3.LUT R8, R0, R2, RZ, 0xc0, !PT ;  /* 0x0000000200087212 */ /* 0x000fe200078ec0ff */
[----:B------:R-:W-:Y:S01]  /*4040*/  HSET2.LE.AND R0, R9, R194, PT ;  /* 0x000000c209007233 */ /* 0x000fe20003803000 */
[----:B------:R-:W-:Y:S01]  /*4050*/  HMMA.16816.F32 R68, R4, R44, RZ ;  /* 0x0000002c0444723c */ /* 0x000fe200000018ff */
[----:B------:R-:W-:-:S04]  /*4060*/  F2FP.PACK_AB R2, R251, R204 ;  /* 0x000000ccfb02723e */ /* 0x000fc800000000ff */
[----:B------:R-:W-:-:S03]  /*4070*/  LOP3.LUT R9, R0, R2, RZ, 0xc0, !PT ;  /* 0x0000000200097212 */ /* 0x000fc600078ec0ff */
[C---:B------:R-:W-:Y:S08]  /*4080*/  HMMA.16816.F32 R108, R4.reuse, R28, RZ ;  /* 0x0000001c046c723c */ /* 0x040ff000000018ff */
[C---:B------:R-:W-:Y:S01]  /*4090*/  HMMA.16816.F32 R100, R4.reuse, R30, RZ ;  /* 0x0000001e0464723c */ /* 0x040fe200000018ff */
[----:B------:R-:W2:Y:S07]  /*40a0*/  LDSM.16.MT88.4 R28, [R209+0x18800] ;  /* 0x01880000d11c783b */ /* 0x000eae0000004200 */
[C---:B------:R-:W-:Y:S08]  /*40b0*/  HMMA.16816.F32 R88, R4.reuse, R40, RZ ;  /* 0x000000280458723c */ /* 0x040ff000000018ff */
[C---:B------:R-:W-:Y:S08]  /*40c0*/  HMMA.16816.F32 R144, R4.reuse, R48, RZ ;  /* 0x000000300490723c */ /* 0x040ff000000018ff */
[C---:B------:R-:W-:Y:S08]  /*40d0*/  HMMA.16816.F32 R152, R4.reuse, R52, RZ ;  /* 0x000000340498723c */ /* 0x040ff000000018ff */
[C---:B------:R-:W-:Y:S08]  /*40e0*/  HMMA.16816.F32 R44, R4.reuse, R46, RZ ;  /* 0x0000002e042c723c */ /* 0x040ff000000018ff */
[C---:B------:R-:W-:Y:S08]  /*40f0*/  HMMA.16816.F32 R40, R4.reuse, R42, RZ ;  /* 0x0000002a0428723c */ /* 0x040ff000000018ff */
[C---:B------:R-:W-:Y:S08]  /*4100*/  HMMA.16816.F32 R48, R4.reuse, R50, RZ ;  /* 0x000000320430723c */ /* 0x040ff000000018ff */
[C---:B------:R-:W-:Y:S08]  /*4110*/  HMMA.16816.F32 R52, R4.reuse, R54, RZ ;  /* 0x000000360434723c */ /* 0x040ff000000018ff */
[C---:B---3--:R-:W-:Y:S08]  /*4120*/  HMMA.16816.F32 R156, R4.reuse, R32, RZ ;  /* 0x00000020049c723c */ /* 0x048ff000000018ff */
[----:B------:R-:W-:Y:S01]  /*4130*/  HMMA.16816.F32 R160, R4, R34, RZ ;  /* 0x0000002204a0723c */ /* 0x000fe200000018ff */
[----:B------:R-:W3:Y:S04]  /*4140*/  LDSM.16.MT88.4 R4, [R211+0x18800] ;  /* 0x01880000d304783b */ /* 0x000ee80000004200 */
[----:B------:R-:W-:Y:S03]  /*4150*/  LDSM.16.MT88.4 R32, [R209+0x1a800] ;  /* 0x01a80000d120783b */ /* 0x000fe60000004200 */
[C---:B------:R-:W-:Y:S08]  /*4160*/  HMMA.16816.F32 R240, R8.reuse, R24, R116 ;  /* 0x0000001808f0723c */ /* 0x040ff00000001874 */
[C---:B------:R-:W-:Y:S01]  /*4170*/  HMMA.16816.F32 R236, R8.reuse, R26, R104 ;  /* 0x0000001a08ec723c */ /* 0x040fe20000001868 */
[----:B------:R-:W4:Y:S07]  /*4180*/  LDSM.16.MT88.4 R24, [R210+0x1a800] ;  /* 0x01a80000d218783b */ /* 0x000f2e0000004200 */
[C---:B-1----:R-:W-:Y:S08]  /*4190*/  HMMA.16816.F32 R196, R8.reuse, R20, R96 ;  /* 0x0000001408c4723c */ /* 0x042ff00000001860 */
[C---:B------:R-:W-:Y:S01]  /*41a0*/  HMMA.16816.F32 R184, R8.reuse, R22, R84 ;  /* 0x0000001608b8723c */ /* 0x040fe20000001854 */
[----:B------:R-:W1:Y:S06]  /*41b0*/  LDSM.16.MT88.4 R20, [R212+0x1a800] ;  /* 0x01a80000d414783b */ /* 0x000e6c0000004200 */
[----:B------:R-:W-:Y:S01]  /*41c0*/  MOV R87, R251 ;  /* 0x000000fb00577202 */ /* 0x000fe20000000f00 */
[----:B--2---:R-:W-:Y:S01]  /*41d0*/  HMMA.16816.F32 R132, R8, R28, R140 ;  /* 0x0000001c0884723c */ /* 0x004fe2000000188c */
[----:B------:R-:W-:Y:S01]  /*41e0*/  IMAD.MOV.U32 R86, RZ, RZ, R250 ;  /* 0x000000ffff567224 */ /* 0x000fe200078e00fa */
[----:B------:R-:W-:Y:S01]  /*41f0*/  MOV R84, R248 ;  /* 0x000000f800547202 */ /* 0x000fe20000000f00 */
[----:B------:R-:W-:-:S05]  /*4200*/  IMAD.MOV.U32 R85, RZ, RZ, R249 ;  /* 0x000000ffff557224 */ /* 0x000fca00078e00f9 */
[C---:B---3--:R-:W-:Y:S08]  /*4210*/  HMMA.16816.F32 R140, R8.reuse, R4, R68 ;  /* 0x00000004088c723c */ /* 0x048ff00000001844 */
[C---:B------:R-:W-:Y:S01]  /*4220*/  HMMA.16816.F32 R116, R8.reuse, R6, R44 ;  /* 0x000000060874723c */ /* 0x040fe2000000182c */
[----:B------:R-:W2:Y:S06]  /*4230*/  LDSM.16.MT88.4 R4, [R211+0x1a800] ;  /* 0x01a80000d304783b */ /* 0x000eac0000004200 */
[----:B------:R-:W-:Y:S01]  /*4240*/  IMAD.MOV.U32 R47, RZ, RZ, R207 ;  /* 0x000000ffff2f7224 */ /* 0x000fe200078e00cf */
[----:B------:R-:W-:Y:S01]  /*4250*/  HMMA.16816.F32 R28, R8, R30, R128 ;  /* 0x0000001e081c723c */ /* 0x000fe20000001880 */
[----:B------:R-:W-:Y:S01]  /*4260*/  IMAD.MOV.U32 R46, RZ, RZ, R206 ;  /* 0x000000ffff2e7224 */ /* 0x000fe200078e00ce */
[----:B------:R-:W-:Y:S01]  /*4270*/  MOV R45, R205 ;  /* 0x000000cd002d7202 */ /* 0x000fe20000000f00 */
[----:B------:R-:W-:Y:S01]  /*4280*/  IMAD.MOV.U32 R44, RZ, RZ, R204 ;  /* 0x000000ffff2c7224 */ /* 0x000fe200078e00cc */
[----:B------:R-:W-:Y:S01]  /*4290*/  MOV R189, R135 ;  /* 0x0000008700bd7202 */ /* 0x000fe20000000f00 */
[----:B------:R-:W-:-:S02]  /*42a0*/  IMAD.MOV.U32 R180, RZ, RZ, R132 ;  /* 0x000000ffffb47224 */ /* 0x000fc400078e0084 */
[----:B------:R-:W-:Y:S01]  /*42b0*/  IMAD.MOV.U32 R188, RZ, RZ, R133 ;  /* 0x000000ffffbc7224 */ /* 0x000fe200078e0085 */
[----:B----4-:R-:W-:Y:S01]  /*42c0*/  HMMA.16816.F32 R136, R8, R24, R136 ;  /* 0x000000180888723c */ /* 0x010fe20000001888 */
[----:B------:R-:W-:-:S07]  /*42d0*/  IMAD.MOV.U32 R2, RZ, RZ, R134 ;  /* 0x000000ffff027224 */ /* 0x000fce00078e0086 */
[C---:B-1----:R-:W-:Y:S07]  /*42e0*/  HMMA.16816.F32 R204, R8.reuse, R22, R100 ;  /* 0x0000001608cc723c */ /* 0x042fee0000001864 */
[----:B------:R-:W-:Y:S01]  /*42f0*/  IMAD.MOV.U32 R101, RZ, RZ, R180 ;  /* 0x000000ffff657224 */ /* 0x000fe200078e00b4 */
[----:B------:R-:W-:Y:S01]  /*4300*/  MOV R130, R28 ;  /* 0x0000001c00827202 */ /* 0x000fe20000000f00 */
[----:B------:R-:W-:Y:S01]  /*4310*/  IMAD.MOV.U32 R129, RZ, RZ, R29 ;  /* 0x000000ffff817224 */ /* 0x000fe200078e001d */
[----:B------:R-:W-:Y:S01]  /*4320*/  MOV R0, R31 ;  /* 0x0000001f00007202 */ /* 0x000fe20000000f00 */
[----:B------:R-:W-:Y:S01]  /*4330*/  IMAD.MOV.U32 R128, RZ, RZ, R30 ;  /* 0x000000ffff807224 */ /* 0x000fe200078e001e */
[C---:B------:R-:W-:Y:S01]  /*4340*/  HMMA.16816.F32 R248, R8.reuse, R26, R120 ;  /* 0x0000001a08f8723c */ /* 0x040fe20000001878 */
[----:B------:R-:W1:Y:S01]  /*4350*/  LDSM.16.MT88.4 R28, [R209+0x1c800] ;  /* 0x01c80000d11c783b */ /* 0x000e620000004200 */
[----:B------:R-:W-:Y:S01]  /*4360*/  MOV R100, R130 ;  /* 0x0000008200647202 */ /* 0x000fe20000000f00 */
[----:B------:R-:W-:Y:S01]  /*4370*/  IMAD.MOV.U32 R103, RZ, RZ, R128 ;  /* 0x000000ffff677224 */ /* 0x000fe200078e0080 */
[----:B------:R-:W-:Y:S01]  /*4380*/  MOV R69, R138 ;  /* 0x0000008a00457202 */ /* 0x000fe20000000f00 */
[----:B------:R-:W-:Y:S01]  /*4390*/  IMAD.MOV.U32 R71, RZ, RZ, R136 ;  /* 0x000000ffff477224 */ /* 0x000fe200078e0088 */
[----:B------:R-:W-:Y:S01]  /*43a0*/  LDSM.16.MT88.4 R24, [R209+0x1e800] ;  /* 0x01e80000d118783b */ /* 0x000fe20000004200 */
[----:B------:R-:W-:Y:S01]  /*43b0*/  IMAD.MOV.U32 R70, RZ, RZ, R137 ;  /* 0x000000ffff467224 */ /* 0x000fe200078e0089 */
[----:B------:R-:W-:Y:S01]  /*43c0*/  HMMA.16816.F32 R132, R8, R32, R64 ;  /* 0x000000200884723c */ /* 0x000fe20000001840 */
[----:B------:R-:W-:Y:S01]  /*43d0*/  IMAD.MOV.U32 R68, RZ, RZ, R139 ;  /* 0x000000ffff447224 */ /* 0x000fe200078e008b */
[----:B------:R-:W-:Y:S01]  /*43e0*/  MOV R123, R191 ;  /* 0x000000bf007b7202 */ /* 0x000fe20000000f00 */
[----:B------:R-:W-:-:S02]  /*43f0*/  IMAD.MOV.U32 R120, RZ, RZ, R195 ;  /* 0x000000ffff787224 */ /* 0x000fc400078e00c3 */
[----:B------:R-:W-:Y:S02]  /*4400*/  IMAD.MOV.U32 R121, RZ, RZ, R193 ;  /* 0x000000ffff797224 */ /* 0x000fe400078e00c1 */
[----:B------:R-:W-:Y:S01]  /*4410*/  IMAD.MOV.U32 R122, RZ, RZ, R192 ;  /* 0x000000ffff7a7224 */ /* 0x000fe200078e00c0 */
[----:B------:R-:W-:Y:S01]  /*4420*/  HMMA.16816.F32 R136, R8, R20, R108 ;  /* 0x000000140888723c */ /* 0x000fe2000000186c */
[----:B------:R-:W3:Y:S01]  /*4430*/  LDSM.16.MT88.4 R20, [R212+0x1c800] ;  /* 0x01c80000d414783b */ /* 0x000ee20000004200 */
[----:B------:R-:W-:-:S05]  /*4440*/  IMAD.MOV.U32 R102, RZ, RZ, R129 ;  /* 0x000000ffff667224 */ /* 0x000fca00078e0081 */
[----:B------:R-:W-:Y:S01]  /*4450*/  MOV R111, R194 ;  /* 0x000000c2006f7202 */ /* 0x000fe20000000f00 */
[----:B------:R-:W-:Y:S01]  /*4460*/  IMAD.MOV.U32 R108, RZ, RZ, R181 ;  /* 0x000000ffff6c7224 */ /* 0x000fe200078e00b5 */
[----:B------:R-:W-:Y:S01]  /*4470*/  MOV R109, R182 ;  /* 0x000000b6006d7202 */ /* 0x000fe20000000f00 */
[----:B--2---:R-:W-:Y:S01]  /*4480*/  HMMA.16816.F32 R192, R8, R4, R92 ;  /* 0x0000000408c0723c */ /* 0x004fe2000000185c */
[----:B------:R-:W-:-:S07]  /*4490*/  IMAD.MOV.U32 R110, RZ, RZ, R190 ;  /* 0x000000ffff6e7224 */ /* 0x000fce00078e00be */
[C---:B------:R-:W-:Y:S01]  /*44a0*/  HMMA.16816.F32 R180, R8.reuse, R6, R80 ;  /* 0x0000000608b4723c */ /* 0x040fe20000001850 */
[----:B------:R-:W2:Y:S06]  /*44b0*/  LDSM.16.MT88.4 R4, [R211+0x1c800] ;  /* 0x01c80000d304783b */ /* 0x000eac0000004200 */
[----:B------:R-:W-:Y:S01]  /*44c0*/  MOV R80, R189 ;  /* 0x000000bd00507202 */ /* 0x000fe20000000f00 */
[----:B------:R-:W-:Y:S01]  /*44d0*/  HMMA.16816.F32 R124, R8, R34, R124 ;  /* 0x00000022087c723c */ /* 0x000fe2000000187c */
[----:B------:R-:W4:Y:S01]  /*44e0*/  LDSM.16.MT88.4 R32, [R210+0x1c800] ;  /* 0x01c80000d220783b */ /* 0x000f220000004200 */
[----:B------:R-:W-:Y:S01]  /*44f0*/  IMAD.MOV.U32 R81, RZ, RZ, R188 ;  /* 0x000000ffff517224 */ /* 0x000fe200078e00bc */
[----:B------:R-:W-:Y:S01]  /*4500*/  MOV R83, R0 ;  /* 0x0000000000537202 */ /* 0x000fe20000000f00 */
[----:B------:R-:W-:-:S02]  /*4510*/  IMAD.U32 R0, RZ, RZ, UR4 ;  /* 0x00000004ff007e24 */ /* 0x000fc4000f8e00ff */
[----:B------:R-:W-:Y:S02]  /*4520*/  IMAD.MOV.U32 R82, RZ, RZ, R2 ;  /* 0x000000ffff527224 */ /* 0x000fe400078e0002 */
[----:B-1----:R-:W-:Y:S01]  /*4530*/  HMMA.16816.F32 R188, R8, R28, R56 ;  /* 0x0000001c08bc723c */ /* 0x002fe20000001838 */
[----:B------:R-:W-:-:S06]  /*4540*/  LOP3.LUT R0, R151, UR27, R0, 0x96, !PT ;  /* 0x0000001b97007c12 */ /* 0x000fcc000f8e9600 */
[----:B------:R-:W-:Y:S01]  /*4550*/  IMAD.MOV.U32 R56, RZ, RZ, R178 ;  /* 0x000000ffff387224 */ /* 0x000fe200078e00b2 */
[----:B------:R-:W-:Y:S01]  /*4560*/  MOV R58, R176 ;  /* 0x000000b0003a7202 */ /* 0x000fe20000000f00 */
[----:B------:R-:W-:Y:S01]  /*4570*/  IMAD.MOV.U32 R57, RZ, RZ, R179 ;  /* 0x000000ffff397224 */ /* 0x000fe200078e00b3 */
[C---:B---3--:R-:W-:Y:S01]  /*4580*/  HMMA.16816.F32 R96, R8.reuse, R20, R88 ;  /* 0x000000140860723c */ /* 0x048fe20000001858 */
[----:B------:R-:W-:Y:S02]  /*4590*/  IMAD.MOV.U32 R59, RZ, RZ, R177 ;  /* 0x000000ffff3b7224 */ /* 0x000fe400078e00b1 */
[----:B------:R-:W-:Y:S02]  /*45a0*/  IMAD.MOV.U32 R57, RZ, RZ, R82 ;  /* 0x000000ffff397224 */ /* 0x000fe400078e0052 */
[----:B------:R-:W-:Y:S01]  /*45b0*/  IMAD.MOV.U32 R82, RZ, RZ, R109 ;  /* 0x000000ffff527224 */ /* 0x000fe200078e006d */
[----:B------:R-:W-:Y:S02]  /*45c0*/  MOV R109, R46 ;  /* 0x0000002e006d7202 */ /* 0x000fe40000000f00 */
[C---:B------:R-:W-:Y:S01]  /*45d0*/  HMMA.16816.F32 R176, R8.reuse, R30, R76 ;  /* 0x0000001e08b0723c */ /* 0x040fe2000000184c */
[----:B------:R-:W-:Y:S01]  /*45e0*/  MOV R46, R14 ;  /* 0x0000000e002e7202 */ /* 0x000fe20000000f00 */
[----:B------:R-:W-:Y:S06]  /*45f0*/  LDSM.16.MT88.4 R28, [R212+0x1e800] ;  /* 0x01e80000d41c783b */ /* 0x000fec0000004200 */
[C---:B------:R-:W-:Y:S01]  /*4600*/  HMMA.16816.F32 R76, R8.reuse, R22, R40 ;  /* 0x00000016084c723c */ /* 0x040fe20000001828 */
[----:B------:R-:W1:Y:S07]  /*4610*/  LDSM.16.MT88.4 R20, [R210+0x1e800] ;  /* 0x01e80000d214783b */ /* 0x000e6e0000004200 */
[C---:B--2---:R-:W-:Y:S07]  /*4620*/  HMMA.16816.F32 R92, R8.reuse, R4, R144 ;  /* 0x00000004085c723c */ /* 0x044fee0000001890 */
[----:B------:R-:W-:Y:S01]  /*4630*/  IMAD.WIDE.U32 R4, R0, -0x326172a9, RZ ;  /* 0xcd9e8d5700047825 */ /* 0x000fe200078e00ff */
[C---:B----4-:R-:W-:Y:S04]  /*4640*/  HMMA.16816.F32 R104, R8.reuse, R34, R72 ;  /* 0x000000220868723c */ /* 0x050fe80000001848 */
[----:B------:R-:W-:Y:S01]  /*4650*/  LOP3.LUT R2, R5, UR15, R56, 0x96, !PT ;  /* 0x0000000f05027c12 */ /* 0x000fe2000f8e9638 */
[----:B------:R-:W-:Y:S01]  /*4660*/  IMAD.MOV.U32 R56, RZ, RZ, R102 ;  /* 0x000000ffff387224 */ /* 0x000fe200078e0066 */
[----:B------:R-:W-:Y:S01]  /*4670*/  MOV R102, R111 ;  /* 0x0000006f00667202 */ /* 0x000fe20000000f00 */
[----:B------:R-:W-:Y:S01]  /*4680*/  IMAD.MOV.U32 R35, RZ, RZ, R59 ;  /* 0x000000ffff237224 */ /* 0x000fe200078e003b */
[----:B------:R-:W-:Y:S01]  /*4690*/  HMMA.16816.F32 R128, R8, R32, R36 ;  /* 0x000000200880723c */ /* 0x000fe20000001824 */
[----:B------:R-:W-:Y:S01]  /*46a0*/  MOV R34, R58 ;  /* 0x0000003a00227202 */ /* 0x000fe20000000f00 */
[----:B------:R-:W-:Y:S01]  /*46b0*/  IMAD.MOV.U32 R111, RZ, RZ, R44 ;  /* 0x000000ffff6f7224 */ /* 0x000fe200078e002c */
[----:B------:R-:W-:Y:S01]  /*46c0*/  MOV R59, R81 ;  /* 0x00000051003b7202 */ /* 0x000fe20000000f00 */
[----:B------:R-:W-:Y:S01]  /*46d0*/  IMAD.MOV.U32 R44, RZ, RZ, R62 ;  /* 0x000000ffff2c7224 */ /* 0x000fe200078e003e */
[----:B------:R-:W-:-:S02]  /*46e0*/  LOP3.LUT R0, R35, UR13, R4, 0x96, !PT ;  /* 0x0000000d23007c12 */ /* 0x000fc4000f8e9604 */
[----:B------:R-:W-:Y:S01]  /*46f0*/  IMAD.MOV.U32 R38, RZ, RZ, R103 ;  /* 0x000000ffff267224 */ /* 0x000fe200078e0067 */
[C---:B------:R-:W-:Y:S01]  /*4700*/  HMMA.16816.F32 R72, R8.reuse, R6, R48 ;  /* 0x000000060848723c */ /* 0x040fe20000001830 */
[----:B------:R-:W-:Y:S01]  /*4710*/  IMAD.MOV.U32 R103, RZ, RZ, R110 ;  /* 0x000000ffff677224 */ /* 0x000fe200078e006e */
[----:B------:R-:W-:Y:S01]  /*4720*/  MOV R37, R100 ;  /* 0x0000006400257202 */ /* 0x000fe20000000f00 */
[----:B------:R-:W-:Y:S01]  /*4730*/  IMAD.MOV.U32 R110, RZ, RZ, R45 ;  /* 0x000000ffff6e7224 */ /* 0x000fe200078e002d */
[----:B------:R-:W-:Y:S01]  /*4740*/  MOV R100, R63 ;  /* 0x0000003f00647202 */ /* 0x000fe20000000f00 */
[----:B------:R-:W-:Y:S01]  /*4750*/  IMAD.MOV.U32 R45, RZ, RZ, R15 ;  /* 0x000000ffff2d7224 */ /* 0x000fe200078e000f */
[----:B------:R-:W-:Y:S01]  /*4760*/  MOV R81, R108 ;  /* 0x0000006c00517202 */ /* 0x000fe20000000f00 */
[----:B------:R-:W-:Y:S01]  /*4770*/  IMAD.WIDE.U32 R4, R2, -0x2daee0ad, RZ ;  /* 0xd2511f5302047825 */ /* 0x000fe200078e00ff */
[----:B------:R-:W-:Y:S01]  /*4780*/  HMMA.16816.F32 R88, R8, R24, R152 ;  /* 0x000000180858723c */ /* 0x000fe20000001898 */
[----:B------:R-:W-:-:S02]  /*4790*/  MOV R36, R85 ;  /* 0x0000005500247202 */ /* 0x000fc40000000f00 */
[----:B------:R-:W-:Y:S01]  /*47a0*/  IMAD.WIDE.U32 R14, R0, -0x2daee0ad, RZ ;  /* 0xd2511f53000e7825 */ /* 0x000fe200078e00ff */
[----:B------:R-:W-:-:S03]  /*47b0*/  LOP3.LUT R2, R5, UR12, R60, 0x96, !PT ;  /* 0x0000000c05027c12 */ /* 0x000fc6000f8e963c */
[----:B------:R-:W-:Y:S01]  /*47c0*/  IMAD.MOV.U32 R150, RZ, RZ, R101 ;  /* 0x000000ffff967224 */ /* 0x000fe200078e0065 */
[----:B------:R-:W-:Y:S01]  /*47d0*/  LOP3.LUT R0, R15, UR10, R4, 0x96, !PT ;  /* 0x0000000a0f007c12 */ /* 0x000fe2000f8e9604 */
[----:B------:R-:W-:Y:S01]  /*47e0*/  IMAD.WIDE.U32 R4, R2, -0x326172a9, RZ ;  /* 0xcd9e8d5702047825 */ /* 0x000fe200078e00ff */
[----:B------:R-:W-:Y:S03]  /*47f0*/  HMMA.16816.F32 R64, R8, R26, R52 ;  /* 0x0000001a0840723c */ /* 0x000fe60000001834 */
[----:B------:R-:W-:Y:S01]  /*4800*/  IMAD.WIDE.U32 R146, R0, -0x326172a9, RZ ;  /* 0xcd9e8d5700927825 */ /* 0x000fe200078e00ff */
[----:B------:R-:W-:-:S03]  /*4810*/  LOP3.LUT R0, R5, UR11, R34, 0x96, !PT ;  /* 0x0000000b05007c12 */ /* 0x000fc6000f8e9622 */
[----:B------:R-:W-:Y:S01]  /*4820*/  IMAD.MOV.U32 R58, RZ, RZ, R80 ;  /* 0x000000ffff3a7224 */ /* 0x000fe200078e0050 */
[----:B------:R-:W-:Y:S01]  /*4830*/  LOP3.LUT R6, R147, UR9, R4, 0x96, !PT ;  /* 0x0000000993067c12 */ /* 0x000fe2000f8e9604 */
[----:B------:R-:W-:Y:S01]  /*4840*/  IMAD.WIDE.U32 R4, R0, -0x2daee0ad, RZ ;  /* 0xd2511f5300047825 */ /* 0x000fe200078e00ff */
[----:B-1----:R-:W-:Y:S03]  /*4850*/  HMMA.16816.F32 R60, R8, R22, R160 ;  /* 0x00000016083c723c */ /* 0x002fe600000018a0 */
[--C-:B------:R-:W-:Y:S02]  /*4860*/  FFMA.FTZ R0, R202, c[0x0][0x23c], -R13.reuse ;  /* 0x00008f00ca007a23 */ /* 0x100fe4000001080d */
[----:B------:R-:W-:Y:S02]  /*4870*/  IMAD.WIDE.U32 R144, R6, -0x2daee0ad, RZ ;  /* 0xd2511f5306907825 */ /* 0x000fe400078e00ff */
[----:B------:R1:W-:Y:S02]  /*4880*/  MUFU.EX2 R161, R0 ;  /* 0x0000000000a17308 */ /* 0x0003e40000000800 */
[----:B------:R-:W-:Y:S01]  /*4890*/  FFMA.FTZ R2, R201, c[0x0][0x23c], -R13 ;  /* 0x00008f00c9027a23 */ /* 0x000fe2000001080d */
[----:B------:R-:W-:Y:S01]  /*48a0*/  LOP3.LUT R6, R5, UR8, R14, 0x96, !PT ;  /* 0x0000000805067c12 */ /* 0x000fe2000f8e960e */
[----:B------:R-:W-:Y:S01]  /*48b0*/  IMAD.MOV.U32 R101, RZ, RZ, R103 ;  /* 0x000000ffff657224 */ /* 0x000fe200078e0067 */
[----:B------:R-:W-:Y:S01]  /*48c0*/  MOV R155, R102 ;  /* 0x00000066009b7202 */ /* 0x000fe20000000f00 */
[----:B------:R-:W-:-:S02]  /*48d0*/  IMAD.MOV.U32 R102, RZ, RZ, R18 ;  /* 0x000000ffff667224 */ /* 0x000fc400078e0012 */
[----:B------:R2:W3:Y:S01]  /*48e0*/  MUFU.EX2 R7, R2 ;  /* 0x0000000200077308 */ /* 0x0004e20000000800 */
[----:B------:R-:W-:Y:S01]  /*48f0*/  MOV R103, R19 ;  /* 0x0000001300677202 */ /* 0x000fe20000000f00 */
[----:B------:R-:W-:-:S04]  /*4900*/  IMAD.WIDE.U32 R18, R6, -0x326172a9, RZ ;  /* 0xcd9e8d5706127825 */ /* 0x000fc800078e00ff */
[----:B------:R-:W-:Y:S01]  /*4910*/  IMAD.MOV.U32 R108, RZ, RZ, R47 ;  /* 0x000000ffff6c7224 */ /* 0x000fe200078e002f */
[----:B-1----:R-:W-:Y:S01]  /*4920*/  LOP3.LUT R0, R145, UR6, R4, 0x96, !PT ;  /* 0x0000000691007c12 */ /* 0x002fe2000f8e9604 */
[----:B------:R-:W-:Y:S02]  /*4930*/  IMAD.MOV.U32 R33, RZ, RZ, R84 ;  /* 0x000000ffff217224 */ /* 0x000fe400078e0054 */
[----:B------:R-:W-:Y:S02]  /*4940*/  IMAD.MOV.U32 R80, RZ, RZ, R86 ;  /* 0x000000ffff507224 */ /* 0x000fe400078e0056 */
[----:B------:R-:W-:-:S04]  /*4950*/  IMAD.WIDE.U32 R4, R0, -0x326172a9, RZ ;  /* 0xcd9e8d5700047825 */ /* 0x000fc800078e00ff */
[--C-:B--2---:R-:W-:Y:S02]  /*4960*/  FFMA.FTZ R2, R149, c[0x0][0x23c], -R13.reuse ;  /* 0x00008f0095027a23 */ /* 0x104fe4000001080d */
[----:B------:R-:W-:Y:S02]  /*4970*/  FFMA.FTZ R0, R200, c[0x0][0x23c], -R13 ;  /* 0x00008f00c8007a23 */ /* 0x000fe4000001080d */
[----:B------:R-:W-:Y:S01]  /*4980*/  IMAD.MOV.U32 R47, RZ, RZ, R87 ;  /* 0x000000ffff2f7224 */ /* 0x000fe200078e0057 */
[----:B------:R1:W-:Y:S01]  /*4990*/  MUFU.EX2 R160, R2 ;  /* 0x0000000200a07308 */ /* 0x0003e20000000800 */
[C---:B------:R-:W-:Y:S01]  /*49a0*/  HMMA.16816.F32 R84, R8.reuse, R20, R156 ;  /* 0x000000140854723c */ /* 0x040fe2000000189c */
[----:B------:R-:W-:Y:S01]  /*49b0*/  IMAD.MOV.U32 R32, RZ, RZ, R33 ;  /* 0x000000ffff207224 */ /* 0x000fe200078e0021 */
[----:B------:R-:W-:Y:S01]  /*49c0*/  MOV R33, R36 ;  /* 0x0000002400217202 */ /* 0x000fe20000000f00 */
[----:B------:R-:W-:Y:S01]  /*49d0*/  IMAD.MOV.U32 R35, RZ, RZ, R58 ;  /* 0x000000ffff237224 */ /* 0x000fe200078e003a */
[----:B------:R-:W-:Y:S01]  /*49e0*/  MOV R34, R57 ;  /* 0x0000003900227202 */ /* 0x000fe20000000f00 */
[----:B------:R-:W-:Y:S01]  /*49f0*/  IMAD.MOV.U32 R51, RZ, RZ, R59 ;  /* 0x000000ffff337224 */ /* 0x000fe200078e003b */
[----:B------:R-:W-:Y:S01]  /*4a00*/  SHF.R.U32.HI R6, RZ, 0x10, R4 ;  /* 0x00000010ff067819 */ /* 0x000fe20000011604 */
[----:B------:R2:W4:Y:S01]  /*4a10*/  MUFU.EX2 R157, R0 ;  /* 0x00000000009d7308 */ /* 0x0005220000000800 */
[----:B------:R-:W-:Y:S01]  /*4a20*/  IMAD.MOV.U32 R36, RZ, RZ, R37 ;  /* 0x000000ffff247224 */ /* 0x000fe200078e0025 */
[----:B------:R-:W4:Y:S01]  /*4a30*/  LDSM.16.MT88.4 R20, [R211+0x1e800] ;  /* 0x01e80000d314783b */ /* 0x000f220000004200 */
[----:B------:R-:W-:Y:S01]  /*4a40*/  IMAD.MOV.U32 R39, RZ, RZ, R83 ;  /* 0x000000ffff277224 */ /* 0x000fe200078e0053 */
[C---:B-1----:R-:W-:Y:S01]  /*4a50*/  LOP3.LUT R2, R4.reuse, 0xffff, RZ, 0xc0, !PT ;  /* 0x0000ffff04027812 */ /* 0x042fe200078ec0ff */
[----:B------:R-:W-:Y:S01]  /*4a60*/  IMAD.MOV.U32 R37, RZ, RZ, R56 ;  /* 0x000000ffff257224 */ /* 0x000fe200078e0038 */
[----:B--2---:R-:W-:Y:S01]  /*4a70*/  LOP3.LUT R0, R5, UR16, R18, 0x96, !PT ;  /* 0x0000001005007c12 */ /* 0x004fe2000f8e9612 */
[----:B------:R-:W-:Y:S01]  /*4a80*/  FFMA.FTZ R5, R203, c[0x0][0x23c], -R12 ;  /* 0x00008f00cb057a23 */ /* 0x000fe2000001080c */
[C---:B------:R-:W-:Y:S01]  /*4a90*/  HMMA.16816.F32 R56, R8.reuse, R30, R164 ;  /* 0x0000001e0838723c */ /* 0x040fe200000018a4 */
[----:B------:R-:W-:Y:S01]  /*4aa0*/  LOP3.LUT R14, R4, 0xff, RZ, 0xc0, !PT ;  /* 0x000000ff040e7812 */ /* 0x000fe200078ec0ff */
[----:B------:R-:W-:Y:S01]  /*4ab0*/  IMAD.MOV.U32 R83, RZ, RZ, R16 ;  /* 0x000000ffff537224 */ /* 0x000fe200078e0010 */
[----:B------:R1:W-:Y:S04]  /*4ac0*/  MUFU.EX2 R156, R5 ;  /* 0x00000005009c7308 */ /* 0x0003e80000000800 */
[----:B---3--:R-:W-:Y:S01]  /*4ad0*/  MOV R164, R7 ;  /* 0x0000000700a47202 */ /* 0x008fe20000000f00 */
[----:B------:R2:W5:Y:S01]  /*4ae0*/  LDL.LU R16, [R1+0x54] ;  /* 0x0000540001107983 */ /* 0x0005620000300800 */
[----:B------:R-:W-:Y:S01]  /*4af0*/  SHF.R.U32.HI R7, RZ, 0x8, R2 ;  /* 0x00000008ff077819 */ /* 0x000fe20000011602 */
[----:B------:R-:W-:Y:S01]  /*4b00*/  FFMA.FTZ R2, R245, c[0x0][0x23c], -R12 ;  /* 0x00008f00f5027a23 */ /* 0x000fe2000001080c */
[----:B------:R-:W-:Y:S01]  /*4b10*/  LOP3.LUT R6, R6, 0xff, RZ, 0xc0, !PT ;  /* 0x000000ff06067812 */ /* 0x000fe200078ec0ff */
[----:B------:R-:W-:Y:S01]  /*4b20*/  IMAD.MOV.U32 R151, RZ, RZ, R51 ;  /* 0x000000ffff977224 */ /* 0x000fe200078e0033 */
[----:B------:R-:W-:Y:S01]  /*4b30*/  SHF.R.U32.HI R4, RZ, 0x18, R4 ;  /* 0x00000018ff047819 */ /* 0x000fe20000011604 */
[----:B------:R3:W-:Y:S01]  /*4b40*/  MUFU.EX2 R245, R2 ;  /* 0x0000000200f57308 */ /* 0x0007e20000000800 */
[----:B------:R-:W-:Y:S01]  /*4b50*/  PRMT R7, R14, 0x5410, R7 ;  /* 0x000054100e077816 */ /* 0x000fe20000000007 */
[----:B------:R-:W-:Y:S01]  /*4b60*/  IMAD.MOV.U32 R152, RZ, RZ, R150 ;  /* 0x000000ffff987224 */ /* 0x000fe200078e0096 */
[----:B------:R-:W-:Y:S01]  /*4b70*/  PRMT R18, R6, 0x5410, R4 ;  /* 0x0000541006127816 */ /* 0x000fe20000000004 */
[----:B------:R-:W-:Y:S01]  /*4b80*/  IMAD.MOV.U32 R154, RZ, RZ, R34 ;  /* 0x000000ffff9a7224 */ /* 0x000fe200078e0022 */
[----:B------:R-:W-:Y:S01]  /*4b90*/  LOP3.LUT R15, R0, 0xff, RZ, 0xc0, !PT ;  /* 0x000000ff000f7812 */ /* 0x000fe200078ec0ff */
[----:B-1----:R-:W-:Y:S01]  /*4ba0*/  FFMA.FTZ R5, R244, c[0x0][0x23c], -R12 ;  /* 0x00008f00f4057a23 */ /* 0x002fe2000001080c */
[----:B------:R-:W-:Y:S01]  /*4bb0*/  SHF.R.U32.HI R4, RZ, 0x10, R0 ;  /* 0x00000010ff047819 */ /* 0x000fe20000011600 */
[----:B------:R-:W-:Y:S01]  /*4bc0*/  IMAD.MOV.U32 R34, RZ, RZ, R80 ;  /* 0x000000ffff227224 */ /* 0x000fe200078e0050 */
[----:B------:R-:W-:Y:S01]  /*4bd0*/  SHF.R.U32.HI R14, RZ, 0x18, R0 ;  /* 0x00000018ff0e7819 */ /* 0x000fe20000011600 */
[----:B------:R1:W1:Y:S01]  /*4be0*/  MUFU.EX2 R24, R5 ;  /* 0x0000000500187308 */ /* 0x0002620000000800 */
[----:B------:R-:W-:Y:S01]  /*4bf0*/  LOP3.LUT R4, R4, 0xff, RZ, 0xc0, !PT ;  /* 0x000000ff04047812 */ /* 0x000fe200078ec0ff */
[C---:B------:R-:W-:Y:S01]  /*4c00*/  HMMA.16816.F32 R40, R8.reuse, R28, R168 ;  /* 0x0000001c0828723c */ /* 0x040fe200000018a8 */
[----:B------:R-:W-:Y:S01]  /*4c10*/  MOV R153, R151 ;  /* 0x0000009700997202 */ /* 0x000fe20000000f00 */
[----:B------:R-:W-:Y:S01]  /*4c20*/  IMAD.MOV.U32 R151, RZ, RZ, R33 ;  /* 0x000000ffff977224 */ /* 0x000fe200078e0021 */
[----:B------:R-:W-:Y:S01]  /*4c30*/  MOV R150, R32 ;  /* 0x0000002000967202 */ /* 0x000fe20000000f00 */
[----:B------:R-:W-:Y:S01]  /*4c40*/  IMAD.MOV.U32 R32, RZ, RZ, R82 ;  /* 0x000000ffff207224 */ /* 0x000fe200078e0052 */
[----:B---3--:R-:W-:Y:S01]  /*4c50*/  LOP3.LUT R2, R0, 0xffff, RZ, 0xc0, !PT ;  /* 0x0000ffff00027812 */ /* 0x008fe200078ec0ff */
[----:B------:R-:W-:Y:S01]  /*4c60*/  HSET2.LE.AND R0, R7, R155, PT ;  /* 0x0000009b07007233 */ /* 0x000fe20003803000 */
[----:B------:R-:W-:Y:S01]  /*4c70*/  IMAD.MOV.U32 R52, RZ, RZ, R151 ;  /* 0x000000ffff347224 */ /* 0x000fe200078e0097 */
[----:B------:R-:W-:Y:S01]  /*4c80*/  MOV R80, R100 ;  /* 0x0000006400507202 */ /* 0x000fe20000000f00 */
[----:B------:R-:W-:Y:S01]  /*4c90*/  IMAD.MOV.U32 R33, RZ, RZ, R83 ;  /* 0x000000ffff217224 */ /* 0x000fe200078e0053 */
[----:B------:R-:W-:Y:S01]  /*4ca0*/  SHF.R.U32.HI R6, RZ, 0x8, R2 ;  /* 0x00000008ff067819 */ /* 0x000fe20000011602 */
[----:B------:R-:W-:Y:S01]  /*4cb0*/  IMAD.MOV.U32 R82, RZ, RZ, R45 ;  /* 0x000000ffff527224 */ /* 0x000fe200078e002d */
[----:B----4-:R-:W-:Y:S01]  /*4cc0*/  F2FP.PACK_AB R2, R157, R160 ;  /* 0x000000a09d02723e */ /* 0x010fe200000000ff */
[----:B------:R-:W-:Y:S01]  /*4cd0*/  IMAD.MOV.U32 R100, RZ, RZ, R47 ;  /* 0x000000ffff647224 */ /* 0x000fe200078e002f */
[----:B------:R-:W-:Y:S01]  /*4ce0*/  PRMT R15, R15, 0x5410, R6 ;  /* 0x000054100f0f7816 */ /* 0x000fe20000000006 */
[C---:B------:R-:W-:Y:S01]  /*4cf0*/  HMMA.16816.F32 R48, R8.reuse, R20, R172 ;  /* 0x000000140830723c */ /* 0x040fe200000018ac */
[----:B------:R-:W-:Y:S01]  /*4d00*/  LOP3.LUT R6, R0, R2, RZ, 0xc0, !PT ;  /* 0x0000000200067212 */ /* 0x000fe200078ec0ff */
[----:B------:R-:W-:Y:S01]  /*4d10*/  FFMA.FTZ R2, R246, c[0x0][0x23c], -R12 ;  /* 0x00008f00f6027a23 */ /* 0x000fe2000001080c */
[----:B-1----:R-:W-:Y:S01]  /*4d20*/  PRMT R5, R4, 0x5410, R14 ;  /* 0x0000541004057816 */ /* 0x002fe2000000000e */
[----:B------:R-:W-:Y:S01]  /*4d30*/  IMAD.MOV.U32 R246, RZ, RZ, R24 ;  /* 0x000000fffff67224 */ /* 0x000fe200078e0018 */
[----:B------:R-:W-:Y:S01]  /*4d40*/  MOV R83, R46 ;  /* 0x0000002e00537202 */ /* 0x000fe20000000f00 */
[----:B------:R-:W1:Y:S01]  /*4d50*/  LDSM.16.MT88.4 R24, [R210+0x19000] ;  /* 0x01900000d218783b */ /* 0x000e620000004200 */
[----:B------:R-:W-:Y:S01]  /*4d60*/  IMAD.MOV.U32 R14, RZ, RZ, R155 ;  /* 0x000000ffff0e7224 */ /* 0x000fe200078e009b */
[----:B------:R3:W4:Y:S01]  /*4d70*/  MUFU.EX2 R151, R2 ;  /* 0x0000000200977308 */ /* 0x0007220000000800 */
[----:B------:R-:W-:Y:S01]  /*4d80*/  IMAD.MOV.U32 R155, RZ, RZ, R35 ;  /* 0x000000ffff9b7224 */ /* 0x000fe200078e0023 */
[----:B------:R-:W-:Y:S01]  /*4d90*/  MOV R35, R81 ;  /* 0x0000005100237202 */ /* 0x000fe20000000f00 */
[----:B------:R-:W-:Y:S01]  /*4da0*/  IMAD.MOV.U32 R81, RZ, RZ, R44 ;  /* 0x000000ffff517224 */ /* 0x000fe200078e002c */
[--C-:B------:R-:W-:Y:S01]  /*4db0*/  HSET2.LE.AND R0, R18, R14.reuse, PT ;  /* 0x0000000e12007233 */ /* 0x100fe20003803000 */
[----:B------:R-:W-:Y:S01]  /*4dc0*/  HMMA.16816.F32 R44, R8, R22, R112 ;  /* 0x00000016082c723c */ /* 0x000fe20000001870 */
[----:B------:R-:W2:Y:S01]  /*4dd0*/  LDSM.16.MT88.4 R20, [R212+0x19000] ;  /* 0x01900000d414783b */ /* 0x000ea20000004200 */
[----:B------:R-:W-:Y:S01]  /*4de0*/  IMAD.MOV.U32 R53, RZ, RZ, R34 ;  /* 0x000000ffff357224 */ /* 0x000fe200078e0022 */
[----:B------:R-:W-:Y:S01]  /*4df0*/  MOV R54, R35 ;  /* 0x0000002300367202 */ /* 0x000fe20000000f00 */
[----:B------:R-:W-:Y:S01]  /*4e00*/  IMAD.MOV.U32 R55, RZ, RZ, R32 ;  /* 0x000000ffff377224 */ /* 0x000fe200078e0020 */
[----:B------:R-:W2:Y:S01]  /*4e10*/  LDSM.16.MT88.4 R8, [R211+0x19000] ;  /* 0x01900000d308783b */ /* 0x000ea20000004200 */
[----:B------:R-:W-:Y:S01]  /*4e20*/  IMAD.MOV.U32 R162, RZ, RZ, R52 ;  /* 0x000000ffffa27224 */ /* 0x000fe200078e0034 */
[----:B------:R-:W-:Y:S01]  /*4e30*/  MOV R202, R54 ;  /* 0x0000003600ca7202 */ /* 0x000fe20000000f00 */
[----:B------:R-:W-:Y:S01]  /*4e40*/  IMAD.MOV.U32 R201, RZ, RZ, R53 ;  /* 0x000000ffffc97224 */ /* 0x000fe200078e0035 */
[----:B------:R-:W-:Y:S01]  /*4e50*/  MOV R159, R150 ;  /* 0x00000096009f7202 */ /* 0x000fe20000000f00 */
[----:B------:R-:W-:Y:S01]  /*4e60*/  IMAD.MOV.U32 R171, RZ, RZ, R55 ;  /* 0x000000ffffab7224 */ /* 0x000fe200078e0037 */
[----:B---3--:R-:W-:Y:S01]  /*4e70*/  F2FP.PACK_AB R2, R246, R156 ;  /* 0x0000009cf602723e */ /* 0x008fe200000000ff */
[----:B------:R-:W-:Y:S01]  /*4e80*/  IMAD.MOV.U32 R150, RZ, RZ, R33 ;  /* 0x000000ffff967224 */ /* 0x000fe200078e0021 */
[----:B------:R-:W3:Y:S01]  /*4e90*/  LDSM.16.MT88.4 R28, [R209+0x19000] ;  /* 0x01900000d11c783b */ /* 0x000ee20000004200 */
[----:B------:R-:W-:Y:S01]  /*4ea0*/  IMAD.MOV.U32 R149, RZ, RZ, R80 ;  /* 0x000000ffff957224 */ /* 0x000fe200078e0050 */
[----:B------:R-:W-:Y:S01]  /*4eb0*/  LOP3.LUT R7, R0, R2, RZ, 0xc0, !PT ;  /* 0x0000000200077212 */ /* 0x000fe200078ec0ff */
[--C-:B------:R-:W-:Y:S01]  /*4ec0*/  HSET2.LE.AND R0, R15, R14.reuse, PT ;  /* 0x0000000e0f007233 */ /* 0x100fe20003803000 */
[----:B------:R-:W-:Y:S01]  /*4ed0*/  F2FP.PACK_AB R2, R161, R164 ;  /* 0x000000a4a102723e */ /* 0x000fe200000000ff */
[----:B------:R-:W3:Y:S01]  /*4ee0*/  LDSM.16.MT88.4 R32, [R209+0x1b000] ;  /* 0x01b00000d120783b */ /* 0x000ee20000004200 */
[----:B------:R-:W-:Y:S01]  /*4ef0*/  MOV R174, R81 ;  /* 0x0000005100ae7202 */ /* 0x000fe20000000f00 */
[----:B------:R-:W-:Y:S01]  /*4f00*/  IMAD.MOV.U32 R173, RZ, RZ, R82 ;  /* 0x000000ffffad7224 */ /* 0x000fe200078e0052 */
[----:B------:R-:W-:Y:S01]  /*4f10*/  LOP3.LUT R4, R0, R2, RZ, 0xc0, !PT ;  /* 0x0000000200047212 */ /* 0x000fe200078ec0ff */
[----:B------:R-:W-:Y:S01]  /*4f20*/  HSET2.LE.AND R0, R5, R14, PT ;  /* 0x0000000e05007233 */ /* 0x000fe20003803000 */
[----:B----4-:R-:W-:Y:S01]  /*4f30*/  F2FP.PACK_AB R2, R151, R245 ;  /* 0x000000f59702723e */ /* 0x010fe200000000ff */
[----:B------:R-:W-:Y:S01]  /*4f40*/  IMAD.MOV.U32 R172, RZ, RZ, R83 ;  /* 0x000000ffffac7224 */ /* 0x000fe200078e0053 */
[----:B------:R-:W-:Y:S01]  /*4f50*/  MOV R244, R100 ;  /* 0x0000006400f47202 */ /* 0x000fe20000000f00 */
[----:B------:R-:W-:Y:S01]  /*4f60*/  IMAD.MOV.U32 R203, RZ, RZ, R101 ;  /* 0x000000ffffcb7224 */ /* 0x000fe200078e0065 */
[----:B------:R-:W-:Y:S01]  /*4f70*/  LOP3.LUT R5, R0, R2, RZ, 0xc0, !PT ;  /* 0x0000000200057212 */ /* 0x000fe200078ec0ff */
[----:B------:R-:W-:Y:S01]  /*4f80*/  IMAD.MOV.U32 R158, RZ, RZ, R102 ;  /* 0x000000ffff9e7224 */ /* 0x000fe200078e0066 */
[----:B------:R-:W-:Y:S01]  /*4f90*/  MOV R175, R103 ;  /* 0x0000006700af7202 */ /* 0x000fe20000000f00 */
[----:B------:R-:W-:Y:S01]  /*4fa0*/  IMAD.MOV.U32 R200, RZ, RZ, R108 ;  /* 0x000000ffffc87224 */ /* 0x000fe200078e006c */
[----:B------:R-:W-:Y:S01]  /*4fb0*/  MOV R166, R110 ;  /* 0x0000006e00a67202 */ /* 0x000fe20000000f00 */
[----:B------:R-:W-:Y:S01]  /*4fc0*/  IMAD.MOV.U32 R165, RZ, RZ, R109 ;  /* 0x000000ffffa57224 */ /* 0x000fe200078e006d */
[----:B------:R-:W-:Y:S01]  /*4fd0*/  MOV R163, R159 ;  /* 0x0000009f00a37202 */ /* 0x000fe20000000f00 */
[----:B-1----:R-:W-:Y:S01]  /*4fe0*/  HMMA.16816.F32 R52, R4, R24, R240 ;  /* 0x000000180434723c */ /* 0x002fe200000018f0 */
[----:B------:R-:W-:Y:S01]  /*4ff0*/  IMAD.MOV.U32 R167, RZ, RZ, R111 ;  /* 0x000000ffffa77224 */ /* 0x000fe200078e006f */
[----:B------:R-:W-:Y:S01]  /*5000*/  MOV R169, R121 ;  /* 0x0000007900a97202 */ /* 0x000fe20000000f00 */
[----:B------:R-:W-:-:S02]  /*5010*/  IMAD.MOV.U32 R168, RZ, RZ, R120 ;  /* 0x000000ffffa87224 */ /* 0x000fc400078e0078 */
[----:B------:R-:W-:Y:S02]  /*5020*/  IMAD.MOV.U32 R159, RZ, RZ, R122 ;  /* 0x000000ffff9f7224 */ /* 0x000fe400078e007a */
[----:B------:R-:W-:Y:S01]  /*5030*/  MOV R240, R71 ;  /* 0x0000004700f07202 */ /* 0x000fe20000000f00 */
[----:B------:R-:W-:Y:S01]  /*5040*/  IMAD.MOV.U32 R241, RZ, RZ, R70 ;  /* 0x000000fffff17224 */ /* 0x000fe200078e0046 */
[----:B------:R-:W-:Y:S01]  /*5050*/  MOV R243, R68 ;  /* 0x0000004400f37202 */ /* 0x000fe20000000f00 */
[----:B------:R-:W-:Y:S01]  /*5060*/  IMAD.MOV.U32 R242, RZ, RZ, R69 ;  /* 0x000000fffff27224 */ /* 0x000fe200078e0045 */
[C---:B--2---:R-:W-:Y:S01]  /*5070*/  HMMA.16816.F32 R80, R4.reuse, R20, R196 ;  /* 0x000000140450723c */ /* 0x044fe200000018c4 */
[----:B------:R-:W-:Y:S02]  /*5080*/  IMAD.MOV.U32 R170, RZ, RZ, R123 ;  /* 0x000000ffffaa7224 */ /* 0x000fe400078e007b */
[----:B------:R-:W-:Y:S02]  /*5090*/  IMAD.MOV.U32 R0, RZ, RZ, R162 ;  /* 0x000000ffff007224 */ /* 0x000fe400078e00a2 */
[----:B------:R-:W-:Y:S01]  /*50a0*/  IMAD.MOV.U32 R2, RZ, RZ, R244 ;  /* 0x000000ffff027224 */ /* 0x000fe200078e00f4 */
[----:B------:R-:W-:Y:S01]  /*50b0*/  MOV R244, R175 ;  /* 0x000000af00f47202 */ /* 0x000fe20000000f00 */
[----:B------:R-:W-:Y:S01]  /*50c0*/  IMAD.MOV.U32 R197, RZ, RZ, R170 ;  /* 0x000000ffffc57224 */ /* 0x000fe200078e00aa */
[----:B------:R-:W-:Y:S01]  /*50d0*/  HMMA.16816.F32 R68, R4, R26, R236 ;  /* 0x0000001a0444723c */ /* 0x000fe200000018ec */
[----:B------:R-:W1:Y:S01]  /*50e0*/  LDSM.16.MT88.4 R24, [R210+0x1b000] ;  /* 0x01b00000d218783b */ /* 0x000e620000004200 */
[----:B------:R-:W-:Y:S01]  /*50f0*/  MOV R196, R169 ;  /* 0x000000a900c47202 */ /* 0x000fe20000000f00 */
[----:B------:R-:W-:Y:S01]  /*5100*/  IMAD.MOV.U32 R198, RZ, RZ, R161 ;  /* 0x000000ffffc67224 */ /* 0x000fe200078e00a1 */
[----:B------:R-:W-:Y:S01]  /*5110*/  MOV R199, R160 ;  /* 0x000000a000c77202 */ /* 0x000fe20000000f00 */
[----:B------:R-:W-:Y:S01]  /*5120*/  IMAD.MOV.U32 R15, RZ, RZ, R200 ;  /* 0x000000ffff0f7224 */ /* 0x000fe200078e00c8 */
[----:B------:R-:W-:-:S02]  /*5130*/  MOV R175, R166 ;  /* 0x000000a600af7202 */ /* 0x000fc40000000f00 */
[----:B------:R-:W-:Y:S01]  /*5140*/  HMMA.16816.F32 R100, R4, R22, R184 ;  /* 0x000000160464723c */ /* 0x000fe200000018b8 */
[----:B------:R-:W2:Y:S01]  /*5150*/  LDSM.16.MT88.4 R20, [R212+0x1b000] ;  /* 0x01b00000d414783b */ /* 0x000ea20000004200 */
[----:B------:R-:W-:-:S05]  /*5160*/  MOV R166, R202 ;  /* 0x000000ca00a67202 */ /* 0x000fca0000000f00 */
[----:B------:R-:W-:Y:S01]  /*5170*/  IMAD.MOV.U32 R186, RZ, RZ, R167 ;  /* 0x000000ffffba7224 */ /* 0x000fe200078e00a7 */
[C---:B------:R-:W-:Y:S01]  /*5180*/  HMMA.16816.F32 R108, R4.reuse, R8, R140 ;  /* 0x00000008046c723c */ /* 0x040fe2000000188c */
[----:B------:R-:W-:Y:S02]  /*5190*/  IMAD.MOV.U32 R187, RZ, RZ, R168 ;  /* 0x000000ffffbb7224 */ /* 0x000fe400078e00a8 */
[----:B------:R-:W-:Y:S02]  /*51a0*/  IMAD.MOV.U32 R167, RZ, RZ, R171 ;  /* 0x000000ffffa77224 */ /* 0x000fe400078e00ab */
[----:B------:R-:W-:Y:S02]  /*51b0*/  IMAD.MOV.U32 R185, RZ, RZ, R165 ;  /* 0x000000ffffb97224 */ /* 0x000fe400078e00a5 */
[----:B------:R-:W-:Y:S01]  /*51c0*/  IMAD.MOV.U32 R184, RZ, RZ, R203 ;  /* 0x000000ffffb87224 */ /* 0x000fe200078e00cb */
[----:B------:R-:W-:Y:S01]  /*51d0*/  HMMA.16816.F32 R112, R4, R10, R116 ;  /* 0x0000000a0470723c */ /* 0x000fe20000001874 */
[----:B------:R-:W4:Y:S01]  /*51e0*/  LDSM.16.MT88.4 R8, [R211+0x1b000] ;  /* 0x01b00000d308783b */ /* 0x000f220000004200 */
[----:B------:R-:W-:-:S06]  /*51f0*/  IMAD.MOV.U32 R165, RZ, RZ, R201 ;  /* 0x000000ffffa57224 */ /* 0x000fcc00078e00c9 */
        /* <DEDUP_REMOVED lines=8> */
[----:B------:R-:W1:Y:S06]  /*5280*/  LDSM.16.MT88.4 R24, [R209+0x1f000] ;  /* 0x01f00000d118783b */ /* 0x000e6c0000004200 */
[----:B------:R-:W-:Y:S01]  /*5290*/  IMAD.MOV.U32 R251, RZ, RZ, R163 ;  /* 0x000000fffffb7224 */ /* 0x000fe200078e00a3 */
[----:B--2---:R-:W-:Y:S01]  /*52a0*/  HMMA.16816.F32 R136, R4, R20, R136 ;  /* 0x000000140488723c */ /* 0x004fe20000001888 */
[----:B------:R-:W-:Y:S01]  /*52b0*/  MOV R250, R186 ;  /* 0x000000ba00fa7202 */ /* 0x000fe20000000f00 */
[----:B------:R-:W-:-:S02]  /*52c0*/  IMAD.MOV.U32 R248, RZ, RZ, R198 ;  /* 0x000000fffff87224 */ /* 0x000fc400078e00c6 */
[----:B------:R-:W-:-:S04]  /*52d0*/  IMAD.MOV.U32 R249, RZ, RZ, R199 ;  /* 0x000000fffff97224 */ /* 0x000fc800078e00c7 */
[C---:B------:R-:W-:Y:S01]  /*52e0*/  HMMA.16816.F32 R140, R4.reuse, R22, R204 ;  /* 0x00000016048c723c */ /* 0x040fe200000018cc */
[----:B------:R-:W2:Y:S07]  /*52f0*/  LDSM.16.MT88.4 R20, [R212+0x1d000] ;  /* 0x01d00000d414783b */ /* 0x000eae0000004200 */
[C---:B----4-:R-:W-:Y:S08]  /*5300*/  HMMA.16816.F32 R160, R4.reuse, R8, R192 ;  /* 0x0000000804a0723c */ /* 0x050ff000000018c0 */
[C---:B------:R-:W-:Y:S01]  /*5310*/  HMMA.16816.F32 R168, R4.reuse, R10, R180 ;  /* 0x0000000a04a8723c */ /* 0x040fe200000018b4 */
[----:B------:R-:W4:Y:S07]  /*5320*/  LDSM.16.MT88.4 R8, [R211+0x1d000] ;  /* 0x01d00000d308783b */ /* 0x000f2e0000004200 */
[C---:B---3--:R-:W-:Y:S08]  /*5330*/  HMMA.16816.F32 R204, R4.reuse, R30, R176 ;  /* 0x0000001e04cc723c */ /* 0x048ff000000018b0 */
[C---:B-1----:R-:W-:Y:S01]  /*5340*/  HMMA.16816.F32 R180, R4.reuse, R24, R88 ;  /* 0x0000001804b4723c */ /* 0x042fe20000001858 */
[----:B------:R-:W-:Y:S07]  /*5350*/  LDSM.16.MT88.4 R88, [R211+0x1b800] ;  /* 0x01b80000d358783b */ /* 0x000fee0000004200 */
[C---:B------:R-:W-:Y:S01]  /*5360*/  HMMA.16816.F32 R176, R4.reuse, R26, R64 ;  /* 0x0000001a04b0723c */ /* 0x040fe20000001840 */
[----:B------:R-:W-:Y:S04]  /*5370*/  LDSM.16.MT88.4 R24, [R211+0x1f000] ;  /* 0x01f00000d318783b */ /* 0x000fe80000004200 */
[----:B------:R-:W-:Y:S03]  /*5380*/  LDSM.16.MT88.4 R64, [R209+0x1b800] ;  /* 0x01b80000d140783b */ /* 0x000fe60000004200 */
[C---:B------:R-:W-:Y:S07]  /*5390*/  HMMA.16816.F32 R200, R4.reuse, R34, R104 ;  /* 0x0000002204c8723c */ /* 0x040fee0000001868 */
[----:B------:R-:W-:Y:S01]  /*53a0*/  MOV R106, R0 ;  /* 0x00000000006a7202 */ /* 0x000fe20000000f00 */
[--C-:B------:R-:W-:Y:S01]  /*53b0*/  FFMA.FTZ R0, R252, c[0x0][0x23c], -R13.reuse ;  /* 0x00008f00fc007a23 */ /* 0x100fe2000001080d */
[----:B------:R-:W-:Y:S01]  /*53c0*/  HMMA.16816.F32 R240, R4, R32, R128 ;  /* 0x0000002004f0723c */ /* 0x000fe20000001880 */
[----:B------:R-:W-:Y:S01]  /*53d0*/  IMAD.MOV.U32 R107, RZ, RZ, R2 ;  /* 0x000000ffff6b7224 */ /* 0x000fe200078e0002 */
[----:B------:R-:W-:Y:S01]  /*53e0*/  MOV R105, R197 ;  /* 0x000000c500697202 */ /* 0x000fe20000000f00 */
[----:B------:R-:W-:-:S02]  /*53f0*/  FFMA.FTZ R2, R175, c[0x0][0x23c], -R13 ;  /* 0x00008f00af027a23 */ /* 0x000fc4000001080d */
[----:B------:R-:W-:Y:S02]  /*5400*/  IMAD.MOV.U32 R104, RZ, RZ, R196 ;  /* 0x000000ffff687224 */ /* 0x000fe400078e00c4 */
[----:B------:R-:W-:Y:S01]  /*5410*/  MOV R130, R150 ;  /* 0x0000009600827202 */ /* 0x000fe20000000f00 */
[----:B------:R-:W-:Y:S01]  /*5420*/  IMAD.MOV.U32 R129, RZ, RZ, R149 ;  /* 0x000000ffff817224 */ /* 0x000fe200078e0095 */
[----:B------:R1:W-:Y:S01]  /*5430*/  MUFU.EX2 R150, R0 ;  /* 0x0000000000967308 */ /* 0x0003e20000000800 */
[----:B------:R-:W-:Y:S01]  /*5440*/  HMMA.16816.F32 R192, R4, R28, R188 ;  /* 0x0000001c04c0723c */ /* 0x000fe200000018bc */
[----:B------:R-:W-:Y:S01]  /*5450*/  IMAD.MOV.U32 R131, RZ, RZ, R187 ;  /* 0x000000ffff837224 */ /* 0x000fe200078e00bb */
[----:B------:R-:W-:Y:S01]  /*5460*/  LDSM.16.MT88.4 R28, [R212+0x1f000] ;  /* 0x01f00000d41c783b */ /* 0x000fe20000004200 */
[----:B------:R-:W-:Y:S01]  /*5470*/  IMAD.MOV.U32 R128, RZ, RZ, R174 ;  /* 0x000000ffff807224 */ /* 0x000fe200078e00ae */
[----:B------:R-:W-:Y:S01]  /*5480*/  MOV R33, R173 ;  /* 0x000000ad00217202 */ /* 0x000fe20000000f00 */
[----:B------:R-:W-:-:S03]  /*5490*/  IMAD.MOV.U32 R32, RZ, RZ, R172 ;  /* 0x000000ffff207224 */ /* 0x000fc600078e00ac */
[----:B--2---:R-:W-:Y:S01]  /*54a0*/  HMMA.16816.F32 R236, R4, R20, R96 ;  /* 0x0000001404ec723c */ /* 0x004fe20000001860 */
[----:B-1----:R-:W-:-:S07]  /*54b0*/  FFMA.FTZ R0, R247, c[0x0][0x23c], -R13 ;  /* 0x00008f00f7007a23 */ /* 0x002fce000001080d */
[C---:B----4-:R-:W-:Y:S01]  /*54c0*/  HMMA.16816.F32 R188, R4.reuse, R8, R92 ;  /* 0x0000000804bc723c */ /* 0x050fe2000000185c */
[----:B------:R-:W-:Y:S01]  /*54d0*/  IMAD.MOV.U32 R96, RZ, RZ, R184 ;  /* 0x000000ffff607224 */ /* 0x000fe200078e00b8 */
[----:B------:R-:W-:Y:S01]  /*54e0*/  MOV R97, R251 ;  /* 0x000000fb00617202 */ /* 0x000fe20000000f00 */
[----:B------:R1:W-:Y:S01]  /*54f0*/  MUFU.EX2 R149, R0 ;  /* 0x0000000000957308 */ /* 0x0003e20000000800 */
[----:B------:R-:W-:Y:S02]  /*5500*/  IMAD.MOV.U32 R251, RZ, RZ, R185 ;  /* 0x000000fffffb7224 */ /* 0x000fe400078e00b9 */
[----:B------:R-:W-:Y:S01]  /*5510*/  IMAD.MOV.U32 R99, RZ, RZ, R106 ;  /* 0x000000ffff637224 */ /* 0x000fe200078e006a */
[----:B------:R-:W-:Y:S01]  /*5520*/  MOV R95, R164 ;  /* 0x000000a4005f7202 */ /* 0x000fe20000000f00 */
[----:B------:R-:W-:Y:S01]  /*5530*/  HMMA.16816.F32 R184, R4, R10, R72 ;  /* 0x0000000a04b8723c */ /* 0x000fe20000001848 */
[----:B------:R-:W-:Y:S01]  /*5540*/  IMAD.MOV.U32 R93, RZ, RZ, R14 ;  /* 0x000000ffff5d7224 */ /* 0x000fe200078e000e */
[----:B------:R-:W-:Y:S01]  /*5550*/  LDSM.16.MT88.4 R72, [R210+0x1b800] ;  /* 0x01b80000d248783b */ /* 0x000fe20000004200 */
[----:B------:R-:W-:Y:S01]  /*5560*/  IMAD.MOV.U32 R98, RZ, RZ, R105 ;  /* 0x000000ffff627224 */ /* 0x000fe200078e0069 */
[----:B------:R-:W-:Y:S01]  /*5570*/  MOV R247, R95 ;  /* 0x0000005f00f77202 */ /* 0x000fe20000000f00 */
[----:B------:R-:W-:-:S02]  /*5580*/  IMAD.MOV.U32 R94, RZ, RZ, R245 ;  /* 0x000000ffff5e7224 */ /* 0x000fc400078e00f5 */
[----:B------:R-:W-:Y:S01]  /*5590*/  FFMA.FTZ R10, R96, c[0x0][0x23c], -R12 ;  /* 0x00008f00600a7a23 */ /* 0x000fe2000001080c */
[----:B------:R-:W-:Y:S01]  /*55a0*/  HMMA.16816.F32 R196, R4, R22, R76 ;  /* 0x0000001604c4723c */ /* 0x000fe2000000184c */
[----:B------:R-:W2:Y:S01]  /*55b0*/  LDSM.16.MT88.4 R20, [R210+0x1f000] ;  /* 0x01f00000d214783b */ /* 0x000ea20000004200 */
[----:B------:R-:W-:Y:S01]  /*55c0*/  IMAD.MOV.U32 R105, RZ, RZ, R32 ;  /* 0x000000ffff697224 */ /* 0x000fe200078e0020 */
[----:B-1----:R-:W-:Y:S01]  /*55d0*/  LOP3.LUT R0, R19, UR7, R146, 0x96, !PT ;  /* 0x0000000713007c12 */ /* 0x002fe2000f8e9692 */
[----:B------:R1:W-:Y:S01]  /*55e0*/  MUFU.EX2 R18, R10 ;  /* 0x0000000a00127308 */ /* 0x0003e20000000800 */
[----:B------:R-:W-:Y:S02]  /*55f0*/  IMAD.MOV.U32 R106, RZ, RZ, R33 ;  /* 0x000000ffff6a7224 */ /* 0x000fe400078e0021 */
[----:B------:R-:W-:Y:S01]  /*5600*/  IMAD.MOV.U32 R77, RZ, RZ, R97 ;  /* 0x000000ffff4d7224 */ /* 0x000fe200078e0061 */
[----:B------:R-:W-:Y:S01]  /*5610*/  MOV R78, R99 ;  /* 0x00000063004e7202 */ /* 0x000fe20000000f00 */
[----:B------:R-:W-:Y:S01]  /*5620*/  IMAD.WIDE.U32 R8, R0, -0x2daee0ad, RZ ;  /* 0xd2511f5300087825 */ /* 0x000fe200078e00ff */
[----:B------:R-:W-:-:S02]  /*5630*/  MOV R97, R106 ;  /* 0x0000006a00617202 */ /* 0x000fc40000000f00 */
[----:B------:R3:W-:Y:S01]  /*5640*/  MUFU.EX2 R19, R2 ;  /* 0x0000000200137308 */ /* 0x0007e20000000800 */
[----:B------:R-:W-:Y:S01]  /*5650*/  IMAD.MOV.U32 R76, RZ, RZ, R165 ;  /* 0x000000ffff4c7224 */ /* 0x000fe200078e00a5 */
[----:B------:R-:W-:Y:S01]  /*5660*/  LOP3.LUT R0, R8, 0xffff, RZ, 0xc0, !PT ;  /* 0x0000ffff08007812 */ /* 0x000fe200078ec0ff */
[----:B------:R-:W-:Y:S01]  /*5670*/  IMAD.MOV.U32 R79, RZ, RZ, R105 ;  /* 0x000000ffff4f7224 */ /* 0x000fe200078e0069 */
[----:B------:R-:W-:Y:S01]  /*5680*/  SHF.R.U32.HI R11, RZ, 0x18, R8 ;  /* 0x00000018ff0b7819 */ /* 0x000fe20000011608 */
[----:B------:R-:W-:Y:S01]  /*5690*/  IMAD.MOV.U32 R252, RZ, RZ, R94 ;  /* 0x000000fffffc7224 */ /* 0x000fe200078e005e */
[----:B-1----:R-:W-:Y:S02]  /*56a0*/  SHF.R.U32.HI R10, RZ, 0x8, R0 ;  /* 0x00000008ff0a7819 */ /* 0x002fe40000011600 */
[----:B------:R-:W-:Y:S01]  /*56b0*/  LOP3.LUT R0, R9, UR17, R144, 0x96, !PT ;  /* 0x0000001109007c12 */ /* 0x000fe2000f8e9690 */
[----:B------:R-:W-:Y:S02]  /*56c0*/  FFMA.FTZ R9, R77, c[0x0][0x23c], -R12 ;  /* 0x00008f004d097a23 */ /* 0x000fe4000001080c */
[----:B------:R-:W-:-:S02]  /*56d0*/  IMAD.MOV.U32 R77, RZ, RZ, R166 ;  /* 0x000000ffff4d7224 */ /* 0x000fc400078e00a6 */
[----:B------:R1:W-:Y:S01]  /*56e0*/  MUFU.EX2 R14, R9 ;  /* 0x00000009000e7308 */ /* 0x0003e20000000800 */
[----:B---3--:R-:W-:Y:S01]  /*56f0*/  FFMA.FTZ R2, R104, c[0x0][0x23c], -R13 ;  /* 0x00008f0068027a23 */ /* 0x008fe2000001080d */
[----:B------:R-:W-:Y:S02]  /*5700*/  MOV R104, R107 ;  /* 0x0000006b00687202 */ /* 0x000fe40000000f00 */
        /* <DEDUP_REMOVED lines=10> */
[C---:B--2---:R-:W-:Y:S01]  /*57b0*/  HMMA.16816.F32 R172, R4.reuse, R20, R84 ;  /* 0x0000001404ac723c */ /* 0x044fe20000001854 */
[----:B------:R2:W3:Y:S01]  /*57c0*/  MUFU.EX2 R244, R2 ;  /* 0x0000000200f47308 */ /* 0x0004e20000000800 */
[----:B-1----:R-:W-:Y:S01]  /*57d0*/  FFMA.FTZ R9, R78, c[0x0][0x23c], -R12 ;  /* 0x00008f004e097a23 */ /* 0x002fe2000001080c */
[----:B------:R-:W-:Y:S01]  /*57e0*/  MOV R78, R167 ;  /* 0x000000a7004e7202 */ /* 0x000fe20000000f00 */
[----:B------:R-:W-:Y:S01]  /*57f0*/  IMAD.MOV.U32 R96, RZ, RZ, R104 ;  /* 0x000000ffff607224 */ /* 0x000fe200078e0068 */
[----:B------:R-:W-:Y:S01]  /*5800*/  MOV R104, R129 ;  /* 0x0000008100687202 */ /* 0x000fe20000000f00 */
[----:B------:R-:W-:Y:S01]  /*5810*/  IMAD.MOV.U32 R129, RZ, RZ, R15 ;  /* 0x000000ffff817224 */ /* 0x000fe200078e000f */
[----:B------:R-:W-:Y:S01]  /*5820*/  HSET2.LE.AND R10, R10, R93, PT ;  /* 0x0000005d0a0a7233 */ /* 0x000fe20003803000 */
[----:B------:R-:W-:Y:S01]  /*5830*/  HMMA.16816.F32 R164, R4, R24, R48 ;  /* 0x0000001804a4723c */ /* 0x000fe20000001830 */
[----:B------:R-:W1:Y:S01]  /*5840*/  LDSM.16.MT88.4 R48, [R212+0x19800] ;  /* 0x01980000d430783b */ /* 0x000e620000004200 */
[----:B------:R-:W-:Y:S01]  /*5850*/  MUFU.EX2 R245, R9 ;  /* 0x0000000900f57308 */ /* 0x000fe20000000800 */
[----:B------:R-:W-:-:S02]  /*5860*/  IMAD.MOV.U32 R99, RZ, RZ, R128 ;  /* 0x000000ffff637224 */ /* 0x000fc400078e0080 */
[----:B------:R-:W-:Y:S01]  /*5870*/  IMAD.MOV.U32 R105, RZ, RZ, R130 ;  /* 0x000000ffff697224 */ /* 0x000fe200078e0082 */
[----:B------:R-:W-:Y:S01]  /*5880*/  MOV R130, R158 ;  /* 0x0000009e00827202 */ /* 0x000fe20000000f00 */
[----:B------:R-:W-:Y:S01]  /*5890*/  IMAD.MOV.U32 R106, RZ, RZ, R131 ;  /* 0x000000ffff6a7224 */ /* 0x000fe200078e0083 */
[C---:B------:R-:W-:Y:S01]  /*58a0*/  HMMA.16816.F32 R32, R4.reuse, R22, R60 ;  /* 0x000000160420723c */ /* 0x040fe2000000183c */
[----:B--2---:R-:W-:Y:S01]  /*58b0*/  SHF.R.U32.HI R2, RZ, 0x10, R8 ;  /* 0x00000010ff027819 */ /* 0x004fe20000011608 */
[----:B------:R-:W-:Y:S01]  /*58c0*/  FFMA.FTZ R8, R98, c[0x0][0x23c], -R12 ;  /* 0x00008f0062087a23 */ /* 0x000fe2000001080c */
[----:B------:R-:W-:Y:S01]  /*58d0*/  MOV R92, R99 ;  /* 0x00000063005c7202 */ /* 0x000fe20000000f00 */
[----:B------:R-:W-:Y:S01]  /*58e0*/  IMAD.MOV.U32 R98, RZ, RZ, R107 ;  /* 0x000000ffff627224 */ /* 0x000fe200078e006b */
[----:B------:R-:W-:Y:S01]  /*58f0*/  LOP3.LUT R2, R2, 0xff, RZ, 0xc0, !PT ;  /* 0x000000ff02027812 */ /* 0x000fe200078ec0ff */
[----:B------:R2:W4:Y:S01]  /*5900*/  MUFU.EX2 R15, R8 ;  /* 0x00000008000f7308 */ /* 0x0005220000000800 */
[----:B------:R-:W-:Y:S01]  /*5910*/  MOV R107, R250 ;  /* 0x000000fa006b7202 */ /* 0x000fe20000000f00 */
[C---:B------:R-:W-:Y:S01]  /*5920*/  HMMA.16816.F32 R20, R4.reuse, R28, R40 ;  /* 0x0000001c0414723c */ /* 0x040fe20000001828 */
[----:B------:R-:W-:Y:S01]  /*5930*/  PRMT R11, R2, 0x5410, R11 ;  /* 0x00005410020b7816 */ /* 0x000fe2000000000b */
[----:B------:R-:W-:Y:S01]  /*5940*/  IMAD.MOV.U32 R128, RZ, RZ, R251 ;  /* 0x000000ffff807224 */ /* 0x000fe200078e00fb */
[C---:B------:R-:W-:Y:S01]  /*5950*/  LOP3.LUT R2, R0.reuse, 0xffff, RZ, 0xc0, !PT ;  /* 0x0000ffff00027812 */ /* 0x040fe200078ec0ff */
[----:B------:R-:W-:Y:S01]  /*5960*/  IMAD.MOV.U32 R131, RZ, RZ, R159 ;  /* 0x000000ffff837224 */ /* 0x000fe200078e009f */
[----:B------:R-:W-:Y:S01]  /*5970*/  MOV R250, R156 ;  /* 0x0000009c00fa7202 */ /* 0x000fe20000000f00 */
[----:B------:R-:W-:Y:S01]  /*5980*/  HSET2.LE.AND R11, R11, R93, PT ;  /* 0x0000005d0b0b7233 */ /* 0x000fe20003803000 */
[----:B------:R-:W-:Y:S01]  /*5990*/  SHF.R.U32.HI R2, RZ, 0x8, R2 ;  /* 0x00000008ff027819 */ /* 0x000fe20000011602 */
[C---:B------:R-:W-:Y:S01]  /*59a0*/  HMMA.16816.F32 R28, R4.reuse, R30, R56 ;  /* 0x0000001e041c723c */ /* 0x040fe20000001838 */
[----:B------:R-:W-:Y:S01]  /*59b0*/  IMAD.MOV.U32 R251, RZ, RZ, R157 ;  /* 0x000000fffffb7224 */ /* 0x000fe200078e009d */
[----:B------:R-:W-:Y:S01]  /*59c0*/  LDSM.16.MT88.4 R40, [R210+0x19800] ;  /* 0x01980000d228783b */ /* 0x000fe20000004200 */
[----:B------:R-:W-:Y:S01]  /*59d0*/  IMAD.MOV.U32 R95, RZ, RZ, R106 ;  /* 0x000000ffff5f7224 */ /* 0x000fe200078e006a */
[----:B------:R-:W-:Y:S01]  /*59e0*/  MOV R94, R105 ;  /* 0x00000069005e7202 */ /* 0x000fe20000000f00 */
[----:B------:R-:W-:Y:S01]  /*59f0*/  IMAD.MOV.U32 R12, RZ, RZ, R76 ;  /* 0x000000ffff0c7224 */ /* 0x000fe200078e004c */
[----:B--2---:R-:W-:Y:S01]  /*5a00*/  LOP3.LUT R8, R0, 0xff, RZ, 0xc0, !PT ;  /* 0x000000ff00087812 */ /* 0x004fe200078ec0ff */
[----:B------:R-:W2:Y:S01]  /*5a10*/  LDSM.16.MT88.4 R156, [R209+0x19800] ;  /* 0x01980000d19c783b */ /* 0x000ea20000004200 */
[----:B------:R-:W-:Y:S02]  /*5a20*/  HMMA.16816.F32 R24, R4, R26, R44 ;  /* 0x0000001a0418723c */ /* 0x000fe4000000182c */
[----:B------:R-:W-:Y:S01]  /*5a30*/  PRMT R13, R8, 0x5410, R2 ;  /* 0x00005410080d7816 */ /* 0x000fe20000000002 */
[----:B------:R-:W2:Y:S01]  /*5a40*/  LDSM.16.MT88.4 R56, [R211+0x19800] ;  /* 0x01980000d338783b */ /* 0x000ea20000004200 */
[----:B------:R-:W-:-:S02]  /*5a50*/  SHF.R.U32.HI R8, RZ, 0x10, R0 ;  /* 0x00000010ff087819 */ /* 0x000fc40000011600 */
[----:B------:R-:W-:Y:S02]  /*5a60*/  SHF.R.U32.HI R2, RZ, 0x18, R0 ;  /* 0x00000018ff027819 */ /* 0x000fe40000011600 */
[----:B------:R-:W-:Y:S01]  /*5a70*/  LOP3.LUT R0, R8, 0xff, RZ, 0xc0, !PT ;  /* 0x000000ff08007812 */ /* 0x000fe200078ec0ff */
[--C-:B------:R-:W-:Y:S01]  /*5a80*/  HSET2.LE.AND R8, R13, R93.reuse, PT ;  /* 0x0000005d0d087233 */ /* 0x100fe20003803000 */
[----:B---3--:R-:W-:Y:S02]  /*5a90*/  F2FP.PACK_AB R4, R244, R19 ;  /* 0x00000013f404723e */ /* 0x008fe400000000ff */
[----:B------:R-:W-:Y:S02]  /*5aa0*/  PRMT R0, R0, 0x5410, R2 ;  /* 0x0000541000007816 */ /* 0x000fe40000000002 */
[----:B----4-:R-:W-:Y:S02]  /*5ab0*/  F2FP.PACK_AB R2, R15, R18 ;  /* 0x000000120f02723e */ /* 0x010fe400000000ff */
[----:B------:R-:W-:Y:S01]  /*5ac0*/  F2FP.PACK_AB R5, R245, R14 ;  /* 0x0000000ef505723e */ /* 0x000fe200000000ff */
[----:B------:R-:W-:Y:S01]  /*5ad0*/  HSET2.LE.AND R9, R0, R93, PT ;  /* 0x0000005d00097233 */ /* 0x000fe20003803000 */
[----:B------:R-:W-:Y:S01]  /*5ae0*/  F2FP.PACK_AB R0, R149, R150 ;  /* 0x000000969500723e */ /* 0x000fe200000000ff */
[----:B------:R-:W-:Y:S01]  /*5af0*/  IMAD.MOV.U32 R93, RZ, RZ, R104 ;  /* 0x000000ffff5d7224 */ /* 0x000fe200078e0068 */
[----:B------:R-:W-:Y:S01]  /*5b00*/  LOP3.LUT R146, R10, R4, RZ, 0xc0, !PT ;  /* 0x000000040a927212 */ /* 0x000fe200078ec0ff */
[----:B------:R-:W-:Y:S01]  /*5b10*/  IMAD.MOV.U32 R10, RZ, RZ, R96 ;  /* 0x000000ffff0a7224 */ /* 0x000fe200078e0060 */
[----:B------:R-:W-:Y:S01]  /*5b20*/  LOP3.LUT R144, R8, R0, RZ, 0xc0, !PT ;  /* 0x0000000008907212 */ /* 0x000fe200078ec0ff */
[----:B------:R-:W-:Y:S01]  /*5b30*/  IMAD.MOV.U32 R0, RZ, RZ, R98 ;  /* 0x000000ffff007224 */ /* 0x000fe200078e0062 */
[----:B------:R-:W-:Y:S01]  /*5b40*/  LOP3.LUT R145, R9, R2, RZ, 0xc0, !PT ;  /* 0x0000000209917212 */ /* 0x000fe200078ec0ff */
[----:B------:R-:W-:Y:S01]  /*5b50*/  IMAD.MOV.U32 R8, RZ, RZ, R78 ;  /* 0x000000ffff087224 */ /* 0x000fe200078e004e */
[----:B------:R-:W-:-:S02]  /*5b60*/  LOP3.LUT R147, R11, R5, RZ, 0xc0, !PT ;  /* 0x000000050b937212 */ /* 0x000fc400078ec0ff */
[----:B------:R-:W-:Y:S01]  /*5b70*/  MOV R2, R107 ;  /* 0x0000006b00027202 */ /* 0x000fe20000000f00 */
[----:B------:R-:W-:Y:S01]  /*5b80*/  LDSM.16.MT88.4 R4, [R211+0x1f800] ;  /* 0x01f80000d304783b */ /* 0x000fe20000004200 */
[----:B------:R-:W-:Y:S02]  /*5b90*/  MOV R13, R77 ;  /* 0x0000004d000d7202 */ /* 0x000fe40000000f00 */
[----:B------:R-:W-:Y:S01]  /*5ba0*/  MOV R9, R79 ;  /* 0x0000004f00097202 */ /* 0x000fe20000000f00 */
[----:B-1----:R-:W-:Y:S01]  /*5bb0*/  HMMA.16816.F32 R44, R144, R48, R80 ;  /* 0x00000030902c723c */ /* 0x002fe20000001850 */
[----:B------:R-:W1:Y:S01]  /*5bc0*/  LDSM.16.MT88.4 R80, [R212+0x1b800] ;  /* 0x01b80000d450783b */ /* 0x000e620000004200 */
[----:B------:R-:W-:-:S03]  /*5bd0*/  MOV R11, R97 ;  /* 0x00000061000b7202 */ /* 0x000fc60000000f00 */
[----:B------:R-:W3:Y:S03]  /*5be0*/  LDSM.16.MT88.4 R96, [R209+0x1d800] ;  /* 0x01d80000d160783b */ /* 0x000ee60000004200 */
[C---:B------:R-:W-:Y:S01]  /*5bf0*/  HMMA.16816.F32 R84, R144.reuse, R88, R160 ;  /* 0x000000589054723c */ /* 0x040fe200000018a0 */
[----:B------:R-:W4:Y:S06]  /*5c00*/  LDSM.16.MT88.4 R104, [R210+0x1d800] ;  /* 0x01d80000d268783b */ /* 0x000f2c0000004200 */
[----:B------:R-:W-:Y:S01]  /*5c10*/  MOV R161, R93 ;  /* 0x0000005d00a17202 */ /* 0x000fe20000000f00 */
[----:B------:R-:W-:Y:S01]  /*5c20*/  HMMA.16816.F32 R88, R144, R90, R168 ;  /* 0x0000005a9058723c */ /* 0x000fe200000018a8 */
[----:B------:R-:W-:Y:S01]  /*5c30*/  IMAD.MOV.U32 R160, RZ, RZ, R92 ;  /* 0x000000ffffa07224 */ /* 0x000fe200078e005c */
[----:B------:R-:W-:Y:S01]  /*5c40*/  MOV R163, R95 ;  /* 0x0000005f00a37202 */ /* 0x000fe20000000f00 */
[----:B------:R-:W-:-:S04]  /*5c50*/  IMAD.MOV.U32 R162, RZ, RZ, R94 ;  /* 0x000000ffffa27224 */ /* 0x000fc800078e005e */
[----:B------:R-:W-:Y:S01]  /*5c60*/  MOV R169, R129 ;  /* 0x0000008100a97202 */ /* 0x000fe20000000f00 */
[----:B------:R-:W-:Y:S01]  /*5c70*/  IMAD.MOV.U32 R168, RZ, RZ, R128 ;  /* 0x000000ffffa87224 */ /* 0x000fe200078e0080 */
[----:B------:R-:W-:Y:S01]  /*5c80*/  MOV R171, R131 ;  /* 0x0000008300ab7202 */ /* 0x000fe20000000f00 */
[----:B------:R-:W-:Y:S01]  /*5c90*/  IMAD.MOV.U32 R170, RZ, RZ, R130 ;  /* 0x000000ffffaa7224 */ /* 0x000fe200078e0082 */
[C---:B--2---:R-:W-:Y:S01]  /*5ca0*/  HMMA.16816.F32 R152, R144.reuse, R156, R152 ;  /* 0x0000009c9098723c */ /* 0x044fe20000001898 */
[----:B------:R-:W-:Y:S01]  /*5cb0*/  FADD.FTZ R2, R2, R168 ;  /* 0x000000a802027221 */ /* 0x000fe20000010000 */
[----:B------:R-:W-:Y:S01]  /*5cc0*/  LDSM.16.MT88.4 R128, [R209+0x1f800] ;  /* 0x01f80000d180783b */ /* 0x000fe20000004200 */
        /* <DEDUP_REMOVED lines=24> */
[----:B------:R-:W-:Y:S01]  /*5e50*/  LDSM.16.MT88.4 R136, [R210+0x1f800] ;  /* 0x01f80000d288783b */ /* 0x000fe20000004200 */
[----:B------:R-:W-:Y:S02]  /*5e60*/  FADD.FTZ R2, R251, R2 ;  /* 0x00000002fb027221 */ /* 0x000fe40000010000 */
[----:B------:R-:W-:Y:S02]  /*5e70*/  FADD.FTZ R0, R246, R0 ;  /* 0x00000000f6007221 */ /* 0x000fe40000010000 */
[----:B------:R-:W-:-:S02]  /*5e80*/  FADD.FTZ R2, R150, R2 ;  /* 0x0000000296027221 */ /* 0x000fc40000010000 */
[C---:B------:R-:W-:Y:S01]  /*5e90*/  HMMA.16816.F32 R56, R144.reuse, R58, R112 ;  /* 0x0000003a9038723c */ /* 0x040fe20000001870 */
[----:B------:R-:W1:Y:S01]  /*5ea0*/  LDSM.16.MT88.4 R112, [R212+0x1d800] ;  /* 0x01d80000d470783b */ /* 0x000e620000004200 */
[----:B------:R-:W-:Y:S02]  /*5eb0*/  FADD.FTZ R0, R18, R0 ;  /* 0x0000000012007221 */ /* 0x000fe40000010000 */
[----:B------:R-:W-:Y:S02]  /*5ec0*/  FADD.FTZ R2, R149, R2 ;  /* 0x0000000295027221 */ /* 0x000fe40000010000 */
[----:B------:R-:W-:Y:S02]  /*5ed0*/  FADD.FTZ R0, R15, R0 ;  /* 0x000000000f007221 */ /* 0x000fe40000010000 */
[----:B------:R-:W-:Y:S01]  /*5ee0*/  HMMA.16816.F32 R64, R144, R66, R120 ;  /* 0x000000429040723c */ /* 0x000fe20000001878 */
[----:B------:R-:W2:Y:S01]  /*5ef0*/  LDSM.16.MT88.4 R120, [R211+0x1d800] ;  /* 0x01d80000d378783b */ /* 0x000ea20000004200 */
[----:B------:R-:W-:-:S02]  /*5f00*/  FADD.FTZ R2, R19, R2 ;  /* 0x0000000213027221 */ /* 0x000fc40000010000 */
[----:B------:R-:W-:Y:S02]  /*5f10*/  FADD.FTZ R0, R14, R0 ;  /* 0x000000000e007221 */ /* 0x000fe40000010000 */
[----:B------:R-:W-:Y:S02]  /*5f20*/  FADD.FTZ R244, R244, R2 ;  /* 0x00000002f4f47221 */ /* 0x000fe40000010000 */
[----:B------:R-:W-:Y:S01]  /*5f30*/  HMMA.16816.F32 R80, R144, R82, R140 ;  /* 0x000000529050723c */ /* 0x000fe2000000188c */
[----:B------:R-:W1:Y:S01]  /*5f40*/  LDSM.16.MT88.4 R140, [R212+0x1f800] ;  /* 0x01f80000d48c783b */ /* 0x000e620000004200 */
[----:B------:R-:W-:-:S06]  /*5f50*/  FADD.FTZ R245, R245, R0 ;  /* 0x00000000f5f57221 */ /* 0x000fcc0000010000 */
[C---:B------:R-:W-:Y:S08]  /*5f60*/  HMMA.16816.F32 R40, R144.reuse, R42, R68 ;  /* 0x0000002a9028723c */ /* 0x040ff00000001844 */
[C---:B------:R-:W-:Y:S08]  /*5f70*/  HMMA.16816.F32 R68, R144.reuse, R72, R124 ;  /* 0x000000489044723c */ /* 0x040ff0000000187c */
[C---:B------:R-:W-:Y:S08]  /*5f80*/  HMMA.16816.F32 R48, R144.reuse, R50, R100 ;  /* 0x000000329030723c */ /* 0x040ff00000001864 */
[C---:B------:R-:W-:Y:S08]  /*5f90*/  HMMA.16816.F32 R72, R144.reuse, R74, R132 ;  /* 0x0000004a9048723c */ /* 0x040ff00000001884 */
[C---:B---3--:R-:W-:Y:S08]  /*5fa0*/  HMMA.16816.F32 R92, R144.reuse, R96, R192 ;  /* 0x00000060905c723c */ /* 0x048ff000000018c0 */
[C---:B----4-:R-:W-:Y:S08]  /*5fb0*/  HMMA.16816.F32 R100, R144.reuse, R104, R240 ;  /* 0x000000689064723c */ /* 0x050ff000000018f0 */
[C---:B-1----:R-:W-:Y:S08]  /*5fc0*/  HMMA.16816.F32 R108, R144.reuse, R112, R236 ;  /* 0x00000070906c723c */ /* 0x042ff000000018ec */
        /* <DEDUP_REMOVED lines=26> */
[----:B------:R-:W-:Y:S01]  /*6170*/  IMAD.U32 R6, RZ, RZ, UR30 ;  /* 0x0000001eff067e24 */ /* 0x000fe2000f8e00ff */
[----:B------:R-:W-:Y:S01]  /*6180*/  UMOV UR28, UR29 ;  /* 0x0000001d001c7c82 */ /* 0x000fe20008000000 */
[----:B------:R-:W-:Y:S02]  /*6190*/  IMAD.U32 R7, RZ, RZ, UR31 ;  /* 0x0000001fff077e24 */ /* 0x000fe4000f8e00ff */
[----:B------:R-:W-:Y:S02]  /*61a0*/  IMAD.MOV.U32 R7, RZ, RZ, 0x40 ;  /* 0x00000040ff077424 */ /* 0x000fe400078e00ff */
[----:B------:R-:W-:Y:S02]  /*61b0*/  IMAD.U32 R2, RZ, RZ, UR5 ;  /* 0x00000005ff027e24 */ /* 0x000fe4000f8e00ff */
[----:B------:R-:W-:-:S04]  /*61c0*/  IMAD.WIDE.U32 R8, R7, c[0x0][0x1a0], RZ ;  /* 0x0000680007087a25 */ /* 0x000fc800078e00ff */
[----:B------:R-:W-:Y:S02]  /*61d0*/  IMAD R7, R7, c[0x0][0x1a4], RZ ;  /* 0x0000690007077a24 */ /* 0x000fe400078e02ff */
[----:B-1----:R-:W-:-:S05]  /*61e0*/  IMAD.SHL.U32 R246, R246, 0x2, RZ ;  /* 0x00000002f6f67824 */ /* 0x002fca00078e00ff */
[----:B------:R-:W-:Y:S01]  /*61f0*/  LOP3.LUT R246, R246, 0x6, RZ, 0xc0, !PT ;  /* 0x00000006f6f67812 */ /* 0x000fe200078ec0ff */
[----:B------:R-:W-:Y:S01]  /*6200*/  BAR.SYNC.DEFER_BLOCKING 0x0 ;  /* 0x0000000000007b1d */ /* 0x000fe20000010000 */
[----:B--2---:R-:W-:-:S04]  /*6210*/  LEA R0, P0, R6, R248, 0x6 ;  /* 0x000000f806007211 */ /* 0x004fc800078030ff */
[----:B------:R-:W-:Y:S02]  /*6220*/  LEA R4, P1, R0, c[0x0][0x170], 0x1 ;  /* 0x00005c0000047a11 */ /* 0x000fe400078208ff */
[----:B---3--:R-:W-:Y:S02]  /*6230*/  LEA.HI.X R2, R6, R251, R2, 0x6, P0 ;  /* 0x000000fb06027211 */ /* 0x008fe400000f3402 */
[----:B------:R-:W-:Y:S02]  /*6240*/  IADD3 R6, P0, R8, R4, RZ ;  /* 0x0000000408067210 */ /* 0x000fe40007f1e0ff */
[----:B------:R-:W-:Y:S01]  /*6250*/  LEA.HI.X R5, R0, c[0x0][0x174], R2, 0x1, P1 ;  /* 0x00005d0000057a11 */ /* 0x000fe200008f0c02 */
[----:B------:R-:W-:-:S03]  /*6260*/  IMAD.U32 R0, RZ, RZ, UR29 ;  /* 0x0000001dff007e24 */ /* 0x000fc6000f8e00ff */
[----:B------:R-:W-:Y:S01]  /*6270*/  IADD3.X R7, R5, R9, R7, P0, !PT ;  /* 0x0000000905077210 */ /* 0x000fe200007fe407 */
[----:B------:R-:W-:Y:S01]  /*6280*/  @!PT LDS RZ, [RZ] ;  /* 0x00000000fffff984 */ /* 0x000fe20000000800 */
[----:B------:R-:W-:Y:S01]  /*6290*/  @!PT LDS RZ, [RZ] ;  /* 0x00000000fffff984 */ /* 0x000fe20000000800 */
[----:B------:R-:W-:Y:S01]  /*62a0*/  @!PT LDS RZ, [RZ] ;  /* 0x00000000fffff984 */ /* 0x000fe20000000800 */
[----:B------:R1:W-:Y:S01]  /*62b0*/  LDGSTS.E.BYPASS.LTC128B.128 [R235+0x18000], [R4.64] ;  /* 0x1800000004eb7fae */ /* 0x0003e2000b901d58 */
[----:B------:R-:W-:-:S03]  /*62c0*/  IMAD R0, R0, 0x40, R246 ;  /* 0x0000004000007824 */ /* 0x000fc600078e02f6 */
[----:B------:R1:W-:Y:S02]  /*62d0*/  LDGSTS.E.BYPASS.LTC128B.128 [R235+0x1a000], [R4.64+0x80] ;  /* 0x1a00008004eb7fae */ /* 0x0003e4000b901d58 */
[----:B------:R-:W-:Y:S02]  /*62e0*/  IADD3 R2, R0, 0x1, RZ ;  /* 0x0000000100027810 */ /* 0x000fe40007ffe0ff */
[----:B------:R1:W-:Y:S02]  /*62f0*/  LDGSTS.E.BYPASS.LTC128B.128 [R235+0x1c000], [R4.64+0x100] ;  /* 0x1c00010004eb7fae */ /* 0x0003e4000b901d58 */
[CC--:B------:R-:W-:Y:S02]  /*6300*/  ISETP.GE.AND P6, PT, R2.reuse, R17.reuse, PT ;  /* 0x000000110200720c */ /* 0x0c0fe40003fc6270 */
[----:B------:R1:W-:Y:S01]  /*6310*/  LDGSTS.E.BYPASS.LTC128B.128 [R235+0x1e000], [R4.64+0x180] ;  /* 0x1e00018004eb7fae */ /* 0x0003e2000b901d58 */
[-C--:B-----5:R-:W-:Y:S02]  /*6320*/  ISETP.GE.AND P4, PT, R2, R16.reuse, PT ;  /* 0x000000100200720c */ /* 0x0a0fe40003f86270 */
[----:B------:R-:W-:Y:S01]  /*6330*/  IADD3 R2, R0, 0x9, RZ ;  /* 0x0000000900027810 */ /* 0x000fe20007ffe0ff */
[----:B------:R1:W-:Y:S03]  /*6340*/  LDGSTS.E.BYPASS.LTC128B.128 [R235+0x19000], [R6.64] ;  /* 0x1900000006eb7fae */ /* 0x0003e6000b901d58 */
[C---:B------:R-:W-:Y:S01]  /*6350*/  ISETP.GE.AND P1, PT, R2.reuse, R17, PT ;  /* 0x000000110200720c */ /* 0x040fe20003f26270 */
[----:B------:R1:W-:Y:S01]  /*6360*/  LDGSTS.E.BYPASS.LTC128B.128 [R235+0x1b000], [R6.64+0x80] ;  /* 0x1b00008006eb7fae */ /* 0x0003e2000b901d58 */
[----:B------:R-:W-:-:S02]  /*6370*/  ISETP.GE.AND P3, PT, R2, R16, PT ;  /* 0x000000100200720c */ /* 0x000fc40003f66270 */
[----:B------:R-:W-:Y:S01]  /*6380*/  IADD3 R2, R0, 0x11, RZ ;  /* 0x0000001100027810 */ /* 0x000fe20007ffe0ff */
[----:B------:R1:W-:Y:S04]  /*6390*/  LDGSTS.E.BYPASS.LTC128B.128 [R235+0x1d000], [R6.64+0x100] ;  /* 0x1d00010006eb7fae */ /* 0x0003e8000b901d58 */
[----:B------:R1:W-:Y:S04]  /*63a0*/  LDGSTS.E.BYPASS.LTC128B.128 [R235+0x1f000], [R6.64+0x180] ;  /* 0x1f00018006eb7fae */ /* 0x0003e8000b901d58 */
[----:B------:R-:W-:Y:S04]  /*63b0*/  LDSM.16.M88.4 R20, [R208+0x10000] ;  /* 0x01000000d014783b */ /* 0x000fe80000000200 */
[----:B------:R-:W-:Y:S04]  /*63c0*/  LDSM.16.M88.4 R12, [R208+0x10800] ;  /* 0x01080000d00c783b */ /* 0x000fe80000000200 */
[----:B------:R-:W-:Y:S04]  /*63d0*/  LDSM.16.M88.4 R24, [R208+0x11000] ;  /* 0x01100000d018783b */ /* 0x000fe80000000200 */
[----:B------:R-:W-:Y:S04]  /*63e0*/  LDSM.16.M88.4 R184, [R208+0x11800] ;  /* 0x01180000d0b8783b */ /* 0x000fe80000000200 */
[----:B------:R-:W-:Y:S04]  /*63f0*/  LDSM.16.M88.4 R8, [R216] ;  /* 0x00000000d808783b */ /* 0x000fe80000000200 */
[----:B------:R-:W-:Y:S04]  /*6400*/  LDSM.16.M88.4 R180, [R219] ;  /* 0x00000000dbb4783b */ /* 0x000fe80000000200 */
[----:B-1----:R-:W1:Y:S04]  /*6410*/  LDSM.16.M88.4 R4, [R215] ;  /* 0x00000000d704783b */ /* 0x002e680000000200 */
[----:B------:R-:W2:Y:S04]  /*6420*/  LDSM.16.M88.4 R176, [R234] ;  /* 0x00000000eab0783b */ /* 0x000ea80000000200 */
[----:B------:R-:W3:Y:S04]  /*6430*/  LDSM.16.M88.4 R204, [R232] ;  /* 0x00000000e8cc783b */ /* 0x000ee80000000200 */
[----:B------:R-:W4:Y:S04]  /*6440*/  LDSM.16.M88.4 R192, [R233] ;  /* 0x00000000e9c0783b */ /* 0x000f280000000200 */
        /* <DEDUP_REMOVED lines=10> */
[----:B------:R-:W1:Y:S03]  /*64f0*/  LDSM.16.M88.4 R184, [R214+0x10000] ;  /* 0x01000000d6b8783b */ /* 0x000e660000000200 */
[C---:B------:R-:W-:Y:S08]  /*6500*/  HMMA.16816.F32 R196, R8.reuse, R180, R172 ;  /* 0x000000b408c4723c */ /* 0x040ff000000018ac */
[C---:B------:R-:W-:Y:S08]  /*6510*/  HMMA.16816.F32 R180, R8.reuse, R182, R32 ;  /* 0x000000b608b4723c */ /* 0x040ff00000001820 */
[C---:B--2---:R-:W-:Y:S01]  /*6520*/  HMMA.16816.F32 R200, R8.reuse, R176, R168 ;  /* 0x000000b008c8723c */ /* 0x044fe200000018a8 */
[----:B------:R-:W2:Y:S07]  /*6530*/  LDSM.16.M88.4 R168, [R214+0x10800] ;  /* 0x01080000d6a8783b */ /* 0x000eae0000000200 */
[C---:B------:R-:W-:Y:S08]  /*6540*/  HMMA.16816.F32 R176, R8.reuse, R178, R28 ;  /* 0x000000b208b0723c */ /* 0x040ff0000000181c */
[C---:B---3--:R-:W-:Y:S01]  /*6550*/  HMMA.16816.F32 R28, R8.reuse, R204, R24 ;  /* 0x000000cc081c723c */ /* 0x048fe20000001818 */
[----:B------:R-:W3:Y:S07]  /*6560*/  LDSM.16.M88.4 R24, [R214+0x11000] ;  /* 0x01100000d618783b */ /* 0x000eee0000000200 */
[C---:B----4-:R-:W-:Y:S01]  /*6570*/  HMMA.16816.F32 R172, R8.reuse, R192, R20 ;  /* 0x000000c008ac723c */ /* 0x050fe20000001814 */
[----:B------:R-:W4:Y:S07]  /*6580*/  LDSM.16.M88.4 R20, [R214+0x11800] ;  /* 0x01180000d614783b */ /* 0x000f2e0000000200 */
[----:B------:R-:W-:Y:S08]  /*6590*/  HMMA.16816.F32 R32, R8, R194, R12 ;  /* 0x000000c20820723c */ /* 0x000ff0000000180c */
[----:B-1----:R-:W-:Y:S08]  /*65a0*/  HMMA.16816.F32 R192, R4, R184, R196 ;  /* 0x000000b804c0723c */ /* 0x002ff000000018c4 */
[----:B------:R-:W-:Y:S01]  /*65b0*/  HMMA.16816.F32 R12, R8, R206, R188 ;  /* 0x000000ce080c723c */ /* 0x000fe200000018bc */
[----:B------:R-:W-:Y:S07]  /*65c0*/  LDSM.16.M88.4 R8, [R217] ;  /* 0x00000000d908783b */ /* 0x000fee0000000200 */
[C---:B------:R-:W-:Y:S01]  /*65d0*/  HMMA.16816.F32 R184, R4.reuse, R186, R180 ;  /* 0x000000ba04b8723c */ /* 0x040fe200000018b4 */
[----:B------:R-:W1:Y:S07]  /*65e0*/  LDSM.16.M88.4 R180, [R213] ;  /* 0x00000000d5b4783b */ /* 0x000e6e0000000200 */
        /* <DEDUP_REMOVED lines=8> */
[----:B------:R-:W4:Y:S04]  /*6670*/  LDSM.16.M88.4 R20, [R213+0x1800] ;  /* 0x00180000d514783b */ /* 0x000f280000000200 */
[----:B------:R-:W-:Y:S03]  /*6680*/  LDSM.16.M88.4 R4, [R215+0x4000] ;  /* 0x00400000d704783b */ /* 0x000fe60000000200 */
[C---:B-1----:R-:W-:Y:S01]  /*6690*/  HMMA.16816.F32 R200, R8.reuse, R182, R184 ;  /* 0x000000b608c8723c */ /* 0x042fe200000018b8 */
[----:B------:R-:W1:Y:S07]  /*66a0*/  LDSM.16.M88.4 R184, [R208+0x12000] ;  /* 0x01200000d0b8783b */ /* 0x000e6e0000000200 */
[C---:B------:R-:W-:Y:S01]  /*66b0*/  HMMA.16816.F32 R28, R8.reuse, R180, R192 ;  /* 0x000000b4081c723c */ /* 0x040fe200000018c0 */
[----:B------:R-:W1:Y:S07]  /*66c0*/  LDSM.16.M88.4 R180, [R208+0x12800] ;  /* 0x01280000d0b4783b */ /* 0x000e6e0000000200 */
[C---:B--2---:R-:W-:Y:S08]  /*66d0*/  HMMA.16816.F32 R192, R8.reuse, R170, R188 ;  /* 0x000000aa08c0723c */ /* 0x044ff000000018bc */
[C---:B---3--:R-:W-:Y:S08]  /*66e0*/  HMMA.16816.F32 R188, R8.reuse, R24, R176 ;  /* 0x0000001808bc723c */ /* 0x048ff000000018b0 */
[C---:B------:R-:W-:Y:S01]  /*66f0*/  HMMA.16816.F32 R176, R8.reuse, R26, R172 ;  /* 0x0000001a08b0723c */ /* 0x040fe200000018ac */
[----:B------:R-:W2:Y:S04]  /*6700*/  LDSM.16.M88.4 R172, [R208+0x13000] ;  /* 0x01300000d0ac783b */ /* 0x000ea80000000200 */
[----:B------:R-:W3:Y:S03]  /*6710*/  LDSM.16.M88.4 R24, [R208+0x13800] ;  /* 0x01380000d018783b */ /* 0x000ee60000000200 */
[C---:B----4-:R-:W-:Y:S08]  /*6720*/  HMMA.16816.F32 R32, R8.reuse, R20, R32 ;  /* 0x000000140820723c */ /* 0x050ff00000001820 */
[C---:B------:R-:W-:Y:S08]  /*6730*/  HMMA.16816.F32 R20, R8.reuse, R22, R12 ;  /* 0x000000160814723c */ /* 0x040ff0000000180c */
[----:B------:R-:W-:Y:S01]  /*6740*/  HMMA.16816.F32 R196, R8, R168, R196 ;  /* 0x000000a808c4723c */ /* 0x000fe200000018c4 */
[----:B------:R-:W-:Y:S07]  /*6750*/  LDSM.16.M88.4 R8, [R216+0x4000] ;  /* 0x00400000d808783b */ /* 0x000fee0000000200 */
[C---:B-1----:R-:W-:Y:S01]  /*6760*/  HMMA.16816.F32 R12, R4.reuse, R184, R28 ;  /* 0x000000b8040c723c */ /* 0x042fe2000000181c */
[----:B------:R-:W1:Y:S07]  /*6770*/  LDSM.16.M88.4 R28, [R231] ;  /* 0x00000000e71c783b */ /* 0x000e6e0000000200 */
[C---:B------:R-:W-:Y:S01]  /*6780*/  HMMA.16816.F32 R168, R4.reuse, R186, R200 ;  /* 0x000000ba04a8723c */ /* 0x040fe200000018c8 */
[----:B------:R-:W4:Y:S07]  /*6790*/  LDSM.16.M88.4 R184, [R230] ;  /* 0x00000000e6b8783b */ /* 0x000f2e0000000200 */
[C---:B------:R-:W-:Y:S08]  /*67a0*/  HMMA.16816.F32 R196, R4.reuse, R180, R196 ;  /* 0x000000b404c4723c */ /* 0x040ff000000018c4 */
[C---:B------:R-:W-:Y:S08]  /*67b0*/  HMMA.16816.F32 R192, R4.reuse, R182, R192 ;  /* 0x000000b604c0723c */ /* 0x040ff000000018c0 */
[C---:B--2---:R-:W-:Y:S01]  /*67c0*/  HMMA.16816.F32 R180, R4.reuse, R172, R188 ;  /* 0x000000ac04b4723c */ /* 0x044fe200000018bc */
[----:B------:R-:W-:Y:S07]  /*67d0*/  LDSM.16.M88.4 R188, [R214+0x12800] ;  /* 0x01280000d6bc783b */ /* 0x000fee0000000200 */
[C---:B------:R-:W-:Y:S08]  /*67e0*/  HMMA.16816.F32 R176, R4.reuse, R174, R176 ;  /* 0x000000ae04b0723c */ /* 0x040ff000000018b0 */
[C---:B---3--:R-:W-:Y:S01]  /*67f0*/  HMMA.16816.F32 R172, R4.reuse, R26, R20 ;  /* 0x0000001a04ac723c */ /* 0x048fe20000001814 */
[----:B------:R-:W2:Y:S07]  /*6800*/  LDSM.16.M88.4 R20, [R228] ;  /* 0x00000000e414783b */ /* 0x000eae0000000200 */
[----:B------:R-:W-:Y:S01]  /*6810*/  HMMA.16816.F32 R32, R4, R24, R32 ;  /* 0x000000180420723c */ /* 0x000fe20000001820 */
[----:B------:R-:W-:Y:S04]  /*6820*/  LDSM.16.M88.4 R4, [R218+0x4000] ;  /* 0x00400000da04783b */ /* 0x000fe80000000200 */
[----:B------:R-:W3:Y:S03]  /*6830*/  LDSM.16.M88.4 R24, [R229] ;  /* 0x00000000e518783b */ /* 0x000ee60000000200 */
[C---:B-1----:R-:W-:Y:S08]  /*6840*/  HMMA.16816.F32 R12, R8.reuse, R28, R12 ;  /* 0x0000001c080c723c */ /* 0x042ff0000000180c */
[C---:B------:R-:W-:Y:S01]  /*6850*/  HMMA.16816.F32 R168, R8.reuse, R30, R168 ;  /* 0x0000001e08a8723c */ /* 0x040fe200000018a8 */
[----:B------:R-:W1:Y:S07]  /*6860*/  LDSM.16.M88.4 R28, [R214+0x12000] ;  /* 0x01200000d61c783b */ /* 0x000e6e0000000200 */
[C---:B----4-:R-:W-:Y:S08]  /*6870*/  HMMA.16816.F32 R200, R8.reuse, R184, R196 ;  /* 0x000000b808c8723c */ /* 0x050ff000000018c4 */
[C---:B------:R-:W-:Y:S08]  /*6880*/  HMMA.16816.F32 R204, R8.reuse, R186, R192 ;  /* 0x000000ba08cc723c */ /* 0x040ff000000018c0 */
[C---:B--2---:R-:W-:Y:S01]  /*6890*/  HMMA.16816.F32 R184, R8.reuse, R20, R32 ;  /* 0x0000001408b8723c */ /* 0x044fe20000001820 */
[----:B------:R-:W2:Y:S07]  /*68a0*/  LDSM.16.M88.4 R32, [R214+0x13000] ;  /* 0x01300000d620783b */ /* 0x000eae0000000200 */
[C---:B------:R-:W-:Y:S08]  /*68b0*/  HMMA.16816.F32 R172, R8.reuse, R22, R172 ;  /* 0x0000001608ac723c */ /* 0x040ff000000018ac */
[----:B---3--:R-:W-:Y:S01]  /*68c0*/  HMMA.16816.F32 R196, R8, R24, R180 ;  /* 0x0000001808c4723c */ /* 0x008fe200000018b4 */
[----:B------:R-:W-:Y:S07]  /*68d0*/  LDSM.16.M88.4 R180, [R213+0x2800] ;  /* 0x00280000d5b4783b */ /* 0x000fee0000000200 */
[C---:B-1----:R-:W-:Y:S08]  /*68e0*/  HMMA.16816.F32 R20, R4.reuse, R28, R12 ;  /* 0x0000001c0414723c */ /* 0x042ff0000000180c */
[----:B------:R-:W-:Y:S01]  /*68f0*/  HMMA.16816.F32 R12, R4, R30, R168 ;  /* 0x0000001e040c723c */ /* 0x000fe200000018a8 */
[----:B------:R-:W1:Y:S07]  /*6900*/  LDSM.16.M88.4 R28, [R214+0x13800] ;  /* 0x01380000d61c783b */ /* 0x000e6e0000000200 */
[----:B------:R-:W-:Y:S01]  /*6910*/  HMMA.16816.F32 R192, R8, R26, R176 ;  /* 0x0000001a08c0723c */ /* 0x000fe200000018b0 */
[----:B------:R-:W-:Y:S04]  /*6920*/  LDSM.16.M88.4 R8, [R217+0x4000] ;  /* 0x00400000d908783b */ /* 0x000fe80000000200 */
[----:B------:R-:W3:Y:S03]  /*6930*/  LDSM.16.M88.4 R24, [R213+0x2000] ;  /* 0x00200000d518783b */ /* 0x000ee60000000200 */
[C---:B------:R-:W-:Y:S08]  /*6940*/  HMMA.16816.F32 R176, R4.reuse, R188, R200 ;  /* 0x000000bc04b0723c */ /* 0x040ff000000018c8 */
[C---:B------:R-:W-:Y:S01]  /*6950*/  HMMA.16816.F32 R188, R4.reuse, R190, R204 ;  /* 0x000000be04bc723c */ /* 0x040fe200000018cc */
[----:B------:R-:W-:Y:S07]  /*6960*/  LDSM.16.M88.4 R204, [R208+0x15000] ;  /* 0x01500000d0cc783b */ /* 0x000fee0000000200 */
[C---:B--2---:R-:W-:Y:S08]  /*6970*/  HMMA.16816.F32 R200, R4.reuse, R32, R196 ;  /* 0x0000002004c8723c */ /* 0x044ff000000018c4 */
[C---:B------:R-:W-:Y:S01]  /*6980*/  HMMA.16816.F32 R196, R4.reuse, R34, R192 ;  /* 0x0000002204c4723c */ /* 0x040fe200000018c0 */
[----:B------:R-:W-:Y:S07]  /*6990*/  LDSM.16.M88.4 R32, [R208+0x14800] ;  /* 0x01480000d020783b */ /* 0x000fee0000000200 */
[C---:B-1----:R-:W-:Y:S08]  /*69a0*/  HMMA.16816.F32 R192, R4.reuse, R28, R184 ;  /* 0x0000001c04c0723c */ /* 0x042ff000000018b8 */
[----:B------:R-:W-:Y:S01]  /*69b0*/  HMMA.16816.F32 R184, R4, R30, R172 ;  /* 0x0000001e04b8723c */ /* 0x000fe200000018ac */
[----:B------:R-:W1:Y:S04]  /*69c0*/  LDSM.16.M88.4 R172, [R213+0x3000] ;  /* 0x00300000d5ac783b */ /* 0x000e680000000200 */
[----:B------:R-:W2:Y:S03]  /*69d0*/  LDSM.16.M88.4 R28, [R213+0x3800] ;  /* 0x00380000d51c783b */ /* 0x000ea60000000200 */
[C---:B---3--:R-:W-:Y:S01]  /*69e0*/  HMMA.16816.F32 R168, R8.reuse, R24, R20 ;  /* 0x0000001808a8723c */ /* 0x048fe20000001814 */
[----:B------:R-:W-:Y:S07]  /*69f0*/  LDSM.16.M88.4 R4, [R215+0x8000] ;  /* 0x00800000d704783b */ /* 0x000fee0000000200 */
[C---:B------:R-:W-:Y:S01]  /*6a00*/  HMMA.16816.F32 R20, R8.reuse, R26, R12 ;  /* 0x0000001a0814723c */ /* 0x040fe2000000180c */
[----:B------:R-:W3:Y:S07]  /*6a10*/  LDSM.16.M88.4 R24, [R208+0x14000] ;  /* 0x01400000d018783b */ /* 0x000eee0000000200 */
[C---:B------:R-:W-:Y:S08]  /*6a20*/  HMMA.16816.F32 R12, R8.reuse, R180, R176 ;  /* 0x000000b4080c723c */ /* 0x040ff000000018b0 */
[C---:B------:R-:W-:Y:S08]  /*6a30*/  HMMA.16816.F32 R176, R8.reuse, R182, R188 ;  /* 0x000000b608b0723c */ /* 0x040ff000000018bc */
[C---:B-1----:R-:W-:Y:S08]  /*6a40*/  HMMA.16816.F32 R180, R8.reuse, R172, R200 ;  /* 0x000000ac08b4723c */ /* 0x042ff000000018c8 */
[C---:B------:R-:W-:Y:S08]  /*6a50*/  HMMA.16816.F32 R200, R8.reuse, R174, R196 ;  /* 0x000000ae08c8723c */ /* 0x040ff000000018c4 */
[----:B--2---:R-:W-:Y:S01]  /*6a60*/  HMMA.16816.F32 R196, R8, R28, R192 ;  /* 0x0000001c08c4723c */ /* 0x004fe200000018c0 */
[----:B------:R-:W1:Y:S07]  /*6a70*/  LDSM.16.M88.4 R192, [R208+0x15800] ;  /* 0x01580000d0c0783b */ /* 0x000e6e0000000200 */
[C---:B---3--:R-:W-:Y:S08]  /*6a80*/  HMMA.16816.F32 R172, R4.reuse, R24, R168 ;  /* 0x0000001804ac723c */ /* 0x048ff000000018a8 */
[----:B------:R-:W-:Y:S08]  /*6a90*/  HMMA.16816.F32 R168, R4, R26, R20 ;  /* 0x0000001a04a8723c */ /* 0x000ff00000001814 */
[----:B------:R-:W-:Y:S01]  /*6aa0*/  HMMA.16816.F32 R188, R8, R30, R184 ;  /* 0x0000001e08bc723c */ /* 0x000fe200000018b8 */
[----:B------:R-:W-:Y:S04]  /*6ab0*/  LDSM.16.M88.4 R8, [R216+0x8000] ;  /* 0x00800000d808783b */ /* 0x000fe80000000200 */
[----:B------:R-:W2:Y:S03]  /*6ac0*/  LDSM.16.M88.4 R28, [R226] ;  /* 0x00000000e21c783b */ /* 0x000ea60000000200 */
[C---:B------:R-:W-:Y:S08]  /*6ad0*/  HMMA.16816.F32 R24, R4.reuse, R32, R12 ;  /* 0x000000200418723c */ /* 0x040ff0000000180c */
        /* <DEDUP_REMOVED lines=15> */
[----:B------:R-:W3:Y:S07]  /*6bd0*/  LDSM.16.M88.4 R28, [R214+0x15000] ;  /* 0x01500000d61c783b */ /* 0x000eee0000000200 */
        /* <DEDUP_REMOVED lines=13> */
[C---:B------:R-:W-:Y:S01]  /*6cb0*/  HMMA.16816.F32 R176, R4.reuse, R28, R24 ;  /* 0x0000001c04b0723c */ /* 0x040fe20000001818 */
[----:B------:R-:W3:Y:S07]  /*6cc0*/  LDSM.16.M88.4 R24, [R213+0x5000] ;  /* 0x00500000d518783b */ /* 0x000eee0000000200 */
[C---:B------:R-:W-:Y:S01]  /*6cd0*/  HMMA.16816.F32 R172, R4.reuse, R30, R20 ;  /* 0x0000001e04ac723c */ /* 0x040fe20000001814 */
[----:B------:R-:W3:Y:S07]  /*6ce0*/  LDSM.16.M88.4 R20, [R213+0x5800] ;  /* 0x00580000d514783b */ /* 0x000eee0000000200 */
[C---:B----4-:R-:W-:Y:S08]  /*6cf0*/  HMMA.16816.F32 R28, R4.reuse, R184, R12 ;  /* 0x000000b8041c723c */ /* 0x050ff0000000180c */
[----:B------:R-:W-:Y:S01]  /*6d00*/  HMMA.16816.F32 R12, R4, R186, R188 ;  /* 0x000000ba040c723c */ /* 0x000fe200000018bc */
[----:B------:R-:W4:Y:S07]  /*6d10*/  LDSM.16.M88.4 R4, [R215+0xc000] ;  /* 0x00c00000d704783b */ /* 0x000f2e0000000200 */
[C---:B-1----:R-:W-:Y:S08]  /*6d20*/  HMMA.16816.F32 R184, R8.reuse, R168, R200 ;  /* 0x000000a808b8723c */ /* 0x042ff000000018c8 */
[C---:B------:R-:W-:Y:S01]  /*6d30*/  HMMA.16816.F32 R200, R8.reuse, R170, R196 ;  /* 0x000000aa08c8723c */ /* 0x040fe200000018c4 */
[----:B------:R-:W-:Y:S07]  /*6d40*/  LDSM.16.M88.4 R168, [R223] ;  /* 0x00000000dfa8783b */ /* 0x000fee0000000200 */
[C---:B--2---:R-:W-:Y:S08]  /*6d50*/  HMMA.16816.F32 R196, R8.reuse, R32, R192 ;  /* 0x0000002008c4723c */ /* 0x044ff000000018c0 */
[C---:B------:R-:W-:Y:S08]  /*6d60*/  HMMA.16816.F32 R192, R8.reuse, R34, R180 ;  /* 0x0000002208c0723c */ /* 0x040ff000000018b4 */
[C---:B---3--:R-:W-:Y:S01]  /*6d70*/  HMMA.16816.F32 R180, R8.reuse, R26, R172 ;  /* 0x0000001a08b4723c */ /* 0x048fe200000018ac */
[----:B------:R-:W1:Y:S07]  /*6d80*/  LDSM.16.M88.4 R172, [R208+0x16800] ;  /* 0x01680000d0ac783b */ /* 0x000e6e0000000200 */
[C---:B------:R-:W-:Y:S01]  /*6d90*/  HMMA.16816.F32 R32, R8.reuse, R20, R28 ;  /* 0x000000140820723c */ /* 0x040fe2000000181c */
[----:B------:R-:W2:Y:S07]  /*6da0*/  LDSM.16.M88.4 R28, [R208+0x17000] ;  /* 0x01700000d01c783b */ /* 0x000eae0000000200 */
[C---:B------:R-:W-:Y:S01]  /*6db0*/  HMMA.16816.F32 R188, R8.reuse, R24, R176 ;  /* 0x0000001808bc723c */ /* 0x040fe200000018b0 */
[----:B------:R-:W3:Y:S07]  /*6dc0*/  LDSM.16.M88.4 R24, [R208+0x17800] ;  /* 0x01780000d018783b */ /* 0x000eee0000000200 */
[----:B------:R-:W-:Y:S01]  /*6dd0*/  HMMA.16816.F32 R20, R8, R22, R12 ;  /* 0x000000160814723c */ /* 0x000fe2000000180c */
[----:B------:R-:W3:Y:S07]  /*6de0*/  LDSM.16.M88.4 R8, [R216+0xc000] ;  /* 0x00c00000d808783b */ /* 0x000eee0000000200 */
[C---:B----4-:R-:W-:Y:S01]  /*6df0*/  HMMA.16816.F32 R12, R4.reuse, R204, R184 ;  /* 0x000000cc040c723c */ /* 0x050fe200000018b8 */
[----:B------:R-:W4:Y:S07]  /*6e00*/  LDSM.16.M88.4 R184, [R222] ;  /* 0x00000000deb8783b */ /* 0x000f2e0000000200 */
[C---:B------:R-:W-:Y:S08]  /*6e10*/  HMMA.16816.F32 R176, R4.reuse, R206, R200 ;  /* 0x000000ce04b0723c */ /* 0x040ff000000018c8 */
[C---:B-1----:R-:W-:Y:S08]  /*6e20*/  HMMA.16816.F32 R204, R4.reuse, R172, R196 ;  /* 0x000000ac04cc723c */ /* 0x042ff000000018c4 */
[C---:B--2---:R-:W-:Y:S08]  /*6e30*/  HMMA.16816.F32 R196, R4.reuse, R28, R188 ;  /* 0x0000001c04c4723c */ /* 0x044ff000000018bc */
[C---:B---3--:R-:W-:Y:S01]  /*6e40*/  HMMA.16816.F32 R188, R4.reuse, R24, R32 ;  /* 0x0000001804bc723c */ /* 0x048fe20000001820 */
[----:B------:R-:W1:Y:S07]  /*6e50*/  LDSM.16.M88.4 R32, [R221] ;  /* 0x00000000dd20783b */ /* 0x000e6e0000000200 */
[C---:B------:R-:W-:Y:S08]  /*6e60*/  HMMA.16816.F32 R200, R4.reuse, R174, R192 ;  /* 0x000000ae04c8723c */ /* 0x040ff000000018c0 */
[C---:B------:R-:W-:Y:S01]  /*6e70*/  HMMA.16816.F32 R192, R4.reuse, R30, R180 ;  /* 0x0000001e04c0723c */ /* 0x040fe200000018b4 */
[----:B------:R-:W2:Y:S04]  /*6e80*/  LDSM.16.M88.4 R28, [R220] ;  /* 0x00000000dc1c783b */ /* 0x000ea80000000200 */
[----:B------:R-:W-:Y:S03]  /*6e90*/  LDSM.16.M88.4 R180, [R214+0x16800] ;  /* 0x01680000d6b4783b */ /* 0x000fe60000000200 */
[----:B------:R-:W-:Y:S01]  /*6ea0*/  HMMA.16816.F32 R172, R4, R26, R20 ;  /* 0x0000001a04ac723c */ /* 0x000fe20000001814 */
[----:B------:R-:W-:Y:S04]  /*6eb0*/  LDSM.16.M88.4 R4, [R218+0xc000] ;  /* 0x00c00000da04783b */ /* 0x000fe80000000200 */
[----:B------:R-:W3:Y:S03]  /*6ec0*/  LDSM.16.M88.4 R24, [R214+0x16000] ;  /* 0x01600000d618783b */ /* 0x000ee60000000200 */
[C---:B------:R-:W-:Y:S08]  /*6ed0*/  HMMA.16816.F32 R20, R8.reuse, R168, R12 ;  /* 0x000000a80814723c */ /* 0x040ff0000000180c */
[C---:B------:R-:W-:Y:S01]  /*6ee0*/  HMMA.16816.F32 R12, R8.reuse, R170, R176 ;  /* 0x000000aa080c723c */ /* 0x040fe200000018b0 */
[----:B------:R-:W-:Y:S07]  /*6ef0*/  LDSM.16.M88.4 R176, [R213+0x6000] ;  /* 0x00600000d5b0783b */ /* 0x000fee0000000200 */
[C---:B----4-:R-:W-:Y:S08]  /*6f00*/  HMMA.16816.F32 R168, R8.reuse, R184, R204 ;  /* 0x000000b808a8723c */ /* 0x050ff000000018cc */
[C---:B------:R-:W-:Y:S08]  /*6f10*/  HMMA.16816.F32 R184, R8.reuse, R186, R200 ;  /* 0x000000ba08b8723c */ /* 0x040ff000000018c8 */
[C---:B-1----:R-:W-:Y:S08]  /*6f20*/  HMMA.16816.F32 R200, R8.reuse, R32, R196 ;  /* 0x0000002008c8723c */ /* 0x042ff000000018c4 */
[C---:B------:R-:W-:Y:S01]  /*6f30*/  HMMA.16816.F32 R196, R8.reuse, R34, R192 ;  /* 0x0000002208c4723c */ /* 0x040fe200000018c0 */
[----:B------:R-:W-:Y:S07]  /*6f40*/  LDSM.16.M88.4 R32, [R213+0x6800] ;  /* 0x00680000d520783b */ /* 0x000fee0000000200 */
[C---:B--2---:R-:W-:Y:S08]  /*6f50*/  HMMA.16816.F32 R192, R8.reuse, R28, R188 ;  /* 0x0000001c08c0723c */ /* 0x044ff000000018bc */
[----:B------:R-:W-:Y:S01]  /*6f60*/  HMMA.16816.F32 R188, R8, R30, R172 ;  /* 0x0000001e08bc723c */ /* 0x000fe200000018ac */
[----:B------:R-:W1:Y:S04]  /*6f70*/  LDSM.16.M88.4 R28, [R214+0x17000] ;  /* 0x01700000d61c783b */ /* 0x000e680000000200 */
[----:B------:R-:W2:Y:S03]  /*6f80*/  LDSM.16.M88.4 R8, [R217+0xc000] ;  /* 0x00c00000d908783b */ /* 0x000ea60000000200 */
[C---:B---3--:R-:W-:Y:S01]  /*6f90*/  HMMA.16816.F32 R204, R4.reuse, R24, R20 ;  /* 0x0000001804cc723c */ /* 0x048fe20000001814 */
[----:B------:R-:W3:Y:S07]  /*6fa0*/  LDSM.16.M88.4 R20, [R214+0x17800] ;  /* 0x01780000d614783b */ /* 0x000eee0000000200 */
[C---:B------:R-:W-:Y:S08]  /*6fb0*/  HMMA.16816.F32 R12, R4.reuse, R26, R12 ;  /* 0x0000001a040c723c */ /* 0x040ff0000000180c */
[C---:B------:R-:W-:Y:S08]  /*6fc0*/  HMMA.16816.F32 R24, R4.reuse, R180, R168 ;  /* 0x000000b40418723c */ /* 0x040ff000000018a8 */
[C---:B------:R-:W-:Y:S01]  /*6fd0*/  HMMA.16816.F32 R172, R4.reuse, R182, R184 ;  /* 0x000000b604ac723c */ /* 0x040fe200000018b8 */
[----:B------:R-:W4:Y:S07]  /*6fe0*/  LDSM.16.M88.4 R180, [R213+0x7000] ;  /* 0x00700000d5b4783b */ /* 0x000f2e0000000200 */
[C---:B-1----:R-:W-:Y:S08]  /*6ff0*/  HMMA.16816.F32 R184, R4.reuse, R28, R200 ;  /* 0x0000001c04b8723c */ /* 0x042ff000000018c8 */
[----:B------:R-:W-:Y:S08]  /*7000*/  HMMA.16816.F32 R196, R4, R30, R196 ;  /* 0x0000001e04c4723c */ /* 0x000ff000000018c4 */
[C---:B--2---:R-:W-:Y:S08]  /*7010*/  HMMA.16816.F32 R28, R8.reuse, R32, R24 ;  /* 0x00000020081c723c */ /* 0x044ff00000001818 */
[C---:B------:R-:W-:Y:S08]  /*7020*/  HMMA.16816.F32 R168, R8.reuse, R178, R12 ;  /* 0x000000b208a8723c */ /* 0x040ff0000000180c */
[----:B------:R-:W-:Y:S01]  /*7030*/  HMMA.16816.F32 R24, R8, R34, R172 ;  /* 0x000000220818723c */ /* 0x000fe200000018ac */
[----:B------:R-:W1:Y:S01]  /*7040*/  LDSM.16.M88.4 R172, [R213+0x7800] ;  /* 0x00780000d5ac783b */ /* 0x000e620000000200 */
[----:B------:R-:W-:-:S06]  /*7050*/  DEPBAR.LE SB0, 0x0 ;  /* 0x000080000000791a */ /* 0x000fcc0000000000 */
[C---:B---3--:R-:W-:Y:S08]  /*7060*/  HMMA.16816.F32 R192, R4.reuse, R20, R192 ;  /* 0x0000001404c0723c */ /* 0x048ff000000018c0 */
[----:B------:R-:W-:Y:S01]  /*7070*/  HMMA.16816.F32 R188, R4, R22, R188 ;  /* 0x0000001604bc723c */ /* 0x000fe200000018bc */
[----:B------:R-:W-:Y:S01]  /*7080*/  FSEL R12, R169, -INF , !P1 ;  /* 0xff800000a90c7808 */ /* 0x000fe20004800000 */
[----:B------:R-:W-:Y:S01]  /*7090*/  BAR.SYNC.DEFER_BLOCKING 0x0 ;  /* 0x0000000000007b1d */ /* 0x000fe20000010000 */
[----:B------:R-:W-:-:S02]  /*70a0*/  ISETP.GE.AND P1, PT, R2, R16, PT ;  /* 0x000000100200720c */ /* 0x000fc40003f26270 */
[----:B------:R-:W-:Y:S02]  /*70b0*/  FSEL R18, R171, -INF , !P3 ;  /* 0xff800000ab127808 */ /* 0x000fe40005800000 */
[----:B------:R-:W-:Y:S01]  /*70c0*/  IADD3 R4, R0, 0x8, RZ ;  /* 0x0000000800047810 */ /* 0x000fe20007ffe0ff */
[C---:B----4-:R-:W-:Y:S01]  /*70d0*/  HMMA.16816.F32 R20, R8.reuse, R180, R184 ;  /* 0x000000b40814723c */ /* 0x050fe200000018b8 */
[----:B------:R-:W-:Y:S02]  /*70e0*/  FSEL R179, R31, -INF , !P1 ;  /* 0xff8000001fb37808 */ /* 0x000fe40004800000 */
[C---:B------:R-:W-:Y:S02]  /*70f0*/  ISETP.GE.AND P2, PT, R4.reuse, R17, PT ;  /* 0x000000110400720c */ /* 0x040fe40003f46270 */
[----:B------:R-:W-:Y:S02]  /*7100*/  ISETP.GE.AND P5, PT, R4, R16, PT ;  /* 0x000000100400720c */ /* 0x000fe40003fa6270 */
[----:B------:R-:W-:Y:S01]  /*7110*/  IADD3 R4, R0, 0x10, RZ ;  /* 0x0000001000047810 */ /* 0x000fe20007ffe0ff */
[----:B------:R-:W-:Y:S01]  /*7120*/  HMMA.16816.F32 R32, R8, R182, R196 ;  /* 0x000000b60820723c */ /* 0x000fe200000018c4 */
[----:B------:R-:W-:-:S02]  /*7130*/  FSEL R14, R168, -INF , !P2 ;  /* 0xff800000a80e7808 */ /* 0x000fc40005000000 */
[----:B------:R-:W-:Y:S02]  /*7140*/  FSEL R15, R170, -INF , !P5 ;  /* 0xff800000aa0f7808 */ /* 0x000fe40006800000 */
[CC--:B------:R-:W-:Y:S02]  /*7150*/  ISETP.GE.AND P0, PT, R4.reuse, R17.reuse, PT ;  /* 0x000000110400720c */ /* 0x0c0fe40003f06270 */
[----:B------:R-:W-:Y:S02]  /*7160*/  ISETP.GE.AND P2, PT, R4, R16, PT ;  /* 0x000000100400720c */ /* 0x000fe40003f46270 */
[----:B------:R-:W-:Y:S02]  /*7170*/  ISETP.GE.AND P5, PT, R2, R17, PT ;  /* 0x000000110200720c */ /* 0x000fe40003fa6270 */
[----:B------:R-:W-:Y:S02]  /*7180*/  IADD3 R4, R0, 0x18, RZ ;  /* 0x0000001800047810 */ /* 0x000fe40007ffe0ff */
[----:B------:R-:W-:-:S02]  /*7190*/  FSEL R19, R28, -INF , !P0 ;  /* 0xff8000001c137808 */ /* 0x000fc40004000000 */
[----:B------:R-:W-:Y:S02]  /*71a0*/  FSEL R180, R30, -INF , !P2 ;  /* 0xff8000001eb47808 */ /* 0x000fe40005000000 */
[----:B------:R-:W-:Y:S02]  /*71b0*/  FSEL R170, R29, -INF , !P5 ;  /* 0xff8000001daa7808 */ /* 0x000fe40006800000 */
[C---:B------:R-:W-:Y:S01]  /*71c0*/  ISETP.GE.AND P3, PT, R4.reuse, R17, PT ;  /* 0x000000110400720c */ /* 0x040fe20003f66270 */
[----:B------:R-:W-:Y:S01]  /*71d0*/  HMMA.16816.F32 R28, R8, R176, R204 ;  /* 0x000000b0081c723c */ /* 0x000fe200000018cc */
[----:B------:R-:W-:Y:S02]  /*71e0*/  ISETP.GE.AND P0, PT, R4, R16, PT ;  /* 0x000000100400720c */ /* 0x000fe40003f06270 */
[C---:B------:R-:W-:Y:S02]  /*71f0*/  IADD3 R2, R0.reuse, 0x19, RZ ;  /* 0x0000001900027810 */ /* 0x040fe40007ffe0ff */
[----:B------:R-:W-:-:S02]  /*7200*/  IADD3 R4, R0, 0x20, RZ ;  /* 0x0000002000047810 */ /* 0x000fc40007ffe0ff */
[----:B------:R-:W-:Y:S02]  /*7210*/  FSEL R168, R24, -INF , !P3 ;  /* 0xff80000018a87808 */ /* 0x000fe40005800000 */
        /* <DEDUP_REMOVED lines=9> */
[----:B------:R-:W-:Y:S01]  /*72b0*/  FSEL R198, R20, -INF , !P1 ;  /* 0xff80000014c67808 */ /* 0x000fe20004800000 */
[----:B-1----:R-:W-:Y:S01]  /*72c0*/  HMMA.16816.F32 R24, R8, R172, R192 ;  /* 0x000000ac0818723c */ /* 0x002fe200000018c0 */
[----:B------:R-:W-:-:S02]  /*72d0*/  ISETP.GE.AND P0, PT, R2, R17, PT ;  /* 0x000000110200720c */ /* 0x000fc40003f06270 */
        /* <DEDUP_REMOVED lines=8> */
[-C--:B------:R-:W-:Y:S02]  /*7360*/  ISETP.GE.AND P0, PT, R2, R16.reuse, PT ;  /* 0x000000100200720c */ /* 0x080fe40003f06270 */
[C---:B------:R-:W-:Y:S02]  /*7370*/  ISETP.GE.AND P2, PT, R4.reuse, R17, PT ;  /* 0x000000110400720c */ /* 0x040fe40003f46270 */
[----:B------:R-:W-:Y:S02]  /*7380*/  ISETP.GE.AND P5, PT, R4, R16, PT ;  /* 0x000000100400720c */ /* 0x000fe40003fa6270 */
[----:B------:R-:W-:Y:S01]  /*7390*/  HMMA.16816.F32 R4, R8, R174, R188 ;  /* 0x000000ae0804723c */ /* 0x000fe200000018bc */
[----:B------:R-:W-:-:S02]  /*73a0*/  FSEL R203, R35, -INF , !P0 ;  /* 0xff80000023cb7808 */ /* 0x000fc40004000000 */
[-C--:B------:R-:W-:Y:S02]  /*73b0*/  ISETP.GE.AND P0, PT, R0, R17.reuse, PT ;  /* 0x000000110000720c */ /* 0x080fe40003f06270 */
[----:B------:R-:W-:Y:S02]  /*73c0*/  FSEL R237, R22, -INF , !P3 ;  /* 0xff80000016ed7808 */ /* 0x000fe40005800000 */
[----:B------:R-:W-:Y:S02]  /*73d0*/  FSEL R8, R28, -INF , !P0 ;  /* 0xff8000001c087808 */ /* 0x000fe40004000000 */
[----:B------:R-:W-:Y:S02]  /*73e0*/  ISETP.GE.AND P3, PT, R2, R17, PT ;  /* 0x000000110200720c */ /* 0x000fe40003f66270 */
[----:B------:R-:W-:Y:S02]  /*73f0*/  PLOP3.LUT P0, PT, PT, PT, UP0, 0x80, 0x0 ;  /* 0x000000000000781c */ /* 0x000fe40003f0f008 */
[----:B------:R-:W-:-:S02]  /*7400*/  IADD3 R2, R0, 0x31, RZ ;  /* 0x0000003100027810 */ /* 0x000fc40007ffe0ff */
[----:B------:R-:W-:Y:S02]  /*7410*/  FSEL R202, R34, -INF , !P1 ;  /* 0xff80000022ca7808 */ /* 0x000fe40004800000 */
[----:B------:R-:W-:Y:S02]  /*7420*/  FSEL R247, R33, -INF , !P3 ;  /* 0xff80000021f77808 */ /* 0x000fe40005800000 */
[C---:B------:R-:W-:Y:S02]  /*7430*/  ISETP.GE.AND P1, PT, R2.reuse, R17, PT ;  /* 0x000000110200720c */ /* 0x040fe40003f26270 */
[-C--:B------:R-:W-:Y:S02]  /*7440*/  ISETP.GE.AND P3, PT, R2, R16.reuse, PT ;  /* 0x000000100200720c */ /* 0x080fe40003f66270 */
[----:B------:R-:W-:Y:S02]  /*7450*/  FSEL R11, R31, -INF , !P4 ;  /* 0xff8000001f0b7808 */ /* 0x000fe40006000000 */
        /* <DEDUP_REMOVED lines=11> */
[----:B------:R-:W-:Y:S02]  /*7510*/  FSEL R10, R30, -INF , !P4 ;  /* 0xff8000001e0a7808 */ /* 0x000fe40006000000 */
[----:B------:R-:W-:-:S02]  /*7520*/  FSEL R239, R27, -INF , !P3 ;  /* 0xff8000001bef7808 */ /* 0x000fc40005800000 */
[----:B------:R-:W-:Y:S02]  /*7530*/  FSEL R201, R4, -INF , !P6 ;  /* 0xff80000004c97808 */ /* 0x000fe40007000000 */
[----:B------:R-:W-:Y:S02]  /*7540*/  FSEL R187, R6, -INF , !P2 ;  /* 0xff80000006bb7808 */ /* 0x000fe40005000000 */
[----:B------:R-:W-:Y:S02]  /*7550*/  FSEL R240, R5, -INF , !P5 ;  /* 0xff80000005f07808 */ /* 0x000fe40006800000 */
[----:B------:R-:W-:Y:S01]  /*7560*/  FSEL R236, R7, -INF , !P1 ;  /* 0xff80000007ec7808 */ /* 0x000fe20004800000 */
[----:B------:R-:W-:Y:S05]  /*7570*/  @!P0 BRA `(.L_x_751) ;  /* 0x000001e000008947 */ /* 0x000fea0003800000 */
[----:B------:R-:W2:Y:S04]  /*7580*/  LDL.64 R248, [R1+0x18] ;  /* 0x0000180001f87983 */ /* 0x000ea80000100a00 */
[----:B------:R-:W3:Y:S01]  /*7590*/  LDL.64 R250, [R1] ;  /* 0x0000000001fa7983 */ /* 0x000ee20000100a00 */
[----:B------:R-:W-:-:S02]  /*75a0*/  UIADD3 UR30, UR23, -0x3, URZ ;  /* 0xfffffffd171e7890 */ /* 0x000fc4000fffe03f */
[----:B------:R-:W-:Y:S02]  /*75b0*/  ULDC.64 UR4, c[0x0][0x198] ;  /* 0x0000660000047ab9 */ /* 0x000fe40000000a00 */
[----:B------:R-:W-:Y:S02]  /*75c0*/  USHF.R.S32.HI UR29, URZ, 0x1f, UR30 ;  /* 0x0000001f3f1d7899 */ /* 0x000fe4000801141e */
        /* <DEDUP_REMOVED lines=8> */
[----:B------:R-:W-:Y:S02]  /*7650*/  LEA R4, P1, R0, c[0x0][0x168], 0x1 ;  /* 0x00005a0000047a11 */ /* 0x000fe400078208ff */
[----:B---3--:R-:W-:Y:S02]  /*7660*/  LEA.HI.X R2, R6, R251, R2, 0x6, P0 ;  /* 0x000000fb06027211 */ /* 0x008fe400000f3402 */
        /* <DEDUP_REMOVED lines=15> */
.L_x_751:
[----:B------:R-:W2:Y:S04]  /*7760*/  LDL R20, [R1+0x10] ;  /* 0x0000100001147983 */ /* 0x000ea80000100800 */
[----:B-1----:R-:W3:Y:S04]  /*7770*/  LDL R5, [R1+0x28] ;  /* 0x0000280001057983 */ /* 0x002ee80000100800 */
[----:B------:R-:W4:Y:S04]  /*7780*/  LDL R6, [R1+0x38] ;  /* 0x0000380001067983 */ /* 0x000f280000100800 */
[----:B------:R-:W5:Y:S01]  /*7790*/  LDL.64 R150, [R1+0x8] ;  /* 0x0000080001967983 */ /* 0x000f620000100a00 */
[----:B------:R-:W-:Y:S01]  /*77a0*/  FMNMX.FTZ R0, R148, R8, !PT ;  /* 0x0000000894007209 */ /* 0x000fe20007810000 */
[----:B------:R-:W-:-:S02]  /*77b0*/  USHF.L.U32 UR4, UR28, 0x1, URZ ;  /* 0x000000011c047899 */ /* 0x000fc4000800063f */
[----:B------:R-:W-:Y:S01]  /*77c0*/  LDSM.16.MT88.4 R24, [R209+0x18000] ;  /* 0x01800000d118783b */ /* 0x000fe20000004200 */
        /* <DEDUP_REMOVED lines=35> */
[----:B------:R-:W-:Y:S02]  /*7a00*/  MOV R4, UR4 ;  /* 0x0000000400047c02 */ /* 0x000fe40008000f00 */
[----:B-1----:R-:W-:Y:S02]  /*7a10*/  FMNMX.FTZ R2, R2, R7, !PT ;  /* 0x0000000702027209 */ /* 0x002fe40007810000 */
[----:B------:R-:W-:-:S04]  /*7a20*/  FMNMX.FTZ R34, R0, R13, !PT ;  /* 0x0000000d00227209 */ /* 0x000fc80007810000 */
[C---:B------:R-:W-:Y:S01]  /*7a30*/  FSETP.NEU.FTZ.AND P1, PT, R34.reuse, -INF , PT ;  /* 0xff8000002200780b */ /* 0x040fe20003f3d000 */
[----:B------:R-:W-:-:S05]  /*7a40*/  FMUL.FTZ R13, R34, c[0x0][0x23c] ;  /* 0x00008f00220d7a20 */ /* 0x000fca0000410000 */
[----:B------:R-:W-:-:S05]  /*7a50*/  FSEL R13, R13, RZ, P1 ;  /* 0x000000ff0d0d7208 */ /* 0x000fca0000800000 */
[----:B------:R-:W-:-:S04]  /*7a60*/  FFMA.FTZ R9, R9, c[0x0][0x23c], -R13 ;  /* 0x00008f0009097a23 */ /* 0x000fc8000001080d */
[----:B------:R1:W-:Y:S01]  /*7a70*/  MUFU.EX2 R181, R9 ;  /* 0x0000000900b57308 */ /* 0x0003e20000000800 */
[--C-:B------:R-:W-:Y:S02]  /*7a80*/  FFMA.FTZ R14, R14, c[0x0][0x23c], -R13.reuse ;  /* 0x00008f000e0e7a23 */ /* 0x100fe4000001080d */
[----:B------:R-:W-:Y:S01]  /*7a90*/  FFMA.FTZ R8, R8, c[0x0][0x23c], -R13 ;  /* 0x00008f0008087a23 */ /* 0x000fe2000001080d */
[----:B-1----:R-:W1:Y:S04]  /*7aa0*/  LDC.U8 R9, c[0x0][0x2d8] ;  /* 0x0000b600ff097b82 */ /* 0x002e680000000000 */
[----:B------:R1:W-:Y:S08]  /*7ab0*/  MUFU.EX2 R31, R14 ;  /* 0x0000000e001f7308 */ /* 0x0003f00000000800 */
[----:B------:R-:W-:Y:S01]  /*7ac0*/  MUFU.EX2 R172, R8 ;  /* 0x0000000800ac7308 */ /* 0x000fe20000000800 */
[----:B-1----:R-:W-:Y:S01]  /*7ad0*/  PRMT R28, R9, 0x7054, R9 ;  /* 0x00007054091c7816 */ /* 0x002fe20000000009 */
[----:B--2---:R-:W-:-:S04]  /*7ae0*/  IMAD.WIDE.U32 R196, R20, -0x2daee0ad, RZ ;  /* 0xd2511f5314c47825 */ /* 0x004fc800078e00ff */
[----:B---3--:R-:W-:Y:S01]  /*7af0*/  IMAD.WIDE.U32 R182, R5, -0x326172a9, RZ ;  /* 0xcd9e8d5705b67825 */ /* 0x008fe200078e00ff */
[----:B------:R-:W-:-:S04]  /*7b00*/  LOP3.LUT R4, R197, UR27, R4, 0x96, !PT ;  /* 0x0000001bc5047c12 */ /* 0x000fc8000f8e9604 */
[----:B----4-:R-:W-:Y:S01]  /*7b10*/  LOP3.LUT R6, R183, R6, RZ, 0x3c, !PT ;  /* 0x00000006b7067212 */ /* 0x010fe200078e3cff */
[----:B------:R-:W-:-:S04]  /*7b20*/  IMAD.WIDE.U32 R4, R4, -0x326172a9, RZ ;  /* 0xcd9e8d5704047825 */ /* 0x000fc800078e00ff */
[----:B------:R-:W-:Y:S01]  /*7b30*/  IMAD R196, R6, -0x2daee0ad, RZ ;  /* 0xd2511f5306c47824 */ /* 0x000fe200078e02ff */
[----:B------:R-:W-:Y:S01]  /*7b40*/  LOP3.LUT R5, R5, UR15, R182, 0x96, !PT ;  /* 0x0000000f05057c12 */ /* 0x000fe2000f8e96b6 */
[----:B------:R-:W1:Y:S01]  /*7b50*/  SHFL.BFLY PT, R6, R2, 0x1, 0x1f ;  /* 0x0c201f0002067f89 */ /* 0x000e6200000e0000 */
[----:B-----5:R-:W-:-:S03]  /*7b60*/  LOP3.LUT R0, R151, UR13, R4, 0x96, !PT ;  /* 0x0000000d97007c12 */ /* 0x020fc6000f8e9604 */
        /* <DEDUP_REMOVED lines=11> */
[----:B------:R-:W-:-:S03]  /*7c20*/  FSETP.NEU.FTZ.AND P0, PT, R173, -INF , PT ;  /* 0xff800000ad00780b */ /* 0x000fc60003f1d000 */
[----:B------:R-:W-:Y:S01]  /*7c30*/  FMUL.FTZ R0, R173, c[0x0][0x23c] ;  /* 0x00008f00ad007a20 */ /* 0x000fe20000410000 */
[----:B------:R-:W-:Y:S01]  /*7c40*/  LOP3.LUT R4, R177, UR6, R4, 0x96, !PT ;  /* 0x00000006b1047c12 */ /* 0x000fe2000f8e9604 */
[----:B------:R-:W-:Y:S01]  /*7c50*/  FFMA.FTZ R2, R12, c[0x0][0x23c], -R13 ;  /* 0x00008f000c027a23 */ /* 0x000fe2000001080d */
[----:B------:R-:W-:Y:S02]  /*7c60*/  LOP3.LUT R6, R5, UR8, R22, 0x96, !PT ;  /* 0x0000000805067c12 */ /* 0x000fe4000f8e9616 */
[----:B------:R-:W-:Y:S01]  /*7c70*/  FSEL R12, R0, RZ, P0 ;  /* 0x000000ff000c7208 */ /* 0x000fe20000000000 */
[----:B------:R-:W-:-:S04]  /*7c80*/  IMAD.WIDE.U32 R4, R4, -0x326172a9, RZ ;  /* 0xcd9e8d5704047825 */ /* 0x000fc800078e00ff */
[----:B------:R-:W-:Y:S01]  /*7c90*/  FFMA.FTZ R10, R10, c[0x0][0x23c], -R12 ;  /* 0x00008f000a0a7a23 */ /* 0x000fe2000001080c */
[----:B------:R-:W-:Y:S01]  /*7ca0*/  LOP3.LUT R0, R4, 0xffff, RZ, 0xc0, !PT ;  /* 0x0000ffff04007812 */ /* 0x000fe200078ec0ff */
[----:B------:R-:W-:Y:S01]  /*7cb0*/  IMAD.WIDE.U32 R6, R6, -0x326172a9, RZ ;  /* 0xcd9e8d5706067825 */ /* 0x000fe200078e00ff */
[----:B------:R1:W2:Y:S04]  /*7cc0*/  MUFU.EX2 R33, R2 ;  /* 0x0000000200217308 */ /* 0x0002a80000000800 */
[----:B------:R-:W-:-:S04]  /*7cd0*/  LOP3.LUT R14, R7, UR7, R20, 0x96, !PT ;  /* 0x00000007070e7c12 */ /* 0x000fc8000f8e9614 */
[----:B------:R3:W-:Y:S01]  /*7ce0*/  MUFU.EX2 R29, R10 ;  /* 0x0000000a001d7308 */ /* 0x0007e20000000800 */
[----:B------:R-:W-:Y:S01]  /*7cf0*/  SHF.R.U32.HI R7, RZ, 0x10, R4 ;  /* 0x00000010ff077819 */ /* 0x000fe20000011604 */
[----:B------:R-:W4:Y:S01]  /*7d00*/  LDSM.16.MT88.4 R20, [R210+0x18000] ;  /* 0x01800000d214783b */ /* 0x000f220000004200 */
[----:B-1----:R-:W-:Y:S02]  /*7d10*/  LOP3.LUT R2, R4, 0xff, RZ, 0xc0, !PT ;  /* 0x000000ff04027812 */ /* 0x002fe400078ec0ff */
[----:B---3--:R-:W-:Y:S02]  /*7d20*/  SHF.R.U32.HI R10, RZ, 0x8, R0 ;  /* 0x00000008ff0a7819 */ /* 0x008fe40000011600 */
[----:B------:R-:W-:Y:S02]  /*7d30*/  LOP3.LUT R0, R5, UR16, R6, 0x96, !PT ;  /* 0x0000001005007c12 */ /* 0x000fe4000f8e9606 */
[----:B------:R-:W-:Y:S02]  /*7d40*/  PRMT R10, R2, 0x5410, R10 ;  /* 0x00005410020a7816 */ /* 0x000fe4000000000a */
[----:B------:R-:W-:Y:S01]  /*7d50*/  LOP3.LUT R2, R0, 0xffff, RZ, 0xc0, !PT ;  /* 0x0000ffff00027812 */ /* 0x000fe200078ec0ff */
[----:B------:R-:W-:Y:S01]  /*7d60*/  FFMA.FTZ R5, R15, c[0x0][0x23c], -R12 ;  /* 0x00008f000f057a23 */ /* 0x000fe2000001080c */
[----:B------:R-:W-:Y:S01]  /*7d70*/  SHF.R.U32.HI R8, RZ, 0x18, R4 ;  /* 0x00000018ff087819 */ /* 0x000fe20000011604 */
[----:B------:R-:W-:Y:S01]  /*7d80*/  FFMA.FTZ R4, R18, c[0x0][0x23c], -R12 ;  /* 0x00008f0012047a23 */ /* 0x000fe2000001080c */
[----:B------:R-:W-:-:S02]  /*7d90*/  LOP3.LUT R7, R7, 0xff, RZ, 0xc0, !PT ;  /* 0x000000ff07077812 */ /* 0x000fc400078ec0ff */
[----:B------:R-:W-:Y:S02]  /*7da0*/  LOP3.LUT R6, R0, 0xff, RZ, 0xc0, !PT ;  /* 0x000000ff00067812 */ /* 0x000fe400078ec0ff */
[----:B------:R-:W-:Y:S01]  /*7db0*/  SHF.R.U32.HI R2, RZ, 0x8, R2 ;  /* 0x00000008ff027819 */ /* 0x000fe20000011602 */
[----:B------:R1:W-:Y:S01]  /*7dc0*/  MUFU.EX2 R32, R5 ;  /* 0x0000000500207308 */ /* 0x0003e20000000800 */
[----:B------:R-:W-:Y:S02]  /*7dd0*/  PRMT R7, R7, 0x5410, R8 ;  /* 0x0000541007077816 */ /* 0x000fe40000000008 */
[----:B------:R-:W-:Y:S02]  /*7de0*/  PRMT R8, R6, 0x5410, R2 ;  /* 0x0000541006087816 */ /* 0x000fe40000000002 */
[----:B------:R-:W-:-:S03]  /*7df0*/  SHF.R.U32.HI R2, RZ, 0x10, R0 ;  /* 0x00000010ff027819 */ /* 0x000fc60000011600 */
[----:B------:R3:W5:Y:S01]  /*7e00*/  MUFU.EX2 R35, R4 ;  /* 0x0000000400237308 */ /* 0x0007620000000800 */
[----:B------:R-:W-:Y:S01]  /*7e10*/  HSET2.LE.AND R10, R10, R28, PT ;  /* 0x0000001c0a0a7233 */ /* 0x000fe20003803000 */
[----:B-1----:R-:W-:-:S05]  /*7e20*/  FSEL R5, R34, RZ, P1 ;  /* 0x000000ff22057208 */ /* 0x002fca0000800000 */
[----:B------:R-:W-:Y:S01]  /*7e30*/  FADD.FTZ R6, R148, -R5 ;  /* 0x8000000594067221 */ /* 0x000fe20000010000 */
[----:B---3--:R-:W-:Y:S02]  /*7e40*/  LOP3.LUT R4, R2, 0xff, RZ, 0xc0, !PT ;  /* 0x000000ff02047812 */ /* 0x008fe400078ec0ff */
[----:B------:R-:W-:Y:S02]  /*7e50*/  FSEL R2, R173, RZ, P0 ;  /* 0x000000ffad027208 */ /* 0x000fe40000000000 */
[----:B------:R-:W-:Y:S02]  /*7e60*/  SHF.R.U32.HI R5, RZ, 0x18, R0 ;  /* 0x00000018ff057819 */ /* 0x000fe40000011600 */
[----:B--2---:R-:W-:Y:S01]  /*7e70*/  F2FP.PACK_AB R0, R33, R31 ;  /* 0x0000001f2100723e */ /* 0x004fe200000000ff */
[----:B------:R-:W-:Y:S02]  /*7e80*/  FADD.FTZ R2, R3, -R2 ;  /* 0x8000000203027221 */ /* 0x000fe40000010000 */
[----:B------:R-:W-:Y:S01]  /*7e90*/  FFMA.FTZ R11, R11, c[0x0][0x23c], -R12 ;  /* 0x00008f000b0b7a23 */ /* 0x000fe2000001080c */
[----:B------:R-:W-:Y:S01]  /*7ea0*/  LOP3.LUT R10, R10, R0, RZ, 0xc0, !PT ;  /* 0x000000000a0a7212 */ /* 0x000fe200078ec0ff */
[----:B------:R-:W-:Y:S01]  /*7eb0*/  HSET2.LE.AND R0, R7, R28, PT ;  /* 0x0000001c07007233 */ /* 0x000fe20003803000 */
[----:B------:R-:W-:Y:S01]  /*7ec0*/  FMUL.FTZ R15, R2, c[0x0][0x23c] ;  /* 0x00008f00020f7a20 */ /* 0x000fe20000410000 */
[----:B-----5:R-:W-:Y:S01]  /*7ed0*/  F2FP.PACK_AB R2, R35, R32 ;  /* 0x000000202302723e */ /* 0x020fe200000000ff */
[----:B------:R1:W2:Y:S01]  /*7ee0*/  MUFU.EX2 R30, R11 ;  /* 0x0000000b001e7308 */ /* 0x0002a20000000800 */
[----:B------:R-:W-:Y:S01]  /*7ef0*/  FMUL.FTZ R6, R6, c[0x0][0x23c] ;  /* 0x00008f0006067a20 */ /* 0x000fe20000410000 */
[----:B------:R-:W-:-:S06]  /*7f00*/  PRMT R4, R4, 0x5410, R5 ;  /* 0x0000541004047816 */ /* 0x000fcc0000000005 */
[----:B------:R3:W5:Y:S01]  /*7f10*/  MUFU.EX2 R18, R6 ;  /* 0x0000000600127308 */ /* 0x0007620000000800 */
[----:B-1----:R-:W-:Y:S01]  /*7f20*/  LOP3.LUT R11, R0, R2, RZ, 0xc0, !PT ;  /* 0x00000002000b7212 */ /* 0x002fe200078ec0ff */
[----:B------:R-:W-:Y:S01]  /*7f30*/  HSET2.LE.AND R0, R8, R28, PT ;  /* 0x0000001c08007233 */ /* 0x000fe20003803000 */
[----:B------:R-:W-:-:S05]  /*7f40*/  F2FP.PACK_AB R2, R181, R172 ;  /* 0x000000acb502723e */ /* 0x000fca00000000ff */
[----:B------:R-:W1:Y:S01]  /*7f50*/  MUFU.EX2 R15, R15 ;  /* 0x0000000f000f7308 */ /* 0x000e620000000800 */
[----:B------:R-:W-:Y:S01]  /*7f60*/  LOP3.LUT R8, R0, R2, RZ, 0xc0, !PT ;  /* 0x0000000200087212 */ /* 0x000fe200078ec0ff */
[----:B------:R-:W-:Y:S02]  /*7f70*/  HSET2.LE.AND R0, R4, R28, PT ;  /* 0x0000001c04007233 */ /* 0x000fe40003803000 */
[----:B---3--:R-:W3:Y:S01]  /*7f80*/  LDSM.16.MT88.4 R4, [R212+0x18000] ;  /* 0x01800000d404783b */ /* 0x008ee20000004200 */
[----:B--2---:R-:W-:Y:S01]  /*7f90*/  F2FP.PACK_AB R2, R30, R29 ;  /* 0x0000001d1e02723e */ /* 0x004fe200000000ff */
[-C--:B-----5:R-:W-:Y:S02]  /*7fa0*/  FMUL.FTZ R156, R156, R18.reuse ;  /* 0x000000129c9c7220 */ /* 0x0a0fe40000410000 */
[----:B------:R-:W-:Y:S01]  /*7fb0*/  FMUL.FTZ R157, R157, R18 ;  /* 0x000000129d9d7220 */ /* 0x000fe20000410000 */
[----:B------:R-:W-:Y:S01]  /*7fc0*/  LOP3.LUT R9, R0, R2, RZ, 0xc0, !PT ;  /* 0x0000000200097212 */ /* 0x000fe200078ec0ff */
[----:B------:R-:W-:-:S02]  /*7fd0*/  FMUL.FTZ R36, R36, R18 ;  /* 0x0000001224247220 */ /* 0x000fc40000410000 */
[-C--:B------:R-:W-:Y:S02]  /*7fe0*/  FMUL.FTZ R37, R37, R18.reuse ;  /* 0x0000001225257220 */ /* 0x080fe40000410000 */
[-C--:B-1----:R-:W-:Y:S02]  /*7ff0*/  FMUL.FTZ R158, R158, R15.reuse ;  /* 0x0000000f9e9e7220 */ /* 0x082fe40000410000 */
[-C--:B------:R-:W-:Y:S02]  /*8000*/  FMUL.FTZ R159, R159, R15.reuse ;  /* 0x0000000f9f9f7220 */ /* 0x080fe40000410000 */
[-C--:B------:R-:W-:Y:S02]  /*8010*/  FMUL.FTZ R38, R38, R15.reuse ;  /* 0x0000000f26267220 */ /* 0x080fe40000410000 */
[----:B------:R-:W-:Y:S02]  /*8020*/  FMUL.FTZ R39, R39, R15 ;  /* 0x0000000f27277220 */ /* 0x000fe40000410000 */
[----:B------:R-:W-:-:S02]  /*8030*/  FMUL.FTZ R40, R40, R18 ;  /* 0x0000001228287220 */ /* 0x000fc40000410000 */
[----:B------:R-:W-:Y:S02]  /*8040*/  FMUL.FTZ R41, R41, R18 ;  /* 0x0000001229297220 */ /* 0x000fe40000410000 */
[-C--:B------:R-:W-:Y:S02]  /*8050*/  FMUL.FTZ R42, R42, R15.reuse ;  /* 0x0000000f2a2a7220 */ /* 0x080fe40000410000 */
[----:B------:R-:W-:Y:S01]  /*8060*/  FMUL.FTZ R43, R43, R15 ;  /* 0x0000000f2b2b7220 */ /* 0x000fe20000410000 */
[----:B------:R-:W-:Y:S01]  /*8070*/  HMMA.16816.F32 R248, R8, R26, R156 ;  /* 0x0000001a08f8723c */ /* 0x000fe2000000189c */
[----:B------:R-:W-:-:S06]  /*8080*/  IMAD.MOV.U32 R148, RZ, RZ, R240 ;  /* 0x000000ffff947224 */ /* 0x000fcc00078e00f0 */
[----:B------:R-:W-:Y:S01]  /*8090*/  MOV R27, R239 ;  /* 0x000000ef001b7202 */ /* 0x000fe20000000f00 */
[----:B----4-:R-:W-:Y:S07]  /*80a0*/  HMMA.16816.F32 R240, R8, R20, R36 ;  /* 0x0000001408f0723c */ /* 0x010fee0000001824 */
[----:B------:R-:W-:Y:S01]  /*80b0*/  IMAD.MOV.U32 R39, RZ, RZ, R238 ;  /* 0x000000ffff277224 */ /* 0x000fe200078e00ee */
[----:B------:R-:W-:Y:S01]  /*80c0*/  MOV R36, R236 ;  /* 0x000000ec00247202 */ /* 0x000fe20000000f00 */
[----:B------:R-:W-:-:S02]  /*80d0*/  IMAD.MOV.U32 R37, RZ, RZ, R237 ;  /* 0x000000ffff257224 */ /* 0x000fc400078e00ed */
[----:B------:R-:W-:Y:S01]  /*80e0*/  HMMA.16816.F32 R236, R8, R22, R40 ;  /* 0x0000001608ec723c */ /* 0x000fe20000001828 */
[----:B------:R-:W1:Y:S01]  /*80f0*/  LDSM.16.MT88.4 R20, [R211+0x18000] ;  /* 0x01800000d314783b */ /* 0x000e620000004200 */
[-C--:B------:R-:W-:Y:S02]  /*8100*/  FMUL.FTZ R44, R44, R18.reuse ;  /* 0x000000122c2c7220 */ /* 0x080fe40000410000 */
[-C--:B------:R-:W-:Y:S02]  /*8110*/  FMUL.FTZ R45, R45, R18.reuse ;  /* 0x000000122d2d7220 */ /* 0x080fe40000410000 */
[-C--:B------:R-:W-:Y:S02]  /*8120*/  FMUL.FTZ R46, R46, R15.reuse ;  /* 0x0000000f2e2e7220 */ /* 0x080fe40000410000 */
[----:B------:R-:W-:Y:S02]  /*8130*/  FMUL.FTZ R47, R47, R15 ;  /* 0x0000000f2f2f7220 */ /* 0x000fe40000410000 */
[----:B------:R-:W-:-:S02]  /*8140*/  FMUL.FTZ R48, R48, R18 ;  /* 0x0000001230307220 */ /* 0x000fc40000410000 */
[----:B------:R-:W-:Y:S02]  /*8150*/  FMUL.FTZ R49, R49, R18 ;  /* 0x0000001231317220 */ /* 0x000fe40000410000 */
[-C--:B------:R-:W-:Y:S02]  /*8160*/  FMUL.FTZ R50, R50, R15.reuse ;  /* 0x0000000f32327220 */ /* 0x080fe40000410000 */
[----:B------:R-:W-:Y:S01]  /*8170*/  FMUL.FTZ R51, R51, R15 ;  /* 0x0000000f33337220 */ /* 0x000fe20000410000 */
[----:B------:R-:W-:Y:S01]  /*8180*/  MOV R42, R203 ;  /* 0x000000cb002a7202 */ /* 0x000fe20000000f00 */
[----:B------:R-:W-:Y:S01]  /*8190*/  IMAD.MOV.U32 R0, RZ, RZ, R202 ;  /* 0x000000ffff007224 */ /* 0x000fe200078e00ca */
[----:B------:R-:W-:Y:S02]  /*81a0*/  MOV R2, R201 ;  /* 0x000000c900027202 */ /* 0x000fe40000000f00 */
[----:B------:R-:W-:Y:S01]  /*81b0*/  MOV R41, R200 ;  /* 0x000000c800297202 */ /* 0x000fe20000000f00 */
[----:B------:R-:W-:Y:S01]  /*81c0*/  IMAD.MOV.U32 R3, RZ, RZ, R34 ;  /* 0x000000ffff037224 */ /* 0x000fe200078e0022 */
[----:B---3--:R-:W-:Y:S01]  /*81d0*/  HMMA.16816.F32 R200, R8, R4, R44 ;  /* 0x0000000408c8723c */ /* 0x008fe2000000182c */
[----:B------:R-:W-:Y:S01]  /*81e0*/  MOV R38, R35 ;  /* 0x0000002300267202 */ /* 0x000fe20000000f00 */
[----:B------:R-:W-:-:S05]  /*81f0*/  IMAD.MOV.U32 R40, RZ, RZ, R33 ;  /* 0x000000ffff287224 */ /* 0x000fca00078e0021 */
        /* <DEDUP_REMOVED lines=14> */
[----:B------:R-:W-:-:S02]  /*82e0*/  IMAD.MOV.U32 R26, RZ, RZ, R29 ;  /* 0x000000ffff1a7224 */ /* 0x000fc400078e001d */
        /* <DEDUP_REMOVED lines=26> */
[----:B------:R-:W-:Y:S01]  /*8490*/  HMMA.16816.F32 R152, R8, R24, R152 ;  /* 0x000000180898723c */ /* 0x000fe20000001898 */
[----:B------:R-:W-:-:S06]  /*84a0*/  IMAD.MOV.U32 R43, RZ, RZ, R187 ;  /* 0x000000ffff2b7224 */ /* 0x000fcc00078e00bb */
        /* <DEDUP_REMOVED lines=19> */
[----:B------:R-:W-:Y:S01]  /*85e0*/  FMUL.FTZ R87, R87, R15 ;  /* 0x0000000f57577220 */ /* 0x000fe20000410000 */
[----:B------:R-:W-:Y:S01]  /*85f0*/  MOV R49, R45 ;  /* 0x0000002d00317202 */ /* 0x000fe20000000f00 */
[-C--:B------:R-:W-:Y:S01]  /*8600*/  FMUL.FTZ R88, R88, R18.reuse ;  /* 0x0000001258587220 */ /* 0x080fe20000410000 */
[----:B------:R-:W-:Y:S01]  /*8610*/  MOV R45, R41 ;  /* 0x00000029002d7202 */ /* 0x000fe20000000f00 */
[----:B------:R-:W-:Y:S02]  /*8620*/  FMUL.FTZ R89, R89, R18 ;  /* 0x0000001259597220 */ /* 0x000fe40000410000 */
[-C--:B------:R-:W-:Y:S01]  /*8630*/  FMUL.FTZ R90, R90, R15.reuse ;  /* 0x0000000f5a5a7220 */ /* 0x080fe20000410000 */
[----:B-1----:R-:W-:Y:S01]  /*8640*/  HMMA.16816.F32 R72, R8, R20, R84 ;  /* 0x000000140848723c */ /* 0x002fe20000001854 */
[----:B------:R-:W-:Y:S01]  /*8650*/  FMUL.FTZ R91, R91, R15 ;  /* 0x0000000f5b5b7220 */ /* 0x000fe20000410000 */
[----:B------:R-:W-:Y:S01]  /*8660*/  MOV R41, R43 ;  /* 0x0000002b00297202 */ /* 0x000fe20000000f00 */
[----:B------:R-:W-:Y:S01]  /*8670*/  IMAD.MOV.U32 R50, RZ, RZ, R46 ;  /* 0x000000ffff327224 */ /* 0x000fe200078e002e */
[----:B------:R-:W-:-:S03]  /*8680*/  MOV R43, R37 ;  /* 0x00000025002b7202 */ /* 0x000fc60000000f00 */
        /* <DEDUP_REMOVED lines=35> */
[----:B-1----:R-:W-:Y:S01]  /*88c0*/  HMMA.16816.F32 R80, R8, R20, R100 ;  /* 0x000000140850723c */ /* 0x002fe20000001864 */
[-C--:B------:R-:W-:Y:S02]  /*88d0*/  FMUL.FTZ R108, R108, R18.reuse ;  /* 0x000000126c6c7220 */ /* 0x080fe40000410000 */
[----:B------:R-:W-:-:S05]  /*88e0*/  FMUL.FTZ R109, R109, R18 ;  /* 0x000000126d6d7220 */ /* 0x000fca0000410000 */
[----:B------:R-:W-:Y:S01]  /*88f0*/  HMMA.16816.F32 R104, R8, R22, R104 ;  /* 0x000000160868723c */ /* 0x000fe20000001868 */
[----:B------:R-:W1:Y:S01]  /*8900*/  LDSM.16.MT88.4 R20, [R211+0x1c000] ;  /* 0x01c00000d314783b */ /* 0x000e620000004200 */
        /* <DEDUP_REMOVED lines=8> */
[----:B------:R-:W-:Y:S02]  /*8990*/  MOV R103, R50 ;  /* 0x0000003200677202 */ /* 0x000fe40000000f00 */
        /* <DEDUP_REMOVED lines=34> */
[----:B------:R-:W-:Y:S01]  /*8bc0*/  MOV R100, R45 ;  /* 0x0000002d00647202 */ /* 0x000fe20000000f00 */
[----:B------:R-:W-:Y:S01]  /*8bd0*/  IMAD.MOV.U32 R111, RZ, RZ, R46 ;  /* 0x000000ffff6f7224 */ /* 0x000fe200078e002e */
[----:B------:R-:W-:Y:S01]  /*8be0*/  MOV R110, R47 ;  /* 0x0000002f006e7202 */ /* 0x000fe20000000f00 */
[----:B------:R-:W-:Y:S01]  /*8bf0*/  IMAD.MOV.U32 R46, RZ, RZ, R2 ;  /* 0x000000ffff2e7224 */ /* 0x000fe200078e0002 */
[----:B------:R-:W-:-:S03]  /*8c00*/  MOV R47, R0 ;  /* 0x00000000002f7202 */ /* 0x000fc60000000f00 */
[----:B------:R-:W-:Y:S01]  /*8c10*/  HMMA.16816.F32 R136, R8, R22, R136 ;  /* 0x000000160888723c */ /* 0x000fe20000001888 */
[----:B------:R-:W1:Y:S01]  /*8c20*/  LDSM.16.MT88.4 R20, [R211+0x1e000] ;  /* 0x01e00000d314783b */ /* 0x000e620000004200 */
[----:B------:R-:W-:Y:S01]  /*8c30*/  MOV R45, R3 ;  /* 0x00000003002d7202 */ /* 0x000fe20000000f00 */
[----:B------:R-:W-:Y:S02]  /*8c40*/  FFMA.FTZ R0, R19, c[0x0][0x23c], -R13 ;  /* 0x00008f0013007a23 */ /* 0x000fe4000001080d */
[----:B------:R-:W-:-:S04]  /*8c50*/  IMAD.WIDE.U32 R2, R14, -0x2daee0ad, RZ ;  /* 0xd2511f530e027825 */ /* 0x000fc800078e00ff */
        /* <DEDUP_REMOVED lines=8> */
[----:B------:R3:W-:Y:S01]  /*8ce0*/  MUFU.EX2 R19, R0 ;  /* 0x0000000000137308 */ /* 0x0007e20000000800 */
[C---:B--2---:R-:W-:Y:S07]  /*8cf0*/  HMMA.16816.F32 R160, R8.reuse, R4, R160 ;  /* 0x0000000408a0723c */ /* 0x044fee00000018a0 */
[----:B------:R-:W-:Y:S01]  /*8d00*/  SHF.R.U32.HI R5, RZ, 0x10, R2 ;  /* 0x00000010ff057819 */ /* 0x000fe20000011602 */
[----:B------:R-:W-:Y:S01]  /*8d10*/  HMMA.16816.F32 R140, R8, R6, R140 ;  /* 0x00000006088c723c */ /* 0x000fe2000000188c */
[----:B---3--:R-:W-:-:S02]  /*8d20*/  LOP3.LUT R0, R3, UR17, R176, 0x96, !PT ;  /* 0x0000001103007c12 */ /* 0x008fc4000f8e96b0 */
[----:B------:R-:W-:-:S04]  /*8d30*/  LOP3.LUT R3, R2, 0xffff, RZ, 0xc0, !PT ;  /* 0x0000ffff02037812 */ /* 0x000fc800078ec0ff */
[----:B------:R-:W-:Y:S02]  /*8d40*/  LOP3.LUT R6, R2, 0xff, RZ, 0xc0, !PT ;  /* 0x000000ff02067812 */ /* 0x000fe400078ec0ff */
[----:B------:R-:W-:Y:S02]  /*8d50*/  SHF.R.U32.HI R7, RZ, 0x18, R2 ;  /* 0x00000018ff077819 */ /* 0x000fe40000011602 */
[----:B------:R-:W-:Y:S01]  /*8d60*/  SHF.R.U32.HI R2, RZ, 0x8, R3 ;  /* 0x00000008ff027819 */ /* 0x000fe20000011603 */
[----:B------:R-:W-:-:S03]  /*8d70*/  FFMA.FTZ R3, R168, c[0x0][0x23c], -R13 ;  /* 0x00008f00a8037a23 */ /* 0x000fc6000001080d */
[----:B------:R-:W-:Y:S01]  /*8d80*/  PRMT R6, R6, 0x5410, R2 ;  /* 0x0000541006067816 */ /* 0x000fe20000000002 */
[----:B------:R2:W-:Y:S01]  /*8d90*/  MUFU.EX2 R109, R3 ;  /* 0x00000003006d7308 */ /* 0x0005e20000000800 */
[----:B------:R-:W-:-:S04]  /*8da0*/  LOP3.LUT R2, R5, 0xff, RZ, 0xc0, !PT ;  /* 0x000000ff05027812 */ /* 0x000fc800078ec0ff */
[----:B------:R-:W-:Y:S02]  /*8db0*/  PRMT R7, R2, 0x5410, R7 ;  /* 0x0000541002077816 */ /* 0x000fe40000000007 */
[----:B------:R-:W-:Y:S01]  /*8dc0*/  LOP3.LUT R2, R0, 0xff, RZ, 0xc0, !PT ;  /* 0x000000ff00027812 */ /* 0x000fe200078ec0ff */
[----:B------:R-:W-:Y:S01]  /*8dd0*/  FFMA.FTZ R4, R170, c[0x0][0x23c], -R13 ;  /* 0x00008f00aa047a23 */ /* 0x000fe2000001080d */
[----:B--2---:R-:W-:-:S04]  /*8de0*/  LOP3.LUT R3, R0, 0xffff, RZ, 0xc0, !PT ;  /* 0x0000ffff00037812 */ /* 0x004fc800078ec0ff */
[----:B------:R-:W-:Y:S01]  /*8df0*/  SHF.R.U32.HI R3, RZ, 0x8, R3 ;  /* 0x00000008ff037819 */ /* 0x000fe20000011603 */
[----:B------:R2:W-:Y:S03]  /*8e00*/  MUFU.EX2 R176, R4 ;  /* 0x0000000400b07308 */ /* 0x0005e60000000800 */
[----:B------:R-:W-:Y:S02]  /*8e10*/  PRMT R14, R2, 0x5410, R3 ;  /* 0x00005410020e7816 */ /* 0x000fe40000000003 */
[--C-:B------:R-:W-:Y:S02]  /*8e20*/  SHF.R.U32.HI R2, RZ, 0x10, R0.reuse ;  /* 0x00000010ff027819 */ /* 0x100fe40000011600 */
[----:B------:R-:W-:Y:S02]  /*8e30*/  SHF.R.U32.HI R3, RZ, 0x18, R0 ;  /* 0x00000018ff037819 */ /* 0x000fe40000011600 */
[----:B------:R-:W-:Y:S01]  /*8e40*/  LOP3.LUT R0, R2, 0xff, RZ, 0xc0, !PT ;  /* 0x000000ff02007812 */ /* 0x000fe200078ec0ff */
[----:B------:R-:W-:-:S02]  /*8e50*/  FMUL.FTZ R164, R164, R18 ;  /* 0x00000012a4a47220 */ /* 0x000fc40000410000 */
[-C--:B------:R-:W-:Y:S02]  /*8e60*/  FMUL.FTZ R165, R165, R18.reuse ;  /* 0x00000012a5a57220 */ /* 0x080fe40000410000 */
[----:B--2---:R-:W-:Y:S02]  /*8e70*/  FFMA.FTZ R4, R169, c[0x0][0x23c], -R13 ;  /* 0x00008f00a9047a23 */ /* 0x004fe4000001080d */
[-C--:B------:R-:W-:Y:S02]  /*8e80*/  FMUL.FTZ R166, R166, R15.reuse ;  /* 0x0000000fa6a67220 */ /* 0x080fe40000410000 */
[----:B------:R-:W-:Y:S01]  /*8e90*/  FMUL.FTZ R167, R167, R15 ;  /* 0x0000000fa7a77220 */ /* 0x000fe20000410000 */
[----:B------:R2:W3:Y:S01]  /*8ea0*/  MUFU.EX2 R93, R4 ;  /* 0x00000004005d7308 */ /* 0x0004e20000000800 */
[-C--:B------:R-:W-:Y:S02]  /*8eb0*/  FMUL.FTZ R144, R144, R18.reuse ;  /* 0x0000001290907220 */ /* 0x080fe40000410000 */
[----:B------:R-:W-:-:S02]  /*8ec0*/  FMUL.FTZ R145, R145, R18 ;  /* 0x0000001291917220 */ /* 0x000fc40000410000 */
[-C--:B------:R-:W-:Y:S02]  /*8ed0*/  FMUL.FTZ R146, R146, R15.reuse ;  /* 0x0000000f92927220 */ /* 0x080fe40000410000 */
[----:B------:R-:W-:Y:S01]  /*8ee0*/  FMUL.FTZ R147, R147, R15 ;  /* 0x0000000f93937220 */ /* 0x000fe20000410000 */
[----:B------:R-:W-:Y:S01]  /*8ef0*/  PRMT R5, R0, 0x5410, R3 ;  /* 0x0000541000057816 */ /* 0x000fe20000000003 */
[--C-:B------:R-:W-:Y:S02]  /*8f00*/  FFMA.FTZ R0, R178, c[0x0][0x23c], -R12.reuse ;  /* 0x00008f00b2007a23 */ /* 0x100fe4000001080c */
[----:B------:R-:W-:Y:S01]  /*8f10*/  FFMA.FTZ R3, R171, c[0x0][0x23c], -R12 ;  /* 0x00008f00ab037a23 */ /* 0x000fe2000001080c */
[----:B------:R-:W-:Y:S01]  /*8f20*/  MOV R55, R26 ;  /* 0x0000001a00377202 */ /* 0x000fe20000000f00 */
[----:B------:R-:W-:Y:S01]  /*8f30*/  IMAD.MOV.U32 R52, RZ, RZ, R24 ;  /* 0x000000ffff347224 */ /* 0x000fe200078e0018 */
[----:B------:R-:W-:Y:S02]  /*8f40*/  MOV R54, R27 ;  /* 0x0000001b00367202 */ /* 0x000fe40000000f00 */
[----:B------:R-:W-:Y:S01]  /*8f50*/  MOV R53, R25 ;  /* 0x0000001900357202 */ /* 0x000fe20000000f00 */
[----:B-1----:R-:W-:Y:S01]  /*8f60*/  HMMA.16816.F32 R164, R8, R20, R164 ;  /* 0x0000001408a4723c */ /* 0x002fe200000018a4 */
[----:B------:R-:W1:Y:S01]  /*8f70*/  LDSM.16.MT88.4 R24, [R209+0x18800] ;  /* 0x01880000d118783b */ /* 0x000e620000004200 */
[----:B------:R3:W-:Y:S01]  /*8f80*/  MUFU.EX2 R108, R0 ;  /* 0x00000000006c7308 */ /* 0x0007e20000000800 */
[----:B------:R-:W-:-:S05]  /*8f90*/  FFMA.FTZ R2, R179, c[0x0][0x23c], -R12 ;  /* 0x00008f00b3027a23 */ /* 0x000fca000001080c */
[----:B------:R-:W-:Y:S01]  /*8fa0*/  HMMA.16816.F32 R144, R8, R22, R144 ;  /* 0x000000160890723c */ /* 0x000fe20000001890 */
[----:B------:R-:W4:Y:S01]  /*8fb0*/  LDSM.16.MT88.4 R20, [R210+0x18800] ;  /* 0x01880000d214783b */ /* 0x000f220000004200 */
[----:B------:R-:W5:Y:S03]  /*8fc0*/  MUFU.EX2 R94, R3 ;  /* 0x00000003005e7308 */ /* 0x000f660000000800 */
[----:B------:R-:W1:Y:S01]  /*8fd0*/  LDSM.16.MT88.4 R8, [R212+0x18800] ;  /* 0x01880000d408783b */ /* 0x000e620000004200 */
[----:B--2---:R-:W-:-:S04]  /*8fe0*/  FFMA.FTZ R4, R180, c[0x0][0x23c], -R12 ;  /* 0x00008f00b4047a23 */ /* 0x004fc8000001080c */
[----:B------:R2:W-:Y:S01]  /*8ff0*/  MUFU.EX2 R177, R2 ;  /* 0x0000000200b17308 */ /* 0x0005e20000000800 */
[----:B---3--:R-:W-:-:S07]  /*9000*/  F2FP.PACK_AB R0, R93, R109 ;  /* 0x0000006d5d00723e */ /* 0x008fce00000000ff */
[----:B------:R3:W1:Y:S01]  /*9010*/  MUFU.EX2 R170, R4 ;  /* 0x0000000400aa7308 */ /* 0x0006620000000800 */
[----:B--2---:R-:W-:-:S05]  /*9020*/  HSET2.LE.AND R2, R6, R86, PT ;  /* 0x0000005606027233 */ /* 0x004fca0003803000 */
[----:B------:R-:W-:Y:S01]  /*9030*/  LOP3.LUT R6, R2, R0, RZ, 0xc0, !PT ;  /* 0x0000000002067212 */ /* 0x000fe200078ec0ff */
[--C-:B------:R-:W-:Y:S01]  /*9040*/  HSET2.LE.AND R0, R7, R86.reuse, PT ;  /* 0x0000005607007233 */ /* 0x100fe20003803000 */
[----:B-----5:R-:W-:Y:S01]  /*9050*/  F2FP.PACK_AB R2, R94, R108 ;  /* 0x0000006c5e02723e */ /* 0x020fe200000000ff */
[----:B------:R-:W-:Y:S01]  /*9060*/  IMAD.MOV.U32 R169, RZ, RZ, R46 ;  /* 0x000000ffffa97224 */ /* 0x000fe200078e002e */
[----:B------:R-:W-:Y:S01]  /*9070*/  MOV R101, R44 ;  /* 0x0000002c00657202 */ /* 0x000fe20000000f00 */
[----:B------:R-:W-:Y:S01]  /*9080*/  IMAD.MOV.U32 R44, RZ, RZ, R39 ;  /* 0x000000ffff2c7224 */ /* 0x000fe200078e0027 */
[----:B------:R-:W-:Y:S02]  /*9090*/  MOV R168, R45 ;  /* 0x0000002d00a87202 */ /* 0x000fe40000000f00 */
[----:B------:R-:W-:Y:S01]  /*90a0*/  MOV R67, R47 ;  /* 0x0000002f00437202 */ /* 0x000fe20000000f00 */
[----:B------:R-:W-:Y:S01]  /*90b0*/  IMAD.MOV.U32 R47, RZ, RZ, R36 ;  /* 0x000000ffff2f7224 */ /* 0x000fe200078e0024 */
[----:B------:R-:W-:Y:S01]  /*90c0*/  LOP3.LUT R7, R0, R2, RZ, 0xc0, !PT ;  /* 0x0000000200077212 */ /* 0x000fe200078ec0ff */
[----:B------:R-:W-:Y:S01]  /*90d0*/  HSET2.LE.AND R0, R14, R86, PT ;  /* 0x000000560e007233 */ /* 0x000fe20003803000 */
[----:B------:R-:W-:-:S02]  /*90e0*/  MOV R46, R37 ;  /* 0x00000025002e7202 */ /* 0x000fc40000000f00 */
[----:B------:R-:W-:Y:S02]  /*90f0*/  MOV R45, R38 ;  /* 0x00000026002d7202 */ /* 0x000fe40000000f00 */
[----:B------:R-:W2:Y:S01]  /*9100*/  LDSM.16.MT88.4 R36, [R211+0x18800] ;  /* 0x01880000d324783b */ /* 0x000ea20000004200 */
[----:B------:R-:W-:-:S04]  /*9110*/  F2FP.PACK_AB R2, R176, R19 ;  /* 0x00000013b002723e */ /* 0x000fc800000000ff */
[----:B---3--:R-:W-:Y:S01]  /*9120*/  LOP3.LUT R4, R0, R2, RZ, 0xc0, !PT ;  /* 0x0000000200047212 */ /* 0x008fe200078ec0ff */
[----:B------:R-:W-:Y:S01]  /*9130*/  HSET2.LE.AND R0, R5, R86, PT ;  /* 0x0000005605007233 */ /* 0x000fe20003803000 */
[----:B-1----:R-:W-:-:S04]  /*9140*/  F2FP.PACK_AB R2, R177, R170 ;  /* 0x000000aab102723e */ /* 0x002fc800000000ff */
[----:B------:R-:W-:Y:S01]  /*9150*/  LOP3.LUT R5, R0, R2, RZ, 0xc0, !PT ;  /* 0x0000000200057212 */ /* 0x000fe200078ec0ff */
[----:B------:R-:W-:Y:S01]  /*9160*/  IMAD.MOV.U32 R65, RZ, RZ, R41 ;  /* 0x000000ffff417224 */ /* 0x000fe200078e0029 */
[----:B------:R-:W-:Y:S02]  /*9170*/  MOV R66, R40 ;  /* 0x0000002800427202 */ /* 0x000fe40000000f00 */
[----:B------:R-:W-:Y:S02]  /*9180*/  MOV R64, R42 ;  /* 0x0000002a00407202 */ /* 0x000fe40000000f00 */
[----:B------:R-:W-:Y:S02]  /*9190*/  MOV R63, R43 ;  /* 0x0000002b003f7202 */ /* 0x000fe40000000f00 */
[----:B------:R-:W-:Y:S01]  /*91a0*/  HMMA.16816.F32 R40, R4, R26, R248 ;  /* 0x0000001a0428723c */ /* 0x000fe200000018f8 */
[----:B------:R-:W-:Y:S02]  /*91b0*/  MOV R79, R54 ;  /* 0x00000036004f7202 */ /* 0x000fe40000000f00 */
[----:B------:R-:W-:Y:S01]  /*91c0*/  MOV R95, R55 ;  /* 0x00000037005f7202 */ /* 0x000fe20000000f00 */
[----:B------:R-:W-:-:S03]  /*91d0*/  IMAD.MOV.U32 R84, RZ, RZ, R44 ;  /* 0x000000ffff547224 */ /* 0x000fc600078e002c */
[----:B------:R-:W-:Y:S01]  /*91e0*/  MOV R248, R52 ;  /* 0x0000003400f87202 */ /* 0x000fe20000000f00 */
[----:B------:R-:W-:Y:S02]  /*91f0*/  IMAD.MOV.U32 R249, RZ, RZ, R53 ;  /* 0x000000fffff97224 */ /* 0x000fe400078e0035 */
[C---:B----4-:R-:W-:Y:S01]  /*9200*/  HMMA.16816.F32 R52, R4.reuse, R22, R236 ;  /* 0x000000160434723c */ /* 0x050fe200000018ec */
[----:B------:R-:W-:Y:S01]  /*9210*/  MOV R76, R45 ;  /* 0x0000002d004c7202 */ /* 0x000fe20000000f00 */
[----:B------:R-:W-:Y:S01]  /*9220*/  IMAD.MOV.U32 R78, RZ, RZ, R47 ;  /* 0x000000ffff4e7224 */ /* 0x000fe200078e002f */
[----:B------:R-:W-:Y:S02]  /*9230*/  MOV R77, R46 ;  /* 0x0000002e004d7202 */ /* 0x000fe40000000f00 */
[----:B------:R-:W-:Y:S02]  /*9240*/  MOV R87, R66 ;  /* 0x0000004200577202 */ /* 0x000fe40000000f00 */
[----:B------:R-:W-:Y:S01]  /*9250*/  MOV R236, R63 ;  /* 0x0000003f00ec7202 */ /* 0x000fe20000000f00 */
[C---:B------:R-:W-:Y:S01]  /*9260*/  HMMA.16816.F32 R44, R4.reuse, R20, R240 ;  /* 0x00000014042c723c */ /* 0x040fe200000018f0 */
[----:B------:R-:W-:Y:S01]  /*9270*/  MOV R85, R67 ;  /* 0x0000004300557202 */ /* 0x000fe20000000f00 */
[----:B------:R-:W1:Y:S06]  /*9280*/  LDSM.16.MT88.4 R20, [R212+0x1a800] ;  /* 0x01a80000d414783b */ /* 0x000e6c0000004200 */
[----:B------:R-:W-:Y:S07]  /*9290*/  HMMA.16816.F32 R60, R4, R8, R200 ;  /* 0x00000008043c723c */ /* 0x000fee00000018c8 */
[----:B------:R-:W-:Y:S01]  /*92a0*/  MOV R203, R64 ;  /* 0x0000004000cb7202 */ /* 0x000fe20000000f00 */
[----:B------:R-:W-:-:S02]  /*92b0*/  IMAD.MOV.U32 R201, RZ, RZ, R65 ;  /* 0x000000ffffc97224 */ /* 0x000fc400078e0041 */
[C---:B------:R-:W-:Y:S01]  /*92c0*/  HMMA.16816.F32 R64, R4.reuse, R10, R32 ;  /* 0x0000000a0440723c */ /* 0x040fe20000001820 */
[----:B------:R-:W3:Y:S07]  /*92d0*/  LDSM.16.MT88.4 R8, [R211+0x1a800] ;  /* 0x01a80000d308783b */ /* 0x000eee0000004200 */
[C---:B------:R-:W-:Y:S01]  /*92e0*/  HMMA.16816.F32 R152, R4.reuse, R24, R152 ;  /* 0x000000180498723c */ /* 0x040fe20000001898 */
[----:B------:R-:W4:Y:S07]  /*92f0*/  LDSM.16.MT88.4 R24, [R210+0x1a800] ;  /* 0x01a80000d218783b */ /* 0x000f2e0000004200 */
[----:B--2---:R-:W-:Y:S01]  /*9300*/  HMMA.16816.F32 R68, R4, R36, R28 ;  /* 0x000000240444723c */ /* 0x004fe2000000181c */
[----:B------:R-:W2:Y:S01]  /*9310*/  LDSM.16.MT88.4 R28, [R209+0x1a800] ;  /* 0x01a80000d11c783b */ /* 0x000ea20000004200 */
[----:B------:R-:W-:Y:S01]  /*9320*/  IMAD.MOV.U32 R238, RZ, RZ, R176 ;  /* 0x000000ffffee7224 */ /* 0x000fe200078e00b0 */
[----:B------:R-:W-:-:S02]  /*9330*/  MOV R239, R177 ;  /* 0x000000b100ef7202 */ /* 0x000fc40000000f00 */
[----:B------:R-:W5:Y:S03]  /*9340*/  LDSM.16.MT88.4 R32, [R209+0x1c800] ;  /* 0x01c80000d120783b */ /* 0x000f660000004200 */
[----:B-1----:R-:W-:Y:S01]  /*9350*/  HMMA.16816.F32 R176, R4, R22, R156 ;  /* 0x0000001604b0723c */ /* 0x002fe2000000189c */
[----:B------:R-:W-:Y:S01]  /*9360*/  IMAD.MOV.U32 R37, RZ, RZ, R169 ;  /* 0x000000ffff257224 */ /* 0x000fe200078e00a9 */
[----:B------:R-:W-:Y:S01]  /*9370*/  MOV R251, R168 ;  /* 0x000000a800fb7202 */ /* 0x000fe20000000f00 */
[----:B------:R-:W-:-:S05]  /*9380*/  IMAD.MOV.U32 R3, RZ, RZ, R76 ;  /* 0x000000ffff037224 */ /* 0x000fca00078e004c */
[C---:B---3--:R-:W-:Y:S08]  /*9390*/  HMMA.16816.F32 R72, R4.reuse, R8, R72 ;  /* 0x000000080448723c */ /* 0x048ff00000001848 */
[C---:B------:R-:W-:Y:S01]  /*93a0*/  HMMA.16816.F32 R156, R4.reuse, R10, R148 ;  /* 0x0000000a049c723c */ /* 0x040fe20000001894 */
        /* <DEDUP_REMOVED lines=12> */
[----:B------:R-:W-:Y:S01]  /*9470*/  IMAD.MOV.U32 R0, RZ, RZ, R94 ;  /* 0x000000ffff007224 */ /* 0x000fe200078e005e */
[----:B------:R-:W-:-:S02]  /*9480*/  MOV R200, R101 ;  /* 0x0000006500c87202 */ /* 0x000fc40000000f00 */
[----:B------:R-:W-:Y:S02]  /*9490*/  MOV R202, R102 ;  /* 0x0000006600ca7202 */ /* 0x000fe40000000f00 */
[----:B------:R-:W-:Y:S01]  /*94a0*/  MOV R242, R92 ;  /* 0x0000005c00f27202 */ /* 0x000fe20000000f00 */
[----:B------:R-:W-:Y:S01]  /*94b0*/  IMAD.MOV.U32 R205, RZ, RZ, R87 ;  /* 0x000000ffffcd7224 */ /* 0x000fe200078e0057 */
[----:B------:R-:W-:Y:S01]  /*94c0*/  MOV R243, R93 ;  /* 0x0000005d00f37202 */ /* 0x000fe20000000f00 */
[----:B----4-:R-:W-:Y:S01]  /*94d0*/  HMMA.16816.F32 R100, R4, R24, R184 ;  /* 0x000000180464723c */ /* 0x010fe200000018b8 */
[----:B------:R-:W-:Y:S02]  /*94e0*/  MOV R2, R95 ;  /* 0x0000005f00027202 */ /* 0x000fe40000000f00 */
[----:B------:R-:W-:Y:S02]  /*94f0*/  MOV R14, R84 ;  /* 0x00000054000e7202 */ /* 0x000fe40000000f00 */
[----:B------:R-:W-:-:S02]  /*9500*/  MOV R207, R85 ;  /* 0x0000005500cf7202 */ /* 0x000fc40000000f00 */
[----:B------:R-:W-:Y:S01]  /*9510*/  MOV R206, R86 ;  /* 0x0000005600ce7202 */ /* 0x000fe20000000f00 */
[C---:B------:R-:W-:Y:S01]  /*9520*/  HMMA.16816.F32 R108, R4.reuse, R26, R172 ;  /* 0x0000001a046c723c */ /* 0x040fe200000018ac */
[----:B------:R-:W3:Y:S07]  /*9530*/  LDSM.16.MT88.4 R24, [R210+0x1c800] ;  /* 0x01c80000d218783b */ /* 0x000eee0000004200 */
[C---:B--2---:R-:W-:Y:S08]  /*9540*/  HMMA.16816.F32 R84, R4.reuse, R28, R192 ;  /* 0x0000001c0454723c */ /* 0x044ff000000018c0 */
[----:B------:R-:W-:Y:S01]  /*9550*/  HMMA.16816.F32 R92, R4, R30, R188 ;  /* 0x0000001e045c723c */ /* 0x000fe200000018bc */
[----:B------:R-:W2:Y:S01]  /*9560*/  LDSM.16.MT88.4 R28, [R209+0x1e800] ;  /* 0x01e80000d11c783b */ /* 0x000ea20000004200 */
[----:B------:R-:W-:-:S06]  /*9570*/  UIADD3 UR4, UR4, 0x1, URZ ;  /* 0x0000000104047890 */ /* 0x000fcc000fffe03f */
[C---:B------:R-:W-:Y:S01]  /*9580*/  HMMA.16816.F32 R56, R4.reuse, R20, R56 ;  /* 0x000000140438723c */ /* 0x040fe20000001838 */
[----:B------:R-:W4:Y:S01]  /*9590*/  LDSM.16.MT88.4 R20, [R212+0x1c800] ;  /* 0x01c80000d414783b */ /* 0x000f220000004200 */
[----:B------:R-:W-:Y:S01]  /*95a0*/  MOV R192, R242 ;  /* 0x000000f200c07202 */ /* 0x000fe20000000f00 */
[----:B------:R-:W-:Y:S01]  /*95b0*/  IMAD.MOV.U32 R242, RZ, RZ, R243 ;  /* 0x000000fffff27224 */ /* 0x000fe200078e00f3 */
[----:B------:R-:W-:Y:S01]  /*95c0*/  MOV R243, R0 ;  /* 0x0000000000f37202 */ /* 0x000fe20000000f00 */
[----:B------:R-:W-:Y:S01]  /*95d0*/  IMAD.MOV.U32 R204, RZ, RZ, R180 ;  /* 0x000000ffffcc7224 */ /* 0x000fe200078e00b4 */
[----:B------:R-:W-:Y:S02]  /*95e0*/  MOV R0, UR4 ;  /* 0x0000000400007c02 */ /* 0x000fe40008000f00 */
[----:B-----5:R-:W-:Y:S02]  /*95f0*/  HMMA.16816.F32 R88, R4, R32, R88 ;  /* 0x000000200458723c */ /* 0x020fe40000001858 */
[----:B------:R-:W-:-:S05]  /*9600*/  LOP3.LUT R0, R197, UR27, R0, 0x96, !PT ;  /* 0x0000001bc5007c12 */ /* 0x000fca000f8e9600 */
[----:B------:R-:W-:Y:S01]  /*9610*/  MOV R33, R181 ;  /* 0x000000b500217202 */ /* 0x000fe20000000f00 */
[C---:B------:R-:W-:Y:S07]  /*9620*/  HMMA.16816.F32 R96, R4.reuse, R34, R96 ;  /* 0x000000220460723c */ /* 0x040fee0000001860 */
[----:B------:R-:W-:Y:S01]  /*9630*/  MOV R34, R182 ;  /* 0x000000b600227202 */ /* 0x000fe20000000f00 */
[----:B------:R-:W-:Y:S01]  /*9640*/  IMAD.MOV.U32 R35, RZ, RZ, R183 ;  /* 0x000000ffff237224 */ /* 0x000fe200078e00b7 */
[----:B-1----:R-:W-:Y:S01]  /*9650*/  HMMA.16816.F32 R184, R4, R10, R120 ;  /* 0x0000000a04b8723c */ /* 0x002fe20000001878 */
[----:B------:R-:W-:-:S07]  /*9660*/  MOV R195, R200 ;  /* 0x000000c800c37202 */ /* 0x000fce0000000f00 */
[C---:B------:R-:W-:Y:S01]  /*9670*/  HMMA.16816.F32 R180, R4.reuse, R8, R116 ;  /* 0x0000000804b4723c */ /* 0x040fe20000001874 */
[----:B------:R-:W1:Y:S01]  /*9680*/  LDSM.16.MT88.4 R8, [R210+0x1e800] ;  /* 0x01e80000d208783b */ /* 0x000e620000004200 */
[----:B------:R-:W-:Y:S02]  /*9690*/  MOV R193, R237 ;  /* 0x000000ed00c17202 */ /* 0x000fe40000000f00 */
[----:B------:R-:W-:Y:S02]  /*96a0*/  MOV R237, R2 ;  /* 0x0000000200ed7202 */ /* 0x000fe40000000f00 */
[----:B------:R-:W-:Y:S01]  /*96b0*/  MOV R200, R3 ;  /* 0x0000000300c87202 */ /* 0x000fe20000000f00 */
[----:B------:R-:W-:Y:S01]  /*96c0*/  IMAD.WIDE.U32 R2, R0, -0x326172a9, RZ ;  /* 0xcd9e8d5700027825 */ /* 0x000fe200078e00ff */
[----:B---3--:R-:W-:Y:S04]  /*96d0*/  HMMA.16816.F32 R148, R4, R24, R80 ;  /* 0x000000180494723c */ /* 0x008fe80000001850 */
[----:B------:R-:W-:-:S02]  /*96e0*/  LOP3.LUT R3, R3, UR15, R34, 0x96, !PT ;  /* 0x0000000f03037c12 */ /* 0x000fc4000f8e9622 */
[----:B------:R-:W-:Y:S02]  /*96f0*/  LOP3.LUT R0, R249, UR13, R2, 0x96, !PT ;  /* 0x0000000df9007c12 */ /* 0x000fe4000f8e9602 */
[----:B--2---:R-:W-:Y:S01]  /*9700*/  HMMA.16816.F32 R80, R4, R28, R124 ;  /* 0x0000001c0450723c */ /* 0x004fe2000000187c */
[----:B------:R-:W-:-:S06]  /*9710*/  IMAD.WIDE.U32 R2, R3, -0x2daee0ad, RZ ;  /* 0xd2511f5303027825 */ /* 0x000fcc00078e00ff */
[----:B------:R-:W-:Y:S01]  /*9720*/  IMAD.WIDE.U32 R28, R0, -0x2daee0ad, RZ ;  /* 0xd2511f53001c7825 */ /* 0x000fe200078e00ff */
[----:B------:R-:W-:-:S04]  /*9730*/  LOP3.LUT R3, R3, UR12, R196, 0x96, !PT ;  /* 0x0000000c03037c12 */ /* 0x000fc8000f8e96c4 */
[----:B------:R-:W-:Y:S01]  /*9740*/  LOP3.LUT R0, R29, UR10, R2, 0x96, !PT ;  /* 0x0000000a1d007c12 */ /* 0x000fe2000f8e9602 */
[----:B------:R-:W-:Y:S01]  /*9750*/  IMAD.MOV.U32 R194, RZ, RZ, R202 ;  /* 0x000000ffffc27224 */ /* 0x000fe200078e00ca */
[----:B------:R-:W-:Y:S01]  /*9760*/  MOV R32, R36 ;  /* 0x0000002400207202 */ /* 0x000fe20000000f00 */
[----:B------:R-:W-:Y:S01]  /*9770*/  IMAD.MOV.U32 R202, RZ, RZ, R14 ;  /* 0x000000ffffca7224 */ /* 0x000fe200078e000e */
[----:B------:R-:W-:Y:S01]  /*9780*/  MOV R36, R171 ;  /* 0x000000ab00247202 */ /* 0x000fe20000000f00 */
[----:B------:R-:W-:Y:S01]  /*9790*/  IMAD.WIDE.U32 R2, R3, -0x326172a9, RZ ;  /* 0xcd9e8d5703027825 */ /* 0x000fe200078e00ff */
[----:B------:R-:W-:Y:S01]  /*97a0*/  MOV R39, R169 ;  /* 0x000000a900277202 */ /* 0x000fe20000000f00 */
[----:B------:R-:W-:Y:S01]  /*97b0*/  HMMA.16816.F32 R104, R4, R26, R104 ;  /* 0x0000001a0468723c */ /* 0x000fe20000001868 */
[----:B------:R-:W-:Y:S01]  /*97c0*/  MOV R14, R168 ;  /* 0x000000a8000e7202 */ /* 0x000fe20000000f00 */
[----:B------:R-:W-:Y:S01]  /*97d0*/  IMAD.WIDE.U32 R34, R0, -0x326172a9, RZ ;  /* 0xcd9e8d5700227825 */ /* 0x000fe200078e00ff */
[----:B------:R-:W-:Y:S03]  /*97e0*/  LDSM.16.MT88.4 R24, [R211+0x1e800] ;  /* 0x01e80000d318783b */ /* 0x000fe60000004200 */
[----:B------:R-:W-:-:S02]  /*97f0*/  IMAD.MOV.U32 R38, RZ, RZ, R170 ;  /* 0x000000ffff267224 */ /* 0x000fc400078e00aa */
[----:B----4-:R-:W-:Y:S01]  /*9800*/  HMMA.16816.F32 R168, R4, R20, R48 ;  /* 0x0000001404a8723c */ /* 0x010fe20000001830 */
[----:B------:R-:W-:Y:S02]  /*9810*/  LOP3.LUT R3, R3, UR11, R248, 0x96, !PT ;  /* 0x0000000b03037c12 */ /* 0x000fe4000f8e96f8 */
[----:B------:R-:W-:-:S05]  /*9820*/  LOP3.LUT R0, R35, UR9, R2, 0x96, !PT ;  /* 0x0000000923007c12 */ /* 0x000fca000f8e9602 */
[----:B------:R-:W-:Y:S01]  /*9830*/  HMMA.16816.F32 R172, R4, R22, R112 ;  /* 0x0000001604ac723c */ /* 0x000fe20000001870 */
[----:B------:R-:W2:Y:S01]  /*9840*/  LDSM.16.MT88.4 R20, [R212+0x1e800] ;  /* 0x01e80000d414783b */ /* 0x000ea20000004200 */
[----:B------:R-:W-:-:S04]  /*9850*/  IMAD.WIDE.U32 R2, R3, -0x2daee0ad, RZ ;  /* 0xd2511f5303027825 */ /* 0x000fc800078e00ff */
[----:B------:R-:W-:Y:S02]  /*9860*/  IMAD.WIDE.U32 R196, R0, -0x2daee0ad, RZ ;  /* 0xd2511f5300c47825 */ /* 0x000fe400078e00ff */
[----:B-1----:R-:W-:Y:S02]  /*9870*/  HMMA.16816.F32 R48, R4, R8, R132 ;  /* 0x000000080430723c */ /* 0x002fe40000001884 */
[----:B------:R-:W-:Y:S01]  /*9880*/  FFMA.FTZ R0, R246, c[0x0][0x23c], -R13 ;  /* 0x00008f00f6007a23 */ /* 0x000fe2000001080d */
[----:B------:R-:W-:-:S04]  /*9890*/  LOP3.LUT R2, R197, UR6, R2, 0x96, !PT ;  /* 0x00000006c5027c12 */ /* 0x000fc8000f8e9602 */
[----:B------:R-:W-:Y:S01]  /*98a0*/  FFMA.FTZ R8, R198, c[0x0][0x23c], -R13 ;  /* 0x00008f00c6087a23 */ /* 0x000fe2000001080d */
[----:B------:R-:W-:Y:S02]  /*98b0*/  MOV R113, R207 ;  /* 0x000000cf00717202 */ /* 0x000fe40000000f00 */
[----:B------:R-:W-:Y:S01]  /*98c0*/  MOV R112, R236 ;  /* 0x000000ec00707202 */ /* 0x000fe20000000f00 */
[----:B------:R1:W-:Y:S01]  /*98d0*/  MUFU.EX2 R207, R0 ;  /* 0x0000000000cf7308 */ /* 0x0003e20000000800 */
[----:B------:R-:W-:-:S07]  /*98e0*/  IMAD.MOV.U32 R114, RZ, RZ, R206 ;  /* 0x000000ffff727224 */ /* 0x000fce00078e00ce */
[----:B------:R3:W4:Y:S01]  /*98f0*/  MUFU.EX2 R236, R8 ;  /* 0x0000000800ec7308 */ /* 0x0007220000000800 */
[----:B-1----:R-:W-:-:S07]  /*9900*/  FFMA.FTZ R0, R199, c[0x0][0x23c], -R13 ;  /* 0x00008f00c7007a23 */ /* 0x002fce000001080d */
[----:B------:R1:W-:Y:S01]  /*9910*/  MUFU.EX2 R206, R0 ;  /* 0x0000000000ce7308 */ /* 0x0003e20000000800 */
[----:B---3--:R-:W-:Y:S01]  /*9920*/  LOP3.LUT R8, R3, UR8, R28, 0x96, !PT ;  /* 0x0000000803087c12 */ /* 0x008fe2000f8e961c */
[----:B------:R-:W-:Y:S01]  /*9930*/  IMAD.WIDE.U32 R2, R2, -0x326172a9, RZ ;  /* 0xcd9e8d5702027825 */ /* 0x000fe200078e00ff */
[----:B------:R-:W-:Y:S01]  /*9940*/  MOV R115, R205 ;  /* 0x000000cd00737202 */ /* 0x000fe20000000f00 */
[----:B------:R-:W-:Y:S03]  /*9950*/  HMMA.16816.F32 R136, R4, R10, R136 ;  /* 0x0000000a0488723c */ /* 0x000fe60000001888 */
[C---:B------:R-:W-:Y:S01]  /*9960*/  LOP3.LUT R9, R2.reuse, 0xffff, RZ, 0xc0, !PT ;  /* 0x0000ffff02097812 */ /* 0x040fe200078ec0ff */
[----:B------:R-:W-:Y:S02]  /*9970*/  IMAD.MOV.U32 R117, RZ, RZ, R113 ;  /* 0x000000ffff757224 */ /* 0x000fe400078e0071 */
[----:B-1----:R-:W-:Y:S01]  /*9980*/  FFMA.FTZ R0, R247, c[0x0][0x23c], -R13 ;  /* 0x00008f00f7007a23 */ /* 0x002fe2000001080d */
[----:B------:R-:W-:-:S02]  /*9990*/  LOP3.LUT R11, R2, 0xff, RZ, 0xc0, !PT ;  /* 0x000000ff020b7812 */ /* 0x000fc400078ec0ff */
[----:B------:R-:W-:Y:S01]  /*99a0*/  SHF.R.U32.HI R9, RZ, 0x8, R9 ;  /* 0x00000008ff097819 */ /* 0x000fe20000011609 */
[----:B------:R1:W3:Y:S01]  /*99b0*/  MUFU.EX2 R205, R0 ;  /* 0x0000000000cd7308 */ /* 0x0002e20000000800 */
[----:B------:R-:W-:Y:S02]  /*99c0*/  SHF.R.U32.HI R10, RZ, 0x10, R2 ;  /* 0x00000010ff0a7819 */ /* 0x000fe40000011602 */
[----:B------:R-:W-:Y:S02]  /*99d0*/  MOV R113, R33 ;  /* 0x0000002100717202 */ /* 0x000fe40000000f00 */
[----:B------:R-:W-:Y:S02]  /*99e0*/  MOV R118, R114 ;  /* 0x0000007200767202 */ /* 0x000fe40000000f00 */
[----:B------:R-:W-:Y:S02]  /*99f0*/  PRMT R11, R11, 0x5410, R9 ;  /* 0x000054100b0b7816 */ /* 0x000fe40000000009 */
[----:B------:R-:W-:-:S02]  /*9a00*/  MOV R114, R38 ;  /* 0x0000002600727202 */ /* 0x000fc40000000f00 */
[----:B------:R-:W-:Y:S01]  /*9a10*/  LOP3.LUT R9, R10, 0xff, RZ, 0xc0, !PT ;  /* 0x000000ff0a097812 */ /* 0x000fe200078ec0ff */
[----:B-1----:R-:W-:Y:S02]  /*9a20*/  FFMA.FTZ R0, R112, c[0x0][0x23c], -R12 ;  /* 0x00008f0070007a23 */ /* 0x002fe4000001080c */
[----:B------:R-:W-:Y:S02]  /*9a30*/  IMAD.MOV.U32 R112, RZ, RZ, R32 ;  /* 0x000000ffff707224 */ /* 0x000fe400078e0020 */
[----:B------:R-:W-:Y:S01]  /*9a40*/  IMAD.WIDE.U32 R32, R8, -0x326172a9, RZ ;  /* 0xcd9e8d5708207825 */ /* 0x000fe200078e00ff */
[----:B------:R-:W-:Y:S02]  /*9a50*/  MOV R38, R204 ;  /* 0x000000cc00267202 */ /* 0x000fe40000000f00 */
[----:B------:R-:W-:Y:S01]  /*9a60*/  SHF.R.U32.HI R2, RZ, 0x18, R2 ;  /* 0x00000018ff027819 */ /* 0x000fe20000011602 */
[----:B------:R1:W-:Y:S01]  /*9a70*/  MUFU.EX2 R204, R0 ;  /* 0x0000000000cc7308 */ /* 0x0003e20000000800 */
[----:B------:R-:W-:Y:S01]  /*9a80*/  MOV R119, R115 ;  /* 0x0000007300777202 */ /* 0x000fe20000000f00 */
[----:B------:R-:W-:Y:S01]  /*9a90*/  IMAD.MOV.U32 R115, RZ, RZ, R39 ;  /* 0x000000ffff737224 */ /* 0x000fe200078e0027 */
[----:B------:R-:W-:Y:S01]  /*9aa0*/  PRMT R9, R9, 0x5410, R2 ;  /* 0x0000541009097816 */ /* 0x000fe20000000002 */
[----:B------:R-:W-:Y:S01]  /*9ab0*/  FFMA.FTZ R2, R252, c[0x0][0x23c], -R12 ;  /* 0x00008f00fc027a23 */ /* 0x000fe2000001080c */
[----:B------:R-:W-:Y:S01]  /*9ac0*/  MOV R39, R36 ;  /* 0x0000002400277202 */ /* 0x000fe20000000f00 */
[----:B------:R-:W-:Y:S01]  /*9ad0*/  IMAD.MOV.U32 R36, RZ, RZ, R200 ;  /* 0x000000ffff247224 */ /* 0x000fe200078e00c8 */
[----:B------:R-:W-:Y:S01]  /*9ae0*/  MOV R134, R118 ;  /* 0x0000007600867202 */ /* 0x000fe20000000f00 */
[----:B------:R-:W-:Y:S01]  /*9af0*/  IMAD.MOV.U32 R118, RZ, RZ, R119 ;  /* 0x000000ffff767224 */ /* 0x000fe200078e0077 */
[----:B------:R-:W-:-:S02]  /*9b00*/  MOV R200, R202 ;  /* 0x000000ca00c87202 */ /* 0x000fc40000000f00 */
[----:B-1----:R-:W-:Y:S01]  /*9b10*/  LOP3.LUT R0, R3, UR16, R32, 0x96, !PT ;  /* 0x0000001003007c12 */ /* 0x002fe2000f8e9620 */
[C---:B------:R-:W-:Y:S01]  /*9b20*/  HMMA.16816.F32 R188, R4.reuse, R30, R128 ;  /* 0x0000001e04bc723c */ /* 0x040fe20000001880 */
[----:B------:R1:W5:Y:S01]  /*9b30*/  MUFU.EX2 R202, R2 ;  /* 0x0000000200ca7308 */ /* 0x0003620000000800 */
[----:B------:R-:W-:Y:S01]  /*9b40*/  MOV R119, R112 ;  /* 0x0000007000777202 */ /* 0x000fe20000000f00 */
[----:B------:R-:W-:Y:S01]  /*9b50*/  LDSM.16.MT88.4 R28, [R212+0x1b000] ;  /* 0x01b00000d41c783b */ /* 0x000fe20000004200 */
[----:B------:R-:W-:Y:S02]  /*9b60*/  LOP3.LUT R3, R0, 0xffff, RZ, 0xc0, !PT ;  /* 0x0000ffff00037812 */ /* 0x000fe400078ec0ff */
[----:B------:R-:W-:Y:S02]  /*9b70*/  MOV R112, R113 ;  /* 0x0000007100707202 */ /* 0x000fe40000000f00 */
[----:B--2---:R-:W-:Y:S01]  /*9b80*/  HMMA.16816.F32 R160, R4, R20, R160 ;  /* 0x0000001404a0723c */ /* 0x004fe200000018a0 */
[----:B------:R-:W-:Y:S01]  /*9b90*/  IMAD.MOV.U32 R113, RZ, RZ, R114 ;  /* 0x000000ffff717224 */ /* 0x000fe200078e0072 */
[----:B------:R-:W-:-:S02]  /*9ba0*/  MOV R114, R115 ;  /* 0x0000007300727202 */ /* 0x000fc40000000f00 */
[----:B------:R-:W-:-:S04]  /*9bb0*/  MOV R115, R38 ;  /* 0x0000002600737202 */ /* 0x000fc80000000f00 */
[----:B------:R-:W-:Y:S01]  /*9bc0*/  HMMA.16816.F32 R140, R4, R22, R140 ;  /* 0x00000016048c723c */ /* 0x000fe2000000188c */
[----:B-1----:R-:W-:Y:S01]  /*9bd0*/  SHF.R.U32.HI R2, RZ, 0x10, R0 ;  /* 0x00000010ff027819 */ /* 0x002fe20000011600 */
[----:B------:R-:W-:-:S06]  /*9be0*/  IMAD.MOV.U32 R38, RZ, RZ, R39 ;  /* 0x000000ffff267224 */ /* 0x000fcc00078e0027 */
[C---:B------:R-:W-:Y:S01]  /*9bf0*/  HMMA.16816.F32 R164, R4.reuse, R24, R164 ;  /* 0x0000001804a4723c */ /* 0x040fe200000018a4 */
[----:B------:R-:W-:Y:S01]  /*9c00*/  MOV R39, R36 ;  /* 0x0000002400277202 */ /* 0x000fe20000000f00 */
[----:B------:R-:W-:Y:S06]  /*9c10*/  LDSM.16.MT88.4 R20, [R210+0x19000] ;  /* 0x01900000d214783b */ /* 0x000fec0000004200 */
[----:B------:R-:W-:Y:S01]  /*9c20*/  HMMA.16816.F32 R144, R4, R26, R144 ;  /* 0x0000001a0490723c */ /* 0x000fe20000001890 */
[----:B------:R-:W-:-:S06]  /*9c30*/  MOV R36, R37 ;  /* 0x0000002500247202 */ /* 0x000fcc0000000f00 */
[----:B------:R-:W-:Y:S01]  /*9c40*/  SHF.R.U32.HI R4, RZ, 0x8, R3 ;  /* 0x00000008ff047819 */ /* 0x000fe20000011603 */
[----:B------:R-:W1:Y:S01]  /*9c50*/  LDSM.16.MT88.4 R24, [R209+0x19000] ;  /* 0x01900000d118783b */ /* 0x000e620000004200 */
[----:B------:R-:W-:Y:S02]  /*9c60*/  LOP3.LUT R3, R0, 0xff, RZ, 0xc0, !PT ;  /* 0x000000ff00037812 */ /* 0x000fe400078ec0ff */
[----:B------:R-:W-:Y:S02]  /*9c70*/  SHF.R.U32.HI R6, RZ, 0x18, R0 ;  /* 0x00000018ff067819 */ /* 0x000fe40000011600 */
[----:B------:R-:W-:Y:S02]  /*9c80*/  LOP3.LUT R0, R2, 0xff, RZ, 0xc0, !PT ;  /* 0x000000ff02007812 */ /* 0x000fe400078ec0ff */
[----:B------:R-:W-:Y:S01]  /*9c90*/  PRMT R2, R3, 0x5410, R4 ;  /* 0x0000541003027816 */ /* 0x000fe20000000004 */
[----:B------:R-:W-:Y:S01]  /*9ca0*/  IMAD.MOV.U32 R37, RZ, RZ, R201 ;  /* 0x000000ffff257224 */ /* 0x000fe200078e00c9 */
[----:B------:R-:W-:Y:S01]  /*9cb0*/  MOV R201, R203 ;  /* 0x000000cb00c97202 */ /* 0x000fe20000000f00 */
[----:B------:R-:W-:Y:S01]  /*9cc0*/  FFMA.FTZ R4, R118, c[0x0][0x23c], -R12 ;  /* 0x00008f0076047a23 */ /* 0x000fe2000001080c */
[----:B------:R-:W-:Y:S01]  /*9cd0*/  PRMT R3, R0, 0x5410, R6 ;  /* 0x0000541000037816 */ /* 0x000fe20000000006 */
[----:B------:R-:W-:Y:S01]  /*9ce0*/  HSET2.LE.AND R0, R2, R134, PT ;  /* 0x0000008602007233 */ /* 0x000fe20003803000 */
[----:B----4-:R-:W-:-:S02]  /*9cf0*/  F2FP.PACK_AB R2, R207, R236 ;  /* 0x000000eccf02723e */ /* 0x010fc400000000ff */
[----:B------:R-:W-:Y:S02]  /*9d00*/  MOV R135, R201 ;  /* 0x000000c900877202 */ /* 0x000fe40000000f00 */
[----:B------:R2:W-:Y:S01]  /*9d10*/  MUFU.EX2 R201, R4 ;  /* 0x0000000400c97308 */ /* 0x0005e20000000800 */
[----:B------:R-:W-:-:S07]  /*9d20*/  FFMA.FTZ R5, R117, c[0x0][0x23c], -R12 ;  /* 0x00008f0075057a23 */ /* 0x000fce000001080c */
[----:B------:R5:W4:Y:S01]  /*9d30*/  MUFU.EX2 R203, R5 ;  /* 0x0000000500cb7308 */ /* 0x000b220000000800 */
[----:B--2---:R-:W-:Y:S01]  /*9d40*/  LOP3.LUT R4, R0, R2, RZ, 0xc0, !PT ;  /* 0x0000000200047212 */ /* 0x004fe200078ec0ff */
[----:B------:R-:W-:Y:S01]  /*9d50*/  HSET2.LE.AND R0, R11, R134, PT ;  /* 0x000000860b007233 */ /* 0x000fe20003803000 */
[----:B---3--:R-:W-:-:S04]  /*9d60*/  F2FP.PACK_AB R2, R205, R206 ;  /* 0x000000cecd02723e */ /* 0x008fc800000000ff */
[----:B------:R-:W-:Y:S01]  /*9d70*/  LOP3.LUT R6, R0, R2, RZ, 0xc0, !PT ;  /* 0x0000000200067212 */ /* 0x000fe200078ec0ff */
[--C-:B------:R-:W-:Y:S02]  /*9d80*/  HSET2.LE.AND R0, R9, R134.reuse, PT ;  /* 0x0000008609007233 */ /* 0x100fe40003803000 */
[----:B------:R-:W2:Y:S01]  /*9d90*/  LDSM.16.MT88.4 R8, [R212+0x19000] ;  /* 0x01900000d408783b */ /* 0x000ea20000004200 */
[----:B------:R-:W-:Y:S01]  /*9da0*/  HSET2.LE.AND R3, R3, R134, PT ;  /* 0x0000008603037233 */ /* 0x000fe20003803000 */
[----:B-----5:R-:W-:Y:S02]  /*9db0*/  F2FP.PACK_AB R5, R202, R204 ;  /* 0x000000ccca05723e */ /* 0x020fe400000000ff */
[----:B----4-:R-:W-:Y:S02]  /*9dc0*/  F2FP.PACK_AB R2, R201, R203 ;  /* 0x000000cbc902723e */ /* 0x010fe400000000ff */
[----:B------:R-:W-:Y:S02]  /*9dd0*/  LOP3.LUT R5, R3, R5, RZ, 0xc0, !PT ;  /* 0x0000000503057212 */ /* 0x000fe400078ec0ff */
[----:B------:R-:W-:Y:S01]  /*9de0*/  LOP3.LUT R7, R0, R2, RZ, 0xc0, !PT ;  /* 0x0000000200077212 */ /* 0x000fe200078ec0ff */
[----:B------:R-:W-:Y:S01]  /*9df0*/  IMAD.MOV.U32 R129, RZ, RZ, R36 ;  /* 0x000000ffff817224 */ /* 0x000fe200078e0024 */
[----:B------:R-:W-:-:S02]  /*9e00*/  MOV R131, R38 ;  /* 0x0000002600837202 */ /* 0x000fc40000000f00 */
[----:B------:R-:W-:Y:S02]  /*9e10*/  MOV R130, R39 ;  /* 0x0000002700827202 */ /* 0x000fe40000000f00 */
[----:B------:R-:W-:Y:S01]  /*9e20*/  MOV R128, R37 ;  /* 0x0000002500807202 */ /* 0x000fe20000000f00 */
        /* <DEDUP_REMOVED lines=15> */
[C---:B--2---:R-:W-:Y:S08]  /*9f20*/  HMMA.16816.F32 R100, R4.reuse, R8, R100 ;  /* 0x000000080464723c */ /* 0x044ff00000001864 */
[C---:B------:R-:W-:Y:S01]  /*9f30*/  HMMA.16816.F32 R108, R4.reuse, R10, R108 ;  /* 0x0000000a046c723c */ /* 0x040fe2000000186c */
[----:B------:R-:W2:Y:S01]  /*9f40*/  LDSM.16.MT88.4 R8, [R212+0x1d000] ;  /* 0x01d00000d408783b */ /* 0x000ea20000004200 */
        /* <DEDUP_REMOVED lines=12> */
[----:B-1----:R-:W-:Y:S01]  /*a010*/  HMMA.16816.F32 R120, R4, R24, R72 ;  /* 0x000000180478723c */ /* 0x002fe20000001848 */
[----:B------:R-:W-:-:S06]  /*a020*/  MOV R58, R126 ;  /* 0x0000007e003a7202 */ /* 0x000fcc0000000f00 */
[----:B------:R-:W-:Y:S01]  /*a030*/  IMAD.MOV.U32 R75, RZ, RZ, R134 ;  /* 0x000000ffff4b7224 */ /* 0x000fe200078e0086 */
[C---:B------:R-:W-:Y:S01]  /*a040*/  HMMA.16816.F32 R124, R4.reuse, R26, R156 ;  /* 0x0000001a047c723c */ /* 0x040fe2000000189c */
[----:B------:R-:W-:Y:S01]  /*a050*/  IMAD.MOV.U32 R74, RZ, RZ, R129 ;  /* 0x000000ffff4a7224 */ /* 0x000fe200078e0081 */
[----:B------:R-:W1:Y:S06]  /*a060*/  LDSM.16.MT88.4 R24, [R211+0x1d000] ;  /* 0x01d00000d318783b */ /* 0x000e6c0000004200 */
[C---:B--2---:R-:W-:Y:S08]  /*a070*/  HMMA.16816.F32 R168, R4.reuse, R8, R168 ;  /* 0x0000000804a8723c */ /* 0x044ff000000018a8 */
[C---:B------:R-:W-:Y:S01]  /*a080*/  HMMA.16816.F32 R172, R4.reuse, R10, R172 ;  /* 0x0000000a04ac723c */ /* 0x040fe200000018ac */
[----:B------:R-:W2:Y:S01]  /*a090*/  LDSM.16.MT88.4 R8, [R210+0x1f000] ;  /* 0x01f00000d208783b */ /* 0x000ea20000004200 */
[----:B------:R-:W-:Y:S01]  /*a0a0*/  MOV R198, R119 ;  /* 0x0000007700c67202 */ /* 0x000fe20000000f00 */
[----:B------:R-:W-:Y:S01]  /*a0b0*/  IMAD.MOV.U32 R3, RZ, RZ, R194 ;  /* 0x000000ffff037224 */ /* 0x000fe200078e00c2 */
[----:B------:R-:W-:Y:S01]  /*a0c0*/  LOP3.LUT R2, R33, UR7, R34, 0x96, !PT ;  /* 0x0000000721027c12 */ /* 0x000fe2000f8e9622 */
[----:B------:R-:W-:Y:S01]  /*a0d0*/  FFMA.FTZ R0, R199, c[0x0][0x23c], -R13 ;  /* 0x00008f00c7007a23 */ /* 0x000fe2000001080d */
[----:B------:R-:W-:Y:S01]  /*a0e0*/  MOV R59, R193 ;  /* 0x000000c1003b7202 */ /* 0x000fe20000000f00 */
[----:B------:R-:W-:Y:S01]  /*a0f0*/  LDSM.16.MT88.4 R156, [R209+0x19800] ;  /* 0x01980000d19c783b */ /* 0x000fe20000004200 */
[C---:B------:R-:W-:Y:S08]  /*a100*/  HMMA.16816.F32 R128, R4.reuse, R20, R88 ;  /* 0x000000140480723c */ /* 0x040ff00000001858 */
[C---:B------:R-:W-:Y:S01]  /*a110*/  HMMA.16816.F32 R132, R4.reuse, R22, R96 ;  /* 0x000000160484723c */ /* 0x040fe20000001860 */
[----:B------:R-:W3:Y:S07]  /*a120*/  LDSM.16.MT88.4 R20, [R209+0x1f000] ;  /* 0x01f00000d114783b */ /* 0x000eee0000004200 */
[C---:B------:R-:W-:Y:S01]  /*a130*/  HMMA.16816.F32 R116, R4.reuse, R30, R176 ;  /* 0x0000001e0474723c */ /* 0x040fe200000018b0 */
[----:B------:R-:W4:Y:S07]  /*a140*/  LDSM.16.MT88.4 R28, [R210+0x1d000] ;  /* 0x01d00000d21c783b */ /* 0x000f2e0000004200 */
[----:B-1----:R-:W-:Y:S01]  /*a150*/  HMMA.16816.F32 R180, R4, R24, R180 ;  /* 0x0000001804b4723c */ /* 0x002fe200000018b4 */
[----:B------:R-:W-:-:S07]  /*a160*/  MOV R56, R58 ;  /* 0x0000003a00387202 */ /* 0x000fce0000000f00 */
[C---:B------:R-:W-:Y:S01]  /*a170*/  HMMA.16816.F32 R184, R4.reuse, R26, R184 ;  /* 0x0000001a04b8723c */ /* 0x040fe200000018b8 */
[----:B------:R-:W1:Y:S01]  /*a180*/  LDSM.16.MT88.4 R24, [R212+0x1f000] ;  /* 0x01f00000d418783b */ /* 0x000e620000004200 */
[----:B------:R-:W-:Y:S01]  /*a190*/  MOV R58, R3 ;  /* 0x00000003003a7202 */ /* 0x000fe20000000f00 */
[----:B------:R5:W-:Y:S01]  /*a1a0*/  MUFU.EX2 R199, R0 ;  /* 0x0000000000c77308 */ /* 0x000be20000000800 */
[----:B------:R-:W-:Y:S01]  /*a1b0*/  IMAD.WIDE.U32 R2, R2, -0x2daee0ad, RZ ;  /* 0xd2511f5302027825 */ /* 0x000fe200078e00ff */
[----:B------:R-:W-:Y:S01]  /*a1c0*/  MOV R40, R192 ;  /* 0x000000c000287202 */ /* 0x000fe20000000f00 */
[----:B------:R-:W-:Y:S01]  /*a1d0*/  LDSM.16.MT88.4 R88, [R211+0x1b800] ;  /* 0x01b80000d358783b */ /* 0x000fe20000004200 */
[----:B------:R-:W-:Y:S02]  /*a1e0*/  MOV R252, R195 ;  /* 0x000000c300fc7202 */ /* 0x000fe40000000f00 */
[----:B------:R-:W-:Y:S01]  /*a1f0*/  MOV R73, R198 ;  /* 0x000000c600497202 */ /* 0x000fe20000000f00 */
[C---:B--2---:R-:W-:Y:S01]  /*a200*/  HMMA.16816.F32 R32, R4.reuse, R10, R136 ;  /* 0x0000000a0420723c */ /* 0x044fe20000001888 */
[----:B------:R-:W-:Y:S04]  /*a210*/  LDSM.16.MT88.4 R96, [R209+0x1d800] ;  /* 0x01d80000d160783b */ /* 0x000fe80000004200 */
[----:B------:R-:W-:Y:S03]  /*a220*/  LDSM.16.MT88.4 R136, [R210+0x1f800] ;  /* 0x01f80000d288783b */ /* 0x000fe60000004200 */
[C---:B---3--:R-:W-:Y:S08]  /*a230*/  HMMA.16816.F32 R176, R4.reuse, R20, R80 ;  /* 0x0000001404b0723c */ /* 0x048ff00000001850 */
[----:B------:R-:W-:Y:S01]  /*a240*/  HMMA.16816.F32 R188, R4, R22, R188 ;  /* 0x0000001604bc723c */ /* 0x000fe200000018bc */
[----:B------:R-:W2:Y:S01]  /*a250*/  LDSM.16.MT88.4 R20, [R211+0x1f000] ;  /* 0x01f00000d314783b */ /* 0x000ea20000004200 */
[----:B-----5:R-:W-:-:S02]  /*a260*/  FFMA.FTZ R0, R57, c[0x0][0x23c], -R13 ;  /* 0x00008f0039007a23 */ /* 0x020fc4000001080d */
[----:B------:R-:W-:Y:S01]  /*a270*/  IMAD.MOV.U32 R57, RZ, RZ, R59 ;  /* 0x000000ffff397224 */ /* 0x000fe200078e003b */
[----:B------:R-:W-:Y:S01]  /*a280*/  MOV R59, R246 ;  /* 0x000000f6003b7202 */ /* 0x000fe20000000f00 */
[----:B------:R-:W-:Y:S02]  /*a290*/  IMAD.MOV.U32 R246, RZ, RZ, R200 ;  /* 0x000000fffff67224 */ /* 0x000fe400078e00c8 */
[C---:B------:R-:W-:Y:S01]  /*a2a0*/  HMMA.16816.F32 R192, R4.reuse, R8, R48 ;  /* 0x0000000804c0723c */ /* 0x040fe20000001830 */
[----:B------:R3:W5:Y:S01]  /*a2b0*/  MUFU.EX2 R200, R0 ;  /* 0x0000000000c87308 */ /* 0x0007620000000800 */
[----:B------:R-:W-:Y:S01]  /*a2c0*/  SHF.R.U32.HI R10, RZ, 0x10, R2 ;  /* 0x00000010ff0a7819 */ /* 0x000fe20000011602 */
[----:B------:R-:W-:Y:S04]  /*a2d0*/  LDSM.16.MT88.4 R48, [R212+0x19800] ;  /* 0x01980000d430783b */ /* 0x000fe80000004200 */
[--C-:B------:R-:W-:Y:S01]  /*a2e0*/  FFMA.FTZ R9, R74, c[0x0][0x23c], -R13.reuse ;  /* 0x00008f004a097a23 */ /* 0x100fe2000001080d */
[----:B------:R-:W-:Y:S01]  /*a2f0*/  LOP3.LUT R8, R2, 0xffff, RZ, 0xc0, !PT ;  /* 0x0000ffff02087812 */ /* 0x000fe200078ec0ff */
[----:B----4-:R-:W-:Y:S01]  /*a300*/  HMMA.16816.F32 R148, R4, R28, R148 ;  /* 0x0000001c0494723c */ /* 0x010fe20000001894 */
[----:B------:R-:W-:Y:S01]  /*a310*/  MOV R74, R75 ;  /* 0x0000004b004a7202 */ /* 0x000fe20000000f00 */
[----:B------:R4:W-:Y:S01]  /*a320*/  MUFU.EX2 R198, R9 ;  /* 0x0000000900c67308 */ /* 0x0009e20000000800 */
[----:B------:R-:W-:Y:S01]  /*a330*/  SHF.R.U32.HI R8, RZ, 0x8, R8 ;  /* 0x00000008ff087819 */ /* 0x000fe20000011608 */
[----:B------:R-:W-:Y:S01]  /*a340*/  LDSM.16.MT88.4 R80, [R212+0x1b800] ;  /* 0x01b80000d450783b */ /* 0x000fe20000004200 */
[----:B---3--:R-:W-:Y:S01]  /*a350*/  LOP3.LUT R0, R3, UR17, R196, 0x96, !PT ;  /* 0x0000001103007c12 */ /* 0x008fe2000f8e96c4 */
[----:B------:R-:W-:-:S02]  /*a360*/  FFMA.FTZ R3, R56, c[0x0][0x23c], -R13 ;  /* 0x00008f0038037a23 */ /* 0x000fc4000001080d */
[----:B------:R-:W-:Y:S01]  /*a370*/  IMAD.MOV.U32 R56, RZ, RZ, R58 ;  /* 0x000000ffff387224 */ /* 0x000fe200078e003a */
[----:B------:R-:W-:Y:S01]  /*a380*/  MOV R75, R59 ;  /* 0x0000003b004b7202 */ /* 0x000fe20000000f00 */
[----:B------:R-:W-:Y:S01]  /*a390*/  IMAD.MOV.U32 R58, RZ, RZ, R237 ;  /* 0x000000ffff3a7224 */ /* 0x000fe200078e00ed */
[----:B------:R-:W-:Y:S02]  /*a3a0*/  MOV R237, R250 ;  /* 0x000000fa00ed7202 */ /* 0x000fe40000000f00 */
[----:B------:R-:W-:Y:S02]  /*a3b0*/  MOV R59, R246 ;  /* 0x000000f6003b7202 */ /* 0x000fe40000000f00 */
[----:B----4-:R-:W-:Y:S02]  /*a3c0*/  LOP3.LUT R9, R2, 0xff, RZ, 0xc0, !PT ;  /* 0x000000ff02097812 */ /* 0x010fe400078ec0ff */
[----:B------:R-:W-:Y:S01]  /*a3d0*/  MOV R250, R251 ;  /* 0x000000fb00fa7202 */ /* 0x000fe20000000f00 */
[----:B------:R-:W-:Y:S01]  /*a3e0*/  IMAD.MOV.U32 R251, RZ, RZ, R14 ;  /* 0x000000fffffb7224 */ /* 0x000fe200078e000e */
[----:B------:R-:W-:-:S02]  /*a3f0*/  MOV R246, R19 ;  /* 0x0000001300f67202 */ /* 0x000fc40000000f00 */
[----:B------:R-:W-:Y:S02]  /*a400*/  SHF.R.U32.HI R14, RZ, 0x18, R2 ;  /* 0x00000018ff0e7819 */ /* 0x000fe40000011602 */
[----:B------:R-:W-:Y:S01]  /*a410*/  PRMT R19, R9, 0x5410, R8 ;  /* 0x0000541009137816 */ /* 0x000fe20000000008 */
[----:B------:R3:W-:Y:S01]  /*a420*/  MUFU.EX2 R197, R3 ;  /* 0x0000000300c57308 */ /* 0x0007e20000000800 */
[C---:B------:R-:W-:Y:S02]  /*a430*/  LOP3.LUT R2, R0.reuse, 0xffff, RZ, 0xc0, !PT ;  /* 0x0000ffff00027812 */ /* 0x040fe400078ec0ff */
[--C-:B------:R-:W-:Y:S02]  /*a440*/  SHF.R.U32.HI R8, RZ, 0x10, R0.reuse ;  /* 0x00000010ff087819 */ /* 0x100fe40000011600 */
[----:B------:R-:W-:Y:S02]  /*a450*/  LOP3.LUT R13, R0, 0xff, RZ, 0xc0, !PT ;  /* 0x000000ff000d7812 */ /* 0x000fe400078ec0ff */
[----:B------:R-:W-:-:S02]  /*a460*/  SHF.R.U32.HI R11, RZ, 0x18, R0 ;  /* 0x00000018ff0b7819 */ /* 0x000fc40000011600 */
[----:B------:R-:W-:Y:S02]  /*a470*/  LOP3.LUT R9, R10, 0xff, RZ, 0xc0, !PT ;  /* 0x000000ff0a097812 */ /* 0x000fe400078ec0ff */
[----:B------:R-:W-:Y:S02]  /*a480*/  SHF.R.U32.HI R2, RZ, 0x8, R2 ;  /* 0x00000008ff027819 */ /* 0x000fe40000011602 */
[----:B------:R-:W-:Y:S01]  /*a490*/  LOP3.LUT R0, R8, 0xff, RZ, 0xc0, !PT ;  /* 0x000000ff08007812 */ /* 0x000fe200078ec0ff */
[----:B---3--:R-:W-:Y:S01]  /*a4a0*/  FFMA.FTZ R3, R73, c[0x0][0x23c], -R12 ;  /* 0x00008f0049037a23 */ /* 0x008fe2000001080c */
[----:B------:R-:W-:Y:S01]  /*a4b0*/  MOV R73, R74 ;  /* 0x0000004a00497202 */ /* 0x000fe20000000f00 */
[----:B------:R-:W-:Y:S01]  /*a4c0*/  IMAD.MOV.U32 R74, RZ, RZ, R56 ;  /* 0x000000ffff4a7224 */ /* 0x000fe200078e0038 */
[----:B------:R-:W-:Y:S01]  /*a4d0*/  PRMT R8, R9, 0x5410, R14 ;  /* 0x0000541009087816 */ /* 0x000fe2000000000e */
[----:B------:R3:W-:Y:S01]  /*a4e0*/  MUFU.EX2 R196, R3 ;  /* 0x0000000300c47308 */ /* 0x0007e20000000800 */
[----:B------:R-:W-:Y:S01]  /*a4f0*/  PRMT R10, R13, 0x5410, R2 ;  /* 0x000054100d0a7816 */ /* 0x000fe20000000002 */
[--C-:B------:R-:W-:Y:S01]  /*a500*/  FFMA.FTZ R2, R43, c[0x0][0x23c], -R12.reuse ;  /* 0x00008f002b027a23 */ /* 0x100fe2000001080c */
[----:B------:R-:W-:Y:S01]  /*a510*/  PRMT R9, R0, 0x5410, R11 ;  /* 0x0000541000097816 */ /* 0x000fe2000000000b */
[--C-:B------:R-:W-:Y:S01]  /*a520*/  FFMA.FTZ R0, R42, c[0x0][0x23c], -R12.reuse ;  /* 0x00008f002a007a23 */ /* 0x100fe2000001080c */
[----:B------:R-:W-:Y:S01]  /*a530*/  MOV R56, R40 ;  /* 0x0000002800387202 */ /* 0x000fe20000000f00 */
[----:B---3--:R-:W-:Y:S01]  /*a540*/  FFMA.FTZ R3, R75, c[0x0][0x23c], -R12 ;  /* 0x00008f004b037a23 */ /* 0x008fe2000001080c */
[----:B------:R-:W-:Y:S01]  /*a550*/  MOV R75, R57 ;  /* 0x00000039004b7202 */ /* 0x000fe20000000f00 */
[----:B------:R-:W-:-:S02]  /*a560*/  IMAD.MOV.U32 R57, RZ, RZ, R41 ;  /* 0x000000ffff397224 */ /* 0x000fc400078e0029 */
[----:B------:R-:W3:Y:S01]  /*a570*/  LDSM.16.MT88.4 R40, [R210+0x19800] ;  /* 0x01980000d228783b */ /* 0x000ee20000004200 */
[----:B------:R4:W3:Y:S01]  /*a580*/  MUFU.EX2 R13, R3 ;  /* 0x00000003000d7308 */ /* 0x0008e20000000800 */
[C---:B-1----:R-:W-:Y:S08]  /*a590*/  HMMA.16816.F32 R160, R4.reuse, R24, R160 ;  /* 0x0000001804a0723c */ /* 0x042ff000000018a0 */
[C---:B--2---:R-:W-:Y:S01]  /*a5a0*/  HMMA.16816.F32 R164, R4.reuse, R20, R164 ;  /* 0x0000001404a4723c */ /* 0x044fe200000018a4 */
[----:B------:R1:W-:Y:S07]  /*a5b0*/  MUFU.EX2 R11, R0 ;  /* 0x00000000000b7308 */ /* 0x0003ee0000000800 */
[----:B------:R-:W-:Y:S01]  /*a5c0*/  HMMA.16816.F32 R28, R4, R30, R104 ;  /* 0x0000001e041c723c */ /* 0x000fe20000001868 */
[----:B----4-:R-:W-:-:S07]  /*a5d0*/  HSET2.LE.AND R3, R9, R73, PT ;  /* 0x0000004909037233 */ /* 0x010fce0003803000 */
[----:B------:R-:W-:Y:S01]  /*a5e0*/  HMMA.16816.F32 R24, R4, R26, R140 ;  /* 0x0000001a0418723c */ /* 0x000fe2000000188c */
[----:B-1----:R-:W-:-:S07]  /*a5f0*/  HSET2.LE.AND R0, R10, R73, PT ;  /* 0x000000490a007233 */ /* 0x002fce0003803000 */
[----:B------:R-:W-:Y:S01]  /*a600*/  HMMA.16816.F32 R20, R4, R22, R144 ;  /* 0x000000160414723c */ /* 0x000fe20000001890 */
[----:B------:R-:W-:Y:S01]  /*a610*/  MOV R9, R58 ;  /* 0x0000003a00097202 */ /* 0x000fe20000000f00 */
[----:B------:R-:W-:Y:S01]  /*a620*/  LDSM.16.MT88.4 R104, [R210+0x1d800] ;  /* 0x01d80000d268783b */ /* 0x000fe20000004200 */
[----:B------:R-:W-:Y:S02]  /*a630*/  MOV R12, R75 ;  /* 0x0000004b000c7202 */ /* 0x000fe40000000f00 */
[----:B------:R-:W-:Y:S01]  /*a640*/  MOV R14, R74 ;  /* 0x0000004a000e7202 */ /* 0x000fe20000000f00 */
[----:B------:R-:W-:Y:S01]  /*a650*/  LDSM.16.MT88.4 R140, [R212+0x1f800] ;  /* 0x01f80000d48c783b */ /* 0x000fe20000004200 */
[--C-:B------:R-:W-:Y:S02]  /*a660*/  HSET2.LE.AND R5, R8, R73.reuse, PT ;  /* 0x0000004908057233 */ /* 0x100fe40003803000 */
[----:B------:R5:W1:Y:S01]  /*a670*/  MUFU.EX2 R8, R2 ;  /* 0x0000000200087308 */ /* 0x000a620000000800 */
[----:B------:R-:W-:Y:S01]  /*a680*/  HSET2.LE.AND R4, R19, R73, PT ;  /* 0x0000004913047233 */ /* 0x000fe20003803000 */
[----:B-----5:R-:W-:Y:S01]  /*a690*/  F2FP.PACK_AB R2, R200, R199 ;  /* 0x000000c7c802723e */ /* 0x020fe200000000ff */
[----:B------:R-:W-:Y:S01]  /*a6a0*/  IMAD.MOV.U32 R19, RZ, RZ, R56 ;  /* 0x000000ffff137224 */ /* 0x000fe200078e0038 */
[----:B------:R-:W-:Y:S01]  /*a6b0*/  MOV R10, R57 ;  /* 0x00000039000a7202 */ /* 0x000fe20000000f00 */
[----:B------:R-:W-:Y:S01]  /*a6c0*/  IMAD.MOV.U32 R7, RZ, RZ, R59 ;  /* 0x000000ffff077224 */ /* 0x000fe200078e003b */
[----:B------:R-:W-:Y:S01]  /*a6d0*/  LOP3.LUT R144, R0, R2, RZ, 0xc0, !PT ;  /* 0x0000000200907212 */ /* 0x000fe200078ec0ff */
[----:B------:R-:W2:Y:S01]  /*a6e0*/  LDSM.16.MT88.4 R56, [R211+0x19800] ;  /* 0x01980000d338783b */ /* 0x000ea20000004200 */
[----:B---3--:R-:W-:-:S03]  /*a6f0*/  F2FP.PACK_AB R0, R13, R196 ;  /* 0x000000c40d00723e */ /* 0x008fc600000000ff */
[----:B------:R-:W-:Y:S01]  /*a700*/  LDSM.16.MT88.4 R72, [R210+0x1b800] ;  /* 0x01b80000d248783b */ /* 0x000fe20000004200 */
[----:B------:R-:W-:Y:S02]  /*a710*/  LOP3.LUT R145, R3, R0, RZ, 0xc0, !PT ;  /* 0x0000000003917212 */ /* 0x000fe400078ec0ff */
[----:B------:R-:W-:-:S04]  /*a720*/  F2FP.PACK_AB R0, R197, R198 ;  /* 0x000000c6c500723e */ /* 0x000fc800000000ff */
[----:B------:R-:W-:Y:S02]  /*a730*/  LOP3.LUT R146, R4, R0, RZ, 0xc0, !PT ;  /* 0x0000000004927212 */ /* 0x000fe400078ec0ff */
[----:B-1----:R-:W-:-:S04]  /*a740*/  F2FP.PACK_AB R0, R8, R11 ;  /* 0x0000000b0800723e */ /* 0x002fc800000000ff */
[----:B------:R-:W-:-:S07]  /*a750*/  LOP3.LUT R147, R5, R0, RZ, 0xc0, !PT ;  /* 0x0000000005937212 */ /* 0x000fce00078ec0ff */
[C---:B------:R-:W-:Y:S08]  /*a760*/  HMMA.16816.F32 R152, R144.reuse, R156, R152 ;  /* 0x0000009c9098723c */ /* 0x040ff00000001898 */
[C---:B------:R-:W-:Y:S08]  /*a770*/  HMMA.16816.F32 R156, R144.reuse, R158, R36 ;  /* 0x0000009e909c723c */ /* 0x040ff00000001824 */
[C---:B------:R-:W-:Y:S08]  /*a780*/  HMMA.16816.F32 R36, R144.reuse, R40, R44 ;  /* 0x000000289024723c */ /* 0x040ff0000000182c */
[C---:B------:R-:W-:Y:S08]  /*a790*/  HMMA.16816.F32 R44, R144.reuse, R48, R60 ;  /* 0x00000030902c723c */ /* 0x040ff0000000183c */
[----:B------:R-:W-:Y:S01]  /*a7a0*/  HMMA.16816.F32 R48, R144, R50, R64 ;  /* 0x000000329030723c */ /* 0x000fe20000001840 */
[----:B------:R-:W1:Y:S01]  /*a7b0*/  LDSM.16.MT88.4 R64, [R209+0x1b800] ;  /* 0x01b80000d140783b */ /* 0x000e620000004200 */
[----:B------:R-:W-:-:S02]  /*a7c0*/  FFMA.FTZ R2, R244, R18, R7 ;  /* 0x00000012f4027223 */ /* 0x000fc40000010007 */
[----:B------:R-:W-:Y:S01]  /*a7d0*/  FFMA.FTZ R0, R245, R15, R9 ;  /* 0x0000000ff5007223 */ /* 0x000fe20000010009 */
[----:B------:R-:W-:Y:S01]  /*a7e0*/  LDSM.16.MT88.4 R4, [R211+0x1f800] ;  /* 0x01f80000d304783b */ /* 0x000fe20000004200 */
[----:B------:R-:W-:Y:S02]  /*a7f0*/  FADD.FTZ R2, R10, R2 ;  /* 0x000000020a027221 */ /* 0x000fe40000010000 */
[----:B------:R-:W-:Y:S02]  /*a800*/  FADD.FTZ R3, R19, R0 ;  /* 0x0000000013037221 */ /* 0x000fe40000010000 */
[----:B------:R-:W-:Y:S02]  /*a810*/  FADD.FTZ R0, R12, R2 ;  /* 0x000000020c007221 */ /* 0x000fe40000010000 */
[----:B------:R-:W-:Y:S01]  /*a820*/  FADD.FTZ R2, R14, R3 ;  /* 0x000000030e027221 */ /* 0x000fe20000010000 */
[----:B------:R-:W-:Y:S01]  /*a830*/  HMMA.16816.F32 R40, R144, R42, R52 ;  /* 0x0000002a9028723c */ /* 0x000fe20000001834 */
[----:B------:R-:W-:-:S02]  /*a840*/  FADD.FTZ R0, R252, R0 ;  /* 0x00000000fc007221 */ /* 0x000fc40000010000 */
[----:B------:R-:W-:Y:S02]  /*a850*/  FADD.FTZ R2, R247, R2 ;  /* 0x00000002f7027221 */ /* 0x000fe40000010000 */
[----:B------:R-:W-:-:S03]  /*a860*/  FADD.FTZ R0, R246, R0 ;  /* 0x00000000f6007221 */ /* 0x000fc60000010000 */
[----:B--2---:R-:W-:Y:S01]  /*a870*/  HMMA.16816.F32 R52, R144, R56, R68 ;  /* 0x000000389034723c */ /* 0x004fe20000001844 */
[----:B------:R-:W-:-:S07]  /*a880*/  FADD.FTZ R2, R237, R2 ;  /* 0x00000002ed027221 */ /* 0x000fce0000010000 */
[----:B------:R-:W-:Y:S01]  /*a890*/  HMMA.16816.F32 R56, R144, R58, R76 ;  /* 0x0000003a9038723c */ /* 0x000fe2000000184c */
[----:B------:R-:W-:-:S07]  /*a8a0*/  FADD.FTZ R0, R238, R0 ;  /* 0x00000000ee007221 */ /* 0x000fce0000010000 */
[C---:B------:R-:W-:Y:S01]  /*a8b0*/  HMMA.16816.F32 R76, R144.reuse, R80, R112 ;  /* 0x00000050904c723c */ /* 0x040fe20000001870 */
[----:B------:R-:W2:Y:S07]  /*a8c0*/  LDSM.16.MT88.4 R112, [R212+0x1d800] ;  /* 0x01d80000d470783b */ /* 0x000eae0000004200 */
[----:B-1----:R-:W-:Y:S01]  /*a8d0*/  HMMA.16816.F32 R60, R144, R64, R84 ;  /* 0x00000040903c723c */ /* 0x002fe20000001854 */
[----:B------:R-:W-:-:S07]  /*a8e0*/  FADD.FTZ R2, R239, R2 ;  /* 0x00000002ef027221 */ /* 0x000fce0000010000 */
[C---:B------:R-:W-:Y:S08]  /*a8f0*/  HMMA.16816.F32 R64, R144.reuse, R66, R92 ;  /* 0x000000429040723c */ /* 0x040ff0000000185c */
[C---:B------:R-:W-:Y:S01]  /*a900*/  HMMA.16816.F32 R84, R144.reuse, R88, R120 ;  /* 0x000000589054723c */ /* 0x040fe20000001878 */
[----:B------:R-:W1:Y:S07]  /*a910*/  LDSM.16.MT88.4 R120, [R211+0x1d800] ;  /* 0x01d80000d378783b */ /* 0x000e6e0000004200 */
[----:B------:R-:W-:Y:S01]  /*a920*/  HMMA.16816.F32 R92, R144, R96, R128 ;  /* 0x00000060905c723c */ /* 0x000fe20000001880 */
[----:B------:R-:W3:Y:S01]  /*a930*/  LDSM.16.MT88.4 R128, [R209+0x1f800] ;  /* 0x01f80000d180783b */ /* 0x000ee20000004200 */
        /* <DEDUP_REMOVED lines=16> */
[----:B------:R-:W-:Y:S01]  /*aa40*/  HMMA.16816.F32 R68, R144, R72, R100 ;  /* 0x000000489044723c */ /* 0x000fe20000001864 */
[----:B------:R-:W-:Y:S02]  /*aa50*/  FADD.FTZ R2, R200, R2 ;  /* 0x00000002c8027221 */ /* 0x000fe40000010000 */
[----:B------:R-:W-:Y:S02]  /*aa60*/  FADD.FTZ R0, R13, R0 ;  /* 0x000000000d007221 */ /* 0x000fe40000010000 */
[----:B------:R-:W-:-:S03]  /*aa70*/  FADD.FTZ R2, R198, R2 ;  /* 0x00000002c6027221 */ /* 0x000fc60000010000 */
[----:B------:R-:W-:Y:S01]  /*aa80*/  HMMA.16816.F32 R72, R144, R74, R108 ;  /* 0x0000004a9048723c */ /* 0x000fe2000000186c */
[----:B------:R-:W-:Y:S01]  /*aa90*/  FADD.FTZ R0, R11, R0 ;  /* 0x000000000b007221 */ /* 0x000fe20000010000 */
[----:B------:R-:W-:-:S06]  /*aaa0*/  MOV R3, R251 ;  /* 0x000000fb00037202 */ /* 0x000fcc0000000f00 */
[----:B------:R-:W-:Y:S01]  /*aab0*/  HMMA.16816.F32 R80, R144, R82, R116 ;  /* 0x000000529050723c */ /* 0x000fe20000001874 */
[----:B------:R-:W-:-:S07]  /*aac0*/  FADD.FTZ R244, R197, R2 ;  /* 0x00000002c5f47221 */ /* 0x000fce0000010000 */
[----:B------:R-:W-:Y:S01]  /*aad0*/  HMMA.16816.F32 R88, R144, R90, R124 ;  /* 0x0000005a9058723c */ /* 0x000fe2000000187c */
[----:B------:R-:W-:-:S07]  /*aae0*/  FADD.FTZ R245, R8, R0 ;  /* 0x0000000008f57221 */ /* 0x000fce0000010000 */
[C---:B------:R-:W-:Y:S08]  /*aaf0*/  HMMA.16816.F32 R96, R144.reuse, R98, R132 ;  /* 0x000000629060723c */ /* 0x040ff00000001884 */
[C---:B------:R-:W-:Y:S08]  /*ab00*/  HMMA.16816.F32 R100, R144.reuse, R104, R148 ;  /* 0x000000689064723c */ /* 0x040ff00000001894 */
[----:B--2---:R-:W-:Y:S01]  /*ab10*/  HMMA.16816.F32 R108, R144, R112, R168 ;  /* 0x00000070906c723c */ /* 0x004fe200000018a8 */
[----:B------:R-:W-:-:S07]  /*ab20*/  MOV R148, R250 ;  /* 0x000000fa00947202 */ /* 0x000fce0000000f00 */
[C---:B-1----:R-:W-:Y:S08]  /*ab30*/  HMMA.16816.F32 R116, R144.reuse, R120, R180 ;  /* 0x000000789074723c */ /* 0x042ff000000018b4 */
        /* <DEDUP_REMOVED lines=17> */
[----:B------:R-:W-:Y:S01]  /*ac50*/  IMAD.MOV.U32 R6, RZ, RZ, c[0x0][0x1a4] ;  /* 0x00006900ff067624 */ /* 0x000fe200078e00ff */
        /* <DEDUP_REMOVED lines=9> */
[----:B------:R-:W-:Y:S02]  /*acf0*/  IMAD.MOV.U32 R5, RZ, RZ, c[0x0][0x1a0] ;  /* 0x00006800ff057624 */ /* 0x000fe400078e00ff */
[----:B------:R-:W-:Y:S01]  /*ad00*/  IMAD.U32 R3, RZ, RZ, UR5 ;  /* 0x00000005ff037e24 */ /* 0x000fe2000f8e00ff */
[----:B------:R-:W-:Y:S01]  /*ad10*/  BAR.SYNC.DEFER_BLOCKING 0x0 ;  /* 0x0000000000007b1d */ /* 0x000fe20000010000 */
[----:B--2---:R-:W-:-:S04]  /*ad20*/  LEA R0, P0, R4, R240, 0x6 ;  /* 0x000000f004007211 */ /* 0x004fc800078030ff */
[----:B------:R-:W-:Y:S02]  /*ad30*/  LEA R2, P1, R0, c[0x0][0x170], 0x1 ;  /* 0x00005c0000027a11 */ /* 0x000fe400078208ff */
[----:B---3--:R-:W-:Y:S02]  /*ad40*/  LEA.HI.X R3, R4, R243, R3, 0x6, P0 ;  /* 0x000000f304037211 */ /* 0x008fe400000f3403 */
[----:B------:R-:W-:Y:S01]  /*ad50*/  LEA R4, P0, R5, R2, 0x6 ;  /* 0x0000000205047211 */ /* 0x000fe200078030ff */
[----:B------:R-:W1:Y:S01]  /*ad60*/  S2R R243, SR_TID.X ;  /* 0x0000000000f37919 */ /* 0x000e620000002100 */
[----:B------:R-:W-:Y:S01]  /*ad70*/  LEA.HI.X R3, R0, c[0x0][0x174], R3, 0x1, P1 ;  /* 0x00005d0000037a11 */ /* 0x000fe200008f0c03 */
[----:B------:R-:W-:-:S03]  /*ad80*/  IMAD.U32 R0, RZ, RZ, UR29 ;  /* 0x0000001dff007e24 */ /* 0x000fc6000f8e00ff */
        /* <DEDUP_REMOVED lines=8> */
[----:B------:R3:W-:Y:S01]  /*ae10*/  LDGSTS.E.BYPASS.LTC128B.128 [R235+0x19000], [R4.64] ;  /* 0x1900000004eb7fae */ /* 0x0007e2000b901d58 */
[----:B-1----:R-:W-:-:S03]  /*ae20*/  IMAD.SHL.U32 R243, R243, 0x2, RZ ;  /* 0x00000002f3f37824 */ /* 0x002fc600078e00ff */
[----:B------:R3:W-:Y:S02]  /*ae30*/  LDGSTS.E.BYPASS.LTC128B.128 [R235+0x1b000], [R4.64+0x80] ;  /* 0x1b00008004eb7fae */ /* 0x0007e4000b901d58 */
[----:B------:R-:W-:Y:S02]  /*ae40*/  LOP3.LUT R243, R243, 0x6, RZ, 0xc0, !PT ;  /* 0x00000006f3f37812 */ /* 0x000fe400078ec0ff */
[----:B------:R3:W-:Y:S04]  /*ae50*/  LDGSTS.E.BYPASS.LTC128B.128 [R235+0x1d000], [R4.64+0x100] ;  /* 0x1d00010004eb7fae */ /* 0x0007e8000b901d58 */
[----:B------:R3:W-:Y:S01]  /*ae60*/  LDGSTS.E.BYPASS.LTC128B.128 [R235+0x1f000], [R4.64+0x180] ;  /* 0x1f00018004eb7fae */ /* 0x0007e2000b901d58 */
[----:B------:R-:W-:-:S03]  /*ae70*/  IMAD R0, R0, 0x40, R243 ;  /* 0x0000004000007824 */ /* 0x000fc600078e02f3 */
[----:B------:R-:W-:Y:S04]  /*ae80*/  LDSM.16.M88.4 R20, [R208+0x10000] ;  /* 0x01000000d014783b */ /* 0x000fe80000000200 */
[----:B------:R-:W-:Y:S01]  /*ae90*/  LDSM.16.M88.4 R12, [R208+0x10800] ;  /* 0x01080000d00c783b */ /* 0x000fe20000000200 */
[----:B--2---:R-:W-:-:S03]  /*aea0*/  IADD3 R2, R0, 0x1, RZ ;  /* 0x0000000100027810 */ /* 0x004fc60007ffe0ff */
[----:B------:R-:W-:Y:S01]  /*aeb0*/  LDSM.16.M88.4 R24, [R208+0x11000] ;  /* 0x01100000d018783b */ /* 0x000fe20000000200 */
[----:B------:R-:W-:Y:S02]  /*aec0*/  IADD3 R3, R0, 0x8, RZ ;  /* 0x0000000800037810 */ /* 0x000fe40007ffe0ff */
[CC--:B------:R-:W-:Y:S01]  /*aed0*/  ISETP.GE.AND P6, PT, R2.reuse, R17.reuse, PT ;  /* 0x000000110200720c */ /* 0x0c0fe20003fc6270 */
[----:B------:R-:W-:Y:S01]  /*aee0*/  LDSM.16.M88.4 R180, [R208+0x11800] ;  /* 0x01180000d0b4783b */ /* 0x000fe20000000200 */
[-C--:B------:R-:W-:Y:S02]  /*aef0*/  ISETP.GE.AND P4, PT, R2, R16.reuse, PT ;  /* 0x000000100200720c */ /* 0x080fe40003f86270 */
[----:B------:R-:W-:Y:S01]  /*af00*/  IADD3 R2, R0, 0x9, RZ ;  /* 0x0000000900027810 */ /* 0x000fe20007ffe0ff */
[----:B------:R-:W-:Y:S01]  /*af10*/  LDSM.16.M88.4 R8, [R216] ;  /* 0x00000000d808783b */ /* 0x000fe20000000200 */
[CC--:B------:R-:W-:Y:S02]  /*af20*/  ISETP.GE.AND P2, PT, R3.reuse, R17.reuse, PT ;  /* 0x000000110300720c */ /* 0x0c0fe40003f46270 */
[----:B------:R-:W-:Y:S01]  /*af30*/  ISETP.GE.AND P5, PT, R3, R16, PT ;  /* 0x000000100300720c */ /* 0x000fe20003fa6270 */
[----:B------:R-:W-:Y:S01]  /*af40*/  LDSM.16.M88.4 R176, [R219] ;  /* 0x00000000dbb0783b */ /* 0x000fe20000000200 */
[----:B------:R-:W-:-:S02]  /*af50*/  ISETP.GE.AND P1, PT, R2, R17, PT ;  /* 0x000000110200720c */ /* 0x000fc40003f26270 */
[----:B------:R-:W-:Y:S01]  /*af60*/  ISETP.GE.AND P3, PT, R2, R16, PT ;  /* 0x000000100200720c */ /* 0x000fe20003f66270 */
[----:B---3--:R-:W1:Y:S01]  /*af70*/  LDSM.16.M88.4 R4, [R215] ;  /* 0x00000000d704783b */ /* 0x008e620000000200 */
[C---:B------:R-:W-:Y:S02]  /*af80*/  IADD3 R3, R0.reuse, 0x10, RZ ;  /* 0x0000001000037810 */ /* 0x040fe40007ffe0ff */
[----:B------:R-:W-:Y:S01]  /*af90*/  IADD3 R2, R0, 0x11, RZ ;  /* 0x0000001100027810 */ /* 0x000fe20007ffe0ff */
[----:B------:R-:W2:Y:S01]  /*afa0*/  LDSM.16.M88.4 R172, [R234] ;  /* 0x00000000eaac783b */ /* 0x000ea20000000200 */
[----:B------:R-:W-:-:S03]  /*afb0*/  ISETP.GE.AND P0, PT, R3, R17, PT ;  /* 0x000000110300720c */ /* 0x000fc60003f06270 */
        /* <DEDUP_REMOVED lines=41> */
[----:B------:R-:W5:Y:S07]  /*b250*/  LDSM.16.M88.4 R176, [R208+0x12800] ;  /* 0x01280000d0b0783b */ /* 0x000f6e0000000200 */
        /* <DEDUP_REMOVED lines=13> */
[C---:B-----5:R-:W-:Y:S08]  /*b330*/  HMMA.16816.F32 R192, R4.reuse, R176, R192 ;  /* 0x000000b004c0723c */ /* 0x060ff000000018c0 */
        /* <DEDUP_REMOVED lines=94> */
[C---:B-----5:R-:W-:Y:S01]  /*b920*/  HMMA.16816.F32 R32, R8.reuse, R20, R28 ;  /* 0x000000140820723c */ /* 0x060fe2000000181c */
[----:B------:R-:W2:Y:S07]  /*b930*/  LDSM.16.M88.4 R28, [R208+0x17000] ;  /* 0x01700000d01c783b */ /* 0x000eae0000000200 */
[C---:B------:R-:W-:Y:S01]  /*b940*/  HMMA.16816.F32 R184, R8.reuse, R24, R172 ;  /* 0x0000001808b8723c */ /* 0x040fe200000018ac */
[----:B------:R-:W3:Y:S07]  /*b950*/  LDSM.16.M88.4 R24, [R208+0x17800] ;  /* 0x01780000d018783b */ /* 0x000eee0000000200 */
[----:B------:R-:W-:Y:S01]  /*b960*/  HMMA.16816.F32 R20, R8, R22, R12 ;  /* 0x000000160814723c */ /* 0x000fe2000000180c */
[----:B------:R-:W5:Y:S07]  /*b970*/  LDSM.16.M88.4 R8, [R216+0xc000] ;  /* 0x00c00000d808783b */ /* 0x000f6e0000000200 */
[C---:B----4-:R-:W-:Y:S08]  /*b980*/  HMMA.16816.F32 R172, R4.reuse, R202, R196 ;  /* 0x000000ca04ac723c */ /* 0x050ff000000018c4 */
[C---:B------:R-:W-:Y:S08]  /*b990*/  HMMA.16816.F32 R12, R4.reuse, R200, R180 ;  /* 0x000000c8040c723c */ /* 0x040ff000000018b4 */
[C---:B-1----:R-:W-:Y:S08]  /*b9a0*/  HMMA.16816.F32 R196, R4.reuse, R168, R192 ;  /* 0x000000a804c4723c */ /* 0x042ff000000018c0 */
[C---:B------:R-:W-:Y:S08]  /*b9b0*/  HMMA.16816.F32 R192, R4.reuse, R170, R188 ;  /* 0x000000aa04c0723c */ /* 0x040ff000000018bc */
[C---:B--2---:R-:W-:Y:S08]  /*b9c0*/  HMMA.16816.F32 R188, R4.reuse, R28, R184 ;  /* 0x0000001c04bc723c */ /* 0x044ff000000018b8 */
[C---:B------:R-:W-:Y:S01]  /*b9d0*/  HMMA.16816.F32 R184, R4.reuse, R30, R176 ;  /* 0x0000001e04b8723c */ /* 0x040fe200000018b0 */
[----:B------:R-:W1:Y:S04]  /*b9e0*/  LDSM.16.M88.4 R176, [R222] ;  /* 0x00000000deb0783b */ /* 0x000e680000000200 */
[----:B------:R-:W-:Y:S03]  /*b9f0*/  LDSM.16.M88.4 R28, [R220] ;  /* 0x00000000dc1c783b */ /* 0x000fe60000000200 */
[C---:B---3--:R-:W-:Y:S01]  /*ba00*/  HMMA.16816.F32 R180, R4.reuse, R24, R32 ;  /* 0x0000001804b4723c */ /* 0x048fe20000001820 */
[----:B------:R-:W2:Y:S07]  /*ba10*/  LDSM.16.M88.4 R32, [R221] ;  /* 0x00000000dd20783b */ /* 0x000eae0000000200 */
[----:B------:R-:W-:Y:S01]  /*ba20*/  HMMA.16816.F32 R168, R4, R26, R20 ;  /* 0x0000001a04a8723c */ /* 0x000fe20000001814 */
[----:B------:R-:W-:Y:S04]  /*ba30*/  LDSM.16.M88.4 R4, [R218+0xc000] ;  /* 0x00c00000da04783b */ /* 0x000fe80000000200 */
[----:B------:R-:W3:Y:S03]  /*ba40*/  LDSM.16.M88.4 R24, [R214+0x16000] ;  /* 0x01600000d618783b */ /* 0x000ee60000000200 */
[C---:B-----5:R-:W-:Y:S08]  /*ba50*/  HMMA.16816.F32 R20, R8.reuse, R148, R12 ;  /* 0x000000940814723c */ /* 0x060ff0000000180c */
[C---:B------:R-:W-:Y:S01]  /*ba60*/  HMMA.16816.F32 R12, R8.reuse, R150, R172 ;  /* 0x00000096080c723c */ /* 0x040fe200000018ac */
[----:B------:R-:W4:Y:S07]  /*ba70*/  LDSM.16.M88.4 R172, [R214+0x16800] ;  /* 0x01680000d6ac783b */ /* 0x000f2e0000000200 */
[C---:B-1----:R-:W-:Y:S08]  /*ba80*/  HMMA.16816.F32 R148, R8.reuse, R176, R196 ;  /* 0x000000b00894723c */ /* 0x042ff000000018c4 */
[C---:B------:R-:W-:Y:S08]  /*ba90*/  HMMA.16816.F32 R176, R8.reuse, R178, R192 ;  /* 0x000000b208b0723c */ /* 0x040ff000000018c0 */
[C---:B--2---:R-:W-:Y:S08]  /*baa0*/  HMMA.16816.F32 R192, R8.reuse, R32, R188 ;  /* 0x0000002008c0723c */ /* 0x044ff000000018bc */
[C---:B------:R-:W-:Y:S01]  /*bab0*/  HMMA.16816.F32 R188, R8.reuse, R34, R184 ;  /* 0x0000002208bc723c */ /* 0x040fe200000018b8 */
[----:B------:R-:W1:Y:S07]  /*bac0*/  LDSM.16.M88.4 R32, [R214+0x17000] ;  /* 0x01700000d620783b */ /* 0x000e6e0000000200 */
[----:B------:R-:W-:Y:S08]  /*bad0*/  HMMA.16816.F32 R184, R8, R28, R180 ;  /* 0x0000001c08b8723c */ /* 0x000ff000000018b4 */
[----:B---3--:R-:W-:Y:S01]  /*bae0*/  HMMA.16816.F32 R196, R4, R24, R20 ;  /* 0x0000001804c4723c */ /* 0x008fe20000001814 */
[----:B------:R-:W2:Y:S07]  /*baf0*/  LDSM.16.M88.4 R20, [R214+0x17800] ;  /* 0x01780000d614783b */ /* 0x000eae0000000200 */
[----:B------:R-:W-:Y:S01]  /*bb00*/  HMMA.16816.F32 R180, R8, R30, R168 ;  /* 0x0000001e08b4723c */ /* 0x000fe200000018a8 */
[----:B------:R-:W-:Y:S04]  /*bb10*/  LDSM.16.M88.4 R8, [R217+0xc000] ;  /* 0x00c00000d908783b */ /* 0x000fe80000000200 */
[----:B------:R-:W3:Y:S03]  /*bb20*/  LDSM.16.M88.4 R168, [R213+0x6000] ;  /* 0x00600000d5a8783b */ /* 0x000ee60000000200 */
[C---:B------:R-:W-:Y:S01]  /*bb30*/  HMMA.16816.F32 R12, R4.reuse, R26, R12 ;  /* 0x0000001a040c723c */ /* 0x040fe2000000180c */
[----:B------:R-:W5:Y:S07]  /*bb40*/  LDSM.16.M88.4 R28, [R213+0x6800] ;  /* 0x00680000d51c783b */ /* 0x000f6e0000000200 */
[C---:B----4-:R-:W-:Y:S08]  /*bb50*/  HMMA.16816.F32 R24, R4.reuse, R172, R148 ;  /* 0x000000ac0418723c */ /* 0x050ff00000001894 */
[C---:B------:R-:W-:Y:S01]  /*bb60*/  HMMA.16816.F32 R148, R4.reuse, R174, R176 ;  /* 0x000000ae0494723c */ /* 0x040fe200000018b0 */
[----:B------:R-:W4:Y:S07]  /*bb70*/  LDSM.16.M88.4 R172, [R213+0x7000] ;  /* 0x00700000d5ac783b */ /* 0x000f2e0000000200 */
[C---:B-1----:R-:W-:Y:S08]  /*bb80*/  HMMA.16816.F32 R176, R4.reuse, R32, R192 ;  /* 0x0000002004b0723c */ /* 0x042ff000000018c0 */
[C---:B------:R-:W-:Y:S08]  /*bb90*/  HMMA.16816.F32 R188, R4.reuse, R34, R188 ;  /* 0x0000002204bc723c */ /* 0x040ff000000018bc */
[C---:B--2---:R-:W-:Y:S08]  /*bba0*/  HMMA.16816.F32 R184, R4.reuse, R20, R184 ;  /* 0x0000001404b8723c */ /* 0x044ff000000018b8 */
[----:B------:R-:W-:Y:S08]  /*bbb0*/  HMMA.16816.F32 R180, R4, R22, R180 ;  /* 0x0000001604b4723c */ /* 0x000ff000000018b4 */
[C---:B---3--:R-:W-:Y:S08]  /*bbc0*/  HMMA.16816.F32 R32, R8.reuse, R170, R12 ;  /* 0x000000aa0820723c */ /* 0x048ff0000000180c */
[----:B-----5:R-:W-:Y:S01]  /*bbd0*/  HMMA.16816.F32 R20, R8, R30, R148 ;  /* 0x0000001e0814723c */ /* 0x020fe20000001894 */
[----:B------:R-:W1:Y:S01]  /*bbe0*/  LDSM.16.M88.4 R148, [R213+0x7800] ;  /* 0x00780000d594783b */ /* 0x000e620000000200 */
[----:B------:R-:W-:-:S06]  /*bbf0*/  DEPBAR.LE SB0, 0x0 ;  /* 0x000080000000791a */ /* 0x000fcc0000000000 */
[C---:B------:R-:W-:Y:S08]  /*bc00*/  HMMA.16816.F32 R24, R8.reuse, R28, R24 ;  /* 0x0000001c0818723c */ /* 0x040ff00000001818 */
[----:B----4-:R-:W-:Y:S01]  /*bc10*/  HMMA.16816.F32 R4, R8, R172, R176 ;  /* 0x000000ac0804723c */ /* 0x010fe200000018b0 */
[----:B------:R-:W-:Y:S02]  /*bc20*/  FSEL R13, R32, -INF , !P2 ;  /* 0xff800000200d7808 */ /* 0x000fe40005000000 */
[----:B------:R-:W-:-:S02]  /*bc30*/  FSEL R14, R34, -INF , !P5 ;  /* 0xff800000220e7808 */ /* 0x000fc40006800000 */
[----:B------:R-:W-:Y:S02]  /*bc40*/  FSEL R12, R33, -INF , !P1 ;  /* 0xff800000210c7808 */ /* 0x000fe40004800000 */
[----:B------:R-:W-:Y:S01]  /*bc50*/  FSEL R15, R35, -INF , !P3 ;  /* 0xff800000230f7808 */ /* 0x000fe20005800000 */
[C---:B------:R-:W-:Y:S01]  /*bc60*/  HMMA.16816.F32 R28, R8.reuse, R168, R196 ;  /* 0x000000a8081c723c */ /* 0x040fe200000018c4 */
[----:B------:R-:W-:Y:S01]  /*bc70*/  BAR.SYNC.DEFER_BLOCKING 0x0 ;  /* 0x0000000000007b1d */ /* 0x000fe20000010000 */
[-C--:B------:R-:W-:Y:S02]  /*bc80*/  ISETP.GE.AND P2, PT, R3, R16.reuse, PT ;  /* 0x000000100300720c */ /* 0x080fe40003f46270 */
[C---:B------:R-:W-:Y:S02]  /*bc90*/  ISETP.GE.AND P5, PT, R2.reuse, R17, PT ;  /* 0x000000110200720c */ /* 0x040fe40003fa6270 */
[----:B------:R-:W-:Y:S02]  /*bca0*/  ISETP.GE.AND P1, PT, R2, R16, PT ;  /* 0x000000100200720c */ /* 0x000fe40003f26270 */
[----:B------:R-:W-:Y:S01]  /*bcb0*/  HMMA.16816.F32 R32, R8, R174, R188 ;  /* 0x000000ae0820723c */ /* 0x000fe200000018bc */
[----:B------:R-:W-:-:S02]  /*bcc0*/  IADD3 R3, R0, 0x18, RZ ;  /* 0x0000001800037810 */ /* 0x000fc40007ffe0ff */
[----:B------:R-:W-:Y:S02]  /*bcd0*/  IADD3 R2, R0, 0x19, RZ ;  /* 0x0000001900027810 */ /* 0x000fe40007ffe0ff */
[----:B------:R-:W-:Y:S02]  /*bce0*/  FSEL R170, R24, -INF , !P0 ;  /* 0xff80000018aa7808 */ /* 0x000fe40004000000 */
[----:B------:R-:W-:Y:S02]  /*bcf0*/  FSEL R176, R26, -INF , !P2 ;  /* 0xff8000001ab07808 */ /* 0x000fe40005000000 */
[----:B------:R-:W-:Y:S02]  /*bd00*/  FSEL R171, R25, -INF , !P5 ;  /* 0xff80000019ab7808 */ /* 0x000fe40006800000 */
[----:B------:R-:W-:Y:S02]  /*bd10*/  ISETP.GE.AND P0, PT, R3, R16, PT ;  /* 0x000000100300720c */ /* 0x000fe40003f06270 */
[----:B------:R-:W-:-:S02]  /*bd20*/  ISETP.GE.AND P2, PT, R2, R17, PT ;  /* 0x000000110200720c */ /* 0x000fc40003f46270 */
[-C--:B------:R-:W-:Y:S02]  /*bd30*/  ISETP.GE.AND P5, PT, R2, R16.reuse, PT ;  /* 0x000000100200720c */ /* 0x080fe40003fa6270 */
[----:B------:R-:W-:Y:S02]  /*bd40*/  IADD3 R2, R0, 0x21, RZ ;  /* 0x0000002100027810 */ /* 0x000fe40007ffe0ff */
[----:B------:R-:W-:Y:S02]  /*bd50*/  FSEL R174, R22, -INF , !P0 ;  /* 0xff80000016ae7808 */ /* 0x000fe40004000000 */
[----:B------:R-:W-:Y:S02]  /*bd60*/  FSEL R173, R21, -INF , !P2 ;  /* 0xff80000015ad7808 */ /* 0x000fe40005000000 */
[----:B------:R-:W-:Y:S02]  /*bd70*/  FSEL R175, R27, -INF , !P1 ;  /* 0xff8000001baf7808 */ /* 0x000fe40004800000 */
[C---:B------:R-:W-:Y:S01]  /*bd80*/  ISETP.GE.AND P0, PT, R2.reuse, R17, PT ;  /* 0x000000110200720c */ /* 0x040fe20003f06270 */
[----:B-1----:R-:W-:Y:S01]  /*bd90*/  HMMA.16816.F32 R24, R8, R148, R184 ;  /* 0x000000940818723c */ /* 0x002fe200000018b8 */
[----:B------:R-:W-:-:S02]  /*bda0*/  ISETP.GE.AND P2, PT, R2, R16, PT ;  /* 0x000000100200720c */ /* 0x000fc40003f46270 */
[----:B------:R-:W-:Y:S02]  /*bdb0*/  ISETP.GE.AND P3, PT, R3, R17, PT ;  /* 0x000000110300720c */ /* 0x000fe40003f66270 */
[C---:B------:R-:W-:Y:S02]  /*bdc0*/  IADD3 R2, R0.reuse, 0x29, RZ ;  /* 0x0000002900027810 */ /* 0x040fe40007ffe0ff */
[----:B------:R-:W-:Y:S02]  /*bdd0*/  FSEL R247, R5, -INF , !P0 ;  /* 0xff80000005f77808 */ /* 0x000fe40004000000 */
[----:B------:R-:W-:Y:S02]  /*bde0*/  IADD3 R3, R0, 0x20, RZ ;  /* 0x0000002000037810 */ /* 0x000fe40007ffe0ff */
[----:B------:R-:W-:Y:S02]  /*bdf0*/  FSEL R172, R20, -INF , !P3 ;  /* 0xff80000014ac7808 */ /* 0x000fe40005800000 */
[----:B------:R-:W-:-:S02]  /*be00*/  FSEL R168, R23, -INF , !P5 ;  /* 0xff80000017a87808 */ /* 0x000fc40006800000 */
[-C--:B------:R-:W-:Y:S01]  /*be10*/  ISETP.GE.AND P0, PT, R2, R16.reuse, PT ;  /* 0x000000100200720c */ /* 0x080fe20003f06270 */
[----:B------:R-:W-:Y:S01]  /*be20*/  HMMA.16816.F32 R20, R8, R150, R180 ;  /* 0x000000960814723c */ /* 0x000fe200000018b4 */
[----:B------:R-:W-:Y:S02]  /*be30*/  ISETP.GE.AND P3, PT, R3, R16, PT ;  /* 0x000000100300720c */ /* 0x000fe40003f66270 */
[----:B------:R-:W-:Y:S02]  /*be40*/  FSEL R186, R35, -INF , !P0 ;  /* 0xff80000023ba7808 */ /* 0x000fe40004000000 */
[-C--:B------:R-:W-:Y:S02]  /*be50*/  ISETP.GE.AND P1, PT, R3, R17.reuse, PT ;  /* 0x000000110300720c */ /* 0x080fe40003f26270 */
[C---:B------:R-:W-:Y:S02]  /*be60*/  ISETP.GE.AND P0, PT, R0.reuse, R17, PT ;  /* 0x000000110000720c */ /* 0x040fe40003f06270 */
[----:B------:R-:W-:-:S02]  /*be70*/  IADD3 R3, R0, 0x28, RZ ;  /* 0x0000002800037810 */ /* 0x000fc40007ffe0ff */
[----:B------:R-:W-:Y:S02]  /*be80*/  FSEL R179, R6, -INF , !P3 ;  /* 0xff80000006b37808 */ /* 0x000fe40005800000 */
[----:B------:R-:W-:Y:S02]  /*be90*/  FSEL R246, R4, -INF , !P1 ;  /* 0xff80000004f67808 */ /* 0x000fe40004800000 */
[----:B------:R-:W-:Y:S02]  /*bea0*/  FSEL R6, R28, -INF , !P0 ;  /* 0xff8000001c067808 */ /* 0x000fe40004000000 */
[----:B------:R-:W-:Y:S02]  /*beb0*/  ISETP.GE.AND P1, PT, R3, R16, PT ;  /* 0x000000100300720c */ /* 0x000fe40003f26270 */
[----:B------:R-:W-:Y:S02]  /*bec0*/  ISETP.GE.AND P3, PT, R2, R17, PT ;  /* 0x000000110200720c */ /* 0x000fe40003f66270 */
[----:B------:R-:W-:-:S02]  /*bed0*/  PLOP3.LUT P0, PT, PT, PT, UP0, 0x80, 0x0 ;  /* 0x000000000000781c */ /* 0x000fc40003f0f008 */
[----:B------:R-:W-:Y:S02]  /*bee0*/  ISETP.GE.AND P5, PT, R3, R17, PT ;  /* 0x000000110300720c */ /* 0x000fe40003fa6270 */
[C---:B------:R-:W-:Y:S02]  /*bef0*/  IADD3 R2, R0.reuse, 0x31, RZ ;  /* 0x0000003100027810 */ /* 0x040fe40007ffe0ff */
[----:B------:R-:W-:Y:S02]  /*bf00*/  IADD3 R3, R0, 0x30, RZ ;  /* 0x0000003000037810 */ /* 0x000fe40007ffe0ff */
[----:B------:R-:W-:Y:S02]  /*bf10*/  FSEL R200, R34, -INF , !P1 ;  /* 0xff80000022c87808 */ /* 0x000fe40004800000 */
[----:B------:R-:W-:Y:S02]  /*bf20*/  FSEL R178, R33, -INF , !P3 ;  /* 0xff80000021b27808 */ /* 0x000fe40005800000 */
[----:B------:R-:W-:-:S02]  /*bf30*/  FSEL R201, R7, -INF , !P2 ;  /* 0xff80000007c97808 */ /* 0x000fc40005000000 */
[----:B------:R-:W-:Y:S02]  /*bf40*/  FSEL R252, R32, -INF , !P5 ;  /* 0xff80000020fc7808 */ /* 0x000fe40006800000 */
[CC--:B------:R-:W-:Y:S02]  /*bf50*/  ISETP.GE.AND P1, PT, R2.reuse, R17.reuse, PT ;  /* 0x000000110200720c */ /* 0x0c0fe40003f26270 */
[-C--:B------:R-:W-:Y:S02]  /*bf60*/  ISETP.GE.AND P3, PT, R2, R16.reuse, PT ;  /* 0x000000100200720c */ /* 0x080fe40003f66270 */
[----:B------:R-:W-:Y:S02]  /*bf70*/  FSEL R11, R31, -INF , !P4 ;  /* 0xff8000001f0b7808 */ /* 0x000fe40006000000 */
[C---:B------:R-:W-:Y:S02]  /*bf80*/  ISETP.GE.AND P2, PT, R3.reuse, R17, PT ;  /* 0x000000110300720c */ /* 0x040fe40003f46270 */
        /* <DEDUP_REMOVED lines=49> */
.L_x_752:
[----:B------:R-:W2:Y:S01]  /*c2a0*/  LDL R10, [R1+0x10] ;  /* 0x00001000010a7983 */ /* 0x000ea20000100800 */
[----:B------:R-:W-:Y:S01]  /*c2b0*/  IMAD.MOV.U32 R35, RZ, RZ, R249 ;  /* 0x000000ffff237224 */ /* 0x000fe200078e00f9 */
[----:B------:R-:W-:-:S02]  /*c2c0*/  MOV R34, R248 ;  /* 0x000000f800227202 */ /* 0x000fc40000000f00 */
[----:B-1----:R-:W3:Y:S04]  /*c2d0*/  LDL R3, [R1+0x28] ;  /* 0x0000280001037983 */ /* 0x002ee80000100800 */
[----:B------:R-:W4:Y:S01]  /*c2e0*/  LDL R9, [R1+0x38] ;  /* 0x0000380001097983 */ /* 0x000f220000100800 */
[----:B------:R-:W-:Y:S01]  /*c2f0*/  FMNMX.FTZ R0, R250, R6, !PT ;  /* 0x00000006fa007209 */ /* 0x000fe20007810000 */
[----:B------:R-:W-:Y:S02]  /*c300*/  USHF.L.U32 UR4, UR28, 0x1, URZ ;  /* 0x000000011c047899 */ /* 0x000fe4000800063f */
        /* <DEDUP_REMOVED lines=34> */
[----:B------:R-:W-:Y:S04]  /*c530*/  SHFL.BFLY PT, R5, R4, 0x2, 0x1f ;  /* 0x0c401f0004057f89 */ /* 0x000fe800000e0000 */
[----:B------:R-:W1:Y:S01]  /*c540*/  SHFL.BFLY PT, R148, R0, 0x1, 0x1f ;  /* 0x0c201f0000947f89 */ /* 0x000e6200000e0000 */
[----:B------:R-:W-:Y:S02]  /*c550*/  MOV R2, UR4 ;  /* 0x0000000400027c02 */ /* 0x000fe40008000f00 */
[----:B-1----:R-:W-:-:S04]  /*c560*/  FMNMX.FTZ R148, R0, R148, !PT ;  /* 0x0000009400947209 */ /* 0x002fc80007810000 */
[C---:B------:R-:W-:Y:S01]  /*c570*/  FSETP.NEU.FTZ.AND P1, PT, R148.reuse, -INF , PT ;  /* 0xff8000009400780b */ /* 0x040fe20003f3d000 */
[----:B------:R-:W-:Y:S02]  /*c580*/  FMUL.FTZ R0, R148, c[0x0][0x23c] ;  /* 0x00008f0094007a20 */ /* 0x000fe40000410000 */
[----:B--2---:R-:W-:-:S05]  /*c590*/  IMAD.WIDE.U32 R150, R10, -0x2daee0ad, RZ ;  /* 0xd2511f530a967825 */ /* 0x004fca00078e00ff */
[----:B------:R-:W-:Y:S01]  /*c5a0*/  LOP3.LUT R2, R151, UR27, R2, 0x96, !PT ;  /* 0x0000001b97027c12 */ /* 0x000fe2000f8e9602 */
[----:B---3--:R-:W-:-:S04]  /*c5b0*/  IMAD.WIDE.U32 R180, R3, -0x326172a9, RZ ;  /* 0xcd9e8d5703b47825 */ /* 0x008fc800078e00ff */
[----:B------:R-:W-:Y:S01]  /*c5c0*/  IMAD.WIDE.U32 R2, R2, -0x326172a9, RZ ;  /* 0xcd9e8d5702027825 */ /* 0x000fe200078e00ff */
[----:B----4-:R-:W-:-:S04]  /*c5d0*/  LOP3.LUT R9, R181, R9, RZ, 0x3c, !PT ;  /* 0x00000009b5097212 */ /* 0x010fc800078e3cff */
[----:B------:R-:W-:Y:S02]  /*c5e0*/  LOP3.LUT R10, R3, UR15, R180, 0x96, !PT ;  /* 0x0000000f030a7c12 */ /* 0x000fe4000f8e96b4 */
[----:B------:R-:W-:Y:S02]  /*c5f0*/  FMNMX.FTZ R3, R4, R5, !PT ;  /* 0x0000000504037209 */ /* 0x000fe40007810000 */
[----:B------:R-:W-:Y:S01]  /*c600*/  LOP3.LUT R2, R35, UR13, R2, 0x96, !PT ;  /* 0x0000000d23027c12 */ /* 0x000fe2000f8e9602 */
[----:B------:R-:W-:Y:S02]  /*c610*/  IMAD R149, R9, -0x2daee0ad, RZ ;  /* 0xd2511f5309957824 */ /* 0x000fe400078e02ff */
[----:B------:R-:W1:Y:S01]  /*c620*/  SHFL.BFLY PT, R9, R3, 0x1, 0x1f ;  /* 0x0c201f0003097f89 */ /* 0x000e6200000e0000 */
[----:B------:R-:W-:-:S04]  /*c630*/  IMAD.WIDE.U32 R4, R10, -0x2daee0ad, RZ ;  /* 0xd2511f530a047825 */ /* 0x000fc800078e00ff */
[----:B------:R-:W-:Y:S01]  /*c640*/  IMAD.WIDE.U32 R16, R2, -0x2daee0ad, RZ ;  /* 0xd2511f5302107825 */ /* 0x000fe200078e00ff */
[----:B------:R-:W-:Y:S02]  /*c650*/  FSEL R2, R0, RZ, P1 ;  /* 0x000000ff00027208 */ /* 0x000fe40000800000 */
[----:B------:R-:W-:Y:S02]  /*c660*/  LOP3.LUT R5, R5, UR12, R149, 0x96, !PT ;  /* 0x0000000c05057c12 */ /* 0x000fe4000f8e9695 */
[----:B------:R-:W-:-:S03]  /*c670*/  LOP3.LUT R0, R17, UR10, R4, 0x96, !PT ;  /* 0x0000000a11007c12 */ /* 0x000fc6000f8e9604 */
[----:B------:R-:W-:-:S04]  /*c680*/  IMAD.WIDE.U32 R4, R5, -0x326172a9, RZ ;  /* 0xcd9e8d5705047825 */ /* 0x000fc800078e00ff */
[----:B------:R-:W-:Y:S01]  /*c690*/  IMAD.WIDE.U32 R30, R0, -0x326172a9, RZ ;  /* 0xcd9e8d57001e7825 */ /* 0x000fe200078e00ff */
[----:B------:R-:W-:-:S04]  /*c6a0*/  LOP3.LUT R5, R5, UR11, R34, 0x96, !PT ;  /* 0x0000000b05057c12 */ /* 0x000fc8000f8e9622 */
[----:B------:R-:W-:Y:S01]  /*c6b0*/  LOP3.LUT R0, R31, UR9, R4, 0x96, !PT ;  /* 0x000000091f007c12 */ /* 0x000fe2000f8e9604 */
[----:B------:R-:W-:Y:S01]  /*c6c0*/  IMAD.WIDE.U32 R4, R5, -0x2daee0ad, RZ ;  /* 0xd2511f5305047825 */ /* 0x000fe200078e00ff */
[----:B-1----:R-:W-:-:S03]  /*c6d0*/  FMNMX.FTZ R3, R3, R9, !PT ;  /* 0x0000000903037209 */ /* 0x002fc60007810000 */
[----:B------:R-:W-:Y:S01]  /*c6e0*/  IMAD.WIDE.U32 R26, R0, -0x2daee0ad, RZ ;  /* 0xd2511f53001a7825 */ /* 0x000fe200078e00ff */
[----:B------:R-:W-:-:S04]  /*c6f0*/  LOP3.LUT R0, R5, UR8, R16, 0x96, !PT ;  /* 0x0000000805007c12 */ /* 0x000fc8000f8e9610 */
[----:B------:R-:W-:Y:S01]  /*c700*/  LOP3.LUT R4, R27, UR6, R4, 0x96, !PT ;  /* 0x000000061b047c12 */ /* 0x000fe2000f8e9604 */
[C---:B------:R-:W-:Y:S01]  /*c710*/  FMUL.FTZ R10, R3.reuse, c[0x0][0x23c] ;  /* 0x00008f00030a7a20 */ /* 0x040fe20000410000 */
[----:B------:R-:W-:Y:S01]  /*c720*/  FSETP.NEU.FTZ.AND P0, PT, R3, -INF , PT ;  /* 0xff8000000300780b */ /* 0x000fe20003f1d000 */
[----:B------:R-:W1:Y:S01]  /*c730*/  LDC.U8 R16, c[0x0][0x2d8] ;  /* 0x0000b600ff107b82 */ /* 0x000e620000000000 */
[----:B------:R-:W-:Y:S02]  /*c740*/  FFMA.FTZ R12, R12, c[0x0][0x23c], -R2 ;  /* 0x00008f000c0c7a23 */ /* 0x000fe40000010802 */
[----:B------:R-:W-:Y:S01]  /*c750*/  IMAD.WIDE.U32 R4, R4, -0x326172a9, RZ ;  /* 0xcd9e8d5704047825 */ /* 0x000fe200078e00ff */
[----:B------:R-:W-:Y:S01]  /*c760*/  FSEL R10, R10, RZ, P0 ;  /* 0x000000ff0a0a7208 */ /* 0x000fe20000000000 */
[----:B------:R2:W-:Y:S02]  /*c770*/  MUFU.EX2 R182, R12 ;  /* 0x0000000c00b67308 */ /* 0x0005e40000000800 */
[----:B------:R-:W-:-:S04]  /*c780*/  IMAD.WIDE.U32 R24, R0, -0x326172a9, RZ ;  /* 0xcd9e8d5700187825 */ /* 0x000fc800078e00ff */
[----:B------:R-:W-:Y:S01]  /*c790*/  FFMA.FTZ R7, R7, c[0x0][0x23c], -R2 ;  /* 0x00008f0007077a23 */ /* 0x000fe20000010802 */
[----:B------:R-:W-:Y:S01]  /*c7a0*/  LOP3.LUT R0, R5, UR16, R24, 0x96, !PT ;  /* 0x0000001005007c12 */ /* 0x000fe2000f8e9618 */
[----:B------:R-:W-:Y:S01]  /*c7b0*/  FFMA.FTZ R8, R8, c[0x0][0x23c], -R10 ;  /* 0x00008f0008087a23 */ /* 0x000fe2000001080a */
[----:B------:R-:W-:Y:S01]  /*c7c0*/  LOP3.LUT R5, R4, 0xffff, RZ, 0xc0, !PT ;  /* 0x0000ffff04057812 */ /* 0x000fe200078ec0ff */
[----:B------:R3:W-:Y:S01]  /*c7d0*/  MUFU.EX2 R188, R7 ;  /* 0x0000000700bc7308 */ /* 0x0007e20000000800 */
[----:B------:R-:W-:Y:S01]  /*c7e0*/  FFMA.FTZ R13, R13, c[0x0][0x23c], -R2 ;  /* 0x00008f000d0d7a23 */ /* 0x000fe20000010802 */
[----:B--2---:R-:W-:Y:S01]  /*c7f0*/  SHF.R.U32.HI R12, RZ, 0x10, R4 ;  /* 0x00000010ff0c7819 */ /* 0x004fe20000011604 */
[----:B------:R-:W-:Y:S01]  /*c800*/  FFMA.FTZ R6, R6, c[0x0][0x23c], -R2 ;  /* 0x00008f0006067a23 */ /* 0x000fe20000010802 */
[----:B------:R-:W-:Y:S02]  /*c810*/  LOP3.LUT R9, R4, 0xff, RZ, 0xc0, !PT ;  /* 0x000000ff04097812 */ /* 0x000fe400078ec0ff */
[----:B------:R-:W-:-:S02]  /*c820*/  LOP3.LUT R12, R12, 0xff, RZ, 0xc0, !PT ;  /* 0x000000ff0c0c7812 */ /* 0x000fc400078ec0ff */
[----:B------:R2:W-:Y:S01]  /*c830*/  MUFU.EX2 R32, R8 ;  /* 0x0000000800207308 */ /* 0x0005e20000000800 */
[----:B---3--:R-:W-:Y:S02]  /*c840*/  SHF.R.U32.HI R7, RZ, 0x18, R4 ;  /* 0x00000018ff077819 */ /* 0x008fe40000011604 */
[----:B------:R-:W-:-:S05]  /*c850*/  LOP3.LUT R4, R0, 0xffff, RZ, 0xc0, !PT ;  /* 0x0000ffff00047812 */ /* 0x000fca00078ec0ff */
[----:B------:R-:W-:Y:S01]  /*c860*/  MUFU.EX2 R185, R13 ;  /* 0x0000000d00b97308 */ /* 0x000fe20000000800 */
[----:B------:R-:W-:Y:S01]  /*c870*/  PRMT R12, R12, 0x5410, R7 ;  /* 0x000054100c0c7816 */ /* 0x000fe20000000007 */
[----:B------:R-:W-:Y:S01]  /*c880*/  FFMA.FTZ R7, R15, c[0x0][0x23c], -R10 ;  /* 0x00008f000f077a23 */ /* 0x000fe2000001080a */
[----:B------:R-:W-:Y:S02]  /*c890*/  SHF.R.U32.HI R4, RZ, 0x8, R4 ;  /* 0x00000008ff047819 */ /* 0x000fe40000011604 */
[----:B--2---:R-:W-:Y:S01]  /*c8a0*/  SHF.R.U32.HI R8, RZ, 0x8, R5 ;  /* 0x00000008ff087819 */ /* 0x004fe20000011605 */
[----:B------:R-:W-:Y:S02]  /*c8b0*/  FFMA.FTZ R5, R14, c[0x0][0x23c], -R10 ;  /* 0x00008f000e057a23 */ /* 0x000fe4000001080a */
[----:B------:R2:W-:Y:S01]  /*c8c0*/  MUFU.EX2 R169, R6 ;  /* 0x0000000600a97308 */ /* 0x0005e20000000800 */
[----:B-1----:R-:W-:Y:S02]  /*c8d0*/  PRMT R177, R16, 0x7054, R16 ;  /* 0x0000705410b17816 */ /* 0x002fe40000000010 */
[----:B------:R-:W-:Y:S01]  /*c8e0*/  PRMT R8, R9, 0x5410, R8 ;  /* 0x0000541009087816 */ /* 0x000fe20000000008 */
[----:B------:R-:W1:Y:S04]  /*c8f0*/  LDSM.16.MT88.4 R16, [R210+0x18000] ;  /* 0x01800000d210783b */ /* 0x000e680000004200 */
[----:B------:R3:W-:Y:S01]  /*c900*/  MUFU.EX2 R184, R5 ;  /* 0x0000000500b87308 */ /* 0x0007e20000000800 */
[----:B--2---:R-:W-:-:S07]  /*c910*/  LOP3.LUT R6, R0, 0xff, RZ, 0xc0, !PT ;  /* 0x000000ff00067812 */ /* 0x004fce00078ec0ff */
[----:B------:R2:W4:Y:S01]  /*c920*/  MUFU.EX2 R183, R7 ;  /* 0x0000000700b77308 */ /* 0x0005220000000800 */
[----:B------:R-:W-:Y:S02]  /*c930*/  PRMT R13, R6, 0x5410, R4 ;  /* 0x00005410060d7816 */ /* 0x000fe40000000004 */
[--C-:B---3--:R-:W-:Y:S02]  /*c940*/  SHF.R.U32.HI R5, RZ, 0x10, R0.reuse ;  /* 0x00000010ff057819 */ /* 0x108fe40000011600 */
[----:B------:R-:W-:Y:S01]  /*c950*/  SHF.R.U32.HI R4, RZ, 0x18, R0 ;  /* 0x00000018ff047819 */ /* 0x000fe20000011600 */
[----:B------:R-:W-:Y:S01]  /*c960*/  FFMA.FTZ R6, R11, c[0x0][0x23c], -R10 ;  /* 0x00008f000b067a23 */ /* 0x000fe2000001080a */
[----:B------:R-:W-:Y:S02]  /*c970*/  LOP3.LUT R0, R5, 0xff, RZ, 0xc0, !PT ;  /* 0x000000ff05007812 */ /* 0x000fe400078ec0ff */
[----:B--2---:R-:W-:Y:S01]  /*c980*/  FSEL R7, R3, RZ, P0 ;  /* 0x000000ff03077208 */ /* 0x004fe20000000000 */
[----:B------:R2:W3:Y:S01]  /*c990*/  MUFU.EX2 R11, R6 ;  /* 0x00000006000b7308 */ /* 0x0004e20000000800 */
[----:B------:R-:W-:Y:S01]  /*c9a0*/  PRMT R9, R0, 0x5410, R4 ;  /* 0x0000541000097816 */ /* 0x000fe20000000004 */
[----:B------:R-:W-:Y:S01]  /*c9b0*/  HSET2.LE.AND R0, R8, R177, PT ;  /* 0x000000b108007233 */ /* 0x000fe20003803000 */
[----:B------:R-:W-:Y:S01]  /*c9c0*/  FSEL R5, R148, RZ, P1 ;  /* 0x000000ff94057208 */ /* 0x000fe20000800000 */
[----:B------:R-:W-:-:S04]  /*c9d0*/  FADD.FTZ R7, R251, -R7 ;  /* 0x80000007fb077221 */ /* 0x000fc80000010000 */
[----:B------:R-:W-:Y:S01]  /*c9e0*/  FMUL.FTZ R28, R7, c[0x0][0x23c] ;  /* 0x00008f00071c7a20 */ /* 0x000fe20000410000 */
[----:B----4-:R-:W-:Y:S02]  /*c9f0*/  F2FP.PACK_AB R7, R183, R184 ;  /* 0x000000b8b707723e */ /* 0x010fe400000000ff */
[----:B--2---:R-:W-:Y:S01]  /*ca00*/  F2FP.PACK_AB R6, R182, R185 ;  /* 0x000000b9b606723e */ /* 0x004fe200000000ff */
[----:B------:R-:W-:-:S03]  /*ca10*/  FADD.FTZ R4, R250, -R5 ;  /* 0x80000005fa047221 */ /* 0x000fc60000010000 */
[----:B------:R-:W-:Y:S01]  /*ca20*/  LOP3.LUT R6, R0, R6, RZ, 0xc0, !PT ;  /* 0x0000000600067212 */ /* 0x000fe200078ec0ff */
[----:B------:R-:W-:Y:S01]  /*ca30*/  HSET2.LE.AND R0, R12, R177, PT ;  /* 0x000000b10c007233 */ /* 0x000fe20003803000 */
[----:B------:R-:W-:-:S04]  /*ca40*/  FMUL.FTZ R4, R4, c[0x0][0x23c] ;  /* 0x00008f0004047a20 */ /* 0x000fc80000410000 */
[----:B------:R-:W-:Y:S01]  /*ca50*/  LOP3.LUT R7, R0, R7, RZ, 0xc0, !PT ;  /* 0x0000000700077212 */ /* 0x000fe200078ec0ff */
[----:B------:R-:W-:Y:S02]  /*ca60*/  HSET2.LE.AND R0, R13, R177, PT ;  /* 0x000000b10d007233 */ /* 0x000fe40003803000 */
[----:B------:R-:W2:Y:S01]  /*ca70*/  LDSM.16.MT88.4 R12, [R212+0x18000] ;  /* 0x01800000d40c783b */ /* 0x000ea20000004200 */
[----:B------:R4:W5:Y:S08]  /*ca80*/  MUFU.EX2 R29, R4 ;  /* 0x00000004001d7308 */ /* 0x0009700000000800 */
[----:B------:R-:W1:Y:S01]  /*ca90*/  MUFU.EX2 R28, R28 ;  /* 0x0000001c001c7308 */ /* 0x000e620000000800 */
[----:B---3--:R-:W-:-:S02]  /*caa0*/  F2FP.PACK_AB R5, R11, R32 ;  /* 0x000000200b05723e */ /* 0x008fc400000000ff */
[----:B----4-:R-:W-:-:S04]  /*cab0*/  F2FP.PACK_AB R4, R188, R169 ;  /* 0x000000a9bc04723e */ /* 0x010fc800000000ff */
[----:B------:R-:W-:Y:S01]  /*cac0*/  LOP3.LUT R4, R0, R4, RZ, 0xc0, !PT ;  /* 0x0000000400047212 */ /* 0x000fe200078ec0ff */
[----:B------:R-:W-:Y:S01]  /*cad0*/  HSET2.LE.AND R0, R9, R177, PT ;  /* 0x000000b109007233 */ /* 0x000fe20003803000 */
[-C--:B-----5:R-:W-:Y:S02]  /*cae0*/  FMUL.FTZ R36, R36, R29.reuse ;  /* 0x0000001d24247220 */ /* 0x0a0fe40000410000 */
[----:B------:R-:W-:Y:S02]  /*caf0*/  FMUL.FTZ R37, R37, R29 ;  /* 0x0000001d25257220 */ /* 0x000fe40000410000 */
[----:B------:R-:W-:Y:S01]  /*cb00*/  LOP3.LUT R5, R0, R5, RZ, 0xc0, !PT ;  /* 0x0000000500057212 */ /* 0x000fe200078ec0ff */
[-C--:B-1----:R-:W-:Y:S02]  /*cb10*/  FMUL.FTZ R38, R38, R28.reuse ;  /* 0x0000001c26267220 */ /* 0x082fe40000410000 */
[----:B------:R-:W-:Y:S02]  /*cb20*/  FMUL.FTZ R39, R39, R28 ;  /* 0x0000001c27277220 */ /* 0x000fe40000410000 */
[----:B------:R-:W-:-:S02]  /*cb30*/  FMUL.FTZ R40, R40, R29 ;  /* 0x0000001d28287220 */ /* 0x000fc40000410000 */
[-C--:B------:R-:W-:Y:S02]  /*cb40*/  FMUL.FTZ R41, R41, R29.reuse ;  /* 0x0000001d29297220 */ /* 0x080fe40000410000 */
[-C--:B------:R-:W-:Y:S02]  /*cb50*/  FMUL.FTZ R42, R42, R28.reuse ;  /* 0x0000001c2a2a7220 */ /* 0x080fe40000410000 */
[----:B------:R-:W-:Y:S01]  /*cb60*/  FMUL.FTZ R43, R43, R28 ;  /* 0x0000001c2b2b7220 */ /* 0x000fe20000410000 */
[----:B------:R-:W-:Y:S01]  /*cb70*/  HMMA.16816.F32 R240, R4, R16, R36 ;  /* 0x0000001004f0723c */ /* 0x000fe20000001824 */
[----:B------:R-:W-:-:S07]  /*cb80*/  FMUL.FTZ R44, R44, R29 ;  /* 0x0000001d2c2c7220 */ /* 0x000fce0000410000 */
[----:B------:R-:W-:Y:S01]  /*cb90*/  HMMA.16816.F32 R236, R4, R18, R40 ;  /* 0x0000001204ec723c */ /* 0x000fe20000001828 */
[----:B------:R-:W1:Y:S01]  /*cba0*/  LDSM.16.MT88.4 R16, [R211+0x18000] ;  /* 0x01800000d310783b */ /* 0x000e620000004200 */
[-C--:B------:R-:W-:Y:S02]  /*cbb0*/  FMUL.FTZ R45, R45, R29.reuse ;  /* 0x0000001d2d2d7220 */ /* 0x080fe40000410000 */
[-C--:B------:R-:W-:Y:S02]  /*cbc0*/  FMUL.FTZ R46, R46, R28.reuse ;  /* 0x0000001c2e2e7220 */ /* 0x080fe40000410000 */
[----:B------:R-:W-:Y:S02]  /*cbd0*/  FMUL.FTZ R47, R47, R28 ;  /* 0x0000001c2f2f7220 */ /* 0x000fe40000410000 */
[-C--:B------:R-:W-:Y:S02]  /*cbe0*/  FMUL.FTZ R48, R48, R29.reuse ;  /* 0x0000001d30307220 */ /* 0x080fe40000410000 */
[----:B------:R-:W-:-:S02]  /*cbf0*/  FMUL.FTZ R49, R49, R29 ;  /* 0x0000001d31317220 */ /* 0x000fc40000410000 */
[-C--:B------:R-:W-:Y:S02]  /*cc00*/  FMUL.FTZ R50, R50, R28.reuse ;  /* 0x0000001c32327220 */ /* 0x080fe40000410000 */
[----:B------:R-:W-:Y:S02]  /*cc10*/  FMUL.FTZ R51, R51, R28 ;  /* 0x0000001c33337220 */ /* 0x000fe40000410000 */
[----:B------:R-:W-:Y:S02]  /*cc20*/  IMAD.MOV.U32 R41, RZ, RZ, R204 ;  /* 0x000000ffff297224 */ /* 0x000fe400078e00cc */
        /* <DEDUP_REMOVED lines=14> */
[----:B-1----:R-:W-:Y:S01]  /*cd10*/  HMMA.16816.F32 R32, R4, R16, R52 ;  /* 0x000000100420723c */ /* 0x002fe20000001834 */
        /* <DEDUP_REMOVED lines=11> */
[----:B------:R-:W-:Y:S02]  /*cdd0*/  IMAD.MOV.U32 R47, RZ, RZ, R203 ;  /* 0x000000ffff2f7224 */ /* 0x000fe400078e00cb */
[----:B------:R-:W-:Y:S02]  /*cde0*/  IMAD.MOV.U32 R45, RZ, RZ, R202 ;  /* 0x000000ffff2d7224 */ /* 0x000fe400078e00ca */
[----:B------:R-:W-:Y:S02]  /*cdf0*/  IMAD.MOV.U32 R53, RZ, RZ, R200 ;  /* 0x000000ffff357224 */ /* 0x000fe400078e00c8 */
[----:B--2---:R-:W-:Y:S07]  /*ce00*/  HMMA.16816.F32 R200, R4, R12, R60 ;  /* 0x0000000c04c8723c */ /* 0x004fee000000183c */
[----:B------:R-:W-:Y:S01]  /*ce10*/  IMAD.MOV.U32 R63, RZ, RZ, R195 ;  /* 0x000000ffff3f7224 */ /* 0x000fe200078e00c3 */
[----:B------:R-:W-:Y:S01]  /*ce20*/  MOV R62, R194 ;  /* 0x000000c2003e7202 */ /* 0x000fe20000000f00 */
[----:B------:R-:W-:Y:S01]  /*ce30*/  IMAD.MOV.U32 R61, RZ, RZ, R193 ;  /* 0x000000ffff3d7224 */ /* 0x000fe200078e00c1 */
[----:B------:R-:W-:-:S02]  /*ce40*/  MOV R60, R192 ;  /* 0x000000c0003c7202 */ /* 0x000fc40000000f00 */
[----:B------:R-:W-:Y:S01]  /*ce50*/  HMMA.16816.F32 R192, R4, R14, R64 ;  /* 0x0000000e04c0723c */ /* 0x000fe20000001840 */
[----:B------:R-:W2:Y:S01]  /*ce60*/  LDSM.16.MT88.4 R12, [R212+0x1a000] ;  /* 0x01a00000d40c783b */ /* 0x000ea20000004200 */
[-C--:B------:R-:W-:Y:S02]  /*ce70*/  FMUL.FTZ R68, R68, R29.reuse ;  /* 0x0000001d44447220 */ /* 0x080fe40000410000 */
[-C--:B------:R-:W-:Y:S02]  /*ce80*/  FMUL.FTZ R69, R69, R29.reuse ;  /* 0x0000001d45457220 */ /* 0x080fe40000410000 */
[-C--:B------:R-:W-:Y:S02]  /*ce90*/  FMUL.FTZ R70, R70, R28.reuse ;  /* 0x0000001c46467220 */ /* 0x080fe40000410000 */
[----:B------:R-:W-:Y:S02]  /*cea0*/  FMUL.FTZ R71, R71, R28 ;  /* 0x0000001c47477220 */ /* 0x000fe40000410000 */
[----:B------:R-:W-:-:S02]  /*ceb0*/  FMUL.FTZ R72, R72, R29 ;  /* 0x0000001d48487220 */ /* 0x000fc40000410000 */
[----:B------:R-:W-:Y:S02]  /*cec0*/  FMUL.FTZ R73, R73, R29 ;  /* 0x0000001d49497220 */ /* 0x000fe40000410000 */
[-C--:B------:R-:W-:Y:S02]  /*ced0*/  FMUL.FTZ R74, R74, R28.reuse ;  /* 0x0000001c4a4a7220 */ /* 0x080fe40000410000 */
[----:B------:R-:W-:Y:S02]  /*cee0*/  FMUL.FTZ R75, R75, R28 ;  /* 0x0000001c4b4b7220 */ /* 0x000fe40000410000 */
[----:B------:R-:W-:Y:S01]  /*cef0*/  IMAD.MOV.U32 R55, RZ, RZ, R188 ;  /* 0x000000ffff377224 */ /* 0x000fe200078e00bc */
[----:B------:R-:W-:Y:S01]  /*cf00*/  MOV R54, R185 ;  /* 0x000000b900367202 */ /* 0x000fe20000000f00 */
[----:B-1----:R-:W-:Y:S01]  /*cf10*/  HMMA.16816.F32 R188, R4, R16, R68 ;  /* 0x0000001004bc723c */ /* 0x002fe20000001844 */
[----:B------:R-:W-:-:S06]  /*cf20*/  MOV R52, R184 ;  /* 0x000000b800347202 */ /* 0x000fcc0000000f00 */
[----:B------:R-:W-:Y:S02]  /*cf30*/  IMAD.MOV.U32 R71, RZ, RZ, R186 ;  /* 0x000000ffff477224 */ /* 0x000fe400078e00ba */
[----:B------:R-:W-:Y:S02]  /*cf40*/  IMAD.MOV.U32 R69, RZ, RZ, R187 ;  /* 0x000000ffff457224 */ /* 0x000fe400078e00bb */
[----:B------:R-:W-:Y:S01]  /*cf50*/  HMMA.16816.F32 R184, R4, R18, R72 ;  /* 0x0000001204b8723c */ /* 0x000fe20000001848 */
[----:B------:R-:W1:Y:S01]  /*cf60*/  LDSM.16.MT88.4 R16, [R211+0x1a000] ;  /* 0x01a00000d310783b */ /* 0x000e620000004200 */
        /* <DEDUP_REMOVED lines=12> */
[C---:B------:R-:W-:Y:S08]  /*d030*/  HMMA.16816.F32 R248, R4.reuse, R22, R156 ;  /* 0x0000001604f8723c */ /* 0x040ff0000000189c */
        /* <DEDUP_REMOVED lines=82> */
[----:B------:R-:W-:-:S07]  /*d560*/  LOP3.LUT R8, R25, UR7, R30, 0x96, !PT ;  /* 0x0000000719087c12 */ /* 0x000fce000f8e961e */
[----:B------:R-:W-:Y:S01]  /*d570*/  HMMA.16816.F32 R136, R4, R18, R136 ;  /* 0x000000120488723c */ /* 0x000fe20000001888 */
[----:B------:R-:W1:Y:S01]  /*d580*/  LDSM.16.MT88.4 R16, [R211+0x1e000] ;  /* 0x01e00000d310783b */ /* 0x000e620000004200 */
[-C--:B------:R-:W-:Y:S02]  /*d590*/  FMUL.FTZ R160, R160, R29.reuse ;  /* 0x0000001da0a07220 */ /* 0x080fe40000410000 */
[----:B------:R-:W-:Y:S02]  /*d5a0*/  FMUL.FTZ R161, R161, R29 ;  /* 0x0000001da1a17220 */ /* 0x000fe40000410000 */
[-C--:B------:R-:W-:Y:S02]  /*d5b0*/  FMUL.FTZ R162, R162, R28.reuse ;  /* 0x0000001ca2a27220 */ /* 0x080fe40000410000 */
[----:B------:R-:W-:Y:S02]  /*d5c0*/  FMUL.FTZ R163, R163, R28 ;  /* 0x0000001ca3a37220 */ /* 0x000fe40000410000 */
[----:B------:R-:W-:-:S02]  /*d5d0*/  FFMA.FTZ R0, R170, c[0x0][0x23c], -R2 ;  /* 0x00008f00aa007a23 */ /* 0x000fc40000010802 */
[----:B------:R-:W-:Y:S01]  /*d5e0*/  IMAD.WIDE.U32 R8, R8, -0x2daee0ad, RZ ;  /* 0xd2511f5308087825 */ /* 0x000fe200078e00ff */
[----:B------:R-:W-:Y:S01]  /*d5f0*/  MOV R40, R11 ;  /* 0x0000000b00287202 */ /* 0x000fe20000000f00 */
[----:B------:R3:W-:Y:S01]  /*d600*/  MUFU.EX2 R105, R0 ;  /* 0x0000000000697308 */ /* 0x0007e20000000800 */
[----:B--2---:R-:W-:Y:S01]  /*d610*/  HMMA.16816.F32 R160, R4, R12, R160 ;  /* 0x0000000c04a0723c */ /* 0x004fe200000018a0 */
[-C--:B------:R-:W-:Y:S02]  /*d620*/  FMUL.FTZ R140, R140, R29.reuse ;  /* 0x0000001d8c8c7220 */ /* 0x080fe40000410000 */
[----:B------:R-:W-:Y:S02]  /*d630*/  FMUL.FTZ R141, R141, R29 ;  /* 0x0000001d8d8d7220 */ /* 0x000fe40000410000 */
[-C--:B------:R-:W-:Y:S02]  /*d640*/  FMUL.FTZ R142, R142, R28.reuse ;  /* 0x0000001c8e8e7220 */ /* 0x080fe40000410000 */
[----:B------:R-:W-:Y:S01]  /*d650*/  FMUL.FTZ R143, R143, R28 ;  /* 0x0000001c8f8f7220 */ /* 0x000fe20000410000 */
[----:B------:R-:W-:Y:S01]  /*d660*/  LOP3.LUT R11, R8, 0xffff, RZ, 0xc0, !PT ;  /* 0x0000ffff080b7812 */ /* 0x000fe200078ec0ff */
[--C-:B------:R-:W-:Y:S01]  /*d670*/  FFMA.FTZ R12, R172, c[0x0][0x23c], -R2.reuse ;  /* 0x00008f00ac0c7a23 */ /* 0x100fe20000010802 */
[----:B------:R-:W-:Y:S01]  /*d680*/  LOP3.LUT R13, R8, 0xff, RZ, 0xc0, !PT ;  /* 0x000000ff080d7812 */ /* 0x000fe200078ec0ff */
[----:B---3--:R-:W-:-:S02]  /*d690*/  FFMA.FTZ R0, R171, c[0x0][0x23c], -R2 ;  /* 0x00008f00ab007a23 */ /* 0x008fc40000010802 */
[----:B------:R2:W-:Y:S01]  /*d6a0*/  MUFU.EX2 R101, R12 ;  /* 0x0000000c00657308 */ /* 0x0005e20000000800 */
[----:B------:R-:W-:Y:S07]  /*d6b0*/  HMMA.16816.F32 R140, R4, R14, R140 ;  /* 0x0000000e048c723c */ /* 0x000fee000000188c */
[----:B------:R3:W4:Y:S01]  /*d6c0*/  MUFU.EX2 R93, R0 ;  /* 0x00000000005d7308 */ /* 0x0007220000000800 */
[----:B------:R-:W-:Y:S02]  /*d6d0*/  SHF.R.U32.HI R15, RZ, 0x18, R8 ;  /* 0x00000018ff0f7819 */ /* 0x000fe40000011608 */
[----:B--2---:R-:W-:-:S02]  /*d6e0*/  SHF.R.U32.HI R12, RZ, 0x8, R11 ;  /* 0x00000008ff0c7819 */ /* 0x004fc4000001160b */
[----:B------:R-:W-:Y:S01]  /*d6f0*/  SHF.R.U32.HI R11, RZ, 0x10, R8 ;  /* 0x00000010ff0b7819 */ /* 0x000fe20000011608 */
[----:B------:R-:W-:Y:S01]  /*d700*/  FFMA.FTZ R8, R176, c[0x0][0x23c], -R10 ;  /* 0x00008f00b0087a23 */ /* 0x000fe2000001080a */
[----:B---3--:R-:W-:Y:S01]  /*d710*/  LOP3.LUT R0, R9, UR17, R26, 0x96, !PT ;  /* 0x0000001109007c12 */ /* 0x008fe2000f8e961a */
[----:B------:R-:W-:Y:S01]  /*d720*/  FFMA.FTZ R9, R173, c[0x0][0x23c], -R2 ;  /* 0x00008f00ad097a23 */ /* 0x000fe20000010802 */
[----:B------:R-:W-:Y:S01]  /*d730*/  PRMT R31, R13, 0x5410, R12 ;  /* 0x000054100d1f7816 */ /* 0x000fe2000000000c */
[----:B------:R2:W-:Y:S01]  /*d740*/  MUFU.EX2 R100, R8 ;  /* 0x0000000800647308 */ /* 0x0005e20000000800 */
[----:B------:R-:W-:Y:S01]  /*d750*/  LOP3.LUT R14, R0, 0xff, RZ, 0xc0, !PT ;  /* 0x000000ff000e7812 */ /* 0x000fe200078ec0ff */
[-C--:B------:R-:W-:Y:S01]  /*d760*/  FMUL.FTZ R152, R152, R29.reuse ;  /* 0x0000001d98987220 */ /* 0x080fe20000410000 */
[--C-:B------:R-:W-:Y:S01]  /*d770*/  SHF.R.U32.HI R13, RZ, 0x18, R0.reuse ;  /* 0x00000018ff0d7819 */ /* 0x100fe20000011600 */
[----:B------:R-:W-:Y:S01]  /*d780*/  FMUL.FTZ R153, R153, R29 ;  /* 0x0000001d99997220 */ /* 0x000fe20000410000 */
[----:B------:R-:W-:Y:S03]  /*d790*/  LDSM.16.MT88.4 R24, [R209+0x18800] ;  /* 0x01880000d118783b */ /* 0x000fe60000004200 */
[----:B------:R3:W-:Y:S01]  /*d7a0*/  MUFU.EX2 R87, R9 ;  /* 0x0000000900577308 */ /* 0x0007e20000000800 */
[-C--:B------:R-:W-:Y:S01]  /*d7b0*/  FMUL.FTZ R154, R154, R28.reuse ;  /* 0x0000001c9a9a7220 */ /* 0x080fe20000410000 */
[----:B--2---:R-:W-:Y:S01]  /*d7c0*/  SHF.R.U32.HI R8, RZ, 0x10, R0 ;  /* 0x00000010ff087819 */ /* 0x004fe20000011600 */
[----:B------:R-:W-:Y:S01]  /*d7d0*/  FMUL.FTZ R155, R155, R28 ;  /* 0x0000001c9b9b7220 */ /* 0x000fe20000410000 */
[----:B---3--:R-:W-:Y:S01]  /*d7e0*/  LOP3.LUT R9, R0, 0xffff, RZ, 0xc0, !PT ;  /* 0x0000ffff00097812 */ /* 0x008fe200078ec0ff */
[----:B------:R-:W-:-:S03]  /*d7f0*/  FFMA.FTZ R0, R175, c[0x0][0x23c], -R10 ;  /* 0x00008f00af007a23 */ /* 0x000fc6000001080a */
[----:B------:R-:W-:Y:S01]  /*d800*/  SHF.R.U32.HI R9, RZ, 0x8, R9 ;  /* 0x00000008ff097819 */ /* 0x000fe20000011609 */
[----:B------:R2:W3:Y:S01]  /*d810*/  MUFU.EX2 R92, R0 ;  /* 0x00000000005c7308 */ /* 0x0004e20000000800 */
        /* <DEDUP_REMOVED lines=8> */
[----:B--2---:R-:W-:Y:S02]  /*d8a0*/  PRMT R0, R14, 0x5410, R9 ;  /* 0x000054100e007816 */ /* 0x004fe40000000009 */
[----:B------:R-:W-:Y:S01]  /*d8b0*/  LOP3.LUT R8, R8, 0xff, RZ, 0xc0, !PT ;  /* 0x000000ff08087812 */ /* 0x000fe200078ec0ff */
[----:B------:R-:W-:Y:S01]  /*d8c0*/  HMMA.16816.F32 R152, R4, R20, R152 ;  /* 0x000000140498723c */ /* 0x000fe20000001898 */
[----:B------:R-:W2:Y:S01]  /*d8d0*/  LDSM.16.MT88.4 R20, [R210+0x18800] ;  /* 0x01880000d214783b */ /* 0x000ea20000004200 */
[----:B------:R-:W-:Y:S01]  /*d8e0*/  HSET2.LE.AND R0, R0, R177, PT ;  /* 0x000000b100007233 */ /* 0x000fe20003803000 */
[----:B------:R-:W-:-:S02]  /*d8f0*/  PRMT R9, R8, 0x5410, R13 ;  /* 0x0000541008097816 */ /* 0x000fc4000000000d */
[----:B----4-:R-:W-:-:S03]  /*d900*/  F2FP.PACK_AB R8, R93, R105 ;  /* 0x000000695d08723e */ /* 0x010fc600000000ff */
[----:B-1----:R-:W-:Y:S01]  /*d910*/  HMMA.16816.F32 R164, R4, R16, R164 ;  /* 0x0000001004a4723c */ /* 0x002fe200000018a4 */
[----:B------:R-:W-:Y:S01]  /*d920*/  LOP3.LUT R12, R11, 0xff, RZ, 0xc0, !PT ;  /* 0x000000ff0b0c7812 */ /* 0x000fe200078ec0ff */
[----:B------:R-:W-:-:S06]  /*d930*/  FFMA.FTZ R11, R174, c[0x0][0x23c], -R10 ;  /* 0x00008f00ae0b7a23 */ /* 0x000fcc000001080a */
[----:B------:R-:W-:Y:S01]  /*d940*/  HMMA.16816.F32 R144, R4, R18, R144 ;  /* 0x000000120490723c */ /* 0x000fe20000001890 */
[----:B------:R-:W1:Y:S06]  /*d950*/  LDSM.16.MT88.4 R16, [R212+0x18800] ;  /* 0x01880000d410783b */ /* 0x000e6c0000004200 */
[----:B------:R-:W-:Y:S01]  /*d960*/  FFMA.FTZ R5, R168, c[0x0][0x23c], -R10 ;  /* 0x00008f00a8057a23 */ /* 0x000fe2000001080a */
[----:B------:R-:W-:Y:S01]  /*d970*/  LOP3.LUT R4, R0, R8, RZ, 0xc0, !PT ;  /* 0x0000000800047212 */ /* 0x000fe200078ec0ff */
[----:B------:R-:W-:Y:S02]  /*d980*/  HSET2.LE.AND R0, R9, R177, PT ;  /* 0x000000b109007233 */ /* 0x000fe40003803000 */
[----:B------:R3:W-:Y:S08]  /*d990*/  MUFU.EX2 R78, R5 ;  /* 0x00000005004e7308 */ /* 0x0007f00000000800 */
[----:B------:R-:W4:Y:S01]  /*d9a0*/  MUFU.EX2 R68, R11 ;  /* 0x0000000b00447308 */ /* 0x000f220000000800 */
[----:B---3--:R-:W-:-:S04]  /*d9b0*/  F2FP.PACK_AB R5, R92, R100 ;  /* 0x000000645c05723e */ /* 0x008fc800000000ff */
[----:B------:R-:W-:Y:S01]  /*d9c0*/  LOP3.LUT R5, R0, R5, RZ, 0xc0, !PT ;  /* 0x0000000500057212 */ /* 0x000fe200078ec0ff */
[----:B------:R-:W-:Y:S01]  /*d9d0*/  HSET2.LE.AND R0, R31, R177, PT ;  /* 0x000000b11f007233 */ /* 0x000fe20003803000 */
[----:B------:R-:W-:Y:S01]  /*d9e0*/  IMAD.MOV.U32 R31, RZ, RZ, R87 ;  /* 0x000000ffff1f7224 */ /* 0x000fe200078e0057 */
[----:B------:R-:W-:Y:S02]  /*d9f0*/  PRMT R30, R12, 0x5410, R15 ;  /* 0x000054100c1e7816 */ /* 0x000fe4000000000f */
[----:B------:R-:W3:Y:S02]  /*da00*/  LDSM.16.MT88.4 R12, [R211+0x18800] ;  /* 0x01880000d30c783b */ /* 0x000ee40000004200 */
[----:B------:R-:W-:-:S04]  /*da10*/  F2FP.PACK_AB R6, R31, R101 ;  /* 0x000000651f06723e */ /* 0x000fc800000000ff */
[----:B------:R-:W-:Y:S01]  /*da20*/  LOP3.LUT R6, R0, R6, RZ, 0xc0, !PT ;  /* 0x0000000600067212 */ /* 0x000fe200078ec0ff */
[----:B------:R-:W-:Y:S01]  /*da30*/  HSET2.LE.AND R0, R30, R177, PT ;  /* 0x000000b11e007233 */ /* 0x000fe20003803000 */
[----:B----4-:R-:W-:-:S05]  /*da40*/  IMAD.MOV.U32 R30, RZ, RZ, R68 ;  /* 0x000000ffff1e7224 */ /* 0x010fca00078e0044 */
[----:B------:R-:W-:-:S04]  /*da50*/  F2FP.PACK_AB R7, R78, R30 ;  /* 0x0000001e4e07723e */ /* 0x000fc800000000ff */
        /* <DEDUP_REMOVED lines=16> */
[----:B------:R-:W-:-:S02]  /*db60*/  MOV R104, R70 ;  /* 0x0000004600687202 */ /* 0x000fc40000000f00 */
[----:B------:R-:W-:Y:S02]  /*db70*/  MOV R170, R71 ;  /* 0x0000004700aa7202 */ /* 0x000fe40000000f00 */
[----:B------:R-:W-:Y:S02]  /*db80*/  MOV R94, R61 ;  /* 0x0000003d005e7202 */ /* 0x000fe40000000f00 */
[----:B------:R-:W-:Y:S01]  /*db90*/  MOV R84, R63 ;  /* 0x0000003f00547202 */ /* 0x000fe20000000f00 */
[C---:B------:R-:W-:Y:S01]  /*dba0*/  HMMA.16816.F32 R44, R4.reuse, R20, R240 ;  /* 0x00000014042c723c */ /* 0x040fe200000018f0 */
[----:B------:R-:W2:Y:S07]  /*dbb0*/  LDSM.16.MT88.4 R20, [R210+0x1a800] ;  /* 0x01a80000d214783b */ /* 0x000eae0000004200 */
        /* <DEDUP_REMOVED lines=15> */
[C---:B---3--:R-:W-:Y:S01]  /*dcb0*/  HMMA.16816.F32 R84, R4.reuse, R14, R36 ;  /* 0x0000000e0454723c */ /* 0x048fe20000001824 */
[----:B------:R-:W-:Y:S01]  /*dcc0*/  MOV R238, R79 ;  /* 0x0000004f00ee7202 */ /* 0x000fe20000000f00 */
[----:B------:R-:W-:Y:S06]  /*dcd0*/  LDSM.16.MT88.4 R36, [R210+0x1c800] ;  /* 0x01c80000d224783b */ /* 0x000fec0000004200 */
[----:B------:R-:W-:Y:S01]  /*dce0*/  HMMA.16816.F32 R76, R4, R12, R32 ;  /* 0x0000000c044c723c */ /* 0x000fe20000001820 */
[----:B------:R-:W3:Y:S01]  /*dcf0*/  LDSM.16.MT88.4 R12, [R211+0x1a800] ;  /* 0x01a80000d30c783b */ /* 0x000ee20000004200 */
[----:B------:R-:W-:-:S02]  /*dd00*/  MOV R199, R110 ;  /* 0x0000006e00c77202 */ /* 0x000fc40000000f00 */
[----:B------:R-:W-:Y:S01]  /*dd10*/  MOV R237, R111 ;  /* 0x0000006f00ed7202 */ /* 0x000fe20000000f00 */
[----:B------:R-:W4:Y:S03]  /*dd20*/  LDSM.16.MT88.4 R32, [R209+0x1a800] ;  /* 0x01a80000d120783b */ /* 0x000f260000004200 */
[C---:B--2---:R-:W-:Y:S08]  /*dd30*/  HMMA.16816.F32 R108, R4.reuse, R22, R184 ;  /* 0x00000016046c723c */ /* 0x044ff000000018b8 */
[C---:B-1----:R-:W-:Y:S08]  /*dd40*/  HMMA.16816.F32 R156, R4.reuse, R16, R156 ;  /* 0x00000010049c723c */ /* 0x042ff0000000189c */
[C---:B------:R-:W-:Y:S01]  /*dd50*/  HMMA.16816.F32 R184, R4.reuse, R18, R80 ;  /* 0x0000001204b8723c */ /* 0x040fe20000001850 */
[----:B------:R-:W1:Y:S07]  /*dd60*/  LDSM.16.MT88.4 R16, [R212+0x1c800] ;  /* 0x01c80000d410783b */ /* 0x000e6e0000004200 */
[----:B------:R-:W-:Y:S01]  /*dd70*/  HMMA.16816.F32 R152, R4, R24, R152 ;  /* 0x000000180498723c */ /* 0x000fe20000001898 */
[----:B------:R-:W2:Y:S01]  /*dd80*/  LDSM.16.MT88.4 R24, [R209+0x1c800] ;  /* 0x01c80000d118783b */ /* 0x000ea20000004200 */
[----:B------:R-:W-:Y:S01]  /*dd90*/  IMAD.MOV.U32 R196, RZ, RZ, R106 ;  /* 0x000000ffffc47224 */ /* 0x000fe200078e006a */
[----:B------:R-:W-:Y:S01]  /*dda0*/  MOV R197, R107 ;  /* 0x0000006b00c57202 */ /* 0x000fe20000000f00 */
[----:B------:R-:W-:-:S04]  /*ddb0*/  IMAD.MOV.U32 R249, RZ, RZ, R92 ;  /* 0x000000fffff97224 */ /* 0x000fc800078e005c */
[----:B---3--:R-:W-:Y:S01]  /*ddc0*/  HMMA.16816.F32 R180, R4, R12, R180 ;  /* 0x0000000c04b4723c */ /* 0x008fe200000018b4 */
[----:B------:R-:W-:Y:S01]  /*ddd0*/  MOV R248, R93 ;  /* 0x0000005d00f87202 */ /* 0x000fe20000000f00 */
[----:B------:R-:W-:Y:S01]  /*dde0*/  IMAD.MOV.U32 R242, RZ, RZ, R95 ;  /* 0x000000fffff27224 */ /* 0x000fe200078e005f */
[----:B------:R-:W-:Y:S01]  /*ddf0*/  MOV R11, R94 ;  /* 0x0000005e000b7202 */ /* 0x000fe20000000f00 */
[----:B------:R-:W-:-:S04]  /*de00*/  IMAD.MOV.U32 R198, RZ, RZ, R178 ;  /* 0x000000ffffc67224 */ /* 0x000fc800078e00b2 */
[C---:B------:R-:W-:Y:S01]  /*de10*/  HMMA.16816.F32 R172, R4.reuse, R14, R88 ;  /* 0x0000000e04ac723c */ /* 0x040fe20000001858 */
[----:B------:R-:W3:Y:S01]  /*de20*/  LDSM.16.MT88.4 R12, [R211+0x1c800] ;  /* 0x01c80000d30c783b */ /* 0x000ee20000004200 */
[----:B------:R-:W-:Y:S01]  /*de30*/  IMAD.MOV.U32 R239, RZ, RZ, R104 ;  /* 0x000000ffffef7224 */ /* 0x000fe200078e0068 */
[----:B------:R-:W-:Y:S02]  /*de40*/  MOV R240, R105 ;  /* 0x0000006900f07202 */ /* 0x000fe40000000f00 */
[----:B------:R-:W-:Y:S02]  /*de50*/  MOV R243, R100 ;  /* 0x0000006400f37202 */ /* 0x000fe40000000f00 */
[----:B------:R-:W-:Y:S01]  /*de60*/  MOV R250, R101 ;  /* 0x0000006500fa7202 */ /* 0x000fe20000000f00 */
[C---:B----4-:R-:W-:Y:S07]  /*de70*/  HMMA.16816.F32 R92, R4.reuse, R32, R200 ;  /* 0x00000020045c723c */ /* 0x050fee00000018c8 */
[----:B------:R-:W-:Y:S01]  /*de80*/  MOV R200, R102 ;  /* 0x0000006600c87202 */ /* 0x000fe20000000f00 */
[C---:B------:R-:W-:Y:S01]  /*de90*/  HMMA.16816.F32 R104, R4.reuse, R20, R188 ;  /* 0x000000140468723c */ /* 0x040fe200000018bc */
[----:B------:R-:W-:Y:S01]  /*dea0*/  MOV R201, R103 ;  /* 0x0000006700c97202 */ /* 0x000fe20000000f00 */
[----:B------:R-:W-:Y:S01]  /*deb0*/  IMAD.MOV.U32 R33, RZ, RZ, R199 ;  /* 0x000000ffff217224 */ /* 0x000fe200078e00c7 */
[----:B------:R-:W4:Y:S04]  /*dec0*/  LDSM.16.MT88.4 R20, [R209+0x1e800] ;  /* 0x01e80000d114783b */ /* 0x000f280000004200 */
[----:B------:R-:W-:Y:S01]  /*ded0*/  MOV R190, R196 ;  /* 0x000000c400be7202 */ /* 0x000fe20000000f00 */
[----:B------:R-:W-:Y:S01]  /*dee0*/  HMMA.16816.F32 R100, R4, R34, R192 ;  /* 0x000000220464723c */ /* 0x000fe200000018c0 */
[----:B------:R-:W-:-:S06]  /*def0*/  MOV R191, R197 ;  /* 0x000000c500bf7202 */ /* 0x000fcc0000000f00 */
[----:B------:R-:W-:Y:S01]  /*df00*/  IMAD.MOV.U32 R195, RZ, RZ, R198 ;  /* 0x000000ffffc37224 */ /* 0x000fe200078e00c6 */
[C---:B-1----:R-:W-:Y:S08]  /*df10*/  HMMA.16816.F32 R80, R4.reuse, R16, R48 ;  /* 0x000000100450723c */ /* 0x042ff00000001830 */
[----:B------:R-:W-:Y:S01]  /*df20*/  HMMA.16816.F32 R196, R4, R18, R112 ;  /* 0x0000001204c4723c */ /* 0x000fe20000001870 */
[----:B------:R-:W1:Y:S01]  /*df30*/  LDSM.16.MT88.4 R16, [R210+0x1e800] ;  /* 0x01e80000d210783b */ /* 0x000e620000004200 */
[----:B------:R-:W-:Y:S01]  /*df40*/  UIADD3 UR4, UR4, 0x1, URZ ;  /* 0x0000000104047890 */ /* 0x000fe2000fffe03f */
[----:B------:R-:W-:Y:S01]  /*df50*/  MOV R35, R0 ;  /* 0x0000000000237202 */ /* 0x000fe20000000f00 */
[----:B------:R-:W-:-:S04]  /*df60*/  IMAD.MOV.U32 R202, RZ, RZ, R179 ;  /* 0x000000ffffca7224 */ /* 0x000fc800078e00b3 */
[----:B------:R-:W-:Y:S02]  /*df70*/  MOV R0, UR4 ;  /* 0x0000000400007c02 */ /* 0x000fe40008000f00 */
[----:B------:R-:W-:Y:S02]  /*df80*/  MOV R203, R177 ;  /* 0x000000b100cb7202 */ /* 0x000fe40000000f00 */
[----:B------:R-:W-:Y:S01]  /*df90*/  LOP3.LUT R0, R151, UR27, R0, 0x96, !PT ;  /* 0x0000001b97007c12 */ /* 0x000fe2000f8e9600 */
[----:B--2---:R-:W-:Y:S01]  /*dfa0*/  HMMA.16816.F32 R176, R4, R24, R72 ;  /* 0x0000001804b0723c */ /* 0x004fe20000001848 */
[----:B------:R-:W-:Y:S01]  /*dfb0*/  MOV R193, R9 ;  /* 0x0000000900c17202 */ /* 0x000fe20000000f00 */
[----:B------:R-:W-:Y:S01]  /*dfc0*/  IMAD.MOV.U32 R194, RZ, RZ, R170 ;  /* 0x000000ffffc27224 */ /* 0x000fe200078e00aa */
[----:B------:R-:W-:-:S04]  /*dfd0*/  MOV R32, R203 ;  /* 0x000000cb00207202 */ /* 0x000fc80000000f00 */
[----:B------:R-:W-:Y:S02]  /*dfe0*/  MOV R24, R200 ;  /* 0x000000c800187202 */ /* 0x000fe40000000f00 */
[----:B------:R-:W-:Y:S01]  /*dff0*/  MOV R200, R202 ;  /* 0x000000ca00c87202 */ /* 0x000fe20000000f00 */
[----:B------:R-:W-:Y:S01]  /*e000*/  IMAD.MOV.U32 R202, RZ, RZ, R8 ;  /* 0x000000ffffca7224 */ /* 0x000fe200078e0008 */
[----:B------:R-:W-:Y:S01]  /*e010*/  MOV R203, R168 ;  /* 0x000000a800cb7202 */ /* 0x000fe20000000f00 */
[----:B------:R-:W-:Y:S01]  /*e020*/  IMAD.MOV.U32 R25, RZ, RZ, R201 ;  /* 0x000000ffff197224 */ /* 0x000fe200078e00c9 */
[----:B------:R-:W-:Y:S01]  /*e030*/  MOV R192, R171 ;  /* 0x000000ab00c07202 */ /* 0x000fe20000000f00 */
[----:B------:R-:W-:Y:S01]  /*e040*/  IMAD.WIDE.U32 R8, R0, -0x326172a9, RZ ;  /* 0xcd9e8d5700087825 */ /* 0x000fe200078e00ff */
[----:B------:R-:W-:Y:S02]  /*e050*/  MOV R201, R169 ;  /* 0x000000a900c97202 */ /* 0x000fe40000000f00 */
[----:B------:R-:W-:Y:S02]  /*e060*/  HMMA.16816.F32 R168, R4, R26, R96 ;  /* 0x0000001a04a8723c */ /* 0x000fe40000001860 */
[----:B------:R-:W-:-:S02]  /*e070*/  LOP3.LUT R0, R9, UR15, R190, 0x96, !PT ;  /* 0x0000000f09007c12 */ /* 0x000fc4000f8e96be */
[----:B------:R-:W-:-:S04]  /*e080*/  MOV R191, R194 ;  /* 0x000000c200bf7202 */ /* 0x000fc80000000f00 */
[----:B------:R-:W-:Y:S01]  /*e090*/  HMMA.16816.F32 R96, R4, R36, R64 ;  /* 0x000000240460723c */ /* 0x000fe20000001840 */
[----:B------:R-:W-:Y:S02]  /*e0a0*/  MOV R194, R11 ;  /* 0x0000000b00c27202 */ /* 0x000fe40000000f00 */
[----:B------:R-:W-:-:S05]  /*e0b0*/  LOP3.LUT R11, R25, UR13, R8, 0x96, !PT ;  /* 0x0000000d190b7c12 */ /* 0x000fca000f8e9608 */
[----:B---3--:R-:W-:Y:S01]  /*e0c0*/  HMMA.16816.F32 R72, R4, R12, R116 ;  /* 0x0000000c0448723c */ /* 0x008fe20000001874 */
[----:B------:R-:W-:Y:S01]  /*e0d0*/  MOV R188, R195 ;  /* 0x000000c300bc7202 */ /* 0x000fe20000000f00 */
[----:B------:R-:W-:-:S06]  /*e0e0*/  IMAD.WIDE.U32 R8, R0, -0x2daee0ad, RZ ;  /* 0xd2511f5300087825 */ /* 0x000fcc00078e00ff */
[----:B------:R-:W-:Y:S01]  /*e0f0*/  HMMA.16816.F32 R64, R4, R14, R120 ;  /* 0x0000000e0440723c */ /* 0x000fe20000001878 */
[----:B------:R-:W2:Y:S01]  /*e100*/  LDSM.16.MT88.4 R12, [R212+0x1e800] ;  /* 0x01e80000d40c783b */ /* 0x000ea20000004200 */
[----:B------:R-:W-:Y:S02]  /*e110*/  MOV R189, R200 ;  /* 0x000000c800bd7202 */ /* 0x000fe40000000f00 */
[----:B------:R-:W-:-:S04]  /*e120*/  MOV R190, R204 ;  /* 0x000000cc00be7202 */ /* 0x000fc80000000f00 */
[----:B------:R-:W-:Y:S01]  /*e130*/  HMMA.16816.F32 R88, R4, R38, R56 ;  /* 0x000000260458723c */ /* 0x000fe20000001838 */
[----:B------:R-:W-:Y:S01]  /*e140*/  IMAD.MOV.U32 R34, RZ, RZ, R192 ;  /* 0x000000ffff227224 */ /* 0x000fe200078e00c0 */
[----:B------:R-:W-:Y:S01]  /*e150*/  MOV R25, R188 ;  /* 0x000000bc00197202 */ /* 0x000fe20000000f00 */
[----:B------:R-:W-:Y:S01]  /*e160*/  FFMA.FTZ R0, R246, c[0x0][0x23c], -R2 ;  /* 0x00008f00f6007a23 */ /* 0x000fe20000010802 */
[----:B------:R-:W-:-:S04]  /*e170*/  LOP3.LUT R9, R9, UR12, R149, 0x96, !PT ;  /* 0x0000000c09097c12 */ /* 0x000fc8000f8e9695 */
[----:B----4-:R-:W-:Y:S01]  /*e180*/  HMMA.16816.F32 R56, R4, R20, R124 ;  /* 0x000000140438723c */ /* 0x010fe2000000187c */
[----:B------:R-:W-:Y:S01]  /*e190*/  IMAD.MOV.U32 R188, RZ, RZ, R189 ;  /* 0x000000ffffbc7224 */ /* 0x000fe200078e00bd */
[----:B------:R-:W-:Y:S01]  /*e1a0*/  MOV R189, R190 ;  /* 0x000000be00bd7202 */ /* 0x000fe20000000f00 */
[----:B------:R-:W-:-:S05]  /*e1b0*/  IMAD.MOV.U32 R195, RZ, RZ, R32 ;  /* 0x000000ffffc37224 */ /* 0x000fca00078e0020 */
[----:B------:R-:W-:Y:S01]  /*e1c0*/  HMMA.16816.F32 R128, R4, R22, R128 ;  /* 0x000000160480723c */ /* 0x000fe20000001880 */
[----:B------:R-:W3:Y:S01]  /*e1d0*/  LDSM.16.MT88.4 R20, [R211+0x1e800] ;  /* 0x01e80000d314783b */ /* 0x000ee20000004200 */
[----:B------:R-:W-:Y:S01]  /*e1e0*/  MOV R32, R206 ;  /* 0x000000ce00207202 */ /* 0x000fe20000000f00 */
[----:B------:R-:W-:Y:S01]  /*e1f0*/  IMAD.MOV.U32 R200, RZ, RZ, R242 ;  /* 0x000000ffffc87224 */ /* 0x000fe200078e00f2 */
[----:B------:R-:W-:-:S04]  /*e200*/  MOV R190, R191 ;  /* 0x000000bf00be7202 */ /* 0x000fc80000000f00 */
[----:B-1----:R-:W-:Y:S01]  /*e210*/  HMMA.16816.F32 R48, R4, R16, R132 ;  /* 0x000000100430723c */ /* 0x002fe20000001884 */
[----:B------:R-:W-:Y:S01]  /*e220*/  MOV R206, R241 ;  /* 0x000000f100ce7202 */ /* 0x000fe20000000f00 */
[----:B------:R1:W-:Y:S01]  /*e230*/  MUFU.EX2 R242, R0 ;  /* 0x0000000000f27308 */ /* 0x0003e20000000800 */
[----:B------:R-:W-:-:S04]  /*e240*/  IMAD.MOV.U32 R191, RZ, RZ, R34 ;  /* 0x000000ffffbf7224 */ /* 0x000fc800078e0022 */
[----:B------:R-:W-:-:S04]  /*e250*/  IMAD.WIDE.U32 R16, R11, -0x2daee0ad, RZ ;  /* 0xd2511f530b107825 */ /* 0x000fc800078e00ff */
[----:B------:R-:W-:Y:S01]  /*e260*/  FFMA.FTZ R11, R247, c[0x0][0x23c], -R2 ;  /* 0x00008f00f70b7a23 */ /* 0x000fe20000010802 */
[----:B------:R-:W-:Y:S02]  /*e270*/  MOV R34, R35 ;  /* 0x0000002300227202 */ /* 0x000fe40000000f00 */
[----:B------:R-:W-:Y:S01]  /*e280*/  MOV R35, R33 ;  /* 0x0000002100237202 */ /* 0x000fe20000000f00 */
[----:B------:R4:W5:Y:S01]  /*e290*/  MUFU.EX2 R241, R11 ;  /* 0x0000000b00f17308 */ /* 0x0009620000000800 */
[----:B------:R-:W-:Y:S01]  /*e2a0*/  IMAD.MOV.U32 R33, RZ, RZ, R237 ;  /* 0x000000ffff217224 */ /* 0x000fe200078e00ed */
[----:B-1----:R-:W-:Y:S01]  /*e2b0*/  LOP3.LUT R0, R17, UR10, R8, 0x96, !PT ;  /* 0x0000000a11007c12 */ /* 0x002fe2000f8e9608 */
[----:B------:R-:W-:Y:S01]  /*e2c0*/  IMAD.WIDE.U32 R8, R9, -0x326172a9, RZ ;  /* 0xcd9e8d5709087825 */ /* 0x000fe200078e00ff */
[----:B------:R-:W-:Y:S02]  /*e2d0*/  MOV R237, R239 ;  /* 0x000000ef00ed7202 */ /* 0x000fe40000000f00 */
[----:B------:R-:W-:Y:S01]  /*e2e0*/  MOV R239, R240 ;  /* 0x000000f000ef7202 */ /* 0x000fe20000000f00 */
[----:B------:R-:W-:Y:S01]  /*e2f0*/  IMAD.MOV.U32 R192, RZ, RZ, R205 ;  /* 0x000000ffffc07224 */ /* 0x000fe200078e00cd */
[----:B------:R-:W-:Y:S01]  /*e300*/  LOP3.LUT R9, R9, UR11, R24, 0x96, !PT ;  /* 0x0000000b09097c12 */ /* 0x000fe2000f8e9618 */
[----:B------:R-:W-:-:S04]  /*e310*/  IMAD.WIDE.U32 R204, R0, -0x326172a9, RZ ;  /* 0xcd9e8d5700cc7825 */ /* 0x000fc800078e00ff */
[----:B----4-:R-:W-:Y:S01]  /*e320*/  FFMA.FTZ R11, R252, c[0x0][0x23c], -R2 ;  /* 0x00008f00fc0b7a23 */ /* 0x010fe20000010802 */
[----:B------:R-:W-:Y:S01]  /*e330*/  MOV R24, R189 ;  /* 0x000000bd00187202 */ /* 0x000fe20000000f00 */
[----:B------:R-:W-:Y:S02]  /*e340*/  IMAD.MOV.U32 R27, RZ, RZ, R188 ;  /* 0x000000ffff1b7224 */ /* 0x000fe400078e00bc */
[----:B------:R1:W-:Y:S01]  /*e350*/  MUFU.EX2 R240, R11 ;  /* 0x0000000b00f07308 */ /* 0x0003e20000000800 */
[----:B------:R-:W-:Y:S01]  /*e360*/  MOV R189, R34 ;  /* 0x0000002200bd7202 */ /* 0x000fe20000000f00 */
[----:B------:R-:W-:Y:S01]  /*e370*/  IMAD.MOV.U32 R188, RZ, RZ, R191 ;  /* 0x000000ffffbc7224 */ /* 0x000fe200078e00bf */
[----:B------:R-:W-:Y:S01]  /*e380*/  MOV R34, R239 ;  /* 0x000000ef00227202 */ /* 0x000fe20000000f00 */
[----:B------:R-:W-:Y:S01]  /*e390*/  IMAD.MOV.U32 R191, RZ, RZ, R237 ;  /* 0x000000ffffbf7224 */ /* 0x000fe200078e00ed */
[----:B------:R-:W-:Y:S01]  /*e3a0*/  LOP3.LUT R0, R205, UR9, R8, 0x96, !PT ;  /* 0x00000009cd007c12 */ /* 0x000fe2000f8e9608 */
[----:B------:R-:W-:-:S04]  /*e3b0*/  IMAD.WIDE.U32 R8, R9, -0x2daee0ad, RZ ;  /* 0xd2511f5309087825 */ /* 0x000fc800078e00ff */
[----:B-1----:R-:W-:Y:S01]  /*e3c0*/  FFMA.FTZ R11, R25, c[0x0][0x23c], -R2 ;  /* 0x00008f00190b7a23 */ /* 0x002fe20000010802 */
[----:B------:R-:W-:Y:S02]  /*e3d0*/  MOV R25, R190 ;  /* 0x000000be00197202 */ /* 0x000fe40000000f00 */
[----:B------:R-:W-:Y:S01]  /*e3e0*/  MOV R190, R35 ;  /* 0x0000002300be7202 */ /* 0x000fe20000000f00 */
[----:B------:R1:W4:Y:S01]  /*e3f0*/  MUFU.EX2 R239, R11 ;  /* 0x0000000b00ef7308 */ /* 0x0003220000000800 */
[----:B------:R-:W-:Y:S01]  /*e400*/  MOV R35, R243 ;  /* 0x000000f300237202 */ /* 0x000fe20000000f00 */
[----:B------:R-:W-:Y:S02]  /*e410*/  IMAD.MOV.U32 R237, RZ, RZ, R248 ;  /* 0x000000ffffed7224 */ /* 0x000fe400078e00f8 */
[----:B------:R-:W-:Y:S01]  /*e420*/  IMAD.WIDE.U32 R150, R0, -0x2daee0ad, RZ ;  /* 0xd2511f5300967825 */ /* 0x000fe200078e00ff */
[----:B------:R-:W-:-:S03]  /*e430*/  LOP3.LUT R9, R9, UR8, R16, 0x96, !PT ;  /* 0x0000000809097c12 */ /* 0x000fc6000f8e9610 */
[----:B-1----:R-:W-:Y:S01]  /*e440*/  FFMA.FTZ R11, R27, c[0x0][0x23c], -R10 ;  /* 0x00008f001b0b7a23 */ /* 0x002fe2000001080a */
[----:B------:R-:W-:Y:S01]  /*e450*/  MOV R27, R24 ;  /* 0x00000018001b7202 */ /* 0x000fe20000000f00 */
[----:B------:R-:W-:Y:S01]  /*e460*/  IMAD.MOV.U32 R24, RZ, RZ, R25 ;  /* 0x000000ffff187224 */ /* 0x000fe200078e0019 */
[----:B------:R-:W-:Y:S02]  /*e470*/  MOV R25, R188 ;  /* 0x000000bc00197202 */ /* 0x000fe40000000f00 */
[----:B------:R-:W-:Y:S01]  /*e480*/  MOV R188, R189 ;  /* 0x000000bd00bc7202 */ /* 0x000fe20000000f00 */
[----:B------:R-:W-:Y:S01]  /*e490*/  IMAD.MOV.U32 R189, RZ, RZ, R190 ;  /* 0x000000ffffbd7224 */ /* 0x000fe200078e00be */
[----:B------:R-:W-:Y:S02]  /*e4a0*/  MOV R190, R191 ;  /* 0x000000bf00be7202 */ /* 0x000fe40000000f00 */
[----:B------:R-:W-:Y:S01]  /*e4b0*/  MOV R191, R34 ;  /* 0x0000002200bf7202 */ /* 0x000fe20000000f00 */
[----:B------:R-:W-:Y:S01]  /*e4c0*/  IMAD.MOV.U32 R34, RZ, RZ, R35 ;  /* 0x000000ffff227224 */ /* 0x000fe200078e0023 */
[----:B------:R-:W-:-:S02]  /*e4d0*/  MOV R35, R237 ;  /* 0x000000ed00237202 */ /* 0x000fc40000000f00 */
[----:B------:R-:W-:Y:S02]  /*e4e0*/  LOP3.LUT R0, R151, UR6, R8, 0x96, !PT ;  /* 0x0000000697007c12 */ /* 0x000fe4000f8e9608 */
[----:B------:R-:W-:Y:S02]  /*e4f0*/  MOV R237, R238 ;  /* 0x000000ee00ed7202 */ /* 0x000fe40000000f00 */
[----:B------:R1:W-:Y:S01]  /*e500*/  MUFU.EX2 R238, R11 ;  /* 0x0000000b00ee7308 */ /* 0x0003e20000000800 */
[----:B------:R-:W-:Y:S01]  /*e510*/  MOV R243, R249 ;  /* 0x000000f900f37202 */ /* 0x000fe20000000f00 */
[----:B------:R-:W-:Y:S01]  /*e520*/  IMAD.MOV.U32 R249, RZ, RZ, R30 ;  /* 0x000000fffff97224 */ /* 0x000fe200078e001e */
[----:B------:R-:W-:Y:S02]  /*e530*/  MOV R248, R250 ;  /* 0x000000fa00f87202 */ /* 0x000fe40000000f00 */
[----:B------:R-:W-:Y:S01]  /*e540*/  MOV R250, R31 ;  /* 0x0000001f00fa7202 */ /* 0x000fe20000000f00 */
[----:B------:R-:W-:Y:S01]  /*e550*/  IMAD.WIDE.U32 R30, R9, -0x326172a9, RZ ;  /* 0xcd9e8d57091e7825 */ /* 0x000fe200078e00ff */
[----:B--2---:R-:W-:Y:S03]  /*e560*/  HMMA.16816.F32 R160, R4, R12, R160 ;  /* 0x0000000c04a0723c */ /* 0x004fe600000018a0 */
[----:B------:R-:W-:-:S04]  /*e570*/  IMAD.WIDE.U32 R8, R0, -0x326172a9, RZ ;  /* 0xcd9e8d5700087825 */ /* 0x000fc800078e00ff */
[----:B-1----:R-:W-:Y:S02]  /*e580*/  FFMA.FTZ R11, R27, c[0x0][0x23c], -R10 ;  /* 0x00008f001b0b7a23 */ /* 0x002fe4000001080a */
[----:B------:R-:W-:Y:S01]  /*e590*/  IMAD.MOV.U32 R27, RZ, RZ, R24 ;  /* 0x000000ffff1b7224 */ /* 0x000fe200078e0018 */
[----:B------:R-:W-:Y:S01]  /*e5a0*/  MOV R24, R25 ;  /* 0x0000001900187202 */ /* 0x000fe20000000f00 */
[----:B------:R-:W-:Y:S01]  /*e5b0*/  HMMA.16816.F32 R140, R4, R14, R140 ;  /* 0x0000000e048c723c */ /* 0x000fe2000000188c */
[----:B------:R-:W-:Y:S01]  /*e5c0*/  MOV R25, R188 ;  /* 0x000000bc00197202 */ /* 0x000fe20000000f00 */
[----:B------:R-:W-:Y:S01]  /*e5d0*/  IMAD.MOV.U32 R188, RZ, RZ, R189 ;  /* 0x000000ffffbc7224 */ /* 0x000fe200078e00bd */
[----:B------:R-:W1:Y:S01]  /*e5e0*/  LDSM.16.MT88.4 R12, [R209+0x19000] ;  /* 0x01900000d10c783b */ /* 0x000e620000004200 */
[----:B------:R-:W-:Y:S01]  /*e5f0*/  MOV R189, R190 ;  /* 0x000000be00bd7202 */ /* 0x000fe20000000f00 */
[----:B------:R-:W-:Y:S01]  /*e600*/  IMAD.MOV.U32 R151, RZ, RZ, R24 ;  /* 0x000000ffff977224 */ /* 0x000fe200078e0018 */
[----:B------:R-:W-:Y:S01]  /*e610*/  MOV R190, R191 ;  /* 0x000000bf00be7202 */ /* 0x000fe20000000f00 */
[----:B------:R-:W-:Y:S01]  /*e620*/  IMAD.MOV.U32 R191, RZ, RZ, R34 ;  /* 0x000000ffffbf7224 */ /* 0x000fe200078e0022 */
[----:B------:R-:W-:-:S02]  /*e630*/  LOP3.LUT R0, R9, UR16, R30, 0x96, !PT ;  /* 0x0000001009007c12 */ /* 0x000fc4000f8e961e */
[----:B------:R-:W-:Y:S02]  /*e640*/  MOV R34, R35 ;  /* 0x0000002300227202 */ /* 0x000fe40000000f00 */
[----:B------:R-:W-:Y:S01]  /*e650*/  MOV R24, R25 ;  /* 0x0000001900187202 */ /* 0x000fe20000000f00 */
[C---:B------:R-:W-:Y:S01]  /*e660*/  HMMA.16816.F32 R136, R4.reuse, R18, R136 ;  /* 0x000000120488723c */ /* 0x040fe20000001888 */
[----:B------:R-:W-:Y:S01]  /*e670*/  MOV R25, R188 ;  /* 0x000000bc00197202 */ /* 0x000fe20000000f00 */
[----:B------:R-:W-:Y:S01]  /*e680*/  IMAD.MOV.U32 R188, RZ, RZ, R189 ;  /* 0x000000ffffbc7224 */ /* 0x000fe200078e00bd */
[----:B------:R-:W-:Y:S02]  /*e690*/  MOV R35, R237 ;  /* 0x000000ed00237202 */ /* 0x000fe40000000f00 */
[C---:B------:R-:W-:Y:S02]  /*e6a0*/  LOP3.LUT R9, R8.reuse, 0xffff, RZ, 0xc0, !PT ;  /* 0x0000ffff08097812 */ /* 0x040fe400078ec0ff */
[----:B------:R-:W-:Y:S01]  /*e6b0*/  MOV R189, R190 ;  /* 0x000000be00bd7202 */ /* 0x000fe20000000f00 */
[----:B---3--:R-:W-:Y:S01]  /*e6c0*/  HMMA.16816.F32 R164, R4, R20, R164 ;  /* 0x0000001404a4723c */ /* 0x008fe200000018a4 */
[----:B------:R-:W-:Y:S01]  /*e6d0*/  MOV R190, R191 ;  /* 0x000000bf00be7202 */ /* 0x000fe20000000f00 */
[----:B------:R-:W-:Y:S01]  /*e6e0*/  IMAD.MOV.U32 R191, RZ, RZ, R34 ;  /* 0x000000ffffbf7224 */ /* 0x000fe200078e0022 */
[----:B------:R-:W-:-:S05]  /*e6f0*/  LOP3.LUT R16, R8, 0xff, RZ, 0xc0, !PT ;  /* 0x000000ff08107812 */ /* 0x000fca00078ec0ff */
[----:B------:R-:W-:Y:S01]  /*e700*/  HMMA.16816.F32 R144, R4, R22, R144 ;  /* 0x000000160490723c */ /* 0x000fe20000001890 */
[----:B------:R-:W-:Y:S01]  /*e710*/  MOV R34, R35 ;  /* 0x0000002300227202 */ /* 0x000fe20000000f00 */
[----:B------:R2:W3:Y:S01]  /*e720*/  MUFU.EX2 R237, R11 ;  /* 0x0000000b00ed7308 */ /* 0x0004e20000000800 */
[----:B------:R-:W-:-:S04]  /*e730*/  MOV R35, R192 ;  /* 0x000000c000237202 */ /* 0x000fc80000000f00 */
[--C-:B------:R-:W-:Y:S01]  /*e740*/  FFMA.FTZ R5, R236, c[0x0][0x23c], -R10.reuse ;  /* 0x00008f00ec057a23 */ /* 0x100fe2000001080a */
[----:B------:R-:W-:Y:S01]  /*e750*/  LOP3.LUT R4, R0, 0xffff, RZ, 0xc0, !PT ;  /* 0x0000ffff00047812 */ /* 0x000fe200078ec0ff */
[----:B------:R-:W-:Y:S01]  /*e760*/  FFMA.FTZ R6, R27, c[0x0][0x23c], -R10 ;  /* 0x00008f001b067a23 */ /* 0x000fe2000001080a */
[----:B------:R-:W-:Y:S01]  /*e770*/  SHF.R.U32.HI R7, RZ, 0x8, R9 ;  /* 0x00000008ff077819 */ /* 0x000fe20000011609 */
[----:B------:R1:W-:Y:S01]  /*e780*/  MUFU.EX2 R236, R5 ;  /* 0x0000000500ec7308 */ /* 0x0003e20000000800 */
[----:B------:R-:W-:Y:S01]  /*e790*/  IMAD.MOV.U32 R192, RZ, RZ, R207 ;  /* 0x000000ffffc07224 */ /* 0x000fe200078e00cf */
[--C-:B------:R-:W-:Y:S01]  /*e7a0*/  SHF.R.U32.HI R17, RZ, 0x10, R8.reuse ;  /* 0x00000010ff117819 */ /* 0x100fe20000011608 */
[----:B------:R-:W3:Y:S01]  /*e7b0*/  LDSM.16.MT88.4 R20, [R210+0x19000] ;  /* 0x01900000d214783b */ /* 0x000ee20000004200 */
[----:B--2---:R-:W-:-:S04]  /*e7c0*/  SHF.R.U32.HI R11, RZ, 0x18, R8 ;  /* 0x00000018ff0b7819 */ /* 0x004fc80000011608 */
[----:B------:R2:W2:Y:S01]  /*e7d0*/  MUFU.EX2 R207, R6 ;  /* 0x0000000600cf7308 */ /* 0x0004a20000000800 */
[----:B------:R-:W-:Y:S02]  /*e7e0*/  PRMT R8, R16, 0x5410, R7 ;  /* 0x0000541010087816 */ /* 0x000fe40000000007 */
[----:B------:R-:W-:Y:S02]  /*e7f0*/  SHF.R.U32.HI R7, RZ, 0x10, R0 ;  /* 0x00000010ff077819 */ /* 0x000fe40000011600 */
[----:B-1----:R-:W-:Y:S02]  /*e800*/  SHF.R.U32.HI R5, RZ, 0x8, R4 ;  /* 0x00000008ff057819 */ /* 0x002fe40000011604 */
[----:B------:R-:W-:Y:S02]  /*e810*/  LOP3.LUT R4, R0, 0xff, RZ, 0xc0, !PT ;  /* 0x000000ff00047812 */ /* 0x000fe400078ec0ff */
[----:B------:R-:W-:Y:S02]  /*e820*/  LOP3.LUT R9, R17, 0xff, RZ, 0xc0, !PT ;  /* 0x000000ff11097812 */ /* 0x000fe400078ec0ff */
[----:B------:R-:W-:Y:S01]  /*e830*/  PRMT R4, R4, 0x5410, R5 ;  /* 0x0000541004047816 */ /* 0x000fe20000000005 */
[----:B------:R-:W1:Y:S01]  /*e840*/  LDSM.16.MT88.4 R16, [R212+0x19000] ;  /* 0x01900000d410783b */ /* 0x000e620000004200 */
[----:B--2---:R-:W-:-:S02]  /*e850*/  SHF.R.U32.HI R6, RZ, 0x18, R0 ;  /* 0x00000018ff067819 */ /* 0x004fc40000011600 */
[----:B------:R-:W-:Y:S01]  /*e860*/  LOP3.LUT R5, R7, 0xff, RZ, 0xc0, !PT ;  /* 0x000000ff07057812 */ /* 0x000fe200078ec0ff */
[--C-:B------:R-:W-:Y:S01]  /*e870*/  HSET2.LE.AND R0, R4, R195.reuse, PT ;  /* 0x000000c304007233 */ /* 0x100fe20003803000 */
[----:B------:R-:W-:Y:S02]  /*e880*/  PRMT R7, R9, 0x5410, R11 ;  /* 0x0000541009077816 */ /* 0x000fe4000000000b */
[----:B-----5:R-:W-:Y:S02]  /*e890*/  F2FP.PACK_AB R4, R241, R242 ;  /* 0x000000f2f104723e */ /* 0x020fe400000000ff */
[----:B------:R-:W-:Y:S01]  /*e8a0*/  PRMT R5, R5, 0x5410, R6 ;  /* 0x0000541005057816 */ /* 0x000fe20000000006 */
[--C-:B------:R-:W-:Y:S01]  /*e8b0*/  HSET2.LE.AND R6, R8, R195.reuse, PT ;  /* 0x000000c308067233 */ /* 0x100fe20003803000 */
[----:B------:R-:W-:Y:S01]  /*e8c0*/  LOP3.LUT R4, R0, R4, RZ, 0xc0, !PT ;  /* 0x0000000400047212 */ /* 0x000fe200078ec0ff */
[--C-:B------:R-:W-:Y:S01]  /*e8d0*/  HSET2.LE.AND R8, R7, R195.reuse, PT ;  /* 0x000000c307087233 */ /* 0x100fe20003803000 */
[----:B----4-:R-:W-:Y:S01]  /*e8e0*/  F2FP.PACK_AB R7, R239, R240 ;  /* 0x000000f0ef07723e */ /* 0x010fe200000000ff */
[----:B------:R-:W-:Y:S01]  /*e8f0*/  HSET2.LE.AND R0, R5, R195, PT ;  /* 0x000000c305007233 */ /* 0x000fe20003803000 */
[----:B---3--:R-:W-:-:S02]  /*e900*/  F2FP.PACK_AB R5, R237, R238 ;  /* 0x000000eeed05723e */ /* 0x008fc400000000ff */
[----:B------:R-:W-:Y:S02]  /*e910*/  F2FP.PACK_AB R9, R207, R236 ;  /* 0x000000eccf09723e */ /* 0x000fe400000000ff */
[----:B------:R-:W-:Y:S02]  /*e920*/  LOP3.LUT R6, R6, R7, RZ, 0xc0, !PT ;  /* 0x0000000706067212 */ /* 0x000fe400078ec0ff */
[----:B------:R-:W-:Y:S02]  /*e930*/  LOP3.LUT R5, R0, R5, RZ, 0xc0, !PT ;  /* 0x0000000500057212 */ /* 0x000fe400078ec0ff */
[----:B------:R-:W-:-:S07]  /*e940*/  LOP3.LUT R7, R8, R9, RZ, 0xc0, !PT ;  /* 0x0000000908077212 */ /* 0x000fce00078ec0ff */
        /* <DEDUP_REMOVED lines=14> */
[----:B------:R-:W-:-:S02]  /*ea30*/  MOV R41, R35 ;  /* 0x0000002300297202 */ /* 0x000fc40000000f00 */
[----:B------:R-:W-:Y:S02]  /*ea40*/  MOV R40, R32 ;  /* 0x0000002000287202 */ /* 0x000fe40000000f00 */
[----:B------:R-:W4:Y:S01]  /*ea50*/  LDSM.16.MT88.4 R32, [R210+0x1b000] ;  /* 0x01b00000d220783b */ /* 0x000f220000004200 */
[----:B------:R-:W-:Y:S01]  /*ea60*/  MOV R11, R24 ;  /* 0x00000018000b7202 */ /* 0x000fe20000000f00 */
[C---:B---3--:R-:W-:Y:S01]  /*ea70*/  HMMA.16816.F32 R112, R4.reuse, R20, R156 ;  /* 0x000000140470723c */ /* 0x048fe2000000189c */
[----:B------:R-:W-:Y:S02]  /*ea80*/  MOV R205, R25 ;  /* 0x0000001900cd7202 */ /* 0x000fe40000000f00 */
[----:B------:R-:W3:Y:S04]  /*ea90*/  LDSM.16.MT88.4 R24, [R209+0x1b000] ;  /* 0x01b00000d118783b */ /* 0x000ee80000004200 */
[----:B------:R-:W-:Y:S01]  /*eaa0*/  IMAD.MOV.U32 R158, RZ, RZ, R200 ;  /* 0x000000ffff9e7224 */ /* 0x000fe200078e00c8 */
[----:B------:R-:W-:Y:S01]  /*eab0*/  MOV R159, R201 ;  /* 0x000000c9009f7202 */ /* 0x000fe20000000f00 */
[C---:B-1----:R-:W-:Y:S07]  /*eac0*/  HMMA.16816.F32 R124, R4.reuse, R18, R172 ;  /* 0x00000012047c723c */ /* 0x042fee00000018ac */
[----:B------:R-:W-:Y:S01]  /*ead0*/  MOV R174, R202 ;  /* 0x000000ca00ae7202 */ /* 0x000fe20000000f00 */
[----:B------:R-:W-:Y:S01]  /*eae0*/  IMAD.MOV.U32 R175, RZ, RZ, R203 ;  /* 0x000000ffffaf7224 */ /* 0x000fe200078e00cb */
[C---:B--2---:R-:W-:Y:S08]  /*eaf0*/  HMMA.16816.F32 R132, R4.reuse, R12, R176 ;  /* 0x0000000c0484723c */ /* 0x044ff000000018b0 */
        /* <DEDUP_REMOVED lines=9> */
[----:B------:R-:W-:Y:S07]  /*eb90*/  LDSM.16.MT88.4 R20, [R210+0x1f000] ;  /* 0x01f00000d214783b */ /* 0x000fee0000004200 */
[C---:B------:R-:W-:Y:S01]  /*eba0*/  HMMA.16816.F32 R120, R4.reuse, R16, R180 ;  /* 0x000000100478723c */ /* 0x040fe200000018b4 */
[----:B------:R-:W4:Y:S07]  /*ebb0*/  LDSM.16.MT88.4 R16, [R209+0x1f000] ;  /* 0x01f00000d110783b */ /* 0x000f2e0000004200 */
[----:B-1----:R-:W-:Y:S01]  /*ebc0*/  HMMA.16816.F32 R184, R4, R12, R72 ;  /* 0x0000000c04b8723c */ /* 0x002fe20000001848 */
[----:B------:R-:W-:-:S07]  /*ebd0*/  FFMA.FTZ R0, R149, c[0x0][0x23c], -R2 ;  /* 0x00008f0095007a23 */ /* 0x000fce0000010802 */
[C---:B------:R-:W-:Y:S01]  /*ebe0*/  HMMA.16816.F32 R176, R4.reuse, R14, R64 ;  /* 0x0000000e04b0723c */ /* 0x040fe20000001840 */
[----:B------:R-:W1:Y:S01]  /*ebf0*/  LDSM.16.MT88.4 R12, [R212+0x1f000] ;  /* 0x01f00000d40c783b */ /* 0x000e620000004200 */
[----:B------:R-:W-:Y:S01]  /*ec00*/  MOV R156, R194 ;  /* 0x000000c2009c7202 */ /* 0x000fe20000000f00 */
[----:B------:R-:W-:Y:S01]  /*ec10*/  IMAD.MOV.U32 R42, RZ, RZ, R192 ;  /* 0x000000ffff2a7224 */ /* 0x000fe200078e00c0 */
[----:B------:R-:W-:Y:S01]  /*ec20*/  MOV R149, R206 ;  /* 0x000000ce00957202 */ /* 0x000fe20000000f00 */
[----:B------:R-:W-:Y:S01]  /*ec30*/  IMAD.MOV.U32 R9, RZ, RZ, R188 ;  /* 0x000000ffff097224 */ /* 0x000fe200078e00bc */
[----:B------:R-:W-:Y:S01]  /*ec40*/  MOV R43, R193 ;  /* 0x000000c1002b7202 */ /* 0x000fe20000000f00 */
[----:B------:R5:W-:Y:S01]  /*ec50*/  MUFU.EX2 R206, R0 ;  /* 0x0000000000ce7308 */ /* 0x000be20000000800 */
[----:B------:R-:W-:Y:S01]  /*ec60*/  MOV R157, R195 ;  /* 0x000000c3009d7202 */ /* 0x000fe20000000f00 */
[----:B------:R-:W-:Y:S01]  /*ec70*/  IMAD.MOV.U32 R246, RZ, RZ, R191 ;  /* 0x000000fffff67224 */ /* 0x000fe200078e00bf */
[----:B--2---:R-:W-:Y:S01]  /*ec80*/  HMMA.16816.F32 R192, R4, R32, R96 ;  /* 0x0000002004c0723c */ /* 0x004fe20000001860 */
[----:B------:R-:W-:Y:S01]  /*ec90*/  MOV R252, R189 ;  /* 0x000000bd00fc7202 */ /* 0x000fe20000000f00 */
[----:B------:R-:W-:Y:S01]  /*eca0*/  LDSM.16.MT88.4 R72, [R210+0x1b800] ;  /* 0x01b80000d248783b */ /* 0x000fe20000004200 */
[----:B------:R-:W-:-:S03]  /*ecb0*/  MOV R247, R190 ;  /* 0x000000be00f77202 */ /* 0x000fc60000000f00 */
[----:B------:R-:W-:Y:S01]  /*ecc0*/  LDSM.16.MT88.4 R64, [R209+0x1b800] ;  /* 0x01b80000d140783b */ /* 0x000fe20000004200 */
[----:B------:R-:W-:Y:S02]  /*ecd0*/  IMAD.MOV.U32 R97, RZ, RZ, R156 ;  /* 0x000000ffff617224 */ /* 0x000fe400078e009c */
[----:B------:R-:W-:Y:S02]  /*ece0*/  IMAD.MOV.U32 R156, RZ, RZ, R159 ;  /* 0x000000ffff9c7224 */ /* 0x000fe400078e009f */
[----:B-----5:R-:W-:Y:S02]  /*ecf0*/  FFMA.FTZ R0, R174, c[0x0][0x23c], -R2 ;  /* 0x00008f00ae007a23 */ /* 0x020fe40000010802 */
[----:B------:R-:W-:Y:S02]  /*ed00*/  IMAD.MOV.U32 R159, RZ, RZ, R205 ;  /* 0x000000ffff9f7224 */ /* 0x000fe400078e00cd */
[----:B------:R2:W5:Y:S01]  /*ed10*/  MUFU.EX2 R205, R0 ;  /* 0x0000000000cd7308 */ /* 0x0005620000000800 */
[----:B------:R-:W-:-:S02]  /*ed20*/  MOV R96, R175 ;  /* 0x000000af00607202 */ /* 0x000fc40000000f00 */
[----:B------:R-:W-:Y:S02]  /*ed30*/  MOV R98, R157 ;  /* 0x0000009d00627202 */ /* 0x000fe40000000f00 */
[----:B------:R-:W-:Y:S02]  /*ed40*/  MOV R99, R158 ;  /* 0x0000009e00637202 */ /* 0x000fe40000000f00 */
[----:B------:R-:W-:Y:S01]  /*ed50*/  MOV R157, R8 ;  /* 0x00000008009d7202 */ /* 0x000fe20000000f00 */
[--C-:B--2---:R-:W-:Y:S01]  /*ed60*/  FFMA.FTZ R0, R11, c[0x0][0x23c], -R2.reuse ;  /* 0x00008f000b007a23 */ /* 0x104fe20000010802 */
[----:B------:R-:W-:Y:S01]  /*ed70*/  MOV R11, R151 ;  /* 0x00000097000b7202 */ /* 0x000fe20000000f00 */
[----:B------:R-:W-:Y:S02]  /*ed80*/  FFMA.FTZ R2, R149, c[0x0][0x23c], -R2 ;  /* 0x00008f0095027a23 */ /* 0x000fe40000010802 */
[----:B------:R2:W-:Y:S01]  /*ed90*/  MUFU.EX2 R151, R0 ;  /* 0x0000000000977308 */ /* 0x0005e20000000800 */
[----:B------:R-:W-:Y:S01]  /*eda0*/  MOV R158, R9 ;  /* 0x00000009009e7202 */ /* 0x000fe20000000f00 */
[----:B---3--:R-:W-:Y:S06]  /*edb0*/  HMMA.16816.F32 R188, R4, R24, R80 ;  /* 0x0000001804bc723c */ /* 0x008fec0000001850 */
[----:B------:R3:W-:Y:S01]  /*edc0*/  MUFU.EX2 R149, R2 ;  /* 0x0000000200957308 */ /* 0x0007e20000000800 */
[----:B--2---:R-:W-:-:S05]  /*edd0*/  LOP3.LUT R0, R31, UR7, R204, 0x96, !PT ;  /* 0x000000071f007c12 */ /* 0x004fca000f8e96cc */
[----:B------:R-:W-:-:S04]  /*ede0*/  IMAD.WIDE.U32 R8, R0, -0x2daee0ad, RZ ;  /* 0xd2511f5300087825 */ /* 0x000fc800078e00ff */
[----:B---3--:R-:W-:Y:S01]  /*edf0*/  FFMA.FTZ R2, R96, c[0x0][0x23c], -R10 ;  /* 0x00008f0060027a23 */ /* 0x008fe2000001080a */
[C---:B------:R-:W-:Y:S01]  /*ee00*/  HMMA.16816.F32 R196, R4.reuse, R26, R196 ;  /* 0x0000001a04c4723c */ /* 0x040fe200000018c4 */
[----:B------:R-:W-:Y:S02]  /*ee10*/  LOP3.LUT R0, R9, UR17, R150, 0x96, !PT ;  /* 0x0000001109007c12 */ /* 0x000fe4000f8e9696 */
[----:B------:R2:W-:Y:S05]  /*ee20*/  MUFU.EX2 R31, R2 ;  /* 0x00000002001f7308 */ /* 0x0005ea0000000800 */
[C---:B----4-:R-:W-:Y:S08]  /*ee30*/  HMMA.16816.F32 R168, R4.reuse, R16, R56 ;  /* 0x0000001004a8723c */ /* 0x050ff00000001838 */
[C---:B------:R-:W-:Y:S08]  /*ee40*/  HMMA.16816.F32 R180, R4.reuse, R34, R88 ;  /* 0x0000002204b4723c */ /* 0x040ff00000001858 */
[----:B-1----:R-:W-:Y:S01]  /*ee50*/  HMMA.16816.F32 R160, R4, R12, R160 ;  /* 0x0000000c04a0723c */ /* 0x002fe200000018a0 */
[----:B--2---:R-:W-:Y:S01]  /*ee60*/  LOP3.LUT R2, R8, 0xffff, RZ, 0xc0, !PT ;  /* 0x0000ffff08027812 */ /* 0x004fe200078ec0ff */
[----:B------:R-:W-:Y:S01]  /*ee70*/  LDSM.16.MT88.4 R56, [R211+0x19800] ;  /* 0x01980000d338783b */ /* 0x000fe20000004200 */
[----:B------:R-:W-:-:S02]  /*ee80*/  SHF.R.U32.HI R9, RZ, 0x10, R8 ;  /* 0x00000010ff097819 */ /* 0x000fc40000011608 */
[----:B------:R-:W-:-:S03]  /*ee90*/  MOV R89, R97 ;  /* 0x0000006100597202 */ /* 0x000fc60000000f00 */
[----:B------:R-:W-:Y:S01]  /*eea0*/  HMMA.16816.F32 R24, R4, R18, R128 ;  /* 0x000000120418723c */ /* 0x000fe20000001880 */
[----:B------:R-:W1:Y:S01]  /*eeb0*/  LDSM.16.MT88.4 R16, [R211+0x1f000] ;  /* 0x01f00000d310783b */ /* 0x000e620000004200 */
[----:B------:R-:W-:Y:S01]  /*eec0*/  FFMA.FTZ R13, R11, c[0x0][0x23c], -R10 ;  /* 0x00008f000b0d7a23 */ /* 0x000fe2000001080a */
[----:B------:R-:W-:Y:S02]  /*eed0*/  LOP3.LUT R12, R8, 0xff, RZ, 0xc0, !PT ;  /* 0x000000ff080c7812 */ /* 0x000fe400078ec0ff */
[----:B------:R-:W-:-:S03]  /*eee0*/  SHF.R.U32.HI R11, RZ, 0x8, R2 ;  /* 0x00000008ff0b7819 */ /* 0x000fc60000011602 */
[----:B------:R-:W-:Y:S01]  /*eef0*/  HMMA.16816.F32 R172, R4, R20, R48 ;  /* 0x0000001404ac723c */ /* 0x000fe20000001830 */
[----:B------:R-:W-:Y:S01]  /*ef00*/  SHF.R.U32.HI R8, RZ, 0x18, R8 ;  /* 0x00000018ff087819 */ /* 0x000fe20000011608 */
[----:B------:R2:W3:Y:S01]  /*ef10*/  MUFU.EX2 R30, R13 ;  /* 0x0000000d001e7308 */ /* 0x0004e20000000800 */
[----:B------:R-:W-:Y:S01]  /*ef20*/  LOP3.LUT R2, R9, 0xff, RZ, 0xc0, !PT ;  /* 0x000000ff09027812 */ /* 0x000fe200078ec0ff */
[----:B------:R-:W-:Y:S01]  /*ef30*/  FFMA.FTZ R9, R89, c[0x0][0x23c], -R10 ;  /* 0x00008f0059097a23 */ /* 0x000fe2000001080a */
[----:B------:R-:W-:-:S03]  /*ef40*/  MOV R91, R99 ;  /* 0x00000063005b7202 */ /* 0x000fc60000000f00 */
[----:B------:R-:W-:Y:S01]  /*ef50*/  HMMA.16816.F32 R32, R4, R22, R136 ;  /* 0x000000160420723c */ /* 0x000fe20000001888 */
[----:B------:R-:W-:Y:S01]  /*ef60*/  IMAD.MOV.U32 R90, RZ, RZ, R98 ;  /* 0x000000ffff5a7224 */ /* 0x000fe200078e0062 */
[----:B------:R-:W-:Y:S01]  /*ef70*/  MOV R96, R158 ;  /* 0x0000009e00607202 */ /* 0x000fe20000000f00 */
[----:B------:R-:W-:Y:S01]  /*ef80*/  LDSM.16.MT88.4 R48, [R212+0x19800] ;  /* 0x01980000d430783b */ /* 0x000fe20000004200 */
[----:B------:R-:W-:-:S03]  /*ef90*/  MOV R97, R159 ;  /* 0x0000009f00617202 */ /* 0x000fc60000000f00 */
[----:B------:R-:W-:Y:S01]  /*efa0*/  LDSM.16.MT88.4 R128, [R209+0x1f800] ;  /* 0x01f80000d180783b */ /* 0x000fe20000004200 */
[----:B--2---:R-:W-:Y:S01]  /*efb0*/  PRMT R13, R12, 0x5410, R11 ;  /* 0x000054100c0d7816 */ /* 0x004fe2000000000b */
[C---:B------:R-:W-:Y:S01]  /*efc0*/  HMMA.16816.F32 R20, R4.reuse, R14, R140 ;  /* 0x0000000e0414723c */ /* 0x040fe2000000188c */
[----:B------:R-:W-:Y:S01]  /*efd0*/  PRMT R12, R2, 0x5410, R8 ;  /* 0x00005410020c7816 */ /* 0x000fe20000000008 */
[----:B------:R-:W-:Y:S01]  /*efe0*/  FFMA.FTZ R11, R91, c[0x0][0x23c], -R10 ;  /* 0x00008f005b0b7a23 */ /* 0x000fe2000001080a */
[C---:B------:R-:W-:Y:S01]  /*eff0*/  LOP3.LUT R2, R0.reuse, 0xffff, RZ, 0xc0, !PT ;  /* 0x0000ffff00027812 */ /* 0x040fe200078ec0ff */
[----:B------:R2:W-:Y:S01]  /*f000*/  MUFU.EX2 R15, R9 ;  /* 0x00000009000f7308 */ /* 0x0005e20000000800 */
[----:B------:R-:W-:Y:S01]  /*f010*/  SHF.R.U32.HI R8, RZ, 0x10, R0 ;  /* 0x00000010ff087819 */ /* 0x000fe20000011600 */
[----:B------:R-:W-:Y:S01]  /*f020*/  IMAD.MOV.U32 R98, RZ, RZ, R157 ;  /* 0x000000ffff627224 */ /* 0x000fe200078e009d */
[----:B------:R-:W-:Y:S01]  /*f030*/  LOP3.LUT R10, R0, 0xff, RZ, 0xc0, !PT ;  /* 0x000000ff000a7812 */ /* 0x000fe200078ec0ff */
[----:B------:R-:W-:Y:S01]  /*f040*/  IMAD.MOV.U32 R83, RZ, RZ, R90 ;  /* 0x000000ffff537224 */ /* 0x000fe200078e005a */
[----:B------:R-:W-:Y:S01]  /*f050*/  SHF.R.U32.HI R2, RZ, 0x8, R2 ;  /* 0x00000008ff027819 */ /* 0x000fe20000011602 */
[----:B------:R-:W-:Y:S01]  /*f060*/  IMAD.MOV.U32 R90, RZ, RZ, R40 ;  /* 0x000000ffff5a7224 */ /* 0x000fe200078e0028 */
[----:B------:R-:W-:Y:S01]  /*f070*/  MOV R99, R156 ;  /* 0x0000009c00637202 */ /* 0x000fe20000000f00 */
[----:B------:R-:W-:Y:S01]  /*f080*/  LDSM.16.MT88.4 R136, [R210+0x1f800] ;  /* 0x01f80000d288783b */ /* 0x000fe20000004200 */
[----:B------:R-:W-:Y:S01]  /*f090*/  MOV R88, R96 ;  /* 0x0000006000587202 */ /* 0x000fe20000000f00 */
[----:B------:R-:W-:Y:S01]  /*f0a0*/  IMAD.MOV.U32 R96, RZ, RZ, R43 ;  /* 0x000000ffff607224 */ /* 0x000fe200078e002b */
[----:B------:R-:W-:Y:S01]  /*f0b0*/  MOV R89, R97 ;  /* 0x0000006100597202 */ /* 0x000fe20000000f00 */
[----:B------:R-:W4:Y:S01]  /*f0c0*/  LDSM.16.MT88.4 R156, [R209+0x19800] ;  /* 0x01980000d19c783b */ /* 0x000f220000004200 */
[----:B--2---:R-:W-:Y:S01]  /*f0d0*/  SHF.R.U32.HI R9, RZ, 0x18, R0 ;  /* 0x00000018ff097819 */ /* 0x004fe20000011600 */
[----:B-1----:R-:W-:Y:S01]  /*f0e0*/  HMMA.16816.F32 R164, R4, R16, R164 ;  /* 0x0000001004a4723c */ /* 0x002fe200000018a4 */
[----:B------:R-:W-:Y:S01]  /*f0f0*/  LOP3.LUT R0, R8, 0xff, RZ, 0xc0, !PT ;  /* 0x000000ff08007812 */ /* 0x000fe200078ec0ff */
[----:B------:R-:W-:Y:S01]  /*f100*/  LDSM.16.MT88.4 R140, [R212+0x1f800] ;  /* 0x01f80000d48c783b */ /* 0x000fe20000004200 */
[----:B------:R-:W-:-:S02]  /*f110*/  MOV R91, R41 ;  /* 0x00000029005b7202 */ /* 0x000fc40000000f00 */
[----:B------:R-:W-:Y:S02]  /*f120*/  PRMT R2, R10, 0x5410, R2 ;  /* 0x000054100a027816 */ /* 0x000fe40000000002 */
[----:B------:R-:W-:Y:S02]  /*f130*/  PRMT R0, R0, 0x5410, R9 ;  /* 0x0000541000007816 */ /* 0x000fe40000000009 */
[----:B------:R-:W-:Y:S01]  /*f140*/  MOV R97, R42 ;  /* 0x0000002a00617202 */ /* 0x000fe20000000f00 */
[----:B------:R1:W2:Y:S01]  /*f150*/  MUFU.EX2 R14, R11 ;  /* 0x0000000b000e7308 */ /* 0x0002a20000000800 */
[----:B------:R-:W2:Y:S01]  /*f160*/  LDSM.16.MT88.4 R40, [R210+0x19800] ;  /* 0x01980000d228783b */ /* 0x000ea20000004200 */
[--C-:B------:R-:W-:Y:S01]  /*f170*/  HSET2.LE.AND R10, R13, R83.reuse, PT ;  /* 0x000000530d0a7233 */ /* 0x100fe20003803000 */
[----:B------:R-:W-:Y:S01]  /*f180*/  MOV R204, R88 ;  /* 0x0000005800cc7202 */ /* 0x000fe20000000f00 */
[--C-:B------:R-:W-:Y:S01]  /*f190*/  HSET2.LE.AND R8, R2, R83.reuse, PT ;  /* 0x0000005302087233 */ /* 0x100fe20003803000 */
[----:B------:R-:W-:Y:S01]  /*f1a0*/  MOV R150, R89 ;  /* 0x0000005900967202 */ /* 0x000fe20000000f00 */
[--C-:B------:R-:W-:Y:S01]  /*f1b0*/  HSET2.LE.AND R9, R0, R83.reuse, PT ;  /* 0x0000005300097233 */ /* 0x100fe20003803000 */
[----:B------:R-:W-:Y:S01]  /*f1c0*/  IMAD.MOV.U32 R13, RZ, RZ, R90 ;  /* 0x000000ffff0d7224 */ /* 0x000fe200078e005a */
[----:B-1----:R-:W-:Y:S01]  /*f1d0*/  HSET2.LE.AND R11, R12, R83, PT ;  /* 0x000000530c0b7233 */ /* 0x002fe20003803000 */
[----:B------:R-:W-:Y:S01]  /*f1e0*/  MOV R12, R91 ;  /* 0x0000005b000c7202 */ /* 0x000fe20000000f00 */
[----:B------:R-:W1:Y:S04]  /*f1f0*/  LDSM.16.MT88.4 R80, [R212+0x1b800] ;  /* 0x01b80000d450783b */ /* 0x000e680000004200 */
[----:B------:R-:W1:Y:S01]  /*f200*/  LDSM.16.MT88.4 R88, [R211+0x1b800] ;  /* 0x01b80000d358783b */ /* 0x000e620000004200 */
[----:B-----5:R-:W-:-:S02]  /*f210*/  F2FP.PACK_AB R0, R205, R206 ;  /* 0x000000cecd00723e */ /* 0x020fc400000000ff */
[----:B---3--:R-:W-:Y:S01]  /*f220*/  F2FP.PACK_AB R2, R30, R31 ;  /* 0x0000001f1e02723e */ /* 0x008fe200000000ff */
[----:B------:R-:W-:Y:S07]  /*f230*/  HMMA.16816.F32 R16, R4, R18, R144 ;  /* 0x000000120410723c */ /* 0x000fee0000001890 */
[----:B------:R-:W-:Y:S02]  /*f240*/  LOP3.LUT R144, R8, R0, RZ, 0xc0, !PT ;  /* 0x0000000008907212 */ /* 0x000fe400078ec0ff */
[----:B------:R-:W-:-:S02]  /*f250*/  LOP3.LUT R145, R9, R2, RZ, 0xc0, !PT ;  /* 0x0000000209917212 */ /* 0x000fc400078ec0ff */
[----:B------:R-:W-:Y:S02]  /*f260*/  MOV R0, R98 ;  /* 0x0000006200007202 */ /* 0x000fe40000000f00 */
[----:B------:R-:W-:Y:S02]  /*f270*/  MOV R2, R99 ;  /* 0x0000006300027202 */ /* 0x000fe40000000f00 */
[----:B------:R-:W-:Y:S02]  /*f280*/  F2FP.PACK_AB R4, R149, R151 ;  /* 0x000000979504723e */ /* 0x000fe400000000ff */
[----:B--2---:R-:W-:Y:S01]  /*f290*/  F2FP.PACK_AB R5, R14, R15 ;  /* 0x0000000f0e05723e */ /* 0x004fe200000000ff */
[----:B------:R-:W-:Y:S01]  /*f2a0*/  IMAD.MOV.U32 R9, RZ, RZ, R97 ;  /* 0x000000ffff097224 */ /* 0x000fe200078e0061 */
[----:B------:R-:W-:Y:S01]  /*f2b0*/  MOV R8, R96 ;  /* 0x0000006000087202 */ /* 0x000fe20000000f00 */
[----:B------:R-:W-:Y:S01]  /*f2c0*/  FFMA.FTZ R2, R244, R29, R2 ;  /* 0x0000001df4027223 */ /* 0x000fe20000010002 */
[----:B------:R-:W-:Y:S01]  /*f2d0*/  LOP3.LUT R146, R10, R4, RZ, 0xc0, !PT ;  /* 0x000000040a927212 */ /* 0x000fe200078ec0ff */
[----:B------:R-:W-:Y:S01]  /*f2e0*/  FFMA.FTZ R0, R245, R28, R0 ;  /* 0x0000001cf5007223 */ /* 0x000fe20000010000 */
[----:B------:R-:W-:Y:S01]  /*f2f0*/  LOP3.LUT R147, R11, R5, RZ, 0xc0, !PT ;  /* 0x000000050b937212 */ /* 0x000fe200078ec0ff */
[----:B------:R-:W-:Y:S01]  /*f300*/  FADD.FTZ R2, R9, R2 ;  /* 0x0000000209027221 */ /* 0x000fe20000010000 */
[----:B------:R-:W2:Y:S01]  /*f310*/  LDSM.16.MT88.4 R96, [R209+0x1d800] ;  /* 0x01d80000d160783b */ /* 0x000ea20000004200 */
[----:B------:R-:W-:-:S02]  /*f320*/  FADD.FTZ R0, R8, R0 ;  /* 0x0000000008007221 */ /* 0x000fc40000010000 */
[----:B------:R-:W-:Y:S01]  /*f330*/  FADD.FTZ R2, R12, R2 ;  /* 0x000000020c027221 */ /* 0x000fe20000010000 */
[----:B------:R-:W-:Y:S01]  /*f340*/  LDSM.16.MT88.4 R4, [R211+0x1f800] ;  /* 0x01f80000d304783b */ /* 0x000fe20000004200 */
[----:B----4-:R-:W-:Y:S01]  /*f350*/  HMMA.16816.F32 R152, R144, R156, R152 ;  /* 0x0000009c9098723c */ /* 0x010fe20000001898 */
[----:B------:R-:W-:Y:S02]  /*f360*/  FADD.FTZ R0, R13, R0 ;  /* 0x000000000d007221 */ /* 0x000fe40000010000 */
[----:B------:R-:W-:Y:S02]  /*f370*/  FADD.FTZ R2, R150, R2 ;  /* 0x0000000296027221 */ /* 0x000fe40000010000 */
[----:B------:R-:W-:-:S03]  /*f380*/  FADD.FTZ R0, R204, R0 ;  /* 0x00000000cc007221 */ /* 0x000fc60000010000 */
        /* <DEDUP_REMOVED lines=8> */
[----:B------:R-:W-:Y:S01]  /*f410*/  HMMA.16816.F32 R48, R144, R50, R68 ;  /* 0x000000329030723c */ /* 0x000fe20000001844 */
[----:B------:R-:W-:-:S07]  /*f420*/  FADD.FTZ R0, R243, R0 ;  /* 0x00000000f3007221 */ /* 0x000fce0000010000 */
[C---:B------:R-:W-:Y:S08]  /*f430*/  HMMA.16816.F32 R56, R144.reuse, R58, R84 ;  /* 0x0000003a9038723c */ /* 0x040ff00000001854 */
[C---:B------:R-:W-:Y:S01]  /*f440*/  HMMA.16816.F32 R68, R144.reuse, R72, R104 ;  /* 0x000000489044723c */ /* 0x040fe20000001868 */
[----:B------:R-:W3:Y:S07]  /*f450*/  LDSM.16.MT88.4 R104, [R210+0x1d800] ;  /* 0x01d80000d268783b */ /* 0x000eee0000004200 */
[C---:B-1----:R-:W-:Y:S01]  /*f460*/  HMMA.16816.F32 R76, R144.reuse, R80, R112 ;  /* 0x00000050904c723c */ /* 0x042fe20000001870 */
[----:B------:R-:W1:Y:S07]  /*f470*/  LDSM.16.MT88.4 R112, [R212+0x1d800] ;  /* 0x01d80000d470783b */ /* 0x000e6e0000004200 */
        /* <DEDUP_REMOVED lines=20> */
[----:B------:R-:W-:Y:S01]  /*f5c0*/  FADD.FTZ R0, R30, R0 ;  /* 0x000000001e007221 */ /* 0x000fe20000010000 */
[----:B------:R-:W-:Y:S01]  /*f5d0*/  @UP0 UIADD3 UR23, UR23, -0x4, URZ ;  /* 0xfffffffc17170890 */ /* 0x000fe2000fffe03f */
[----:B------:R-:W-:-:S03]  /*f5e0*/  FADD.FTZ R2, R151, R2 ;  /* 0x0000000297027221 */ /* 0x000fc60000010000 */
[----:B------:R-:W-:Y:S01]  /*f5f0*/  HMMA.16816.F32 R64, R144, R66, R100 ;  /* 0x000000429040723c */ /* 0x000fe20000001864 */
[----:B------:R-:W-:-:S07]  /*f600*/  FADD.FTZ R0, R15, R0 ;  /* 0x000000000f007221 */ /* 0x000fce0000010000 */
[----:B------:R-:W-:Y:S01]  /*f610*/  HMMA.16816.F32 R72, R144, R74, R108 ;  /* 0x0000004a9048723c */ /* 0x000fe2000000186c */
[----:B------:R-:W-:-:S07]  /*f620*/  FADD.FTZ R244, R149, R2 ;  /* 0x0000000295f47221 */ /* 0x000fce0000010000 */
[----:B------:R-:W-:Y:S01]  /*f630*/  HMMA.16816.F32 R80, R144, R82, R116 ;  /* 0x000000529050723c */ /* 0x000fe20000001874 */
[----:B------:R-:W-:-:S07]  /*f640*/  FADD.FTZ R245, R14, R0 ;  /* 0x000000000ef57221 */ /* 0x000fce0000010000 */
[C---:B------:R-:W-:Y:S08]  /*f650*/  HMMA.16816.F32 R88, R144.reuse, R90, R124 ;  /* 0x0000005a9058723c */ /* 0x040ff0000000187c */
[C---:B--2---:R-:W-:Y:S08]  /*f660*/  HMMA.16816.F32 R92, R144.reuse, R96, R132 ;  /* 0x00000060905c723c */ /* 0x044ff00000001884 */
[C---:B---3--:R-:W-:Y:S08]  /*f670*/  HMMA.16816.F32 R100, R144.reuse, R104, R192 ;  /* 0x000000689064723c */ /* 0x048ff000000018c0 */
[C---:B-1----:R-:W-:Y:S08]  /*f680*/  HMMA.16816.F32 R108, R144.reuse, R112, R188 ;  /* 0x00000070906c723c */ /* 0x042ff000000018bc */
        /* <DEDUP_REMOVED lines=14> */
.L_x_750:
[----:B------:R-:W-:-:S12]  /*f770*/  UIADD3 UR23, UR28, -0x1, URZ ;  /* 0xffffffff1c177890 */ /* 0x000fd8000fffe03f */
.L_x_753:
[----:B------:R-:W-:-:S13]  /*f780*/  ISETP.LE.AND P0, PT, RZ, UR23, PT ;  /* 0x00000017ff007c0c */ /* 0x000fda000bf03270 */
[----:B------:R-:W-:Y:S05]  /*f790*/  @!P0 BRA `(.L_x_754) ;  /* 0x000039d000008947 */ /* 0x000fea0003800000 */
[----:B------:R-:W2:Y:S01]  /*f7a0*/  LDL.LU R2, [R1+0x38] ;  /* 0x0000380001027983 */ /* 0x000ea20000300800 */
[----:B------:R-:W1:Y:S01]  /*f7b0*/  LDC.U8 R241, c[0x0][0x2d8] ;  /* 0x0000b600fff17b82 */ /* 0x000e620000000000 */
[----:B------:R-:W-:Y:S01]  /*f7c0*/  ULDC.64 UR4, c[0x0][0x1a0] ;  /* 0x0000680000047ab9 */ /* 0x000fe20000000a00 */
[----:B------:R-:W-:Y:S01]  /*f7d0*/  MOV R150, R3 ;  /* 0x0000000300967202 */ /* 0x000fe20000000f00 */
[----:B------:R-:W3:Y:S01]  /*f7e0*/  LDL R0, [R1+0x10] ;  /* 0x0000100001007983 */ /* 0x000ee20000100800 */
[----:B------:R-:W-:Y:S01]  /*f7f0*/  USHF.L.U64.HI UR31, UR4, 0x5, UR5 ;  /* 0x00000005041f7899 */ /* 0x000fe20008010205 */
[----:B------:R-:W-:Y:S01]  /*f800*/  MOV R149, R148 ;  /* 0x0000009400957202 */ /* 0x000fe20000000f00 */
[----:B------:R-:W-:Y:S01]  /*f810*/  USHF.L.U32 UR32, UR4, 0x5, URZ ;  /* 0x0000000504207899 */ /* 0x000fe2000800063f */
[----:B------:R-:W4:Y:S01]  /*f820*/  LDL.LU.64 R6, [R1+0x40] ;  /* 0x0000400001067983 */ /* 0x000f220000300a00 */
[----:B------:R-:W-:Y:S02]  /*f830*/  USHF.L.U64.HI UR28, UR4, 0x6, UR5 ;  /* 0x00000006041c7899 */ /* 0x000fe40008010205 */
[----:B------:R-:W-:Y:S01]  /*f840*/  USHF.L.U64.HI UR31, UR32, 0x1, UR31 ;  /* 0x00000001201f7899 */ /* 0x000fe2000801021f */
[----:B------:R-:W4:Y:S01]  /*f850*/  LDL.LU.64 R4, [R1+0x10] ;  /* 0x0000100001047983 */ /* 0x000f220000300a00 */
[----:B------:R-:W-:-:S02]  /*f860*/  USHF.L.U32 UR30, UR4, 0x6, URZ ;  /* 0x00000006041e7899 */ /* 0x000fc4000800063f */
[----:B------:R-:W-:Y:S01]  /*f870*/  USHF.L.U32 UR32, UR32, 0x1, URZ ;  /* 0x0000000120207899 */ /* 0x000fe2000800063f */
[----:B------:R-:W2:Y:S01]  /*f880*/  LDL.LU R8, [R1+0x28] ;  /* 0x0000280001087983 */ /* 0x000ea20000300800 */
[----:B-1----:R-:W-:Y:S02]  /*f890*/  PRMT R241, R241, 0x7054, R241 ;  /* 0x00007054f1f17816 */ /* 0x002fe400000000f1 */
[----:B----4-:R-:W-:-:S05]  /*f8a0*/  MOV R4, R6 ;  /* 0x0000000600047202 */ /* 0x010fca0000000f00 */
[----:B------:R1:W-:Y:S01]  /*f8b0*/  STL.64 [R1+0x10], R4 ;  /* 0x0000100401007387 */ /* 0x0003e20000100a00 */
[----:B--2---:R-:W-:-:S05]  /*f8c0*/  IMAD.WIDE.U32 R242, R8, -0x326172a9, RZ ;  /* 0xcd9e8d5708f27825 */ /* 0x004fca00078e00ff */
[----:B------:R-:W-:Y:S01]  /*f8d0*/  LOP3.LUT R236, R243, R2, RZ, 0x3c, !PT ;  /* 0x00000002f3ec7212 */ /* 0x000fe200078e3cff */
[----:B---3--:R-:W-:-:S04]  /*f8e0*/  IMAD.WIDE.U32 R238, R0, -0x2daee0ad, RZ ;  /* 0xd2511f5300ee7825 */ /* 0x008fc800078e00ff */
[----:B------:R-:W-:Y:S01]  /*f8f0*/  IMAD.WIDE.U32 R236, R236, -0x2daee0ad, RZ ;  /* 0xd2511f53ecec7825 */ /* 0x000fe200078e00ff */
[----:B------:R-:W-:Y:S05]  /*f900*/  BRA `(.L_x_755) ;  /* 0x000001f000007947 */ /* 0x000fea0003800000 */
.L_x_757:
        /* <DEDUP_REMOVED lines=31> */
.L_x_755:
[----:B------:R-:W2:Y:S01]  /*fb00*/  LDL.64 R2, [R1+0x10] ;  /* 0x0000100001027983 */ /* 0x000ea20000100a00 */
[----:B------:R-:W-:Y:S04]  /*fb10*/  DEPBAR.LE SB0, 0x0 ;  /* 0x000080000000791a */ /* 0x000fe80000000000 */
[----:B------:R-:W-:Y:S01]  /*fb20*/  BAR.SYNC.DEFER_BLOCKING 0x0 ;  /* 0x0000000000007b1d */ /* 0x000fe20000010000 */
[----:B------:R-:W-:Y:S01]  /*fb30*/  USHF.R.S32.HI UR5, URZ, 0x1f, UR23 ;  /* 0x0000001f3f057899 */ /* 0x000fe20008011417 */
[----:B-1----:R-:W-:Y:S01]  /*fb40*/  IMAD.U32 R4, RZ, RZ, UR30 ;  /* 0x0000001eff047e24 */ /* 0x002fe2000f8e00ff */
        /* <DEDUP_REMOVED lines=12> */
[----:B------:R-:W-:Y:S01]  /*fc10*/  ISETP.LT.AND P0, PT, RZ, UR23, PT ;  /* 0x00000017ff007c0c */ /* 0x000fe2000bf01270 */
        /* <DEDUP_REMOVED lines=8> */
[----:B------:R-:W2:Y:S04]  /*fca0*/  LDSM.16.M88.4 R8, [R208+0x10000] ;  /* 0x01000000d008783b */ /* 0x000ea80000000200 */
[----:B-----5:R-:W3:Y:S04]  /*fcb0*/  LDSM.16.M88.4 R16, [R208+0x10800] ;  /* 0x01080000d010783b */ /* 0x020ee80000000200 */
[----:B------:R-:W4:Y:S04]  /*fcc0*/  LDSM.16.M88.4 R24, [R208+0x11000] ;  /* 0x01100000d018783b */ /* 0x000f280000000200 */
[----:B------:R-:W0:Y:S04]  /*fcd0*/  LDGDEPBAR ;  /* 0x00000000000079af */ /* 0x000e280000000000 */
[----:B------:R-:W1:Y:S04]  /*fce0*/  LDSM.16.M88.4 R168, [R208+0x11800] ;  /* 0x01180000d0a8783b */ /* 0x000e680000000200 */
[----:B------:R-:W-:Y:S04]  /*fcf0*/  LDSM.16.M88.4 R172, [R216] ;  /* 0x00000000d8ac783b */ /* 0x000fe80000000200 */
[----:B------:R-:W1:Y:S04]  /*fd00*/  LDSM.16.M88.4 R176, [R219] ;  /* 0x00000000dbb0783b */ /* 0x000e680000000200 */
[----:B------:R-:W1:Y:S04]  /*fd10*/  LDSM.16.M88.4 R180, [R234] ;  /* 0x00000000eab4783b */ /* 0x000e680000000200 */
[----:B------:R-:W1:Y:S04]  /*fd20*/  LDSM.16.M88.4 R184, [R233] ;  /* 0x00000000e9b8783b */ /* 0x000e680000000200 */
[----:B------:R-:W1:Y:S01]  /*fd30*/  LDSM.16.M88.4 R188, [R232] ;  /* 0x00000000e8bc783b */ /* 0x000e620000000200 */
[C---:B--2---:R-:W-:Y:S03]  /*fd40*/  HMMA.16816.F32 R4, R32.reuse, R8, RZ ;  /* 0x000000082004723c */ /* 0x044fe600000018ff */
[----:B------:R-:W-:Y:S04]  /*fd50*/  LDSM.16.M88.4 R192, [R218] ;  /* 0x00000000dac0783b */ /* 0x000fe80000000200 */
[----:B------:R-:W2:Y:S01]  /*fd60*/  LDSM.16.M88.4 R196, [R214+0x10000] ;  /* 0x01000000d6c4783b */ /* 0x000ea20000000200 */
[C---:B------:R-:W-:Y:S03]  /*fd70*/  HMMA.16816.F32 R8, R32.reuse, R10, RZ ;  /* 0x0000000a2008723c */ /* 0x040fe600000018ff */
[----:B------:R-:W2:Y:S04]  /*fd80*/  LDSM.16.M88.4 R200, [R214+0x10800] ;  /* 0x01080000d6c8783b */ /* 0x000ea80000000200 */
[----:B------:R-:W-:Y:S01]  /*fd90*/  LDSM.16.M88.4 R204, [R214+0x11800] ;  /* 0x01180000d6cc783b */ /* 0x000fe20000000200 */
[C---:B---3--:R-:W-:Y:S08]  /*fda0*/  HMMA.16816.F32 R12, R32.reuse, R16, RZ ;  /* 0x00000010200c723c */ /* 0x048ff000000018ff */
[C---:B------:R-:W-:Y:S08]  /*fdb0*/  HMMA.16816.F32 R16, R32.reuse, R18, RZ ;  /* 0x000000122010723c */ /* 0x040ff000000018ff */
[C---:B----4-:R-:W-:Y:S08]  /*fdc0*/  HMMA.16816.F32 R20, R32.reuse, R24, RZ ;  /* 0x000000182014723c */ /* 0x050ff000000018ff */
[C---:B------:R-:W-:Y:S08]  /*fdd0*/  HMMA.16816.F32 R24, R32.reuse, R26, RZ ;  /* 0x0000001a2018723c */ /* 0x040ff000000018ff */
[C---:B-1----:R-:W-:Y:S08]  /*fde0*/  HMMA.16816.F32 R28, R32.reuse, R168, RZ ;  /* 0x000000a8201c723c */ /* 0x042ff000000018ff */
[----:B------:R-:W-:Y:S01]  /*fdf0*/  HMMA.16816.F32 R32, R32, R170, RZ ;  /* 0x000000aa2020723c */ /* 0x000fe200000018ff */
[----:B------:R-:W1:Y:S07]  /*fe00*/  LDSM.16.M88.4 R168, [R214+0x11000] ;  /* 0x01100000d6a8783b */ /* 0x000e6e0000000200 */
[C---:B------:R-:W-:Y:S08]  /*fe10*/  HMMA.16816.F32 R4, R172.reuse, R176, R4 ;  /* 0x000000b0ac04723c */ /* 0x040ff00000001804 */
[C---:B------:R-:W-:Y:S01]  /*fe20*/  HMMA.16816.F32 R8, R172.reuse, R178, R8 ;  /* 0x000000b2ac08723c */ /* 0x040fe20000001808 */
[----:B------:R-:W-:Y:S07]  /*fe30*/  LDSM.16.M88.4 R176, [R217] ;  /* 0x00000000d9b0783b */ /* 0x000fee0000000200 */
        /* <DEDUP_REMOVED lines=8> */
[----:B------:R-:W3:Y:S04]  /*fec0*/  LDSM.16.M88.4 R172, [R213+0x1000] ;  /* 0x00100000d5ac783b */ /* 0x000ee80000000200 */
[----:B------:R-:W3:Y:S03]  /*fed0*/  LDSM.16.M88.4 R188, [R213+0x1800] ;  /* 0x00180000d5bc783b */ /* 0x000ee60000000200 */
[C---:B--2---:R-:W-:Y:S08]  /*fee0*/  HMMA.16816.F32 R4, R192.reuse, R196, R4 ;  /* 0x000000c4c004723c */ /* 0x044ff00000001804 */
        /* <DEDUP_REMOVED lines=10> */
[----:B------:R-:W2:Y:S04]  /*ff90*/  LDSM.16.M88.4 R192, [R208+0x13000] ;  /* 0x01300000d0c0783b */ /* 0x000ea80000000200 */
[----:B------:R-:W1:Y:S03]  /*ffa0*/  LDSM.16.M88.4 R204, [R208+0x13800] ;  /* 0x01380000d0cc783b */ /* 0x000e660000000200 */
[C---:B---3--:R-:W-:Y:S08]  /*ffb0*/  HMMA.16816.F32 R4, R176.reuse, R180, R4 ;  /* 0x000000b4b004723c */ /* 0x048ff00000001804 */
[C---:B------:R-:W-:Y:S01]  /*ffc0*/  HMMA.16816.F32 R8, R176.reuse, R182, R8 ;  /* 0x000000b6b008723c */ /* 0x040fe20000001808 */
[----:B------:R-:W-:Y:S07]  /*ffd0*/  LDSM.16.M88.4 R180, [R231] ;  /* 0x00000000e7b4783b */ /* 0x000fee0000000200 */
[C---:B----4-:R-:W-:Y:S08]  /*ffe0*/  HMMA.16816.F32 R12, R176.reuse, R184, R12 ;  /* 0x000000b8b00c723c */ /* 0x050ff0000000180c */
[C---:B------:R-:W-:Y:S01]  /*fff0*/  HMMA.16816.F32 R16, R176.reuse, R186, R16 ;  /* 0x000000bab010723c */ /* 0x040fe20000001810 */
[----:B------:R-:W-:Y:S07]  /*10000*/  LDSM.16.M88.4 R184, [R230] ;  /* 0x00000000e6b8783b */ /* 0x000fee0000000200 */
[C---:B------:R-:W-:Y:S08]  /*10010*/  HMMA.16816.F32 R20, R176.reuse, R172, R20 ;  /* 0x000000acb014723c */ /* 0x040ff00000001814 */
[C---:B------:R-:W-:Y:S01]  /*10020*/  HMMA.16816.F32 R24, R176.reuse, R174, R24 ;  /* 0x000000aeb018723c */ /* 0x040fe20000001818 */
[----:B------:R-:W3:Y:S07]  /*10030*/  LDSM.16.M88.4 R172, [R216+0x4000] ;  /* 0x00400000d8ac783b */ /* 0x000eee0000000200 */
[C---:B------:R-:W-:Y:S08]  /*10040*/  HMMA.16816.F32 R28, R176.reuse, R188, R28 ;  /* 0x000000bcb01c723c */ /* 0x040ff0000000181c */
[----:B------:R-:W-:Y:S01]  /*10050*/  HMMA.16816.F32 R32, R176, R190, R32 ;  /* 0x000000beb020723c */ /* 0x000fe20000001820 */
[----:B------:R-:W4:Y:S04]  /*10060*/  LDSM.16.M88.4 R176, [R229] ;  /* 0x00000000e5b0783b */ /* 0x000f280000000200 */
        /* <DEDUP_REMOVED lines=43> */
[C---:B------:R-:W-:Y:S08]  /*10320*/  HMMA.16816.F32 R12, R176.reuse, R184, R12 ;  /* 0x000000b8b00c723c */ /* 0x040ff0000000180c */
[C---:B------:R-:W-:Y:S01]  /*10330*/  HMMA.16816.F32 R16, R176.reuse, R186, R16 ;  /* 0x000000bab010723c */ /* 0x040fe20000001810 */
[----:B------:R-:W-:Y:S07]  /*10340*/  LDSM.16.M88.4 R184, [R226] ;  /* 0x00000000e2b8783b */ /* 0x000fee0000000200 */
[C---:B----4-:R-:W-:Y:S08]  /*10350*/  HMMA.16816.F32 R20, R176.reuse, R172, R20 ;  /* 0x000000acb014723c */ /* 0x050ff00000001814 */
        /* <DEDUP_REMOVED lines=92> */
[C---:B------:R-:W-:Y:S08]  /*10920*/  HMMA.16816.F32 R28, R192.reuse, R204, R28 ;  /* 0x000000ccc01c723c */ /* 0x040ff0000000181c */
[----:B------:R-:W-:Y:S08]  /*10930*/  HMMA.16816.F32 R32, R192, R206, R32 ;  /* 0x000000cec020723c */ /* 0x000ff00000001820 */
[C---:B---3--:R-:W-:Y:S08]  /*10940*/  HMMA.16816.F32 R4, R176.reuse, R180, R4 ;  /* 0x000000b4b004723c */ /* 0x048ff00000001804 */
[C---:B------:R-:W-:Y:S08]  /*10950*/  HMMA.16816.F32 R8, R176.reuse, R182, R8 ;  /* 0x000000b6b008723c */ /* 0x040ff00000001808 */
[C---:B------:R-:W-:Y:S08]  /*10960*/  HMMA.16816.F32 R12, R176.reuse, R184, R12 ;  /* 0x000000b8b00c723c */ /* 0x040ff0000000180c */
[C---:B------:R-:W-:Y:S08]  /*10970*/  HMMA.16816.F32 R16, R176.reuse, R186, R16 ;  /* 0x000000bab010723c */ /* 0x040ff00000001810 */
[C---:B----4-:R-:W-:Y:S08]  /*10980*/  HMMA.16816.F32 R20, R176.reuse, R172, R20 ;  /* 0x000000acb014723c */ /* 0x050ff00000001814 */
[C---:B------:R-:W-:Y:S08]  /*10990*/  HMMA.16816.F32 R24, R176.reuse, R174, R24 ;  /* 0x000000aeb018723c */ /* 0x040ff00000001818 */
[C---:B------:R-:W-:Y:S08]  /*109a0*/  HMMA.16816.F32 R28, R176.reuse, R188, R28 ;  /* 0x000000bcb01c723c */ /* 0x040ff0000000181c */
[----:B------:R-:W-:Y:S01]  /*109b0*/  HMMA.16816.F32 R32, R176, R190, R32 ;  /* 0x000000beb020723c */ /* 0x000fe20000001820 */
[----:B------:R-:W-:-:S07]  /*109c0*/  @P0 BRA `(.L_x_757) ;  /* 0xffffef4000000947 */ /* 0x000fce000383ffff */
.L_x_756:
[----:B------:R-:W-:Y:S01]  /*109d0*/  FMNMX.FTZ R0, R4, R149, !PT ;  /* 0x0000009504007209 */ /* 0x000fe20007810000 */
[----:B------:R-:W-:Y:S01]  /*109e0*/  USHF.L.U32 UR4, UR23, 0x1, URZ ;  /* 0x0000000117047899 */ /* 0x000fe2000800063f */
[----:B------:R-:W-:Y:S01]  /*109f0*/  LDSM.16.MT88.4 R172, [R209+0x18000] ;  /* 0x01800000d1ac783b */ /* 0x000fe20000004200 */
[----:B------:R-:W-:Y:S01]  /*10a00*/  UIADD3 UR23, UR23, -0x1, URZ ;  /* 0xffffffff17177890 */ /* 0x000fe2000fffe03f */
[----:B------:R-:W-:Y:S04]  /*10a10*/  FMNMX.FTZ R0, R5, R0, !PT ;  /* 0x0000000005007209 */ /* 0x000fe80007810000 */
[----:B------:R-:W-:Y:S02]  /*10a20*/  FMNMX.FTZ R0, R8, R0, !PT ;  /* 0x0000000008007209 */ /* 0x000fe40007810000 */
[----:B------:R-:W-:Y:S02]  /*10a30*/  LDSM.16.MT88.4 R176, [R210+0x18000] ;  /* 0x01800000d2b0783b */ /* 0x000fe40000004200 */
[----:B------:R-:W-:Y:S04]  /*10a40*/  FMNMX.FTZ R0, R9, R0, !PT ;  /* 0x0000000009007209 */ /* 0x000fe80007810000 */
[----:B-1----:R-:W-:Y:S02]  /*10a50*/  FMNMX.FTZ R2, R12, R0, !PT ;  /* 0x000000000c027209 */ /* 0x002fe40007810000 */
        /* <DEDUP_REMOVED lines=109> */
[--C-:B-1----:R-:W-:Y:S01]  /*11130*/  SHF.R.U32.HI R7, RZ, 0x10, R5.reuse ;  /* 0x00000010ff077819 */ /* 0x102fe20000011605 */
[----:B------:R-:W-:Y:S01]  /*11140*/  FFMA.FTZ R28, R28, c[0x0][0x23c], -R184 ;  /* 0x00008f001c1c7a23 */ /* 0x000fe200000108b8 */
[----:B------:R-:W-:Y:S01]  /*11150*/  SHF.R.U32.HI R10, RZ, 0x8, R6 ;  /* 0x00000008ff0a7819 */ /* 0x000fe20000011606 */
[--C-:B------:R-:W-:Y:S01]  /*11160*/  FFMA.FTZ R29, R29, c[0x0][0x23c], -R184.reuse ;  /* 0x00008f001d1d7a23 */ /* 0x100fe200000108b8 */
[----:B------:R-:W-:Y:S01]  /*11170*/  LOP3.LUT R9, R8, 0xff, RZ, 0xc0, !PT ;  /* 0x000000ff08097812 */ /* 0x000fe200078ec0ff */
[----:B------:R-:W-:Y:S01]  /*11180*/  FFMA.FTZ R184, R33, c[0x0][0x23c], -R184 ;  /* 0x00008f0021b87a23 */ /* 0x000fe200000108b8 */
[----:B------:R-:W-:Y:S01]  /*11190*/  LOP3.LUT R8, R5, 0xff, RZ, 0xc0, !PT ;  /* 0x000000ff05087812 */ /* 0x000fe200078ec0ff */
[----:B------:R1:W-:Y:S01]  /*111a0*/  MUFU.EX2 R200, R16 ;  /* 0x0000001000c87308 */ /* 0x0003e20000000800 */
[----:B------:R-:W-:Y:S01]  /*111b0*/  SHF.R.U32.HI R6, RZ, 0x18, R5 ;  /* 0x00000018ff067819 */ /* 0x000fe20000011605 */
[----:B------:R-:W-:Y:S01]  /*111c0*/  FFMA.FTZ R30, R30, c[0x0][0x23c], -R185 ;  /* 0x00008f001e1e7a23 */ /* 0x000fe200000108b9 */
        /* <DEDUP_REMOVED lines=63> */
[----:B------:R-:W-:Y:S01]  /*115c0*/  MUFU.EX2 R184, R184 ;  /* 0x000000b800b87308 */ /* 0x000fe20000000800 */
[C---:B------:R-:W-:Y:S03]  /*115d0*/  HMMA.16816.F32 R48, R168.reuse, R154, R48 ;  /* 0x0000009aa830723c */ /* 0x040fe60000001830 */
[----:B------:R-:W-:Y:S02]  /*115e0*/  FMUL.FTZ R53, R2, R53 ;  /* 0x0000003502357220 */ /* 0x000fe40000410000 */
[----:B------:R-:W2:Y:S01]  /*115f0*/  LDSM.16.MT88.4 R152, [R210+0x1a000] ;  /* 0x01a00000d298783b */ /* 0x000ea20000004200 */
[C---:B------:R-:W-:Y:S02]  /*11600*/  FMUL.FTZ R54, R0.reuse, R54 ;  /* 0x0000003600367220 */ /* 0x040fe40000410000 */
[C---:B------:R-:W-:Y:S01]  /*11610*/  FMUL.FTZ R55, R0.reuse, R55 ;  /* 0x0000003700377220 */ /* 0x040fe20000410000 */
[----:B------:R-:W-:Y:S03]  /*11620*/  MUFU.EX2 R196, R12 ;  /* 0x0000000c00c47308 */ /* 0x000fe60000000800 */
[C---:B---3--:R-:W-:Y:S02]  /*11630*/  FMUL.FTZ R14, R0.reuse, R166 ;  /* 0x000000a6000e7220 */ /* 0x048fe40000410000 */
[----:B-1----:R-:W-:Y:S01]  /*11640*/  FMUL.FTZ R15, R0, R167 ;  /* 0x000000a7000f7220 */ /* 0x002fe20000410000 */
[C---:B------:R-:W-:Y:S03]  /*11650*/  HMMA.16816.F32 R52, R168.reuse, R156, R52 ;  /* 0x0000009ca834723c */ /* 0x040fe60000001834 */
[C---:B------:R-:W-:Y:S01]  /*11660*/  FMUL.FTZ R56, R2.reuse, R56 ;  /* 0x0000003802387220 */ /* 0x040fe20000410000 */
[----:B------:R-:W1:Y:S01]  /*11670*/  MUFU.EX2 R195, R13 ;  /* 0x0000000d00c37308 */ /* 0x000e620000000800 */
[----:B------:R-:W-:Y:S02]  /*11680*/  FMUL.FTZ R57, R2, R57 ;  /* 0x0000003902397220 */ /* 0x000fe40000410000 */
[C---:B------:R-:W-:Y:S02]  /*11690*/  FMUL.FTZ R58, R0.reuse, R58 ;  /* 0x0000003a003a7220 */ /* 0x040fe40000410000 */
[----:B------:R-:W-:Y:S03]  /*116a0*/  FMUL.FTZ R59, R0, R59 ;  /* 0x0000003b003b7220 */ /* 0x000fe60000410000 */
[C---:B------:R-:W-:Y:S02]  /*116b0*/  FMUL.FTZ R60, R2.reuse, R60 ;  /* 0x0000003c023c7220 */ /* 0x040fe40000410000 */
[----:B------:R-:W-:Y:S01]  /*116c0*/  FMUL.FTZ R61, R2, R61 ;  /* 0x0000003d023d7220 */ /* 0x000fe20000410000 */
[----:B------:R3:W-:Y:S01]  /*116d0*/  MUFU.EX2 R192, R24 ;  /* 0x0000001800c07308 */ /* 0x0007e20000000800 */
[C---:B------:R-:W-:Y:S01]  /*116e0*/  HMMA.16816.F32 R56, R168.reuse, R158, R56 ;  /* 0x0000009ea838723c */ /* 0x040fe20000001838 */
[----:B------:R-:W5:Y:S02]  /*116f0*/  LDSM.16.MT88.4 R156, [R212+0x1a000] ;  /* 0x01a00000d49c783b */ /* 0x000f640000004200 */
        /* <DEDUP_REMOVED lines=8> */
[C---:B------:R-:W-:Y:S01]  /*11780*/  FMUL.FTZ R68, R2.reuse, R68 ;  /* 0x0000004402447220 */ /* 0x040fe20000410000 */
[----:B------:R4:W-:Y:S01]  /*11790*/  MUFU.EX2 R190, R26 ;  /* 0x0000001a00be7308 */ /* 0x0009e20000000800 */
[----:B------:R-:W-:Y:S03]  /*117a0*/  FMUL.FTZ R69, R2, R69 ;  /* 0x0000004502457220 */ /* 0x000fe60000410000 */
[C---:B------:R-:W-:Y:S01]  /*117b0*/  HMMA.16816.F32 R64, R168.reuse, R174, R64 ;  /* 0x000000aea840723c */ /* 0x040fe20000001840 */
[----:B------:R-:W1:Y:S01]  /*117c0*/  LDSM.16.MT88.4 R172, [R211+0x1a000] ;  /* 0x01a00000d3ac783b */ /* 0x000e620000004200 */
[----:B---3--:R-:W-:Y:S01]  /*117d0*/  MOV R24, UR4 ;  /* 0x0000000400187c02 */ /* 0x008fe20008000f00 */
[C---:B------:R-:W-:Y:S02]  /*117e0*/  FMUL.FTZ R70, R0.reuse, R70 ;  /* 0x0000004600467220 */ /* 0x040fe40000410000 */
[----:B------:R-:W-:Y:S01]  /*117f0*/  FMUL.FTZ R71, R0, R71 ;  /* 0x0000004700477220 */ /* 0x000fe20000410000 */
[----:B------:R-:W-:Y:S01]  /*11800*/  LOP3.LUT R24, R239, UR27, R24, 0x96, !PT ;  /* 0x0000001bef187c12 */ /* 0x000fe2000f8e9618 */
        /* <DEDUP_REMOVED lines=93> */
[----:B------:R-:W-:Y:S05]  /*11de0*/  IMAD.WIDE.U32 R150, R150, -0x2daee0ad, RZ ;  /* 0xd2511f5396967825 */ /* 0x000fea00078e00ff */
[C---:B------:R-:W-:Y:S01]  /*11df0*/  HMMA.16816.F32 R136, R168.reuse, R174, R136 ;  /* 0x000000aea888723c */ /* 0x040fe20000001888 */
[----:B------:R-:W1:Y:S02]  /*11e00*/  LDSM.16.MT88.4 R172, [R210+0x18800] ;  /* 0x01880000d2ac783b */ /* 0x000e640000004200 */
[--C-:B------:R-:W-:Y:S01]  /*11e10*/  SHF.R.U32.HI R12, RZ, 0x10, R150.reuse ;  /* 0x00000010ff0c7819 */ /* 0x100fe20000011696 */
[----:B------:R-:W-:Y:S01]  /*11e20*/  FMUL.FTZ R140, R2, R140 ;  /* 0x0000008c028c7220 */ /* 0x000fe20000410000 */
[----:B------:R-:W-:Y:S01]  /*11e30*/  LOP3.LUT R149, R150, 0xffff, RZ, 0xc0, !PT ;  /* 0x0000ffff96957812 */ /* 0x000fe200078ec0ff */
[----:B------:R-:W-:Y:S01]  /*11e40*/  FMUL.FTZ R141, R2, R141 ;  /* 0x0000008d028d7220 */ /* 0x000fe20000410000 */
[----:B------:R-:W-:Y:S01]  /*11e50*/  LOP3.LUT R12, R12, 0xff, RZ, 0xc0, !PT ;  /* 0x000000ff0c0c7812 */ /* 0x000fe200078ec0ff */
[C---:B--2---:R-:W-:Y:S04]  /*11e60*/  HMMA.16816.F32 R16, R168.reuse, R152, R16 ;  /* 0x00000098a810723c */ /* 0x044fe80000001810 */
        /* <DEDUP_REMOVED lines=8> */
[----:B------:R-:W2:Y:S02]  /*11ef0*/  LDSM.16.MT88.4 R180, [R211+0x18800] ;  /* 0x01880000d3b4783b */ /* 0x000ea40000004200 */
[----:B------:R-:W-:Y:S01]  /*11f00*/  SHF.R.U32.HI R13, RZ, 0x10, R150 ;  /* 0x00000010ff0d7819 */ /* 0x000fe20000011696 */
[----:B------:R-:W-:Y:S01]  /*11f10*/  FMUL.FTZ R145, R2, R145 ;  /* 0x0000009102917220 */ /* 0x000fe20000410000 */
[----:B------:R-:W-:Y:S01]  /*11f20*/  PRMT R187, R12, 0x5410, R152 ;  /* 0x000054100cbb7816 */ /* 0x000fe20000000098 */
[----:B------:R-:W-:Y:S01]  /*11f30*/  FMUL.FTZ R146, R0, R146 ;  /* 0x0000009200927220 */ /* 0x000fe20000410000 */
[----:B------:R-:W-:Y:S01]  /*11f40*/  LOP3.LUT R12, R150, 0xffff, RZ, 0xc0, !PT ;  /* 0x0000ffff960c7812 */ /* 0x000fe200078ec0ff */
[----:B------:R-:W-:Y:S01]  /*11f50*/  FMUL.FTZ R147, R0, R147 ;  /* 0x0000009300937220 */ /* 0x000fe20000410000 */
[----:B------:R-:W-:Y:S03]  /*11f60*/  LOP3.LUT R151, R13, 0xff, RZ, 0xc0, !PT ;  /* 0x000000ff0d977812 */ /* 0x000fe600078ec0ff */
[C---:B------:R-:W-:Y:S01]  /*11f70*/  FMUL.FTZ R13, R2.reuse, R165 ;  /* 0x000000a5020d7220 */ /* 0x040fe20000410000 */
[----:B------:R-:W-:Y:S01]  /*11f80*/  SHF.R.U32.HI R152, RZ, 0x8, R12 ;  /* 0x00000008ff987819 */ /* 0x000fe2000001160c */
[----:B------:R-:W-:Y:S01]  /*11f90*/  FMUL.FTZ R12, R2, R164 ;  /* 0x000000a4020c7220 */ /* 0x000fe20000410000 */
[----:B------:R-:W-:Y:S01]  /*11fa0*/  PRMT R149, R153, 0x5410, R149 ;  /* 0x0000541099957816 */ /* 0x000fe20000000095 */
[----:B------:R-:W5:Y:S01]  /*11fb0*/  LDSM.16.MT88.4 R164, [R209+0x1a800] ;  /* 0x01a80000d1a4783b */ /* 0x000f620000004200 */
[----:B------:R-:W-:Y:S01]  /*11fc0*/  LOP3.LUT R186, R150, 0xff, RZ, 0xc0, !PT ;  /* 0x000000ff96ba7812 */ /* 0x000fe200078ec0ff */
[--C-:B------:R-:W-:Y:S01]  /*11fd0*/  FFMA.FTZ R31, R31, c[0x0][0x23c], -R185.reuse ;  /* 0x00008f001f1f7a23 */ /* 0x100fe200000108b9 */
[----:B------:R-:W-:Y:S01]  /*11fe0*/  SHF.R.U32.HI R153, RZ, 0x18, R150 ;  /* 0x00000018ff997819 */ /* 0x000fe20000011696 */
[----:B------:R-:W-:Y:S01]  /*11ff0*/  FFMA.FTZ R185, R35, c[0x0][0x23c], -R185 ;  /* 0x00008f0023b97a23 */ /* 0x000fe200000108b9 */
[C---:B---3--:R-:W-:Y:S03]  /*12000*/  HMMA.16816.F32 R12, R168.reuse, R156, R12 ;  /* 0x0000009ca80c723c */ /* 0x048fe6000000180c */
[----:B------:R-:W-:Y:S01]  /*12010*/  PRMT R152, R186, 0x5410, R152 ;  /* 0x00005410ba987816 */ /* 0x000fe20000000098 */
[--C-:B------:R-:W-:Y:S01]  /*12020*/  HSET2.LE.AND R149, R149, R241.reuse, PT ;  /* 0x000000f195957233 */ /* 0x100fe20003803000 */
[----:B------:R-:W-:Y:S01]  /*12030*/  PRMT R153, R151, 0x5410, R153 ;  /* 0x0000541097997816 */ /* 0x000fe20000000099 */
[--C-:B------:R-:W-:Y:S01]  /*12040*/  HSET2.LE.AND R150, R187, R241.reuse, PT ;  /* 0x000000f1bb967233 */ /* 0x100fe20003803000 */
[----:B------:R-:W-:Y:S01]  /*12050*/  F2FP.PACK_AB R154, R199, R200 ;  /* 0x000000c8c79a723e */ /* 0x000fe200000000ff */
[----:B------:R-:W-:Y:S01]  /*12060*/  HMMA.16816.F32 R144, R168, R158, R144 ;  /* 0x0000009ea890723c */ /* 0x000fe20000001890 */
[----:B------:R-:W3:Y:S01]  /*12070*/  LDSM.16.MT88.4 R156, [R210+0x1a800] ;  /* 0x01a80000d29c783b */ /* 0x000ee20000004200 */
[----:B------:R-:W-:Y:S02]  /*12080*/  MUFU.EX2 R186, R22 ;  /* 0x0000001600ba7308 */ /* 0x000fe40000000800 */
[----:B------:R-:W-:Y:S01]  /*12090*/  F2FP.PACK_AB R155, R197, R198 ;  /* 0x000000c6c59b723e */ /* 0x000fe200000000ff */
[--C-:B------:R-:W-:Y:S01]  /*120a0*/  HSET2.LE.AND R152, R152, R241.reuse, PT ;  /* 0x000000f198987233 */ /* 0x100fe20003803000 */
[----:B------:R-:W-:Y:S01]  /*120b0*/  LOP3.LUT R154, R149, R154, RZ, 0xc0, !PT ;  /* 0x0000009a959a7212 */ /* 0x000fe200078ec0ff */
[--C-:B------:R-:W-:Y:S01]  /*120c0*/  HSET2.LE.AND R153, R153, R241.reuse, PT ;  /* 0x000000f199997233 */ /* 0x100fe20003803000 */
[----:B------:R-:W-:Y:S01]  /*120d0*/  LOP3.LUT R155, R150, R155, RZ, 0xc0, !PT ;  /* 0x0000009b969b7212 */ /* 0x000fe200078ec0ff */
[----:B------:R-:W-:Y:S03]  /*120e0*/  LDSM.16.MT88.4 R168, [R211+0x1a800] ;  /* 0x01a80000d3a8783b */ /* 0x000fe60000004200 */
[----:B------:R-:W-:Y:S01]  /*120f0*/  F2FP.PACK_AB R149, R195, R196 ;  /* 0x000000c4c395723e */ /* 0x000fe200000000ff */
[----:B------:R-:W-:Y:S01]  /*12100*/  MUFU.EX2 R187, R21 ;  /* 0x0000001500bb7308 */ /* 0x000fe20000000800 */
[----:B------:R-:W-:Y:S01]  /*12110*/  F2FP.PACK_AB R150, R193, R194 ;  /* 0x000000c2c196723e */ /* 0x000fe200000000ff */
[----:B------:R-:W-:Y:S01]  /*12120*/  IMAD.WIDE.U32 R24, R24, -0x326172a9, RZ ;  /* 0xcd9e8d5718187825 */ /* 0x000fe200078e00ff */
[----:B------:R-:W-:Y:S02]  /*12130*/  LOP3.LUT R152, R152, R149, RZ, 0xc0, !PT ;  /* 0x0000009598987212 */ /* 0x000fe400078ec0ff */
[----:B------:R-:W-:Y:S01]  /*12140*/  LOP3.LUT R153, R153, R150, RZ, 0xc0, !PT ;  /* 0x0000009699997212 */ /* 0x000fe200078ec0ff */
[----:B------:R-:W-:Y:S01]  /*12150*/  FFMA.FTZ R2, R2, R244, R204 ;  /* 0x000000f402027223 */ /* 0x000fe200000100cc */
[----:B------:R-:W-:Y:S01]  /*12160*/  LOP3.LUT R25, R25, UR15, R242, 0x96, !PT ;  /* 0x0000000f19197c12 */ /* 0x000fe2000f8e96f2 */
[----:B------:R-:W-:Y:S01]  /*12170*/  FFMA.FTZ R0, R0, R245, R202 ;  /* 0x000000f500007223 */ /* 0x000fe200000100ca */
[----:B------:R-:W-:Y:S01]  /*12180*/  LOP3.LUT R24, R189, UR13, R24, 0x96, !PT ;  /* 0x0000000dbd187c12 */ /* 0x000fe2000f8e9618 */
[----:B------:R-:W-:Y:S01]  /*12190*/  MUFU.EX2 R185, R185 ;  /* 0x000000b900b97308 */ /* 0x000fe20000000800 */
[----:B------:R-:W-:Y:S01]  /*121a0*/  FADD.FTZ R2, R203, R2 ;  /* 0x00000002cb027221 */ /* 0x000fe20000010000 */
[C---:B------:R-:W-:Y:S05]  /*121b0*/  HMMA.16816.F32 R4, R152.reuse, R160, R4 ;  /* 0x000000a09804723c */ /* 0x040fea0000001804 */
[----:B------:R-:W-:Y:S03]  /*121c0*/  IMAD.WIDE.U32 R150, R25, -0x2daee0ad, RZ ;  /* 0xd2511f5319967825 */ /* 0x000fe600078e00ff */
[C---:B------:R-:W-:Y:S01]  /*121d0*/  HMMA.16816.F32 R8, R152.reuse, R162, R8 ;  /* 0x000000a29808723c */ /* 0x040fe20000001808 */
[----:B------:R-:W3:Y:S01]  /*121e0*/  LDSM.16.MT88.4 R160, [R212+0x1a800] ;  /* 0x01a80000d4a0783b */ /* 0x000ee20000004200 */
[----:B------:R2:W-:Y:S02]  /*121f0*/  MUFU.EX2 R189, R27 ;  /* 0x0000001b00bd7308 */ /* 0x0005e40000000800 */
[----:B------:R-:W-:Y:S01]  /*12200*/  IMAD.WIDE.U32 R24, R24, -0x2daee0ad, RZ ;  /* 0xd2511f5318187825 */ /* 0x000fe200078e00ff */
[----:B----4-:R-:W-:Y:S03]  /*12210*/  LOP3.LUT R26, R151, UR12, R236, 0x96, !PT ;  /* 0x0000000c971a7c12 */ /* 0x010fe6000f8e96ec */
[C---:B-1----:R-:W-:Y:S04]  /*12220*/  HMMA.16816.F32 R36, R152.reuse, R172, R36 ;  /* 0x000000ac9824723c */ /* 0x042fe80000001824 */
[----:B------:R-:W-:Y:S01]  /*12230*/  LOP3.LUT R25, R25, UR10, R150, 0x96, !PT ;  /* 0x0000000a19197c12 */ /* 0x000fe2000f8e9696 */
[----:B------:R-:W-:Y:S03]  /*12240*/  IMAD.WIDE.U32 R150, R26, -0x326172a9, RZ ;  /* 0xcd9e8d571a967825 */ /* 0x000fe600078e00ff */
[C---:B------:R-:W-:Y:S01]  /*12250*/  HMMA.16816.F32 R40, R152.reuse, R174, R40 ;  /* 0x000000ae9828723c */ /* 0x040fe20000001828 */
[----:B------:R-:W1:Y:S03]  /*12260*/  LDSM.16.MT88.4 R172, [R209+0x1c800] ;  /* 0x01c80000d1ac783b */ /* 0x000e660000004200 */
[----:B------:R-:W-:Y:S01]  /*12270*/  LOP3.LUT R26, R151, UR11, R188, 0x96, !PT ;  /* 0x0000000b971a7c12 */ /* 0x000fe2000f8e96bc */
[----:B------:R-:W-:Y:S01]  /*12280*/  FADD.FTZ R0, R201, R0 ;  /* 0x00000000c9007221 */ /* 0x000fe20000010000 */
[----:B------:R-:W4:Y:S01]  /*12290*/  MUFU.EX2 R188, R20 ;  /* 0x0000001400bc7308 */ /* 0x000f220000000800 */
[----:B------:R-:W-:Y:S01]  /*122a0*/  FADD.FTZ R2, R240, R2 ;  /* 0x00000002f0027221 */ /* 0x000fe20000010000 */
[C---:B------:R-:W-:Y:S04]  /*122b0*/  HMMA.16816.F32 R44, R152.reuse, R176, R44 ;  /* 0x000000b0982c723c */ /* 0x040fe8000000182c */
[----:B--2---:R-:W-:Y:S04]  /*122c0*/  IMAD.WIDE.U32 R26, R26, -0x2daee0ad, RZ ;  /* 0xd2511f531a1a7825 */ /* 0x004fe800078e00ff */
        /* <DEDUP_REMOVED lines=9> */
[----:B------:R-:W1:Y:S03]  /*12360*/  LDSM.16.MT88.4 R180, [R212+0x1c800] ;  /* 0x01c80000d4b4783b */ /* 0x000e660000004200 */
[----:B------:R-:W-:Y:S02]  /*12370*/  FADD.FTZ R0, R194, R0 ;  /* 0x00000000c2007221 */ /* 0x000fe40000010000 */
[----:B------:R-:W-:Y:S02]  /*12380*/  FADD.FTZ R2, R195, R2 ;  /* 0x00000002c3027221 */ /* 0x000fe40000010000 */
[C---:B-----5:R-:W-:Y:S04]  /*12390*/  HMMA.16816.F32 R60, R152.reuse, R164, R60 ;  /* 0x000000a4983c723c */ /* 0x060fe8000000183c */
[----:B------:R-:W-:Y:S02]  /*123a0*/  FADD.FTZ R0, R193, R0 ;  /* 0x00000000c1007221 */ /* 0x000fe40000010000 */
[----:B------:R-:W-:Y:S02]  /*123b0*/  FADD.FTZ R2, R200, R2 ;  /* 0x00000002c8027221 */ /* 0x000fe40000010000 */
[C---:B------:R-:W-:Y:S01]  /*123c0*/  HMMA.16816.F32 R64, R152.reuse, R166, R64 ;  /* 0x000000a69840723c */ /* 0x040fe20000001840 */
[----:B------:R-:W5:Y:S03]  /*123d0*/  LDSM.16.MT88.4 R164, [R211+0x1c800] ;  /* 0x01c80000d3a4783b */ /* 0x000f660000004200 */
[----:B------:R-:W-:Y:S02]  /*123e0*/  FADD.FTZ R0, R198, R0 ;  /* 0x00000000c6007221 */ /* 0x000fe40000010000 */
[----:B------:R-:W-:Y:S02]  /*123f0*/  FADD.FTZ R2, R199, R2 ;  /* 0x00000002c7027221 */ /* 0x000fe40000010000 */
[C---:B---3--:R-:W-:Y:S04]  /*12400*/  HMMA.16816.F32 R68, R152.reuse, R156, R68 ;  /* 0x0000009c9844723c */ /* 0x048fe80000001844 */
[----:B------:R-:W-:Y:S02]  /*12410*/  FADD.FTZ R0, R197, R0 ;  /* 0x00000000c5007221 */ /* 0x000fe40000010000 */
[----:B----4-:R-:W-:Y:S02]  /*12420*/  FADD.FTZ R2, R188, R2 ;  /* 0x00000002bc027221 */ /* 0x010fe40000010000 */
[C---:B------:R-:W-:Y:S01]  /*12430*/  HMMA.16816.F32 R72, R152.reuse, R158, R72 ;  /* 0x0000009e9848723c */ /* 0x040fe20000001848 */
[----:B------:R-:W3:Y:S03]  /*12440*/  LDSM.16.MT88.4 R156, [R209+0x1e800] ;  /* 0x01e80000d19c783b */ /* 0x000ee60000004200 */
[----:B------:R-:W-:Y:S02]  /*12450*/  FADD.FTZ R0, R186, R0 ;  /* 0x00000000ba007221 */ /* 0x000fe40000010000 */
[----:B------:R-:W-:Y:S02]  /*12460*/  FADD.FTZ R2, R187, R2 ;  /* 0x00000002bb027221 */ /* 0x000fe40000010000 */
[C---:B------:R-:W-:Y:S04]  /*12470*/  HMMA.16816.F32 R76, R152.reuse, R160, R76 ;  /* 0x000000a0984c723c */ /* 0x040fe8000000184c */
[----:B------:R-:W-:Y:S04]  /*12480*/  FADD.FTZ R2, R192, R2 ;  /* 0x00000002c0027221 */ /* 0x000fe80000010000 */
[C---:B------:R-:W-:Y:S01]  /*12490*/  HMMA.16816.F32 R80, R152.reuse, R162, R80 ;  /* 0x000000a29850723c */ /* 0x040fe20000001850 */
[----:B------:R-:W4:Y:S03]  /*124a0*/  LDSM.16.MT88.4 R160, [R210+0x1e800] ;  /* 0x01e80000d2a0783b */ /* 0x000f260000004200 */
[----:B------:R-:W-:Y:S04]  /*124b0*/  FADD.FTZ R2, R191, R2 ;  /* 0x00000002bf027221 */ /* 0x000fe80000010000 */
[C---:B------:R-:W-:Y:S08]  /*124c0*/  HMMA.16816.F32 R84, R152.reuse, R168, R84 ;  /* 0x000000a89854723c */ /* 0x040ff00000001854 */
[C---:B------:R-:W-:Y:S08]  /*124d0*/  HMMA.16816.F32 R88, R152.reuse, R170, R88 ;  /* 0x000000aa9858723c */ /* 0x040ff00000001858 */
[C---:B-1----:R-:W-:Y:S08]  /*124e0*/  HMMA.16816.F32 R92, R152.reuse, R172, R92 ;  /* 0x000000ac985c723c */ /* 0x042ff0000000185c */
[C---:B------:R-:W-:Y:S07]  /*124f0*/  HMMA.16816.F32 R96, R152.reuse, R174, R96 ;  /* 0x000000ae9860723c */ /* 0x040fee0000001860 */
[----:B------:R-:W-:Y:S01]  /*12500*/  IMAD.WIDE.U32 R174, R25, -0x326172a9, RZ ;  /* 0xcd9e8d5719ae7825 */ /* 0x000fe200078e00ff */
[C---:B--2---:R-:W-:Y:S04]  /*12510*/  HMMA.16816.F32 R100, R152.reuse, R176, R100 ;  /* 0x000000b09864723c */ /* 0x044fe80000001864 */
[----:B------:R-:W-:Y:S03]  /*12520*/  LOP3.LUT R25, R175, UR9, R150, 0x96, !PT ;  /* 0x00000009af197c12 */ /* 0x000fe6000f8e9696 */
[----:B------:R-:W-:Y:S01]  /*12530*/  IMAD.WIDE.U32 R176, R24, -0x326172a9, RZ ;  /* 0xcd9e8d5718b07825 */ /* 0x000fe200078e00ff */
[C---:B------:R-:W-:Y:S01]  /*12540*/  HMMA.16816.F32 R104, R152.reuse, R178, R104 ;  /* 0x000000b29868723c */ /* 0x040fe20000001868 */
[----:B------:R-:W-:Y:S03]  /*12550*/  MUFU.EX2 R178, R32 ;  /* 0x0000002000b27308 */ /* 0x000fe60000000800 */
[----:B------:R-:W-:Y:S04]  /*12560*/  IMAD.WIDE.U32 R172, R25, -0x2daee0ad, RZ ;  /* 0xd2511f5319ac7825 */ /* 0x000fe800078e00ff */
[C---:B------:R-:W-:Y:S03]  /*12570*/  HMMA.16816.F32 R108, R152.reuse, R180, R108 ;  /* 0x000000b4986c723c */ /* 0x040fe6000000186c */
[----:B------:R-:W-:Y:S01]  /*12580*/  MUFU.EX2 R180, R30 ;  /* 0x0000001e00b47308 */ /* 0x000fe20000000800 */
[----:B------:R-:W-:Y:S02]  /*12590*/  LOP3.LUT R20, R173, UR6, R26, 0x96, !PT ;  /* 0x00000006ad147c12 */ /* 0x000fe4000f8e961a */
[----:B------:R-:W-:Y:S02]  /*125a0*/  LDSM.16.MT88.4 R24, [R209+0x19000] ;  /* 0x01900000d118783b */ /* 0x000fe40000004200 */
[C---:B------:R-:W-:Y:S04]  /*125b0*/  HMMA.16816.F32 R112, R152.reuse, R182, R112 ;  /* 0x000000b69870723c */ /* 0x040fe80000001870 */
[----:B------:R-:W-:Y:S01]  /*125c0*/  IMAD.WIDE.U32 R20, R20, -0x326172a9, RZ ;  /* 0xcd9e8d5714147825 */ /* 0x000fe200078e00ff */
[----:B------:R-:W1:Y:S03]  /*125d0*/  MUFU.EX2 R183, R23 ;  /* 0x0000001700b77308 */ /* 0x000e660000000800 */
[C---:B-----5:R-:W-:Y:S04]  /*125e0*/  HMMA.16816.F32 R116, R152.reuse, R164, R116 ;  /* 0x000000a49874723c */ /* 0x060fe80000001874 */
[C---:B------:R-:W-:Y:S02]  /*125f0*/  LOP3.LUT R169, R20.reuse, 0xff, RZ, 0xc0, !PT ;  /* 0x000000ff14a97812 */ /* 0x040fe400078ec0ff */
[----:B------:R-:W-:Y:S01]  /*12600*/  SHF.R.U32.HI R168, RZ, 0x18, R20 ;  /* 0x00000018ffa87819 */ /* 0x000fe20000011614 */
[----:B------:R-:W2:Y:S01]  /*12610*/  MUFU.EX2 R182, R28 ;  /* 0x0000001c00b67308 */ /* 0x000ea20000000800 */
[C---:B------:R-:W-:Y:S01]  /*12620*/  HMMA.16816.F32 R120, R152.reuse, R166, R120 ;  /* 0x000000a69878723c */ /* 0x040fe20000001878 */
[----:B------:R-:W5:Y:S03]  /*12630*/  LDSM.16.MT88.4 R164, [R212+0x1e800] ;  /* 0x01e80000d4a4783b */ /* 0x000f660000004200 */
[----:B------:R-:W-:Y:S02]  /*12640*/  LOP3.LUT R150, R20, 0xffff, RZ, 0xc0, !PT ;  /* 0x0000ffff14967812 */ /* 0x000fe400078ec0ff */
[----:B------:R-:W-:Y:S02]  /*12650*/  LOP3.LUT R21, R21, UR16, R176, 0x96, !PT ;  /* 0x0000001015157c12 */ /* 0x000fe4000f8e96b0 */
[C---:B---3--:R-:W-:Y:S01]  /*12660*/  HMMA.16816.F32 R124, R152.reuse, R156, R124 ;  /* 0x0000009c987c723c */ /* 0x048fe2000000187c */
[----:B------:R3:W-:Y:S03]  /*12670*/  MUFU.EX2 R176, R34 ;  /* 0x0000002200b07308 */ /* 0x0007e60000000800 */
[----:B------:R-:W-:Y:S01]  /*12680*/  SHF.R.U32.HI R150, RZ, 0x8, R150 ;  /* 0x00000008ff967819 */ /* 0x000fe20000011696 */
[----:B-1----:R-:W-:Y:S01]  /*12690*/  FADD.FTZ R0, R183, R0 ;  /* 0x00000000b7007221 */ /* 0x002fe20000010000 */
[--C-:B------:R-:W-:Y:S02]  /*126a0*/  SHF.R.U32.HI R23, RZ, 0x10, R21.reuse ;  /* 0x00000010ff177819 */ /* 0x100fe40000011615 */
[C---:B------:R-:W-:Y:S01]  /*126b0*/  HMMA.16816.F32 R128, R152.reuse, R158, R128 ;  /* 0x0000009e9880723c */ /* 0x040fe20000001880 */
[----:B------:R-:W1:Y:S02]  /*126c0*/  LDSM.16.MT88.4 R156, [R211+0x1e800] ;  /* 0x01e80000d39c783b */ /* 0x000e640000004200 */
[----:B------:R-:W3:Y:S01]  /*126d0*/  MUFU.EX2 R179, R31 ;  /* 0x0000001f00b37308 */ /* 0x000ee20000000800 */
[----:B------:R-:W-:Y:S01]  /*126e0*/  PRMT R150, R169, 0x5410, R150 ;  /* 0x00005410a9967816 */ /* 0x000fe20000000096 */
[----:B------:R-:W-:Y:S01]  /*126f0*/  FADD.FTZ R0, R190, R0 ;  /* 0x00000000be007221 */ /* 0x000fe20000010000 */
[----:B------:R-:W-:Y:S01]  /*12700*/  LOP3.LUT R151, R21, 0xff, RZ, 0xc0, !PT ;  /* 0x000000ff15977812 */ /* 0x000fe200078ec0ff */
[----:B--2---:R-:W-:Y:S01]  /*12710*/  FADD.FTZ R2, R182, R2 ;  /* 0x00000002b6027221 */ /* 0x004fe20000010000 */
[C---:B----4-:R-:W-:Y:S04]  /*12720*/  HMMA.16816.F32 R132, R152.reuse, R160, R132 ;  /* 0x000000a09884723c */ /* 0x050fe80000001884 */
[----:B------:R-:W-:Y:S01]  /*12730*/  LOP3.LUT R28, R177, UR7, R174, 0x96, !PT ;  /* 0x00000007b11c7c12 */ /* 0x000fe2000f8e96ae */
[----:B------:R2:W4:Y:S01]  /*12740*/  MUFU.EX2 R181, R29 ;  /* 0x0000001d00b57308 */ /* 0x0005220000000800 */
[----:B------:R-:W-:Y:S01]  /*12750*/  SHF.R.U32.HI R22, RZ, 0x18, R21 ;  /* 0x00000018ff167819 */ /* 0x000fe20000011615 */
[----:B------:R-:W-:Y:S01]  /*12760*/  FADD.FTZ R0, R189, R0 ;  /* 0x00000000bd007221 */ /* 0x000fe20000010000 */
[C---:B------:R-:W-:Y:S01]  /*12770*/  HMMA.16816.F32 R136, R152.reuse, R162, R136 ;  /* 0x000000a29888723c */ /* 0x040fe20000001888 */
[----:B------:R-:W4:Y:S03]  /*12780*/  LDSM.16.MT88.4 R160, [R210+0x19000] ;  /* 0x01900000d2a0783b */ /* 0x000f260000004200 */
[----:B------:R-:W-:Y:S01]  /*12790*/  SHF.R.U32.HI R149, RZ, 0x10, R20 ;  /* 0x00000010ff957819 */ /* 0x000fe20000011614 */
[----:B------:R-:W-:Y:S01]  /*127a0*/  FADD.FTZ R0, R180, R0 ;  /* 0x00000000b4007221 */ /* 0x000fe20000010000 */
[----:B------:R-:W-:Y:S02]  /*127b0*/  LOP3.LUT R20, R21, 0xffff, RZ, 0xc0, !PT ;  /* 0x0000ffff15147812 */ /* 0x000fe400078ec0ff */
[----:B------:R-:W-:Y:S01]  /*127c0*/  LOP3.LUT R149, R149, 0xff, RZ, 0xc0, !PT ;  /* 0x000000ff95957812 */ /* 0x000fe200078ec0ff */
[C---:B-----5:R-:W-:Y:S01]  /*127d0*/  HMMA.16816.F32 R16, R152.reuse, R164, R16 ;  /* 0x000000a49810723c */ /* 0x060fe20000001810 */
[----:B---3--:R-:W-:Y:S02]  /*127e0*/  LDSM.16.MT88.4 R32, [R209+0x19800] ;  /* 0x01980000d120783b */ /* 0x008fe40000004200 */
[----:B------:R-:W-:Y:S01]  /*127f0*/  SHF.R.U32.HI R21, RZ, 0x8, R20 ;  /* 0x00000008ff157819 */ /* 0x000fe20000011614 */
[----:B------:R-:W-:Y:S01]  /*12800*/  FADD.FTZ R0, R179, R0 ;  /* 0x00000000b3007221 */ /* 0x000fe20000010000 */
[----:B------:R-:W-:Y:S02]  /*12810*/  LOP3.LUT R20, R23, 0xff, RZ, 0xc0, !PT ;  /* 0x000000ff17147812 */ /* 0x000fe400078ec0ff */
[----:B------:R-:W-:Y:S01]  /*12820*/  PRMT R23, R149, 0x5410, R168 ;  /* 0x0000541095177816 */ /* 0x000fe200000000a8 */
[C---:B------:R-:W-:Y:S01]  /*12830*/  HMMA.16816.F32 R140, R152.reuse, R166, R140 ;  /* 0x000000a6988c723c */ /* 0x040fe2000000188c */
[----:B------:R-:W3:Y:S03]  /*12840*/  LDSM.16.MT88.4 R164, [R212+0x19000] ;  /* 0x01900000d4a4783b */ /* 0x000ee60000004200 */
[----:B------:R-:W-:Y:S01]  /*12850*/  PRMT R21, R151, 0x5410, R21 ;  /* 0x0000541097157816 */ /* 0x000fe20000000015 */
[----:B--2---:R-:W-:Y:S01]  /*12860*/  IMAD.WIDE.U32 R28, R28, -0x2daee0ad, RZ ;  /* 0xd2511f531c1c7825 */ /* 0x004fe200078e00ff */
[----:B------:R-:W-:Y:S01]  /*12870*/  PRMT R20, R20, 0x5410, R22 ;  /* 0x0000541014147816 */ /* 0x000fe20000000016 */
[--C-:B------:R-:W-:Y:S01]  /*12880*/  HSET2.LE.AND R22, R150, R241.reuse, PT ;  /* 0x000000f196167233 */ /* 0x100fe20003803000 */
[C---:B-1----:R-:W-:Y:S04]  /*12890*/  HMMA.16816.F32 R12, R152.reuse, R156, R12 ;  /* 0x0000009c980c723c */ /* 0x042fe8000000180c */
[--C-:B------:R-:W-:Y:S01]  /*128a0*/  HSET2.LE.AND R23, R23, R241.reuse, PT ;  /* 0x000000f117177233 */ /* 0x100fe20003803000 */
[----:B------:R-:W-:Y:S01]  /*128b0*/  F2FP.PACK_AB R168, R183, R186 ;  /* 0x000000bab7a8723e */ /* 0x000fe200000000ff */
[--C-:B------:R-:W-:Y:S01]  /*128c0*/  HSET2.LE.AND R149, R21, R241.reuse, PT ;  /* 0x000000f115957233 */ /* 0x100fe20003803000 */
[----:B------:R-:W-:Y:S01]  /*128d0*/  F2FP.PACK_AB R21, R189, R190 ;  /* 0x000000bebd15723e */ /* 0x000fe200000000ff */
[----:B------:R-:W-:Y:S01]  /*128e0*/  HMMA.16816.F32 R144, R152, R158, R144 ;  /* 0x0000009e9890723c */ /* 0x000fe20000001890 */
[----:B------:R-:W1:Y:S03]  /*128f0*/  LDSM.16.MT88.4 R152, [R211+0x19000] ;  /* 0x01900000d398783b */ /* 0x000e660000004200 */
[--C-:B------:R-:W-:Y:S01]  /*12900*/  HSET2.LE.AND R151, R20, R241.reuse, PT ;  /* 0x000000f114977233 */ /* 0x100fe20003803000 */
[----:B------:R-:W-:Y:S01]  /*12910*/  F2FP.PACK_AB R20, R191, R192 ;  /* 0x000000c0bf14723e */ /* 0x000fe200000000ff */
[----:B----4-:R-:W-:Y:S01]  /*12920*/  FADD.FTZ R2, R181, R2 ;  /* 0x00000002b5027221 */ /* 0x010fe20000010000 */
[----:B------:R-:W-:Y:S01]  /*12930*/  F2FP.PACK_AB R150, R187, R188 ;  /* 0x000000bcbb96723e */ /* 0x000fe200000000ff */
[----:B------:R-:W-:Y:S01]  /*12940*/  FADD.FTZ R0, R176, R0 ;  /* 0x00000000b0007221 */ /* 0x000fe20000010000 */
[----:B------:R-:W-:Y:S01]  /*12950*/  LOP3.LUT R22, R22, R20, RZ, 0xc0, !PT ;  /* 0x0000001416167212 */ /* 0x000fe200078ec0ff */
[----:B------:R-:W2:Y:S02]  /*12960*/  LDSM.16.MT88.4 R156, [R209+0x1b000] ;  /* 0x01b00000d19c783b */ /* 0x000ea40000004200 */
[----:B------:R-:W-:Y:S01]  /*12970*/  LOP3.LUT R23, R23, R21, RZ, 0xc0, !PT ;  /* 0x0000001517177212 */ /* 0x000fe200078ec0ff */
[----:B------:R-:W-:Y:S01]  /*12980*/  FADD.FTZ R2, R178, R2 ;  /* 0x00000002b2027221 */ /* 0x000fe20000010000 */
[----:B------:R-:W-:Y:S01]  /*12990*/  LOP3.LUT R20, R149, R150, RZ, 0xc0, !PT ;  /* 0x0000009695147212 */ /* 0x000fe200078ec0ff */
[----:B------:R-:W-:Y:S01]  /*129a0*/  FADD.FTZ R245, R185, R0 ;  /* 0x00000000b9f57221 */ /* 0x000fe20000010000 */
[----:B------:R-:W-:Y:S01]  /*129b0*/  LOP3.LUT R21, R151, R168, RZ, 0xc0, !PT ;  /* 0x000000a897157212 */ /* 0x000fe200078ec0ff */
[----:B------:R-:W-:Y:S01]  /*129c0*/  FADD.FTZ R244, R184, R2 ;  /* 0x00000002b8f47221 */ /* 0x000fe20000010000 */
[----:B------:R-:W4:Y:S01]  /*129d0*/  LDSM.16.MT88.4 R168, [R210+0x1b000] ;  /* 0x01b00000d2a8783b */ /* 0x000f220000004200 */
[----:B------:R-:W-:Y:S02]  /*129e0*/  LOP3.LUT R30, R29, UR17, R172, 0x96, !PT ;  /* 0x000000111d1e7c12 */ /* 0x000fe4000f8e96ac */
[----:B------:R-:W-:Y:S02]  /*129f0*/  LOP3.LUT R149, R28, 0xffff, RZ, 0xc0, !PT ;  /* 0x0000ffff1c957812 */ /* 0x000fe400078ec0ff */
[C---:B------:R-:W-:Y:S03]  /*12a00*/  HMMA.16816.F32 R4, R20.reuse, R24, R4 ;  /* 0x000000181404723c */ /* 0x040fe60000001804 */
[----:B------:R-:W-:Y:S02]  /*12a10*/  LDSM.16.MT88.4 R172, [R209+0x1b800] ;  /* 0x01b80000d1ac783b */ /* 0x000fe40000004200 */
[----:B------:R-:W-:Y:S02]  /*12a20*/  SHF.R.U32.HI R149, RZ, 0x8, R149 ;  /* 0x00000008ff957819 */ /* 0x000fe40000011695 */
[C---:B------:R-:W-:Y:S01]  /*12a30*/  LOP3.LUT R31, R30.reuse, 0xffff, RZ, 0xc0, !PT ;  /* 0x0000ffff1e1f7812 */ /* 0x040fe200078ec0ff */
[C---:B------:R-:W-:Y:S03]  /*12a40*/  HMMA.16816.F32 R8, R20.reuse, R26, R8 ;  /* 0x0000001a1408723c */ /* 0x040fe60000001808 */
[----:B------:R-:W5:Y:S01]  /*12a50*/  LDSM.16.MT88.4 R24, [R212+0x1b000] ;  /* 0x01b00000d418783b */ /* 0x000f620000004200 */
[----:B------:R-:W-:Y:S02]  /*12a60*/  LOP3.LUT R29, R30, 0xff, RZ, 0xc0, !PT ;  /* 0x000000ff1e1d7812 */ /* 0x000fe400078ec0ff */
[----:B------:R-:W-:Y:S02]  /*12a70*/  SHF.R.U32.HI R31, RZ, 0x8, R31 ;  /* 0x00000008ff1f7819 */ /* 0x000fe4000001161f */
[C---:B------:R-:W-:Y:S04]  /*12a80*/  HMMA.16816.F32 R36, R20.reuse, R160, R36 ;  /* 0x000000a01424723c */ /* 0x040fe80000001824 */
[----:B------:R-:W-:Y:S02]  /*12a90*/  PRMT R29, R29, 0x5410, R31 ;  /* 0x000054101d1d7816 */ /* 0x000fe4000000001f */
[----:B------:R-:W-:Y:S02]  /*12aa0*/  SHF.R.U32.HI R31, RZ, 0x18, R30 ;  /* 0x00000018ff1f7819 */ /* 0x000fe4000001161e */
[C---:B------:R-:W-:Y:S01]  /*12ab0*/  HMMA.16816.F32 R40, R20.reuse, R162, R40 ;  /* 0x000000a21428723c */ /* 0x040fe20000001828 */
[----:B------:R-:W4:Y:S03]  /*12ac0*/  LDSM.16.MT88.4 R160, [R211+0x1b000] ;  /* 0x01b00000d3a0783b */ /* 0x000f260000004200 */
[--C-:B------:R-:W-:Y:S02]  /*12ad0*/  SHF.R.U32.HI R150, RZ, 0x10, R28.reuse ;  /* 0x00000010ff967819 */ /* 0x100fe4000001161c */
[----:B------:R-:W-:Y:S02]  /*12ae0*/  SHF.R.U32.HI R151, RZ, 0x18, R28 ;  /* 0x00000018ff977819 */ /* 0x000fe4000001161c */
[C---:B---3--:R-:W-:Y:S04]  /*12af0*/  HMMA.16816.F32 R44, R20.reuse, R164, R44 ;  /* 0x000000a4142c723c */ /* 0x048fe8000000182c */
[----:B------:R-:W-:Y:S04]  /*12b00*/  LOP3.LUT R150, R150, 0xff, RZ, 0xc0, !PT ;  /* 0x000000ff96967812 */ /* 0x000fe800078ec0ff */
[C---:B------:R-:W-:Y:S01]  /*12b10*/  HMMA.16816.F32 R48, R20.reuse, R166, R48 ;  /* 0x000000a61430723c */ /* 0x040fe20000001830 */
[----:B------:R-:W-:Y:S03]  /*12b20*/  LDSM.16.MT88.4 R164, [R210+0x1d000] ;  /* 0x01d00000d2a4783b */ /* 0x000fe60000004200 */
[----:B------:R-:W-:Y:S04]  /*12b30*/  PRMT R150, R150, 0x5410, R151 ;  /* 0x0000541096967816 */ /* 0x000fe80000000097 */
        /* <DEDUP_REMOVED lines=8> */
[----:B------:R-:W3:Y:S07]  /*12bc0*/  LDSM.16.MT88.4 R168, [R211+0x1d000] ;  /* 0x01d00000d3a8783b */ /* 0x000eee0000004200 */
[C---:B-----5:R-:W-:Y:S08]  /*12bd0*/  HMMA.16816.F32 R76, R20.reuse, R24, R76 ;  /* 0x00000018144c723c */ /* 0x060ff0000000184c */
[C---:B------:R-:W-:Y:S01]  /*12be0*/  HMMA.16816.F32 R80, R20.reuse, R26, R80 ;  /* 0x0000001a1450723c */ /* 0x040fe20000001850 */
[----:B------:R-:W4:Y:S07]  /*12bf0*/  LDSM.16.MT88.4 R24, [R209+0x1f000] ;  /* 0x01f00000d118783b */ /* 0x000f2e0000004200 */
        /* <DEDUP_REMOVED lines=14> */
[----:B------:R-:W-:Y:S07]  /*12ce0*/  LDSM.16.MT88.4 R168, [R211+0x19800] ;  /* 0x01980000d3a8783b */ /* 0x000fee0000004200 */
[C---:B----4-:R-:W-:Y:S08]  /*12cf0*/  HMMA.16816.F32 R124, R20.reuse, R24, R124 ;  /* 0x00000018147c723c */ /* 0x050ff0000000187c */
[C---:B------:R-:W-:Y:S01]  /*12d00*/  HMMA.16816.F32 R128, R20.reuse, R26, R128 ;  /* 0x0000001a1480723c */ /* 0x040fe20000001880 */
[----:B------:R-:W3:Y:S07]  /*12d10*/  LDSM.16.MT88.4 R24, [R211+0x1f000] ;  /* 0x01f00000d318783b */ /* 0x000eee0000004200 */
[C---:B-1----:R-:W-:Y:S07]  /*12d20*/  HMMA.16816.F32 R132, R20.reuse, R152, R132 ;  /* 0x000000981484723c */ /* 0x042fee0000001884 */
[----:B------:R-:W-:Y:S01]  /*12d30*/  LOP3.LUT R152, R28, 0xff, RZ, 0xc0, !PT ;  /* 0x000000ff1c987812 */ /* 0x000fe200078ec0ff */
[C---:B------:R-:W-:Y:S04]  /*12d40*/  HMMA.16816.F32 R136, R20.reuse, R154, R136 ;  /* 0x0000009a1488723c */ /* 0x040fe80000001888 */
[----:B------:R-:W-:Y:S02]  /*12d50*/  PRMT R149, R152, 0x5410, R149 ;  /* 0x0000541098957816 */ /* 0x000fe40000000095 */
[----:B------:R-:W-:Y:S02]  /*12d60*/  SHF.R.U32.HI R28, RZ, 0x10, R30 ;  /* 0x00000010ff1c7819 */ /* 0x000fe4000001161e */
[C---:B--2---:R-:W-:Y:S04]  /*12d70*/  HMMA.16816.F32 R16, R20.reuse, R156, R16 ;  /* 0x0000009c1410723c */ /* 0x044fe80000001810 */
        /* <DEDUP_REMOVED lines=8> */
[C---:B---3--:R-:W-:Y:S03]  /*12e00*/  HMMA.16816.F32 R12, R20.reuse, R24, R12 ;  /* 0x00000018140c723c */ /* 0x048fe6000000180c */
        /* <DEDUP_REMOVED lines=54> */
.L_x_754:
        /* <DEDUP_REMOVED lines=9> */
[----:B------:R-:W4:Y:S01]  /*13200*/  S2UR UR10, SR_CTAID.Z ;  /* 0x00000000000a79c3 */ /* 0x000f220000002700 */
[----:B------:R-:W-:Y:S01]  /*13210*/  ULDC UR8, c[0x0][0x214] ;  /* 0x0000850000087ab9 */ /* 0x000fe20000000800 */
[----:B------:R-:W4:Y:S01]  /*13220*/  S2R R173, SR_TID.X ;  /* 0x0000000000ad7919 */ /* 0x000f220000002100 */
        /* <DEDUP_REMOVED lines=10> */
[----:B------:R-:W-:Y:S02]  /*132d0*/  SHF.R.S32.HI R174, RZ, 0x1f, R173 ;  /* 0x0000001fffae7819 */ /* 0x000fe400000114ad */
        /* <DEDUP_REMOVED lines=144> */
[C---:B-----5:R-:W-:Y:S01]  /*13be0*/  FMUL.FTZ R16, R0.reuse, R47 ;  /* 0x0000002f00107220 */ /* 0x060fe20000410000 */
        /* <DEDUP_REMOVED lines=124> */
[----:B--2---:R-:W-:Y:S01]  /*143b0*/  IADD3 R9, R10, R2, RZ ;  /* 0x000000020a097210 */ /* 0x004fe20007ffe0ff */
        /* <DEDUP_REMOVED lines=55> */
[----:B--2---:R-:W-:Y:S02]  /*14730*/  SHF.R.S32.HI R2, RZ, 0x1f, R14 ;  /* 0x0000001fff027819 */ /* 0x004fe4000001140e */
[----:B------:R-:W-:Y:S01]  /*14740*/  LOP3.LUT P0, RZ, R0, 0x3, RZ, 0xc0, !PT ;  /* 0x0000000300ff7812 */ /* 0x000fe2000780c0ff */
[----:B------:R-:W-:Y:S01]  /*14750*/  STS [R9+0xc000], R22 ;  /* 0x00c0001609007388 */ /* 0x000fe20000000800 */
[----:B------:R-:W-:-:S03]  /*14760*/  LEA.HI R2, R2, R14, RZ, 0x3 ;  /* 0x0000000e02027211 */ /* 0x000fc600078f18ff */
[----:B------:R-:W-:Y:S01]  /*14770*/  STS [R9+0xc400], R21 ;  /* 0x00c4001509007388 */ /* 0x000fe20000000800 */
[----:B---3--:R-:W2:Y:S01]  /*14780*/  @P3 MUFU.LG2 R5, R150 ;  /* 0x0000009600053308 */ /* 0x008ea20000000c00 */
[----:B------:R-:W-:Y:S02]  /*14790*/  LOP3.LUT R2, R2, 0xffffff8, RZ, 0xc0, !PT ;  /* 0x0ffffff802027812 */ /* 0x000fe400078ec0ff */
[----:B------:R-:W-:Y:S02]  /*147a0*/  STS [R7+0xc000], R20 ;  /* 0x00c0001407007388 */ /* 0x000fe40000000800 */
[----:B------:R-:W-:Y:S02]  /*147b0*/  IADD3 R0, R14, -R2, RZ ;  /* 0x800000020e007210 */ /* 0x000fe40007ffe0ff */
[----:B------:R3:W-:Y:S01]  /*147c0*/  STS [R7+0xc400], R19 ;  /* 0x00c4001307007388 */ /* 0x0007e20000000800 */
[----:B----4-:R-:W4:Y:S01]  /*147d0*/  @P4 MUFU.LG2 R4, R149 ;  /* 0x0000009500044308 */ /* 0x010f220000000c00 */
[----:B------:R-:W-:-:S02]  /*147e0*/  LEA R0, R0, R175, 0x4 ;  /* 0x000000af00007211 */ /* 0x000fc400078e20ff */
[----:B------:R3:W-:Y:S04]  /*147f0*/  STS [R6+0xc000], R18 ;  /* 0x00c0001206007388 */ /* 0x0007e80000000800 */
[----:B------:R3:W-:Y:S01]  /*14800*/  STS [R6+0xc400], R17 ;  /* 0x00c4001106007388 */ /* 0x0007e20000000800 */
[----:B--2---:R-:W-:Y:S01]  /*14810*/  @P3 FMUL.FTZ R2, R5, 0.69314718246459960938 ;  /* 0x3f31721805023820 */ /* 0x004fe20000410000 */
[----:B-1----:R-:W-:Y:S02]  /*14820*/  MOV R8, 0x7f800000 ;  /* 0x7f80000000087802 */ /* 0x002fe40000000f00 */
[----:B------:R-:W-:Y:S01]  /*14830*/  BAR.SYNC.DEFER_BLOCKING 0x0 ;  /* 0x0000000000007b1d */ /* 0x000fe20000010000 */
[----:B------:R-:W-:Y:S02]  /*14840*/  @P3 FFMA.FTZ R8, R3, c[0x0][0x238], R2 ;  /* 0x00008e0003083a23 */ /* 0x000fe40000010002 */
[----:B----4-:R-:W-:Y:S01]  /*14850*/  @P4 FMUL.FTZ R4, R4, 0.69314718246459960938 ;  /* 0x3f31721804044820 */ /* 0x010fe20000410000 */
[----:B---3--:R-:W-:-:S03]  /*14860*/  MOV R7, 0x7f800000 ;  /* 0x7f80000000077802 */ /* 0x008fc60000000f00 */
[----:B------:R-:W-:Y:S01]  /*14870*/  @P4 FFMA.FTZ R7, R148, c[0x0][0x238], R4 ;  /* 0x00008e0094074a23 */ /* 0x000fe20000010004 */
        /* <DEDUP_REMOVED lines=33> */
.L_x_759:
[----:B--234-:R-:W-:Y:S05]  /*14a90*/  BSYNC B0 ;  /* 0x0000000000007941 */ /* 0x01cfea0003800000 */
.L_x_758:
[----:B------:R-:W2:Y:S04]  /*14aa0*/  LDL.LU.64 R4, [R1+0x30] ;  /* 0x0000300001047983 */ /* 0x000ea80000300a00 */
        /* <DEDUP_REMOVED lines=28> */
.L_x_761:
[----:B-1----:R-:W-:Y:S05]  /*14c70*/  BSYNC B0 ;  /* 0x0000000000007941 */ /* 0x002fea0003800000 */
.L_x_760:
        /* <DEDUP_REMOVED lines=18> */
.L_x_763:
[----:B------:R-:W-:Y:S05]  /*14da0*/  BSYNC B0 ;  /* 0x0000000000007941 */ /* 0x000fea0003800000 */
.L_x_762:
[----:B------:R-:W2:Y:S01]  /*14db0*/  LDL.LU R0, [R1+0x48] ;  /* 0x0000480001007983 */ /* 0x000ea20000300800 */
[----:B------:R-:W-:Y:S01]  /*14dc0*/  BSSY B0, `(.L_x_764) ;  /* 0x0000011000007945 */ /* 0x000fe20003800000 */
[----:B--2---:R-:W-:-:S13]  /*14dd0*/  ISETP.GE.AND P0, PT, R0, UR18, PT ;  /* 0x0000001200007c0c */ /* 0x004fda000bf06270 */
        /* <DEDUP_REMOVED lines=15> */
.L_x_765:
[----:B------:R-:W-:Y:S05]  /*14ed0*/  BSYNC B0 ;  /* 0x0000000000007941 */ /* 0x000fea0003800000 */
.L_x_764:
        /* <DEDUP_REMOVED lines=18> */
.L_x_746:
[----:B------:R-:W-:Y:S01]  /*15000*/  UISETP.NE.AND UP4, UPT, UR21, -0x1, UPT ;  /* 0xffffffff1500788c */ /* 0x000fe2000bf85270 */
[----:B------:R-:W-:Y:S01]  /*15010*/  LEA.HI R6, R24, R112, RZ, 0x3 ;  /* 0x0000007018067211 */ /* 0x000fe200078f18ff */
[----:B------:R-:W-:Y:S01]  /*15020*/  ULDC.U8 UR15, c[0x0][0x329] ;  /* 0x0000ca40000f7ab9 */ /* 0x000fe20000000000 */
[----:B------:R-:W1:Y:S01]  /*15030*/  S2R R12, SR_CTAID.Z ;  /* 0x00000000000c7919 */ /* 0x000e620000002700 */
[----:B------:R-:W-:Y:S01]  /*15040*/  UISETP.NE.AND UP3, UPT, UR15, URZ, UPT ;  /* 0x0000003f0f00728c */ /* 0x000fe2000bf65270 */
[----:B------:R-:W-:Y:S01]  /*15050*/  LOP3.LUT R0, R6, 0x1ffffff8, RZ, 0xc0, !PT ;  /* 0x1ffffff806007812 */ /* 0x000fe200078ec0ff */
[----:B------:R-:W-:Y:S01]  /*15060*/  ULDC.64 UR4, c[0x0][0x1e0] ;  /* 0x0000780000047ab9 */ /* 0x000fe20000000a00 */
[----:B------:R-:W2:Y:S01]  /*15070*/  S2R R4, SR_CTAID.X ;  /* 0x0000000000047919 */ /* 0x000ea20000002500 */
[----:B------:R-:W-:Y:S01]  /*15080*/  ULDC.64 UR6, c[0x0][0x1e8] ;  /* 0x00007a0000067ab9 */ /* 0x000fe20000000a00 */
[----:B------:R-:W-:Y:S01]  /*15090*/  SHF.R.S32.HI R6, RZ, 0x3, R6 ;  /* 0x00000003ff067819 */ /* 0x000fe20000011406 */
[----:B------:R-:W-:Y:S01]  /*150a0*/  USHF.R.S32.HI UR14, URZ, 0x1f, UR10 ;  /* 0x0000001f3f0e7899 */ /* 0x000fe2000801140a */
[----:B------:R-:W-:Y:S01]  /*150b0*/  IMAD.IADD R0, R112, 0x1, -R0 ;  /* 0x0000000170007824 */ /* 0x000fe200078e0a00 */
[----:B------:R-:W-:Y:S01]  /*150c0*/  @!UP4 USHF.R.S32.HI UR17, URZ, 0x1f, UR11 ;  /* 0x0000001f3f11c899 */ /* 0x000fe2000801140b */
[----:B------:R-:W-:Y:S01]  /*150d0*/  SHF.R.S32.HI R7, RZ, 0x1f, R6 ;  /* 0x0000001fff077819 */ /* 0x000fe20000011406 */
[----:B------:R-:W-:Y:S01]  /*150e0*/  @UP4 UIMAD.WIDE.U32 UR12, UR21, UR6, URZ ;  /* 0x00000006150c42a5 */ /* 0x000fe2000f8e003f */
[----:B------:R-:W-:Y:S01]  /*150f0*/  IMAD.SHL.U32 R0, R0, 0x8, RZ ;  /* 0x0000000800007824 */ /* 0x000fe200078e00ff */
[----:B------:R-:W-:Y:S01]  /*15100*/  @!UP4 UIMAD UR17, UR17, UR4, URZ ;  /* 0x000000041111c2a4 */ /* 0x000fe2000f8e023f */
[----:B------:R-:W-:Y:S01]  /*15110*/  BSSY B0, `(.L_x_766) ;  /* 0x0000039000007945 */ /* 0x000fe20003800000 */
[----:B------:R-:W-:-:S02]  /*15120*/  ULDC.U8 UR16, c[0x0][0x328] ;  /* 0x0000ca0000107ab9 */ /* 0x000fc40000000000 */
[----:B------:R-:W-:Y:S02]  /*15130*/  @!UP4 UIMAD.WIDE.U32 UR18, UR11, UR4, URZ ;  /* 0x000000040b12c2a5 */ /* 0x000fe4000f8e003f */
[----:B------:R-:W-:Y:S02]  /*15140*/  @!UP4 UIMAD UR17, UR11, UR5, UR17 ;  /* 0x000000050b11c2a4 */ /* 0x000fe4000f8e0211 */
[----:B------:R-:W-:Y:S02]  /*15150*/  UISETP.NE.AND UP2, UPT, UR16, URZ, UPT ;  /* 0x0000003f1000728c */ /* 0x000fe4000bf45270 */
[----:B------:R-:W-:Y:S02]  /*15160*/  ULDC.64 UR4, c[0x0][0x1f0] ;  /* 0x00007c0000047ab9 */ /* 0x000fe40000000a00 */
[----:B------:R-:W-:Y:S02]  /*15170*/  UIMAD UR4, UR14, UR4, URZ ;  /* 0x000000040e0472a4 */ /* 0x000fe4000f8e023f */
[----:B------:R-:W-:Y:S01]  /*15180*/  @UP4 UIMAD UR7, UR21, UR7, UR13 ;  /* 0x00000007150742a4 */ /* 0x000fe2000f8e020d */
[----:B--2---:R-:W-:Y:S01]  /*15190*/  IMAD.WIDE R4, R4, 0x80, R6 ;  /* 0x0000008004047825 */ /* 0x004fe200078e0206 */
[----:B------:R-:W-:-:S02]  /*151a0*/  @UP4 UMOV UR14, UR12 ;  /* 0x0000000c000e4c82 */ /* 0x000fc40008000000 */
[----:B------:R-:W-:Y:S02]  /*151b0*/  UISETP.EQ.AND UP2, UPT, UR15, URZ, UP2 ;  /* 0x0000003f0f00728c */ /* 0x000fe40009742270 */
[----:B------:R-:W-:Y:S02]  /*151c0*/  @!UP3 UISETP.NE.AND UP1, UPT, UR16, URZ, UPT ;  /* 0x0000003f1000b28c */ /* 0x000fe4000bf25270 */
[----:B------:R-:W-:Y:S02]  /*151d0*/  ULDC UR13, c[0x0][0x214] ;  /* 0x00008500000d7ab9 */ /* 0x000fe40000000800 */
[----:B------:R-:W-:Y:S02]  /*151e0*/  @UP3 ULDC UR12, c[0x0][0x210] ;  /* 0x00008400000c3ab9 */ /* 0x000fe40000000800 */
[----:B------:R-:W-:Y:S02]  /*151f0*/  ULDC UR9, c[0x0][0x234] ;  /* 0x00008d0000097ab9 */ /* 0x000fe40000000800 */
[----:B------:R-:W-:-:S02]  /*15200*/  @UP3 UIMAD UR12, UR12, UR13, URZ ;  /* 0x0000000d0c0c32a4 */ /* 0x000fc4000f8e023f */
[----:B------:R-:W-:Y:S02]  /*15210*/  UISETP.NE.OR UP0, UPT, UR21, -0x1, !UP2 ;  /* 0xffffffff1500788c */ /* 0x000fe4000d705670 */
[----:B------:R-:W-:Y:S02]  /*15220*/  @!UP3 USEL UR12, UR13, UR9, !UP1 ;  /* 0x000000090d0cb287 */ /* 0x000fe4000c800000 */
[----:B------:R-:W-:Y:S02]  /*15230*/  ULDC UR6, c[0x0][0x1c0] ;  /* 0x0000700000067ab9 */ /* 0x000fe40000000800 */
[----:B------:R-:W-:Y:S02]  /*15240*/  @UP3 UMOV UR15, 0x1 ;  /* 0x00000001000f3882 */ /* 0x000fe40000000000 */
[----:B------:R-:W-:Y:S02]  /*15250*/  @!UP3 UIMAD UR15, UR12, UR6, URZ ;  /* 0x000000060c0fb2a4 */ /* 0x000fe4000f8e023f */
[----:B------:R-:W-:-:S02]  /*15260*/  @!UP4 UMOV UR14, UR18 ;  /* 0x00000012000ecc82 */ /* 0x000fc40008000000 */
        /* <DEDUP_REMOVED lines=35> */
.L_x_767:
[----:B------:R-:W-:Y:S05]  /*154a0*/  BSYNC B0 ;  /* 0x0000000000007941 */ /* 0x000fea0003800000 */
.L_x_766:
        /* <DEDUP_REMOVED lines=18> */
.L_x_769:
[----:B------:R-:W-:Y:S05]  /*155d0*/  BSYNC B0 ;  /* 0x0000000000007941 */ /* 0x000fea0003800000 */
.L_x_768:
        /* <DEDUP_REMOVED lines=18> */
.L_x_771:
[----:B------:R-:W-:Y:S05]  /*15700*/  BSYNC B0 ;  /* 0x0000000000007941 */ /* 0x000fea0003800000 */
.L_x_770:
        /* <DEDUP_REMOVED lines=17> */
.L_x_773:
[----:B------:R-:W-:Y:S05]  /*15820*/  BSYNC B0 ;  /* 0x0000000000007941 */ /* 0x000fea0003800000 */
.L_x_772:
        /* <DEDUP_REMOVED lines=35> */
.L_x_774:
        /* <DEDUP_REMOVED lines=10> */
.L_x_1086:


//--------------------- .text._ZN5flash16flash_fwd_kernelI23Flash_fwd_kernel_traitsILi256ELi128ELi64ELi8ELb0ELb0EN7cutlass6half_tE19Flash_kernel_traitsILi256ELi128ELi64ELi8ES3_EELb0ELb1ELb0ELb0ELb0ELb1ELb1ELb0EEEvNS_16Flash_fwd_paramsE --------------------------
	.section	.text._ZN5flash16flash_fwd_kernelI23Flash_fwd_kernel_traitsILi256ELi128ELi64ELi8ELb0ELb0EN7cutlass6half_tE19Flash_kernel_traitsILi256ELi128ELi64ELi8ES3_EELb0ELb1ELb0ELb0ELb0ELb1ELb1ELb0EEEvNS_16Flash_fwd_paramsE,"ax",@progbits
	.sectioninfo	@"SHI_REGISTERS=255"
	.align	128
        .global         _ZN5flash16flash_fwd_kernelI23Flash_fwd_kernel_traitsILi256ELi128ELi64ELi8ELb0ELb0EN7cutlass6half_tE19Flash_kernel_traitsILi256ELi128ELi64ELi8ES3_EELb0ELb1ELb0ELb0ELb0ELb1ELb1ELb0EEEvNS_16Flash_fwd_paramsE
        .type           _ZN5flash16flash_fwd_kernelI23Flash_fwd_kernel_traitsILi256ELi128ELi64ELi8ELb0ELb0EN7cutlass6half_tE19Flash_kernel_traitsILi256ELi128ELi64ELi8ES3_EELb0ELb1ELb0ELb0ELb0ELb1ELb1ELb0EEEvNS_16Flash_fwd_paramsE,@function
        .size           _ZN5flash16flash_fwd_kernelI23Flash_fwd_kernel_traitsILi256ELi128ELi64ELi8ELb0ELb0EN7cutlass6half_tE19Flash_kernel_traitsILi256ELi128ELi64ELi8ES3_EELb0ELb1ELb0ELb0ELb0ELb1ELb1ELb0EEEvNS_16Flash_fwd_paramsE,(.L_x_1087 - _ZN5flash16flash_fwd_kernelI23Flash_fwd_kernel_traitsILi256ELi128ELi64ELi8ELb0ELb0EN7cutlass6half_tE19Flash_kernel_traitsILi256ELi128ELi64ELi8ES3_EELb0ELb1ELb0ELb0ELb0ELb1ELb1ELb0EEEvNS_16Flash_fwd_paramsE)
        .other          _ZN5flash16flash_fwd_kernelI23Flash_fwd_kernel_traitsILi256ELi128ELi64ELi8ELb0ELb0EN7cutlass6half_tE19Flash_kernel_traitsILi256ELi128ELi64ELi8ES3_EELb0ELb1ELb0ELb0ELb0ELb1ELb1ELb0EEEvNS_16Flash_fwd_paramsE,@"STO_CUDA_ENTRY STV_DEFAULT"
_ZN5flash16flash_fwd_kernelI23Flash_fwd_kernel_traitsILi256ELi128ELi64ELi8ELb0ELb0EN7cutlass6half_tE19Flash_kernel_traitsILi256ELi128ELi64ELi8ES3_EELb0ELb1ELb0ELb0ELb0ELb1ELb1ELb0EEEvNS_16Flash_fwd_paramsE:
.text._ZN5flash16flash_fwd_kernelI23Flash_fwd_kernel_traitsILi256ELi128ELi64ELi8ELb0ELb0EN7cutlass6half_tE19Flash_kernel_traitsILi256ELi128ELi64ELi8ES3_EELb0ELb1ELb0ELb0ELb0ELb1ELb1ELb0EEEvNS_16Flash_fwd_paramsE:
        /* <DEDUP_REMOVED lines=57> */
.L_x_775:
[----:B------:R-:W-:Y:S02]  /*0390*/  ULDC UR6, c[0x0][0x218] ;  /* 0x0000860000067ab9 */ /* 0x000fe40000000800 */
.L_x_776:
        /* <DEDUP_REMOVED lines=69> */
.L_x_778:
        /* <DEDUP_REMOVED lines=44> */
.L_x_779:
[----:B------:R-:W-:Y:S01]  /*0ab0*/  SHF.R.S32.HI R94, RZ, 0x1f, R92 ;  /* 0x0000001fff5e7819 */ /* 0x000fe2000001145c */
[----:B------:R-:W1:Y:S01]  /*0ac0*/  S2R R250, SR_CTAID.X ;  /* 0x0000000000fa7919 */ /* 0x000e620000002500 */
[----:B------:R-:W-:Y:S01]  /*0ad0*/  UIADD3 UR10, -UR12, UR15, URZ ;  /* 0x0000000f0c0a7290 */ /* 0x000fe2000fffe13f */
[----:B------:R-:W-:Y:S01]  /*0ae0*/  SHF.R.S32.HI R244, RZ, 0x1f, R8 ;  /* 0x0000001ffff47819 */ /* 0x000fe20000011408 */
[----:B------:R-:W-:Y:S01]  /*0af0*/  ULDC.64 UR4, c[0x0][0x1a8] ;  /* 0x00006a0000047ab9 */ /* 0x000fe20000000a00 */
[-C--:B------:R-:W-:Y:S01]  /*0b00*/  LEA.HI R3, R94, R92.reuse, RZ, 0x3 ;  /* 0x0000005c5e037211 */ /* 0x080fe200078f18ff */
[----:B------:R-:W2:Y:S01]  /*0b10*/  S2R R6, SR_CTAID.Z ;  /* 0x0000000000067919 */ /* 0x000ea20000002700 */
[----:B------:R-:W-:Y:S01]  /*0b20*/  UIMAD UR4, UR19, UR4, URZ ;  /* 0x00000004130472a4 */ /* 0x000fe2000f8e023f */
[----:B------:R-:W-:Y:S01]  /*0b30*/  IMAD R246, R244, c[0x0][0x1b0], RZ ;  /* 0x00006c00f4f67a24 */ /* 0x000fe200078e02ff */
[----:B------:R-:W-:Y:S01]  /*0b40*/  SHF.R.S32.HI R10, RZ, 0x3, R3 ;  /* 0x00000003ff0a7819 */ /* 0x000fe20000011403 */
[----:B------:R-:W-:Y:S01]  /*0b50*/  UMOV UR14, 0x6 ;  /* 0x00000006000e7882 */ /* 0x000fe20000000000 */
[----:B------:R-:W-:Y:S01]  /*0b60*/  LOP3.LUT R3, R3, 0xfffffff8, RZ, 0xc0, !PT ;  /* 0xfffffff803037812 */ /* 0x000fe200078ec0ff */
[----:B------:R-:W-:Y:S01]  /*0b70*/  UIMAD UR4, UR11, UR5, UR4 ;  /* 0x000000050b0472a4 */ /* 0x000fe2000f8e0204 */
[----:B------:R-:W-:Y:S01]  /*0b80*/  IADD3 R5, R10, 0x20, RZ ;  /* 0x000000200a057810 */ /* 0x000fe20007ffe0ff */
[----:B------:R-:W-:Y:S01]  /*0b90*/  UIADD3 UR11, UR8, -0x1, URZ ;  /* 0xffffffff080b7890 */ /* 0x000fe2000fffe03f */
[----:B------:R-:W-:Y:S01]  /*0ba0*/  SHF.R.S32.HI R11, RZ, 0x1f, R10 ;  /* 0x0000001fff0b7819 */ /* 0x000fe2000001140a */
[----:B------:R-:W-:Y:S01]  /*0bb0*/  IMAD.IADD R3, R92, 0x1, -R3 ;  /* 0x000000015c037824 */ /* 0x000fe200078e0a03 */
[----:B------:R-:W-:Y:S01]  /*0bc0*/  ISETP.GE.AND P3, PT, R5, UR10, PT ;  /* 0x0000000a05007c0c */ /* 0x000fe2000bf66270 */
[----:B------:R-:W-:Y:S01]  /*0bd0*/  IMAD R246, R8, c[0x0][0x1b4], R246 ;  /* 0x00006d0008f67a24 */ /* 0x000fe200078e02f6 */
[C---:B------:R-:W-:Y:S01]  /*0be0*/  IADD3 R0, R10.reuse, 0x40, RZ ;  /* 0x000000400a007810 */ /* 0x040fe20007ffe0ff */
[----:B------:R-:W-:Y:S01]  /*0bf0*/  IMAD.SHL.U32 R248, R3, 0x8, RZ ;  /* 0x0000000803f87824 */ /* 0x000fe200078e00ff */
[----:B------:R-:W-:Y:S01]  /*0c00*/  ISETP.GE.AND P4, PT, R10, UR10, PT ;  /* 0x0000000a0a007c0c */ /* 0x000fe2000bf86270 */
[----:B------:R-:W-:Y:S01]  /*0c10*/  UMOV UR19, 0x5 ;  /* 0x0000000500137882 */ /* 0x000fe20000000000 */
[----:B------:R-:W-:Y:S01]  /*0c20*/  ISETP.GE.AND P2, PT, R0, UR10, PT ;  /* 0x0000000a00007c0c */ /* 0x000fe2000bf46270 */
[----:B------:R-:W-:Y:S01]  /*0c30*/  IMAD R244, R244, c[0x0][0x1b8], RZ ;  /* 0x00006e00f4f47a24 */ /* 0x000fe200078e02ff */
[----:B------:R-:W-:Y:S01]  /*0c40*/  SHF.R.S32.HI R249, RZ, 0x1f, R248 ;  /* 0x0000001ffff97819 */ /* 0x000fe200000114f8 */
[----:B-1----:R-:W-:Y:S01]  /*0c50*/  IMAD.WIDE R250, R250, 0x80, R10 ;  /* 0x00000080fafa7825 */ /* 0x002fe200078e020a */
[----:B------:R-:W-:Y:S01]  /*0c60*/  IADD3 R12, P0, R248, UR6, RZ ;  /* 0x00000006f80c7c10 */ /* 0x000fe2000ff1e0ff */
[----:B------:R-:W-:Y:S01]  /*0c70*/  UIMAD UR6, UR11, -0x40, UR13 ;  /* 0xffffffc00b0678a4 */ /* 0x000fe2000f8e020d */
[----:B------:R-:W-:Y:S01]  /*0c80*/  IADD3 R239, R10, 0x60, RZ ;  /* 0x000000600aef7810 */ /* 0x000fe20007ffe0ff */
[----:B------:R-:W-:Y:S01]  /*0c90*/  IMAD R244, R8, c[0x0][0x1bc], R244 ;  /* 0x00006f0008f47a24 */ /* 0x000fe200078e02f4 */
[----:B------:R-:W-:Y:S01]  /*0ca0*/  IADD3.X R13, R249, UR18, RZ, P0, !PT ;  /* 0x00000012f90d7c10 */ /* 0x000fe200087fe4ff */
[----:B------:R-:W-:Y:S01]  /*0cb0*/  IMAD.MOV.U32 R165, RZ, RZ, 0x40 ;  /* 0x00000040ffa57424 */ /* 0x000fe200078e00ff */
[----:B------:R-:W-:Y:S01]  /*0cc0*/  @!P3 IADD3 R16, P0, R250, 0x20, RZ ;  /* 0x00000020fa10b810 */ /* 0x000fe20007f1e0ff */
[----:B------:R-:W-:Y:S01]  /*0cd0*/  @!P4 IMAD R2, R251, c[0x0][0x190], RZ ;  /* 0x00006400fb02ca24 */ /* 0x000fe200078e02ff */
[----:B------:R-:W-:Y:S01]  /*0ce0*/  ISETP.GE.AND P1, PT, R239, UR10, PT ;  /* 0x0000000aef007c0c */ /* 0x000fe2000bf26270 */
[----:B--2---:R-:W-:Y:S01]  /*0cf0*/  IMAD.WIDE.U32 R6, R6, c[0x0][0x1a8], R12 ;  /* 0x00006a0006067a25 */ /* 0x004fe200078e000c */
[----:B------:R-:W-:Y:S01]  /*0d00*/  LEA.HI R237, R94, R92, RZ, 0x4 ;  /* 0x0000005c5eed7211 */ /* 0x000fe200078f20ff */
[----:B------:R-:W-:-:S02]  /*0d10*/  UISETP.GE.AND UP0, UPT, UR8, 0x2, UPT ;  /* 0x000000020800788c */ /* 0x000fc4000bf06270 */
[----:B------:R-:W-:Y:S01]  /*0d20*/  @!P3 IMAD.X R4, RZ, RZ, R251, P0 ;  /* 0x000000ffff04b224 */ /* 0x000fe200000e06fb */
[----:B------:R-:W-:Y:S01]  /*0d30*/  IADD3 R7, R7, UR4, RZ ;  /* 0x0000000407077c10 */ /* 0x000fe2000fffe0ff */
[----:B------:R-:W-:Y:S01]  /*0d40*/  @!P4 IMAD.MOV.U32 R22, RZ, RZ, R6 ;  /* 0x000000ffff16c224 */ /* 0x000fe200078e0006 */
[----:B------:R-:W-:Y:S01]  /*0d50*/  @!P2 IADD3 R14, P0, R250, 0x40, RZ ;  /* 0x00000040fa0ea810 */ /* 0x000fe20007f1e0ff */
[----:B------:R-:W-:Y:S01]  /*0d60*/  @!P3 IMAD R4, R4, c[0x0][0x190], RZ ;  /* 0x000064000404ba24 */ /* 0x000fe200078e02ff */
[----:B------:R-:W-:Y:S01]  /*0d70*/  ULDC.64 UR4, c[0x0][0x198] ;  /* 0x0000660000047ab9 */ /* 0x000fe20000000a00 */
[----:B------:R-:W-:Y:S01]  /*0d80*/  @!P4 IMAD.MOV.U32 R23, RZ, RZ, R7 ;  /* 0x000000ffff17c224 */ /* 0x000fe200078e0007 */
[----:B------:R-:W-:Y:S01]  /*0d90*/  USHF.L.U64.HI UR14, UR4, UR14, UR5 ;  /* 0x0000000e040e7299 */ /* 0x000fe20008010205 */
[C---:B------:R-:W-:Y:S01]  /*0da0*/  @!P4 IMAD R2, R250.reuse, c[0x0][0x194], R2 ;  /* 0x00006500fa02ca24 */ /* 0x040fe200078e0202 */
[----:B------:R-:W-:Y:S01]  /*0db0*/  USHF.L.U32 UR18, UR4, 0x6, URZ ;  /* 0x0000000604127899 */ /* 0x000fe2000800063f */
[----:B------:R-:W-:Y:S01]  /*0dc0*/  @!P4 IMAD.WIDE.U32 R22, R250, c[0x0][0x190], R22 ;  /* 0x00006400fa16ca25 */ /* 0x000fe200078e0016 */
[----:B------:R-:W-:-:S03]  /*0dd0*/  USHF.L.U64.HI UR19, UR4, UR19, UR5 ;  /* 0x0000001304137299 */ /* 0x000fc60008010205 */
[----:B------:R-:W-:Y:S01]  /*0de0*/  @!P3 IMAD R4, R16, c[0x0][0x194], R4 ;  /* 0x000065001004ba24 */ /* 0x000fe200078e0204 */
[----:B------:R-:W-:Y:S01]  /*0df0*/  @!P4 LEA R12, P6, R22, c[0x0][0x160], 0x1 ;  /* 0x00005800160cca11 */ /* 0x000fe200078c08ff */
[----:B------:R-:W-:Y:S01]  /*0e00*/  @!P2 IMAD.X R0, RZ, RZ, R251, P0 ;  /* 0x000000ffff00a224 */ /* 0x000fe200000e06fb */
[----:B------:R-:W-:Y:S01]  /*0e10*/  @!P1 IADD3 R20, P0, R250, 0x60, RZ ;  /* 0x00000060fa149810 */ /* 0x000fe20007f1e0ff */
[----:B------:R-:W-:-:S04]  /*0e20*/  @!P3 IMAD.WIDE.U32 R16, R16, c[0x0][0x190], R6 ;  /* 0x000064001010ba25 */ /* 0x000fc800078e0006 */
[----:B------:R-:W-:Y:S01]  /*0e30*/  @!P4 IMAD.IADD R2, R23, 0x1, R2 ;  /* 0x000000011702c824 */ /* 0x000fe200078e0202 */
[----:B------:R-:W-:Y:S01]  /*0e40*/  @!P3 LEA R18, P5, R16, c[0x0][0x160], 0x1 ;  /* 0x000058001012ba11 */ /* 0x000fe200078a08ff */
[----:B------:R-:W-:Y:S02]  /*0e50*/  @!P3 IMAD.IADD R4, R17, 0x1, R4 ;  /* 0x000000011104b824 */ /* 0x000fe400078e0204 */
[----:B------:R-:W-:Y:S01]  /*0e60*/  @!P2 IMAD R0, R0, c[0x0][0x190], RZ ;  /* 0x000064000000aa24 */ /* 0x000fe200078e02ff */
[----:B------:R-:W-:Y:S01]  /*0e70*/  @!P4 LEA.HI.X R13, R22, c[0x0][0x164], R2, 0x1, P6 ;  /* 0x00005900160dca11 */ /* 0x000fe200030f0c02 */
[----:B------:R-:W-:Y:S01]  /*0e80*/  @!P1 IMAD.X R2, RZ, RZ, R251, P0 ;  /* 0x000000ffff029224 */ /* 0x000fe200000e06fb */
[----:B------:R-:W-:Y:S01]  /*0e90*/  @!P3 LEA.HI.X R19, R16, c[0x0][0x164], R4, 0x1, P5 ;  /* 0x000059001013ba11 */ /* 0x000fe200028f0c04 */
[C---:B------:R-:W-:Y:S01]  /*0ea0*/  @!P2 IMAD R0, R14.reuse, c[0x0][0x194], R0 ;  /* 0x000065000e00aa24 */ /* 0x040fe200078e0200 */
[C---:B------:R-:W-:Y:S01]  /*0eb0*/  ISETP.GE.AND P5, PT, R5.reuse, UR6, PT ;  /* 0x0000000605007c0c */ /* 0x040fe2000bfa6270 */
[----:B------:R-:W-:Y:S01]  /*0ec0*/  @!P2 IMAD.WIDE.U32 R14, R14, c[0x0][0x190], R6 ;  /* 0x000064000e0eaa25 */ /* 0x000fe200078e0006 */
[----:B------:R-:W-:-:S02]  /*0ed0*/  ISETP.GE.AND P0, PT, R5, UR6, PT ;  /* 0x0000000605007c0c */ /* 0x000fc4000bf06270 */
[-C--:B------:R-:W-:Y:S01]  /*0ee0*/  LEA.HI R5, R94, R92.reuse, RZ, 0x6 ;  /* 0x0000005c5e057211 */ /* 0x080fe200078f30ff */
[----:B------:R-:W-:Y:S01]  /*0ef0*/  @!P1 IMAD R4, R2, c[0x0][0x190], RZ ;  /* 0x0000640002049a24 */ /* 0x000fe200078e02ff */
[----:B------:R-:W-:Y:S01]  /*0f00*/  @!P2 LEA R16, P6, R14, c[0x0][0x160], 0x1 ;  /* 0x000058000e10aa11 */ /* 0x000fe200078c08ff */
[----:B------:R-:W-:Y:S01]  /*0f10*/  @!P1 IMAD.MOV.U32 R22, RZ, RZ, R6 ;  /* 0x000000ffff169224 */ /* 0x000fe200078e0006 */
[----:B------:R-:W-:Y:S01]  /*0f20*/  LEA.HI R94, R94, R92, RZ, 0x5 ;  /* 0x0000005c5e5e7211 */ /* 0x000fe200078f28ff */
[----:B------:R-:W-:Y:S01]  /*0f30*/  @!P1 IMAD.MOV.U32 R23, RZ, RZ, R7 ;  /* 0x000000ffff179224 */ /* 0x000fe200078e0007 */
[----:B------:R-:W-:Y:S01]  /*0f40*/  SHF.R.S32.HI R7, RZ, 0x4, R237 ;  /* 0x00000004ff077819 */ /* 0x000fe200000114ed */
[----:B------:R-:W-:Y:S01]  /*0f50*/  IMAD.SHL.U32 R6, R10, 0x40, RZ ;  /* 0x000000400a067824 */ /* 0x000fe200078e00ff */
[----:B------:R-:W-:Y:S01]  /*0f60*/  SHF.R.S32.HI R93, RZ, 0x5, R94 ;  /* 0x00000005ff5d7819 */ /* 0x000fe2000001145e */
[----:B------:R-:W-:Y:S01]  /*0f70*/  @!P2 IMAD.IADD R0, R15, 0x1, R0 ;  /* 0x000000010f00a824 */ /* 0x000fe200078e0200 */
[----:B------:R-:W-:Y:S01]  /*0f80*/  LOP3.LUT R94, R94, 0xffffffe0, RZ, 0xc0, !PT ;  /* 0xffffffe05e5e7812 */ /* 0x000fe200078ec0ff */
[----:B------:R-:W-:Y:S01]  /*0f90*/  @!P1 IMAD R4, R20, c[0x0][0x194], R4 ;  /* 0x0000650014049a24 */ /* 0x000fe200078e0204 */
        /* <DEDUP_REMOVED lines=17> */
[C---:B------:R-:W-:Y:S01]  /*10b0*/  IMAD.WIDE.U32 R4, R10.reuse, c[0x0][0x1a0], R248 ;  /* 0x000068000a047a25 */ /* 0x040fe200078e00f8 */
[----:B------:R-:W-:Y:S01]  /*10c0*/  IADD3.X R243, R23, UR7, R0, P6, !PT ;  /* 0x0000000717f37c10 */ /* 0x000fe2000b7fe400 */
[----:B------:R-:W-:Y:S01]  /*10d0*/  USHF.R.S32.HI UR7, URZ, 0x1f, UR11 ;  /* 0x0000001f3f077899 */ /* 0x000fe2000801140b */
[----:B------:R-:W-:Y:S01]  /*10e0*/  ISETP.GE.AND P6, PT, R10, UR6, PT ;  /* 0x000000060a007c0c */ /* 0x000fe2000bfc6270 */
[----:B------:R-:W-:Y:S01]  /*10f0*/  IMAD.SHL.U32 R240, R2, 0x2, RZ ;  /* 0x0000000202f07824 */ /* 0x000fe200078e00ff */
[----:B------:R-:W-:Y:S01]  /*1100*/  LEA.HI R237, R237, R7, RZ, 0x1 ;  /* 0x00000007eded7211 */ /* 0x000fe200078f08ff */
[----:B------:R-:W-:Y:S01]  /*1110*/  IMAD.WIDE.U32 R242, R8, c[0x0][0x1b0], R242 ;  /* 0x00006c0008f27a25 */ /* 0x000fe200078e00f2 */
[----:B------:R-:W-:-:S02]  /*1120*/  UIMAD UR20, UR7, UR18, UR20 ;  /* 0x00000012071472a4 */ /* 0x000fc4000f8e0214 */
[----:B------:R-:W-:Y:S01]  /*1130*/  @!PT LDS RZ, [RZ] ;  /* 0x00000000fffff984 */ /* 0x000fe20000000800 */
[----:B------:R-:W-:Y:S01]  /*1140*/  @!PT LDS RZ, [RZ] ;  /* 0x00000000fffff984 */ /* 0x000fe20000000800 */
[----:B------:R-:W-:Y:S01]  /*1150*/  @!PT LDS RZ, [RZ] ;  /* 0x00000000fffff984 */ /* 0x000fe20000000800 */
[----:B------:R1:W-:Y:S01]  /*1160*/  @!P4 LDGSTS.E.BYPASS.LTC128B.128 [R240], [R12.64] ;  /* 0x000000000cf0cfae */ /* 0x0003e2000b901d50 */
[----:B------:R-:W-:Y:S01]  /*1170*/  IMAD R2, R11, c[0x0][0x1a0], RZ ;  /* 0x000068000b027a24 */ /* 0x000fe200078e02ff */
[----:B------:R-:W-:Y:S01]  /*1180*/  LOP3.LUT R237, R237, 0xfffffffe, RZ, 0xc0, !PT ;  /* 0xfffffffeeded7812 */ /* 0x000fe200078ec0ff */
[----:B------:R-:W-:Y:S01]  /*1190*/  IMAD.IADD R247, R243, 0x1, R246 ;  /* 0x00000001f3f77824 */ /* 0x000fe200078e02f6 */
[----:B------:R1:W-:Y:S01]  /*11a0*/  @!P4 LDGSTS.E.BYPASS.LTC128B.128 [R240+0x4000], [R12.64+0x80] ;  /* 0x040000800cf0cfae */ /* 0x0003e2000b901d50 */
[----:B------:R-:W-:Y:S02]  /*11b0*/  IMAD.U32 R0, RZ, RZ, UR11 ;  /* 0x0000000bff007e24 */ /* 0x000fe4000f8e00ff */
[----:B------:R-:W-:Y:S01]  /*11c0*/  IMAD.IADD R6, R92, 0x1, -R6 ;  /* 0x000000015c067824 */ /* 0x000fe200078e0a06 */
[----:B------:R1:W-:Y:S01]  /*11d0*/  @!P4 LDGSTS.E.BYPASS.LTC128B.128 [R240+0x8000], [R12.64+0x100] ;  /* 0x080001000cf0cfae */ /* 0x0003e2000b901d50 */
[----:B------:R-:W-:Y:S02]  /*11e0*/  IMAD.MOV.U32 R246, RZ, RZ, R242 ;  /* 0x000000fffff67224 */ /* 0x000fe400078e00f2 */
[----:B------:R-:W-:Y:S01]  /*11f0*/  IMAD R2, R10, c[0x0][0x1a4], R2 ;  /* 0x000069000a027a24 */ /* 0x000fe200078e0202 */
[----:B------:R1:W-:Y:S01]  /*1200*/  @!P4 LDGSTS.E.BYPASS.LTC128B.128 [R240+0xc000], [R12.64+0x180] ;  /* 0x0c0001800cf0cfae */ /* 0x0003e2000b901d50 */
[----:B------:R-:W-:Y:S01]  /*1210*/  IADD3 R20, P4, R4, UR22, RZ ;  /* 0x0000001604147c10 */ /* 0x000fe2000ff9e0ff */
[----:B------:R-:W-:Y:S01]  /*1220*/  IMAD.WIDE.U32 R22, R0, UR18, R246 ;  /* 0x0000001200167c25 */ /* 0x000fe2000f8e00f6 */
[----:B------:R-:W-:Y:S01]  /*1230*/  SHF.R.S32.HI R4, RZ, 0x1f, R6 ;  /* 0x0000001fff047819 */ /* 0x000fe20000011406 */
[----:B------:R2:W-:Y:S01]  /*1240*/  @!P3 LDGSTS.E.BYPASS.LTC128B.128 [R240+0x1000], [R18.64] ;  /* 0x0100000012f0bfae */ /* 0x0005e2000b901d50 */
[----:B------:R-:W-:Y:S01]  /*1250*/  IADD3.X R21, R5, UR21, R2, P4, !PT ;  /* 0x0000001505157c10 */ /* 0x000fe2000a7fe402 */
[----:B------:R-:W-:Y:S01]  /*1260*/  USHF.L.U32 UR21, UR4, 0x5, URZ ;  /* 0x0000000504157899 */ /* 0x000fe2000800063f */
[----:B------:R-:W-:Y:S01]  /*1270*/  LEA.HI R4, R4, R6, RZ, 0x3 ;  /* 0x0000000604047211 */ /* 0x000fe200078f18ff */
[----:B------:R2:W-:Y:S01]  /*1280*/  @!P3 LDGSTS.E.BYPASS.LTC128B.128 [R240+0x5000], [R18.64+0x80] ;  /* 0x0500008012f0bfae */ /* 0x0005e2000b901d50 */
[----:B------:R-:W-:Y:S01]  /*1290*/  IADD3 R0, R23, UR20, RZ ;  /* 0x0000001417007c10 */ /* 0x000fe2000fffe0ff */
[----:B------:R-:W-:Y:S01]  /*12a0*/  IMAD.IADD R237, R7, 0x1, -R237 ;  /* 0x0000000107ed7824 */ /* 0x000fe200078e0aed */
[----:B------:R-:W-:Y:S01]  /*12b0*/  LOP3.LUT R2, R4, 0xfffffff8, RZ, 0xc0, !PT ;  /* 0xfffffff804027812 */ /* 0x000fe200078ec0ff */
[----:B------:R2:W-:Y:S01]  /*12c0*/  @!P3 LDGSTS.E.BYPASS.LTC128B.128 [R240+0x9000], [R18.64+0x100] ;  /* 0x0900010012f0bfae */ /* 0x0005e2000b901d50 */
[----:B------:R-:W-:Y:S01]  /*12d0*/  ULDC.64 UR4, c[0x0][0x1a0] ;  /* 0x0000680000047ab9 */ /* 0x000fe20000000a00 */
[----:B------:R-:W-:Y:S01]  /*12e0*/  IMAD.SHL.U32 R11, R237, 0x8, RZ ;  /* 0x00000008ed0b7824 */ /* 0x000fe200078e00ff */
[----:B------:R-:W-:Y:S01]  /*12f0*/  UIMAD.WIDE.U32 UR22, UR11, UR4, URZ ;  /* 0x000000040b1672a5 */ /* 0x000fe2000f8e003f */
[----:B------:R2:W-:Y:S01]  /*1300*/  @!P3 LDGSTS.E.BYPASS.LTC128B.128 [R240+0xd000], [R18.64+0x180] ;  /* 0x0d00018012f0bfae */ /* 0x0005e2000b901d50 */
[----:B------:R-:W-:Y:S01]  /*1310*/  IMAD.IADD R2, R6, 0x1, -R2 ;  /* 0x0000000106027824 */ /* 0x000fe200078e0a02 */
[----:B------:R-:W-:Y:S01]  /*1320*/  UIMAD UR4, UR7, UR4, URZ ;  /* 0x00000004070472a4 */ /* 0x000fe2000f8e023f */
[----:B------:R-:W-:Y:S01]  /*1330*/  IMAD.WIDE.U32 R8, R8, c[0x0][0x1b8], R20 ;  /* 0x00006e0008087a25 */ /* 0x000fe200078e0014 */
[----:B------:R3:W-:Y:S02]  /*1340*/  @!P2 LDGSTS.E.BYPASS.LTC128B.128 [R240+0x2000], [R16.64] ;  /* 0x0200000010f0afae */ /* 0x0007e4000b901d50 */
[----:B------:R-:W-:Y:S01]  /*1350*/  UIMAD UR4, UR11, UR5, UR4 ;  /* 0x000000050b0472a4 */ /* 0x000fe2000f8e0204 */
[----:B------:R-:W-:Y:S01]  /*1360*/  IMAD.IADD R245, R9, 0x1, R244 ;  /* 0x0000000109f57824 */ /* 0x000fe200078e02f4 */
[----:B------:R3:W-:Y:S01]  /*1370*/  @!P2 LDGSTS.E.BYPASS.LTC128B.128 [R240+0x6000], [R16.64+0x80] ;  /* 0x0600008010f0afae */ /* 0x0007e2000b901d50 */
[----:B------:R-:W-:Y:S01]  /*1380*/  IMAD.IADD R94, R92, 0x1, -R94 ;  /* 0x000000015c5e7824 */ /* 0x000fe200078e0a5e */
[----:B------:R-:W-:Y:S01]  /*1390*/  UIADD3 UR4, UR23, UR4, URZ ;  /* 0x0000000417047290 */ /* 0x000fe2000fffe03f */
[----:B-1----:R-:W-:Y:S01]  /*13a0*/  @!P6 LEA R12, P4, R22, c[0x0][0x168], 0x1 ;  /* 0x00005a00160cea11 */ /* 0x002fe200078808ff */
[----:B------:R3:W-:Y:S01]  /*13b0*/  @!P2 LDGSTS.E.BYPASS.LTC128B.128 [R240+0xa000], [R16.64+0x100] ;  /* 0x0a00010010f0afae */ /* 0x0007e2000b901d50 */
[----:B------:R-:W-:Y:S01]  /*13c0*/  IMAD.SHL.U32 R204, R92, 0x2, RZ ;  /* 0x000000025ccc7824 */ /* 0x000fe200078e00ff */
[----:B------:R-:W-:-:S02]  /*13d0*/  SHF.R.S32.HI R241, RZ, 0x1f, R94 ;  /* 0x0000001ffff17819 */ /* 0x000fc4000001145e */
[C---:B------:R-:W-:Y:S01]  /*13e0*/  @!P6 LEA.HI.X R13, R22.reuse, c[0x0][0x16c], R0, 0x1, P4 ;  /* 0x00005b00160dea11 */ /* 0x040fe200020f0c00 */
[----:B------:R3:W-:Y:S01]  /*13f0*/  @!P2 LDGSTS.E.BYPASS.LTC128B.128 [R240+0xe000], [R16.64+0x180] ;  /* 0x0e00018010f0afae */ /* 0x0007e2000b901d50 */
[----:B------:R-:W-:Y:S02]  /*1400*/  @!P5 IADD3 R5, P4, R22, UR21, RZ ;  /* 0x000000151605dc10 */ /* 0x000fe4000ff9e0ff */
[----:B------:R-:W-:Y:S01]  /*1410*/  LEA.HI R241, R241, R94, RZ, 0x2 ;  /* 0x0000005ef1f17211 */ /* 0x000fe200078f10ff */
[----:B------:R1:W-:Y:S01]  /*1420*/  @!P1 LDGSTS.E.BYPASS.LTC128B.128 [R240+0x3000], [R14.64] ;  /* 0x030000000ef09fae */ /* 0x0003e2000b901d50 */
[----:B------:R-:W-:Y:S02]  /*1430*/  @!P5 IADD3.X R0, R0, UR19, RZ, P4, !PT ;  /* 0x000000130000dc10 */ /* 0x000fe4000a7fe4ff */
[----:B------:R-:W-:Y:S01]  /*1440*/  @!P5 LEA R6, P4, R5, c[0x0][0x168], 0x1 ;  /* 0x00005a000506da11 */ /* 0x000fe200078808ff */
[----:B------:R1:W-:Y:S01]  /*1450*/  @!P1 LDGSTS.E.BYPASS.LTC128B.128 [R240+0x7000], [R14.64+0x80] ;  /* 0x070000800ef09fae */ /* 0x0003e2000b901d50 */
[----:B------:R-:W-:-:S02]  /*1460*/  SHF.R.S32.HI R241, RZ, 0x2, R241 ;  /* 0x00000002fff17819 */ /* 0x000fc400000114f1 */
[----:B------:R-:W-:Y:S01]  /*1470*/  @!P5 LEA.HI.X R7, R5, c[0x0][0x16c], R0, 0x1, P4 ;  /* 0x00005b000507da11 */ /* 0x000fe200020f0c00 */
[----:B------:R1:W-:Y:S01]  /*1480*/  @!P1 LDGSTS.E.BYPASS.LTC128B.128 [R240+0xb000], [R14.64+0x100] ;  /* 0x0b0001000ef09fae */ /* 0x0003e2000b901d50 */
[----:B------:R-:W-:Y:S01]  /*1490*/  IMAD.SHL.U32 R5, R2, 0x40, RZ ;  /* 0x0000004002057824 */ /* 0x000fe200078e00ff */
[----:B------:R-:W-:Y:S01]  /*14a0*/  ISETP.GE.AND P4, PT, R10, UR6, PT ;  /* 0x000000060a007c0c */ /* 0x000fe2000bf86270 */
[----:B------:R-:W-:Y:S01]  /*14b0*/  IMAD.MOV.U32 R0, RZ, RZ, 0x20 ;  /* 0x00000020ff007424 */ /* 0x000fe200078e00ff */
[----:B------:R1:W-:Y:S01]  /*14c0*/  @!P1 LDGSTS.E.BYPASS.LTC128B.128 [R240+0xf000], [R14.64+0x180] ;  /* 0x0f0001800ef09fae */ /* 0x0003e2000b901d50 */
[----:B------:R-:W-:-:S03]  /*14d0*/  LOP3.LUT R204, R204, 0x6, RZ, 0xc0, !PT ;  /* 0x00000006cccc7812 */ /* 0x000fc600078ec0ff */
[----:B------:R4:W-:Y:S04]  /*14e0*/  @!P6 LDGSTS.E.BYPASS.LTC128B.128 [R240+0x10000], [R12.64] ;  /* 0x100000000cf0efae */ /* 0x0009e8000b901d50 */
[----:B------:R4:W-:Y:S01]  /*14f0*/  @!P6 LDGSTS.E.BYPASS.LTC128B.128 [R240+0x12000], [R12.64+0x80] ;  /* 0x120000800cf0efae */ /* 0x0009e2000b901d50 */
[----:B---3--:R-:W-:-:S03]  /*1500*/  IMAD.U32 R16, RZ, RZ, UR22 ;  /* 0x00000016ff107e24 */ /* 0x008fc6000f8e00ff */
[----:B------:R4:W-:Y:S01]  /*1510*/  @!P6 LDGSTS.E.BYPASS.LTC128B.128 [R240+0x14000], [R12.64+0x100] ;  /* 0x140001000cf0efae */ /* 0x0009e2000b901d50 */
[----:B------:R-:W-:-:S03]  /*1520*/  IMAD.U32 R17, RZ, RZ, UR23 ;  /* 0x00000017ff117e24 */ /* 0x000fc6000f8e00ff */
[----:B------:R4:W-:Y:S04]  /*1530*/  @!P6 LDGSTS.E.BYPASS.LTC128B.128 [R240+0x16000], [R12.64+0x180] ;  /* 0x160001800cf0efae */ /* 0x0009e8000b901d50 */
[----:B------:R3:W-:Y:S04]  /*1540*/  @!P5 LDGSTS.E.BYPASS.LTC128B.128 [R240+0x11000], [R6.64] ;  /* 0x1100000006f0dfae */ /* 0x0007e8000b901d50 */
[----:B------:R3:W-:Y:S01]  /*1550*/  @!P5 LDGSTS.E.BYPASS.LTC128B.128 [R240+0x13000], [R6.64+0x80] ;  /* 0x1300008006f0dfae */ /* 0x0007e2000b901d50 */
[----:B-1----:R-:W-:-:S03]  /*1560*/  IMAD.WIDE.U32 R14, R0, c[0x0][0x1a0], RZ ;  /* 0x00006800000e7a25 */ /* 0x002fc600078e00ff */
[----:B------:R3:W-:Y:S04]  /*1570*/  @!P5 LDGSTS.E.BYPASS.LTC128B.128 [R240+0x15000], [R6.64+0x100] ;  /* 0x1500010006f0dfae */ /* 0x0007e8000b901d50 */
[----:B------:R3:W-:Y:S04]  /*1580*/  @!P5 LDGSTS.E.BYPASS.LTC128B.128 [R240+0x17000], [R6.64+0x180] ;  /* 0x1700018006f0dfae */ /* 0x0007e8000b901d50 */
[----:B------:R-:W0:Y:S01]  /*1590*/  LDGDEPBAR ;  /* 0x00000000000079af */ /* 0x000e220000000000 */
[----:B----4-:R-:W-:Y:S01]  /*15a0*/  IMAD.SHL.U32 R12, R10, 0x8, RZ ;  /* 0x000000080a0c7824 */ /* 0x010fe200078e00ff */
[----:B------:R-:W-:Y:S01]  /*15b0*/  LOP3.LUT R10, R5, 0x1c0, RZ, 0xc0, !PT ;  /* 0x000001c0050a7812 */ /* 0x000fe200078ec0ff */
[----:B------:R-:W-:-:S03]  /*15c0*/  IMAD.U32 R5, RZ, RZ, UR4 ;  /* 0x00000004ff057e24 */ /* 0x000fc6000f8e00ff */
[----:B------:R-:W-:Y:S02]  /*15d0*/  LOP3.LUT R11, R10, 0x8, R11, 0xf8, !PT ;  /* 0x000000080a0b7812 */ /* 0x000fe400078ef80b */
[----:B------:R-:W-:-:S04]  /*15e0*/  SHF.R.U32.HI R10, RZ, 0x3, R10 ;  /* 0x00000003ff0a7819 */ /* 0x000fc8000001160a */
[----:B------:R-:W-:Y:S01]  /*15f0*/  LOP3.LUT R10, R11, R10, RZ, 0x3c, !PT ;  /* 0x0000000a0b0a7212 */ /* 0x000fe200078e3cff */
[----:B------:R-:W-:Y:S02]  /*1600*/  IMAD.SHL.U32 R11, R4, 0x40, RZ ;  /* 0x00000040040b7824 */ /* 0x000fe400078e00ff */
[----:B---3--:R-:W-:Y:S01]  /*1610*/  IMAD.SHL.U32 R7, R3, 0x40, RZ ;  /* 0x0000004003077824 */ /* 0x008fe200078e00ff */
[----:B------:R-:W-:-:S04]  /*1620*/  DEPBAR.LE SB0, 0x0 ;  /* 0x000080000000791a */ /* 0x000fc80000000000 */
[----:B------:R-:W-:Y:S01]  /*1630*/  BAR.SYNC.DEFER_BLOCKING 0x0 ;  /* 0x0000000000007b1d */ /* 0x000fe20000010000 */
[----:B------:R-:W-:Y:S02]  /*1640*/  LOP3.LUT R7, R7, 0x1c0, RZ, 0xc0, !PT ;  /* 0x000001c007077812 */ /* 0x000fe400078ec0ff */
[C---:B------:R-:W-:Y:S02]  /*1650*/  LEA R6, P1, R16.reuse, R8, 0x6 ;  /* 0x0000000810067211 */ /* 0x040fe400078230ff */
[----:B------:R-:W-:Y:S02]  /*1660*/  LOP3.LUT R12, R7, 0x8, R12, 0xf8, !PT ;  /* 0x00000008070c7812 */ /* 0x000fe400078ef80c */
[----:B------:R-:W-:Y:S02]  /*1670*/  SHF.R.U32.HI R7, RZ, 0x3, R7 ;  /* 0x00000003ff077819 */ /* 0x000fe40000011607 */
[----:B------:R-:W-:Y:S02]  /*1680*/  LEA.HI.X R5, R16, R245, R5, 0x6, P1 ;  /* 0x000000f510057211 */ /* 0x000fe400008f3405 */
[----:B------:R-:W-:Y:S01]  /*1690*/  LOP3.LUT R7, R12, R7, RZ, 0x3c, !PT ;  /* 0x000000070c077212 */ /* 0x000fe200078e3cff */
[----:B------:R-:W-:Y:S01]  /*16a0*/  IMAD R12, R0, c[0x0][0x1a4], RZ ;  /* 0x00006900000c7a24 */ /* 0x000fe200078e02ff */
[----:B------:R-:W-:-:S02]  /*16b0*/  @!P0 IADD3 R4, P1, R6, R14, RZ ;  /* 0x0000000e06048210 */ /* 0x000fc40007f3e0ff */
[C---:B------:R-:W-:Y:S01]  /*16c0*/  @!P4 LEA R14, P2, R6.reuse, c[0x0][0x170], 0x1 ;  /* 0x00005c00060eca11 */ /* 0x040fe200078408ff */
[----:B------:R-:W-:Y:S01]  /*16d0*/  IMAD R237, R237, 0x200, R7 ;  /* 0x00000200eded7824 */ /* 0x000fe200078e0207 */
[----:B------:R-:W-:Y:S02]  /*16e0*/  LOP3.LUT R11, R11, 0xfffffe00, RZ, 0xc0, !PT ;  /* 0xfffffe000b0b7812 */ /* 0x000fe400078ec0ff */
[----:B------:R-:W-:Y:S01]  /*16f0*/  @!P0 IADD3.X R12, R5, R15, R12, P1, !PT ;  /* 0x0000000f050c8210 */ /* 0x000fe20000ffe40c */
[----:B------:R-:W-:Y:S01]  /*1700*/  IMAD.SHL.U32 R237, R237, 0x2, RZ ;  /* 0x00000002eded7824 */ /* 0x000fe200078e00ff */
[----:B------:R-:W-:Y:S01]  /*1710*/  @!P4 LEA.HI.X R15, R6, c[0x0][0x174], R5, 0x1, P2 ;  /* 0x00005d00060fca11 */ /* 0x000fe200010f0c05 */
[----:B------:R-:W-:Y:S01]  /*1720*/  IMAD R238, R93, 0x400, R11 ;  /* 0x000004005dee7824 */ /* 0x000fe200078e020b */
[----:B------:R-:W-:Y:S01]  /*1730*/  @!P0 LEA R6, P3, R4, c[0x0][0x170], 0x1 ;  /* 0x00005c0004068a11 */ /* 0x000fe200078608ff */
[----:B------:R-:W-:Y:S01]  /*1740*/  @P4 STS.128 [R240+0x18000], RZ ;  /* 0x018000fff0004388 */ /* 0x000fe20000000c00 */
[----:B------:R-:W-:Y:S01]  /*1750*/  IADD3 R235, R237, 0x10020, RZ ;  /* 0x00010020edeb7810 */ /* 0x000fe20007ffe0ff */
[----:B------:R-:W-:Y:S01]  /*1760*/  IMAD.IADD R238, R10, 0x1, R238 ;  /* 0x000000010aee7824 */ /* 0x000fe200078e02ee */
[----:B------:R-:W-:Y:S01]  /*1770*/  @!P0 LEA.HI.X R7, R4, c[0x0][0x174], R12, 0x1, P3 ;  /* 0x00005d0004078a11 */ /* 0x000fe200018f0c0c */
[----:B------:R-:W-:Y:S01]  /*1780*/  @P4 STS.128 [R240+0x1a000], RZ ;  /* 0x01a000fff0004388 */ /* 0x000fe20000000c00 */
[----:B------:R-:W-:Y:S01]  /*1790*/  LEA R93, R93, UR12, 0x4 ;  /* 0x0000000c5d5d7c11 */ /* 0x000fe2000f8e20ff */
[----:B------:R-:W-:-:S02]  /*17a0*/  IMAD.SHL.U32 R238, R238, 0x2, RZ ;  /* 0x00000002eeee7824 */ /* 0x000fc400078e00ff */
[----:B------:R-:W-:Y:S01]  /*17b0*/  @P4 STS.128 [R240+0x1c000], RZ ;  /* 0x01c000fff0004388 */ /* 0x000fe20000000c00 */
[----:B------:R-:W-:-:S03]  /*17c0*/  IADD3 R93, R93, 0x1, R241 ;  /* 0x000000015d5d7810 */ /* 0x000fc60007ffe0f1 */
[----:B------:R-:W-:Y:S01]  /*17d0*/  @P4 STS.128 [R240+0x1e000], RZ ;  /* 0x01e000fff0004388 */ /* 0x000fe20000000c00 */
[----:B------:R-:W-:Y:S01]  /*17e0*/  R2P PR, R2, 0x6 ;  /* 0x0000000602007804 */ /* 0x000fe20000000000 */
[----:B------:R-:W-:Y:S02]  /*17f0*/  IMAD.MOV.U32 R2, RZ, RZ, 0x10 ;  /* 0x00000010ff027424 */ /* 0x000fe400078e00ff */
[----:B------:R-:W-:Y:S01]  /*1800*/  @!PT LDS RZ, [RZ] ;  /* 0x00000000fffff984 */ /* 0x000fe20000000800 */
[----:B------:R-:W-:Y:S01]  /*1810*/  @!PT LDS RZ, [RZ] ;  /* 0x00000000fffff984 */ /* 0x000fe20000000800 */
[----:B------:R-:W-:Y:S01]  /*1820*/  @!PT LDS RZ, [RZ] ;  /* 0x00000000fffff984 */ /* 0x000fe20000000800 */
[----:B------:R1:W-:Y:S02]  /*1830*/  @!P4 LDGSTS.E.BYPASS.LTC128B.128 [R240+0x18000], [R14.64] ;  /* 0x180000000ef0cfae */ /* 0x0003e4000b901d50 */
[----:B------:R-:W-:Y:S02]  /*1840*/  SEL R0, R0, 0xffffffe0, !P2 ;  /* 0xffffffe000007807 */ /* 0x000fe40005000000 */
[----:B------:R1:W-:Y:S01]  /*1850*/  @!P4 LDGSTS.E.BYPASS.LTC128B.128 [R240+0x1a000], [R14.64+0x80] ;  /* 0x1a0000800ef0cfae */ /* 0x0003e2000b901d50 */
[----:B------:R-:W-:Y:S02]  /*1860*/  SEL R2, R2, 0xfffffff0, !P1 ;  /* 0xfffffff002027807 */ /* 0x000fe40004800000 */
[----:B------:R-:W-:Y:S01]  /*1870*/  R2P PR, R3, 0x6 ;  /* 0x0000000603007804 */ /* 0x000fe20000000000 */
[----:B------:R1:W-:Y:S01]  /*1880*/  @!P4 LDGSTS.E.BYPASS.LTC128B.128 [R240+0x1c000], [R14.64+0x100] ;  /* 0x1c0001000ef0cfae */ /* 0x0003e2000b901d50 */
[----:B------:R-:W-:Y:S01]  /*1890*/  IADD3 R3, R237, 0x10000, RZ ;  /* 0x00010000ed037810 */ /* 0x000fe20007ffe0ff */
[----:B------:R-:W-:-:S02]  /*18a0*/  IMAD R236, R2, 0x2, R238 ;  /* 0x0000000202ec7824 */ /* 0x000fc400078e02ee */
[----:B------:R1:W-:Y:S01]  /*18b0*/  @!P4 LDGSTS.E.BYPASS.LTC128B.128 [R240+0x1e000], [R14.64+0x180] ;  /* 0x1e0001800ef0cfae */ /* 0x0003e2000b901d50 */
[C---:B------:R-:W-:Y:S02]  /*18c0*/  IMAD R234, R0.reuse, 0x2, R238 ;  /* 0x0000000200ea7824 */ /* 0x040fe400078e02ee */
[----:B------:R-:W-:Y:S01]  /*18d0*/  IMAD R233, R0, 0x2, R236 ;  /* 0x0000000200e97824 */ /* 0x000fe200078e02ec */
[----:B------:R-:W-:Y:S04]  /*18e0*/  @P0 STS.128 [R240+0x19000], RZ ;  /* 0x019000fff0000388 */ /* 0x000fe80000000c00 */
[----:B------:R-:W-:Y:S01]  /*18f0*/  @P0 STS.128 [R240+0x1b000], RZ ;  /* 0x01b000fff0000388 */ /* 0x000fe20000000c00 */
[----:B------:R-:W-:Y:S02]  /*1900*/  @P1 IADD3 R235, R3, -0x20, RZ ;  /* 0xffffffe003eb1810 */ /* 0x000fe40007ffe0ff */
[----:B------:R-:W-:Y:S01]  /*1910*/  SEL R3, R165, 0xffffffc0, !P2 ;  /* 0xffffffc0a5037807 */ /* 0x000fe20005000000 */
[----:B------:R-:W-:Y:S01]  /*1920*/  @P0 STS.128 [R240+0x1d000], RZ ;  /* 0x01d000fff0000388 */ /* 0x000fe20000000c00 */
[----:B------:R-:W-:-:S02]  /*1930*/  IADD3 R227, R235, 0x800, RZ ;  /* 0x00000800ebe37810 */ /* 0x000fc40007ffe0ff */
[----:B------:R-:W-:Y:S01]  /*1940*/  IADD3 R226, R235, 0x1000, RZ ;  /* 0x00001000ebe27810 */ /* 0x000fe20007ffe0ff */
[----:B------:R-:W-:Y:S01]  /*1950*/  @P0 STS.128 [R240+0x1f000], RZ ;  /* 0x01f000fff0000388 */ /* 0x000fe20000000c00 */
[----:B------:R-:W-:Y:S01]  /*1960*/  IMAD.IADD R231, R237, 0x1, R3 ;  /* 0x00000001ede77824 */ /* 0x000fe200078e0203 */
[----:B------:R-:W-:Y:S01]  /*1970*/  IADD3 R225, R235, 0x1800, RZ ;  /* 0x00001800ebe17810 */ /* 0x000fe20007ffe0ff */
[----:B------:R-:W-:Y:S01]  /*1980*/  IMAD.IADD R224, R3, 0x1, R235 ;  /* 0x0000000103e07824 */ /* 0x000fe200078e02eb */
[----:B------:R-:W-:Y:S01]  /*1990*/  @!PT LDS RZ, [RZ] ;  /* 0x00000000fffff984 */ /* 0x000fe20000000800 */
[----:B------:R-:W-:Y:S01]  /*19a0*/  @!PT LDS RZ, [RZ] ;  /* 0x00000000fffff984 */ /* 0x000fe20000000800 */
[----:B------:R-:W-:Y:S01]  /*19b0*/  @!PT LDS RZ, [RZ] ;  /* 0x00000000fffff984 */ /* 0x000fe20000000800 */
[----:B------:R3:W-:Y:S01]  /*19c0*/  @!P0 LDGSTS.E.BYPASS.LTC128B.128 [R240+0x19000], [R6.64] ;  /* 0x1900000006f08fae */ /* 0x0007e2000b901d50 */
[C---:B------:R-:W-:Y:S02]  /*19d0*/  IADD3 R223, R235.reuse, 0x2000, RZ ;  /* 0x00002000ebdf7810 */ /* 0x040fe40007ffe0ff */
[C---:B------:R-:W-:Y:S01]  /*19e0*/  IADD3 R222, R235.reuse, 0x2800, RZ ;  /* 0x00002800ebde7810 */ /* 0x040fe20007ffe0ff */
[----:B------:R3:W-:Y:S01]  /*19f0*/  @!P0 LDGSTS.E.BYPASS.LTC128B.128 [R240+0x1b000], [R6.64+0x80] ;  /* 0x1b00008006f08fae */ /* 0x0007e2000b901d50 */
[----:B------:R-:W-:-:S02]  /*1a00*/  IADD3 R221, R235, 0x3000, RZ ;  /* 0x00003000ebdd7810 */ /* 0x000fc40007ffe0ff */
[C---:B------:R-:W-:Y:S01]  /*1a10*/  IADD3 R220, R235.reuse, 0x3800, RZ ;  /* 0x00003800ebdc7810 */ /* 0x040fe20007ffe0ff */
[----:B------:R3:W-:Y:S01]  /*1a20*/  @!P0 LDGSTS.E.BYPASS.LTC128B.128 [R240+0x1d000], [R6.64+0x100] ;  /* 0x1d00010006f08fae */ /* 0x0007e2000b901d50 */
[C---:B------:R-:W-:Y:S02]  /*1a30*/  IADD3 R219, R235.reuse, 0x4000, RZ ;  /* 0x00004000ebdb7810 */ /* 0x040fe40007ffe0ff */
[C---:B------:R-:W-:Y:S01]  /*1a40*/  IADD3 R218, R235.reuse, 0x4800, RZ ;  /* 0x00004800ebda7810 */ /* 0x040fe20007ffe0ff */
[----:B------:R3:W-:Y:S01]  /*1a50*/  @!P0 LDGSTS.E.BYPASS.LTC128B.128 [R240+0x1f000], [R6.64+0x180] ;  /* 0x1f00018006f08fae */ /* 0x0007e2000b901d50 */
[C---:B------:R-:W-:Y:S02]  /*1a60*/  IADD3 R217, R235.reuse, 0x5000, RZ ;  /* 0x00005000ebd97810 */ /* 0x040fe40007ffe0ff */
[C---:B------:R-:W-:Y:S01]  /*1a70*/  IADD3 R216, R235.reuse, 0x5800, RZ ;  /* 0x00005800ebd87810 */ /* 0x040fe20007ffe0ff */
[----:B------:R-:W-:Y:S01]  /*1a80*/  LDSM.16.M88.4 R48, [R238] ;  /* 0x00000000ee30783b */ /* 0x000fe20000000200 */
[----:B------:R-:W-:-:S02]  /*1a90*/  IADD3 R215, R235, 0x6000, RZ ;  /* 0x00006000ebd77810 */ /* 0x000fc40007ffe0ff */
[C---:B------:R-:W-:Y:S01]  /*1aa0*/  IADD3 R214, R235.reuse, 0x6800, RZ ;  /* 0x00006800ebd67810 */ /* 0x040fe20007ffe0ff */
[----:B------:R-:W4:Y:S01]  /*1ab0*/  LDSM.16.M88.4 R20, [R237+0x10000] ;  /* 0x01000000ed14783b */ /* 0x000f220000000200 */
[C---:B------:R-:W-:Y:S02]  /*1ac0*/  IADD3 R213, R235.reuse, 0x7000, RZ ;  /* 0x00007000ebd57810 */ /* 0x040fe40007ffe0ff */
[----:B------:R-:W-:Y:S01]  /*1ad0*/  IADD3 R212, R235, 0x7800, RZ ;  /* 0x00007800ebd47810 */ /* 0x000fe20007ffe0ff */
[----:B------:R-:W5:Y:S04]  /*1ae0*/  LDSM.16.M88.4 R44, [R237+0x10800] ;  /* 0x01080000ed2c783b */ /* 0x000f680000000200 */
[----:B------:R-:W5:Y:S04]  /*1af0*/  LDSM.16.M88.4 R64, [R237+0x11000] ;  /* 0x01100000ed40783b */ /* 0x000f680000000200 */
[----:B------:R-:W5:Y:S04]  /*1b00*/  LDSM.16.M88.4 R28, [R237+0x11800] ;  /* 0x01180000ed1c783b */ /* 0x000f680000000200 */
[----:B-1----:R-:W-:Y:S04]  /*1b10*/  LDSM.16.M88.4 R12, [R236] ;  /* 0x00000000ec0c783b */ /* 0x002fe80000000200 */
[----:B--2---:R-:W1:Y:S04]  /*1b20*/  LDSM.16.M88.4 R16, [R235] ;  /* 0x00000000eb10783b */ /* 0x004e680000000200 */
[----:B---3--:R-:W2:Y:S04]  /*1b30*/  LDSM.16.M88.4 R4, [R235+0x800] ;  /* 0x00080000eb04783b */ /* 0x008ea80000000200 */
[----:B------:R-:W3:Y:S04]  /*1b40*/  LDSM.16.M88.4 R40, [R235+0x1800] ;  /* 0x00180000eb28783b */ /* 0x000ee80000000200 */
[----:B------:R-:W-:Y:S04]  /*1b50*/  LDSM.16.M88.4 R56, [R234] ;  /* 0x00000000ea38783b */ /* 0x000fe80000000200 */
[----:B------:R-:W-:Y:S01]  /*1b60*/  LDSM.16.M88.4 R80, [R231+0x11000] ;  /* 0x01100000e750783b */ /* 0x000fe20000000200 */
[C---:B----4-:R-:W-:Y:S03]  /*1b70*/  HMMA.16816.F32 R24, R48.reuse, R20, RZ ;  /* 0x000000143018723c */ /* 0x050fe600000018ff */
[----:B------:R-:W-:Y:S04]  /*1b80*/  LDSM.16.M88.4 R36, [R224] ;  /* 0x00000000e024783b */ /* 0x000fe80000000200 */
[----:B------:R-:W-:Y:S01]  /*1b90*/  LDSM.16.M88.4 R76, [R231+0x11800] ;  /* 0x01180000e74c783b */ /* 0x000fe20000000200 */
[C---:B------:R-:W-:Y:S03]  /*1ba0*/  HMMA.16816.F32 R20, R48.reuse, R22, RZ ;  /* 0x000000163014723c */ /* 0x040fe600000018ff */
[----:B------:R-:W-:Y:S04]  /*1bb0*/  LDSM.16.M88.4 R52, [R224+0x1000] ;  /* 0x00100000e034783b */ /* 0x000fe80000000200 */
[----:B------:R-:W-:Y:S01]  /*1bc0*/  LDSM.16.M88.4 R72, [R238+0x4000] ;  /* 0x00400000ee48783b */ /* 0x000fe20000000200 */
        /* <DEDUP_REMOVED lines=17> */
[C---:B----4-:R-:W-:Y:S08]  /*1ce0*/  HMMA.16816.F32 R68, R12.reuse, R28, R68 ;  /* 0x0000001c0c44723c */ /* 0x050ff00000001844 */
        /* <DEDUP_REMOVED lines=151> */
[----:B------:R-:W-:Y:S01]  /*2660*/  LDSM.16.M88.4 R4, [R231+0x17000] ;  /* 0x01700000e704783b */ /* 0x000fe20000000200 */
[----:B------:R-:W-:Y:S06]  /*2670*/  MUFU.TANH R3, R3 ;  /* 0x0000000300037308 */ /* 0x000fec0000002400 */
[----:B---3--:R-:W-:Y:S02]  /*2680*/  HMMA.16816.F32 R88, R52, R48, R88 ;  /* 0x000000303458723c */ /* 0x008fe40000001858 */
[----:B------:R-:W3:Y:S06]  /*2690*/  MUFU.TANH R48, R25 ;  /* 0x0000001900307308 */ /* 0x000eec0000002400 */
[----:B--2---:R-:W-:Y:S08]  /*26a0*/  HMMA.16816.F32 R32, R16, R68, R32 ;  /* 0x000000441020723c */ /* 0x004ff00000001820 */
[----:B----4-:R-:W-:Y:S01]  /*26b0*/  HMMA.16816.F32 R60, R52, R28, R60 ;  /* 0x0000001c343c723c */ /* 0x010fe2000000183c */
[----:B------:R-:W-:Y:S01]  /*26c0*/  MUFU.TANH R28, R26 ;  /* 0x0000001a001c7308 */ /* 0x000fe20000002400 */
[----:B------:R-:W-:-:S02]  /*26d0*/  FMUL.FTZ R20, R20, c[0x0][0x2ec] ;  /* 0x0000bb0014147a20 */ /* 0x000fc40000410000 */
[----:B------:R-:W-:Y:S02]  /*26e0*/  FMUL.FTZ R21, R21, c[0x0][0x2ec] ;  /* 0x0000bb0015157a20 */ /* 0x000fe40000410000 */
[----:B------:R-:W-:Y:S02]  /*26f0*/  FMUL.FTZ R22, R22, c[0x0][0x2ec] ;  /* 0x0000bb0016167a20 */ /* 0x000fe40000410000 */
[----:B------:R-:W-:Y:S01]  /*2700*/  HMMA.16816.F32 R44, R52, R86, R44 ;  /* 0x00000056342c723c */ /* 0x000fe2000000182c */
[----:B------:R2:W-:Y:S01]  /*2710*/  MUFU.TANH R29, R27 ;  /* 0x0000001b001d7308 */ /* 0x0005e20000002400 */
[----:B------:R-:W-:-:S06]  /*2720*/  FMUL.FTZ R23, R23, c[0x0][0x2ec] ;  /* 0x0000bb0017177a20 */ /* 0x000fcc0000410000 */
[----:B------:R-:W-:Y:S01]  /*2730*/  HMMA.16816.F32 R64, R52, R50, R64 ;  /* 0x000000323440723c */ /* 0x000fe20000001840 */
[----:B------:R-:W-:Y:S07]  /*2740*/  MUFU.TANH R49, R20 ;  /* 0x0000001400317308 */ /* 0x000fee0000002400 */
[----:B-1----:R-:W-:Y:S01]  /*2750*/  HMMA.16816.F32 R32, R12, R56, R32 ;  /* 0x000000380c20723c */ /* 0x002fe20000001820 */
[----:B--2---:R-:W1:Y:S01]  /*2760*/  LDSM.16.M88.4 R24, [R235+0x7800] ;  /* 0x00780000eb18783b */ /* 0x004e620000000200 */
[----:B------:R-:W-:Y:S06]  /*2770*/  MUFU.TANH R50, R21 ;  /* 0x0000001500327308 */ /* 0x000fec0000002400 */
[----:B------:R-:W-:Y:S02]  /*2780*/  HMMA.16816.F32 R72, R52, R30, R72 ;  /* 0x0000001e3448723c */ /* 0x000fe40000001848 */
[----:B------:R-:W2:Y:S06]  /*2790*/  MUFU.TANH R56, R22 ;  /* 0x0000001600387308 */ /* 0x000eac0000002400 */
[C---:B------:R-:W-:Y:S01]  /*27a0*/  HMMA.16816.F32 R44, R40.reuse, R38, R44 ;  /* 0x00000026282c723c */ /* 0x040fe2000000182c */
[----:B------:R-:W-:Y:S01]  /*27b0*/  LDSM.16.M88.4 R36, [R224+0x7000] ;  /* 0x00700000e024783b */ /* 0x000fe20000000200 */
[----:B------:R4:W-:Y:S06]  /*27c0*/  MUFU.TANH R51, R23 ;  /* 0x0000001700337308 */ /* 0x0009ec0000002400 */
[----:B-----5:R-:W-:Y:S01]  /*27d0*/  HMMA.16816.F32 R88, R40, R76, R88 ;  /* 0x0000004c2858723c */ /* 0x020fe20000001858 */
[----:B------:R-:W-:-:S02]  /*27e0*/  FMUL.FTZ R31, R35, c[0x0][0x2ec] ;  /* 0x0000bb00231f7a20 */ /* 0x000fc40000410000 */
[----:B------:R-:W-:Y:S02]  /*27f0*/  IMAD.U32 R35, RZ, RZ, UR11 ;  /* 0x0000000bff237e24 */ /* 0x000fe4000f8e00ff */
[----:B------:R-:W-:Y:S02]  /*2800*/  FMUL.FTZ R32, R32, c[0x0][0x2ec] ;  /* 0x0000bb0020207a20 */ /* 0x000fe40000410000 */
[----:B------:R-:W-:Y:S01]  /*2810*/  IMAD R35, R35, 0x40, R204 ;  /* 0x0000004023237824 */ /* 0x000fe200078e02cc */
[----:B------:R-:W-:Y:S01]  /*2820*/  HMMA.16816.F32 R64, R40, R78, R64 ;  /* 0x0000004e2840723c */ /* 0x000fe20000001840 */
[----:B------:R-:W-:Y:S01]  /*2830*/  FMUL.FTZ R30, R34, c[0x0][0x2ec] ;  /* 0x0000bb00221e7a20 */ /* 0x000fe20000410000 */
[----:B----4-:R-:W4:Y:S01]  /*2840*/  LDSM.16.M88.4 R20, [R231+0x17800] ;  /* 0x01780000e714783b */ /* 0x010f220000000200 */
[----:B------:R-:W5:Y:S05]  /*2850*/  MUFU.TANH R32, R32 ;  /* 0x0000002000207308 */ /* 0x000f6a0000002400 */
[----:B------:R-:W-:Y:S03]  /*2860*/  HMMA.16816.F32 R44, R16, R70, R44 ;  /* 0x00000046102c723c */ /* 0x000fe6000000182c */
[----:B------:R-:W2:Y:S05]  /*2870*/  MUFU.TANH R30, R30 ;  /* 0x0000001e001e7308 */ /* 0x000eaa0000002400 */
[C---:B-1----:R-:W-:Y:S03]  /*2880*/  HMMA.16816.F32 R60, R40.reuse, R24, R60 ;  /* 0x00000018283c723c */ /* 0x042fe6000000183c */
[----:B------:R-:W-:Y:S05]  /*2890*/  MUFU.TANH R31, R31 ;  /* 0x0000001f001f7308 */ /* 0x000fea0000002400 */
[----:B------:R-:W-:Y:S01]  /*28a0*/  HMMA.16816.F32 R72, R40, R26, R72 ;  /* 0x0000001a2848723c */ /* 0x000fe20000001848 */
[----:B------:R-:W1:Y:S01]  /*28b0*/  LDSM.16.M88.4 R24, [R224+0x7800] ;  /* 0x00780000e018783b */ /* 0x000e620000000200 */
[----:B------:R-:W-:-:S06]  /*28c0*/  DEPBAR.LE SB0, 0x0 ;  /* 0x000080000000791a */ /* 0x000fcc0000000000 */
[C---:B------:R-:W-:Y:S07]  /*28d0*/  HMMA.16816.F32 R88, R16.reuse, R4, R88 ;  /* 0x000000041058723c */ /* 0x040fee0000001858 */
[----:B------:R-:W-:Y:S01]  /*28e0*/  IMAD.IADD R4, R11, 0x1, R10 ;  /* 0x000000010b047824 */ /* 0x000fe200078e020a */
[----:B------:R-:W-:Y:S01]  /*28f0*/  HMMA.16816.F32 R64, R16, R6, R64 ;  /* 0x000000061040723c */ /* 0x000fe20000001840 */
[----:B------:R-:W-:-:S06]  /*2900*/  FMUL.FTZ R5, R33, c[0x0][0x2ec] ;  /* 0x0000bb0021057a20 */ /* 0x000fcc0000410000 */
[----:B------:R-:W-:Y:S01]  /*2910*/  IMAD.U32 R6, RZ, RZ, UR13 ;  /* 0x0000000dff067e24 */ /* 0x000fe2000f8e00ff */
[----:B----4-:R-:W-:Y:S01]  /*2920*/  HMMA.16816.F32 R60, R16, R20, R60 ;  /* 0x00000014103c723c */ /* 0x010fe2000000183c */
[----:B------:R-:W-:Y:S01]  /*2930*/  IADD3 R7, R35, 0x8, RZ ;  /* 0x0000000823077810 */ /* 0x000fe20007ffe0ff */
[----:B------:R-:W-:Y:S02]  /*2940*/  MUFU.TANH R5, R5 ;  /* 0x0000000500057308 */ /* 0x000fe40000002400 */
[----:B------:R-:W-:-:S04]  /*2950*/  IADD3 R6, R6, -UR15, R93 ;  /* 0x8000000f06067c10 */ /* 0x000fc8000fffe05d */
[C---:B------:R-:W-:Y:S01]  /*2960*/  HMMA.16816.F32 R44, R12.reuse, R58, R44 ;  /* 0x0000003a0c2c723c */ /* 0x040fe2000000182c */
[----:B------:R-:W-:Y:S02]  /*2970*/  IADD3 R11, R6, c[0x0][0x2e8], RZ ;  /* 0x0000ba00060b7a10 */ /* 0x000fe40007ffe0ff */
[----:B------:R-:W-:Y:S02]  /*2980*/  IADD3 R6, R35, 0x1, RZ ;  /* 0x0000000123067810 */ /* 0x000fe40007ffe0ff */
[C---:B------:R-:W-:Y:S02]  /*2990*/  IADD3 R10, R11.reuse, 0x8, RZ ;  /* 0x000000080b0a7810 */ /* 0x040fe40007ffe0ff */
[----:B------:R-:W-:Y:S01]  /*29a0*/  IMNMX R11, R11, UR13, PT ;  /* 0x0000000d0b0b7c17 */ /* 0x000fe2000b800200 */
[----:B------:R-:W-:Y:S01]  /*29b0*/  HMMA.16816.F32 R88, R12, R36, R88 ;  /* 0x000000240c58723c */ /* 0x000fe20000001858 */
[----:B------:R-:W-:Y:S02]  /*29c0*/  IMNMX R10, R10, UR13, PT ;  /* 0x0000000d0a0a7c17 */ /* 0x000fe4000b800200 */
[----:B------:R-:W-:-:S02]  /*29d0*/  ISETP.GE.AND P6, PT, R6, R11, PT ;  /* 0x0000000b0600720c */ /* 0x000fc40003fc6270 */
[-C--:B------:R-:W-:Y:S02]  /*29e0*/  ISETP.GE.AND P3, PT, R6, R10.reuse, PT ;  /* 0x0000000a0600720c */ /* 0x080fe40003f66270 */
[----:B------:R-:W-:Y:S01]  /*29f0*/  IADD3 R6, R35, 0x9, RZ ;  /* 0x0000000923067810 */ /* 0x000fe20007ffe0ff */
[----:B------:R-:W-:Y:S01]  /*2a00*/  HMMA.16816.F32 R72, R16, R22, R72 ;  /* 0x000000161048723c */ /* 0x000fe20000001848 */
[CC--:B------:R-:W-:Y:S02]  /*2a10*/  ISETP.GE.AND P4, PT, R7.reuse, R11.reuse, PT ;  /* 0x0000000b0700720c */ /* 0x0c0fe40003f86270 */
[-C--:B------:R-:W-:Y:S02]  /*2a20*/  ISETP.GE.AND P1, PT, R7, R10.reuse, PT ;  /* 0x0000000a0700720c */ /* 0x080fe40003f26270 */
[----:B------:R-:W-:Y:S02]  /*2a30*/  IADD3 R7, R35, 0x10, RZ ;  /* 0x0000001023077810 */ /* 0x000fe40007ffe0ff */
[-C--:B------:R-:W-:Y:S01]  /*2a40*/  ISETP.GE.AND P0, PT, R6, R11.reuse, PT ;  /* 0x0000000b0600720c */ /* 0x080fe20003f06270 */
[C---:B------:R-:W-:Y:S01]  /*2a50*/  HMMA.16816.F32 R64, R12.reuse, R38, R64 ;  /* 0x000000260c40723c */ /* 0x040fe20000001840 */
[----:B------:R-:W-:Y:S01]  /*2a60*/  FMUL.FTZ R37, R46, c[0x0][0x2ec] ;  /* 0x0000bb002e257a20 */ /* 0x000fe20000410000 */
[-C--:B------:R-:W-:Y:S01]  /*2a70*/  ISETP.GE.AND P5, PT, R6, R10.reuse, PT ;  /* 0x0000000a0600720c */ /* 0x080fe20003fa6270 */
[----:B------:R-:W-:Y:S01]  /*2a80*/  FMUL.FTZ R36, R47, c[0x0][0x2ec] ;  /* 0x0000bb002f247a20 */ /* 0x000fe20000410000 */
[----:B------:R-:W-:Y:S01]  /*2a90*/  IADD3 R6, R35, 0x18, RZ ;  /* 0x0000001823067810 */ /* 0x000fe20007ffe0ff */
[----:B------:R-:W-:Y:S01]  /*2aa0*/  FMUL.FTZ R33, R44, c[0x0][0x2ec] ;  /* 0x0000bb002c217a20 */ /* 0x000fe20000410000 */
[----:B---3--:R-:W-:Y:S01]  /*2ab0*/  FSEL R48, R48, -INF , !P6 ;  /* 0xff80000030307808 */ /* 0x008fe20007000000 */
[----:B------:R-:W3:Y:S01]  /*2ac0*/  MUFU.TANH R37, R37 ;  /* 0x0000002500257308 */ /* 0x000ee20000002400 */
[C---:B-1----:R-:W-:Y:S01]  /*2ad0*/  HMMA.16816.F32 R60, R12.reuse, R24, R60 ;  /* 0x000000180c3c723c */ /* 0x042fe2000000183c */
[----:B------:R-:W-:Y:S01]  /*2ae0*/  FMUL.FTZ R88, R88, c[0x0][0x2ec] ;  /* 0x0000bb0058587a20 */ /* 0x000fe20000410000 */
[CC--:B------:R-:W-:Y:S01]  /*2af0*/  ISETP.GE.AND P2, PT, R7.reuse, R11.reuse, PT ;  /* 0x0000000b0700720c */ /* 0x0c0fe20003f46270 */
[----:B------:R-:W-:Y:S01]  /*2b00*/  FMUL.FTZ R90, R90, c[0x0][0x2ec] ;  /* 0x0000bb005a5a7a20 */ /* 0x000fe20000410000 */
[----:B------:R-:W-:Y:S01]  /*2b10*/  ISETP.GE.AND P6, PT, R7, R10, PT ;  /* 0x0000000a0700720c */ /* 0x000fe20003fc6270 */
[----:B------:R-:W-:Y:S01]  /*2b20*/  FMUL.FTZ R34, R45, c[0x0][0x2ec] ;  /* 0x0000bb002d227a20 */ /* 0x000fe20000410000 */
[----:B------:R-:W-:Y:S01]  /*2b30*/  IADD3 R7, R35, 0x11, RZ ;  /* 0x0000001123077810 */ /* 0x000fe20007ffe0ff */
[----:B------:R-:W1:Y:S01]  /*2b40*/  MUFU.TANH R36, R36 ;  /* 0x0000002400247308 */ /* 0x000e620000002400 */
[----:B------:R-:W-:Y:S01]  /*2b50*/  HMMA.16816.F32 R72, R12, R26, R72 ;  /* 0x0000001a0c48723c */ /* 0x000fe20000001848 */
[----:B--2---:R-:W-:Y:S01]  /*2b60*/  FSEL R56, R56, -INF , !P1 ;  /* 0xff80000038387808 */ /* 0x004fe20004800000 */
[----:B------:R-:W-:Y:S01]  /*2b70*/  FMUL.FTZ R89, R89, c[0x0][0x2ec] ;  /* 0x0000bb0059597a20 */ /* 0x000fe20000410000 */
[----:B------:R-:W-:Y:S01]  /*2b80*/  FSEL R50, R50, -INF , !P0 ;  /* 0xff80000032327808 */ /* 0x000fe20004000000 */
[----:B------:R-:W-:Y:S01]  /*2b90*/  FMUL.FTZ R91, R91, c[0x0][0x2ec] ;  /* 0x0000bb005b5b7a20 */ /* 0x000fe20000410000 */
[----:B------:R-:W-:-:S02]  /*2ba0*/  ISETP.GE.AND P1, PT, R6, R11, PT ;  /* 0x0000000b0600720c */ /* 0x000fc40003f26270 */
[----:B------:R-:W2:Y:S01]  /*2bb0*/  MUFU.TANH R184, R88 ;  /* 0x0000005800b87308 */ /* 0x000ea20000002400 */
[----:B------:R-:W-:Y:S01]  /*2bc0*/  FMUL.FTZ R64, R64, c[0x0][0x2ec] ;  /* 0x0000bb0040407a20 */ /* 0x000fe20000410000 */
[-C--:B------:R-:W-:Y:S01]  /*2bd0*/  ISETP.GE.AND P0, PT, R6, R10.reuse, PT ;  /* 0x0000000a0600720c */ /* 0x080fe20003f06270 */
[----:B------:R-:W-:Y:S01]  /*2be0*/  FMUL.FTZ R67, R67, c[0x0][0x2ec] ;  /* 0x0000bb0043437a20 */ /* 0x000fe20000410000 */
[----:B------:R-:W-:Y:S01]  /*2bf0*/  IADD3 R6, R35, 0x19, RZ ;  /* 0x0000001923067810 */ /* 0x000fe20007ffe0ff */
[----:B------:R-:W-:Y:S01]  /*2c00*/  FMUL.FTZ R65, R65, c[0x0][0x2ec] ;  /* 0x0000bb0041417a20 */ /* 0x000fe20000410000 */
[----:B------:R-:W-:Y:S01]  /*2c10*/  IADD3 R17, R35, 0x20, RZ ;  /* 0x0000002023117810 */ /* 0x000fe20007ffe0ff */
[----:B------:R-:W-:Y:S01]  /*2c20*/  FMUL.FTZ R66, R66, c[0x0][0x2ec] ;  /* 0x0000bb0042427a20 */ /* 0x000fe20000410000 */
[----:B------:R-:W4:Y:S01]  /*2c30*/  MUFU.TANH R186, R64 ;  /* 0x0000004000ba7308 */ /* 0x000f220000002400 */
[----:B------:R-:W-:Y:S01]  /*2c40*/  FMUL.FTZ R63, R63, c[0x0][0x2ec] ;  /* 0x0000bb003f3f7a20 */ /* 0x000fe20000410000 */
[----:B------:R-:W-:Y:S01]  /*2c50*/  FSEL R29, R29, -INF , !P3 ;  /* 0xff8000001d1d7808 */ /* 0x000fe20005800000 */
[----:B------:R-:W-:Y:S01]  /*2c60*/  FMUL.FTZ R60, R60, c[0x0][0x2ec] ;  /* 0x0000bb003c3c7a20 */ /* 0x000fe20000410000 */
[----:B------:R-:W-:Y:S01]  /*2c70*/  FSEL R49, R49, -INF , !P4 ;  /* 0xff80000031317808 */ /* 0x000fe20006000000 */
[----:B------:R-:W-:Y:S01]  /*2c80*/  FMUL.FTZ R61, R61, c[0x0][0x2ec] ;  /* 0x0000bb003d3d7a20 */ /* 0x000fe20000410000 */
[CC--:B------:R-:W-:Y:S01]  /*2c90*/  ISETP.GE.AND P3, PT, R7.reuse, R11.reuse, PT ;  /* 0x0000000b0700720c */ /* 0x0c0fe20003f66270 */
[----:B------:R-:W-:Y:S01]  /*2ca0*/  FMUL.FTZ R62, R62, c[0x0][0x2ec] ;  /* 0x0000bb003e3e7a20 */ /* 0x000fe20000410000 */
[-C--:B------:R-:W-:Y:S01]  /*2cb0*/  ISETP.GE.AND P4, PT, R7, R10.reuse, PT ;  /* 0x0000000a0700720c */ /* 0x080fe20003f86270 */
[----:B------:R-:W2:Y:S01]  /*2cc0*/  MUFU.TANH R191, R63 ;  /* 0x0000003f00bf7308 */ /* 0x000ea20000002400 */
[----:B-----5:R-:W-:Y:S01]  /*2cd0*/  FSEL R7, R32, -INF , !P2 ;  /* 0xff80000020077808 */ /* 0x020fe20005000000 */
[----:B------:R-:W-:Y:S01]  /*2ce0*/  FMUL.FTZ R72, R72, c[0x0][0x2ec] ;  /* 0x0000bb0048487a20 */ /* 0x000fe20000410000 */
[----:B------:R-:W-:Y:S01]  /*2cf0*/  FSEL R16, R30, -INF , !P6 ;  /* 0xff8000001e107808 */ /* 0x000fe20007000000 */
[----:B------:R-:W-:Y:S01]  /*2d00*/  FMUL.FTZ R73, R73, c[0x0][0x2ec] ;  /* 0x0000bb0049497a20 */ /* 0x000fe20000410000 */
[----:B------:R-:W-:Y:S01]  /*2d10*/  ISETP.GE.AND P2, PT, R6, R10, PT ;  /* 0x0000000a0600720c */ /* 0x000fe20003f46270 */
[----:B------:R-:W-:Y:S01]  /*2d20*/  FMUL.FTZ R74, R74, c[0x0][0x2ec] ;  /* 0x0000bb004a4a7a20 */ /* 0x000fe20000410000 */
[----:B------:R-:W-:Y:S01]  /*2d30*/  ISETP.GE.AND P6, PT, R17, R11, PT ;  /* 0x0000000b1100720c */ /* 0x000fe20003fc6270 */
[----:B------:R-:W5:Y:S01]  /*2d40*/  MUFU.TANH R33, R33 ;  /* 0x0000002100217308 */ /* 0x000f620000002400 */
[----:B------:R-:W-:Y:S01]  /*2d50*/  IADD3 R18, R35, 0x28, RZ ;  /* 0x0000002823127810 */ /* 0x000fe20007ffe0ff */
[----:B------:R-:W-:Y:S01]  /*2d60*/  FMUL.FTZ R75, R75, c[0x0][0x2ec] ;  /* 0x0000bb004b4b7a20 */ /* 0x000fe20000410000 */
[----:B------:R-:W-:-:S02]  /*2d70*/  IADD3 R13, R35, 0x29, RZ ;  /* 0x00000029230d7810 */ /* 0x000fc40007ffe0ff */
[----:B---3--:R-:W-:Y:S02]  /*2d80*/  FSEL R21, R37, -INF , !P0 ;  /* 0xff80000025157808 */ /* 0x008fe40004000000 */
[----:B-1----:R-:W-:Y:S01]  /*2d90*/  FSEL R20, R36, -INF , !P2 ;  /* 0xff80000024147808 */ /* 0x002fe20005000000 */
[----:B------:R-:W1:Y:S01]  /*2da0*/  MUFU.TANH R192, R90 ;  /* 0x0000005a00c07308 */ /* 0x000e620000002400 */
[----:B--2---:R-:W-:Y:S02]  /*2db0*/  FSEL R184, R184, -INF , !P6 ;  /* 0xff800000b8b87808 */ /* 0x004fe40007000000 */
[-C--:B------:R-:W-:Y:S02]  /*2dc0*/  ISETP.GE.AND P0, PT, R18, R11.reuse, PT ;  /* 0x0000000b1200720c */ /* 0x080fe40003f06270 */
[C---:B------:R-:W-:Y:S02]  /*2dd0*/  ISETP.GE.AND P2, PT, R13.reuse, R11, PT ;  /* 0x0000000b0d00720c */ /* 0x040fe40003f46270 */
[----:B------:R-:W-:Y:S01]  /*2de0*/  ISETP.GE.AND P6, PT, R13, R10, PT ;  /* 0x0000000a0d00720c */ /* 0x000fe20003fc6270 */
[----:B------:R-:W2:Y:S01]  /*2df0*/  MUFU.TANH R185, R89 ;  /* 0x0000005900b97308 */ /* 0x000ea20000002400 */
[----:B------:R-:W-:-:S02]  /*2e00*/  IADD3 R13, R35, 0x31, RZ ;  /* 0x00000031230d7810 */ /* 0x000fc40007ffe0ff */
[----:B------:R-:W-:Y:S02]  /*2e10*/  FSEL R51, R51, -INF , !P5 ;  /* 0xff80000033337808 */ /* 0x000fe40006800000 */
[----:B------:R-:W-:Y:S02]  /*2e20*/  ISETP.GE.AND P5, PT, R6, R11, PT ;  /* 0x0000000b0600720c */ /* 0x000fe40003fa6270 */
[----:B------:R-:W-:Y:S01]  /*2e30*/  FSEL R6, R5, -INF , !P3 ;  /* 0xff80000005067808 */ /* 0x000fe20005800000 */
[----:B------:R-:W3:Y:S01]  /*2e40*/  MUFU.TANH R34, R34 ;  /* 0x0000002200227308 */ /* 0x000ee20000002400 */
[----:B----4-:R-:W-:Y:S02]  /*2e50*/  FSEL R186, R186, -INF , !P0 ;  /* 0xff800000baba7808 */ /* 0x010fe40004000000 */
[-C--:B------:R-:W-:Y:S02]  /*2e60*/  ISETP.GE.AND P3, PT, R17, R10.reuse, PT ;  /* 0x0000000a1100720c */ /* 0x080fe40003f66270 */
[----:B------:R-:W-:-:S02]  /*2e70*/  ISETP.GE.AND P0, PT, R13, R10, PT ;  /* 0x0000000a0d00720c */ /* 0x000fc40003f06270 */
[C---:B------:R-:W-:Y:S01]  /*2e80*/  IADD3 R17, R35.reuse, 0x21, RZ ;  /* 0x0000002123117810 */ /* 0x040fe20007ffe0ff */
[----:B------:R-:W4:Y:S01]  /*2e90*/  MUFU.TANH R193, R91 ;  /* 0x0000005b00c17308 */ /* 0x000f220000002400 */
[----:B------:R-:W-:Y:S02]  /*2ea0*/  IADD3 R12, R35, 0x30, RZ ;  /* 0x00000030230c7810 */ /* 0x000fe40007ffe0ff */
[----:B------:R-:W-:Y:S02]  /*2eb0*/  FSEL R22, R31, -INF , !P4 ;  /* 0xff8000001f167808 */ /* 0x000fe40006000000 */
[----:B------:R-:W-:Y:S02]  /*2ec0*/  FSEL R191, R191, -INF , !P0 ;  /* 0xff800000bfbf7808 */ /* 0x000fe40004000000 */
[----:B------:R-:W-:Y:S01]  /*2ed0*/  ISETP.GE.AND P4, PT, R17, R11, PT ;  /* 0x0000000b1100720c */ /* 0x000fe20003f86270 */
[----:B------:R-:W4:Y:S01]  /*2ee0*/  MUFU.TANH R195, R67 ;  /* 0x0000004300c37308 */ /* 0x000f220000002400 */
[----:B-----5:R-:W-:-:S02]  /*2ef0*/  FSEL R5, R33, -INF , !P1 ;  /* 0xff80000021057808 */ /* 0x020fc40004800000 */
[----:B-1----:R-:W-:Y:S02]  /*2f00*/  FSEL R192, R192, -INF , !P3 ;  /* 0xff800000c0c07808 */ /* 0x002fe40005800000 */
[----:B------:R-:W-:Y:S02]  /*2f10*/  PLOP3.LUT P0, PT, PT, PT, UP0, 0x80, 0x0 ;  /* 0x000000000000781c */ /* 0x000fe40003f0f008 */
[----:B------:R-:W-:Y:S01]  /*2f20*/  ISETP.GE.AND P1, PT, R17, R10, PT ;  /* 0x0000000a1100720c */ /* 0x000fe20003f26270 */
[----:B------:R-:W1:Y:S01]  /*2f30*/  MUFU.TANH R60, R60 ;  /* 0x0000003c003c7308 */ /* 0x000e620000002400 */
[----:B------:R-:W-:Y:S02]  /*2f40*/  ISETP.GE.AND P3, PT, R12, R11, PT ;  /* 0x0000000b0c00720c */ /* 0x000fe40003f66270 */
[----:B--2---:R-:W-:Y:S02]  /*2f50*/  FSEL R185, R185, -INF , !P4 ;  /* 0xff800000b9b97808 */ /* 0x004fe40006000000 */
[----:B---3--:R-:W-:-:S02]  /*2f60*/  FSEL R17, R34, -INF , !P5 ;  /* 0xff80000022117808 */ /* 0x008fc40006800000 */
[-C--:B------:R-:W-:Y:S01]  /*2f70*/  ISETP.GE.AND P4, PT, R12, R10.reuse, PT ;  /* 0x0000000a0c00720c */ /* 0x080fe20003f86270 */
[----:B------:R-:W2:Y:S01]  /*2f80*/  MUFU.TANH R187, R65 ;  /* 0x0000004100bb7308 */ /* 0x000ea20000002400 */
[----:B----4-:R-:W-:Y:S02]  /*2f90*/  FSEL R193, R193, -INF , !P1 ;  /* 0xff800000c1c17808 */ /* 0x010fe40004800000 */
[----:B------:R-:W-:Y:S02]  /*2fa0*/  FSEL R195, R195, -INF , !P6 ;  /* 0xff800000c3c37808 */ /* 0x000fe40007000000 */
[----:B------:R-:W-:Y:S02]  /*2fb0*/  ISETP.GE.AND P5, PT, R18, R10, PT ;  /* 0x0000000a1200720c */ /* 0x000fe40003fa6270 */
[----:B------:R-:W-:Y:S01]  /*2fc0*/  IADD3 R12, R35, 0x38, RZ ;  /* 0x00000038230c7810 */ /* 0x000fe20007ffe0ff */
[----:B------:R-:W3:Y:S01]  /*2fd0*/  MUFU.TANH R194, R66 ;  /* 0x0000004200c27308 */ /* 0x000ee20000002400 */
[----:B-1----:R-:W-:-:S02]  /*2fe0*/  FSEL R197, R60, -INF , !P3 ;  /* 0xff8000003cc57808 */ /* 0x002fc40005800000 */
[-C--:B------:R-:W-:Y:S02]  /*2ff0*/  ISETP.GE.AND P1, PT, R13, R11.reuse, PT ;  /* 0x0000000b0d00720c */ /* 0x080fe40003f26270 */
[C---:B------:R-:W-:Y:S02]  /*3000*/  ISETP.GE.AND P6, PT, R35.reuse, R11, PT ;  /* 0x0000000b2300720c */ /* 0x040fe40003fc6270 */
[CC--:B------:R-:W-:Y:S01]  /*3010*/  ISETP.GE.AND P3, PT, R35.reuse, R10.reuse, PT ;  /* 0x0000000a2300720c */ /* 0x0c0fe20003f66270 */
[----:B------:R-:W1:Y:S01]  /*3020*/  MUFU.TANH R196, R61 ;  /* 0x0000003d00c47308 */ /* 0x000e620000002400 */
[----:B------:R-:W-:Y:S02]  /*3030*/  IADD3 R35, R35, 0x39, RZ ;  /* 0x0000003923237810 */ /* 0x000fe40007ffe0ff */
[----:B--2---:R-:W-:Y:S02]  /*3040*/  FSEL R187, R187, -INF , !P2 ;  /* 0xff800000bbbb7808 */ /* 0x004fe40005000000 */
[----:B------:R-:W-:-:S02]  /*3050*/  ISETP.GE.AND P2, PT, R12, R10, PT ;  /* 0x0000000a0c00720c */ /* 0x000fc40003f46270 */
[----:B------:R-:W-:Y:S01]  /*3060*/  FSEL R3, R3, -INF , !P6 ;  /* 0xff80000003037808 */ /* 0x000fe20007000000 */
[----:B------:R-:W2:Y:S01]  /*3070*/  MUFU.TANH R168, R62 ;  /* 0x0000003e00a87308 */ /* 0x000ea20000002400 */
[----:B---3--:R-:W-:Y:S02]  /*3080*/  FSEL R194, R194, -INF , !P5 ;  /* 0xff800000c2c27808 */ /* 0x008fe40006800000 */
[----:B------:R-:W-:Y:S02]  /*3090*/  ISETP.GE.AND P5, PT, R12, R11, PT ;  /* 0x0000000b0c00720c */ /* 0x000fe40003fa6270 */
[----:B------:R-:W-:-:S03]  /*30a0*/  FSEL R28, R28, -INF , !P3 ;  /* 0xff8000001c1c7808 */ /* 0x000fc60005800000 */
[----:B------:R-:W3:Y:S01]  /*30b0*/  MUFU.TANH R171, R72 ;  /* 0x0000004800ab7308 */ /* 0x000ee20000002400 */
[----:B-1----:R-:W-:Y:S01]  /*30c0*/  FSEL R196, R196, -INF , !P1 ;  /* 0xff800000c4c47808 */ /* 0x002fe20004800000 */
[----:B------:R-:W-:Y:S01]  /*30d0*/  BAR.SYNC.DEFER_BLOCKING 0x0 ;  /* 0x0000000000007b1d */ /* 0x000fe20000010000 */
[----:B------:R-:W-:-:S05]  /*30e0*/  ISETP.GE.AND P1, PT, R35, R10, PT ;  /* 0x0000000a2300720c */ /* 0x000fca0003f26270 */
[----:B------:R-:W1:Y:S01]  /*30f0*/  MUFU.TANH R169, R73 ;  /* 0x0000004900a97308 */ /* 0x000e620000002400 */
[----:B--2---:R-:W-:Y:S02]  /*3100*/  FSEL R168, R168, -INF , !P4 ;  /* 0xff800000a8a87808 */ /* 0x004fe40006000000 */
[----:B------:R-:W-:-:S05]  /*3110*/  ISETP.GE.AND P4, PT, R35, R11, PT ;  /* 0x0000000b2300720c */ /* 0x000fca0003f86270 */
[----:B------:R-:W2:Y:S01]  /*3120*/  MUFU.TANH R189, R74 ;  /* 0x0000004a00bd7308 */ /* 0x000ea20000002400 */
[----:B---3--:R-:W-:-:S07]  /*3130*/  FSEL R171, R171, -INF , !P5 ;  /* 0xff800000abab7808 */ /* 0x008fce0006800000 */
[----:B------:R-:W3:Y:S01]  /*3140*/  MUFU.TANH R188, R75 ;  /* 0x0000004b00bc7308 */ /* 0x000ee20000002400 */
[----:B-1----:R-:W-:Y:S02]  /*3150*/  FSEL R169, R169, -INF , !P4 ;  /* 0xff800000a9a97808 */ /* 0x002fe40006000000 */
[----:B--2---:R-:W-:Y:S02]  /*3160*/  FSEL R189, R189, -INF , !P2 ;  /* 0xff800000bdbd7808 */ /* 0x004fe40005000000 */
[----:B---3--:R-:W-:Y:S01]  /*3170*/  FSEL R188, R188, -INF , !P1 ;  /* 0xff800000bcbc7808 */ /* 0x008fe20004800000 */
        /* <DEDUP_REMOVED lines=26> */
.L_x_780:
        /* <DEDUP_REMOVED lines=52> */
[----:B------:R-:W-:Y:S02]  /*3660*/  FMUL.FTZ R170, R164, c[0x0][0x23c] ;  /* 0x00008f00a4aa7a20 */ /* 0x000fe40000410000 */
[----:B------:R-:W-:Y:S03]  /*3670*/  LDSM.16.MT88.4 R104, [R232+0x1e000] ;  /* 0x01e00000e868783b */ /* 0x000fe60000004200 */
[----:B------:R-:W-:Y:S01]  /*3680*/  FSEL R170, R170, RZ, P1 ;  /* 0x000000ffaaaa7208 */ /* 0x000fe20000800000 */
[----:B------:R-:W-:Y:S04]  /*3690*/  LDSM.16.MT88.4 R112, [R230+0x1e000] ;  /* 0x01e00000e670783b */ /* 0x000fe80000004200 */
[--C-:B------:R-:W-:Y:S01]  /*36a0*/  FFMA.FTZ R180, R3, c[0x0][0x23c], -R170.reuse ;  /* 0x00008f0003b47a23 */ /* 0x100fe200000108aa */
[----:B--2---:R-:W-:Y:S01]  /*36b0*/  FMNMX.FTZ R3, R13, R12, !PT ;  /* 0x0000000c0d037209 */ /* 0x004fe20007810000 */
[--C-:B------:R-:W-:Y:S01]  /*36c0*/  FFMA.FTZ R179, R48, c[0x0][0x23c], -R170.reuse ;  /* 0x00008f0030b37a23 */ /* 0x100fe200000108aa */
[----:B------:R-:W-:Y:S01]  /*36d0*/  LDSM.16.MT88.4 R120, [R229+0x1e000] ;  /* 0x01e00000e578783b */ /* 0x000fe20000004200 */
[--C-:B------:R-:W-:Y:S01]  /*36e0*/  FFMA.FTZ R178, R49, c[0x0][0x23c], -R170.reuse ;  /* 0x00008f0031b27a23 */ /* 0x100fe200000108aa */
[C---:B------:R-:W-:Y:S01]  /*36f0*/  FSETP.NEU.FTZ.AND P1, PT, R3.reuse, -INF , PT ;  /* 0xff8000000300780b */ /* 0x040fe20003f3d000 */
[----:B------:R-:W-:Y:S01]  /*3700*/  FMUL.FTZ R190, R3, c[0x0][0x23c] ;  /* 0x00008f0003be7a20 */ /* 0x000fe20000410000 */
[----:B------:R-:W-:Y:S01]  /*3710*/  MUFU.EX2 R180, R180 ;  /* 0x000000b400b47308 */ /* 0x000fe20000000800 */
[--C-:B------:R-:W-:Y:S01]  /*3720*/  FFMA.FTZ R174, R50, c[0x0][0x23c], -R170.reuse ;  /* 0x00008f0032ae7a23 */ /* 0x100fe200000108aa */
[----:B------:R-:W-:Y:S01]  /*3730*/  LDSM.16.MT88.4 R12, [R230+0x18800] ;  /* 0x01880000e60c783b */ /* 0x000fe20000004200 */
[--C-:B------:R-:W-:Y:S01]  /*3740*/  FFMA.FTZ R177, R7, c[0x0][0x23c], -R170.reuse ;  /* 0x00008f0007b17a23 */ /* 0x100fe200000108aa */
[----:B------:R-:W-:Y:S01]  /*3750*/  FSEL R190, R190, RZ, P1 ;  /* 0x000000ffbebe7208 */ /* 0x000fe20000800000 */
[--C-:B------:R-:W-:Y:S01]  /*3760*/  FFMA.FTZ R173, R6, c[0x0][0x23c], -R170.reuse ;  /* 0x00008f0006ad7a23 */ /* 0x100fe200000108aa */
[----:B------:R-:W-:Y:S01]  /*3770*/  LDSM.16.MT88.4 R24, [R232+0x1a800] ;  /* 0x01a80000e818783b */ /* 0x000fe20000004200 */
[----:B------:R-:W-:Y:S01]  /*3780*/  FFMA.FTZ R172, R5, c[0x0][0x23c], -R170 ;  /* 0x00008f0005ac7a23 */ /* 0x000fe200000108aa */
[----:B------:R-:W1:Y:S01]  /*3790*/  MUFU.EX2 R179, R179 ;  /* 0x000000b300b37308 */ /* 0x000e620000000800 */
[--C-:B------:R-:W-:Y:S01]  /*37a0*/  FFMA.FTZ R181, R28, c[0x0][0x23c], -R190.reuse ;  /* 0x00008f001cb57a23 */ /* 0x100fe200000108be */
[----:B------:R-:W-:Y:S01]  /*37b0*/  LDSM.16.MT88.4 R4, [R228+0x1e000] ;  /* 0x01e00000e404783b */ /* 0x000fe20000004200 */
[----:B------:R-:W-:-:S02]  /*37c0*/  FFMA.FTZ R183, R29, c[0x0][0x23c], -R190 ;  /* 0x00008f001db77a23 */ /* 0x000fc400000108be */
[--C-:B------:R-:W-:Y:S01]  /*37d0*/  FFMA.FTZ R182, R56, c[0x0][0x23c], -R190.reuse ;  /* 0x00008f0038b67a23 */ /* 0x100fe200000108be */
[----:B------:R-:W-:Y:S01]  /*37e0*/  LDSM.16.MT88.4 R28, [R229+0x18800] ;  /* 0x01880000e51c783b */ /* 0x000fe20000004200 */
[----:B------:R-:W-:Y:S01]  /*37f0*/  FFMA.FTZ R175, R51, c[0x0][0x23c], -R190 ;  /* 0x00008f0033af7a23 */ /* 0x000fe200000108be */
[----:B------:R-:W-:Y:S01]  /*3800*/  MUFU.EX2 R178, R178 ;  /* 0x000000b200b27308 */ /* 0x000fe20000000800 */
[----:B------:R-:W-:Y:S01]  /*3810*/  FFMA.FTZ R2, R17, c[0x0][0x23c], -R170 ;  /* 0x00008f0011027a23 */ /* 0x000fe200000108aa */
[----:B------:R-:W2:Y:S01]  /*3820*/  LDSM.16.MT88.4 R48, [R230+0x1a000] ;  /* 0x01a00000e630783b */ /* 0x000ea20000004200 */
[--C-:B------:R-:W-:Y:S02]  /*3830*/  FFMA.FTZ R176, R16, c[0x0][0x23c], -R190.reuse ;  /* 0x00008f0010b07a23 */ /* 0x100fe400000108be */
[--C-:B------:R-:W-:Y:S01]  /*3840*/  FFMA.FTZ R167, R22, c[0x0][0x23c], -R190.reuse ;  /* 0x00008f0016a77a23 */ /* 0x100fe200000108be */
[----:B------:R-:W3:Y:S01]  /*3850*/  LDSM.16.MT88.4 R56, [R229+0x1a000] ;  /* 0x01a00000e538783b */ /* 0x000ee20000004200 */
[--C-:B------:R-:W-:Y:S01]  /*3860*/  FFMA.FTZ R166, R21, c[0x0][0x23c], -R190.reuse ;  /* 0x00008f0015a67a23 */ /* 0x100fe200000108be */
[----:B------:R-:W4:Y:S01]  /*3870*/  MUFU.EX2 R174, R174 ;  /* 0x000000ae00ae7308 */ /* 0x000f220000000800 */
[----:B-1----:R-:W-:Y:S01]  /*3880*/  F2FP.PACK_AB R128, R179, R180 ;  /* 0x000000b4b380723e */ /* 0x002fe200000000ff */
[----:B------:R-:W1:Y:S01]  /*3890*/  LDSM.16.MT88.4 R16, [R232+0x18800] ;  /* 0x01880000e810783b */ /* 0x000e620000004200 */
[----:B------:R-:W-:-:S02]  /*38a0*/  FFMA.FTZ R0, R20, c[0x0][0x23c], -R190 ;  /* 0x00008f0014007a23 */ /* 0x000fc400000108be */
[--C-:B------:R-:W-:Y:S01]  /*38b0*/  FFMA.FTZ R184, R184, c[0x0][0x23c], -R170.reuse ;  /* 0x00008f00b8b87a23 */ /* 0x100fe200000108aa */
[----:B------:R-:W5:Y:S01]  /*38c0*/  LDSM.16.MT88.4 R20, [R228+0x18800] ;  /* 0x01880000e414783b */ /* 0x000f620000004200 */
[--C-:B------:R-:W-:Y:S01]  /*38d0*/  FFMA.FTZ R185, R185, c[0x0][0x23c], -R170.reuse ;  /* 0x00008f00b9b97a23 */ /* 0x100fe200000108aa */
[----:B------:R-:W-:Y:S01]  /*38e0*/  MUFU.EX2 R181, R181 ;  /* 0x000000b500b57308 */ /* 0x000fe20000000800 */
[--C-:B------:R-:W-:Y:S01]  /*38f0*/  FFMA.FTZ R186, R186, c[0x0][0x23c], -R170.reuse ;  /* 0x00008f00baba7a23 */ /* 0x100fe200000108aa */
[----:B------:R-:W-:Y:S01]  /*3900*/  LDSM.16.MT88.4 R32, [R228+0x1a800] ;  /* 0x01a80000e420783b */ /* 0x000fe20000004200 */
[----:B------:R-:W-:Y:S02]  /*3910*/  FFMA.FTZ R187, R187, c[0x0][0x23c], -R170 ;  /* 0x00008f00bbbb7a23 */ /* 0x000fe400000108aa */
[--C-:B------:R-:W-:Y:S02]  /*3920*/  FFMA.FTZ R192, R192, c[0x0][0x23c], -R190.reuse ;  /* 0x00008f00c0c07a23 */ /* 0x100fe400000108be */
[--C-:B------:R-:W-:Y:S01]  /*3930*/  FFMA.FTZ R193, R193, c[0x0][0x23c], -R190.reuse ;  /* 0x00008f00c1c17a23 */ /* 0x100fe200000108be */
[----:B------:R-:W2:Y:S01]  /*3940*/  MUFU.EX2 R183, R183 ;  /* 0x000000b700b77308 */ /* 0x000ea20000000800 */
[----:B----4-:R-:W-:Y:S01]  /*3950*/  F2FP.PACK_AB R130, R174, R178 ;  /* 0x000000b2ae82723e */ /* 0x010fe200000000ff */
        /* <DEDUP_REMOVED lines=8> */
[----:B------:R-:W4:Y:S01]  /*39e0*/  MUFU.EX2 R175, R175 ;  /* 0x000000af00af7308 */ /* 0x000f220000000800 */
[----:B--2---:R-:W-:Y:S01]  /*39f0*/  F2FP.PACK_AB R129, R183, R181 ;  /* 0x000000b5b781723e */ /* 0x004fe200000000ff */
[--C-:B------:R-:W-:Y:S01]  /*3a00*/  FFMA.FTZ R191, R191, c[0x0][0x23c], -R190.reuse ;  /* 0x00008f00bfbf7a23 */ /* 0x100fe200000108be */
[----:B------:R-:W-:Y:S01]  /*3a10*/  LDSM.16.MT88.4 R168, [R232+0x19800] ;  /* 0x01980000e8a8783b */ /* 0x000fe20000004200 */
[----:B------:R-:W-:-:S02]  /*3a20*/  FFMA.FTZ R189, R189, c[0x0][0x23c], -R190 ;  /* 0x00008f00bdbd7a23 */ /* 0x000fc400000108be */
[----:B------:R-:W-:Y:S02]  /*3a30*/  FFMA.FTZ R252, R188, c[0x0][0x23c], -R190 ;  /* 0x00008f00bcfc7a23 */ /* 0x000fe400000108be */
[----:B------:R-:W-:Y:S01]  /*3a40*/  MUFU.EX2 R177, R177 ;  /* 0x000000b100b17308 */ /* 0x000fe20000000800 */
[----:B------:R-:W-:Y:S02]  /*3a50*/  FADD.FTZ R179, R180, R179 ;  /* 0x000000b3b4b37221 */ /* 0x000fe40000010000 */
[----:B------:R-:W-:Y:S02]  /*3a60*/  FADD.FTZ R181, R181, R183 ;  /* 0x000000b7b5b57221 */ /* 0x000fe40000010000 */
[----:B------:R-:W-:Y:S01]  /*3a70*/  FADD.FTZ R178, R178, R179 ;  /* 0x000000b3b2b27221 */ /* 0x000fe20000010000 */
[----:B----4-:R-:W-:Y:S02]  /*3a80*/  F2FP.PACK_AB R131, R175, R182 ;  /* 0x000000b6af83723e */ /* 0x010fe400000000ff */
[----:B------:R-:W2:Y:S01]  /*3a90*/  MUFU.EX2 R173, R173 ;  /* 0x000000ad00ad7308 */ /* 0x000ea20000000800 */
[----:B------:R-:W-:-:S02]  /*3aa0*/  FADD.FTZ R178, R174, R178 ;  /* 0x000000b2aeb27221 */ /* 0x000fc40000010000 */
[----:B------:R-:W-:Y:S02]  /*3ab0*/  FADD.FTZ R182, R182, R181 ;  /* 0x000000b5b6b67221 */ /* 0x000fe40000010000 */
[C---:B------:R-:W-:Y:S02]  /*3ac0*/  HMMA.16816.F32 R160, R128.reuse, R156, RZ ;  /* 0x0000009c80a0723c */ /* 0x040fe400000018ff */
[----:B------:R-:W-:Y:S01]  /*3ad0*/  FADD.FTZ R182, R175, R182 ;  /* 0x000000b6afb67221 */ /* 0x000fe20000010000 */
[----:B------:R-:W-:Y:S05]  /*3ae0*/  MUFU.EX2 R172, R172 ;  /* 0x000000ac00ac7308 */ /* 0x000fea0000000800 */
[C---:B------:R-:W-:Y:S03]  /*3af0*/  HMMA.16816.F32 R152, R128.reuse, R148, RZ ;  /* 0x000000948098723c */ /* 0x040fe600000018ff */
[----:B------:R-:W-:Y:S05]  /*3b00*/  MUFU.EX2 R2, R2 ;  /* 0x0000000200027308 */ /* 0x000fea0000000800 */
[C---:B------:R-:W-:Y:S03]  /*3b10*/  HMMA.16816.F32 R156, R128.reuse, R158, RZ ;  /* 0x0000009e809c723c */ /* 0x040fe600000018ff */
[----:B------:R-:W-:Y:S05]  /*3b20*/  MUFU.EX2 R176, R176 ;  /* 0x000000b000b07308 */ /* 0x000fea0000000800 */
[C---:B------:R-:W-:Y:S03]  /*3b30*/  HMMA.16816.F32 R148, R128.reuse, R150, RZ ;  /* 0x000000968094723c */ /* 0x040fe600000018ff */
[----:B------:R-:W4:Y:S05]  /*3b40*/  MUFU.EX2 R167, R167 ;  /* 0x000000a700a77308 */ /* 0x000f2a0000000800 */
[C---:B------:R-:W-:Y:S03]  /*3b50*/  HMMA.16816.F32 R144, R128.reuse, R140, RZ ;  /* 0x0000008c8090723c */ /* 0x040fe600000018ff */
[----:B------:R-:W-:Y:S05]  /*3b60*/  MUFU.EX2 R166, R166 ;  /* 0x000000a600a67308 */ /* 0x000fea0000000800 */
[C---:B------:R-:W-:Y:S03]  /*3b70*/  HMMA.16816.F32 R136, R128.reuse, R132, RZ ;  /* 0x000000848088723c */ /* 0x040fe600000018ff */
[----:B------:R-:W1:Y:S05]  /*3b80*/  MUFU.EX2 R0, R0 ;  /* 0x0000000000007308 */ /* 0x000e6a0000000800 */
[C---:B------:R-:W-:Y:S03]  /*3b90*/  HMMA.16816.F32 R36, R128.reuse, R40, RZ ;  /* 0x000000288024723c */ /* 0x040fe600000018ff */
[----:B------:R-:W-:Y:S05]  /*3ba0*/  MUFU.EX2 R184, R184 ;  /* 0x000000b800b87308 */ /* 0x000fea0000000800 */
[C---:B------:R-:W-:Y:S03]  /*3bb0*/  HMMA.16816.F32 R44, R128.reuse, R48, RZ ;  /* 0x00000030802c723c */ /* 0x040fe600000018ff */
[----:B------:R-:W1:Y:S05]  /*3bc0*/  MUFU.EX2 R185, R185 ;  /* 0x000000b900b97308 */ /* 0x000e6a0000000800 */
[C---:B---3--:R-:W-:Y:S03]  /*3bd0*/  HMMA.16816.F32 R52, R128.reuse, R56, RZ ;  /* 0x000000388034723c */ /* 0x048fe600000018ff */
[----:B------:R-:W-:Y:S05]  /*3be0*/  MUFU.EX2 R186, R186 ;  /* 0x000000ba00ba7308 */ /* 0x000fea0000000800 */
[C---:B------:R-:W-:Y:S03]  /*3bf0*/  HMMA.16816.F32 R60, R128.reuse, R64, RZ ;  /* 0x00000040803c723c */ /* 0x040fe600000018ff */
[----:B------:R-:W-:Y:S05]  /*3c00*/  MUFU.EX2 R187, R187 ;  /* 0x000000bb00bb7308 */ /* 0x000fea0000000800 */
[C---:B------:R-:W-:Y:S03]  /*3c10*/  HMMA.16816.F32 R68, R128.reuse, R72, RZ ;  /* 0x000000488044723c */ /* 0x040fe600000018ff */
[----:B------:R-:W-:Y:S05]  /*3c20*/  MUFU.EX2 R192, R192 ;  /* 0x000000c000c07308 */ /* 0x000fea0000000800 */
[C---:B------:R-:W-:Y:S03]  /*3c30*/  HMMA.16816.F32 R76, R128.reuse, R80, RZ ;  /* 0x00000050804c723c */ /* 0x040fe600000018ff */
[----:B------:R-:W3:Y:S05]  /*3c40*/  MUFU.EX2 R193, R193 ;  /* 0x000000c100c17308 */ /* 0x000eea0000000800 */
[C---:B------:R-:W-:Y:S03]  /*3c50*/  HMMA.16816.F32 R84, R128.reuse, R88, RZ ;  /* 0x000000588054723c */ /* 0x040fe600000018ff */
[----:B------:R-:W-:Y:S05]  /*3c60*/  MUFU.EX2 R194, R194 ;  /* 0x000000c200c27308 */ /* 0x000fea0000000800 */
[C---:B------:R-:W-:Y:S03]  /*3c70*/  HMMA.16816.F32 R92, R128.reuse, R96, RZ ;  /* 0x00000060805c723c */ /* 0x040fe600000018ff */
[----:B------:R-:W1:Y:S05]  /*3c80*/  MUFU.EX2 R195, R195 ;  /* 0x000000c300c37308 */ /* 0x000e6a0000000800 */
[C---:B------:R-:W-:Y:S03]  /*3c90*/  HMMA.16816.F32 R100, R128.reuse, R104, RZ ;  /* 0x000000688064723c */ /* 0x040fe600000018ff */
[----:B------:R-:W1:Y:S05]  /*3ca0*/  MUFU.EX2 R197, R197 ;  /* 0x000000c500c57308 */ /* 0x000e6a0000000800 */
[C---:B------:R-:W-:Y:S03]  /*3cb0*/  HMMA.16816.F32 R108, R128.reuse, R112, RZ ;  /* 0x00000070806c723c */ /* 0x040fe600000018ff */
[----:B------:R-:W-:Y:S05]  /*3cc0*/  MUFU.EX2 R196, R196 ;  /* 0x000000c400c47308 */ /* 0x000fea0000000800 */
[C---:B------:R-:W-:Y:S03]  /*3cd0*/  HMMA.16816.F32 R116, R128.reuse, R120, RZ ;  /* 0x000000788074723c */ /* 0x040fe600000018ff */
[----:B------:R-:W-:Y:S05]  /*3ce0*/  MUFU.EX2 R198, R198 ;  /* 0x000000c600c67308 */ /* 0x000fea0000000800 */
[C---:B------:R-:W-:Y:S03]  /*3cf0*/  HMMA.16816.F32 R140, R128.reuse, R142, RZ ;  /* 0x0000008e808c723c */ /* 0x040fe600000018ff */
[----:B------:R-:W-:Y:S05]  /*3d00*/  MUFU.EX2 R199, R199 ;  /* 0x000000c700c77308 */ /* 0x000fea0000000800 */
[C---:B------:R-:W-:Y:S03]  /*3d10*/  HMMA.16816.F32 R132, R128.reuse, R134, RZ ;  /* 0x000000868084723c */ /* 0x040fe600000018ff */
[----:B------:R-:W1:Y:S05]  /*3d20*/  MUFU.EX2 R200, R200 ;  /* 0x000000c800c87308 */ /* 0x000e6a0000000800 */
[C---:B------:R-:W-:Y:S03]  /*3d30*/  HMMA.16816.F32 R40, R128.reuse, R42, RZ ;  /* 0x0000002a8028723c */ /* 0x040fe600000018ff */
[----:B------:R-:W1:Y:S05]  /*3d40*/  MUFU.EX2 R191, R191 ;  /* 0x000000bf00bf7308 */ /* 0x000e6a0000000800 */
[C---:B------:R-:W-:Y:S03]  /*3d50*/  HMMA.16816.F32 R48, R128.reuse, R50, RZ ;  /* 0x000000328030723c */ /* 0x040fe600000018ff */
[----:B------:R-:W1:Y:S05]  /*3d60*/  MUFU.EX2 R189, R189 ;  /* 0x000000bd00bd7308 */ /* 0x000e6a0000000800 */
[C---:B------:R-:W-:Y:S03]  /*3d70*/  HMMA.16816.F32 R56, R128.reuse, R58, RZ ;  /* 0x0000003a8038723c */ /* 0x040fe600000018ff */
[----:B------:R-:W1:Y:S05]  /*3d80*/  MUFU.EX2 R252, R252 ;  /* 0x000000fc00fc7308 */ /* 0x000e6a0000000800 */
        /* <DEDUP_REMOVED lines=9> */
[----:B--2---:R-:W-:Y:S01]  /*3e20*/  F2FP.PACK_AB R4, R173, R177 ;  /* 0x000000b1ad04723e */ /* 0x004fe200000000ff */
[----:B------:R-:W-:Y:S01]  /*3e30*/  HMMA.16816.F32 R128, R128, R6, RZ ;  /* 0x000000068080723c */ /* 0x000fe200000018ff */
[----:B----4-:R-:W-:Y:S01]  /*3e40*/  F2FP.PACK_AB R5, R167, R176 ;  /* 0x000000b0a705723e */ /* 0x010fe200000000ff */
[----:B------:R-:W-:-:S02]  /*3e50*/  FADD.FTZ R177, R177, R178 ;  /* 0x000000b2b1b17221 */ /* 0x000fc40000010000 */
[----:B------:R-:W-:Y:S02]  /*3e60*/  FADD.FTZ R176, R176, R182 ;  /* 0x000000b6b0b07221 */ /* 0x000fe40000010000 */
[----:B------:R-:W-:Y:S01]  /*3e70*/  FADD.FTZ R177, R173, R177 ;  /* 0x000000b1adb17221 */ /* 0x000fe20000010000 */
[----:B------:R-:W-:Y:S01]  /*3e80*/  F2FP.PACK_AB R6, R2, R172 ;  /* 0x000000ac0206723e */ /* 0x000fe200000000ff */
[----:B------:R-:W-:Y:S01]  /*3e90*/  FADD.FTZ R176, R167, R176 ;  /* 0x000000b0a7b07221 */ /* 0x000fe20000010000 */
[----:B-1----:R-:W-:Y:S01]  /*3ea0*/  F2FP.PACK_AB R7, R0, R166 ;  /* 0x000000a60007723e */ /* 0x002fe200000000ff */
        /* <DEDUP_REMOVED lines=10> */
[C---:B-----5:R-:W-:Y:S08]  /*3f50*/  HMMA.16816.F32 R136, R4.reuse, R20, R136 ;  /* 0x000000140488723c */ /* 0x060ff00000001888 */
        /* <DEDUP_REMOVED lines=62> */
[----:B------:R-:W-:Y:S02]  /*4340*/  FADD.FTZ R194, R189, R194 ;  /* 0x000000c2bdc27221 */ /* 0x000fe40000010000 */
[----:B------:R-:W-:-:S05]  /*4350*/  FADD.FTZ R205, R199, R186 ;  /* 0x000000bac7cd7221 */ /* 0x000fca0000010000 */
[C---:B------:R-:W-:Y:S01]  /*4360*/  HMMA.16816.F32 R48, R4.reuse, R14, R48 ;  /* 0x0000000e0430723c */ /* 0x040fe20000001830 */
[----:B------:R-:W2:Y:S04]  /*4370*/  LDSM.16.MT88.4 R12, [R228+0x1d000] ;  /* 0x01d00000e40c783b */ /* 0x000ea80000004200 */
[----:B------:R-:W-:Y:S03]  /*4380*/  STL [R1], R205 ;  /* 0x000000cd01007387 */ /* 0x000fe60000100800 */
        /* <DEDUP_REMOVED lines=108> */
[----:B------:R-:W-:-:S04]  /*4a50*/  LEA.HI.X R7, R2, c[0x0][0x174], R0, 0x1, P1 ;  /* 0x00005d0002077a11 */ /* 0x000fc800008f0c00 */
        /* <DEDUP_REMOVED lines=191> */
[----:B------:R-:W-:Y:S01]  /*5650*/  HMMA.16816.F32 R20, R184, R34, R20 ;  /* 0x00000022b814723c */ /* 0x000fe20000001814 */
[----:B------:R-:W1:Y:S07]  /*5660*/  LDSM.16.M88.4 R32, [R231+0x16800] ;  /* 0x01680000e720783b */ /* 0x000e6e0000000200 */
[----:B------:R-:W-:Y:S01]  /*5670*/  HMMA.16816.F32 R28, R168, R202, R28 ;  /* 0x000000caa81c723c */ /* 0x000fe2000000181c */
[----:B------:R-:W3:Y:S07]  /*5680*/  LDSM.16.M88.4 R200, [R224+0x6800] ;  /* 0x00680000e0c8783b */ /* 0x000eee0000000200 */
[----:B------:R-:W-:Y:S08]  /*5690*/  HMMA.16816.F32 R176, R184, R180, R176 ;  /* 0x000000b4b8b0723c */ /* 0x000ff000000018b0 */
[----:B--2---:R-:W-:Y:S08]  /*56a0*/  HMMA.16816.F32 R4, R16, R12, R4 ;  /* 0x0000000c1004723c */ /* 0x004ff00000001804 */
[----:B------:R-:W-:Y:S01]  /*56b0*/  HMMA.16816.F32 R172, R184, R182, R172 ;  /* 0x000000b6b8ac723c */ /* 0x000fe200000018ac */
[----:B------:R-:W2:Y:S07]  /*56c0*/  LDSM.16.M88.4 R180, [R231+0x17000] ;  /* 0x01700000e7b4783b */ /* 0x000eae0000000200 */
[----:B------:R-:W-:Y:S01]  /*56d0*/  HMMA.16816.F32 R28, R16, R14, R28 ;  /* 0x0000000e101c723c */ /* 0x000fe2000000181c */
[----:B------:R-:W4:Y:S07]  /*56e0*/  LDSM.16.M88.4 R12, [R237+0x17800] ;  /* 0x01780000ed0c783b */ /* 0x000f2e0000000200 */
[----:B-1----:R-:W-:Y:S01]  /*56f0*/  HMMA.16816.F32 R24, R168, R32, R24 ;  /* 0x00000020a818723c */ /* 0x002fe20000001818 */
[----:B------:R-:W-:-:S02]  /*5700*/  FMUL.FTZ R5, R5, c[0x0][0x2ec] ;  /* 0x0000bb0005057a20 */ /* 0x000fc40000410000 */
[----:B------:R-:W-:Y:S02]  /*5710*/  FMUL.FTZ R7, R7, c[0x0][0x2ec] ;  /* 0x0000bb0007077a20 */ /* 0x000fe40000410000 */
[----:B------:R-:W-:Y:S01]  /*5720*/  FMUL.FTZ R0, R4, c[0x0][0x2ec] ;  /* 0x0000bb0004007a20 */ /* 0x000fe20000410000 */
[----:B------:R-:W1:Y:S01]  /*5730*/  MUFU.TANH R165, R5 ;  /* 0x0000000500a57308 */ /* 0x000e620000002400 */
[----:B------:R-:W-:Y:S01]  /*5740*/  FMUL.FTZ R2, R6, c[0x0][0x2ec] ;  /* 0x0000bb0006027a20 */ /* 0x000fe20000410000 */
[----:B------:R-:W-:Y:S01]  /*5750*/  HMMA.16816.F32 R20, R168, R34, R20 ;  /* 0x00000022a814723c */ /* 0x000fe20000001814 */
[----:B------:R-:W5:Y:S05]  /*5760*/  LDSM.16.M88.4 R32, [R212] ;  /* 0x00000000d420783b */ /* 0x000f6a0000000200 */
[----:B------:R1:W-:Y:S02]  /*5770*/  MUFU.TANH R166, R7 ;  /* 0x0000000700a67308 */ /* 0x0003e40000002400 */
[----:B------:R-:W-:-:S02]  /*5780*/  FMUL.FTZ R28, R28, c[0x0][0x2ec] ;  /* 0x0000bb001c1c7a20 */ /* 0x000fc40000410000 */
[----:B------:R-:W-:Y:S02]  /*5790*/  FMUL.FTZ R29, R29, c[0x0][0x2ec] ;  /* 0x0000bb001d1d7a20 */ /* 0x000fe40000410000 */
[----:B------:R-:W-:Y:S02]  /*57a0*/  FMUL.FTZ R30, R30, c[0x0][0x2ec] ;  /* 0x0000bb001e1e7a20 */ /* 0x000fe40000410000 */
[----:B------:R-:W4:Y:S01]  /*57b0*/  MUFU.TANH R28, R28 ;  /* 0x0000001c001c7308 */ /* 0x000f220000002400 */
[----:B------:R-:W-:Y:S01]  /*57c0*/  FMUL.FTZ R31, R31, c[0x0][0x2ec] ;  /* 0x0000bb001f1f7a20 */ /* 0x000fe20000410000 */
[----:B---3--:R-:W-:Y:S01]  /*57d0*/  HMMA.16816.F32 R24, R16, R200, R24 ;  /* 0x000000c81018723c */ /* 0x008fe20000001818 */
[----:B-1----:R-:W1:Y:S05]  /*57e0*/  LDSM.16.M88.4 R4, [R224+0x7000] ;  /* 0x00700000e004783b */ /* 0x002e6a0000000200 */
[----:B------:R-:W-:Y:S02]  /*57f0*/  MUFU.TANH R29, R29 ;  /* 0x0000001d001d7308 */ /* 0x000fe40000002400 */
[----:B--2---:R-:W-:Y:S06]  /*5800*/  HMMA.16816.F32 R176, R168, R180, R176 ;  /* 0x000000b4a8b0723c */ /* 0x004fec00000018b0 */
[----:B------:R-:W2:Y:S02]  /*5810*/  MUFU.TANH R30, R30 ;  /* 0x0000001e001e7308 */ /* 0x000ea40000002400 */
[C---:B----4-:R-:W-:Y:S06]  /*5820*/  HMMA.16816.F32 R192, R196.reuse, R12, R192 ;  /* 0x0000000cc4c0723c */ /* 0x050fec00000018c0 */
[----:B------:R-:W3:Y:S02]  /*5830*/  MUFU.TANH R31, R31 ;  /* 0x0000001f001f7308 */ /* 0x000ee40000002400 */
[----:B------:R-:W-:Y:S01]  /*5840*/  FMUL.FTZ R24, R24, c[0x0][0x2ec] ;  /* 0x0000bb0018187a20 */ /* 0x000fe20000410000 */
[----:B------:R-:W-:Y:S01]  /*5850*/  HMMA.16816.F32 R188, R196, R14, R188 ;  /* 0x0000000ec4bc723c */ /* 0x000fe200000018bc */
[----:B------:R-:W-:Y:S01]  /*5860*/  FMUL.FTZ R25, R25, c[0x0][0x2ec] ;  /* 0x0000bb0019197a20 */ /* 0x000fe20000410000 */
[----:B------:R-:W-:Y:S01]  /*5870*/  LDSM.16.M88.4 R12, [R224+0x7800] ;  /* 0x00780000e00c783b */ /* 0x000fe20000000200 */
[----:B------:R-:W-:-:S02]  /*5880*/  FMUL.FTZ R26, R26, c[0x0][0x2ec] ;  /* 0x0000bb001a1a7a20 */ /* 0x000fc40000410000 */
[----:B------:R-:W-:Y:S01]  /*5890*/  FMUL.FTZ R27, R27, c[0x0][0x2ec] ;  /* 0x0000bb001b1b7a20 */ /* 0x000fe20000410000 */
[----:B------:R-:W-:Y:S02]  /*58a0*/  MUFU.TANH R167, R24 ;  /* 0x0000001800a77308 */ /* 0x000fe40000002400 */
[----:B------:R-:W-:Y:S06]  /*58b0*/  HMMA.16816.F32 R172, R168, R182, R172 ;  /* 0x000000b6a8ac723c */ /* 0x000fec00000018ac */
[----:B------:R-:W4:Y:S02]  /*58c0*/  MUFU.TANH R180, R25 ;  /* 0x0000001900b47308 */ /* 0x000f240000002400 */
[----:B-----5:R-:W-:Y:S06]  /*58d0*/  HMMA.16816.F32 R192, R184, R32, R192 ;  /* 0x00000020b8c0723c */ /* 0x020fec00000018c0 */
[----:B------:R-:W5:Y:S02]  /*58e0*/  MUFU.TANH R181, R26 ;  /* 0x0000001a00b57308 */ /* 0x000f640000002400 */
[----:B-1----:R-:W-:Y:S06]  /*58f0*/  HMMA.16816.F32 R176, R16, R4, R176 ;  /* 0x0000000410b0723c */ /* 0x002fec00000018b0 */
[----:B------:R1:W1:Y:S02]  /*5900*/  MUFU.TANH R5, R27 ;  /* 0x0000001b00057308 */ /* 0x0002640000002400 */
[----:B------:R-:W-:Y:S06]  /*5910*/  HMMA.16816.F32 R188, R184, R34, R188 ;  /* 0x00000022b8bc723c */ /* 0x000fec00000018bc */
[----:B------:R-:W-:Y:S02]  /*5920*/  MUFU.TANH R0, R0 ;  /* 0x0000000000007308 */ /* 0x000fe40000002400 */
[C---:B------:R-:W-:Y:S01]  /*5930*/  HMMA.16816.F32 R20, R16.reuse, R202, R20 ;  /* 0x000000ca1014723c */ /* 0x040fe20000001814 */
[----:B-1----:R-:W1:Y:S05]  /*5940*/  LDSM.16.M88.4 R24, [R231+0x17800] ;  /* 0x01780000e718783b */ /* 0x002e6a0000000200 */
[----:B------:R-:W-:Y:S02]  /*5950*/  MUFU.TANH R2, R2 ;  /* 0x0000000200027308 */ /* 0x000fe40000002400 */
[----:B------:R-:W-:Y:S01]  /*5960*/  HMMA.16816.F32 R172, R16, R6, R172 ;  /* 0x0000000610ac723c */ /* 0x000fe200000018ac */
[----:B------:R-:W-:Y:S01]  /*5970*/  FMUL.FTZ R176, R176, c[0x0][0x2ec] ;  /* 0x0000bb00b0b07a20 */ /* 0x000fe20000410000 */
[----:B------:R-:W-:-:S04]  /*5980*/  DEPBAR.LE SB0, 0x0 ;  /* 0x000080000000791a */ /* 0x000fc80000000000 */
[----:B------:R-:W-:Y:S01]  /*5990*/  FMUL.FTZ R177, R177, c[0x0][0x2ec] ;  /* 0x0000bb00b1b17a20 */ /* 0x000fe20000410000 */
[----:B------:R-:W-:Y:S01]  /*59a0*/  MUFU.TANH R199, R176 ;  /* 0x000000b000c77308 */ /* 0x000fe20000002400 */
[----:B------:R-:W-:Y:S02]  /*59b0*/  IMAD.U32 R7, RZ, RZ, UR11 ;  /* 0x0000000bff077e24 */ /* 0x000fe4000f8e00ff */
[----:B------:R-:W-:Y:S02]  /*59c0*/  FMUL.FTZ R6, R178, c[0x0][0x2ec] ;  /* 0x0000bb00b2067a20 */ /* 0x000fe40000410000 */
[----:B------:R-:W-:-:S03]  /*59d0*/  IMAD R7, R7, 0x40, R204 ;  /* 0x0000004007077824 */ /* 0x000fc600078e02cc */
[----:B------:R1:W-:Y:S01]  /*59e0*/  MUFU.TANH R198, R177 ;  /* 0x000000b100c67308 */ /* 0x0003e20000002400 */
[----:B------:R-:W-:Y:S02]  /*59f0*/  FMUL.FTZ R4, R20, c[0x0][0x2ec] ;  /* 0x0000bb0014047a20 */ /* 0x000fe40000410000 */
[----:B------:R-:W-:Y:S02]  /*5a00*/  FMUL.FTZ R20, R21, c[0x0][0x2ec] ;  /* 0x0000bb0015147a20 */ /* 0x000fe40000410000 */
[----:B------:R-:W-:Y:S02]  /*5a10*/  FMUL.FTZ R21, R22, c[0x0][0x2ec] ;  /* 0x0000bb0016157a20 */ /* 0x000fe40000410000 */
[----:B------:R-:W-:Y:S01]  /*5a20*/  FMUL.FTZ R22, R23, c[0x0][0x2ec] ;  /* 0x0000bb0017167a20 */ /* 0x000fe20000410000 */
[----:B------:R-:W2:Y:S01]  /*5a30*/  MUFU.TANH R4, R4 ;  /* 0x0000000400047308 */ /* 0x000ea20000002400 */
[----:B------:R-:W-:Y:S02]  /*5a40*/  FMUL.FTZ R172, R172, c[0x0][0x2ec] ;  /* 0x0000bb00acac7a20 */ /* 0x000fe40000410000 */
[----:B------:R-:W-:-:S02]  /*5a50*/  FMUL.FTZ R23, R179, c[0x0][0x2ec] ;  /* 0x0000bb00b3177a20 */ /* 0x000fc40000410000 */
[----:B------:R-:W-:Y:S02]  /*5a60*/  FMUL.FTZ R173, R173, c[0x0][0x2ec] ;  /* 0x0000bb00adad7a20 */ /* 0x000fe40000410000 */
[----:B------:R-:W-:Y:S01]  /*5a70*/  FMUL.FTZ R174, R174, c[0x0][0x2ec] ;  /* 0x0000bb00aeae7a20 */ /* 0x000fe20000410000 */
[----:B------:R-:W-:Y:S01]  /*5a80*/  MUFU.TANH R20, R20 ;  /* 0x0000001400147308 */ /* 0x000fe20000002400 */
[----:B------:R-:W-:Y:S01]  /*5a90*/  FMUL.FTZ R175, R175, c[0x0][0x2ec] ;  /* 0x0000bb00afaf7a20 */ /* 0x000fe20000410000 */
[C---:B-1----:R-:W-:Y:S06]  /*5aa0*/  HMMA.16816.F32 R192, R168.reuse, R24, R192 ;  /* 0x00000018a8c0723c */ /* 0x042fec00000018c0 */
[----:B------:R-:W1:Y:S01]  /*5ab0*/  MUFU.TANH R21, R21 ;  /* 0x0000001500157308 */ /* 0x000e620000002400 */
[----:B------:R-:W-:Y:S01]  /*5ac0*/  IADD3 R24, R7, 0x1, RZ ;  /* 0x0000000107187810 */ /* 0x000fe20007ffe0ff */
[----:B------:R-:W-:Y:S06]  /*5ad0*/  HMMA.16816.F32 R188, R168, R26, R188 ;  /* 0x0000001aa8bc723c */ /* 0x000fec00000018bc */
[----:B------:R-:W1:Y:S01]  /*5ae0*/  MUFU.TANH R22, R22 ;  /* 0x0000001600167308 */ /* 0x000e620000002400 */
[----:B------:R-:W-:-:S02]  /*5af0*/  ISETP.GE.AND P5, PT, R24, R11, PT ;  /* 0x0000000b1800720c */ /* 0x000fc40003fa6270 */
[-C--:B------:R-:W-:Y:S02]  /*5b00*/  ISETP.GE.AND P2, PT, R24, R10.reuse, PT ;  /* 0x0000000a1800720c */ /* 0x080fe40003f46270 */
[----:B------:R-:W-:Y:S02]  /*5b10*/  IADD3 R24, R7, 0x8, RZ ;  /* 0x0000000807187810 */ /* 0x000fe40007ffe0ff */
[----:B------:R-:W-:Y:S01]  /*5b20*/  FSEL R33, R165, -INF , !P5 ;  /* 0xff800000a5217808 */ /* 0x000fe20006800000 */
[----:B------:R-:W1:Y:S01]  /*5b30*/  MUFU.TANH R197, R172 ;  /* 0x000000ac00c57308 */ /* 0x000e620000002400 */
[C---:B------:R-:W-:Y:S02]  /*5b40*/  ISETP.GE.AND P4, PT, R24.reuse, R11, PT ;  /* 0x0000000b1800720c */ /* 0x040fe40003f86270 */
[----:B------:R-:W-:Y:S02]  /*5b50*/  ISETP.GE.AND P1, PT, R24, R10, PT ;  /* 0x0000000a1800720c */ /* 0x000fe40003f26270 */
[----:B------:R-:W-:Y:S01]  /*5b60*/  FSEL R34, R28, -INF , !P4 ;  /* 0xff8000001c227808 */ /* 0x000fe20006000000 */
[----:B------:R-:W-:Y:S01]  /*5b70*/  HMMA.16816.F32 R192, R16, R12, R192 ;  /* 0x0000000c10c0723c */ /* 0x000fe200000018c0 */
[----:B--2---:R-:W-:Y:S01]  /*5b80*/  FSEL R32, R30, -INF , !P1 ;  /* 0xff8000001e207808 */ /* 0x004fe20004800000 */
[----:B------:R-:W-:Y:S01]  /*5b90*/  MUFU.TANH R23, R23 ;  /* 0x0000001700177308 */ /* 0x000fe20000002400 */
[----:B------:R-:W-:-:S04]  /*5ba0*/  IADD3 R24, R7, 0x19, RZ ;  /* 0x0000001907187810 */ /* 0x000fc80007ffe0ff */
[C---:B------:R-:W-:Y:S01]  /*5bb0*/  IADD3 R12, R7.reuse, 0x10, RZ ;  /* 0x00000010070c7810 */ /* 0x040fe20007ffe0ff */
[----:B------:R-:W-:Y:S01]  /*5bc0*/  HMMA.16816.F32 R188, R16, R14, R188 ;  /* 0x0000000e10bc723c */ /* 0x000fe200000018bc */
[C---:B------:R-:W-:Y:S01]  /*5bd0*/  IADD3 R13, R7.reuse, 0x9, RZ ;  /* 0x00000009070d7810 */ /* 0x040fe20007ffe0ff */
[----:B------:R-:W-:Y:S01]  /*5be0*/  MUFU.TANH R6, R6 ;  /* 0x0000000600067308 */ /* 0x000fe20000002400 */
[CC--:B------:R-:W-:Y:S02]  /*5bf0*/  ISETP.GE.AND P3, PT, R12.reuse, R11.reuse, PT ;  /* 0x0000000b0c00720c */ /* 0x0c0fe40003f66270 */
[-C--:B------:R-:W-:Y:S02]  /*5c00*/  ISETP.GE.AND P5, PT, R12, R10.reuse, PT ;  /* 0x0000000a0c00720c */ /* 0x080fe40003fa6270 */
[----:B------:R-:W-:Y:S02]  /*5c10*/  IADD3 R12, R7, 0x11, RZ ;  /* 0x00000011070c7810 */ /* 0x000fe40007ffe0ff */
[C---:B------:R-:W-:Y:S01]  /*5c20*/  ISETP.GE.AND P0, PT, R13.reuse, R11, PT ;  /* 0x0000000b0d00720c */ /* 0x040fe20003f06270 */
[----:B------:R-:W-:Y:S01]  /*5c30*/  MUFU.TANH R196, R173 ;  /* 0x000000ad00c47308 */ /* 0x000fe20000002400 */
[----:B------:R-:W-:-:S02]  /*5c40*/  ISETP.GE.AND P6, PT, R13, R10, PT ;  /* 0x0000000a0d00720c */ /* 0x000fc40003fc6270 */
[----:B------:R-:W-:Y:S02]  /*5c50*/  FSEL R13, R166, -INF , !P2 ;  /* 0xff800000a60d7808 */ /* 0x000fe40005000000 */
[-C--:B------:R-:W-:Y:S01]  /*5c60*/  ISETP.GE.AND P2, PT, R12, R11.reuse, PT ;  /* 0x0000000b0c00720c */ /* 0x080fe20003f46270 */
[----:B------:R-:W-:Y:S01]  /*5c70*/  FMUL.FTZ R168, R192, c[0x0][0x2ec] ;  /* 0x0000bb00c0a87a20 */ /* 0x000fe20000410000 */
[-C--:B------:R-:W-:Y:S01]  /*5c80*/  ISETP.GE.AND P4, PT, R12, R10.reuse, PT ;  /* 0x0000000a0c00720c */ /* 0x080fe20003f86270 */
[----:B------:R-:W-:Y:S01]  /*5c90*/  FMUL.FTZ R14, R193, c[0x0][0x2ec] ;  /* 0x0000bb00c10e7a20 */ /* 0x000fe20000410000 */
[----:B------:R-:W-:Y:S01]  /*5ca0*/  IADD3 R12, R7, 0x18, RZ ;  /* 0x00000018070c7810 */ /* 0x000fe20007ffe0ff */
[----:B------:R-:W-:Y:S01]  /*5cb0*/  MUFU.TANH R165, R174 ;  /* 0x000000ae00a57308 */ /* 0x000fe20000002400 */
[----:B------:R-:W-:Y:S02]  /*5cc0*/  FSEL R35, R29, -INF , !P0 ;  /* 0xff8000001d237808 */ /* 0x000fe40004000000 */
[CC--:B------:R-:W-:Y:S01]  /*5cd0*/  ISETP.GE.AND P1, PT, R12.reuse, R11.reuse, PT ;  /* 0x0000000b0c00720c */ /* 0x0c0fe20003f26270 */
[----:B------:R-:W-:Y:S01]  /*5ce0*/  FMUL.FTZ R182, R189, c[0x0][0x2ec] ;  /* 0x0000bb00bdb67a20 */ /* 0x000fe20000410000 */
[----:B------:R-:W-:Y:S01]  /*5cf0*/  ISETP.GE.AND P0, PT, R12, R10, PT ;  /* 0x0000000a0c00720c */ /* 0x000fe20003f06270 */
[----:B------:R-:W-:Y:S01]  /*5d00*/  FMUL.FTZ R179, R190, c[0x0][0x2ec] ;  /* 0x0000bb00beb37a20 */ /* 0x000fe20000410000 */
[----:B---3--:R-:W-:Y:S01]  /*5d10*/  FSEL R12, R31, -INF , !P6 ;  /* 0xff8000001f0c7808 */ /* 0x008fe20007000000 */
[----:B------:R-:W-:Y:S01]  /*5d20*/  MUFU.TANH R166, R175 ;  /* 0x000000af00a67308 */ /* 0x000fe20000002400 */
[----:B----4-:R-:W-:Y:S01]  /*5d30*/  FSEL R31, R180, -INF , !P2 ;  /* 0xff800000b41f7808 */ /* 0x010fe20005000000 */
[----:B------:R-:W-:Y:S01]  /*5d40*/  FMUL.FTZ R180, R195, c[0x0][0x2ec] ;  /* 0x0000bb00c3b47a20 */ /* 0x000fe20000410000 */
[----:B------:R-:W-:Y:S01]  /*5d50*/  IADD3 R16, R7, 0x20, RZ ;  /* 0x0000002007107810 */ /* 0x000fe20007ffe0ff */
[----:B------:R-:W-:Y:S01]  /*5d60*/  FMUL.FTZ R177, R191, c[0x0][0x2ec] ;  /* 0x0000bb00bfb17a20 */ /* 0x000fe20000410000 */
[----:B------:R-:W-:-:S02]  /*5d70*/  ISETP.GE.AND P6, PT, R24, R11, PT ;  /* 0x0000000b1800720c */ /* 0x000fc40003fc6270 */
[----:B------:R-:W-:Y:S01]  /*5d80*/  FSEL R30, R167, -INF , !P3 ;  /* 0xff800000a71e7808 */ /* 0x000fe20005800000 */
[----:B------:R-:W2:Y:S01]  /*5d90*/  MUFU.TANH R180, R180 ;  /* 0x000000b400b47308 */ /* 0x000ea20000002400 */
[----:B-----5:R-:W-:Y:S01]  /*5da0*/  FSEL R27, R181, -INF , !P5 ;  /* 0xff800000b51b7808 */ /* 0x020fe20006800000 */
[----:B------:R-:W-:Y:S01]  /*5db0*/  FMUL.FTZ R181, R194, c[0x0][0x2ec] ;  /* 0x0000bb00c2b57a20 */ /* 0x000fe20000410000 */
[----:B------:R-:W-:Y:S02]  /*5dc0*/  FSEL R26, R5, -INF , !P4 ;  /* 0xff800000051a7808 */ /* 0x000fe40006000000 */
[----:B------:R-:W-:Y:S02]  /*5dd0*/  ISETP.GE.AND P3, PT, R24, R10, PT ;  /* 0x0000000a1800720c */ /* 0x000fe40003f66270 */
[----:B------:R-:W-:Y:S01]  /*5de0*/  ISETP.GE.AND P5, PT, R16, R11, PT ;  /* 0x0000000b1000720c */ /* 0x000fe20003fa6270 */
[----:B------:R-:W3:Y:S01]  /*5df0*/  MUFU.TANH R168, R168 ;  /* 0x000000a800a87308 */ /* 0x000ee20000002400 */
[----:B------:R-:W-:-:S02]  /*5e00*/  FSEL R29, R4, -INF , !P1 ;  /* 0xff800000041d7808 */ /* 0x000fc40004800000 */
[C---:B------:R-:W-:Y:S02]  /*5e10*/  IADD3 R5, R7.reuse, 0x28, RZ ;  /* 0x0000002807057810 */ /* 0x040fe40007ffe0ff */
[----:B------:R-:W-:Y:S02]  /*5e20*/  IADD3 R4, R7, 0x29, RZ ;  /* 0x0000002907047810 */ /* 0x000fe40007ffe0ff */
[----:B-1----:R-:W-:Y:S01]  /*5e30*/  FSEL R25, R21, -INF , !P0 ;  /* 0xff80000015197808 */ /* 0x002fe20004000000 */
[----:B------:R-:W-:Y:S01]  /*5e40*/  MUFU.TANH R14, R14 ;  /* 0x0000000e000e7308 */ /* 0x000fe20000002400 */
[----:B------:R-:W-:Y:S02]  /*5e50*/  FSEL R28, R20, -INF , !P6 ;  /* 0xff800000141c7808 */ /* 0x000fe40007000000 */
[C---:B------:R-:W-:Y:S02]  /*5e60*/  ISETP.GE.AND P0, PT, R5.reuse, R11, PT ;  /* 0x0000000b0500720c */ /* 0x040fe40003f06270 */
[----:B------:R-:W-:-:S02]  /*5e70*/  ISETP.GE.AND P6, PT, R5, R10, PT ;  /* 0x0000000a0500720c */ /* 0x000fc40003fc6270 */
[----:B------:R-:W-:Y:S01]  /*5e80*/  FSEL R24, R22, -INF , !P3 ;  /* 0xff80000016187808 */ /* 0x000fe20005800000 */
[----:B------:R-:W1:Y:S01]  /*5e90*/  MUFU.TANH R181, R181 ;  /* 0x000000b500b57308 */ /* 0x000e620000002400 */
[----:B------:R-:W-:Y:S02]  /*5ea0*/  FSEL R199, R199, -INF , !P5 ;  /* 0xff800000c7c77808 */ /* 0x000fe40006800000 */
[C---:B------:R-:W-:Y:S02]  /*5eb0*/  ISETP.GE.AND P3, PT, R4.reuse, R11, PT ;  /* 0x0000000b0400720c */ /* 0x040fe40003f66270 */
[----:B------:R-:W-:Y:S01]  /*5ec0*/  ISETP.GE.AND P5, PT, R4, R10, PT ;  /* 0x0000000a0400720c */ /* 0x000fe20003fa6270 */
[----:B------:R-:W-:Y:S01]  /*5ed0*/  FMUL.FTZ R4, R188, c[0x0][0x2ec] ;  /* 0x0000bb00bc047a20 */ /* 0x000fe20000410000 */
[----:B------:R-:W-:Y:S01]  /*5ee0*/  IADD3 R5, R7, 0x31, RZ ;  /* 0x0000003107057810 */ /* 0x000fe20007ffe0ff */
[----:B------:R-:W-:Y:S01]  /*5ef0*/  MUFU.TANH R182, R182 ;  /* 0x000000b600b67308 */ /* 0x000fe20000002400 */
[----:B------:R-:W-:-:S02]  /*5f00*/  FSEL R197, R197, -INF , !P0 ;  /* 0xff800000c5c57808 */ /* 0x000fc40004000000 */
[-C--:B------:R-:W-:Y:S02]  /*5f10*/  ISETP.GE.AND P0, PT, R5, R10.reuse, PT ;  /* 0x0000000a0500720c */ /* 0x080fe40003f06270 */
[----:B------:R-:W-:Y:S02]  /*5f20*/  IADD3 R15, R7, 0x21, RZ ;  /* 0x00000021070f7810 */ /* 0x000fe40007ffe0ff */
[----:B--2---:R-:W-:Y:S01]  /*5f30*/  FSEL R180, R180, -INF , !P0 ;  /* 0xff800000b4b47808 */ /* 0x004fe20004000000 */
[----:B------:R-:W2:Y:S01]  /*5f40*/  MUFU.TANH R4, R4 ;  /* 0x0000000400047308 */ /* 0x000ea20000002400 */
[-C--:B------:R-:W-:Y:S02]  /*5f50*/  ISETP.GE.AND P1, PT, R15, R10.reuse, PT ;  /* 0x0000000a0f00720c */ /* 0x080fe40003f26270 */
[----:B------:R-:W-:Y:S02]  /*5f60*/  PLOP3.LUT P0, PT, PT, PT, UP0, 0x80, 0x0 ;  /* 0x000000000000781c */ /* 0x000fe40003f0f008 */
[----:B------:R-:W-:-:S02]  /*5f70*/  ISETP.GE.AND P2, PT, R16, R10, PT ;  /* 0x0000000a1000720c */ /* 0x000fc40003f46270 */
[-C--:B------:R-:W-:Y:S01]  /*5f80*/  ISETP.GE.AND P4, PT, R15, R11.reuse, PT ;  /* 0x0000000b0f00720c */ /* 0x080fe20003f86270 */
[----:B------:R-:W4:Y:S01]  /*5f90*/  MUFU.TANH R179, R179 ;  /* 0x000000b300b37308 */ /* 0x000f220000002400 */
[----:B------:R-:W-:Y:S02]  /*5fa0*/  IADD3 R15, R7, 0x30, RZ ;  /* 0x00000030070f7810 */ /* 0x000fe40007ffe0ff */
[----:B------:R-:W-:Y:S02]  /*5fb0*/  FSEL R194, R23, -INF , !P1 ;  /* 0xff80000017c27808 */ /* 0x000fe40004800000 */
[----:B------:R-:W-:Y:S02]  /*5fc0*/  FSEL R195, R6, -INF , !P2 ;  /* 0xff80000006c37808 */ /* 0x000fe40005000000 */
[----:B------:R-:W-:Y:S01]  /*5fd0*/  FSEL R198, R198, -INF , !P4 ;  /* 0xff800000c6c67808 */ /* 0x000fe20006000000 */
[----:B------:R-:W5:Y:S01]  /*5fe0*/  MUFU.TANH R177, R177 ;  /* 0x000000b100b17308 */ /* 0x000f620000002400 */
[----:B------:R-:W-:Y:S01]  /*5ff0*/  BAR.SYNC.DEFER_BLOCKING 0x0 ;  /* 0x0000000000007b1d */ /* 0x000fe20000010000 */
[----:B------:R-:W-:-:S02]  /*6000*/  ISETP.GE.AND P1, PT, R5, R11, PT ;  /* 0x0000000b0500720c */ /* 0x000fc40003f26270 */
        /* <DEDUP_REMOVED lines=9> */
[----:B------:R-:W-:Y:S02]  /*60a0*/  ISETP.GE.AND P5, PT, R5, R11, PT ;  /* 0x0000000b0500720c */ /* 0x000fe40003fa6270 */
[----:B---3--:R-:W-:Y:S02]  /*60b0*/  FSEL R167, R168, -INF , !P2 ;  /* 0xff800000a8a77808 */ /* 0x008fe40005000000 */
[----:B-1----:R-:W-:-:S02]  /*60c0*/  FSEL R181, R181, -INF , !P4 ;  /* 0xff800000b5b57808 */ /* 0x002fc40006000000 */
[----:B------:R-:W-:Y:S02]  /*60d0*/  FSEL R166, R14, -INF , !P1 ;  /* 0xff8000000ea67808 */ /* 0x000fe40004800000 */
[-C--:B------:R-:W-:Y:S02]  /*60e0*/  ISETP.GE.AND P2, PT, R5, R10.reuse, PT ;  /* 0x0000000a0500720c */ /* 0x080fe40003f46270 */
[C---:B------:R-:W-:Y:S02]  /*60f0*/  ISETP.GE.AND P4, PT, R7.reuse, R11, PT ;  /* 0x0000000b0700720c */ /* 0x040fe40003f86270 */
[----:B------:R-:W-:Y:S02]  /*6100*/  ISETP.GE.AND P1, PT, R7, R10, PT ;  /* 0x0000000a0700720c */ /* 0x000fe40003f26270 */
[----:B--2---:R-:W-:Y:S02]  /*6110*/  FSEL R165, R4, -INF , !P5 ;  /* 0xff80000004a57808 */ /* 0x004fe40006800000 */
[----:B----4-:R-:W-:-:S02]  /*6120*/  FSEL R179, R179, -INF , !P2 ;  /* 0xff800000b3b37808 */ /* 0x010fc40005000000 */
[----:B------:R-:W-:Y:S02]  /*6130*/  FSEL R0, R0, -INF , !P6 ;  /* 0xff80000000007808 */ /* 0x000fe40007000000 */
[----:B------:R-:W-:Y:S02]  /*6140*/  FSEL R4, R2, -INF , !P3 ;  /* 0xff80000002047808 */ /* 0x000fe40005800000 */
[----:B------:R-:W-:Y:S02]  /*6150*/  FSEL R182, R182, -INF , !P4 ;  /* 0xff800000b6b67808 */ /* 0x000fe40006000000 */
[----:B-----5:R-:W-:Y:S01]  /*6160*/  FSEL R177, R177, -INF , !P1 ;  /* 0xff800000b1b17808 */ /* 0x020fe20004800000 */
[----:B------:R-:W-:Y:S05]  /*6170*/  @!P0 BRA `(.L_x_782) ;  /* 0x000001c000008947 */ /* 0x000fea0003800000 */
        /* <DEDUP_REMOVED lines=28> */
.L_x_782:
[----:B------:R-:W-:Y:S01]  /*6340*/  FMNMX.FTZ R2, R164, R0, !PT ;  /* 0x00000000a4027209 */ /* 0x000fe20007810000 */
[----:B------:R-:W-:Y:S01]  /*6350*/  LDSM.16.MT88.4 R20, [R232+0x18000] ;  /* 0x01800000e814783b */ /* 0x000fe20000004200 */
        /* <DEDUP_REMOVED lines=33> */
[----:B-1----:R-:W1:Y:S04]  /*6570*/  SHFL.BFLY PT, R7, R2, 0x2, 0x1f ;  /* 0x0c401f0002077f89 */ /* 0x002e6800000e0000 */
        /* <DEDUP_REMOVED lines=14> */
[C---:B------:R-:W-:Y:S01]  /*6660*/  FMUL.FTZ R178, R0.reuse, c[0x0][0x23c] ;  /* 0x00008f0000b27a20 */ /* 0x040fe20000410000 */
[----:B------:R-:W-:Y:S01]  /*6670*/  MUFU.EX2 R174, R174 ;  /* 0x000000ae00ae7308 */ /* 0x000fe20000000800 */
[--C-:B------:R-:W-:Y:S01]  /*6680*/  FFMA.FTZ R171, R35, c[0x0][0x23c], -R183.reuse ;  /* 0x00008f0023ab7a23 */ /* 0x100fe200000108b7 */
[----:B------:R-:W-:Y:S01]  /*6690*/  FSEL R5, R0, RZ, P0 ;  /* 0x000000ff00057208 */ /* 0x000fe20000000000 */
[--C-:B------:R-:W-:Y:S01]  /*66a0*/  FFMA.FTZ R184, R30, c[0x0][0x23c], -R183.reuse ;  /* 0x00008f001eb87a23 */ /* 0x100fe200000108b7 */
[----:B------:R-:W-:Y:S01]  /*66b0*/  FSEL R178, R178, RZ, P0 ;  /* 0x000000ffb2b27208 */ /* 0x000fe20000000000 */
[----:B------:R-:W-:Y:S01]  /*66c0*/  FFMA.FTZ R185, R31, c[0x0][0x23c], -R183 ;  /* 0x00008f001fb97a23 */ /* 0x000fe200000108b7 */
[----:B------:R-:W-:Y:S01]  /*66d0*/  PLOP3.LUT P0, PT, PT, PT, UP0, 0x80, 0x0 ;  /* 0x000000000000781c */ /* 0x000fe20003f0f008 */
[----:B------:R-:W-:Y:S01]  /*66e0*/  FADD.FTZ R5, R3, -R5 ;  /* 0x8000000503057221 */ /* 0x000fe20000010000 */
[----:B------:R-:W-:Y:S01]  /*66f0*/  MUFU.EX2 R173, R173 ;  /* 0x000000ad00ad7308 */ /* 0x000fe20000000800 */
[--C-:B------:R-:W-:Y:S01]  /*6700*/  FFMA.FTZ R170, R4, c[0x0][0x23c], -R178.reuse ;  /* 0x00008f0004aa7a23 */ /* 0x100fe200000108b2 */
[----:B------:R-:W-:Y:S01]  /*6710*/  FSEL R4, R2, RZ, P1 ;  /* 0x000000ff02047208 */ /* 0x000fe20000800000 */
[----:B------:R-:W-:-:S02]  /*6720*/  FFMA.FTZ R169, R13, c[0x0][0x23c], -R178 ;  /* 0x00008f000da97a23 */ /* 0x000fc400000108b2 */
[----:B------:R-:W-:Y:S02]  /*6730*/  FFMA.FTZ R168, R32, c[0x0][0x23c], -R178 ;  /* 0x00008f0020a87a23 */ /* 0x000fe400000108b2 */
[----:B------:R-:W-:Y:S01]  /*6740*/  FADD.FTZ R4, R164, -R4 ;  /* 0x80000004a4047221 */ /* 0x000fe20000010000 */
[----:B------:R-:W-:Y:S01]  /*6750*/  MUFU.EX2 R172, R172 ;  /* 0x000000ac00ac7308 */ /* 0x000fe20000000800 */
[----:B------:R-:W-:Y:S01]  /*6760*/  FFMA.FTZ R175, R12, c[0x0][0x23c], -R178 ;  /* 0x00008f000caf7a23 */ /* 0x000fe200000108b2 */
[----:B------:R-:W-:Y:S01]  /*6770*/  LDSM.16.MT88.4 R32, [R229+0x1e800] ;  /* 0x01e80000e520783b */ /* 0x000fe20000004200 */
[----:B------:R-:W-:Y:S02]  /*6780*/  FMUL.FTZ R3, R5, c[0x0][0x23c] ;  /* 0x00008f0005037a20 */ /* 0x000fe40000410000 */
[----:B------:R-:W-:Y:S01]  /*6790*/  FMUL.FTZ R4, R4, c[0x0][0x23c] ;  /* 0x00008f0004047a20 */ /* 0x000fe20000410000 */
[----:B------:R-:W1:Y:S01]  /*67a0*/  LDSM.16.MT88.4 R12, [R229+0x18000] ;  /* 0x01800000e50c783b */ /* 0x000e620000004200 */
[--C-:B------:R-:W-:Y:S01]  /*67b0*/  FFMA.FTZ R186, R29, c[0x0][0x23c], -R183.reuse ;  /* 0x00008f001dba7a23 */ /* 0x100fe200000108b7 */
[----:B------:R-:W2:Y:S01]  /*67c0*/  MUFU.EX2 R171, R171 ;  /* 0x000000ab00ab7308 */ /* 0x000ea20000000800 */
[----:B------:R-:W-:-:S02]  /*67d0*/  FFMA.FTZ R187, R28, c[0x0][0x23c], -R183 ;  /* 0x00008f001cbb7a23 */ /* 0x000fc400000108b7 */
[--C-:B------:R-:W-:Y:S01]  /*67e0*/  FFMA.FTZ R188, R27, c[0x0][0x23c], -R178.reuse ;  /* 0x00008f001bbc7a23 */ /* 0x100fe200000108b2 */
[----:B------:R-:W-:Y:S01]  /*67f0*/  LDSM.16.MT88.4 R28, [R229+0x18800] ;  /* 0x01880000e51c783b */ /* 0x000fe20000004200 */
[--C-:B------:R-:W-:Y:S02]  /*6800*/  FFMA.FTZ R189, R26, c[0x0][0x23c], -R178.reuse ;  /* 0x00008f001abd7a23 */ /* 0x100fe400000108b2 */
[--C-:B------:R-:W-:Y:S01]  /*6810*/  FFMA.FTZ R190, R25, c[0x0][0x23c], -R178.reuse ;  /* 0x00008f0019be7a23 */ /* 0x100fe200000108b2 */
[----:B------:R-:W-:Y:S01]  /*6820*/  MUFU.EX2 R170, R170 ;  /* 0x000000aa00aa7308 */ /* 0x000fe20000000800 */
[----:B------:R-:W-:Y:S02]  /*6830*/  FFMA.FTZ R191, R24, c[0x0][0x23c], -R178 ;  /* 0x00008f0018bf7a23 */ /* 0x000fe400000108b2 */
[----:B------:R-:W-:Y:S01]  /*6840*/  LDSM.16.MT88.4 R24, [R228+0x18800] ;  /* 0x01880000e418783b */ /* 0x000fe20000004200 */
[--C-:B------:R-:W-:Y:S02]  /*6850*/  FFMA.FTZ R199, R199, c[0x0][0x23c], -R183.reuse ;  /* 0x00008f00c7c77a23 */ /* 0x100fe400000108b7 */
[----:B------:R-:W-:-:S02]  /*6860*/  FFMA.FTZ R198, R198, c[0x0][0x23c], -R183 ;  /* 0x00008f00c6c67a23 */ /* 0x000fc400000108b7 */
[----:B------:R-:W3:Y:S01]  /*6870*/  MUFU.EX2 R169, R169 ;  /* 0x000000a900a97308 */ /* 0x000ee20000000800 */
[----:B--2---:R-:W-:Y:S01]  /*6880*/  F2FP.PACK_AB R6, R171, R172 ;  /* 0x000000acab06723e */ /* 0x004fe200000000ff */
[--C-:B------:R-:W-:Y:S02]  /*6890*/  FFMA.FTZ R197, R197, c[0x0][0x23c], -R183.reuse ;  /* 0x00008f00c5c57a23 */ /* 0x100fe400000108b7 */
[----:B------:R-:W-:Y:S02]  /*68a0*/  FFMA.FTZ R196, R196, c[0x0][0x23c], -R183 ;  /* 0x00008f00c4c47a23 */ /* 0x000fe400000108b7 */
[--C-:B------:R-:W-:Y:S02]  /*68b0*/  FFMA.FTZ R195, R195, c[0x0][0x23c], -R178.reuse ;  /* 0x00008f00c3c37a23 */ /* 0x100fe400000108b2 */
[----:B------:R-:W-:Y:S01]  /*68c0*/  MUFU.EX2 R168, R168 ;  /* 0x000000a800a87308 */ /* 0x000fe20000000800 */
[--C-:B------:R-:W-:Y:S02]  /*68d0*/  FFMA.FTZ R194, R194, c[0x0][0x23c], -R178.reuse ;  /* 0x00008f00c2c27a23 */ /* 0x100fe400000108b2 */
[----:B------:R-:W-:-:S02]  /*68e0*/  FFMA.FTZ R193, R193, c[0x0][0x23c], -R178 ;  /* 0x00008f00c1c17a23 */ /* 0x000fc400000108b2 */
[--C-:B------:R-:W-:Y:S02]  /*68f0*/  FFMA.FTZ R192, R192, c[0x0][0x23c], -R178.reuse ;  /* 0x00008f00c0c07a23 */ /* 0x100fe400000108b2 */
[--C-:B------:R-:W-:Y:S01]  /*6900*/  FFMA.FTZ R200, R167, c[0x0][0x23c], -R183.reuse ;  /* 0x00008f00a7c87a23 */ /* 0x100fe200000108b7 */
[----:B------:R-:W2:Y:S01]  /*6910*/  MUFU.EX2 R175, R175 ;  /* 0x000000af00af7308 */ /* 0x000ea20000000800 */
[----:B---3--:R-:W-:Y:S01]  /*6920*/  F2FP.PACK_AB R5, R169, R170 ;  /* 0x000000aaa905723e */ /* 0x008fe200000000ff */
[--C-:B------:R-:W-:Y:S02]  /*6930*/  FFMA.FTZ R201, R166, c[0x0][0x23c], -R183.reuse ;  /* 0x00008f00a6c97a23 */ /* 0x100fe400000108b7 */
[--C-:B------:R-:W-:Y:S02]  /*6940*/  FFMA.FTZ R202, R165, c[0x0][0x23c], -R183.reuse ;  /* 0x00008f00a5ca7a23 */ /* 0x100fe400000108b7 */
[----:B------:R-:W-:Y:S01]  /*6950*/  LDSM.16.MT88.4 R164, [R229+0x1f000] ;  /* 0x01f00000e5a4783b */ /* 0x000fe20000004200 */
[----:B------:R-:W-:Y:S01]  /*6960*/  FFMA.FTZ R182, R182, c[0x0][0x23c], -R183 ;  /* 0x00008f00b6b67a23 */ /* 0x000fe200000108b7 */
[----:B------:R3:W4:Y:S01]  /*6970*/  MUFU.EX2 R176, R4 ;  /* 0x0000000400b07308 */ /* 0x0007220000000800 */
[----:B------:R-:W-:-:S02]  /*6980*/  FFMA.FTZ R181, R181, c[0x0][0x23c], -R178 ;  /* 0x00008f00b5b57a23 */ /* 0x000fc400000108b2 */
[--C-:B------:R-:W-:Y:S02]  /*6990*/  FFMA.FTZ R180, R180, c[0x0][0x23c], -R178.reuse ;  /* 0x00008f00b4b47a23 */ /* 0x100fe400000108b2 */
[--C-:B------:R-:W-:Y:S02]  /*69a0*/  FFMA.FTZ R179, R179, c[0x0][0x23c], -R178.reuse ;  /* 0x00008f00b3b37a23 */ /* 0x100fe400000108b2 */
[----:B------:R-:W-:Y:S01]  /*69b0*/  FFMA.FTZ R177, R177, c[0x0][0x23c], -R178 ;  /* 0x00008f00b1b17a23 */ /* 0x000fe200000108b2 */
[----:B------:R-:W5:Y:S01]  /*69c0*/  MUFU.EX2 R3, R3 ;  /* 0x0000000300037308 */ /* 0x000f620000000800 */
[----:B--2---:R-:W-:Y:S02]  /*69d0*/  F2FP.PACK_AB R7, R175, R168 ;  /* 0x000000a8af07723e */ /* 0x004fe400000000ff */
        /* <DEDUP_REMOVED lines=71> */
[-C--:B------:R-:W-:Y:S01]  /*6e50*/  FMUL.FTZ R49, R49, R176.reuse ;  /* 0x000000b031317220 */ /* 0x080fe20000410000 */
        /* <DEDUP_REMOVED lines=8> */
[----:B------:R-:W1:Y:S01]  /*6ee0*/  MUFU.EX2 R195, R195 ;  /* 0x000000c300c37308 */ /* 0x000e620000000800 */
        /* <DEDUP_REMOVED lines=20> */
[-C--:B------:R-:W-:Y:S02]  /*7030*/  FMUL.FTZ R67, R67, R3.reuse ;  /* 0x0000000343437220 */ /* 0x080fe40000410000 */
[-C--:B------:R-:W-:Y:S02]  /*7040*/  FMUL.FTZ R68, R68, R176.reuse ;  /* 0x000000b044447220 */ /* 0x080fe40000410000 */
[----:B------:R-:W-:Y:S01]  /*7050*/  FMUL.FTZ R69, R69, R176 ;  /* 0x000000b045457220 */ /* 0x000fe20000410000 */
[----:B--2---:R-:W-:Y:S01]  /*7060*/  HMMA.16816.F32 R60, R4, R16, R60 ;  /* 0x00000010043c723c */ /* 0x004fe2000000183c */
[-C--:B------:R-:W-:Y:S01]  /*7070*/  FMUL.FTZ R70, R70, R3.reuse ;  /* 0x0000000346467220 */ /* 0x080fe20000410000 */
[----:B------:R-:W2:Y:S01]  /*7080*/  MUFU.EX2 R200, R200 ;  /* 0x000000c800c87308 */ /* 0x000ea20000000800 */
[----:B------:R-:W-:-:S02]  /*7090*/  FMUL.FTZ R71, R71, R3 ;  /* 0x0000000347477220 */ /* 0x000fc40000410000 */
[-C--:B------:R-:W-:Y:S02]  /*70a0*/  FMUL.FTZ R72, R72, R176.reuse ;  /* 0x000000b048487220 */ /* 0x080fe40000410000 */
[-C--:B------:R-:W-:Y:S01]  /*70b0*/  FMUL.FTZ R73, R73, R176.reuse ;  /* 0x000000b049497220 */ /* 0x080fe20000410000 */
[C---:B------:R-:W-:Y:S01]  /*70c0*/  HMMA.16816.F32 R64, R4.reuse, R18, R64 ;  /* 0x000000120440723c */ /* 0x040fe20000001840 */
[-C--:B------:R-:W-:Y:S01]  /*70d0*/  FMUL.FTZ R74, R74, R3.reuse ;  /* 0x000000034a4a7220 */ /* 0x080fe20000410000 */
[----:B------:R-:W2:Y:S01]  /*70e0*/  LDSM.16.MT88.4 R16, [R229+0x1c000] ;  /* 0x01c00000e510783b */ /* 0x000ea20000004200 */
[-C--:B------:R-:W-:Y:S01]  /*70f0*/  FMUL.FTZ R75, R75, R3.reuse ;  /* 0x000000034b4b7220 */ /* 0x080fe20000410000 */
[----:B------:R-:W-:Y:S01]  /*7100*/  MUFU.EX2 R201, R201 ;  /* 0x000000c900c97308 */ /* 0x000fe20000000800 */
        /* <DEDUP_REMOVED lines=25> */
[----:B------:R-:W1:Y:S01]  /*72a0*/  MUFU.EX2 R180, R180 ;  /* 0x000000b400b47308 */ /* 0x000e620000000800 */
[-C--:B------:R-:W-:Y:S02]  /*72b0*/  FMUL.FTZ R92, R92, R176.reuse ;  /* 0x000000b05c5c7220 */ /* 0x080fe40000410000 */
[-C--:B------:R-:W-:Y:S01]  /*72c0*/  FMUL.FTZ R93, R93, R176.reuse ;  /* 0x000000b05d5d7220 */ /* 0x080fe20000410000 */
[----:B--2---:R-:W-:Y:S01]  /*72d0*/  HMMA.16816.F32 R84, R4, R16, R84 ;  /* 0x000000100454723c */ /* 0x004fe20000001854 */
[-C--:B------:R-:W-:Y:S02]  /*72e0*/  FMUL.FTZ R94, R94, R3.reuse ;  /* 0x000000035e5e7220 */ /* 0x080fe40000410000 */
[----:B------:R-:W-:Y:S01]  /*72f0*/  FMUL.FTZ R95, R95, R3 ;  /* 0x000000035f5f7220 */ /* 0x000fe20000410000 */
[----:B------:R-:W2:Y:S01]  /*7300*/  MUFU.EX2 R179, R179 ;  /* 0x000000b300b37308 */ /* 0x000ea20000000800 */
        /* <DEDUP_REMOVED lines=32> */
[----:B--2---:R-:W-:Y:S01]  /*7510*/  HMMA.16816.F32 R108, R4, R16, R108 ;  /* 0x00000010046c723c */ /* 0x004fe2000000186c */
[----:B------:R-:W-:Y:S02]  /*7520*/  FMUL.FTZ R119, R119, R3 ;  /* 0x0000000377777220 */ /* 0x000fe40000410000 */
[----:B------:R-:W-:-:S02]  /*7530*/  FMUL.FTZ R120, R120, R176 ;  /* 0x000000b078787220 */ /* 0x000fc40000410000 */
[-C--:B------:R-:W-:Y:S02]  /*7540*/  FMUL.FTZ R121, R121, R176.reuse ;  /* 0x000000b079797220 */ /* 0x080fe40000410000 */
[-C--:B------:R-:W-:Y:S01]  /*7550*/  FMUL.FTZ R122, R122, R3.reuse ;  /* 0x000000037a7a7220 */ /* 0x080fe20000410000 */
[C---:B------:R-:W-:Y:S01]  /*7560*/  HMMA.16816.F32 R112, R4.reuse, R18, R112 ;  /* 0x000000120470723c */ /* 0x040fe20000001870 */
[-C--:B------:R-:W-:Y:S01]  /*7570*/  FMUL.FTZ R123, R123, R3.reuse ;  /* 0x000000037b7b7220 */ /* 0x080fe20000410000 */
[----:B------:R-:W2:Y:S01]  /*7580*/  LDSM.16.MT88.4 R16, [R232+0x18800] ;  /* 0x01880000e810783b */ /* 0x000ea20000004200 */
        /* <DEDUP_REMOVED lines=9> */
[----:B------:R-:W1:Y:S01]  /*7620*/  LDSM.16.MT88.4 R12, [R230+0x18800] ;  /* 0x01880000e60c783b */ /* 0x000e620000004200 */
        /* <DEDUP_REMOVED lines=26> */
[----:B----4-:R-:W-:Y:S02]  /*77d0*/  FADD.FTZ R187, R199, R187 ;  /* 0x000000bbc7bb7221 */ /* 0x010fe40000010000 */
[----:B------:R-:W-:-:S03]  /*77e0*/  FADD.FTZ R191, R195, R191 ;  /* 0x000000bfc3bf7221 */ /* 0x000fc60000010000 */
[C---:B------:R-:W-:Y:S01]  /*77f0*/  HMMA.16816.F32 R156, R4.reuse, R18, R156 ;  /* 0x00000012049c723c */ /* 0x040fe2000000189c */
[----:B------:R-:W2:Y:S07]  /*7800*/  LDSM.16.MT88.4 R16, [R230+0x1a800] ;  /* 0x01a80000e610783b */ /* 0x000eae0000004200 */
        /* <DEDUP_REMOVED lines=65> */
[C---:B-1----:R-:W-:Y:S01]  /*7c20*/  HMMA.16816.F32 R152, R4.reuse, R12, R152 ;  /* 0x0000000c0498723c */ /* 0x042fe20000001898 */
[----:B------:R-:W-:Y:S02]  /*7c30*/  FADD.FTZ R252, R177, R192 ;  /* 0x000000c0b1fc7221 */ /* 0x000fe40000010000 */
[----:B------:R-:W-:Y:S05]  /*7c40*/  STL [R1], R203 ;  /* 0x000000cb01007387 */ /* 0x000fea0000100800 */
        /* <DEDUP_REMOVED lines=125> */
[----:B------:R-:W1:Y:S04]  /*8420*/  LDSM.16.M88.4 R20, [R237+0x10800] ;  /* 0x01080000ed14783b */ /* 0x000e680000000200 */
        /* <DEDUP_REMOVED lines=8> */
[C---:B--2---:R-:W-:Y:S03]  /*84b0*/  HMMA.16816.F32 R4, R184.reuse, R28, RZ ;  /* 0x0000001cb804723c */ /* 0x044fe600000018ff */
[----:B------:R-:W-:Y:S04]  /*84c0*/  LDSM.16.M88.4 R176, [R231+0x11800] ;  /* 0x01180000e7b0783b */ /* 0x000fe80000000200 */
[----:B------:R-:W0:Y:S01]  /*84d0*/  LDGDEPBAR ;  /* 0x00000000000079af */ /* 0x000e220000000000 */
[C---:B-1----:R-:W-:Y:S08]  /*84e0*/  HMMA.16816.F32 R24, R184.reuse, R20, RZ ;  /* 0x00000014b818723c */ /* 0x042ff000000018ff */
        /* <DEDUP_REMOVED lines=182> */
[----:B------:R-:W-:Y:S04]  /*9050*/  MUFU.TANH R176, R6 ;  /* 0x0000000600b07308 */ /* 0x000fe80000002400 */
[----:B------:R-:W-:Y:S01]  /*9060*/  HMMA.16816.F32 R20, R164, R34, R20 ;  /* 0x00000022a414723c */ /* 0x000fe20000001814 */
[----:B------:R-:W3:Y:S01]  /*9070*/  LDSM.16.M88.4 R32, [R212] ;  /* 0x00000000d420783b */ /* 0x000ee20000000200 */
[----:B------:R-:W-:-:S02]  /*9080*/  FMUL.FTZ R28, R28, c[0x0][0x2ec] ;  /* 0x0000bb001c1c7a20 */ /* 0x000fc40000410000 */
[----:B------:R4:W5:Y:S01]  /*9090*/  MUFU.TANH R177, R7 ;  /* 0x0000000700b17308 */ /* 0x0009620000002400 */
[----:B------:R-:W-:Y:S02]  /*90a0*/  FMUL.FTZ R30, R30, c[0x0][0x2ec] ;  /* 0x0000bb001e1e7a20 */ /* 0x000fe40000410000 */
[----:B------:R-:W-:Y:S01]  /*90b0*/  FMUL.FTZ R29, R29, c[0x0][0x2ec] ;  /* 0x0000bb001d1d7a20 */ /* 0x000fe20000410000 */
[----:B------:R-:W-:Y:S01]  /*90c0*/  HMMA.16816.F32 R168, R164, R178, R168 ;  /* 0x000000b2a4a8723c */ /* 0x000fe200000018a8 */
[----:B------:R-:W-:-:S03]  /*90d0*/  FMUL.FTZ R31, R31, c[0x0][0x2ec] ;  /* 0x0000bb001f1f7a20 */ /* 0x000fc60000410000 */
[----:B------:R-:W-:Y:S04]  /*90e0*/  MUFU.TANH R28, R28 ;  /* 0x0000001c001c7308 */ /* 0x000fe80000002400 */
[----:B------:R-:W-:Y:S01]  /*90f0*/  FMUL.FTZ R24, R24, c[0x0][0x2ec] ;  /* 0x0000bb0018187a20 */ /* 0x000fe20000410000 */
[----:B-1----:R-:W-:Y:S01]  /*9100*/  HMMA.16816.F32 R188, R192, R12, R188 ;  /* 0x0000000cc0bc723c */ /* 0x002fe200000018bc */
[----:B------:R-:W-:Y:S01]  /*9110*/  FMUL.FTZ R25, R25, c[0x0][0x2ec] ;  /* 0x0000bb0019197a20 */ /* 0x000fe20000410000 */
[----:B----4-:R-:W1:Y:S01]  /*9120*/  LDSM.16.M88.4 R4, [R224+0x7000] ;  /* 0x00700000e004783b */ /* 0x010e620000000200 */
        /* <DEDUP_REMOVED lines=8> */
[C---:B---3--:R-:W-:Y:S04]  /*91b0*/  HMMA.16816.F32 R188, R180.reuse, R32, R188 ;  /* 0x00000020b4bc723c */ /* 0x048fe800000018bc */
[----:B------:R-:W-:Y:S04]  /*91c0*/  MUFU.TANH R30, R30 ;  /* 0x0000001e001e7308 */ /* 0x000fe80000002400 */
[----:B------:R-:W-:Y:S04]  /*91d0*/  HMMA.16816.F32 R184, R180, R34, R184 ;  /* 0x00000022b4b8723c */ /* 0x000fe800000018b8 */
[----:B------:R-:W3:Y:S04]  /*91e0*/  MUFU.TANH R29, R29 ;  /* 0x0000001d001d7308 */ /* 0x000ee80000002400 */
[----:B------:R-:W-:Y:S01]  /*91f0*/  FMUL.FTZ R23, R23, c[0x0][0x2ec] ;  /* 0x0000bb0017177a20 */ /* 0x000fe20000410000 */
[C---:B-1----:R-:W-:Y:S03]  /*9200*/  HMMA.16816.F32 R172, R16.reuse, R4, R172 ;  /* 0x0000000410ac723c */ /* 0x042fe600000018ac */
[----:B------:R1:W-:Y:S04]  /*9210*/  MUFU.TANH R5, R27 ;  /* 0x0000001b00057308 */ /* 0x0003e80000002400 */
[----:B------:R-:W-:Y:S01]  /*9220*/  FMUL.FTZ R4, R20, c[0x0][0x2ec] ;  /* 0x0000bb0014047a20 */ /* 0x000fe20000410000 */
[----:B------:R-:W-:Y:S01]  /*9230*/  HMMA.16816.F32 R168, R16, R6, R168 ;  /* 0x0000000610a8723c */ /* 0x000fe200000018a8 */
[----:B------:R-:W-:-:S02]  /*9240*/  FMUL.FTZ R20, R21, c[0x0][0x2ec] ;  /* 0x0000bb0015147a20 */ /* 0x000fc40000410000 */
[----:B------:R-:W4:Y:S01]  /*9250*/  MUFU.TANH R31, R31 ;  /* 0x0000001f001f7308 */ /* 0x000f220000002400 */
[----:B------:R-:W-:-:S03]  /*9260*/  FMUL.FTZ R21, R22, c[0x0][0x2ec] ;  /* 0x0000bb0016157a20 */ /* 0x000fc60000410000 */
[----:B------:R-:W-:Y:S01]  /*9270*/  IMAD.U32 R6, RZ, RZ, UR11 ;  /* 0x0000000bff067e24 */ /* 0x000fe2000f8e00ff */
[----:B-1----:R-:W1:Y:S03]  /*9280*/  LDSM.16.M88.4 R24, [R231+0x17800] ;  /* 0x01780000e718783b */ /* 0x002e660000000200 */
[----:B------:R-:W-:Y:S01]  /*9290*/  IMAD R204, R6, 0x40, R204 ;  /* 0x0000004006cc7824 */ /* 0x000fe200078e02cc */
[----:B------:R-:W1:Y:S01]  /*92a0*/  MUFU.TANH R4, R4 ;  /* 0x0000000400047308 */ /* 0x000e620000002400 */
[----:B------:R-:W-:-:S04]  /*92b0*/  DEPBAR.LE SB0, 0x0 ;  /* 0x000080000000791a */ /* 0x000fc80000000000 */
[----:B------:R-:W-:Y:S01]  /*92c0*/  IADD3 R6, R204, 0x1, RZ ;  /* 0x00000001cc067810 */ /* 0x000fe20007ffe0ff */
[----:B------:R-:W-:Y:S01]  /*92d0*/  FMUL.FTZ R22, R172, c[0x0][0x2ec] ;  /* 0x0000bb00ac167a20 */ /* 0x000fe20000410000 */
[----:B------:R-:W-:Y:S01]  /*92e0*/  IADD3 R7, R204, 0x9, RZ ;  /* 0x00000009cc077810 */ /* 0x000fe20007ffe0ff */
[----:B------:R-:W-:Y:S01]  /*92f0*/  FMUL.FTZ R32, R175, c[0x0][0x2ec] ;  /* 0x0000bb00af207a20 */ /* 0x000fe20000410000 */
[CC--:B------:R-:W-:Y:S01]  /*9300*/  ISETP.GE.AND P5, PT, R6.reuse, R11.reuse, PT ;  /* 0x0000000b0600720c */ /* 0x0c0fe20003fa6270 */
[----:B------:R-:W1:Y:S01]  /*9310*/  MUFU.TANH R21, R21 ;  /* 0x0000001500157308 */ /* 0x000e620000002400 */
[-C--:B------:R-:W-:Y:S01]  /*9320*/  ISETP.GE.AND P2, PT, R6, R10.reuse, PT ;  /* 0x0000000a0600720c */ /* 0x080fe20003f46270 */
[----:B------:R-:W-:Y:S01]  /*9330*/  FMUL.FTZ R168, R168, c[0x0][0x2ec] ;  /* 0x0000bb00a8a87a20 */ /* 0x000fe20000410000 */
[----:B------:R-:W-:Y:S01]  /*9340*/  IADD3 R6, R204, 0x8, RZ ;  /* 0x00000008cc067810 */ /* 0x000fe20007ffe0ff */
[----:B------:R-:W-:Y:S01]  /*9350*/  FMUL.FTZ R34, R170, c[0x0][0x2ec] ;  /* 0x0000bb00aa227a20 */ /* 0x000fe20000410000 */
[----:B--2---:R-:W-:Y:S01]  /*9360*/  FSEL R200, R200, -INF , !P5 ;  /* 0xff800000c8c87808 */ /* 0x004fe20006800000 */
[----:B------:R-:W-:Y:S01]  /*9370*/  FMUL.FTZ R173, R173, c[0x0][0x2ec] ;  /* 0x0000bb00adad7a20 */ /* 0x000fe20000410000 */
[CC--:B------:R-:W-:Y:S01]  /*9380*/  ISETP.GE.AND P4, PT, R6.reuse, R11.reuse, PT ;  /* 0x0000000b0600720c */ /* 0x0c0fe20003f86270 */
[----:B------:R-:W2:Y:S01]  /*9390*/  MUFU.TANH R23, R23 ;  /* 0x0000001700177308 */ /* 0x000ea20000002400 */
[-C--:B------:R-:W-:Y:S01]  /*93a0*/  ISETP.GE.AND P1, PT, R6, R10.reuse, PT ;  /* 0x0000000a0600720c */ /* 0x080fe20003f26270 */
[----:B------:R-:W-:Y:S01]  /*93b0*/  FMUL.FTZ R174, R174, c[0x0][0x2ec] ;  /* 0x0000bb00aeae7a20 */ /* 0x000fe20000410000 */
[----:B------:R-:W-:Y:S01]  /*93c0*/  IADD3 R6, R204, 0x10, RZ ;  /* 0x00000010cc067810 */ /* 0x000fe20007ffe0ff */
[----:B------:R-:W-:Y:S01]  /*93d0*/  FMUL.FTZ R169, R169, c[0x0][0x2ec] ;  /* 0x0000bb00a9a97a20 */ /* 0x000fe20000410000 */
[-C--:B------:R-:W-:Y:S01]  /*93e0*/  ISETP.GE.AND P0, PT, R7, R11.reuse, PT ;  /* 0x0000000b0700720c */ /* 0x080fe20003f06270 */
[----:B------:R-:W-:Y:S01]  /*93f0*/  FMUL.FTZ R35, R171, c[0x0][0x2ec] ;  /* 0x0000bb00ab237a20 */ /* 0x000fe20000410000 */
[C---:B------:R-:W-:Y:S01]  /*9400*/  ISETP.GE.AND P3, PT, R6.reuse, R11, PT ;  /* 0x0000000b0600720c */ /* 0x040fe20003f66270 */
[----:B------:R-:W2:Y:S01]  /*9410*/  MUFU.TANH R22, R22 ;  /* 0x0000001600167308 */ /* 0x000ea20000002400 */
[----:B------:R-:W-:-:S02]  /*9420*/  ISETP.GE.AND P5, PT, R6, R10, PT ;  /* 0x0000000a0600720c */ /* 0x000fc40003fa6270 */
[----:B------:R-:W-:Y:S02]  /*9430*/  IADD3 R6, R204, 0x11, RZ ;  /* 0x00000011cc067810 */ /* 0x000fe40007ffe0ff */
[----:B------:R-:W-:Y:S02]  /*9440*/  ISETP.GE.AND P6, PT, R7, R10, PT ;  /* 0x0000000a0700720c */ /* 0x000fe40003fc6270 */
[----:B-----5:R-:W-:Y:S01]  /*9450*/  FSEL R7, R177, -INF , !P2 ;  /* 0xff800000b1077808 */ /* 0x020fe20005000000 */
[----:B------:R-:W5:Y:S01]  /*9460*/  MUFU.TANH R32, R32 ;  /* 0x0000002000207308 */ /* 0x000f620000002400 */
[----:B------:R-:W-:Y:S02]  /*9470*/  ISETP.GE.AND P2, PT, R6, R11, PT ;  /* 0x0000000b0600720c */ /* 0x000fe40003f46270 */
[----:B---3--:R-:W-:Y:S01]  /*9480*/  FSEL R33, R29, -INF , !P0 ;  /* 0xff8000001d217808 */ /* 0x008fe20004000000 */
[C---:B-1----:R-:W-:Y:S04]  /*9490*/  HMMA.16816.F32 R188, R164.reuse, R24, R188 ;  /* 0x00000018a4bc723c */ /* 0x042fe800000018bc */
[----:B------:R1:W3:Y:S03]  /*94a0*/  MUFU.TANH R194, R168 ;  /* 0x000000a800c27308 */ /* 0x0002e60000002400 */
[----:B------:R-:W-:Y:S01]  /*94b0*/  IADD3 R24, R204, 0x19, RZ ;  /* 0x00000019cc187810 */ /* 0x000fe20007ffe0ff */
[----:B------:R-:W-:Y:S04]  /*94c0*/  HMMA.16816.F32 R184, R164, R26, R184 ;  /* 0x0000001aa4b8723c */ /* 0x000fe800000018b8 */
[----:B------:R-:W-:Y:S03]  /*94d0*/  MUFU.TANH R20, R20 ;  /* 0x0000001400147308 */ /* 0x000fe60000002400 */
[----:B------:R-:W-:-:S02]  /*94e0*/  FSEL R26, R178, -INF , !P3 ;  /* 0xff800000b21a7808 */ /* 0x000fc40005800000 */
[-C--:B------:R-:W-:Y:S02]  /*94f0*/  ISETP.GE.AND P3, PT, R24, R10.reuse, PT ;  /* 0x0000000a1800720c */ /* 0x080fe40003f66270 */
[----:B------:R-:W-:Y:S01]  /*9500*/  FSEL R27, R179, -INF , !P2 ;  /* 0xff800000b31b7808 */ /* 0x000fe20005000000 */
[----:B------:R-:W-:Y:S04]  /*9510*/  MUFU.TANH R195, R173 ;  /* 0x000000ad00c37308 */ /* 0x000fe80000002400 */
[C---:B------:R-:W-:Y:S04]  /*9520*/  HMMA.16816.F32 R188, R16.reuse, R12, R188 ;  /* 0x0000000c10bc723c */ /* 0x040fe800000018bc */
[----:B------:R-:W-:Y:S03]  /*9530*/  MUFU.TANH R192, R174 ;  /* 0x000000ae00c07308 */ /* 0x000fe60000002400 */
[----:B------:R-:W-:Y:S01]  /*9540*/  FSEL R13, R28, -INF , !P4 ;  /* 0xff8000001c0d7808 */ /* 0x000fe20006000000 */
[----:B------:R-:W-:Y:S01]  /*9550*/  HMMA.16816.F32 R184, R16, R14, R184 ;  /* 0x0000000e10b8723c */ /* 0x000fe200000018b8 */
[----:B------:R-:W-:-:S02]  /*9560*/  ISETP.GE.AND P4, PT, R6, R10, PT ;  /* 0x0000000a0600720c */ /* 0x000fc40003f86270 */
[----:B------:R-:W-:Y:S01]  /*9570*/  IADD3 R6, R204, 0x18, RZ ;  /* 0x00000018cc067810 */ /* 0x000fe20007ffe0ff */
[----:B------:R1:W-:Y:S01]  /*9580*/  MUFU.TANH R193, R169 ;  /* 0x000000a900c17308 */ /* 0x0003e20000002400 */
[----:B------:R-:W-:Y:S02]  /*9590*/  FSEL R12, R30, -INF , !P1 ;  /* 0xff8000001e0c7808 */ /* 0x000fe40004800000 */
[----:B------:R-:W-:Y:S02]  /*95a0*/  ISETP.GE.AND P1, PT, R6, R11, PT ;  /* 0x0000000b0600720c */ /* 0x000fe40003f26270 */
[----:B------:R-:W-:Y:S02]  /*95b0*/  IADD3 R15, R204, 0x20, RZ ;  /* 0x00000020cc0f7810 */ /* 0x000fe40007ffe0ff */
[----:B------:R-:W-:Y:S01]  /*95c0*/  ISETP.GE.AND P0, PT, R6, R10, PT ;  /* 0x0000000a0600720c */ /* 0x000fe20003f06270 */
[----:B------:R-:W-:Y:S01]  /*95d0*/  MUFU.TANH R34, R34 ;  /* 0x0000002200227308 */ /* 0x000fe20000002400 */
[----:B----4-:R-:W-:-:S02]  /*95e0*/  FSEL R6, R31, -INF , !P6 ;  /* 0xff8000001f067808 */ /* 0x010fc40007000000 */
[----:B------:R-:W-:Y:S01]  /*95f0*/  FSEL R31, R196, -INF , !P5 ;  /* 0xff800000c41f7808 */ /* 0x000fe20006800000 */
[----:B------:R-:W-:Y:S01]  /*9600*/  FMUL.FTZ R178, R191, c[0x0][0x2ec] ;  /* 0x0000bb00bfb27a20 */ /* 0x000fe20000410000 */
[----:B------:R-:W-:Y:S01]  /*9610*/  ISETP.GE.AND P5, PT, R15, R11, PT ;  /* 0x0000000b0f00720c */ /* 0x000fe20003fa6270 */
[----:B------:R-:W-:Y:S01]  /*9620*/  FMUL.FTZ R181, R188, c[0x0][0x2ec] ;  /* 0x0000bb00bcb57a20 */ /* 0x000fe20000410000 */
[----:B------:R-:W-:Y:S01]  /*9630*/  FSEL R30, R5, -INF , !P4 ;  /* 0xff800000051e7808 */ /* 0x000fe20006000000 */
[----:B------:R-:W-:Y:S01]  /*9640*/  FMUL.FTZ R180, R189, c[0x0][0x2ec] ;  /* 0x0000bb00bdb47a20 */ /* 0x000fe20000410000 */
[----:B------:R-:W-:Y:S01]  /*9650*/  FSEL R25, R4, -INF , !P1 ;  /* 0xff80000004197808 */ /* 0x000fe20004800000 */
[----:B------:R-:W4:Y:S01]  /*9660*/  MUFU.TANH R178, R178 ;  /* 0x000000b200b27308 */ /* 0x000f220000002400 */
[----:B------:R-:W-:Y:S01]  /*9670*/  IADD3 R14, R204, 0x21, RZ ;  /* 0x00000021cc0e7810 */ /* 0x000fe20007ffe0ff */
[----:B-1----:R-:W-:Y:S01]  /*9680*/  FMUL.FTZ R168, R190, c[0x0][0x2ec] ;  /* 0x0000bb00bea87a20 */ /* 0x002fe20000410000 */
[----:B------:R-:W-:Y:S01]  /*9690*/  IADD3 R5, R204, 0x28, RZ ;  /* 0x00000028cc057810 */ /* 0x000fe20007ffe0ff */
[----:B------:R-:W-:Y:S01]  /*96a0*/  FMUL.FTZ R171, R184, c[0x0][0x2ec] ;  /* 0x0000bb00b8ab7a20 */ /* 0x000fe20000410000 */
[----:B------:R-:W-:Y:S01]  /*96b0*/  IADD3 R4, R204, 0x29, RZ ;  /* 0x00000029cc047810 */ /* 0x000fe20007ffe0ff */
[----:B------:R-:W-:Y:S01]  /*96c0*/  FMUL.FTZ R169, R185, c[0x0][0x2ec] ;  /* 0x0000bb00b9a97a20 */ /* 0x000fe20000410000 */
[----:B------:R-:W-:Y:S01]  /*96d0*/  FSEL R29, R21, -INF , !P0 ;  /* 0xff800000151d7808 */ /* 0x000fe20004000000 */
[----:B------:R-:W-:Y:S01]  /*96e0*/  FMUL.FTZ R175, R187, c[0x0][0x2ec] ;  /* 0x0000bb00bbaf7a20 */ /* 0x000fe20000410000 */
[----:B--2---:R-:W-:Y:S01]  /*96f0*/  FSEL R28, R23, -INF , !P3 ;  /* 0xff800000171c7808 */ /* 0x004fe20005800000 */
[----:B------:R-:W1:Y:S01]  /*9700*/  MUFU.TANH R35, R35 ;  /* 0x0000002300237308 */ /* 0x000e620000002400 */
[----:B------:R-:W-:-:S02]  /*9710*/  FSEL R196, R22, -INF , !P5 ;  /* 0xff80000016c47808 */ /* 0x000fc40006800000 */
[-C--:B------:R-:W-:Y:S02]  /*9720*/  ISETP.GE.AND P1, PT, R14, R10.reuse, PT ;  /* 0x0000000a0e00720c */ /* 0x080fe40003f26270 */
[-C--:B------:R-:W-:Y:S02]  /*9730*/  ISETP.GE.AND P0, PT, R5, R11.reuse, PT ;  /* 0x0000000b0500720c */ /* 0x080fe40003f06270 */
[C---:B------:R-:W-:Y:S01]  /*9740*/  ISETP.GE.AND P3, PT, R4.reuse, R11, PT ;  /* 0x0000000b0400720c */ /* 0x040fe20003f66270 */
[----:B------:R-:W2:Y:S01]  /*9750*/  MUFU.TANH R181, R181 ;  /* 0x000000b500b57308 */ /* 0x000ea20000002400 */
[----:B------:R-:W-:Y:S02]  /*9760*/  ISETP.GE.AND P5, PT, R4, R10, PT ;  /* 0x0000000a0400720c */ /* 0x000fe40003fa6270 */
[----:B------:R-:W-:Y:S02]  /*9770*/  IADD3 R4, R204, 0x31, RZ ;  /* 0x00000031cc047810 */ /* 0x000fe40007ffe0ff */
[----:B-----5:R-:W-:-:S02]  /*9780*/  FSEL R191, R32, -INF , !P1 ;  /* 0xff80000020bf7808 */ /* 0x020fc40004800000 */
[----:B---3--:R-:W-:Y:S01]  /*9790*/  FSEL R194, R194, -INF , !P0 ;  /* 0xff800000c2c27808 */ /* 0x008fe20004000000 */
[----:B------:R-:W-:Y:S01]  /*97a0*/  MUFU.TANH R180, R180 ;  /* 0x000000b400b47308 */ /* 0x000fe20000002400 */
[CC--:B------:R-:W-:Y:S02]  /*97b0*/  ISETP.GE.AND P1, PT, R4.reuse, R11.reuse, PT ;  /* 0x0000000b0400720c */ /* 0x0c0fe40003f26270 */
[----:B------:R-:W-:Y:S01]  /*97c0*/  ISETP.GE.AND P0, PT, R4, R10, PT ;  /* 0x0000000a0400720c */ /* 0x000fe20003f06270 */
[----:B------:R-:W-:Y:S01]  /*97d0*/  FMUL.FTZ R4, R186, c[0x0][0x2ec] ;  /* 0x0000bb00ba047a20 */ /* 0x000fe20000410000 */
[----:B------:R-:W-:Y:S02]  /*97e0*/  ISETP.GE.AND P6, PT, R24, R11, PT ;  /* 0x0000000b1800720c */ /* 0x000fe40003fc6270 */
[----:B----4-:R-:W-:Y:S01]  /*97f0*/  FSEL R178, R178, -INF , !P0 ;  /* 0xff800000b2b27808 */ /* 0x010fe20004000000 */
[----:B------:R-:W3:Y:S01]  /*9800*/  MUFU.TANH R168, R168 ;  /* 0x000000a800a87308 */ /* 0x000ee20000002400 */
[----:B------:R-:W-:-:S02]  /*9810*/  FSEL R24, R20, -INF , !P6 ;  /* 0xff80000014187808 */ /* 0x000fc40007000000 */
[-C--:B------:R-:W-:Y:S02]  /*9820*/  ISETP.GE.AND P2, PT, R15, R10.reuse, PT ;  /* 0x0000000a0f00720c */ /* 0x080fe40003f46270 */
[----:B------:R-:W-:Y:S02]  /*9830*/  ISETP.GE.AND P4, PT, R14, R11, PT ;  /* 0x0000000b0e00720c */ /* 0x000fe40003f86270 */
[----:B------:R-:W-:Y:S01]  /*9840*/  ISETP.GE.AND P6, PT, R5, R10, PT ;  /* 0x0000000a0500720c */ /* 0x000fe20003fc6270 */
[----:B------:R-:W4:Y:S01]  /*9850*/  MUFU.TANH R3, R3 ;  /* 0x0000000300037308 */ /* 0x000f220000002400 */
[----:B------:R-:W-:Y:S02]  /*9860*/  PLOP3.LUT P0, PT, PT, PT, UP0, 0x80, 0x0 ;  /* 0x000000000000781c */ /* 0x000fe40003f0f008 */
[----:B------:R-:W-:Y:S02]  /*9870*/  IADD3 R5, R204, 0x30, RZ ;  /* 0x00000030cc057810 */ /* 0x000fe40007ffe0ff */
[----:B------:R-:W-:-:S02]  /*9880*/  FSEL R192, R192, -INF , !P2 ;  /* 0xff800000c0c07808 */ /* 0x000fc40005000000 */
[----:B------:R-:W-:Y:S01]  /*9890*/  FSEL R195, R195, -INF , !P4 ;  /* 0xff800000c3c37808 */ /* 0x000fe20006000000 */
[----:B------:R-:W5:Y:S01]  /*98a0*/  MUFU.TANH R171, R171 ;  /* 0x000000ab00ab7308 */ /* 0x000f620000002400 */
[CC--:B------:R-:W-:Y:S02]  /*98b0*/  ISETP.GE.AND P2, PT, R5.reuse, R11.reuse, PT ;  /* 0x0000000b0500720c */ /* 0x0c0fe40003f46270 */
[----:B------:R-:W-:Y:S02]  /*98c0*/  ISETP.GE.AND P4, PT, R5, R10, PT ;  /* 0x0000000a0500720c */ /* 0x000fe40003f86270 */
[----:B------:R-:W-:Y:S02]  /*98d0*/  FSEL R190, R34, -INF , !P6 ;  /* 0xff80000022be7808 */ /* 0x000fe40007000000 */
[----:B------:R-:W-:Y:S01]  /*98e0*/  FSEL R193, R193, -INF , !P3 ;  /* 0xff800000c1c17808 */ /* 0x000fe20005800000 */
[----:B------:R-:W4:Y:S01]  /*98f0*/  MUFU.TANH R169, R169 ;  /* 0x000000a900a97308 */ /* 0x000f220000002400 */
[----:B------:R-:W-:-:S02]  /*9900*/  ISETP.GE.AND P6, PT, R204, R11, PT ;  /* 0x0000000bcc00720c */ /* 0x000fc40003fc6270 */
[C---:B------:R-:W-:Y:S02]  /*9910*/  ISETP.GE.AND P3, PT, R204.reuse, R10, PT ;  /* 0x0000000acc00720c */ /* 0x040fe40003f66270 */
[C---:B------:R-:W-:Y:S02]  /*9920*/  IADD3 R5, R204.reuse, 0x38, RZ ;  /* 0x00000038cc057810 */ /* 0x040fe40007ffe0ff */
[----:B------:R-:W-:Y:S01]  /*9930*/  IADD3 R204, R204, 0x39, RZ ;  /* 0x00000039cccc7810 */ /* 0x000fe20007ffe0ff */
[----:B------:R-:W4:Y:S01]  /*9940*/  MUFU.TANH R4, R4 ;  /* 0x0000000400047308 */ /* 0x000f220000002400 */
[----:B-1----:R-:W-:Y:S02]  /*9950*/  FSEL R189, R35, -INF , !P5 ;  /* 0xff80000023bd7808 */ /* 0x002fe40006800000 */
[----:B--2---:R-:W-:Y:S02]  /*9960*/  FSEL R181, R181, -INF , !P2 ;  /* 0xff800000b5b57808 */ /* 0x004fe40005000000 */
[----:B---3--:R-:W-:-:S02]  /*9970*/  FSEL R168, R168, -INF , !P4 ;  /* 0xff800000a8a87808 */ /* 0x008fc40006000000 */
[----:B------:R-:W-:Y:S01]  /*9980*/  FSEL R180, R180, -INF , !P1 ;  /* 0xff800000b4b47808 */ /* 0x000fe20004800000 */
[----:B------:R-:W1:Y:S01]  /*9990*/  MUFU.TANH R175, R175 ;  /* 0x000000af00af7308 */ /* 0x000e620000002400 */
[----:B------:R-:W-:Y:S01]  /*99a0*/  BAR.SYNC.DEFER_BLOCKING 0x0 ;  /* 0x0000000000007b1d */ /* 0x000fe20000010000 */
[CC--:B------:R-:W-:Y:S02]  /*99b0*/  ISETP.GE.AND P5, PT, R5.reuse, R11.reuse, PT ;  /* 0x0000000b0500720c */ /* 0x0c0fe40003fa6270 */
[-C--:B------:R-:W-:Y:S02]  /*99c0*/  ISETP.GE.AND P2, PT, R5, R10.reuse, PT ;  /* 0x0000000a0500720c */ /* 0x080fe40003f46270 */
[C---:B------:R-:W-:Y:S02]  /*99d0*/  ISETP.GE.AND P4, PT, R204.reuse, R11, PT ;  /* 0x0000000bcc00720c */ /* 0x040fe40003f86270 */
[----:B------:R-:W-:Y:S02]  /*99e0*/  ISETP.GE.AND P1, PT, R204, R10, PT ;  /* 0x0000000acc00720c */ /* 0x000fe40003f26270 */
[----:B------:R-:W-:-:S02]  /*99f0*/  FSEL R5, R176, -INF , !P3 ;  /* 0xff800000b0057808 */ /* 0x000fc40005800000 */
[----:B----4-:R-:W-:Y:S02]  /*9a00*/  FSEL R3, R3, -INF , !P6 ;  /* 0xff80000003037808 */ /* 0x010fe40007000000 */
[----:B-----5:R-:W-:Y:S02]  /*9a10*/  FSEL R171, R171, -INF , !P5 ;  /* 0xff800000abab7808 */ /* 0x020fe40006800000 */
[----:B------:R-:W-:Y:S02]  /*9a20*/  FSEL R169, R169, -INF , !P4 ;  /* 0xff800000a9a97808 */ /* 0x000fe40006000000 */
[----:B------:R-:W-:Y:S02]  /*9a30*/  FSEL R176, R4, -INF , !P2 ;  /* 0xff80000004b07808 */ /* 0x000fe40005000000 */
[----:B-1----:R-:W-:Y:S01]  /*9a40*/  FSEL R175, R175, -INF , !P1 ;  /* 0xff800000afaf7808 */ /* 0x002fe20004800000 */
        /* <DEDUP_REMOVED lines=29> */
.L_x_783:
[----:B-1----:R-:W-:Y:S01]  /*9c20*/  FMNMX.FTZ R14, R2, R3, !PT ;  /* 0x00000003020e7209 */ /* 0x002fe20007810000 */
        /* <DEDUP_REMOVED lines=49> */
[----:B------:R-:W-:Y:S01]  /*9f40*/  FFMA.FTZ R167, R13, c[0x0][0x23c], -R170 ;  /* 0x00008f000da77a23 */ /* 0x000fe200000108aa */
[C---:B------:R-:W-:Y:S01]  /*9f50*/  FSETP.NEU.FTZ.AND P0, PT, R3.reuse, -INF , PT ;  /* 0xff8000000300780b */ /* 0x040fe20003f1d000 */
[----:B------:R-:W-:Y:S01]  /*9f60*/  FMUL.FTZ R177, R3, c[0x0][0x23c] ;  /* 0x00008f0003b17a20 */ /* 0x000fe20000410000 */
[----:B------:R-:W-:Y:S01]  /*9f70*/  MUFU.EX2 R173, R173 ;  /* 0x000000ad00ad7308 */ /* 0x000fe20000000800 */
[----:B------:R-:W-:Y:S02]  /*9f80*/  FADD.FTZ R4, R2, -R4 ;  /* 0x8000000402047221 */ /* 0x000fe40000010000 */
[--C-:B------:R-:W-:Y:S01]  /*9f90*/  FFMA.FTZ R166, R33, c[0x0][0x23c], -R170.reuse ;  /* 0x00008f0021a67a23 */ /* 0x100fe200000108aa */
[----:B------:R-:W-:Y:S01]  /*9fa0*/  FSEL R177, R177, RZ, P0 ;  /* 0x000000ffb1b17208 */ /* 0x000fe20000000000 */
[----:B------:R-:W-:Y:S01]  /*9fb0*/  FMUL.FTZ R4, R4, c[0x0][0x23c] ;  /* 0x00008f0004047a20 */ /* 0x000fe20000410000 */
[----:B------:R-:W-:Y:S01]  /*9fc0*/  LDSM.16.MT88.4 R32, [R232+0x1c800] ;  /* 0x01c80000e820783b */ /* 0x000fe20000004200 */
[----:B------:R-:W-:Y:S01]  /*9fd0*/  FFMA.FTZ R179, R26, c[0x0][0x23c], -R170 ;  /* 0x00008f001ab37a23 */ /* 0x000fe200000108aa */
        /* <DEDUP_REMOVED lines=11> */
[--C-:B------:R-:W-:Y:S02]  /*a090*/  FFMA.FTZ R182, R27, c[0x0][0x23c], -R170.reuse ;  /* 0x00008f001bb67a23 */ /* 0x100fe400000108aa */
        /* <DEDUP_REMOVED lines=92> */
[----:B------:R-:W2:Y:S01]  /*a660*/  LDSM.16.MT88.4 R20, [R229+0x1a000] ;  /* 0x01a00000e514783b */ /* 0x000ea20000004200 */
[----:B------:R-:W-:-:S02]  /*a670*/  FMUL.FTZ R40, R40, R174 ;  /* 0x000000ae28287220 */ /* 0x000fc40000410000 */
[----:B------:R-:W-:Y:S02]  /*a680*/  FMUL.FTZ R41, R41, R174 ;  /* 0x000000ae29297220 */ /* 0x000fe40000410000 */
[-C--:B------:R-:W-:Y:S01]  /*a690*/  FMUL.FTZ R42, R42, R0.reuse ;  /* 0x000000002a2a7220 */ /* 0x080fe20000410000 */
[----:B------:R-:W1:Y:S01]  /*a6a0*/  MUFU.EX2 R195, R195 ;  /* 0x000000c300c37308 */ /* 0x000e620000000800 */
[----:B------:R-:W-:Y:S02]  /*a6b0*/  FMUL.FTZ R43, R43, R0 ;  /* 0x000000002b2b7220 */ /* 0x000fe40000410000 */
        /* <DEDUP_REMOVED lines=8> */
[----:B------:R-:W-:Y:S01]  /*a740*/  FMUL.FTZ R49, R49, R174 ;  /* 0x000000ae31317220 */ /* 0x000fe20000410000 */
        /* <DEDUP_REMOVED lines=29> */
[----:B------:R-:W-:Y:S02]  /*a920*/  FMUL.FTZ R67, R67, R0 ;  /* 0x0000000043437220 */ /* 0x000fe40000410000 */
[-C--:B------:R-:W-:Y:S02]  /*a930*/  FMUL.FTZ R68, R68, R174.reuse ;  /* 0x000000ae44447220 */ /* 0x080fe40000410000 */
[----:B------:R-:W-:Y:S01]  /*a940*/  FMUL.FTZ R69, R69, R174 ;  /* 0x000000ae45457220 */ /* 0x000fe20000410000 */
[----:B-----5:R-:W-:Y:S01]  /*a950*/  HMMA.16816.F32 R60, R4, R16, R60 ;  /* 0x00000010043c723c */ /* 0x020fe2000000183c */
[-C--:B------:R-:W-:Y:S01]  /*a960*/  FMUL.FTZ R70, R70, R0.reuse ;  /* 0x0000000046467220 */ /* 0x080fe20000410000 */
[----:B------:R-:W5:Y:S01]  /*a970*/  MUFU.EX2 R181, R181 ;  /* 0x000000b500b57308 */ /* 0x000f620000000800 */
[----:B------:R-:W-:-:S02]  /*a980*/  FMUL.FTZ R71, R71, R0 ;  /* 0x0000000047477220 */ /* 0x000fc40000410000 */
[-C--:B------:R-:W-:Y:S02]  /*a990*/  FMUL.FTZ R72, R72, R174.reuse ;  /* 0x000000ae48487220 */ /* 0x080fe40000410000 */
[----:B------:R-:W-:Y:S01]  /*a9a0*/  FMUL.FTZ R73, R73, R174 ;  /* 0x000000ae49497220 */ /* 0x000fe20000410000 */
[C---:B------:R-:W-:Y:S01]  /*a9b0*/  HMMA.16816.F32 R64, R4.reuse, R18, R64 ;  /* 0x000000120440723c */ /* 0x040fe20000001840 */
[-C--:B------:R-:W-:Y:S01]  /*a9c0*/  FMUL.FTZ R74, R74, R0.reuse ;  /* 0x000000004a4a7220 */ /* 0x080fe20000410000 */
[----:B------:R-:W3:Y:S01]  /*a9d0*/  LDSM.16.MT88.4 R16, [R229+0x1c000] ;  /* 0x01c00000e510783b */ /* 0x000ee20000004200 */
        /* <DEDUP_REMOVED lines=16> */
[C---:B--2---:R-:W-:Y:S01]  /*aae0*/  HMMA.16816.F32 R76, R4.reuse, R20, R76 ;  /* 0x00000014044c723c */ /* 0x044fe2000000184c */
[----:B------:R-:W-:Y:S02]  /*aaf0*/  FMUL.FTZ R85, R85, R174 ;  /* 0x000000ae55557220 */ /* 0x000fe40000410000 */
        /* <DEDUP_REMOVED lines=8> */
[----:B------:R-:W-:Y:S01]  /*ab80*/  FMUL.FTZ R91, R91, R0 ;  /* 0x000000005b5b7220 */ /* 0x000fe20000410000 */
[----:B------:R-:W1:Y:S01]  /*ab90*/  MUFU.EX2 R178, R178 ;  /* 0x000000b200b27308 */ /* 0x000e620000000800 */
[-C--:B------:R-:W-:Y:S02]  /*aba0*/  FMUL.FTZ R92, R92, R174.reuse ;  /* 0x000000ae5c5c7220 */ /* 0x080fe40000410000 */
[----:B------:R-:W-:Y:S01]  /*abb0*/  FMUL.FTZ R93, R93, R174 ;  /* 0x000000ae5d5d7220 */ /* 0x000fe20000410000 */
[----:B---3--:R-:W-:Y:S01]  /*abc0*/  HMMA.16816.F32 R84, R4, R16, R84 ;  /* 0x000000100454723c */ /* 0x008fe20000001854 */
[-C--:B------:R-:W-:Y:S02]  /*abd0*/  FMUL.FTZ R94, R94, R0.reuse ;  /* 0x000000005e5e7220 */ /* 0x080fe40000410000 */
[----:B------:R-:W-:Y:S01]  /*abe0*/  FMUL.FTZ R95, R95, R0 ;  /* 0x000000005f5f7220 */ /* 0x000fe20000410000 */
[----:B------:R-:W3:Y:S01]  /*abf0*/  MUFU.EX2 R176, R176 ;  /* 0x000000b000b07308 */ /* 0x000ee20000000800 */
[----:B------:R-:W-:-:S02]  /*ac00*/  FMUL.FTZ R96, R96, R174 ;  /* 0x000000ae60607220 */ /* 0x000fc40000410000 */
        /* <DEDUP_REMOVED lines=30> */
[-C--:B------:R-:W-:Y:S01]  /*adf0*/  FMUL.FTZ R118, R118, R0.reuse ;  /* 0x0000000076767220 */ /* 0x080fe20000410000 */
[----:B---3--:R-:W-:Y:S01]  /*ae00*/  HMMA.16816.F32 R108, R4, R16, R108 ;  /* 0x00000010046c723c */ /* 0x008fe2000000186c */
[----:B------:R-:W-:Y:S02]  /*ae10*/  FMUL.FTZ R119, R119, R0 ;  /* 0x0000000077777220 */ /* 0x000fe40000410000 */
[----:B------:R-:W-:-:S02]  /*ae20*/  FMUL.FTZ R120, R120, R174 ;  /* 0x000000ae78787220 */ /* 0x000fc40000410000 */
[----:B------:R-:W-:Y:S02]  /*ae30*/  FMUL.FTZ R121, R121, R174 ;  /* 0x000000ae79797220 */ /* 0x000fe40000410000 */
[-C--:B------:R-:W-:Y:S01]  /*ae40*/  FMUL.FTZ R122, R122, R0.reuse ;  /* 0x000000007a7a7220 */ /* 0x080fe20000410000 */
[C---:B------:R-:W-:Y:S01]  /*ae50*/  HMMA.16816.F32 R112, R4.reuse, R18, R112 ;  /* 0x000000120470723c */ /* 0x040fe20000001870 */
[----:B------:R-:W-:Y:S01]  /*ae60*/  FMUL.FTZ R123, R123, R0 ;  /* 0x000000007b7b7220 */ /* 0x000fe20000410000 */
[----:B------:R-:W3:Y:S01]  /*ae70*/  LDSM.16.MT88.4 R16, [R229+0x18800] ;  /* 0x01880000e510783b */ /* 0x000ee20000004200 */
        /* <DEDUP_REMOVED lines=25> */
[----:B------:R-:W-:Y:S01]  /*b010*/  F2FP.PACK_AB R5, R186, R185 ;  /* 0x000000b9ba05723e */ /* 0x000fe200000000ff */
[----:B------:R-:W-:Y:S01]  /*b020*/  FADD.FTZ R185, R185, R10 ;  /* 0x0000000ab9b97221 */ /* 0x000fe20000010000 */
[----:B------:R-:W-:Y:S01]  /*b030*/  F2FP.PACK_AB R6, R184, R183 ;  /* 0x000000b7b806723e */ /* 0x000fe200000000ff */
[----:B------:R-:W-:Y:S01]  /*b040*/  FADD.FTZ R182, R183, R182 ;  /* 0x000000b6b7b67221 */ /* 0x000fe20000010000 */
[----:B------:R-:W-:Y:S01]  /*b050*/  F2FP.PACK_AB R7, R188, R187 ;  /* 0x000000bbbc07723e */ /* 0x000fe200000000ff */
[----:B------:R-:W-:Y:S02]  /*b060*/  FADD.FTZ R185, R186, R185 ;  /* 0x000000b9bab97221 */ /* 0x000fe40000010000 */
        /* <DEDUP_REMOVED lines=166> */
.L_x_781:
[----:B------:R-:W-:-:S12]  /*bad0*/  UIADD3 UR8, UR11, -0x1, URZ ;  /* 0xffffffff0b087890 */ /* 0x000fd8000fffe03f */
.L_x_784:
        /* <DEDUP_REMOVED lines=13> */
.L_x_788:
        /* <DEDUP_REMOVED lines=29> */
.L_x_786:
        /* <DEDUP_REMOVED lines=16> */
[----:B------:R-:W-:Y:S03]  /*be80*/  ISETP.LT.AND P0, PT, RZ, UR8, PT ;  /* 0x00000008ff007c0c */ /* 0x000fe6000bf01270 */
        /* <DEDUP_REMOVED lines=8> */
[----:B------:R-:W1:Y:S06]  /*bf10*/  LDSM.16.M88.4 R8, [R237+0x10000] ;  /* 0x01000000ed08783b */ /* 0x000e6c0000000200 */
[----:B------:R-:W2:Y:S06]  /*bf20*/  LDSM.16.M88.4 R16, [R237+0x10800] ;  /* 0x01080000ed10783b */ /* 0x000eac0000000200 */
[----:B------:R-:W3:Y:S06]  /*bf30*/  LDSM.16.M88.4 R24, [R237+0x11000] ;  /* 0x01100000ed18783b */ /* 0x000eec0000000200 */
        /* <DEDUP_REMOVED lines=9> */
[C---:B--2---:R-:W-:Y:S05]  /*bfd0*/  HMMA.16816.F32 R12, R32.reuse, R16, RZ ;  /* 0x00000010200c723c */ /* 0x044fea00000018ff */
[----:B------:R-:W-:Y:S03]  /*bfe0*/  LDSM.16.M88.4 R188, [R234] ;  /* 0x00000000eabc783b */ /* 0x000fe60000000200 */
[C---:B------:R-:W-:Y:S03]  /*bff0*/  HMMA.16816.F32 R16, R32.reuse, R18, RZ ;  /* 0x000000122010723c */ /* 0x040fe600000018ff */
[----:B------:R-:W2:Y:S05]  /*c000*/  LDSM.16.M88.4 R192, [R231+0x10000] ;  /* 0x01000000e7c0783b */ /* 0x000eaa0000000200 */
[C---:B---3--:R-:W-:Y:S01]  /*c010*/  HMMA.16816.F32 R20, R32.reuse, R24, RZ ;  /* 0x000000182014723c */ /* 0x048fe200000018ff */
[----:B------:R-:W-:Y:S06]  /*c020*/  LDSM.16.M88.4 R196, [R231+0x11000] ;  /* 0x01100000e7c4783b */ /* 0x000fec0000000200 */
[----:B------:R-:W-:Y:S01]  /*c030*/  LDSM.16.M88.4 R200, [R231+0x11800] ;  /* 0x01180000e7c8783b */ /* 0x000fe20000000200 */
[C---:B------:R-:W-:Y:S05]  /*c040*/  HMMA.16816.F32 R24, R32.reuse, R26, RZ ;  /* 0x0000001a2018723c */ /* 0x040fea00000018ff */
[----:B------:R-:W-:Y:S03]  /*c050*/  LDSM.16.M88.4 R204, [R233] ;  /* 0x00000000e9cc783b */ /* 0x000fe60000000200 */
[C---:B----4-:R-:W-:Y:S03]  /*c060*/  HMMA.16816.F32 R28, R32.reuse, R164, RZ ;  /* 0x000000a4201c723c */ /* 0x050fe600000018ff */
[----:B------:R-:W-:Y:S05]  /*c070*/  LDSM.16.M88.4 R208, [R224] ;  /* 0x00000000e0d0783b */ /* 0x000fea0000000200 */
[----:B------:R-:W-:Y:S01]  /*c080*/  HMMA.16816.F32 R32, R32, R166, RZ ;  /* 0x000000a62020723c */ /* 0x000fe200000018ff */
[----:B------:R-:W3:Y:S07]  /*c090*/  LDSM.16.M88.4 R164, [R231+0x10800] ;  /* 0x01080000e7a4783b */ /* 0x000eee0000000200 */
        /* <DEDUP_REMOVED lines=250> */
.L_x_787:
[----:B------:R-:W-:Y:S01]  /*d040*/  FMNMX.FTZ R5, R183, R2, !PT ;  /* 0x00000002b7057209 */ /* 0x000fe20007810000 */
        /* <DEDUP_REMOVED lines=36> */
[----:B-1----:R-:W1:Y:S08]  /*d290*/  SHFL.BFLY PT, R6, R5, 0x2, 0x1f ;  /* 0x0c401f0005067f89 */ /* 0x002e7000000e0000 */
        /* <DEDUP_REMOVED lines=452> */
.L_x_785:
        /* <DEDUP_REMOVED lines=399> */
.L_x_790:
[----:B--234-:R-:W-:Y:S05]  /*107d0*/  BSYNC B0 ;  /* 0x0000000000007941 */ /* 0x01cfea0003800000 */
.L_x_789:
        /* <DEDUP_REMOVED lines=27> */
.L_x_792:
[----:B------:R-:W-:Y:S05]  /*10990*/  BSYNC B0 ;  /* 0x0000000000007941 */ /* 0x000fea0003800000 */
.L_x_791:
        /* <DEDUP_REMOVED lines=18> */
.L_x_794:
[----:B------:R-:W-:Y:S05]  /*10ac0*/  BSYNC B0 ;  /* 0x0000000000007941 */ /* 0x000fea0003800000 */
.L_x_793:
        /* <DEDUP_REMOVED lines=18> */
.L_x_796:
[----:B------:R-:W-:Y:S05]  /*10bf0*/  BSYNC B0 ;  /* 0x0000000000007941 */ /* 0x000fea0003800000 */
.L_x_795:
        /* <DEDUP_REMOVED lines=17> */
.L_x_777:
        /* <DEDUP_REMOVED lines=73> */
.L_x_798:
[----:B------:R-:W-:Y:S05]  /*111a0*/  BSYNC B0 ;  /* 0x0000000000007941 */ /* 0x000fea0003800000 */
.L_x_797:
        /* <DEDUP_REMOVED lines=18> */
.L_x_800:
[----:B------:R-:W-:Y:S05]  /*112d0*/  BSYNC B0 ;  /* 0x0000000000007941 */ /* 0x000fea0003800000 */
.L_x_799:
        /* <DEDUP_REMOVED lines=18> */
.L_x_802:
[----:B------:R-:W-:Y:S05]  /*11400*/  BSYNC B0 ;  /* 0x0000000000007941 */ /* 0x000fea0003800000 */
.L_x_801:
        /* <DEDUP_REMOVED lines=17> */
.L_x_804:
[----:B------:R-:W-:Y:S05]  /*11520*/  BSYNC B0 ;  /* 0x0000000000007941 */ /* 0x000fea0003800000 */
.L_x_803:
        /* <DEDUP_REMOVED lines=35> */
.L_x_805:
        /* <DEDUP_REMOVED lines=10> */
.L_x_1087:


//--------------------- .text._ZN5flash16flash_fwd_kernelI23Flash_fwd_kernel_traitsILi256ELi128ELi64ELi8ELb0ELb0EN7cutlass6half_tE19Flash_kernel_traitsILi256ELi128ELi64ELi8ES3_EELb1ELb1ELb0ELb1ELb0ELb0ELb0ELb0EEEvNS_16Flash_fwd_paramsE --------------------------
	.section	.text._ZN5flash16flash_fwd_kernelI23Flash_fwd_kernel_traitsILi256ELi128ELi64ELi8ELb0ELb0EN7cutlass6half_tE19Flash_kernel_traitsILi256ELi128ELi64ELi8ES3_EELb1ELb1ELb0ELb1ELb0ELb0ELb0ELb0EEEvNS_16Flash_fwd_paramsE,"ax",@progbits
	.sectioninfo	@"SHI_REGISTERS=255"
	.align	128
        .global         _ZN5flash16flash_fwd_kernelI23Flash_fwd_kernel_traitsILi256ELi128ELi64ELi8ELb0ELb0EN7cutlass6half_tE19Flash_kernel_traitsILi256ELi128ELi64ELi8ES3_EELb1ELb1ELb0ELb1ELb0ELb0ELb0ELb0EEEvNS_16Flash_fwd_paramsE
        .type           _ZN5flash16flash_fwd_kernelI23Flash_fwd_kernel_traitsILi256ELi128ELi64ELi8ELb0ELb0EN7cutlass6half_tE19Flash_kernel_traitsILi256ELi128ELi64ELi8ES3_EELb1ELb1ELb0ELb1ELb0ELb0ELb0ELb0EEEvNS_16Flash_fwd_paramsE,@function
        .size           _ZN5flash16flash_fwd_kernelI23Flash_fwd_kernel_traitsILi256ELi128ELi64ELi8ELb0ELb0EN7cutlass6half_tE19Flash_kernel_traitsILi256ELi128ELi64ELi8ES3_EELb1ELb1ELb0ELb1ELb0ELb0ELb0ELb0EEEvNS_16Flash_fwd_paramsE,(.L_x_1088 - _ZN5flash16flash_fwd_kernelI23Flash_fwd_kernel_traitsILi256ELi128ELi64ELi8ELb0ELb0EN7cutlass6half_tE19Flash_kernel_traitsILi256ELi128ELi64ELi8ES3_EELb1ELb1ELb0ELb1ELb0ELb0ELb0ELb0EEEvNS_16Flash_fwd_paramsE)
        .other          _ZN5flash16flash_fwd_kernelI23Flash_fwd_kernel_traitsILi256ELi128ELi64ELi8ELb0ELb0EN7cutlass6half_tE19Flash_kernel_traitsILi256ELi128ELi64ELi8ES3_EELb1ELb1ELb0ELb1ELb0ELb0ELb0ELb0EEEvNS_16Flash_fwd_paramsE,@"STO_CUDA_ENTRY STV_DEFAULT"
_ZN5flash16flash_fwd_kernelI23Flash_fwd_kernel_traitsILi256ELi128ELi64ELi8ELb0ELb0EN7cutlass6half_tE19Flash_kernel_traitsILi256ELi128ELi64ELi8ES3_EELb1ELb1ELb0ELb1ELb0ELb0ELb0ELb0EEEvNS_16Flash_fwd_paramsE:
.text._ZN5flash16flash_fwd_kernelI23Flash_fwd_kernel_traitsILi256ELi128ELi64ELi8ELb0ELb0EN7cutlass6half_tE19Flash_kernel_traitsILi256ELi128ELi64ELi8ES3_EELb1ELb1ELb0ELb1ELb0ELb0ELb0ELb0EEEvNS_16Flash_fwd_paramsE:
        /* <DEDUP_REMOVED lines=25> */
[----:B------:R-:W-:Y:S01]  /*0190*/  ULDC.64 UR4, c[0x0][0x248] ;  /* 0x0000920000047ab9 */ /* 0x000fe20000000a00 */
[----:B------:R-:W-:Y:S01]  /*01a0*/  PLOP3.LUT P0, PT, PT, PT, UP2, 0x80, 0x0 ;  /* 0x000000000000781c */ /* 0x000fe20003f0f028 */
[----:B------:R-:W-:Y:S02]  /*01b0*/  UISETP.NE.AND UP3, UPT, UR6, URZ, UPT ;  /* 0x0000003f0600728c */ /* 0x000fe4000bf65270 */
        /* <DEDUP_REMOVED lines=66> */
.L_x_806:
[----:B------:R-:W-:Y:S02]  /*05e0*/  ULDC UR6, c[0x0][0x218] ;  /* 0x0000860000067ab9 */ /* 0x000fe40000000800 */
.L_x_807:
        /* <DEDUP_REMOVED lines=47> */
[----:B------:R-:W-:Y:S02]  /*08e0*/  @UP0 UIMAD.WIDE.U32 UR18, UR32, UR4, URZ ;  /* 0x00000004201202a5 */ /* 0x000fe4000f8e003f */
[----:B------:R-:W-:Y:S02]  /*08f0*/  @!UP1 UIMAD.WIDE.U32 UR20, UR12, UR6, URZ ;  /* 0x000000060c1492a5 */ /* 0x000fe4000f8e003f */
[----:B------:R-:W-:Y:S02]  /*0900*/  @!UP1 UIMAD UR7, UR12, UR7, UR11 ;  /* 0x000000070c0792a4 */ /* 0x000fe4000f8e020b */
[----:B------:R-:W-:Y:S02]  /*0910*/  @UP1 UMOV UR6, UR16 ;  /* 0x0000001000061c82 */ /* 0x000fe40008000000 */
[----:B------:R-:W-:Y:S02]  /*0920*/  @UP0 UIMAD UR32, UR32, UR5, UR19 ;  /* 0x00000005202002a4 */ /* 0x000fe4000f8e0213 */
        /* <DEDUP_REMOVED lines=13> */
[----:B------:R-:W-:Y:S02]  /*0a00*/  UMOV UR16, UR18 ;  /* 0x0000001200107c82 */ /* 0x000fe40008000000 */
[----:B------:R-:W-:-:S02]  /*0a10*/  UIMAD UR7, UR7, UR4, URZ ;  /* 0x00000004070772a4 */ /* 0x000fc4000f8e023f */
[----:B------:R-:W-:Y:S02]  /*0a20*/  UIMAD.WIDE.U32 UR16, UR12, UR4, UR16 ;  /* 0x000000040c1072a5 */ /* 0x000fe4000f8e0010 */
[----:B------:R-:W-:-:S04]  /*0a30*/  UIMAD UR5, UR12, UR5, UR7 ;  /* 0x000000050c0572a4 */ /* 0x000fc8000f8e0207 */
[----:B------:R-:W-:Y:S02]  /*0a40*/  UIADD3 UR32, UR17, UR5, URZ ;  /* 0x0000000511207290 */ /* 0x000fe4000fffe03f */
[----:B------:R-:W-:Y:S02]  /*0a50*/  UMOV UR34, UR16 ;  /* 0x0000001000227c82 */ /* 0x000fe40008000000 */
.L_x_809:
        /* <DEDUP_REMOVED lines=48> */
.L_x_810:
        /* <DEDUP_REMOVED lines=10> */
[C---:B------:R-:W-:Y:S01]  /*0e00*/  LOP3.LUT R2, R5.reuse, 0xfffffff0, RZ, 0xc0, !PT ;  /* 0xfffffff005027812 */ /* 0x040fe200078ec0ff */
        /* <DEDUP_REMOVED lines=19> */
[----:B------:R2:W-:Y:S01]  /*0f40*/  STL.64 [R1+0x8], R116 ;  /* 0x0000087401007387 */ /* 0x0005e20000100a00 */
[----:B------:R-:W-:Y:S01]  /*0f50*/  IADD3 R2, P0, R116, UR6, RZ ;  /* 0x0000000674027c10 */ /* 0x000fe2000ff1e0ff */
[----:B------:R-:W-:Y:S01]  /*0f60*/  IMAD.IADD R0, R6, 0x1, -R0 ;  /* 0x0000000106007824 */ /* 0x000fe200078e0a00 */
[----:B------:R-:W-:Y:S01]  /*0f70*/  ULDC.64 UR6, c[0x0][0x1b0] ;  /* 0x00006c0000067ab9 */ /* 0x000fe20000000a00 */
        /* <DEDUP_REMOVED lines=8> */
[----:B------:R-:W-:Y:S01]  /*1000*/  UIMAD UR6, UR15, UR6, URZ ;  /* 0x000000060f0672a4 */ /* 0x000fe2000f8e023f */
[----:B------:R-:W-:Y:S01]  /*1010*/  LOP3.LUT R10, R10, 0xfffffe00, R9, 0xf8, !PT ;  /* 0xfffffe000a0a7812 */ /* 0x000fe200078ef809 */
[----:B------:R-:W-:Y:S01]  /*1020*/  IMAD.SHL.U32 R0, R0, 0x40, RZ ;  /* 0x0000004000007824 */ /* 0x000fe200078e00ff */
[----:B------:R-:W-:Y:S01]  /*1030*/  IADD3.X R9, R5, UR32, R6, P0, !PT ;  /* 0x0000002005097c10 */ /* 0x000fe200087fe406 */
[----:B------:R-:W-:Y:S01]  /*1040*/  IMAD.SHL.U32 R6, R23, 0x8, RZ ;  /* 0x0000000817067824 */ /* 0x000fe200078e00ff */
[----:B------:R-:W-:Y:S01]  /*1050*/  UIMAD UR7, UR29, UR7, UR6 ;  /* 0x000000071d0772a4 */ /* 0x000fe2000f8e0206 */
[----:B------:R-:W-:Y:S01]  /*1060*/  IMAD.WIDE.U32 R2, R234, c[0x0][0x1a0], R116 ;  /* 0x00006800ea027a25 */ /* 0x000fe200078e0074 */
[----:B------:R-:W-:Y:S01]  /*1070*/  LOP3.LUT R0, R0, 0x1c0, RZ, 0xc0, !PT ;  /* 0x000001c000007812 */ /* 0x000fe200078ec0ff */
[----:B------:R-:W-:Y:S01]  /*1080*/  UIMAD UR6, UR29, UR5, UR4 ;  /* 0x000000051d0672a4 */ /* 0x000fe2000f8e0204 */
[----:B------:R-:W-:Y:S01]  /*1090*/  IADD3 R114, R116, 0x40, RZ ;  /* 0x0000004074727810 */ /* 0x000fe20007ffe0ff */
[----:B------:R-:W-:Y:S01]  /*10a0*/  IMAD R4, R234, c[0x0][0x1a4], R4 ;  /* 0x00006900ea047a24 */ /* 0x000fe200078e0204 */
[----:B------:R-:W-:Y:S01]  /*10b0*/  LOP3.LUT R6, R0, 0x8, R6, 0xf8, !PT ;  /* 0x0000000800067812 */ /* 0x000fe200078ef806 */
[----:B------:R-:W-:Y:S01]  /*10c0*/  ULDC.64 UR4, c[0x0][0x1a8] ;  /* 0x00006a0000047ab9 */ /* 0x000fe20000000a00 */
[----:B------:R-:W-:Y:S01]  /*10d0*/  IADD3 R2, P0, R2, UR36, RZ ;  /* 0x0000002402027c10 */ /* 0x000fe2000ff1e0ff */
[----:B------:R-:W-:Y:S01]  /*10e0*/  UIMAD UR4, UR11, UR4, URZ ;  /* 0x000000040b0472a4 */ /* 0x000fe2000f8e023f */
[----:B------:R-:W-:Y:S01]  /*10f0*/  SHF.R.U32.HI R0, RZ, 0x3, R0 ;  /* 0x00000003ff007819 */ /* 0x000fe20000011600 */
[----:B------:R-:W-:Y:S01]  /*1100*/  IMAD.SHL.U32 R5, R11, 0x40, RZ ;  /* 0x000000400b057824 */ /* 0x000fe200078e00ff */
[----:B------:R-:W-:Y:S01]  /*1110*/  IADD3.X R3, R3, UR33, R4, P0, !PT ;  /* 0x0000002103037c10 */ /* 0x000fe200087fe404 */
[----:B------:R-:W-:Y:S01]  /*1120*/  IMAD.U32 R4, RZ, RZ, UR29 ;  /* 0x0000001dff047e24 */ /* 0x000fe2000f8e00ff */
[----:B------:R-:W-:Y:S01]  /*1130*/  LOP3.LUT R6, R6, R0, RZ, 0x3c, !PT ;  /* 0x0000000006067212 */ /* 0x000fe200078e3cff */
[----:B------:R-:W-:Y:S01]  /*1140*/  IMAD.U32 R0, RZ, RZ, UR29 ;  /* 0x0000001dff007e24 */ /* 0x000fe2000f8e00ff */
[----:B------:R-:W-:Y:S01]  /*1150*/  IADD3 R111, R116, 0x80, RZ ;  /* 0x00000080746f7810 */ /* 0x000fe20007ffe0ff */
[----:B------:R-:W-:Y:S01]  /*1160*/  IMAD.WIDE.U32 R26, R4, c[0x0][0x1b8], R2 ;  /* 0x00006e00041a7a25 */ /* 0x000fe200078e0002 */
[----:B------:R-:W-:Y:S01]  /*1170*/  IADD3 R110, R116, 0xc0, RZ ;  /* 0x000000c0746e7810 */ /* 0x000fe20007ffe0ff */
[----:B------:R-:W-:Y:S01]  /*1180*/  UIMAD UR4, UR10, UR5, UR4 ;  /* 0x000000050a0472a4 */ /* 0x000fe2000f8e0204 */
[----:B------:R-:W-:Y:S01]  /*1190*/  ISETP.GE.AND P0, PT, R234, UR19, PT ;  /* 0x00000013ea007c0c */ /* 0x000fe2000bf06270 */
[----:B------:R-:W-:Y:S01]  /*11a0*/  IMAD.WIDE.U32 R30, R0, c[0x0][0x1b0], R8 ;  /* 0x00006c00001e7a25 */ /* 0x000fe200078e0008 */
[----:B------:R-:W-:-:S02]  /*11b0*/  IADD3 R29, R27, UR6, RZ ;  /* 0x000000061b1d7c10 */ /* 0x000fc4000fffe0ff */
        /* <DEDUP_REMOVED lines=57> */
.L_x_812:
[----:B------:R-:W-:Y:S05]  /*1550*/  BSYNC B0 ;  /* 0x0000000000007941 */ /* 0x000fea0003800000 */
.L_x_811:
        /* <DEDUP_REMOVED lines=45> */
.L_x_814:
[----:B------:R-:W-:Y:S05]  /*1830*/  BSYNC B0 ;  /* 0x0000000000007941 */ /* 0x000fea0003800000 */
.L_x_813:
        /* <DEDUP_REMOVED lines=45> */
.L_x_816:
[----:B------:R-:W-:Y:S05]  /*1b10*/  BSYNC B0 ;  /* 0x0000000000007941 */ /* 0x000fea0003800000 */
.L_x_815:
        /* <DEDUP_REMOVED lines=48> */
.L_x_818:
[----:B------:R-:W-:Y:S05]  /*1e20*/  BSYNC B0 ;  /* 0x0000000000007941 */ /* 0x000fea0003800000 */
.L_x_817:
        /* <DEDUP_REMOVED lines=48> */
.L_x_820:
[----:B------:R-:W-:Y:S05]  /*2130*/  BSYNC B0 ;  /* 0x0000000000007941 */ /* 0x000fea0003800000 */
.L_x_819:
        /* <DEDUP_REMOVED lines=42> */
.L_x_822:
[----:B------:R-:W-:Y:S05]  /*23e0*/  BSYNC B0 ;  /* 0x0000000000007941 */ /* 0x000fea0003800000 */
.L_x_821:
[----:B------:R-:W-:Y:S01]  /*23f0*/  ULDC.64 UR4, c[0x0][0x318] ;  /* 0x0000c60000047ab9 */ /* 0x000fe20000000a00 */
[----:B------:R-:W0:Y:S01]  /*2400*/  LDGDEPBAR ;  /* 0x00000000000079af */ /* 0x000e220000000000 */
[----:B------:R-:W-:Y:S01]  /*2410*/  UISETP.NE.U32.AND UP1, UPT, URZ, UR4, UPT ;  /* 0x000000043f00728c */ /* 0x000fe2000bf25070 */
[----:B------:R-:W-:Y:S01]  /*2420*/  ISETP.GE.AND P1, PT, R234, UR14, PT ;  /* 0x0000000eea007c0c */ /* 0x000fe2000bf26270 */
[----:B-1--4-:R-:W-:Y:S01]  /*2430*/  IMAD.MOV.U32 R10, RZ, RZ, R28 ;  /* 0x000000ffff0a7224 */ /* 0x012fe200078e001c */
[----:B------:R-:W-:Y:S01]  /*2440*/  ULDC.64 UR24, c[0x0][0x1a0] ;  /* 0x0000680000187ab9 */ /* 0x000fe20000000a00 */
        /* <DEDUP_REMOVED lines=15> */
[----:B------:R-:W-:-:S05]  /*2540*/  MOV R3, UR17 ;  /* 0x0000001100037c02 */ /* 0x000fca0008000f00 */
[----:B------:R1:W4:Y:S01]  /*2550*/  @P0 LDG.E R2, [R2.64] ;  /* 0x0000001e02020981 */ /* 0x000322000c1e1900 */
[----:B------:R-:W-:Y:S01]  /*2560*/  MOV R7, UR27 ;  /* 0x0000001b00077c02 */ /* 0x000fe20008000f00 */
[----:B------:R-:W-:Y:S01]  /*2570*/  IMAD.MOV.U32 R10, RZ, RZ, R26 ;  /* 0x000000ffff0a7224 */ /* 0x000fe200078e001a */
[----:B------:R-:W-:Y:S01]  /*2580*/  USHF.L.U32 UR23, UR24, 0x6, URZ ;  /* 0x0000000618177899 */ /* 0x000fe2000800063f */
[----:B------:R-:W-:Y:S01]  /*2590*/  BAR.SYNC.DEFER_BLOCKING 0x0 ;  /* 0x0000000000007b1d */ /* 0x000fe20000010000 */
[----:B------:R-:W-:Y:S01]  /*25a0*/  LEA R109, R7, R21, 0x3 ;  /* 0x00000015076d7211 */ /* 0x000fe200078e18ff */
[----:B------:R-:W-:Y:S01]  /*25b0*/  USHF.L.U64.HI UR22, UR24, UR22, UR25 ;  /* 0x0000001618167299 */ /* 0x000fe20008010219 */
[----:B------:R-:W-:Y:S01]  /*25c0*/  SHF.R.S32.HI R6, RZ, 0x1f, R20 ;  /* 0x0000001fff067819 */ /* 0x000fe20000011414 */
[----:B------:R-:W-:Y:S02]  /*25d0*/  IMAD.SHL.U32 R24, R24, 0x2, RZ ;  /* 0x0000000218187824 */ /* 0x000fe400078e00ff */
[----:B------:R2:W-:Y:S01]  /*25e0*/  STL.64 [R1+0x48], R10 ;  /* 0x0000480a01007387 */ /* 0x0005e20000100a00 */
[----:B------:R-:W-:Y:S01]  /*25f0*/  UIMAD UR4, UR22, UR37, URZ ;  /* 0x00000025160472a4 */ /* 0x000fe2000f8e023f */
[----:B------:R-:W-:Y:S01]  /*2600*/  IMAD.U32 R8, RZ, RZ, UR23 ;  /* 0x00000017ff087e24 */ /* 0x000fe2000f8e00ff */
[----:B------:R-:W-:Y:S01]  /*2610*/  LEA.HI R6, R6, R20, RZ, 0x2 ;  /* 0x0000001406067211 */ /* 0x000fe200078f10ff */
[----:B------:R2:W-:Y:S01]  /*2620*/  STL [R1+0x44], R109 ;  /* 0x0000446d01007387 */ /* 0x0005e20000100800 */
[----:B------:R-:W-:Y:S01]  /*2630*/  UIMAD UR15, UR15, UR23, UR4 ;  /* 0x000000170f0f72a4 */ /* 0x000fe2000f8e0204 */
[----:B------:R-:W-:Y:S01]  /*2640*/  BSSY B0, `(.L_x_823) ;  /* 0x0000030000007945 */ /* 0x000fe20003800000 */
[----:B------:R-:W-:Y:S01]  /*2650*/  SHF.R.S32.HI R7, RZ, 0x2, R6 ;  /* 0x00000002ff077819 */ /* 0x000fe20000011406 */
[----:B------:R-:W-:Y:S01]  /*2660*/  UMOV UR4, URZ ;  /* 0x0000003f00047c82 */ /* 0x000fe20008000000 */
[----:B------:R-:W-:Y:S01]  /*2670*/  LOP3.LUT R115, R24, 0x6, RZ, 0xc0, !PT ;  /* 0x0000000618737812 */ /* 0x000fe200078ec0ff */
[----:B-1----:R-:W4:Y:S01]  /*2680*/  @P0 MUFU.RCP R3, c[0x0][0x238] ;  /* 0x00008e0000030b08 */ /* 0x002f220000001000 */
[----:B------:R2:W-:Y:S04]  /*2690*/  @P1 STS.128 [R226+0x18000], RZ ;  /* 0x018000ffe2001388 */ /* 0x0005e80000000c00 */
[----:B------:R2:W-:Y:S04]  /*26a0*/  @P1 STS.128 [R226+0x1a000], RZ ;  /* 0x01a000ffe2001388 */ /* 0x0005e80000000c00 */
[----:B------:R2:W-:Y:S04]  /*26b0*/  @P1 STS.128 [R226+0x1c000], RZ ;  /* 0x01c000ffe2001388 */ /* 0x0005e80000000c00 */
[----:B------:R2:W-:Y:S01]  /*26c0*/  @P1 STS.128 [R226+0x1e000], RZ ;  /* 0x01e000ffe2001388 */ /* 0x0005e20000000c00 */
[----:B----4-:R-:W-:-:S04]  /*26d0*/  @P0 FMUL.FTZ R2, R2, R3 ;  /* 0x0000000302020220 */ /* 0x010fc80000410000 */
[----:B------:R1:W4:Y:S02]  /*26e0*/  @P0 R2UR UR5, R2 ;  /* 0x00000000020503c2 */ /* 0x00032400000e0000 */
[----:B-1----:R-:W-:Y:S01]  /*26f0*/  IMAD.WIDE.U32 R2, R8, UR37, R10 ;  /* 0x0000002508027c25 */ /* 0x002fe2000f8e000a */
[----:B----4-:R-:W-:-:S04]  /*2700*/  @UP1 UMOV UR4, UR5 ;  /* 0x0000000500041c82 */ /* 0x010fc80008000000 */
        /* <DEDUP_REMOVED lines=35> */
.L_x_824:
[----:B--2---:R-:W-:Y:S05]  /*2940*/  BSYNC B0 ;  /* 0x0000000000007941 */ /* 0x004fea0003800000 */
.L_x_823:
[----:B------:R-:W-:Y:S01]  /*2950*/  ISETP.GE.AND P0, PT, R17, UR14, PT ;  /* 0x0000000e11007c0c */ /* 0x000fe2000bf06270 */
[----:B------:R-:W2:Y:S01]  /*2960*/  LDC.U8 R105, c[0x0][0x2d8] ;  /* 0x0000b600ff697b82 */ /* 0x000ea20000000000 */
[----:B-1----:R-:W-:Y:S01]  /*2970*/  LEA R8, R21, UR9, 0x4 ;  /* 0x0000000915087c11 */ /* 0x002fe2000f8e20ff */
[----:B------:R-:W-:Y:S01]  /*2980*/  ULDC UR5, c[0x0][0x1a4] ;  /* 0x0000690000057ab9 */ /* 0x000fe20000000800 */
[----:B------:R-:W-:Y:S01]  /*2990*/  BSSY B0, `(.L_x_825) ;  /* 0x000002f000007945 */ /* 0x000fe20003800000 */
[----:B------:R-:W-:Y:S01]  /*29a0*/  USHF.L.U32 UR25, UR24, 0x5, URZ ;  /* 0x0000000518197899 */ /* 0x000fe2000800063f */
[----:B------:R-:W-:Y:S01]  /*29b0*/  IADD3 R8, R8, 0x1, R7 ;  /* 0x0000000108087810 */ /* 0x000fe20007ffe007 */
[----:B------:R-:W-:Y:S01]  /*29c0*/  IMAD.U32 R7, RZ, RZ, UR8 ;  /* 0x00000008ff077e24 */ /* 0x000fe2000f8e00ff */
[----:B------:R-:W-:-:S04]  /*29d0*/  USHF.L.U64.HI UR24, UR24, UR13, UR5 ;  /* 0x0000000d18187299 */ /* 0x000fc80008010205 */
[----:B------:R-:W-:Y:S01]  /*29e0*/  IADD3 R7, R7, -UR28, R8 ;  /* 0x8000001c07077c10 */ /* 0x000fe2000fffe008 */
[----:B------:R1:W-:Y:S03]  /*29f0*/  @P0 STS.128 [R226+0x19000], RZ ;  /* 0x019000ffe2000388 */ /* 0x0003e60000000c00 */
[----:B------:R-:W-:Y:S01]  /*2a00*/  IADD3 R104, R7, c[0x0][0x2e8], RZ ;  /* 0x0000ba0007687a10 */ /* 0x000fe20007ffe0ff */
[----:B------:R1:W-:Y:S04]  /*2a10*/  @P0 STS.128 [R226+0x1b000], RZ ;  /* 0x01b000ffe2000388 */ /* 0x0003e80000000c00 */
[----:B------:R1:W-:Y:S04]  /*2a20*/  @P0 STS.128 [R226+0x1d000], RZ ;  /* 0x01d000ffe2000388 */ /* 0x0003e80000000c00 */
[----:B------:R1:W-:Y:S01]  /*2a30*/  @P0 STS.128 [R226+0x1f000], RZ ;  /* 0x01f000ffe2000388 */ /* 0x0003e20000000c00 */
[----:B------:R-:W-:Y:S05]  /*2a40*/  @P0 BRA `(.L_x_826) ;  /* 0x0000023000000947 */ /* 0x000fea0003800000 */
[----:B--2---:R-:W-:Y:S02]  /*2a50*/  ISETP.GE.AND P5, PT, R116, c[0x0][0x220], PT ;  /* 0x0000880074007a0c */ /* 0x004fe40003fa6270 */
        /* <DEDUP_REMOVED lines=34> */
.L_x_826:
[----:B--2---:R-:W-:Y:S05]  /*2c80*/  BSYNC B0 ;  /* 0x0000000000007941 */ /* 0x004fea0003800000 */
.L_x_825:
        /* <DEDUP_REMOVED lines=16> */
[----:B------:R-:W-:Y:S01]  /*2d90*/  LDSM.16.M88.4 R8, [R206] ;  /* 0x00000000ce08783b */ /* 0x000fe20000000200 */
[C---:B------:R-:W-:Y:S01]  /*2da0*/  IMAD R209, R0.reuse, 0x2, R206 ;  /* 0x0000000200d17824 */ /* 0x040fe200078e02ce */
[C---:B------:R-:W-:Y:S01]  /*2db0*/  IADD3 R2, R151.reuse, 0x10000, RZ ;  /* 0x0001000097027810 */ /* 0x040fe20007ffe0ff */
[----:B------:R-:W-:Y:S01]  /*2dc0*/  IMAD R208, R0, 0x2, R207 ;  /* 0x0000000200d07824 */ /* 0x000fe200078e02cf */
[----:B------:R-:W2:Y:S01]  /*2dd0*/  LDSM.16.M88.4 R16, [R151+0x10000] ;  /* 0x010000009710783b */ /* 0x000ea20000000200 */
[----:B------:R-:W-:-:S02]  /*2de0*/  IADD3 R210, R151, 0x10020, RZ ;  /* 0x0001002097d27810 */ /* 0x000fc40007ffe0ff */
[----:B------:R-:W-:Y:S01]  /*2df0*/  @P1 IADD3 R210, R2, -0x20, RZ ;  /* 0xffffffe002d21810 */ /* 0x000fe20007ffe0ff */
[----:B------:R-:W4:Y:S01]  /*2e00*/  LDSM.16.M88.4 R32, [R151+0x10800] ;  /* 0x010800009720783b */ /* 0x000f220000000200 */
[----:B------:R-:W-:Y:S02]  /*2e10*/  IMAD.MOV.U32 R2, RZ, RZ, 0x40 ;  /* 0x00000040ff027424 */ /* 0x000fe400078e00ff */
[C---:B------:R-:W-:Y:S01]  /*2e20*/  IADD3 R225, R210.reuse, 0x800, RZ ;  /* 0x00000800d2e17810 */ /* 0x040fe20007ffe0ff */
[----:B------:R-:W5:Y:S01]  /*2e30*/  LDSM.16.M88.4 R28, [R151+0x11000] ;  /* 0x01100000971c783b */ /* 0x000f620000000200 */
[----:B------:R-:W-:Y:S02]  /*2e40*/  IADD3 R224, R210, 0x1000, RZ ;  /* 0x00001000d2e07810 */ /* 0x000fe40007ffe0ff */
[----:B------:R-:W-:Y:S01]  /*2e50*/  SEL R2, R2, 0xffffffc0, !P2 ;  /* 0xffffffc002027807 */ /* 0x000fe20005000000 */
[----:B------:R-:W1:Y:S01]  /*2e60*/  LDSM.16.M88.4 R24, [R151+0x11800] ;  /* 0x011800009718783b */ /* 0x000e620000000200 */
[----:B------:R-:W-:-:S02]  /*2e70*/  IADD3 R223, R210, 0x1800, RZ ;  /* 0x00001800d2df7810 */ /* 0x000fc40007ffe0ff */
[C---:B------:R-:W-:Y:S01]  /*2e80*/  IADD3 R222, R210.reuse, 0x2000, RZ ;  /* 0x00002000d2de7810 */ /* 0x040fe20007ffe0ff */
[----:B------:R-:W-:Y:S01]  /*2e90*/  LDSM.16.M88.4 R12, [R207] ;  /* 0x00000000cf0c783b */ /* 0x000fe20000000200 */
[----:B------:R-:W-:Y:S01]  /*2ea0*/  IMAD.IADD R205, R151, 0x1, R2 ;  /* 0x0000000197cd7824 */ /* 0x000fe200078e0202 */
[----:B------:R-:W-:Y:S01]  /*2eb0*/  IADD3 R221, R210, 0x2800, RZ ;  /* 0x00002800d2dd7810 */ /* 0x000fe20007ffe0ff */
[----:B------:R-:W-:Y:S01]  /*2ec0*/  IMAD.IADD R204, R2, 0x1, R210 ;  /* 0x0000000102cc7824 */ /* 0x000fe200078e02d2 */
[----:B------:R-:W3:Y:S01]  /*2ed0*/  LDSM.16.M88.4 R40, [R210] ;  /* 0x00000000d228783b */ /* 0x000ee20000000200 */
        /* <DEDUP_REMOVED lines=9> */
[----:B------:R-:W-:Y:S02]  /*2f70*/  IADD3 R6, R2, 0x8, RZ ;  /* 0x0000000802067810 */ /* 0x000fe40007ffe0ff */
[C---:B------:R-:W-:Y:S01]  /*2f80*/  IADD3 R217, R210.reuse, 0x4800, RZ ;  /* 0x00004800d2d97810 */ /* 0x040fe20007ffe0ff */
[----:B------:R-:W-:Y:S01]  /*2f90*/  LDSM.16.M88.4 R20, [R209] ;  /* 0x00000000d114783b */ /* 0x000fe20000000200 */
[C---:B------:R-:W-:Y:S02]  /*2fa0*/  IADD3 R216, R210.reuse, 0x5000, RZ ;  /* 0x00005000d2d87810 */ /* 0x040fe40007ffe0ff */
[C---:B------:R-:W-:Y:S01]  /*2fb0*/  IADD3 R215, R210.reuse, 0x5800, RZ ;  /* 0x00005800d2d77810 */ /* 0x040fe20007ffe0ff */
[----:B--2---:R-:W-:Y:S01]  /*2fc0*/  HMMA.16816.F32 R36, R8, R16, RZ ;  /* 0x000000100824723c */ /* 0x004fe200000018ff */
[----:B------:R-:W2:Y:S01]  /*2fd0*/  LDSM.16.M88.4 R88, [R205+0x10000] ;  /* 0x01000000cd58783b */ /* 0x000ea20000000200 */
[----:B------:R-:W-:-:S02]  /*2fe0*/  IADD3 R214, R210, 0x6000, RZ ;  /* 0x00006000d2d67810 */ /* 0x000fc40007ffe0ff */
[C---:B------:R-:W-:Y:S01]  /*2ff0*/  IADD3 R213, R210.reuse, 0x6800, RZ ;  /* 0x00006800d2d57810 */ /* 0x040fe20007ffe0ff */
[----:B------:R-:W1:Y:S01]  /*3000*/  LDSM.16.M88.4 R80, [R205+0x10800] ;  /* 0x01080000cd50783b */ /* 0x000e620000000200 */
[C---:B------:R-:W-:Y:S02]  /*3010*/  IADD3 R212, R210.reuse, 0x7000, RZ ;  /* 0x00007000d2d47810 */ /* 0x040fe40007ffe0ff */
[----:B------:R-:W-:Y:S01]  /*3020*/  HMMA.16816.F32 R44, R8, R18, RZ ;  /* 0x00000012082c723c */ /* 0x000fe200000018ff */
[----:B------:R-:W2:Y:S01]  /*3030*/  LDSM.16.M88.4 R84, [R205+0x11000] ;  /* 0x01100000cd54783b */ /* 0x000ea20000000200 */
[----:B------:R-:W-:-:S03]  /*3040*/  IADD3 R211, R210, 0x7800, RZ ;  /* 0x00007800d2d37810 */ /* 0x000fc60007ffe0ff */
[----:B------:R-:W2:Y:S03]  /*3050*/  LDSM.16.M88.4 R92, [R205+0x11800] ;  /* 0x01180000cd5c783b */ /* 0x000ea60000000200 */
[C---:B----4-:R-:W-:Y:S01]  /*3060*/  HMMA.16816.F32 R52, R8.reuse, R34, RZ ;  /* 0x000000220834723c */ /* 0x050fe200000018ff */
[----:B------:R-:W-:Y:S04]  /*3070*/  LDSM.16.M88.4 R100, [R204] ;  /* 0x00000000cc64783b */ /* 0x000fe80000000200 */
[----:B------:R-:W-:Y:S03]  /*3080*/  LDSM.16.M88.4 R96, [R151+0x12000] ;  /* 0x012000009760783b */ /* 0x000fe60000000200 */
[C---:B-----5:R-:W-:Y:S08]  /*3090*/  HMMA.16816.F32 R56, R8.reuse, R28, RZ ;  /* 0x0000001c0838723c */ /* 0x060ff000000018ff */
[C---:B------:R-:W-:Y:S08]  /*30a0*/  HMMA.16816.F32 R48, R8.reuse, R32, RZ ;  /* 0x000000200830723c */ /* 0x040ff000000018ff */
[C---:B------:R-:W-:Y:S08]  /*30b0*/  HMMA.16816.F32 R60, R8.reuse, R30, RZ ;  /* 0x0000001e083c723c */ /* 0x040ff000000018ff */
[C---:B-1----:R-:W-:Y:S08]  /*30c0*/  HMMA.16816.F32 R68, R8.reuse, R24, RZ ;  /* 0x000000180844723c */ /* 0x042ff000000018ff */
[----:B------:R-:W-:Y:S01]  /*30d0*/  HMMA.16816.F32 R16, R8, R26, RZ ;  /* 0x0000001a0810723c */ /* 0x000fe200000018ff */
[----:B------:R-:W1:Y:S04]  /*30e0*/  LDSM.16.M88.4 R8, [R208] ;  /* 0x00000000d008783b */ /* 0x000e680000000200 */
[----:B------:R-:W4:Y:S03]  /*30f0*/  LDSM.16.M88.4 R24, [R204+0x800] ;  /* 0x00080000cc18783b */ /* 0x000f260000000200 */
[C---:B---3--:R-:W-:Y:S08]  /*3100*/  HMMA.16816.F32 R28, R12.reuse, R40, R36 ;  /* 0x000000280c1c723c */ /* 0x048ff00000001824 */
[C---:B------:R-:W-:Y:S08]  /*3110*/  HMMA.16816.F32 R32, R12.reuse, R42, R44 ;  /* 0x0000002a0c20723c */ /* 0x040ff0000000182c */
[C---:B------:R-:W-:Y:S01]  /*3120*/  HMMA.16816.F32 R40, R12.reuse, R66, R52 ;  /* 0x000000420c28723c */ /* 0x040fe20000001834 */
[----:B------:R-:W3:Y:S07]  /*3130*/  LDSM.16.M88.4 R52, [R204+0x1000] ;  /* 0x00100000cc34783b */ /* 0x000eee0000000200 */
        /* <DEDUP_REMOVED lines=26> */
[----:B------:R-:W-:Y:S07]  /*32e0*/  LDSM.16.M88.4 R100, [R210+0x4000] ;  /* 0x00400000d264783b */ /* 0x000fee0000000200 */
[C---:B----4-:R-:W-:Y:S08]  /*32f0*/  HMMA.16816.F32 R40, R8.reuse, R26, R40 ;  /* 0x0000001a0828723c */ /* 0x050ff00000001828 */
[C---:B---3--:R-:W-:Y:S08]  /*3300*/  HMMA.16816.F32 R44, R8.reuse, R52, R44 ;  /* 0x00000034082c723c */ /* 0x048ff0000000182c */
[C---:B------:R-:W-:Y:S01]  /*3310*/  HMMA.16816.F32 R36, R8.reuse, R24, R36 ;  /* 0x000000180824723c */ /* 0x040fe20000001824 */
[----:B------:R-:W1:Y:S07]  /*3320*/  LDSM.16.M88.4 R24, [R210+0x2800] ;  /* 0x00280000d218783b */ /* 0x000e6e0000000200 */
        /* <DEDUP_REMOVED lines=19> */
[C---:B--2---:R-:W-:Y:S08]  /*3460*/  HMMA.16816.F32 R28, R20.reuse, R80, R28 ;  /* 0x00000050141c723c */ /* 0x044ff0000000181c */
[C---:B------:R-:W-:Y:S01]  /*3470*/  HMMA.16816.F32 R32, R20.reuse, R82, R32 ;  /* 0x000000521420723c */ /* 0x040fe20000001820 */
[----:B------:R-:W-:Y:S07]  /*3480*/  LDSM.16.M88.4 R80, [R151+0x15800] ;  /* 0x015800009750783b */ /* 0x000fee0000000200 */
[C---:B-1----:R-:W-:Y:S08]  /*3490*/  HMMA.16816.F32 R40, R20.reuse, R26, R40 ;  /* 0x0000001a1428723c */ /* 0x042ff00000001828 */
        /* <DEDUP_REMOVED lines=126> */
[----:B------:R-:W5:Y:S01]  /*3c80*/  LDSM.16.M88.4 R40, [R204+0x7800] ;  /* 0x00780000cc28783b */ /* 0x000f620000000200 */
[----:B---3--:R-:W-:Y:S01]  /*3c90*/  IADD3 R6, R2, 0x10, RZ ;  /* 0x0000001002067810 */ /* 0x008fe20007ffe0ff */
[----:B-1----:R-:W-:Y:S01]  /*3ca0*/  FFMA.FTZ R7, R19, UR4, R67 ;  /* 0x0000000413077c23 */ /* 0x002fe20008010043 */
[----:B------:R-:W-:-:S04]  /*3cb0*/  DEPBAR.LE SB0, 0x0 ;  /* 0x000080000000791a */ /* 0x000fc80000000000 */
[----:B------:R-:W-:Y:S01]  /*3cc0*/  HMMA.16816.F32 R72, R12, R80, R44 ;  /* 0x000000500c48723c */ /* 0x000fe2000000182c */
[----:B------:R1:W-:Y:S01]  /*3cd0*/  I2F R28, R6 ;  /* 0x00000006001c7306 */ /* 0x0003e20000201400 */
[----:B------:R-:W-:Y:S01]  /*3ce0*/  BAR.SYNC.DEFER_BLOCKING 0x0 ;  /* 0x0000000000007b1d */ /* 0x000fe20000010000 */
[----:B------:R-:W-:-:S05]  /*3cf0*/  ISETP.GE.AND P3, PT, R6, R16, PT ;  /* 0x000000100600720c */ /* 0x000fca0003f66270 */
[----:B------:R-:W-:Y:S01]  /*3d00*/  HMMA.16816.F32 R56, R12, R82, R56 ;  /* 0x000000520c38723c */ /* 0x000fe20000001838 */
[----:B------:R3:W3:Y:S06]  /*3d10*/  I2F R15, R3 ;  /* 0x00000003000f7306 */ /* 0x0006ec0000201400 */
[----:B------:R-:W-:Y:S01]  /*3d20*/  FFMA.FTZ R13, R19, UR4, R65 ;  /* 0x00000004130d7c23 */ /* 0x000fe20008010041 */
[----:B--2---:R-:W-:Y:S01]  /*3d30*/  HMMA.16816.F32 R32, R8, R24, R32 ;  /* 0x000000180820723c */ /* 0x004fe20000001820 */
[----:B----4-:R-:W-:Y:S01]  /*3d40*/  FFMA.FTZ R12, R18, UR4, R20 ;  /* 0x00000004120c7c23 */ /* 0x010fe20008010014 */
[----:B------:R-:W-:-:S02]  /*3d50*/  FSEL R65, R7, -INF , !P2 ;  /* 0xff80000007417808 */ /* 0x000fc40005000000 */
[----:B------:R-:W-:Y:S02]  /*3d60*/  FSEL R49, R13, -INF , !P5 ;  /* 0xff8000000d317808 */ /* 0x000fe40006800000 */
[----:B------:R-:W-:Y:S01]  /*3d70*/  ISETP.GE.AND P5, PT, R6, R17, PT ;  /* 0x000000110600720c */ /* 0x000fe20003fa6270 */
[----:B-1----:R-:W-:Y:S01]  /*3d80*/  FFMA.FTZ R6, R18, UR4, R22 ;  /* 0x0000000412067c23 */ /* 0x002fe20008010016 */
[----:B------:R-:W-:Y:S01]  /*3d90*/  HMMA.16816.F32 R24, R8, R26, R52 ;  /* 0x0000001a0818723c */ /* 0x000fe20000001834 */
[----:B---3--:R-:W-:Y:S01]  /*3da0*/  IADD3 R3, R2, 0x11, RZ ;  /* 0x0000001102037810 */ /* 0x008fe20007ffe0ff */
[----:B------:R-:W-:Y:S01]  /*3db0*/  FFMA.FTZ R7, R15, UR4, R21 ;  /* 0x000000040f077c23 */ /* 0x000fe20008010015 */
[----:B------:R-:W-:Y:S02]  /*3dc0*/  FSEL R51, R12, -INF , !P4 ;  /* 0xff8000000c337808 */ /* 0x000fe40006000000 */
[----:B------:R-:W1:Y:S01]  /*3dd0*/  I2F R14, R3 ;  /* 0x00000003000e7306 */ /* 0x000e620000201400 */
[----:B------:R-:W-:-:S02]  /*3de0*/  ISETP.GE.AND P2, PT, R3, R16, PT ;  /* 0x000000100300720c */ /* 0x000fc40003f46270 */
[----:B------:R-:W-:Y:S01]  /*3df0*/  ISETP.GE.AND P4, PT, R3, R17, PT ;  /* 0x000000110300720c */ /* 0x000fe20003f86270 */
[C---:B------:R-:W-:Y:S01]  /*3e00*/  HMMA.16816.F32 R44, R8.reuse, R36, R60 ;  /* 0x00000024082c723c */ /* 0x040fe2000000183c */
[----:B------:R-:W-:Y:S02]  /*3e10*/  FSEL R50, R6, -INF , !P1 ;  /* 0xff80000006327808 */ /* 0x000fe40004800000 */
[----:B------:R-:W-:Y:S02]  /*3e20*/  IADD3 R6, R2, 0x19, RZ ;  /* 0x0000001902067810 */ /* 0x000fe40007ffe0ff */
[----:B------:R-:W-:Y:S01]  /*3e30*/  FSEL R48, R7, -INF , !P0 ;  /* 0xff80000007307808 */ /* 0x000fe20004000000 */
[----:B------:R-:W-:Y:S01]  /*3e40*/  FFMA.FTZ R7, R15, UR4, R23 ;  /* 0x000000040f077c23 */ /* 0x000fe20008010017 */
[----:B------:R2:W-:Y:S01]  /*3e50*/  I2F R18, R6 ;  /* 0x0000000600127306 */ /* 0x0005e20000201400 */
[C---:B------:R-:W-:Y:S01]  /*3e60*/  FFMA.FTZ R13, R28.reuse, UR4, R32 ;  /* 0x000000041c0d7c23 */ /* 0x040fe20008010020 */
[----:B------:R-:W-:Y:S01]  /*3e70*/  HMMA.16816.F32 R36, R8, R38, R68 ;  /* 0x000000260824723c */ /* 0x000fe20000001844 */
[----:B------:R-:W-:Y:S01]  /*3e80*/  FFMA.FTZ R12, R28, UR4, R34 ;  /* 0x000000041c0c7c23 */ /* 0x000fe20008010022 */
[----:B------:R-:W-:Y:S01]  /*3e90*/  FSEL R22, R7, -INF , !P6 ;  /* 0xff80000007167808 */ /* 0x000fe20007000000 */
[----:B-1----:R-:W-:Y:S01]  /*3ea0*/  FFMA.FTZ R7, R14, UR4, R33 ;  /* 0x000000040e077c23 */ /* 0x002fe20008010021 */
[----:B------:R-:W-:-:S02]  /*3eb0*/  IADD3 R3, R2, 0x18, RZ ;  /* 0x0000001802037810 */ /* 0x000fc40007ffe0ff */
[----:B------:R-:W-:Y:S02]  /*3ec0*/  FSEL R150, R13, -INF , !P3 ;  /* 0xff8000000d967808 */ /* 0x000fe40005800000 */
[----:B------:R1:W3:Y:S01]  /*3ed0*/  I2F R19, R3 ;  /* 0x0000000300137306 */ /* 0x0002e20000201400 */
[CC--:B------:R-:W-:Y:S01]  /*3ee0*/  ISETP.GE.AND P1, PT, R3.reuse, R16.reuse, PT ;  /* 0x000000100300720c */ /* 0x0c0fe20003f26270 */
[----:B-----5:R-:W-:Y:S01]  /*3ef0*/  HMMA.16816.F32 R28, R8, R40, R72 ;  /* 0x00000028081c723c */ /* 0x020fe20000001848 */
[-C--:B------:R-:W-:Y:S02]  /*3f00*/  ISETP.GE.AND P0, PT, R3, R17.reuse, PT ;  /* 0x000000110300720c */ /* 0x080fe40003f06270 */
[C---:B------:R-:W-:Y:S02]  /*3f10*/  ISETP.GE.AND P6, PT, R6.reuse, R16, PT ;  /* 0x000000100600720c */ /* 0x040fe40003fc6270 */
[----:B------:R-:W-:Y:S02]  /*3f20*/  ISETP.GE.AND P3, PT, R6, R17, PT ;  /* 0x000000110600720c */ /* 0x000fe40003f66270 */
[----:B--2---:R-:W-:-:S02]  /*3f30*/  IADD3 R6, R2, 0x21, RZ ;  /* 0x0000002102067810 */ /* 0x004fc40007ffe0ff */
[----:B------:R-:W-:Y:S01]  /*3f40*/  FSEL R153, R7, -INF , !P2 ;  /* 0xff80000007997808 */ /* 0x000fe20005000000 */
[----:B------:R-:W-:Y:S01]  /*3f50*/  FFMA.FTZ R7, R14, UR4, R35 ;  /* 0x000000040e077c23 */ /* 0x000fe20008010023 */
[----:B------:R2:W-:Y:S01]  /*3f60*/  I2F R21, R6 ;  /* 0x0000000600157306 */ /* 0x0005e20000201400 */
[----:B------:R-:W-:Y:S02]  /*3f70*/  FSEL R154, R12, -INF , !P5 ;  /* 0xff8000000c9a7808 */ /* 0x000fe40006800000 */
[----:B-1----:R-:W-:Y:S01]  /*3f80*/  IADD3 R3, R2, 0x20, RZ ;  /* 0x0000002002037810 */ /* 0x002fe20007ffe0ff */
[----:B---3--:R-:W-:Y:S01]  /*3f90*/  FFMA.FTZ R13, R19, UR4, R24 ;  /* 0x00000004130d7c23 */ /* 0x008fe20008010018 */
[----:B------:R-:W-:Y:S01]  /*3fa0*/  FSEL R155, R7, -INF , !P4 ;  /* 0xff800000079b7808 */ /* 0x000fe20006000000 */
[----:B------:R-:W-:Y:S01]  /*3fb0*/  FFMA.FTZ R7, R18, UR4, R25 ;  /* 0x0000000412077c23 */ /* 0x000fe20008010019 */
[C---:B------:R-:W-:Y:S01]  /*3fc0*/  ISETP.GE.AND P5, PT, R3.reuse, R16, PT ;  /* 0x000000100300720c */ /* 0x040fe20003fa6270 */
[----:B------:R1:W3:Y:S01]  /*3fd0*/  I2F R15, R3 ;  /* 0x00000003000f7306 */ /* 0x0002e20000201400 */
[----:B------:R-:W-:Y:S01]  /*3fe0*/  ISETP.GE.AND P2, PT, R3, R17, PT ;  /* 0x000000110300720c */ /* 0x000fe20003f46270 */
[----:B------:R-:W-:Y:S01]  /*3ff0*/  FFMA.FTZ R12, R19, UR4, R26 ;  /* 0x00000004130c7c23 */ /* 0x000fe2000801001a */
[----:B------:R-:W-:-:S02]  /*4000*/  FSEL R63, R13, -INF , !P1 ;  /* 0xff8000000d3f7808 */ /* 0x000fc40004800000 */
[----:B------:R-:W-:Y:S01]  /*4010*/  FSEL R62, R7, -INF , !P6 ;  /* 0xff800000073e7808 */ /* 0x000fe20007000000 */
[----:B------:R-:W-:Y:S01]  /*4020*/  FFMA.FTZ R7, R18, UR4, R27 ;  /* 0x0000000412077c23 */ /* 0x000fe2000801001b */
[CC--:B------:R-:W-:Y:S02]  /*4030*/  ISETP.GE.AND P4, PT, R6.reuse, R16.reuse, PT ;  /* 0x000000100600720c */ /* 0x0c0fe40003f86270 */
[-C--:B------:R-:W-:Y:S02]  /*4040*/  ISETP.GE.AND P1, PT, R6, R17.reuse, PT ;  /* 0x000000110600720c */ /* 0x080fe40003f26270 */
[----:B--2---:R-:W-:Y:S02]  /*4050*/  IADD3 R6, R2, 0x29, RZ ;  /* 0x0000002902067810 */ /* 0x004fe40007ffe0ff */
[----:B------:R-:W-:Y:S02]  /*4060*/  FSEL R152, R12, -INF , !P0 ;  /* 0xff8000000c987808 */ /* 0x000fe40004000000 */
[----:B------:R2:W-:Y:S01]  /*4070*/  I2F R19, R6 ;  /* 0x0000000600137306 */ /* 0x0005e20000201400 */
[----:B-1----:R-:W-:Y:S01]  /*4080*/  IADD3 R3, R2, 0x28, RZ ;  /* 0x0000002802037810 */ /* 0x002fe20007ffe0ff */
[----:B---3--:R-:W-:Y:S01]  /*4090*/  FFMA.FTZ R12, R15, UR4, R46 ;  /* 0x000000040f0c7c23 */ /* 0x008fe2000801002e */
[----:B------:R-:W-:Y:S01]  /*40a0*/  FSEL R149, R7, -INF , !P3 ;  /* 0xff80000007957808 */ /* 0x000fe20005800000 */
[----:B------:R-:W-:Y:S01]  /*40b0*/  FFMA.FTZ R7, R21, UR4, R45 ;  /* 0x0000000415077c23 */ /* 0x000fe2000801002d */
[----:B------:R-:W-:Y:S01]  /*40c0*/  ISETP.GE.AND P0, PT, R3, R16, PT ;  /* 0x000000100300720c */ /* 0x000fe20003f06270 */
[----:B------:R-:W-:Y:S01]  /*40d0*/  FFMA.FTZ R13, R15, UR4, R44 ;  /* 0x000000040f0d7c23 */ /* 0x000fe2000801002c */
[----:B------:R-:W-:Y:S01]  /*40e0*/  ISETP.GE.AND P6, PT, R3, R17, PT ;  /* 0x000000110300720c */ /* 0x000fe20003fc6270 */
[----:B------:R-:W1:Y:S01]  /*40f0*/  I2F R20, R3 ;  /* 0x0000000300147306 */ /* 0x000e620000201400 */
[----:B------:R-:W-:-:S02]  /*4100*/  FSEL R237, R12, -INF , !P2 ;  /* 0xff8000000ced7808 */ /* 0x000fc40005000000 */
[----:B------:R-:W-:Y:S02]  /*4110*/  FSEL R232, R7, -INF , !P4 ;  /* 0xff80000007e87808 */ /* 0x000fe40006000000 */
[----:B------:R-:W-:Y:S02]  /*4120*/  FSEL R227, R13, -INF , !P5 ;  /* 0xff8000000de37808 */ /* 0x000fe40006800000 */
[C---:B------:R-:W-:Y:S01]  /*4130*/  ISETP.GE.AND P3, PT, R6.reuse, R16, PT ;  /* 0x000000100600720c */ /* 0x040fe20003f66270 */
[----:B------:R-:W-:Y:S01]  /*4140*/  HMMA.16816.F32 R12, R8, R42, R56 ;  /* 0x0000002a080c723c */ /* 0x000fe20000001838 */
[----:B------:R-:W-:Y:S01]  /*4150*/  ISETP.GE.AND P5, PT, R6, R17, PT ;  /* 0x000000110600720c */ /* 0x000fe20003fa6270 */
[----:B--2---:R-:W-:-:S05]  /*4160*/  FFMA.FTZ R6, R21, UR4, R47 ;  /* 0x0000000415067c23 */ /* 0x004fca000801002f */
[----:B------:R-:W-:Y:S01]  /*4170*/  FSEL R195, R6, -INF , !P1 ;  /* 0xff80000006c37808 */ /* 0x000fe20004800000 */
[----:B-1----:R-:W-:Y:S01]  /*4180*/  FFMA.FTZ R7, R20, UR4, R36 ;  /* 0x0000000414077c23 */ /* 0x002fe20008010024 */
[C---:B------:R-:W-:Y:S01]  /*4190*/  IADD3 R3, R2.reuse, 0x30, RZ ;  /* 0x0000003002037810 */ /* 0x040fe20007ffe0ff */
[----:B------:R-:W-:Y:S01]  /*41a0*/  FFMA.FTZ R6, R19, UR4, R39 ;  /* 0x0000000413067c23 */ /* 0x000fe20008010027 */
[----:B------:R-:W-:Y:S01]  /*41b0*/  IADD3 R9, R2, 0x38, RZ ;  /* 0x0000003802097810 */ /* 0x000fe20007ffe0ff */
[----:B------:R-:W-:Y:S01]  /*41c0*/  FFMA.FTZ R8, R20, UR4, R38 ;  /* 0x0000000414087c23 */ /* 0x000fe20008010026 */
[----:B------:R1:W2:Y:S01]  /*41d0*/  I2F R18, R3 ;  /* 0x0000000300127306 */ /* 0x0002a20000201400 */
[C---:B------:R-:W-:Y:S02]  /*41e0*/  ISETP.GE.AND P2, PT, R3.reuse, R16, PT ;  /* 0x000000100300720c */ /* 0x040fe40003f46270 */
[----:B------:R-:W-:Y:S02]  /*41f0*/  ISETP.GE.AND P4, PT, R3, R17, PT ;  /* 0x000000110300720c */ /* 0x000fe40003f86270 */
[----:B------:R-:W-:-:S02]  /*4200*/  FSEL R166, R7, -INF , !P0 ;  /* 0xff80000007a67808 */ /* 0x000fc40004000000 */
[----:B------:R-:W-:Y:S01]  /*4210*/  FSEL R252, R6, -INF , !P5 ;  /* 0xff80000006fc7808 */ /* 0x000fe20006800000 */
[----:B------:R3:W-:Y:S01]  /*4220*/  I2F R10, R9 ;  /* 0x00000009000a7306 */ /* 0x0007e20000201400 */
        /* <DEDUP_REMOVED lines=11> */
[----:B---3--:R-:W-:-:S05]  /*42e0*/  FFMA.FTZ R9, R76, UR4, R64 ;  /* 0x000000044c097c23 */ /* 0x008fca0008010040 */
[----:B------:R-:W-:Y:S01]  /*42f0*/  FSEL R20, R9, -INF , !P6 ;  /* 0xff80000009147808 */ /* 0x000fe20007000000 */
[----:B-1----:R-:W-:Y:S02]  /*4300*/  FFMA.FTZ R3, R19, UR4, R37 ;  /* 0x0000000413037c23 */ /* 0x002fe40008010025 */
[----:B--2---:R-:W-:-:S03]  /*4310*/  FFMA.FTZ R6, R11, UR4, R29 ;  /* 0x000000040b067c23 */ /* 0x004fc6000801001d */
[----:B------:R-:W-:Y:S01]  /*4320*/  FSEL R167, R3, -INF , !P3 ;  /* 0xff80000003a77808 */ /* 0x000fe20005800000 */
[----:B------:R-:W-:Y:S01]  /*4330*/  FFMA.FTZ R3, R18, UR4, R30 ;  /* 0x0000000412037c23 */ /* 0x000fe2000801001e */
[C---:B------:R-:W-:Y:S02]  /*4340*/  ISETP.GE.AND P3, PT, R2.reuse, R17, PT ;  /* 0x000000110200720c */ /* 0x040fe40003f66270 */
[----:B------:R-:W-:Y:S02]  /*4350*/  IADD3 R2, R2, 0x39, RZ ;  /* 0x0000003902027810 */ /* 0x000fe40007ffe0ff */
[----:B------:R-:W-:Y:S02]  /*4360*/  FSEL R3, R3, -INF , !P4 ;  /* 0xff80000003037808 */ /* 0x000fe40006000000 */
[----:B------:R1:W2:Y:S01]  /*4370*/  I2F R8, R2 ;  /* 0x0000000200087306 */ /* 0x0002a20000201400 */
[----:B------:R-:W-:Y:S02]  /*4380*/  ISETP.GE.AND P4, PT, R2, R16, PT ;  /* 0x000000100200720c */ /* 0x000fe40003f86270 */
[----:B------:R3:W-:Y:S01]  /*4390*/  STL [R1+0x20], R3 ;  /* 0x0000200301007387 */ /* 0x0007e20000100800 */
[----:B------:R-:W-:-:S02]  /*43a0*/  FSEL R21, R7, -INF , !P3 ;  /* 0xff80000007157808 */ /* 0x000fc40005800000 */
[----:B---3--:R-:W-:Y:S01]  /*43b0*/  FSEL R3, R6, -INF , !P1 ;  /* 0xff80000006037808 */ /* 0x008fe20004800000 */
[----:B------:R-:W-:Y:S01]  /*43c0*/  FFMA.FTZ R6, R10, UR4, R14 ;  /* 0x000000040a067c23 */ /* 0x000fe2000801000e */
[----:B------:R-:W-:Y:S01]  /*43d0*/  ISETP.GE.AND P1, PT, R2, R17, PT ;  /* 0x000000110200720c */ /* 0x000fe20003f26270 */
[----:B-1----:R-:W-:Y:S02]  /*43e0*/  FFMA.FTZ R2, R11, UR4, R31 ;  /* 0x000000040b027c23 */ /* 0x002fe4000801001f */
[----:B------:R2:W-:Y:S01]  /*43f0*/  STL [R1+0x14], R3 ;  /* 0x0000140301007387 */ /* 0x0005e20000100800 */
[----:B------:R-:W-:Y:S01]  /*4400*/  FFMA.FTZ R11, R10, UR4, R12 ;  /* 0x000000040a0b7c23 */ /* 0x000fe2000801000c */
[----:B------:R-:W-:Y:S02]  /*4410*/  FSEL R196, R6, -INF , !P2 ;  /* 0xff80000006c47808 */ /* 0x000fe40005000000 */
[----:B------:R-:W-:Y:S02]  /*4420*/  FSEL R230, R2, -INF , !P0 ;  /* 0xff80000002e67808 */ /* 0x000fe40004000000 */
[----:B------:R-:W-:-:S02]  /*4430*/  PLOP3.LUT P0, PT, PT, PT, UP0, 0x80, 0x0 ;  /* 0x000000000000781c */ /* 0x000fc40003f0f008 */
[----:B------:R-:W-:Y:S01]  /*4440*/  FSEL R229, R11, -INF , !P5 ;  /* 0xff8000000be57808 */ /* 0x000fe20006800000 */
[C---:B--2---:R-:W-:Y:S02]  /*4450*/  FFMA.FTZ R3, R8.reuse, UR4, R13 ;  /* 0x0000000408037c23 */ /* 0x044fe4000801000d */
[----:B------:R-:W-:-:S03]  /*4460*/  FFMA.FTZ R8, R8, UR4, R15 ;  /* 0x0000000408087c23 */ /* 0x000fc6000801000f */
[----:B------:R-:W-:Y:S02]  /*4470*/  FSEL R173, R3, -INF , !P4 ;  /* 0xff80000003ad7808 */ /* 0x000fe40006000000 */
[----:B------:R-:W-:-:S03]  /*4480*/  FSEL R182, R8, -INF , !P1 ;  /* 0xff80000008b67808 */ /* 0x000fc60004800000 */
        /* <DEDUP_REMOVED lines=71> */
.L_x_829:
[----:B------:R-:W-:Y:S05]  /*4900*/  BSYNC B0 ;  /* 0x0000000000007941 */ /* 0x000fea0003800000 */
.L_x_828:
[----:B------:R-:W0:Y:S02]  /*4910*/  LDGDEPBAR ;  /* 0x00000000000079af */ /* 0x000e240000000000 */
.L_x_827:
[----:B------:R3:W-:Y:S04]  /*4920*/  STL [R1+0x78], R206 ;  /* 0x000078ce01007387 */ /* 0x0007e80000100800 */
[----:B---3--:R-:W3:Y:S04]  /*4930*/  LDL.LU R206, [R1+0x14] ;  /* 0x0000140001ce7983 */ /* 0x008ee80000300800 */
[----:B------:R4:W-:Y:S04]  /*4940*/  STL [R1+0x74], R205 ;  /* 0x000074cd01007387 */ /* 0x0009e80000100800 */
[----:B----4-:R-:W4:Y:S01]  /*4950*/  LDL.LU R205, [R1+0x20] ;  /* 0x0000200001cd7983 */ /* 0x010f220000300800 */
[----:B--2---:R-:W-:Y:S01]  /*4960*/  FMNMX.FTZ R2, R20, R49, !PT ;  /* 0x0000003114027209 */ /* 0x004fe20007810000 */
        /* <DEDUP_REMOVED lines=10> */
[----:B------:R2:W-:Y:S01]  /*4a10*/  STL [R1+0x68], R17 ;  /* 0x0000681101007387 */ /* 0x0005e20000100800 */
[----:B------:R-:W-:Y:S01]  /*4a20*/  FMNMX.FTZ R2, R150, R2, !PT ;  /* 0x0000000296027209 */ /* 0x000fe20007810000 */
[----:B------:R-:W-:Y:S01]  /*4a30*/  UIADD3 UR14, UR38, 0x3c6ef372, URZ ;  /* 0x3c6ef372260e7890 */ /* 0x000fe2000fffe03f */
[----:B------:R-:W-:Y:S01]  /*4a40*/  IMAD R201, R4, 0x2, R200 ;  /* 0x0000000204c97824 */ /* 0x000fe200078e02c8 */
[----:B------:R-:W-:Y:S01]  /*4a50*/  STL [R1+0x64], R16 ;  /* 0x0000641001007387 */ /* 0x000fe20000100800 */
[----:B------:R-:W-:Y:S01]  /*4a60*/  FMNMX.FTZ R2, R153, R2, !PT ;  /* 0x0000000299027209 */ /* 0x000fe20007810000 */
[----:B------:R-:W-:Y:S01]  /*4a70*/  UIADD3 UR13, UR39, 0x76cf5d0a, URZ ;  /* 0x76cf5d0a270d7890 */ /* 0x000fe2000fffe03f */
[C---:B------:R-:W-:Y:S01]  /*4a80*/  LEA R203, R0.reuse, R200, 0x1 ;  /* 0x000000c800cb7211 */ /* 0x040fe200078e08ff */
[----:B------:R-:W-:Y:S01]  /*4a90*/  UIADD3 UR11, UR39, 0x32370b8f, URZ ;  /* 0x32370b8f270b7890 */ /* 0x000fe2000fffe03f */
[----:B------:R-:W-:Y:S01]  /*4aa0*/  FMNMX.FTZ R2, R63, R2, !PT ;  /* 0x000000023f027209 */ /* 0x000fe20007810000 */
[----:B------:R-:W-:Y:S01]  /*4ab0*/  UIADD3 UR10, UR38, 0x78dde6e4, URZ ;  /* 0x78dde6e4260a7890 */ /* 0x000fe2000fffe03f */
[----:B------:R-:W-:Y:S01]  /*4ac0*/  IMAD R202, R0, 0x2, R201 ;  /* 0x0000000200ca7824 */ /* 0x000fe200078e02c9 */
[----:B------:R-:W-:Y:S01]  /*4ad0*/  UIADD3 UR12, UR38, -0x255992d5, URZ ;  /* 0xdaa66d2b260c7890 */ /* 0x000fe2000fffe03f */
[----:B------:R-:W-:Y:S01]  /*4ae0*/  FMNMX.FTZ R2, R62, R2, !PT ;  /* 0x000000023e027209 */ /* 0x000fe20007810000 */
[----:B------:R-:W-:Y:S01]  /*4af0*/  UIADD3 UR5, UR39, -0x56f99767, URZ ;  /* 0xa906689927057890 */ /* 0x000fe2000fffe03f */
[----:B------:R-:W-:Y:S01]  /*4b00*/  LDSM.16.MT88.4 R32, [R201+0x1a000] ;  /* 0x01a00000c920783b */ /* 0x000fe20000004200 */
[----:B------:R-:W-:Y:S01]  /*4b10*/  UIADD3 UR9, UR39, -0x126145ec, URZ ;  /* 0xed9eba1427097890 */ /* 0x000fe2000fffe03f */
[----:B------:R-:W-:Y:S01]  /*4b20*/  FMNMX.FTZ R3, R227, R2, !PT ;  /* 0x00000002e3037209 */ /* 0x000fe20007810000 */
[----:B------:R-:W-:Y:S01]  /*4b30*/  UIADD3 UR17, UR38, -0x4ab325aa, URZ ;  /* 0xb54cda5626117890 */ /* 0x000fe2000fffe03f */
        /* <DEDUP_REMOVED lines=15> */
[----:B--2---:R-:W-:-:S02]  /*4c30*/  PRMT R17, R105, 0x7054, R105 ;  /* 0x0000705469117816 */ /* 0x004fc40000000069 */
[----:B------:R-:W-:Y:S01]  /*4c40*/  FMNMX.FTZ R2, R152, R2, !PT ;  /* 0x0000000298027209 */ /* 0x000fe20007810000 */
[----:B------:R-:W-:Y:S03]  /*4c50*/  LDSM.16.MT88.4 R52, [R200+0x1e000] ;  /* 0x01e00000c834783b */ /* 0x000fe60000004200 */
[----:B------:R-:W-:Y:S01]  /*4c60*/  FMNMX.FTZ R2, R149, R2, !PT ;  /* 0x0000000295027209 */ /* 0x000fe20007810000 */
[----:B------:R-:W-:Y:S03]  /*4c70*/  LDSM.16.MT88.4 R36, [R200+0x1a000] ;  /* 0x01a00000c824783b */ /* 0x000fe60000004200 */
[----:B------:R-:W-:-:S04]  /*4c80*/  FMNMX.FTZ R2, R237, R2, !PT ;  /* 0x00000002ed027209 */ /* 0x000fc80007810000 */
[----:B------:R-:W-:-:S04]  /*4c90*/  FMNMX.FTZ R2, R195, R2, !PT ;  /* 0x00000002c3027209 */ /* 0x000fc80007810000 */
[----:B------:R-:W-:-:S04]  /*4ca0*/  FMNMX.FTZ R2, R233, R2, !PT ;  /* 0x00000002e9027209 */ /* 0x000fc80007810000 */
[----:B------:R-:W-:Y:S02]  /*4cb0*/  FMNMX.FTZ R2, R252, R2, !PT ;  /* 0x00000002fc027209 */ /* 0x000fe40007810000 */
[----:B---3--:R-:W-:-:S04]  /*4cc0*/  FMNMX.FTZ R148, R206, R148, !PT ;  /* 0x00000094ce947209 */ /* 0x008fc80007810000 */
[----:B------:R-:W-:-:S04]  /*4cd0*/  FMNMX.FTZ R148, R229, R148, !PT ;  /* 0x00000094e5947209 */ /* 0x000fc80007810000 */
[----:B------:R-:W-:-:S05]  /*4ce0*/  FMNMX.FTZ R148, R173, R148, !PT ;  /* 0x00000094ad947209 */ /* 0x000fca0007810000 */
[----:B------:R-:W2:Y:S01]  /*4cf0*/  SHFL.BFLY PT, R3, R148, 0x2, 0x1f ;  /* 0x0c401f0094037f89 */ /* 0x000ea200000e0000 */
[----:B----4-:R-:W-:-:S04]  /*4d00*/  FMNMX.FTZ R2, R205, R2, !PT ;  /* 0x00000002cd027209 */ /* 0x010fc80007810000 */
        /* <DEDUP_REMOVED lines=45> */
[----:B------:R-:W-:Y:S01]  /*4fe0*/  LOP3.LUT R6, R19, UR5, R6, 0x96, !PT ;  /* 0x0000000513067c12 */ /* 0x000fe2000f8e9606 */
[----:B------:R-:W-:Y:S01]  /*4ff0*/  IMAD.MOV.U32 R19, RZ, RZ, R17 ;  /* 0x000000ffff137224 */ /* 0x000fe200078e0011 */
        /* <DEDUP_REMOVED lines=13> */
[----:B------:R-:W1:Y:S01]  /*50d0*/  LDSM.16.MT88.4 R48, [R201+0x18000] ;  /* 0x01800000c930783b */ /* 0x000e620000004200 */
[----:B------:R-:W-:Y:S01]  /*50e0*/  PRMT R7, R11, 0x5410, R9 ;  /* 0x000054100b077816 */ /* 0x000fe20000000009 */
[----:B------:R2:W-:Y:S01]  /*50f0*/  MUFU.EX2 R193, R8 ;  /* 0x0000000800c17308 */ /* 0x0005e20000000800 */
[----:B------:R-:W-:Y:S02]  /*5100*/  LOP3.LUT R11, R5, 0xff, RZ, 0xc0, !PT ;  /* 0x000000ff050b7812 */ /* 0x000fe400078ec0ff */
[----:B------:R-:W-:Y:S02]  /*5110*/  SHF.R.U32.HI R9, RZ, 0x18, R5 ;  /* 0x00000018ff097819 */ /* 0x000fe40000011605 */
[----:B------:R-:W-:-:S04]  /*5120*/  LOP3.LUT R5, R4, 0xff, RZ, 0xc0, !PT ;  /* 0x000000ff04057812 */ /* 0x000fc800078ec0ff */
[----:B------:R-:W-:-:S05]  /*5130*/  PRMT R5, R5, 0x5410, R9 ;  /* 0x0000541005057816 */ /* 0x000fca0000000009 */
[----:B------:R-:W-:Y:S01]  /*5140*/  HSET2.LE.AND R5, R5, R17, PT ;  /* 0x0000001105057233 */ /* 0x000fe20003803000 */
[----:B--2---:R-:W-:Y:S01]  /*5150*/  SHF.R.U32.HI R8, RZ, 0x10, R6 ;  /* 0x00000010ff087819 */ /* 0x004fe20000011606 */
[----:B------:R-:W-:-:S03]  /*5160*/  FFMA.FTZ R6, R22, c[0x0][0x23c], -R2 ;  /* 0x00008f0016067a23 */ /* 0x000fc60000010802 */
[----:B------:R-:W-:Y:S01]  /*5170*/  LOP3.LUT R8, R8, 0xff, RZ, 0xc0, !PT ;  /* 0x000000ff08087812 */ /* 0x000fe200078ec0ff */
[----:B------:R2:W3:Y:S03]  /*5180*/  MUFU.EX2 R183, R6 ;  /* 0x0000000600b77308 */ /* 0x0004e60000000800 */
[----:B------:R-:W-:Y:S02]  /*5190*/  PRMT R10, R8, 0x5410, R10 ;  /* 0x00005410080a7816 */ /* 0x000fe4000000000a */
[----:B------:R-:W-:Y:S01]  /*51a0*/  SHF.R.U32.HI R8, RZ, 0x8, R0 ;  /* 0x00000008ff087819 */ /* 0x000fe20000011600 */
[--C-:B------:R-:W-:Y:S02]  /*51b0*/  HSET2.LE.AND R0, R7, R17.reuse, PT ;  /* 0x0000001107007233 */ /* 0x100fe40003803000 */
[----:B------:R-:W-:Y:S01]  /*51c0*/  HSET2.LE.AND R7, R10, R17, PT ;  /* 0x000000110a077233 */ /* 0x000fe20003803000 */
[----:B------:R-:W-:Y:S01]  /*51d0*/  PRMT R8, R11, 0x5410, R8 ;  /* 0x000054100b087816 */ /* 0x000fe20000000008 */
[----:B--2---:R-:W-:Y:S01]  /*51e0*/  FFMA.FTZ R6, R21, c[0x0][0x23c], -R2 ;  /* 0x00008f0015067a23 */ /* 0x004fe20000010802 */
[----:B---3--:R-:W-:Y:S01]  /*51f0*/  F2FP.PACK_AB R4, R183, R193 ;  /* 0x000000c1b704723e */ /* 0x008fe200000000ff */
[----:B------:R-:W2:Y:S02]  /*5200*/  LDSM.16.MT88.4 R20, [R200+0x1c000] ;  /* 0x01c00000c814783b */ /* 0x000ea40000004200 */
[----:B------:R3:W-:Y:S01]  /*5210*/  MUFU.EX2 R197, R6 ;  /* 0x0000000600c57308 */ /* 0x0007e20000000800 */
[----:B------:R-:W-:-:S02]  /*5220*/  LOP3.LUT R7, R7, R4, RZ, 0xc0, !PT ;  /* 0x0000000407077212 */ /* 0x000fc400078ec0ff */
[----:B------:R-:W-:Y:S01]  /*5230*/  F2FP.PACK_AB R4, R16, R151 ;  /* 0x000000971004723e */ /* 0x000fe200000000ff */
[----:B---3--:R-:W-:-:S04]  /*5240*/  FFMA.FTZ R6, R65, c[0x0][0x23c], -R2 ;  /* 0x00008f0041067a23 */ /* 0x008fc80000010802 */
[----:B------:R3:W4:Y:S02]  /*5250*/  MUFU.EX2 R204, R6 ;  /* 0x0000000600cc7308 */ /* 0x0007240000000800 */
[----:B---3--:R-:W-:-:S04]  /*5260*/  F2FP.PACK_AB R6, R192, R194 ;  /* 0x000000c2c006723e */ /* 0x008fc800000000ff */
[----:B------:R-:W-:Y:S01]  /*5270*/  LOP3.LUT R6, R0, R6, RZ, 0xc0, !PT ;  /* 0x0000000600067212 */ /* 0x000fe200078ec0ff */
[----:B------:R-:W-:Y:S01]  /*5280*/  HSET2.LE.AND R0, R8, R17, PT ;  /* 0x0000001108007233 */ /* 0x000fe20003803000 */
[----:B----4-:R-:W-:-:S04]  /*5290*/  F2FP.PACK_AB R8, R204, R197 ;  /* 0x000000c5cc08723e */ /* 0x010fc800000000ff */
[----:B------:R-:W-:Y:S02]  /*52a0*/  LOP3.LUT R5, R5, R8, RZ, 0xc0, !PT ;  /* 0x0000000805057212 */ /* 0x000fe400078ec0ff */
[----:B------:R-:W3:Y:S01]  /*52b0*/  LDSM.16.MT88.4 R8, [R201+0x1c000] ;  /* 0x01c00000c908783b */ /* 0x000ee20000004200 */
[----:B------:R-:W-:Y:S01]  /*52c0*/  LOP3.LUT R4, R0, R4, RZ, 0xc0, !PT ;  /* 0x0000000400047212 */ /* 0x000fe200078ec0ff */
[----:B------:R-:W-:-:S04]  /*52d0*/  FFMA.FTZ R0, R150, c[0x0][0x23c], -R12 ;  /* 0x00008f0096007a23 */ /* 0x000fc8000001080c */
[----:B------:R4:W-:Y:S02]  /*52e0*/  MUFU.EX2 R231, R0 ;  /* 0x0000000000e77308 */ /* 0x0009e40000000800 */
[C---:B------:R-:W-:Y:S08]  /*52f0*/  HMMA.16816.F32 R136, R4.reuse, R32, RZ ;  /* 0x000000200488723c */ /* 0x040ff000000018ff */
[----:B------:R-:W-:Y:S01]  /*5300*/  HMMA.16816.F32 R120, R4, R34, RZ ;  /* 0x000000220478723c */ /* 0x000fe200000018ff */
[----:B------:R-:W2:Y:S01]  /*5310*/  LDSM.16.MT88.4 R32, [R201+0x1e000] ;  /* 0x01e00000c920783b */ /* 0x000ea20000004200 */
[----:B----4-:R-:W-:-:S06]  /*5320*/  LOP3.LUT R0, R15, UR8, R156, 0x96, !PT ;  /* 0x000000080f007c12 */ /* 0x010fcc000f8e969c */
[C---:B------:R-:W-:Y:S08]  /*5330*/  HMMA.16816.F32 R140, R4.reuse, R40, RZ ;  /* 0x00000028048c723c */ /* 0x040ff000000018ff */
[C---:B------:R-:W-:Y:S01]  /*5340*/  HMMA.16816.F32 R128, R4.reuse, R42, RZ ;  /* 0x0000002a0480723c */ /* 0x040fe200000018ff */
[----:B------:R-:W4:Y:S07]  /*5350*/  LDSM.16.MT88.4 R40, [R203+0x1c000] ;  /* 0x01c00000cb28783b */ /* 0x000f2e0000004200 */
[C---:B-1----:R-:W-:Y:S08]  /*5360*/  HMMA.16816.F32 R116, R4.reuse, R48, RZ ;  /* 0x000000300474723c */ /* 0x042ff000000018ff */
[C---:B------:R-:W-:Y:S01]  /*5370*/  HMMA.16816.F32 R108, R4.reuse, R50, RZ ;  /* 0x00000032046c723c */ /* 0x040fe200000018ff */
[----:B------:R-:W1:Y:S07]  /*5380*/  LDSM.16.MT88.4 R48, [R202+0x1c000] ;  /* 0x01c00000ca30783b */ /* 0x000e6e0000004200 */
[C---:B------:R-:W-:Y:S08]  /*5390*/  HMMA.16816.F32 R96, R4.reuse, R24, RZ ;  /* 0x000000180460723c */ /* 0x040ff000000018ff */
[C---:B------:R-:W-:Y:S01]  /*53a0*/  HMMA.16816.F32 R84, R4.reuse, R26, RZ ;  /* 0x0000001a0454723c */ /* 0x040fe200000018ff */
[----:B------:R-:W-:Y:S07]  /*53b0*/  LDSM.16.MT88.4 R24, [R202+0x1e000] ;  /* 0x01e00000ca18783b */ /* 0x000fee0000004200 */
[C---:B--2---:R-:W-:Y:S08]  /*53c0*/  HMMA.16816.F32 R64, R4.reuse, R20, RZ ;  /* 0x000000140440723c */ /* 0x044ff000000018ff */
[C---:B------:R-:W-:Y:S01]  /*53d0*/  HMMA.16816.F32 R80, R4.reuse, R22, RZ ;  /* 0x000000160450723c */ /* 0x040fe200000018ff */
[----:B------:R-:W2:Y:S07]  /*53e0*/  LDSM.16.MT88.4 R20, [R203+0x1e000] ;  /* 0x01e00000cb14783b */ /* 0x000eae0000004200 */
[C---:B------:R-:W-:Y:S08]  /*53f0*/  HMMA.16816.F32 R100, R4.reuse, R56, RZ ;  /* 0x000000380464723c */ /* 0x040ff000000018ff */
[C---:B------:R-:W-:Y:S08]  /*5400*/  HMMA.16816.F32 R88, R4.reuse, R58, RZ ;  /* 0x0000003a0458723c */ /* 0x040ff000000018ff */
[C---:B---3--:R-:W-:Y:S07]  /*5410*/  HMMA.16816.F32 R56, R4.reuse, R8, RZ ;  /* 0x000000080438723c */ /* 0x048fee00000018ff */
[--C-:B------:R-:W-:Y:S01]  /*5420*/  FFMA.FTZ R8, R153, c[0x0][0x23c], -R12.reuse ;  /* 0x00008f0099087a23 */ /* 0x100fe2000001080c */
[C---:B------:R-:W-:Y:S03]  /*5430*/  HMMA.16816.F32 R76, R4.reuse, R10, RZ ;  /* 0x0000000a044c723c */ /* 0x040fe600000018ff */
[----:B------:R3:W-:Y:S04]  /*5440*/  MUFU.EX2 R174, R8 ;  /* 0x0000000800ae7308 */ /* 0x0007e80000000800 */
[----:B------:R-:W-:Y:S01]  /*5450*/  FFMA.FTZ R11, R62, c[0x0][0x23c], -R12 ;  /* 0x00008f003e0b7a23 */ /* 0x000fe2000001080c */
[C---:B------:R-:W-:Y:S03]  /*5460*/  HMMA.16816.F32 R112, R4.reuse, R28, RZ ;  /* 0x0000001c0470723c */ /* 0x040fe600000018ff */
[----:B------:R-:W-:Y:S05]  /*5470*/  MUFU.EX2 R228, R11 ;  /* 0x0000000b00e47308 */ /* 0x000fea0000000800 */
[----:B------:R-:W-:Y:S01]  /*5480*/  HMMA.16816.F32 R104, R4, R30, RZ ;  /* 0x0000001e0468723c */ /* 0x000fe200000018ff */
[----:B------:R-:W-:Y:S01]  /*5490*/  LDSM.16.MT88.4 R28, [R201+0x18800] ;  /* 0x01880000c91c783b */ /* 0x000fe20000004200 */
[----:B---3--:R-:W-:-:S04]  /*54a0*/  IMAD.WIDE.U32 R8, R0, -0x2daee0ad, RZ ;  /* 0xd2511f5300087825 */ /* 0x008fc800078e00ff */
[----:B------:R-:W-:Y:S01]  /*54b0*/  FFMA.FTZ R0, R63, c[0x0][0x23c], -R12 ;  /* 0x00008f003f007a23 */ /* 0x000fe2000001080c */
[--C-:B------:R-:W-:Y:S01]  /*54c0*/  SHF.R.U32.HI R10, RZ, 0x10, R8.reuse ;  /* 0x00000010ff0a7819 */ /* 0x100fe20000011608 */
[----:B------:R-:W-:Y:S01]  /*54d0*/  HMMA.16816.F32 R156, R4, R32, RZ ;  /* 0x00000020049c723c */ /* 0x000fe200000018ff */
[----:B------:R-:W-:Y:S01]  /*54e0*/  LOP3.LUT R14, R8, 0xff, RZ, 0xc0, !PT ;  /* 0x000000ff080e7812 */ /* 0x000fe200078ec0ff */
[----:B------:R3:W1:Y:S01]  /*54f0*/  MUFU.EX2 R236, R0 ;  /* 0x0000000000ec7308 */ /* 0x0006620000000800 */
[----:B------:R-:W-:-:S05]  /*5500*/  SHF.R.U32.HI R13, RZ, 0x18, R8 ;  /* 0x00000018ff0d7819 */ /* 0x000fca0000011608 */
[C---:B------:R-:W-:Y:S01]  /*5510*/  HMMA.16816.F32 R160, R4.reuse, R34, RZ ;  /* 0x0000002204a0723c */ /* 0x040fe200000018ff */
[----:B------:R-:W2:Y:S07]  /*5520*/  LDSM.16.MT88.4 R32, [R200+0x18800] ;  /* 0x01880000c820783b */ /* 0x000eae0000004200 */
[----:B------:R-:W-:Y:S01]  /*5530*/  HMMA.16816.F32 R72, R4, R44, RZ ;  /* 0x0000002c0448723c */ /* 0x000fe200000018ff */
[----:B---3--:R-:W-:Y:S02]  /*5540*/  LOP3.LUT R0, R8, 0xffff, RZ, 0xc0, !PT ;  /* 0x0000ffff08007812 */ /* 0x008fe400078ec0ff */
[----:B------:R-:W-:Y:S01]  /*5550*/  LOP3.LUT R8, R10, 0xff, RZ, 0xc0, !PT ;  /* 0x000000ff0a087812 */ /* 0x000fe200078ec0ff */
[----:B------:R-:W-:Y:S01]  /*5560*/  FFMA.FTZ R10, R154, c[0x0][0x23c], -R2 ;  /* 0x00008f009a0a7a23 */ /* 0x000fe20000010802 */
[----:B------:R-:W-:-:S02]  /*5570*/  SHF.R.U32.HI R11, RZ, 0x8, R0 ;  /* 0x00000008ff0b7819 */ /* 0x000fc40000011600 */
[----:B------:R-:W-:Y:S01]  /*5580*/  LOP3.LUT R0, R9, UR18, R18, 0x96, !PT ;  /* 0x0000001209007c12 */ /* 0x000fe2000f8e9612 */
[----:B------:R3:W-:Y:S01]  /*5590*/  MUFU.EX2 R175, R10 ;  /* 0x0000000a00af7308 */ /* 0x0007e20000000800 */
[----:B------:R-:W-:Y:S01]  /*55a0*/  PRMT R18, R8, 0x5410, R13 ;  /* 0x0000541008127816 */ /* 0x000fe2000000000d */
[C---:B----4-:R-:W-:Y:S01]  /*55b0*/  HMMA.16816.F32 R92, R4.reuse, R40, RZ ;  /* 0x00000028045c723c */ /* 0x050fe200000018ff */
[----:B------:R-:W-:Y:S02]  /*55c0*/  LOP3.LUT R8, R0, 0xffff, RZ, 0xc0, !PT ;  /* 0x0000ffff00087812 */ /* 0x000fe400078ec0ff */
[----:B------:R-:W-:Y:S02]  /*55d0*/  SHF.R.U32.HI R9, RZ, 0x10, R0 ;  /* 0x00000010ff097819 */ /* 0x000fe40000011600 */
[----:B------:R-:W-:Y:S02]  /*55e0*/  PRMT R15, R14, 0x5410, R11 ;  /* 0x000054100e0f7816 */ /* 0x000fe4000000000b */
[----:B------:R-:W-:Y:S01]  /*55f0*/  SHF.R.U32.HI R11, RZ, 0x8, R8 ;  /* 0x00000008ff0b7819 */ /* 0x000fe20000011608 */
[----:B-1----:R-:W-:Y:S01]  /*5600*/  HMMA.16816.F32 R132, R4, R48, RZ ;  /* 0x000000300484723c */ /* 0x002fe200000018ff */
[----:B------:R-:W-:Y:S01]  /*5610*/  LOP3.LUT R8, R9, 0xff, RZ, 0xc0, !PT ;  /* 0x000000ff09087812 */ /* 0x000fe200078ec0ff */
[----:B------:R-:W-:Y:S01]  /*5620*/  FFMA.FTZ R9, R149, c[0x0][0x23c], -R2 ;  /* 0x00008f0095097a23 */ /* 0x000fe20000010802 */
[----:B------:R-:W-:-:S02]  /*5630*/  LOP3.LUT R14, R0, 0xff, RZ, 0xc0, !PT ;  /* 0x000000ff000e7812 */ /* 0x000fc400078ec0ff */
[----:B------:R-:W-:Y:S01]  /*5640*/  SHF.R.U32.HI R13, RZ, 0x18, R0 ;  /* 0x00000018ff0d7819 */ /* 0x000fe20000011600 */
[----:B---3--:R-:W-:Y:S01]  /*5650*/  FFMA.FTZ R10, R152, c[0x0][0x23c], -R2 ;  /* 0x00008f00980a7a23 */ /* 0x008fe20000010802 */
[----:B------:R1:W-:Y:S01]  /*5660*/  MUFU.EX2 R172, R9 ;  /* 0x0000000900ac7308 */ /* 0x0003e20000000800 */
[----:B------:R-:W-:Y:S01]  /*5670*/  HMMA.16816.F32 R144, R4, R52, RZ ;  /* 0x000000340490723c */ /* 0x000fe200000018ff */
[----:B------:R-:W-:Y:S01]  /*5680*/  HSET2.LE.AND R0, R15, R19, PT ;  /* 0x000000130f007233 */ /* 0x000fe20003803000 */
[----:B------:R-:W-:Y:S02]  /*5690*/  PRMT R14, R14, 0x5410, R11 ;  /* 0x000054100e0e7816 */ /* 0x000fe4000000000b */
[----:B------:R-:W-:-:S03]  /*56a0*/  MOV R149, R230 ;  /* 0x000000e600957202 */ /* 0x000fc60000000f00 */
[----:B------:R3:W4:Y:S01]  /*56b0*/  MUFU.EX2 R150, R10 ;  /* 0x0000000a00967308 */ /* 0x0007220000000800 */
[----:B------:R-:W-:Y:S01]  /*56c0*/  HMMA.16816.F32 R44, R4, R46, RZ ;  /* 0x0000002e042c723c */ /* 0x000fe200000018ff */
[----:B-1----:R-:W-:-:S07]  /*56d0*/  PRMT R9, R8, 0x5410, R13 ;  /* 0x0000541008097816 */ /* 0x002fce000000000d */
[----:B------:R-:W-:Y:S01]  /*56e0*/  HMMA.16816.F32 R68, R4, R36, RZ ;  /* 0x000000240444723c */ /* 0x000fe200000018ff */
[----:B---3--:R-:W-:-:S07]  /*56f0*/  F2FP.PACK_AB R10, R228, R236 ;  /* 0x000000ece40a723e */ /* 0x008fce00000000ff */
[----:B------:R-:W-:Y:S01]  /*5700*/  HMMA.16816.F32 R124, R4, R38, RZ ;  /* 0x00000026047c723c */ /* 0x000fe200000018ff */
[----:B------:R-:W-:Y:S01]  /*5710*/  LDSM.16.MT88.4 R36, [R200+0x1a800] ;  /* 0x01a80000c824783b */ /* 0x000fe20000004200 */
[----:B------:R-:W-:Y:S01]  /*5720*/  LOP3.LUT R10, R0, R10, RZ, 0xc0, !PT ;  /* 0x0000000a000a7212 */ /* 0x000fe200078ec0ff */
[----:B------:R-:W-:-:S05]  /*5730*/  HSET2.LE.AND R0, R18, R19, PT ;  /* 0x0000001312007233 */ /* 0x000fca0003803000 */
[C---:B------:R-:W-:Y:S08]  /*5740*/  HMMA.16816.F32 R40, R4.reuse, R42, RZ ;  /* 0x0000002a0428723c */ /* 0x040ff000000018ff */
[C---:B------:R-:W-:Y:S08]  /*5750*/  HMMA.16816.F32 R48, R4.reuse, R50, RZ ;  /* 0x000000320430723c */ /* 0x040ff000000018ff */
[C---:B------:R-:W-:Y:S08]  /*5760*/  HMMA.16816.F32 R52, R4.reuse, R54, RZ ;  /* 0x000000360434723c */ /* 0x040ff000000018ff */
[C---:B--2---:R-:W-:Y:S08]  /*5770*/  HMMA.16816.F32 R176, R4.reuse, R20, RZ ;  /* 0x0000001404b0723c */ /* 0x044ff000000018ff */
[C---:B------:R-:W-:Y:S01]  /*5780*/  HMMA.16816.F32 R168, R4.reuse, R22, RZ ;  /* 0x0000001604a8723c */ /* 0x040fe200000018ff */
[----:B------:R-:W-:Y:S07]  /*5790*/  LDSM.16.MT88.4 R20, [R202+0x18800] ;  /* 0x01880000ca14783b */ /* 0x000fee0000004200 */
[C---:B------:R-:W-:Y:S08]  /*57a0*/  HMMA.16816.F32 R184, R4.reuse, R24, RZ ;  /* 0x0000001804b8723c */ /* 0x040ff000000018ff */
[----:B------:R-:W-:Y:S01]  /*57b0*/  HMMA.16816.F32 R188, R4, R26, RZ ;  /* 0x0000001a04bc723c */ /* 0x000fe200000018ff */
[----:B------:R-:W1:Y:S06]  /*57c0*/  LDSM.16.MT88.4 R24, [R203+0x18800] ;  /* 0x01880000cb18783b */ /* 0x000e6c0000004200 */
[----:B------:R-:W-:-:S04]  /*57d0*/  FFMA.FTZ R4, R155, c[0x0][0x23c], -R2 ;  /* 0x00008f009b047a23 */ /* 0x000fc80000010802 */
        /* <DEDUP_REMOVED lines=9> */
[----:B------:R-:W-:Y:S01]  /*5870*/  IMAD.MOV.U32 R0, RZ, RZ, R150 ;  /* 0x000000ffff007224 */ /* 0x000fe200078e0096 */
[----:B------:R-:W-:-:S05]  /*5880*/  MOV R150, R238 ;  /* 0x000000ee00967202 */ /* 0x000fca0000000f00 */
[C---:B------:R-:W-:Y:S07]  /*5890*/  HMMA.16816.F32 R152, R8.reuse, R32, R140 ;  /* 0x000000200898723c */ /* 0x040fee000000188c */
[----:B------:R-:W-:Y:S01]  /*58a0*/  IMAD.MOV.U32 R143, RZ, RZ, R237 ;  /* 0x000000ffff8f7224 */ /* 0x000fe200078e00ed */
[----:B------:R-:W-:Y:S01]  /*58b0*/  HMMA.16816.F32 R128, R8, R34, R128 ;  /* 0x000000220880723c */ /* 0x000fe20000001880 */
[----:B------:R-:W-:Y:S02]  /*58c0*/  IMAD.MOV.U32 R142, RZ, RZ, R236 ;  /* 0x000000ffff8e7224 */ /* 0x000fe400078e00ec */
[----:B------:R-:W-:-:S02]  /*58d0*/  IMAD.MOV.U32 R141, RZ, RZ, R231 ;  /* 0x000000ffff8d7224 */ /* 0x000fc400078e00e7 */
[----:B------:R-:W-:-:S03]  /*58e0*/  IMAD.MOV.U32 R140, RZ, RZ, R229 ;  /* 0x000000ffff8c7224 */ /* 0x000fc600078e00e5 */
[C---:B------:R-:W-:Y:S08]  /*58f0*/  HMMA.16816.F32 R4, R8.reuse, R28, R116 ;  /* 0x0000001c0804723c */ /* 0x040ff00000001874 */
[C---:B------:R-:W-:Y:S08]  /*5900*/  HMMA.16816.F32 R32, R8.reuse, R30, R108 ;  /* 0x0000001e0820723c */ /* 0x040ff0000000186c */
        /* <DEDUP_REMOVED lines=9> */
[C---:B------:R-:W-:Y:S01]  /*59a0*/  HMMA.16816.F32 R108, R8.reuse, R20, R72 ;  /* 0x00000014086c723c */ /* 0x040fe20000001848 */
[----:B------:R-:W-:Y:S01]  /*59b0*/  IMAD.MOV.U32 R29, RZ, RZ, R7 ;  /* 0x000000ffff1d7224 */ /* 0x000fe200078e0007 */
[----:B------:R-:W-:Y:S01]  /*59c0*/  MOV R15, R4 ;  /* 0x00000004000f7202 */ /* 0x000fe20000000f00 */
[----:B------:R-:W-:Y:S02]  /*59d0*/  IMAD.MOV.U32 R28, RZ, RZ, R6 ;  /* 0x000000ffff1c7224 */ /* 0x000fe400078e0006 */
[----:B------:R-:W-:Y:S01]  /*59e0*/  IMAD.MOV.U32 R14, RZ, RZ, R5 ;  /* 0x000000ffff0e7224 */ /* 0x000fe200078e0005 */
[----:B------:R-:W-:Y:S01]  /*59f0*/  MOV R6, R33 ;  /* 0x0000002100067202 */ /* 0x000fe20000000f00 */
[----:B------:R-:W-:Y:S01]  /*5a00*/  IMAD.MOV.U32 R7, RZ, RZ, R32 ;  /* 0x000000ffff077224 */ /* 0x000fe200078e0020 */
[----:B------:R-:W-:Y:S01]  /*5a10*/  HMMA.16816.F32 R196, R8, R22, R44 ;  /* 0x0000001608c4723c */ /* 0x000fe2000000182c */
[----:B------:R-:W1:Y:S01]  /*5a20*/  LDSM.16.MT88.4 R20, [R203+0x1a800] ;  /* 0x01a80000cb14783b */ /* 0x000e620000004200 */
[----:B------:R-:W-:Y:S01]  /*5a30*/  IMAD.MOV.U32 R5, RZ, RZ, R34 ;  /* 0x000000ffff057224 */ /* 0x000fe200078e0022 */
[----:B------:R-:W-:Y:S01]  /*5a40*/  MOV R74, R28 ;  /* 0x0000001c004a7202 */ /* 0x000fe20000000f00 */
[----:B------:R-:W-:-:S02]  /*5a50*/  IMAD.MOV.U32 R4, RZ, RZ, R35 ;  /* 0x000000ffff047224 */ /* 0x000fc400078e0023 */
[----:B------:R-:W-:Y:S01]  /*5a60*/  IMAD.MOV.U32 R72, RZ, RZ, R7 ;  /* 0x000000ffff487224 */ /* 0x000fe200078e0007 */
[----:B------:R-:W-:Y:S01]  /*5a70*/  MOV R44, R5 ;  /* 0x00000005002c7202 */ /* 0x000fe20000000f00 */
[C---:B------:R-:W-:Y:S01]  /*5a80*/  HMMA.16816.F32 R116, R8.reuse, R36, R68 ;  /* 0x000000240874723c */ /* 0x040fe20000001844 */
[----:B------:R-:W-:Y:S01]  /*5a90*/  IMAD.MOV.U32 R73, RZ, RZ, R6 ;  /* 0x000000ffff497224 */ /* 0x000fe200078e0006 */
[----:B------:R-:W-:Y:S01]  /*5aa0*/  LDSM.16.MT88.4 R32, [R201+0x1c800] ;  /* 0x01c80000c920783b */ /* 0x000fe20000004200 */
[----:B------:R-:W-:Y:S01]  /*5ab0*/  IMAD.MOV.U32 R47, RZ, RZ, R228 ;  /* 0x000000ffff2f7224 */ /* 0x000fe200078e00e4 */
[----:B------:R-:W-:Y:S01]  /*5ac0*/  MOV R46, R182 ;  /* 0x000000b6002e7202 */ /* 0x000fe20000000f00 */
[----:B------:R-:W-:Y:S02]  /*5ad0*/  IMAD.MOV.U32 R45, RZ, RZ, R195 ;  /* 0x000000ffff2d7224 */ /* 0x000fe400078e00c3 */
[----:B------:R-:W-:Y:S01]  /*5ae0*/  MOV R71, R4 ;  /* 0x0000000400477202 */ /* 0x000fe20000000f00 */
[----:B------:R-:W-:Y:S01]  /*5af0*/  HMMA.16816.F32 R236, R8, R26, R88 ;  /* 0x0000001a08ec723c */ /* 0x000fe20000001858 */
[----:B------:R-:W2:Y:S01]  /*5b00*/  LDSM.16.MT88.4 R4, [R202+0x1a800] ;  /* 0x01a80000ca04783b */ /* 0x000ea20000004200 */
[----:B------:R-:W-:-:S02]  /*5b10*/  IMAD.MOV.U32 R75, RZ, RZ, R29 ;  /* 0x000000ffff4b7224 */ /* 0x000fc400078e001d */
[----:B------:R-:W-:Y:S01]  /*5b20*/  IMAD.MOV.U32 R69, RZ, RZ, R181 ;  /* 0x000000ffff457224 */ /* 0x000fe200078e00b5 */
[----:B------:R-:W3:Y:S01]  /*5b30*/  LDSM.16.MT88.4 R24, [R201+0x1a800] ;  /* 0x01a80000c918783b */ /* 0x000ee20000004200 */
[----:B------:R-:W-:Y:S01]  /*5b40*/  IMAD.MOV.U32 R68, RZ, RZ, R180 ;  /* 0x000000ffff447224 */ /* 0x000fe200078e00b4 */
[----:B------:R-:W-:Y:S01]  /*5b50*/  MOV R90, R193 ;  /* 0x000000c1005a7202 */ /* 0x000fe20000000f00 */
[----:B------:R-:W-:Y:S01]  /*5b60*/  IMAD.MOV.U32 R91, RZ, RZ, R194 ;  /* 0x000000ffff5b7224 */ /* 0x000fe200078e00c2 */
[----:B------:R-:W4:Y:S01]  /*5b70*/  LDSM.16.MT88.4 R28, [R200+0x1c800] ;  /* 0x01c80000c81c783b */ /* 0x000f220000004200 */
[----:B------:R-:W-:Y:S01]  /*5b80*/  IMAD.MOV.U32 R89, RZ, RZ, R192 ;  /* 0x000000ffff597224 */ /* 0x000fe200078e00c0 */
[----:B------:R-:W-:Y:S01]  /*5b90*/  HMMA.16816.F32 R124, R8, R38, R124 ;  /* 0x00000026087c723c */ /* 0x000fe2000000187c */
[----:B------:R-:W-:Y:S02]  /*5ba0*/  IMAD.MOV.U32 R88, RZ, RZ, R183 ;  /* 0x000000ffff587224 */ /* 0x000fe400078e00b7 */
[----:B------:R-:W-:-:S02]  /*5bb0*/  IMAD.MOV.U32 R70, RZ, RZ, R44 ;  /* 0x000000ffff467224 */ /* 0x000fc400078e002c */
[----:B------:R-:W-:-:S03]  /*5bc0*/  IMAD.MOV.U32 R44, RZ, RZ, R172 ;  /* 0x000000ffff2c7224 */ /* 0x000fc600078e00ac */
[C---:B-1----:R-:W-:Y:S08]  /*5bd0*/  HMMA.16816.F32 R112, R8.reuse, R20, R112 ;  /* 0x000000140870723c */ /* 0x042ff00000001870 */
[C---:B------:R-:W-:Y:S01]  /*5be0*/  HMMA.16816.F32 R244, R8.reuse, R22, R104 ;  /* 0x0000001608f4723c */ /* 0x040fe20000001868 */
[----:B------:R-:W1:Y:S06]  /*5bf0*/  LDSM.16.MT88.4 R20, [R203+0x1c800] ;  /* 0x01c80000cb14783b */ /* 0x000e6c0000004200 */
[----:B------:R-:W-:Y:S01]  /*5c00*/  MOV R106, R100 ;  /* 0x00000064006a7202 */ /* 0x000fe20000000f00 */
[----:B--2---:R-:W-:Y:S01]  /*5c10*/  HMMA.16816.F32 R228, R8, R4, R96 ;  /* 0x0000000408e4723c */ /* 0x004fe20000001860 */
[----:B------:R-:W-:Y:S01]  /*5c20*/  IMAD.MOV.U32 R107, RZ, RZ, R101 ;  /* 0x000000ffff6b7224 */ /* 0x000fe200078e0065 */
[----:B------:R-:W-:-:S06]  /*5c30*/  MOV R104, R74 ;  /* 0x0000004a00687202 */ /* 0x000fcc0000000f00 */
[C---:B------:R-:W-:Y:S01]  /*5c40*/  HMMA.16816.F32 R192, R8.reuse, R6, R84 ;  /* 0x0000000608c0723c */ /* 0x040fe20000001854 */
[----:B------:R-:W2:Y:S01]  /*5c50*/  LDSM.16.MT88.4 R4, [R202+0x1c800] ;  /* 0x01c80000ca04783b */ /* 0x000ea20000004200 */
[----:B------:R-:W-:Y:S01]  /*5c60*/  IMAD.MOV.U32 R39, RZ, RZ, R112 ;  /* 0x000000ffff277224 */ /* 0x000fe200078e0070 */
[----:B------:R-:W-:Y:S01]  /*5c70*/  MOV R37, R114 ;  /* 0x0000007200257202 */ /* 0x000fe20000000f00 */
[----:B------:R-:W-:Y:S02]  /*5c80*/  IMAD.MOV.U32 R112, RZ, RZ, R103 ;  /* 0x000000ffff707224 */ /* 0x000fe400078e0067 */
[----:B------:R-:W-:Y:S02]  /*5c90*/  IMAD.MOV.U32 R114, RZ, RZ, R141 ;  /* 0x000000ffff727224 */ /* 0x000fe400078e008d */
[----:B---3--:R-:W-:Y:S01]  /*5ca0*/  HMMA.16816.F32 R128, R8, R24, R136 ;  /* 0x000000180880723c */ /* 0x008fe20000001888 */
[----:B------:R-:W-:Y:S02]  /*5cb0*/  IMAD.MOV.U32 R36, RZ, RZ, R115 ;  /* 0x000000ffff247224 */ /* 0x000fe400078e0073 */
[----:B------:R-:W-:-:S02]  /*5cc0*/  IMAD.MOV.U32 R115, RZ, RZ, R142 ;  /* 0x000000ffff737224 */ /* 0x000fc400078e008e */
[----:B------:R-:W-:Y:S01]  /*5cd0*/  IMAD.MOV.U32 R38, RZ, RZ, R113 ;  /* 0x000000ffff267224 */ /* 0x000fe200078e0071 */
[----:B------:R-:W-:Y:S02]  /*5ce0*/  MOV R113, R140 ;  /* 0x0000008c00717202 */ /* 0x000fe40000000f00 */
[C---:B------:R-:W-:Y:S01]  /*5cf0*/  HMMA.16816.F32 R248, R8.reuse, R26, R120 ;  /* 0x0000001a08f8723c */ /* 0x040fe20000001878 */
[----:B------:R-:W3:Y:S01]  /*5d00*/  LDSM.16.MT88.4 R24, [R200+0x1e800] ;  /* 0x01e80000c818783b */ /* 0x000ee20000004200 */
[----:B------:R-:W-:Y:S01]  /*5d10*/  MOV R105, R115 ;  /* 0x0000007300697202 */ /* 0x000fe20000000f00 */
[----:B------:R-:W-:Y:S02]  /*5d20*/  IMAD.MOV.U32 R107, RZ, RZ, R113 ;  /* 0x000000ffff6b7224 */ /* 0x000fe400078e0071 */
[----:B------:R-:W-:Y:S02]  /*5d30*/  IMAD.MOV.U32 R113, RZ, RZ, R75 ;  /* 0x000000ffff717224 */ /* 0x000fe400078e004b */
[----:B------:R-:W-:Y:S01]  /*5d40*/  IMAD.MOV.U32 R122, RZ, RZ, R102 ;  /* 0x000000ffff7a7224 */ /* 0x000fe200078e0066 */
[C---:B----4-:R-:W-:Y:S01]  /*5d50*/  HMMA.16816.F32 R180, R8.reuse, R28, R64 ;  /* 0x0000001c08b4723c */ /* 0x050fe20000001840 */
[----:B------:R-:W-:Y:S01]  /*5d60*/  IMAD.MOV.U32 R121, RZ, RZ, R0 ;  /* 0x000000ffff797224 */ /* 0x000fe200078e0000 */
[----:B------:R-:W-:Y:S01]  /*5d70*/  MOV R0, UR6 ;  /* 0x0000000600007c02 */ /* 0x000fe20008000f00 */
[----:B------:R-:W-:Y:S01]  /*5d80*/  IMAD.MOV.U32 R123, RZ, RZ, R47 ;  /* 0x000000ffff7b7224 */ /* 0x000fe200078e002f */
[----:B------:R-:W-:Y:S01]  /*5d90*/  MOV R120, R143 ;  /* 0x0000008f00787202 */ /* 0x000fe20000000f00 */
[----:B------:R-:W-:Y:S01]  /*5da0*/  IMAD.MOV.U32 R115, RZ, RZ, R121 ;  /* 0x000000ffff737224 */ /* 0x000fe200078e0079 */
[----:B------:R-:W-:Y:S01]  /*5db0*/  LOP3.LUT R0, R165, UR39, R0, 0x96, !PT ;  /* 0x00000027a5007c12 */ /* 0x000fe2000f8e9600 */
[----:B------:R-:W-:Y:S01]  /*5dc0*/  IMAD.MOV.U32 R64, RZ, RZ, R68 ;  /* 0x000000ffff407224 */ /* 0x000fe200078e0044 */
[C---:B-1----:R-:W-:Y:S01]  /*5dd0*/  HMMA.16816.F32 R100, R8.reuse, R20, R92 ;  /* 0x000000140864723c */ /* 0x042fe2000000185c */
[----:B------:R-:W-:Y:S01]  /*5de0*/  MOV R65, R69 ;  /* 0x0000004500417202 */ /* 0x000fe20000000f00 */
[----:B------:R-:W-:Y:S01]  /*5df0*/  IMAD.MOV.U32 R69, RZ, RZ, R45 ;  /* 0x000000ffff457224 */ /* 0x000fe200078e002d */
[----:B------:R-:W-:Y:S01]  /*5e00*/  MOV R67, R14 ;  /* 0x0000000e00437202 */ /* 0x000fe20000000f00 */
[----:B------:R-:W-:Y:S01]  /*5e10*/  IMAD.MOV.U32 R66, RZ, RZ, R120 ;  /* 0x000000ffff427224 */ /* 0x000fe200078e0078 */
[----:B------:R-:W-:Y:S01]  /*5e20*/  MOV R68, R46 ;  /* 0x0000002e00447202 */ /* 0x000fe20000000f00 */
[----:B------:R-:W-:Y:S01]  /*5e30*/  IMAD.MOV.U32 R47, RZ, RZ, R175 ;  /* 0x000000ffff2f7224 */ /* 0x000fe200078e00af */
[----:B------:R-:W-:Y:S01]  /*5e40*/  MOV R121, R122 ;  /* 0x0000007a00797202 */ /* 0x000fe20000000f00 */
        /* <DEDUP_REMOVED lines=8> */
[----:B--2---:R-:W-:Y:S01]  /*5ed0*/  HMMA.16816.F32 R96, R8, R4, R132 ;  /* 0x000000040860723c */ /* 0x004fe20000001884 */
[----:B------:R-:W-:Y:S01]  /*5ee0*/  IMAD.MOV.U32 R68, RZ, RZ, R72 ;  /* 0x000000ffff447224 */ /* 0x000fe200078e0048 */
[----:B------:R2:W5:Y:S01]  /*5ef0*/  LDL.LU R206, [R1+0x78] ;  /* 0x0000780001ce7983 */ /* 0x0005620000300800 */
[----:B------:R-:W-:-:S04]  /*5f00*/  IMAD.MOV.U32 R69, RZ, RZ, R73 ;  /* 0x000000ffff457224 */ /* 0x000fc800078e0049 */
[----:B------:R-:W-:Y:S01]  /*5f10*/  IMAD.WIDE.U32 R4, R0, -0x326172a9, RZ ;  /* 0xcd9e8d5700047825 */ /* 0x000fe200078e00ff */
[C---:B------:R-:W-:Y:S04]  /*5f20*/  HMMA.16816.F32 R140, R8.reuse, R32, R56 ;  /* 0x00000020088c723c */ /* 0x040fe80000001838 */
[----:B------:R-:W-:Y:S01]  /*5f30*/  LOP3.LUT R5, R5, UR16, R106, 0x96, !PT ;  /* 0x0000001005057c12 */ /* 0x000fe2000f8e966a */
[----:B------:R-:W-:Y:S01]  /*5f40*/  IMAD.MOV.U32 R106, RZ, RZ, R114 ;  /* 0x000000ffff6a7224 */ /* 0x000fe200078e0072 */
[----:B------:R-:W-:Y:S01]  /*5f50*/  LOP3.LUT R0, R65, UR14, R4, 0x96, !PT ;  /* 0x0000000e41007c12 */ /* 0x000fe2000f8e9604 */
[----:B------:R-:W-:Y:S01]  /*5f60*/  IMAD.MOV.U32 R114, RZ, RZ, R15 ;  /* 0x000000ffff727224 */ /* 0x000fe200078e000f */
[----:B---3--:R-:W-:Y:S01]  /*5f70*/  HMMA.16816.F32 R92, R8, R24, R144 ;  /* 0x00000018085c723c */ /* 0x008fe20000001890 */
[----:B------:R-:W-:-:S04]  /*5f80*/  IMAD.WIDE.U32 R4, R5, -0x2daee0ad, RZ ;  /* 0xd2511f5305047825 */ /* 0x000fc800078e00ff */
[----:B------:R-:W-:Y:S01]  /*5f90*/  IMAD.WIDE.U32 R14, R0, -0x2daee0ad, RZ ;  /* 0xd2511f53000e7825 */ /* 0x000fe200078e00ff */
[----:B------:R-:W-:Y:S02]  /*5fa0*/  LOP3.LUT R5, R5, UR13, R60, 0x96, !PT ;  /* 0x0000000d05057c12 */ /* 0x000fe4000f8e963c */
[----:B------:R-:W-:Y:S01]  /*5fb0*/  HMMA.16816.F32 R172, R8, R30, R80 ;  /* 0x0000001e08ac723c */ /* 0x000fe20000001850 */
[----:B------:R-:W3:Y:S01]  /*5fc0*/  LDSM.16.MT88.4 R28, [R203+0x1e800] ;  /* 0x01e80000cb1c783b */ /* 0x000ee20000004200 */
[----:B------:R-:W-:Y:S01]  /*5fd0*/  LOP3.LUT R0, R15, UR11, R4, 0x96, !PT ;  /* 0x0000000b0f007c12 */ /* 0x000fe2000f8e9604 */
[----:B------:R-:W-:-:S04]  /*5fe0*/  IMAD.WIDE.U32 R4, R5, -0x326172a9, RZ ;  /* 0xcd9e8d5705047825 */ /* 0x000fc800078e00ff */
[----:B------:R-:W-:Y:S01]  /*5ff0*/  IMAD.WIDE.U32 R146, R0, -0x326172a9, RZ ;  /* 0xcd9e8d5700927825 */ /* 0x000fe200078e00ff */
[----:B------:R-:W-:Y:S01]  /*6000*/  LOP3.LUT R0, R5, UR12, R64, 0x96, !PT ;  /* 0x0000000c05007c12 */ /* 0x000fe2000f8e9640 */
[C---:B-1----:R-:W-:Y:S02]  /*6010*/  HMMA.16816.F32 R72, R8.reuse, R20, R156 ;  /* 0x000000140848723c */ /* 0x042fe4000000189c */
[----:B------:R-:W-:Y:S02]  /*6020*/  FFMA.FTZ R5, R227, c[0x0][0x23c], -R12 ;  /* 0x00008f00e3057a23 */ /* 0x000fe4000001080c */
[----:B------:R-:W-:Y:S01]  /*6030*/  IMAD.MOV.U32 R33, RZ, RZ, R66 ;  /* 0x000000ffff217224 */ /* 0x000fe200078e0042 */
[----:B------:R-:W-:Y:S01]  /*6040*/  MOV R66, R18 ;  /* 0x0000001200427202 */ /* 0x000fe20000000f00 */
[----:B------:R1:W-:Y:S01]  /*6050*/  MUFU.EX2 R24, R5 ;  /* 0x0000000500187308 */ /* 0x0003e20000000800 */
[----:B------:R-:W-:Y:S01]  /*6060*/  IMAD.MOV.U32 R64, RZ, RZ, R19 ;  /* 0x000000ffff407224 */ /* 0x000fe200078e0013 */
[----:B------:R-:W-:Y:S01]  /*6070*/  HMMA.16816.F32 R56, R8, R22, R160 ;  /* 0x000000160838723c */ /* 0x000fe200000018a0 */
[----:B------:R-:W4:Y:S01]  /*6080*/  LDSM.16.MT88.4 R20, [R202+0x1e800] ;  /* 0x01e80000ca14783b */ /* 0x000f220000004200 */
[----:B------:R-:W-:-:S02]  /*6090*/  IMAD.MOV.U32 R65, RZ, RZ, R13 ;  /* 0x000000ffff417224 */ /* 0x000fc400078e000d */
[----:B------:R-:W-:Y:S01]  /*60a0*/  IMAD.MOV.U32 R32, RZ, RZ, R66 ;  /* 0x000000ffff207224 */ /* 0x000fe200078e0042 */
[----:B------:R-:W-:Y:S02]  /*60b0*/  MOV R66, R104 ;  /* 0x0000006800427202 */ /* 0x000fe40000000f00 */
[----:B------:R-:W-:Y:S01]  /*60c0*/  MOV R104, R115 ;  /* 0x0000007300687202 */ /* 0x000fe20000000f00 */
[----:B------:R-:W-:Y:S01]  /*60d0*/  HMMA.16816.F32 R80, R8, R6, R48 ;  /* 0x000000060850723c */ /* 0x000fe20000001830 */
[----:B------:R-:W-:Y:S01]  /*60e0*/  MOV R115, R45 ;  /* 0x0000002d00737202 */ /* 0x000fe20000000f00 */
[----:B------:R-:W-:-:S06]  /*60f0*/  IMAD.MOV.U32 R160, RZ, RZ, R150 ;  /* 0x000000ffffa07224 */ /* 0x000fcc00078e0096 */
[----:B------:R-:W-:Y:S01]  /*6100*/  HMMA.16816.F32 R136, R8, R34, R76 ;  /* 0x000000220888723c */ /* 0x000fe2000000184c */
[----:B------:R-:W-:Y:S01]  /*6110*/  LOP3.LUT R6, R147, UR10, R4, 0x96, !PT ;  /* 0x0000000a93067c12 */ /* 0x000fe2000f8e9604 */
[----:B-1----:R-:W-:Y:S01]  /*6120*/  IMAD.WIDE.U32 R4, R0, -0x2daee0ad, RZ ;  /* 0xd2511f5300047825 */ /* 0x002fe200078e00ff */
[----:B------:R-:W-:-:S03]  /*6130*/  MOV R162, R151 ;  /* 0x0000009700a27202 */ /* 0x000fc60000000f00 */
[----:B------:R-:W-:Y:S01]  /*6140*/  IMAD.MOV.U32 R164, RZ, RZ, R16 ;  /* 0x000000ffffa47224 */ /* 0x000fe200078e0010 */
[----:B------:R-:W-:Y:S01]  /*6150*/  MOV R132, R39 ;  /* 0x0000002700847202 */ /* 0x000fe20000000f00 */
[----:B------:R-:W-:Y:S01]  /*6160*/  FFMA.FTZ R0, R232, c[0x0][0x23c], -R12 ;  /* 0x00008f00e8007a23 */ /* 0x000fe2000001080c */
[C---:B------:R-:W-:Y:S01]  /*6170*/  HMMA.16816.F32 R76, R8.reuse, R26, R52 ;  /* 0x0000001a084c723c */ /* 0x040fe20000001834 */
[----:B------:R-:W-:Y:S01]  /*6180*/  IMAD.WIDE.U32 R144, R6, -0x2daee0ad, RZ ;  /* 0xd2511f5306907825 */ /* 0x000fe200078e00ff */
[----:B------:R-:W-:Y:S01]  /*6190*/  LOP3.LUT R6, R5, UR9, R14, 0x96, !PT ;  /* 0x0000000905067c12 */ /* 0x000fe2000f8e960e */
[----:B------:R1:W-:Y:S01]  /*61a0*/  MUFU.EX2 R157, R0 ;  /* 0x00000000009d7308 */ /* 0x0003e20000000800 */
[----:B------:R-:W-:Y:S01]  /*61b0*/  MOV R135, R36 ;  /* 0x0000002400877202 */ /* 0x000fe20000000f00 */
[----:B------:R-:W-:Y:S01]  /*61c0*/  IMAD.MOV.U32 R34, RZ, RZ, R64 ;  /* 0x000000ffff227224 */ /* 0x000fe200078e0040 */
[----:B------:R-:W-:Y:S01]  /*61d0*/  MOV R60, R32 ;  /* 0x00000020003c7202 */ /* 0x000fe20000000f00 */
[----:B------:R-:W-:Y:S01]  /*61e0*/  IMAD.WIDE.U32 R18, R6, -0x326172a9, RZ ;  /* 0xcd9e8d5706127825 */ /* 0x000fe200078e00ff */
[----:B---3--:R-:W-:Y:S03]  /*61f0*/  HMMA.16816.F32 R52, R8, R28, R176 ;  /* 0x0000001c0834723c */ /* 0x008fe600000018b0 */
[----:B------:R-:W-:-:S02]  /*6200*/  IMAD.MOV.U32 R64, RZ, RZ, R114 ;  /* 0x000000ffff407224 */ /* 0x000fc400078e0072 */
[----:B------:R-:W-:Y:S02]  /*6210*/  IMAD.MOV.U32 R35, RZ, RZ, R120 ;  /* 0x000000ffff237224 */ /* 0x000fe400078e0078 */
[----:B------:R-:W-:Y:S01]  /*6220*/  IMAD.MOV.U32 R120, RZ, RZ, R44 ;  /* 0x000000ffff787224 */ /* 0x000fe200078e002c */
[----:B------:R-:W-:Y:S01]  /*6230*/  HMMA.16816.F32 R48, R8, R30, R168 ;  /* 0x0000001e0830723c */ /* 0x000fe200000018a8 */
[----:B------:R-:W-:Y:S01]  /*6240*/  IMAD.MOV.U32 R114, RZ, RZ, R46 ;  /* 0x000000ffff727224 */ /* 0x000fe200078e002e */
[----:B------:R-:W-:Y:S01]  /*6250*/  LDSM.16.MT88.4 R28, [R201+0x19000] ;  /* 0x01900000c91c783b */ /* 0x000fe20000004200 */
[----:B-1----:R-:W-:Y:S01]  /*6260*/  LOP3.LUT R0, R145, UR5, R4, 0x96, !PT ;  /* 0x0000000591007c12 */ /* 0x002fe2000f8e9604 */
[----:B------:R-:W-:-:S04]  /*6270*/  FFMA.FTZ R4, R166, c[0x0][0x23c], -R12 ;  /* 0x00008f00a6047a23 */ /* 0x000fc8000001080c */
[----:B------:R1:W-:Y:S01]  /*6280*/  MUFU.EX2 R158, R4 ;  /* 0x00000004009e7308 */ /* 0x0003e20000000800 */
[----:B----4-:R-:W-:Y:S01]  /*6290*/  HMMA.16816.F32 R40, R8, R22, R188 ;  /* 0x000000160828723c */ /* 0x010fe200000018bc */
[----:B-1----:R-:W-:-:S04]  /*62a0*/  IMAD.WIDE.U32 R4, R0, -0x326172a9, RZ ;  /* 0xcd9e8d5700047825 */ /* 0x002fc800078e00ff */
[----:B------:R-:W-:Y:S01]  /*62b0*/  FFMA.FTZ R0, R167, c[0x0][0x23c], -R12 ;  /* 0x00008f00a7007a23 */ /* 0x000fe2000001080c */
[----:B------:R-:W-:Y:S02]  /*62c0*/  SHF.R.U32.HI R6, RZ, 0x10, R4 ;  /* 0x00000010ff067819 */ /* 0x000fe40000011604 */
[C---:B------:R-:W-:Y:S01]  /*62d0*/  LOP3.LUT R7, R4.reuse, 0xffff, RZ, 0xc0, !PT ;  /* 0x0000ffff04077812 */ /* 0x040fe200078ec0ff */
[----:B------:R1:W3:Y:S01]  /*62e0*/  MUFU.EX2 R25, R0 ;  /* 0x0000000000197308 */ /* 0x0002e20000000800 */
[----:B------:R-:W-:Y:S02]  /*62f0*/  LOP3.LUT R13, R4, 0xff, RZ, 0xc0, !PT ;  /* 0x000000ff040d7812 */ /* 0x000fe400078ec0ff */
[----:B------:R-:W-:Y:S01]  /*6300*/  LOP3.LUT R14, R6, 0xff, RZ, 0xc0, !PT ;  /* 0x000000ff060e7812 */ /* 0x000fe200078ec0ff */
[----:B------:R-:W-:Y:S01]  /*6310*/  FFMA.FTZ R6, R33, c[0x0][0x23c], -R2 ;  /* 0x00008f0021067a23 */ /* 0x000fe20000010802 */
[----:B------:R-:W-:Y:S02]  /*6320*/  SHF.R.U32.HI R4, RZ, 0x18, R4 ;  /* 0x00000018ff047819 */ /* 0x000fe40000011604 */
[----:B------:R-:W-:Y:S01]  /*6330*/  SHF.R.U32.HI R7, RZ, 0x8, R7 ;  /* 0x00000008ff077819 */ /* 0x000fe20000011607 */
[----:B------:R4:W-:Y:S01]  /*6340*/  MUFU.EX2 R156, R6 ;  /* 0x00000006009c7308 */ /* 0x0009e20000000800 */
[----:B------:R-:W-:Y:S01]  /*6350*/  MOV R33, R65 ;  /* 0x0000004100217202 */ /* 0x000fe20000000f00 */
[----:B------:R-:W-:Y:S01]  /*6360*/  IMAD.MOV.U32 R65, RZ, RZ, R67 ;  /* 0x000000ffff417224 */ /* 0x000fe200078e0043 */
[----:B------:R-:W-:Y:S01]  /*6370*/  PRMT R13, R13, 0x5410, R7 ;  /* 0x000054100d0d7816 */ /* 0x000fe20000000007 */
[----:B------:R-:W-:-:S02]  /*6380*/  IMAD.MOV.U32 R67, RZ, RZ, R113 ;  /* 0x000000ffff437224 */ /* 0x000fc400078e0071 */
[----:B------:R-:W-:Y:S01]  /*6390*/  IMAD.MOV.U32 R113, RZ, RZ, R47 ;  /* 0x000000ffff717224 */ /* 0x000fe200078e002f */
[----:B-1----:R-:W-:Y:S01]  /*63a0*/  LOP3.LUT R0, R5, UR17, R18, 0x96, !PT ;  /* 0x0000001105007c12 */ /* 0x002fe2000f8e9612 */
[----:B------:R-:W-:Y:S01]  /*63b0*/  HMMA.16816.F32 R44, R8, R20, R184 ;  /* 0x00000014082c723c */ /* 0x000fe200000018b8 */
[----:B------:R-:W-:Y:S01]  /*63c0*/  PRMT R18, R14, 0x5410, R4 ;  /* 0x000054100e127816 */ /* 0x000fe20000000004 */
[----:B------:R-:W1:Y:S01]  /*63d0*/  LDSM.16.MT88.4 R8, [R200+0x1b000] ;  /* 0x01b00000c808783b */ /* 0x000e620000004200 */
[----:B------:R-:W-:Y:S01]  /*63e0*/  LOP3.LUT R4, R0, 0xffff, RZ, 0xc0, !PT ;  /* 0x0000ffff00047812 */ /* 0x000fe200078ec0ff */
[----:B------:R-:W-:Y:S01]  /*63f0*/  IMAD.MOV.U32 R150, RZ, RZ, R205 ;  /* 0x000000ffff967224 */ /* 0x000fe200078e00cd */
[----:B------:R-:W-:Y:S01]  /*6400*/  SHF.R.U32.HI R5, RZ, 0x10, R0 ;  /* 0x00000010ff057819 */ /* 0x000fe20000011600 */
[----:B------:R2:W5:Y:S01]  /*6410*/  LDL.LU R205, [R1+0x74] ;  /* 0x0000740001cd7983 */ /* 0x0005620000300800 */
[----:B------:R-:W-:Y:S01]  /*6420*/  SHF.R.U32.HI R7, RZ, 0x8, R4 ;  /* 0x00000008ff077819 */ /* 0x000fe20000011604 */
[--C-:B----4-:R-:W-:Y:S01]  /*6430*/  FFMA.FTZ R6, R233, c[0x0][0x23c], -R2.reuse ;  /* 0x00008f00e9067a23 */ /* 0x110fe20000010802 */
[----:B------:R-:W-:Y:S01]  /*6440*/  LOP3.LUT R4, R5, 0xff, RZ, 0xc0, !PT ;  /* 0x000000ff05047812 */ /* 0x000fe200078ec0ff */
[----:B------:R-:W-:Y:S01]  /*6450*/  FFMA.FTZ R5, R252, c[0x0][0x23c], -R2 ;  /* 0x00008f00fc057a23 */ /* 0x000fe20000010802 */
[----:B------:R-:W-:Y:S01]  /*6460*/  SHF.R.U32.HI R14, RZ, 0x18, R0 ;  /* 0x00000018ff0e7819 */ /* 0x000fe20000011600 */
[----:B------:R4:W-:Y:S01]  /*6470*/  MUFU.EX2 R159, R6 ;  /* 0x00000006009f7308 */ /* 0x0009e20000000800 */
[----:B------:R-:W-:Y:S01]  /*6480*/  MOV R186, R34 ;  /* 0x0000002200ba7202 */ /* 0x000fe20000000f00 */
[----:B---3--:R-:W-:Y:S01]  /*6490*/  IMAD.MOV.U32 R252, RZ, RZ, R25 ;  /* 0x000000fffffc7224 */ /* 0x008fe200078e0019 */
[----:B------:R-:W-:Y:S01]  /*64a0*/  LOP3.LUT R15, R0, 0xff, RZ, 0xc0, !PT ;  /* 0x000000ff000f7812 */ /* 0x000fe200078ec0ff */
[----:B------:R-:W-:Y:S01]  /*64b0*/  IMAD.MOV.U32 R161, RZ, RZ, R204 ;  /* 0x000000ffffa17224 */ /* 0x000fe200078e00cc */
[----:B------:R-:W3:Y:S01]  /*64c0*/  LDSM.16.MT88.4 R20, [R202+0x19000] ;  /* 0x01900000ca14783b */ /* 0x000ee20000004200 */
[----:B------:R-:W-:Y:S01]  /*64d0*/  HSET2.LE.AND R0, R13, R186, PT ;  /* 0x000000ba0d007233 */ /* 0x000fe20003803000 */
[----:B------:R-:W-:Y:S01]  /*64e0*/  PRMT R15, R15, 0x5410, R7 ;  /* 0x000054100f0f7816 */ /* 0x000fe20000000007 */
[----:B------:R2:W2:Y:S01]  /*64f0*/  MUFU.EX2 R233, R5 ;  /* 0x0000000500e97308 */ /* 0x0004a20000000800 */
[----:B------:R1:W5:Y:S01]  /*6500*/  LDL.LU R204, [R1+0x70] ;  /* 0x0000700001cc7983 */ /* 0x0003620000300800 */
[----:B------:R-:W-:-:S02]  /*6510*/  IMAD.MOV.U32 R163, RZ, RZ, R17 ;  /* 0x000000ffffa37224 */ /* 0x000fc400078e0011 */
[----:B------:R-:W-:Y:S01]  /*6520*/  IMAD.MOV.U32 R133, RZ, RZ, R38 ;  /* 0x000000ffff857224 */ /* 0x000fe200078e0026 */
[----:B------:R1:W5:Y:S01]  /*6530*/  LDL.LU R151, [R1+0x6c] ;  /* 0x00006c0001977983 */ /* 0x0003620000300800 */
[----:B------:R-:W-:Y:S01]  /*6540*/  IMAD.MOV.U32 R134, RZ, RZ, R37 ;  /* 0x000000ffff867224 */ /* 0x000fe200078e0025 */
[----:B----4-:R-:W-:Y:S02]  /*6550*/  F2FP.PACK_AB R6, R252, R158 ;  /* 0x0000009efc06723e */ /* 0x010fe400000000ff */
[----:B------:R4:W5:Y:S01]  /*6560*/  LDL.LU R17, [R1+0x68] ;  /* 0x0000680001117983 */ /* 0x0009620000300800 */
[----:B------:R-:W-:Y:S01]  /*6570*/  IMAD.MOV.U32 R61, RZ, RZ, R33 ;  /* 0x000000ffff3d7224 */ /* 0x000fe200078e0021 */
[----:B------:R-:W-:Y:S02]  /*6580*/  LOP3.LUT R6, R0, R6, RZ, 0xc0, !PT ;  /* 0x0000000600067212 */ /* 0x000fe400078ec0ff */
[----:B--2---:R-:W-:Y:S01]  /*6590*/  PRMT R5, R4, 0x5410, R14 ;  /* 0x0000541004057816 */ /* 0x004fe2000000000e */
[----:B------:R-:W-:Y:S01]  /*65a0*/  FFMA.FTZ R4, R35, c[0x0][0x23c], -R2 ;  /* 0x00008f0023047a23 */ /* 0x000fe20000010802 */
[--C-:B------:R-:W-:Y:S01]  /*65b0*/  HSET2.LE.AND R0, R18, R186.reuse, PT ;  /* 0x000000ba12007233 */ /* 0x100fe20003803000 */
[----:B------:R-:W-:Y:S01]  /*65c0*/  F2FP.PACK_AB R7, R233, R159 ;  /* 0x0000009fe907723e */ /* 0x000fe200000000ff */
[----:B------:R-:W-:Y:S01]  /*65d0*/  IMAD.MOV.U32 R14, RZ, RZ, R24 ;  /* 0x000000ffff0e7224 */ /* 0x000fe200078e0018 */
[----:B------:R2:W1:Y:S01]  /*65e0*/  MUFU.EX2 R232, R4 ;  /* 0x0000000400e87308 */ /* 0x0004620000000800 */
[----:B------:R4:W5:Y:S01]  /*65f0*/  LDL.LU R16, [R1+0x64] ;  /* 0x0000640001107983 */ /* 0x0009620000300800 */
[----:B------:R-:W-:Y:S01]  /*6600*/  LOP3.LUT R7, R0, R7, RZ, 0xc0, !PT ;  /* 0x0000000700077212 */ /* 0x000fe200078ec0ff */
[----:B------:R-:W-:-:S02]  /*6610*/  HSET2.LE.AND R0, R15, R186, PT ;  /* 0x000000ba0f007233 */ /* 0x000fc40003803000 */
[----:B------:R-:W3:Y:S01]  /*6620*/  LDSM.16.MT88.4 R24, [R203+0x19000] ;  /* 0x01900000cb18783b */ /* 0x000ee20000004200 */
[----:B------:R-:W-:Y:S01]  /*6630*/  IMAD.MOV.U32 R169, RZ, RZ, R120 ;  /* 0x000000ffffa97224 */ /* 0x000fe200078e0078 */
[----:B------:R-:W-:Y:S01]  /*6640*/  MOV R176, R122 ;  /* 0x0000007a00b07202 */ /* 0x000fe20000000f00 */
[----:B------:R-:W-:Y:S01]  /*6650*/  IMAD.MOV.U32 R170, RZ, RZ, R121 ;  /* 0x000000ffffaa7224 */ /* 0x000fe200078e0079 */
[----:B------:R-:W3:Y:S01]  /*6660*/  LDSM.16.MT88.4 R36, [R201+0x1b000] ;  /* 0x01b00000c924783b */ /* 0x000ee20000004200 */
[----:B------:R-:W-:-:S03]  /*6670*/  IMAD.MOV.U32 R177, RZ, RZ, R123 ;  /* 0x000000ffffb17224 */ /* 0x000fc600078e007b */
[----:B------:R-:W4:Y:S01]  /*6680*/  LDSM.16.MT88.4 R32, [R200+0x19000] ;  /* 0x01900000c820783b */ /* 0x000f220000004200 */
[----:B--2---:R-:W-:-:S04]  /*6690*/  F2FP.PACK_AB R4, R157, R14 ;  /* 0x0000000e9d04723e */ /* 0x004fc800000000ff */
[----:B------:R-:W-:Y:S01]  /*66a0*/  LOP3.LUT R4, R0, R4, RZ, 0xc0, !PT ;  /* 0x0000000400047212 */ /* 0x000fe200078ec0ff */
[----:B------:R-:W-:Y:S01]  /*66b0*/  HSET2.LE.AND R0, R5, R186, PT ;  /* 0x000000ba05007233 */ /* 0x000fe20003803000 */
[----:B-1----:R-:W-:-:S04]  /*66c0*/  F2FP.PACK_AB R5, R232, R156 ;  /* 0x0000009ce805723e */ /* 0x002fc800000000ff */
[----:B------:R-:W-:-:S07]  /*66d0*/  LOP3.LUT R5, R0, R5, RZ, 0xc0, !PT ;  /* 0x0000000500057212 */ /* 0x000fce00078ec0ff */
[C---:B------:R-:W-:Y:S08]  /*66e0*/  HMMA.16816.F32 R116, R4.reuse, R8, R116 ;  /* 0x000000080474723c */ /* 0x040ff00000001874 */
[----:B------:R-:W-:Y:S01]  /*66f0*/  HMMA.16816.F32 R120, R4, R10, R124 ;  /* 0x0000000a0478723c */ /* 0x000fe2000000187c */
[----:B------:R-:W1:Y:S01]  /*6700*/  LDSM.16.MT88.4 R8, [R200+0x1d000] ;  /* 0x01d00000c808783b */ /* 0x000e620000004200 */
[----:B------:R-:W-:Y:S01]  /*6710*/  MOV R167, R112 ;  /* 0x0000007000a77202 */ /* 0x000fe20000000f00 */
[----:B------:R-:W-:Y:S01]  /*6720*/  IMAD.MOV.U32 R13, RZ, RZ, R113 ;  /* 0x000000ffff0d7224 */ /* 0x000fe200078e0071 */
[----:B------:R-:W-:Y:S01]  /*6730*/  MOV R168, R115 ;  /* 0x0000007300a87202 */ /* 0x000fe20000000f00 */
[----:B------:R-:W-:-:S03]  /*6740*/  IMAD.MOV.U32 R184, RZ, RZ, R114 ;  /* 0x000000ffffb87224 */ /* 0x000fc600078e0072 */
[C---:B---3--:R-:W-:Y:S08]  /*6750*/  HMMA.16816.F32 R108, R4.reuse, R20, R108 ;  /* 0x00000014046c723c */ /* 0x048ff0000000186c */
[----:B------:R-:W-:Y:S01]  /*6760*/  HMMA.16816.F32 R112, R4, R22, R196 ;  /* 0x000000160470723c */ /* 0x000fe200000018c4 */
[----:B------:R-:W2:Y:S01]  /*6770*/  LDSM.16.MT88.4 R20, [R202+0x1b000] ;  /* 0x01b00000ca14783b */ /* 0x000ea20000004200 */
        /* <DEDUP_REMOVED lines=10> */
[----:B------:R-:W-:Y:S01]  /*6820*/  HMMA.16816.F32 R104, R4, R26, R236 ;  /* 0x0000001a0468723c */ /* 0x000fe200000018ec */
[----:B------:R-:W-:Y:S02]  /*6830*/  IMAD.MOV.U32 R160, RZ, RZ, R90 ;  /* 0x000000ffffa07224 */ /* 0x000fe400078e005a */
[----:B------:R-:W-:Y:S01]  /*6840*/  IMAD.MOV.U32 R161, RZ, RZ, R91 ;  /* 0x000000ffffa17224 */ /* 0x000fe200078e005b */
[----:B------:R-:W-:Y:S01]  /*6850*/  MOV R189, R191 ;  /* 0x000000bf00bd7202 */ /* 0x000fe20000000f00 */
[----:B------:R-:W-:-:S03]  /*6860*/  IMAD.MOV.U32 R190, RZ, RZ, R13 ;  /* 0x000000ffffbe7224 */ /* 0x000fc600078e000d */
[----:B------:R-:W-:Y:S01]  /*6870*/  HMMA.16816.F32 R88, R4, R24, R240 ;  /* 0x000000180458723c */ /* 0x000fe200000018f0 */
[----:B------:R-:W3:Y:S01]  /*6880*/  LDSM.16.MT88.4 R24, [R203+0x1b000] ;  /* 0x01b00000cb18783b */ /* 0x000ee20000004200 */
[----:B------:R-:W-:Y:S01]  /*6890*/  IMAD.MOV.U32 R191, RZ, RZ, R184 ;  /* 0x000000ffffbf7224 */ /* 0x000fe200078e00b8 */
[----:B------:R-:W-:-:S05]  /*68a0*/  MOV R13, R185 ;  /* 0x000000b9000d7202 */ /* 0x000fca0000000f00 */
[C---:B------:R-:W-:Y:S08]  /*68b0*/  HMMA.16816.F32 R64, R4.reuse, R28, R64 ;  /* 0x0000001c0440723c */ /* 0x040ff00000001840 */
[C---:B------:R-:W-:Y:S01]  /*68c0*/  HMMA.16816.F32 R68, R4.reuse, R30, R68 ;  /* 0x0000001e0444723c */ /* 0x040fe20000001844 */
[----:B------:R-:W2:Y:S07]  /*68d0*/  LDSM.16.MT88.4 R28, [R201+0x1d000] ;  /* 0x01d00000c91c783b */ /* 0x000eae0000004200 */
[C---:B------:R-:W-:Y:S08]  /*68e0*/  HMMA.16816.F32 R124, R4.reuse, R36, R128 ;  /* 0x00000024047c723c */ /* 0x040ff00000001880 */
[C---:B----4-:R-:W-:Y:S08]  /*68f0*/  HMMA.16816.F32 R152, R4.reuse, R32, R152 ;  /* 0x000000200498723c */ /* 0x050ff00000001898 */
[C---:B------:R-:W-:Y:S01]  /*6900*/  HMMA.16816.F32 R60, R4.reuse, R34, R60 ;  /* 0x00000022043c723c */ /* 0x040fe2000000183c */
[----:B------:R-:W4:Y:S07]  /*6910*/  LDSM.16.MT88.4 R32, [R203+0x1d000] ;  /* 0x01d00000cb20783b */ /* 0x000f2e0000004200 */
[C---:B------:R-:W-:Y:S07]  /*6920*/  HMMA.16816.F32 R128, R4.reuse, R38, R248 ;  /* 0x000000260480723c */ /* 0x040fee00000018f8 */
[----:B------:R-:W-:Y:S01]  /*6930*/  IMAD.MOV.U32 R249, RZ, RZ, R186 ;  /* 0x000000fffff97224 */ /* 0x000fe200078e00ba */
[----:B-1----:R-:W-:Y:S01]  /*6940*/  HMMA.16816.F32 R236, R4, R10, R172 ;  /* 0x0000000a04ec723c */ /* 0x002fe200000018ac */
[----:B------:R-:W-:-:S07]  /*6950*/  IMAD.MOV.U32 R248, RZ, RZ, R187 ;  /* 0x000000fffff87224 */ /* 0x000fce00078e00bb */
[C---:B------:R-:W-:Y:S01]  /*6960*/  HMMA.16816.F32 R184, R4.reuse, R8, R180 ;  /* 0x0000000804b8723c */ /* 0x040fe200000018b4 */
[----:B------:R-:W1:Y:S07]  /*6970*/  LDSM.16.MT88.4 R8, [R202+0x1d000] ;  /* 0x01d00000ca08783b */ /* 0x000e6e0000004200 */
[C---:B--2---:R-:W-:Y:S08]  /*6980*/  HMMA.16816.F32 R228, R4.reuse, R20, R228 ;  /* 0x0000001404e4723c */ /* 0x044ff000000018e4 */
[----:B------:R-:W-:Y:S01]  /*6990*/  HMMA.16816.F32 R192, R4, R22, R192 ;  /* 0x0000001604c0723c */ /* 0x000fe200000018c0 */
[----:B------:R-:W2:Y:S01]  /*69a0*/  LDSM.16.MT88.4 R20, [R200+0x1f000] ;  /* 0x01f00000c814783b */ /* 0x000ea20000004200 */
[----:B------:R-:W-:Y:S01]  /*69b0*/  MOV R250, R176 ;  /* 0x000000b000fa7202 */ /* 0x000fe20000000f00 */
[----:B------:R-:W-:Y:S01]  /*69c0*/  IMAD.MOV.U32 R37, RZ, RZ, R178 ;  /* 0x000000ffff257224 */ /* 0x000fe200078e00b2 */
[----:B------:R-:W-:-:S04]  /*69d0*/  MOV R36, R179 ;  /* 0x000000b300247202 */ /* 0x000fc80000000f00 */
[C---:B---3--:R-:W-:Y:S08]  /*69e0*/  HMMA.16816.F32 R240, R4.reuse, R26, R244 ;  /* 0x0000001a04f0723c */ /* 0x048ff000000018f4 */
[C---:B------:R-:W-:Y:S08]  /*69f0*/  HMMA.16816.F32 R244, R4.reuse, R28, R140 ;  /* 0x0000001c04f4723c */ /* 0x040ff0000000188c */
[C---:B----4-:R-:W-:Y:S07]  /*6a00*/  HMMA.16816.F32 R140, R4.reuse, R32, R100 ;  /* 0x00000020048c723c */ /* 0x050fee0000001864 */
[----:B------:R-:W-:Y:S01]  /*6a10*/  IMAD.MOV.U32 R102, RZ, RZ, R177 ;  /* 0x000000ffff667224 */ /* 0x000fe200078e00b1 */
[C---:B-1----:R-:W-:Y:S08]  /*6a20*/  HMMA.16816.F32 R180, R4.reuse, R8, R96 ;  /* 0x0000000804b4723c */ /* 0x042ff00000001860 */
[C---:B------:R-:W-:Y:S01]  /*6a30*/  HMMA.16816.F32 R176, R4.reuse, R10, R80 ;  /* 0x0000000a04b0723c */ /* 0x040fe20000001850 */
[----:B------:R-:W-:Y:S07]  /*6a40*/  LDSM.16.MT88.4 R8, [R203+0x1f000] ;  /* 0x01f00000cb08783b */ /* 0x000fee0000004200 */
[----:B------:R-:W-:Y:S01]  /*6a50*/  HMMA.16816.F32 R132, R4, R24, R132 ;  /* 0x000000180484723c */ /* 0x000fe20000001884 */
[----:B------:R-:W1:Y:S01]  /*6a60*/  LDSM.16.MT88.4 R24, [R201+0x1f000] ;  /* 0x01f00000c918783b */ /* 0x000e620000004200 */
[----:B------:R-:W-:-:S02]  /*6a70*/  IMAD.MOV.U32 R39, RZ, RZ, R160 ;  /* 0x000000ffff277224 */ /* 0x000fc400078e00a0 */
[----:B------:R-:W-:-:S04]  /*6a80*/  IMAD.MOV.U32 R38, RZ, RZ, R161 ;  /* 0x000000ffff267224 */ /* 0x000fc800078e00a1 */
[C---:B------:R-:W-:Y:S01]  /*6a90*/  HMMA.16816.F32 R196, R4.reuse, R30, R136 ;  /* 0x0000001e04c4723c */ /* 0x040fe20000001888 */
[----:B------:R-:W-:Y:S01]  /*6aa0*/  FFMA.FTZ R0, R227, c[0x0][0x23c], -R12 ;  /* 0x00008f00e3007a23 */ /* 0x000fe2000001080c */
[----:B------:R-:W-:Y:S01]  /*6ab0*/  MOV R101, R168 ;  /* 0x000000a800657202 */ /* 0x000fe20000000f00 */
[----:B------:R-:W-:Y:S02]  /*6ac0*/  IMAD.MOV.U32 R103, RZ, RZ, R190 ;  /* 0x000000ffff677224 */ /* 0x000fe400078e00be */
[----:B------:R-:W-:Y:S02]  /*6ad0*/  IMAD.MOV.U32 R251, RZ, RZ, R169 ;  /* 0x000000fffffb7224 */ /* 0x000fe400078e00a9 */
[----:B------:R-:W-:Y:S01]  /*6ae0*/  IMAD.MOV.U32 R15, RZ, RZ, R170 ;  /* 0x000000ffff0f7224 */ /* 0x000fe200078e00aa */
[----:B------:R-:W-:Y:S01]  /*6af0*/  MOV R138, R162 ;  /* 0x000000a2008a7202 */ /* 0x000fe20000000f00 */
[----:B------:R-:W-:Y:S01]  /*6b00*/  IMAD.MOV.U32 R137, RZ, RZ, R163 ;  /* 0x000000ffff897224 */ /* 0x000fe200078e00a3 */
[C---:B--2---:R-:W-:Y:S01]  /*6b10*/  HMMA.16816.F32 R28, R4.reuse, R22, R76 ;  /* 0x00000016041c723c */ /* 0x044fe2000000184c */
[----:B------:R-:W-:Y:S01]  /*6b20*/  MOV R100, R167 ;  /* 0x000000a700647202 */ /* 0x000fe20000000f00 */
[----:B------:R-:W-:Y:S01]  /*6b30*/  IMAD.MOV.U32 R99, RZ, RZ, R14 ;  /* 0x000000ffff637224 */ /* 0x000fe200078e000e */
[----:B------:R-:W-:Y:S05]  /*6b40*/  LDSM.16.MT88.4 R80, [R203+0x1b800] ;  /* 0x01b80000cb50783b */ /* 0x000fea0000004200 */
[----:B------:R-:W-:Y:S01]  /*6b50*/  HMMA.16816.F32 R160, R4, R20, R92 ;  /* 0x0000001404a0723c */ /* 0x000fe2000000185c */
[----:B------:R-:W2:Y:S01]  /*6b60*/  LDSM.16.MT88.4 R20, [R202+0x1f000] ;  /* 0x01f00000ca14783b */ /* 0x000ea20000004200 */
[----:B------:R3:W-:Y:S01]  /*6b70*/  MUFU.EX2 R227, R0 ;  /* 0x0000000000e37308 */ /* 0x0007e20000000800 */
[----:B------:R-:W-:Y:S01]  /*6b80*/  MOV R139, R189 ;  /* 0x000000bd008b7202 */ /* 0x000fe20000000f00 */
[----:B------:R-:W-:-:S04]  /*6b90*/  IMAD.MOV.U32 R136, RZ, RZ, R191 ;  /* 0x000000ffff887224 */ /* 0x000fc800078e00bf */
[C---:B------:R-:W-:Y:S01]  /*6ba0*/  HMMA.16816.F32 R188, R4.reuse, R34, R84 ;  /* 0x0000002204bc723c */ /* 0x040fe20000001854 */
[----:B---3--:R-:W-:Y:S02]  /*6bb0*/  FFMA.FTZ R0, R165, c[0x0][0x23c], -R12 ;  /* 0x00008f00a5007a23 */ /* 0x008fe4000001080c */
[----:B------:R-:W-:Y:S02]  /*6bc0*/  IMAD.MOV.U32 R165, RZ, RZ, R150 ;  /* 0x000000ffffa57224 */ /* 0x000fe400078e0096 */
[----:B------:R3:W4:Y:S02]  /*6bd0*/  MUFU.EX2 R150, R0 ;  /* 0x0000000000967308 */ /* 0x0007240000000800 */
[----:B------:R-:W-:Y:S01]  /*6be0*/  MOV R85, R149 ;  /* 0x0000009500557202 */ /* 0x000fe20000000f00 */
[C---:B-1----:R-:W-:Y:S08]  /*6bf0*/  HMMA.16816.F32 R32, R4.reuse, R24, R72 ;  /* 0x000000180420723c */ /* 0x042ff00000001848 */
[----:B------:R-:W-:Y:S01]  /*6c00*/  HMMA.16816.F32 R172, R4, R26, R56 ;  /* 0x0000001a04ac723c */ /* 0x000fe20000001838 */
[----:B------:R-:W-:Y:S01]  /*6c10*/  IMAD.MOV.U32 R86, RZ, RZ, R102 ;  /* 0x000000ffff567224 */ /* 0x000fe200078e0066 */
[----:B------:R-:W-:Y:S01]  /*6c20*/  LDSM.16.MT88.4 R56, [R202+0x19800] ;  /* 0x01980000ca38783b */ /* 0x000fe20000004200 */
[----:B---3--:R-:W-:-:S03]  /*6c30*/  FFMA.FTZ R0, R171, c[0x0][0x23c], -R12 ;  /* 0x00008f00ab007a23 */ /* 0x008fc6000001080c */
[----:B------:R-:W-:Y:S02]  /*6c40*/  LDSM.16.MT88.4 R72, [R201+0x1b800] ;  /* 0x01b80000c948783b */ /* 0x000fe40000004200 */
[C---:B------:R-:W-:Y:S01]  /*6c50*/  HMMA.16816.F32 R168, R4.reuse, R8, R52 ;  /* 0x0000000804a8723c */ /* 0x040fe20000001834 */
[----:B------:R1:W-:Y:S06]  /*6c60*/  MUFU.EX2 R149, R0 ;  /* 0x0000000000957308 */ /* 0x0003ec0000000800 */
[----:B------:R-:W-:Y:S01]  /*6c70*/  FFMA.FTZ R8, R101, c[0x0][0x23c], -R12 ;  /* 0x00008f0065087a23 */ /* 0x000fe2000001080c */
[----:B------:R-:W-:Y:S01]  /*6c80*/  HMMA.16816.F32 R24, R4, R10, R48 ;  /* 0x0000000a0418723c */ /* 0x000fe20000001830 */
[----:B------:R-:W3:Y:S01]  /*6c90*/  LDSM.16.MT88.4 R48, [R203+0x19800] ;  /* 0x01980000cb30783b */ /* 0x000ee20000004200 */
[----:B-1----:R-:W-:-:S05]  /*6ca0*/  LOP3.LUT R0, R19, UR8, R146, 0x96, !PT ;  /* 0x0000000813007c12 */ /* 0x002fca000f8e9692 */
[----:B------:R-:W-:Y:S01]  /*6cb0*/  FFMA.FTZ R10, R165, c[0x0][0x23c], -R2 ;  /* 0x00008f00a50a7a23 */ /* 0x000fe20000010802 */
[----:B------:R1:W-:Y:S01]  /*6cc0*/  MUFU.EX2 R19, R8 ;  /* 0x0000000800137308 */ /* 0x0003e20000000800 */
[----:B------:R-:W-:Y:S02]  /*6cd0*/  IMAD.MOV.U32 R101, RZ, RZ, R13 ;  /* 0x000000ffff657224 */ /* 0x000fe400078e000d */
[----:B------:R-:W-:Y:S01]  /*6ce0*/  IMAD.MOV.U32 R102, RZ, RZ, R139 ;  /* 0x000000ffff667224 */ /* 0x000fe200078e008b */
[----:B------:R-:W-:-:S04]  /*6cf0*/  MOV R139, R248 ;  /* 0x000000f8008b7202 */ /* 0x000fc80000000f00 */
[----:B------:R2:W-:Y:S01]  /*6d00*/  MUFU.EX2 R18, R10 ;  /* 0x0000000a00127308 */ /* 0x0005e20000000800 */
[----:B------:R-:W-:Y:S02]  /*6d10*/  IMAD.MOV.U32 R87, RZ, RZ, R249 ;  /* 0x000000ffff577224 */ /* 0x000fe400078e00f9 */
[----:B-1----:R-:W-:-:S05]  /*6d20*/  IMAD.WIDE.U32 R8, R0, -0x2daee0ad, RZ ;  /* 0xd2511f5300087825 */ /* 0x002fca00078e00ff */
[----:B------:R-:W-:Y:S01]  /*6d30*/  LOP3.LUT R0, R9, UR18, R144, 0x96, !PT ;  /* 0x0000001209007c12 */ /* 0x000fe2000f8e9690 */
[----:B--2---:R-:W-:Y:S01]  /*6d40*/  FFMA.FTZ R10, R85, c[0x0][0x23c], -R2 ;  /* 0x00008f00550a7a23 */ /* 0x004fe20000010802 */
[C---:B------:R-:W-:Y:S02]  /*6d50*/  LOP3.LUT R9, R8.reuse, 0xffff, RZ, 0xc0, !PT ;  /* 0x0000ffff08097812 */ /* 0x040fe400078ec0ff */
[----:B------:R-:W-:Y:S02]  /*6d60*/  LOP3.LUT R13, R8, 0xff, RZ, 0xc0, !PT ;  /* 0x000000ff080d7812 */ /* 0x000fe400078ec0ff */
[--C-:B------:R-:W-:Y:S02]  /*6d70*/  SHF.R.U32.HI R11, RZ, 0x10, R8.reuse ;  /* 0x00000010ff0b7819 */ /* 0x100fe40000011608 */
[----:B------:R-:W-:Y:S01]  /*6d80*/  SHF.R.U32.HI R12, RZ, 0x18, R8 ;  /* 0x00000018ff0c7819 */ /* 0x000fe20000011608 */
[----:B------:R-:W-:Y:S02]  /*6d90*/  FFMA.FTZ R8, R15, c[0x0][0x23c], -R2 ;  /* 0x00008f000f087a23 */ /* 0x000fe40000010802 */
[----:B------:R-:W-:Y:S01]  /*6da0*/  IMAD.MOV.U32 R248, RZ, RZ, R166 ;  /* 0x000000fffff87224 */ /* 0x000fe200078e00a6 */
[----:B------:R1:W2:Y:S01]  /*6db0*/  MUFU.EX2 R15, R10 ;  /* 0x0000000a000f7308 */ /* 0x0002a20000000800 */
[----:B------:R-:W-:-:S02]  /*6dc0*/  IMAD.MOV.U32 R249, RZ, RZ, R164 ;  /* 0x000000fffff97224 */ /* 0x000fc400078e00a4 */
[C---:B------:R-:W-:Y:S05]  /*6dd0*/  HMMA.16816.F32 R164, R4.reuse, R20, R44 ;  /* 0x0000001404a4723c */ /* 0x040fea000000182c */
[----:B------:R2:W-:Y:S03]  /*6de0*/  MUFU.EX2 R14, R8 ;  /* 0x00000008000e7308 */ /* 0x0005e60000000800 */
[----:B------:R-:W-:Y:S01]  /*6df0*/  HMMA.16816.F32 R20, R4, R22, R40 ;  /* 0x000000160414723c */ /* 0x000fe20000001828 */
[----:B------:R-:W3:Y:S01]  /*6e00*/  LDSM.16.MT88.4 R40, [R201+0x19800] ;  /* 0x01980000c928783b */ /* 0x000ee20000004200 */
[----:B-1----:R-:W-:Y:S01]  /*6e10*/  FFMA.FTZ R10, R86, c[0x0][0x23c], -R2 ;  /* 0x00008f00560a7a23 */ /* 0x002fe20000010802 */
[----:B------:R-:W-:-:S04]  /*6e20*/  LOP3.LUT R2, R0, 0xffff, RZ, 0xc0, !PT ;  /* 0x0000ffff00027812 */ /* 0x000fc800078ec0ff */
[--C-:B------:R-:W-:Y:S02]  /*6e30*/  SHF.R.U32.HI R5, RZ, 0x10, R0.reuse ;  /* 0x00000010ff057819 */ /* 0x100fe40000011600 */
[----:B------:R-:W-:Y:S01]  /*6e40*/  SHF.R.U32.HI R7, RZ, 0x18, R0 ;  /* 0x00000018ff077819 */ /* 0x000fe20000011600 */
[----:B------:R-:W1:Y:S01]  /*6e50*/  MUFU.EX2 R10, R10 ;  /* 0x0000000a000a7308 */ /* 0x000e620000000800 */
[----:B--2---:R-:W-:Y:S02]  /*6e60*/  LOP3.LUT R8, R0, 0xff, RZ, 0xc0, !PT ;  /* 0x000000ff00087812 */ /* 0x004fe400078ec0ff */
[----:B------:R-:W-:Y:S02]  /*6e70*/  SHF.R.U32.HI R0, RZ, 0x8, R2 ;  /* 0x00000008ff007819 */ /* 0x000fe40000011602 */
[----:B------:R-:W-:Y:S02]  /*6e80*/  LOP3.LUT R2, R5, 0xff, RZ, 0xc0, !PT ;  /* 0x000000ff05027812 */ /* 0x000fe400078ec0ff */
[----:B------:R-:W-:-:S02]  /*6e90*/  SHF.R.U32.HI R6, RZ, 0x8, R9 ;  /* 0x00000008ff067819 */ /* 0x000fc40000011609 */
[----:B------:R-:W-:Y:S02]  /*6ea0*/  MOV R98, R87 ;  /* 0x0000005700627202 */ /* 0x000fe40000000f00 */
[----:B------:R-:W-:Y:S02]  /*6eb0*/  LOP3.LUT R4, R11, 0xff, RZ, 0xc0, !PT ;  /* 0x000000ff0b047812 */ /* 0x000fe400078ec0ff */
[----:B------:R-:W-:Y:S02]  /*6ec0*/  PRMT R0, R8, 0x5410, R0 ;  /* 0x0000541008007816 */ /* 0x000fe40000000000 */
[----:B------:R-:W-:Y:S02]  /*6ed0*/  PRMT R2, R2, 0x5410, R7 ;  /* 0x0000541002027816 */ /* 0x000fe40000000007 */
[----:B------:R-:W-:Y:S01]  /*6ee0*/  PRMT R9, R13, 0x5410, R6 ;  /* 0x000054100d097816 */ /* 0x000fe20000000006 */
[--C-:B------:R-:W-:Y:S01]  /*6ef0*/  HSET2.LE.AND R0, R0, R98.reuse, PT ;  /* 0x0000006200007233 */ /* 0x100fe20003803000 */
[----:B------:R-:W-:Y:S01]  /*6f00*/  PRMT R6, R4, 0x5410, R12 ;  /* 0x0000541004067816 */ /* 0x000fe2000000000c */
[----:B------:R-:W-:Y:S01]  /*6f10*/  HSET2.LE.AND R4, R2, R98, PT ;  /* 0x0000006202047233 */ /* 0x000fe20003803000 */
[----:B----4-:R-:W-:-:S02]  /*6f20*/  F2FP.PACK_AB R2, R150, R227 ;  /* 0x000000e39602723e */ /* 0x010fc400000000ff */
[----:B------:R-:W-:Y:S02]  /*6f30*/  F2FP.PACK_AB R5, R15, R18 ;  /* 0x000000120f05723e */ /* 0x000fe400000000ff */
[----:B------:R-:W-:Y:S01]  /*6f40*/  LOP3.LUT R144, R0, R2, RZ, 0xc0, !PT ;  /* 0x0000000200907212 */ /* 0x000fe200078ec0ff */
[--C-:B------:R-:W-:Y:S01]  /*6f50*/  HSET2.LE.AND R0, R9, R98.reuse, PT ;  /* 0x0000006209007233 */ /* 0x100fe20003803000 */
[----:B------:R-:W-:Y:S01]  /*6f60*/  LOP3.LUT R145, R4, R5, RZ, 0xc0, !PT ;  /* 0x0000000504917212 */ /* 0x000fe200078ec0ff */
[----:B------:R-:W-:Y:S01]  /*6f70*/  HSET2.LE.AND R4, R6, R98, PT ;  /* 0x0000006206047233 */ /* 0x000fe20003803000 */
[----:B------:R-:W-:Y:S02]  /*6f80*/  F2FP.PACK_AB R2, R19, R149 ;  /* 0x000000951302723e */ /* 0x000fe400000000ff */
[----:B-1----:R-:W-:Y:S02]  /*6f90*/  F2FP.PACK_AB R5, R10, R14 ;  /* 0x0000000e0a05723e */ /* 0x002fe400000000ff */
[----:B------:R-:W-:-:S02]  /*6fa0*/  LOP3.LUT R146, R0, R2, RZ, 0xc0, !PT ;  /* 0x0000000200927212 */ /* 0x000fc400078ec0ff */
[----:B------:R-:W-:Y:S01]  /*6fb0*/  LOP3.LUT R147, R4, R5, RZ, 0xc0, !PT ;  /* 0x0000000504937212 */ /* 0x000fe200078ec0ff */
[----:B------:R-:W-:Y:S02]  /*6fc0*/  IMAD.MOV.U32 R87, RZ, RZ, R248 ;  /* 0x000000ffff577224 */ /* 0x000fe400078e00f8 */
[----:B------:R-:W-:Y:S01]  /*6fd0*/  IMAD.MOV.U32 R86, RZ, RZ, R249 ;  /* 0x000000ffff567224 */ /* 0x000fe200078e00f9 */
[----:B------:R-:W-:Y:S01]  /*6fe0*/  MOV R85, R250 ;  /* 0x000000fa00557202 */ /* 0x000fe20000000f00 */
[----:B------:R-:W-:Y:S01]  /*6ff0*/  IMAD.MOV.U32 R84, RZ, RZ, R251 ;  /* 0x000000ffff547224 */ /* 0x000fe200078e00fb */
[----:B------:R-:W-:Y:S01]  /*7000*/  MOV R0, R100 ;  /* 0x0000006400007202 */ /* 0x000fe20000000f00 */
[----:B---3--:R-:W-:Y:S01]  /*7010*/  HMMA.16816.F32 R44, R144, R48, R88 ;  /* 0x00000030902c723c */ /* 0x008fe20000001858 */
[----:B------:R-:W1:Y:S01]  /*7020*/  LDSM.16.MT88.4 R88, [R202+0x1b800] ;  /* 0x01b80000ca58783b */ /* 0x000e620000004200 */
[----:B------:R-:W-:Y:S01]  /*7030*/  IMAD.MOV.U32 R8, RZ, RZ, R86 ;  /* 0x000000ffff087224 */ /* 0x000fe200078e0056 */
[----:B------:R-:W-:Y:S01]  /*7040*/  MOV R251, R159 ;  /* 0x0000009f00fb7202 */ /* 0x000fe20000000f00 */
        /* <DEDUP_REMOVED lines=8> */
[----:B------:R-:W2:Y:S01]  /*70d0*/  LDSM.16.MT88.4 R156, [R200+0x19800] ;  /* 0x01980000c89c783b */ /* 0x000ea20000004200 */
[----:B------:R-:W-:Y:S01]  /*70e0*/  IMAD.MOV.U32 R100, RZ, RZ, R136 ;  /* 0x000000ffff647224 */ /* 0x000fe200078e0088 */
[----:B------:R-:W-:Y:S01]  /*70f0*/  MOV R102, R38 ;  /* 0x0000002600667202 */ /* 0x000fe20000000f00 */
[----:B------:R-:W-:Y:S01]  /*7100*/  IMAD.MOV.U32 R101, RZ, RZ, R137 ;  /* 0x000000ffff657224 */ /* 0x000fe200078e0089 */
[----:B------:R-:W-:Y:S01]  /*7110*/  MOV R137, R37 ;  /* 0x0000002500897202 */ /* 0x000fe20000000f00 */
[----:B------:R-:W-:Y:S01]  /*7120*/  IMAD.MOV.U32 R103, RZ, RZ, R39 ;  /* 0x000000ffff677224 */ /* 0x000fe200078e0027 */
[----:B------:R-:W-:Y:S01]  /*7130*/  HMMA.16816.F32 R52, R144, R56, R108 ;  /* 0x000000389034723c */ /* 0x000fe2000000186c */
[----:B------:R-:W-:-:S07]  /*7140*/  IMAD.MOV.U32 R136, RZ, RZ, R36 ;  /* 0x000000ffff887224 */ /* 0x000fce00078e0024 */
[C---:B------:R-:W-:Y:S01]  /*7150*/  HMMA.16816.F32 R36, R144.reuse, R40, R64 ;  /* 0x000000289024723c */ /* 0x040fe20000001840 */
[----:B------:R-:W3:Y:S07]  /*7160*/  LDSM.16.MT88.4 R64, [R200+0x1b800] ;  /* 0x01b80000c840783b */ /* 0x000eee0000004200 */
[----:B------:R-:W-:Y:S01]  /*7170*/  HMMA.16816.F32 R56, R144, R58, R112 ;  /* 0x0000003a9038723c */ /* 0x000fe20000001870 */
[----:B------:R-:W4:Y:S01]  /*7180*/  LDSM.16.MT88.4 R112, [R203+0x1d800] ;  /* 0x01d80000cb70783b */ /* 0x000f220000004200 */
[----:B------:R-:W-:Y:S01]  /*7190*/  IMAD.MOV.U32 R13, RZ, RZ, R84 ;  /* 0x000000ffff0d7224 */ /* 0x000fe200078e0054 */
[----:B------:R-:W-:-:S05]  /*71a0*/  MOV R12, R85 ;  /* 0x00000055000c7202 */ /* 0x000fca0000000f00 */
[C---:B------:R-:W-:Y:S08]  /*71b0*/  HMMA.16816.F32 R76, R144.reuse, R80, R132 ;  /* 0x00000050904c723c */ /* 0x040ff00000001884 */
[----:B------:R-:W-:Y:S07]  /*71c0*/  HMMA.16816.F32 R80, R144, R82, R240 ;  /* 0x000000529050723c */ /* 0x000fee00000018f0 */
[----:B------:R-:W-:-:S02]  /*71d0*/  IMAD.MOV.U32 R240, RZ, RZ, R86 ;  /* 0x000000fffff07224 */ /* 0x000fc400078e0056 */
[----:B------:R-:W-:Y:S02]  /*71e0*/  IMAD.MOV.U32 R241, RZ, RZ, R87 ;  /* 0x000000fffff17224 */ /* 0x000fe400078e0057 */
[C---:B-1----:R-:W-:Y:S08]  /*71f0*/  HMMA.16816.F32 R84, R144.reuse, R88, R228 ;  /* 0x000000589054723c */ /* 0x042ff000000018e4 */
[----:B------:R-:W-:Y:S01]  /*7200*/  HMMA.16816.F32 R88, R144, R90, R192 ;  /* 0x0000005a9058723c */ /* 0x000fe200000018c0 */
[----:B------:R-:W-:Y:S01]  /*7210*/  MOV R229, R103 ;  /* 0x0000006700e57202 */ /* 0x000fe20000000f00 */
[----:B------:R-:W-:-:S05]  /*7220*/  IMAD.MOV.U32 R228, RZ, RZ, R102 ;  /* 0x000000ffffe47224 */ /* 0x000fca00078e0066 */
[----:B------:R-:W-:Y:S01]  /*7230*/  MOV R194, R138 ;  /* 0x0000008a00c27202 */ /* 0x000fe20000000f00 */
[----:B------:R-:W-:-:S04]  /*7240*/  IMAD.MOV.U32 R195, RZ, RZ, R139 ;  /* 0x000000ffffc37224 */ /* 0x000fc800078e008b */
[----:B------:R-:W-:Y:S02]  /*7250*/  FADD.FTZ R2, R2, R194 ;  /* 0x000000c202027221 */ /* 0x000fe40000010000 */
[----:B------:R-:W-:Y:S02]  /*7260*/  FADD.FTZ R0, R0, R195 ;  /* 0x000000c300007221 */ /* 0x000fe40000010000 */
[----:B------:R-:W-:Y:S02]  /*7270*/  IMAD.MOV.U32 R230, RZ, RZ, R136 ;  /* 0x000000ffffe67224 */ /* 0x000fe400078e0088 */
[----:B------:R-:W-:Y:S02]  /*7280*/  IMAD.MOV.U32 R231, RZ, RZ, R137 ;  /* 0x000000ffffe77224 */ /* 0x000fe400078e0089 */
[----:B------:R-:W-:Y:S01]  /*7290*/  FADD.FTZ R2, R228, R2 ;  /* 0x00000002e4027221 */ /* 0x000fe20000010000 */
[----:B--2---:R-:W-:Y:S01]  /*72a0*/  HMMA.16816.F32 R152, R144, R156, R152 ;  /* 0x0000009c9098723c */ /* 0x004fe20000001898 */
[----:B------:R-:W-:Y:S01]  /*72b0*/  FADD.FTZ R0, R229, R0 ;  /* 0x00000000e5007221 */ /* 0x000fe20000010000 */
[----:B------:R-:W-:Y:S01]  /*72c0*/  MOV R242, R100 ;  /* 0x0000006400f27202 */ /* 0x000fe20000000f00 */
[----:B------:R-:W-:Y:S01]  /*72d0*/  FADD.FTZ R2, R230, R2 ;  /* 0x00000002e6027221 */ /* 0x000fe20000010000 */
[----:B------:R-:W-:Y:S01]  /*72e0*/  LDSM.16.MT88.4 R136, [R201+0x1f800] ;  /* 0x01f80000c988783b */ /* 0x000fe20000004200 */
[----:B------:R-:W-:-:S03]  /*72f0*/  FADD.FTZ R0, R231, R0 ;  /* 0x00000000e7007221 */ /* 0x000fc60000010000 */
[----:B------:R-:W-:Y:S01]  /*7300*/  HMMA.16816.F32 R40, R144, R42, R68 ;  /* 0x0000002a9028723c */ /* 0x000fe20000001844 */
[----:B------:R-:W-:Y:S02]  /*7310*/  IMAD.MOV.U32 R11, RZ, RZ, R99 ;  /* 0x000000ffff0b7224 */ /* 0x000fe400078e0063 */
[----:B------:R-:W-:Y:S01]  /*7320*/  LDSM.16.MT88.4 R96, [R200+0x1d800] ;  /* 0x01d80000c860783b */ /* 0x000fe20000004200 */
[----:B------:R-:W-:-:S04]  /*7330*/  IMAD.MOV.U32 R243, RZ, RZ, R101 ;  /* 0x000000fffff37224 */ /* 0x000fc800078e0065 */
[----:B------:R-:W-:Y:S01]  /*7340*/  HMMA.16816.F32 R156, R144, R158, R60 ;  /* 0x0000009e909c723c */ /* 0x000fe2000000183c */
[----:B------:R-:W-:Y:S02]  /*7350*/  FADD.FTZ R2, R240, R2 ;  /* 0x00000002f0027221 */ /* 0x000fe40000010000 */
[----:B------:R-:W-:-:S05]  /*7360*/  FADD.FTZ R0, R241, R0 ;  /* 0x00000000f1007221 */ /* 0x000fca0000010000 */
[----:B------:R-:W-:Y:S01]  /*7370*/  HMMA.16816.F32 R68, R144, R72, R124 ;  /* 0x000000489044723c */ /* 0x000fe2000000187c */
[----:B------:R-:W-:-:S07]  /*7380*/  FADD.FTZ R2, R242, R2 ;  /* 0x00000002f2027221 */ /* 0x000fce0000010000 */
[----:B---3--:R-:W-:Y:S01]  /*7390*/  HMMA.16816.F32 R60, R144, R64, R116 ;  /* 0x00000040903c723c */ /* 0x008fe20000001874 */
[----:B------:R-:W-:-:S07]  /*73a0*/  FADD.FTZ R0, R243, R0 ;  /* 0x00000000f3007221 */ /* 0x000fce0000010000 */
[C---:B------:R-:W-:Y:S01]  /*73b0*/  HMMA.16816.F32 R72, R144.reuse, R74, R128 ;  /* 0x0000004a9048723c */ /* 0x040fe20000001880 */
[----:B------:R-:W1:Y:S07]  /*73c0*/  LDSM.16.MT88.4 R128, [R200+0x1f800] ;  /* 0x01f80000c880783b */ /* 0x000e6e0000004200 */
[C---:B------:R-:W-:Y:S01]  /*73d0*/  HMMA.16816.F32 R48, R144.reuse, R50, R104 ;  /* 0x000000329030723c */ /* 0x040fe20000001868 */
[----:B------:R-:W2:Y:S07]  /*73e0*/  LDSM.16.MT88.4 R104, [R201+0x1d800] ;  /* 0x01d80000c968783b */ /* 0x000eae0000004200 */
[C---:B------:R-:W-:Y:S01]  /*73f0*/  HMMA.16816.F32 R64, R144.reuse, R66, R120 ;  /* 0x000000429040723c */ /* 0x040fe20000001878 */
[----:B------:R-:W3:Y:S07]  /*7400*/  LDSM.16.MT88.4 R120, [R202+0x1d800] ;  /* 0x01d80000ca78783b */ /* 0x000eee0000004200 */
        /* <DEDUP_REMOVED lines=19> */
[----:B------:R-:W-:Y:S02]  /*7540*/  FADD.FTZ R2, R149, R2 ;  /* 0x0000000295027221 */ /* 0x000fe40000010000 */
[----:B------:R-:W-:-:S05]  /*7550*/  FADD.FTZ R0, R14, R0 ;  /* 0x000000000e007221 */ /* 0x000fca0000010000 */
[C---:B------:R-:W-:Y:S08]  /*7560*/  HMMA.16816.F32 R92, R144.reuse, R96, R184 ;  /* 0x00000060905c723c */ /* 0x040ff000000018b8 */
[C---:B--2---:R-:W-:Y:S08]  /*7570*/  HMMA.16816.F32 R100, R144.reuse, R104, R244 ;  /* 0x000000689064723c */ /* 0x044ff000000018f4 */
[----:B---3--:R-:W-:Y:S01]  /*7580*/  HMMA.16816.F32 R116, R144, R120, R180 ;  /* 0x000000789074723c */ /* 0x008fe200000018b4 */
[----:B------:R-:W-:-:S02]  /*7590*/  FADD.FTZ R244, R19, R2 ;  /* 0x0000000213f47221 */ /* 0x000fc40000010000 */
[----:B------:R-:W-:-:S05]  /*75a0*/  FADD.FTZ R245, R10, R0 ;  /* 0x000000000af57221 */ /* 0x000fca0000010000 */
        /* <DEDUP_REMOVED lines=12> */
[----:B------:R-:W2:Y:S01]  /*7670*/  LDL.64 R8, [R1+0x8] ;  /* 0x0000080001087983 */ /* 0x000ea20000100a00 */
        /* <DEDUP_REMOVED lines=102> */
[C---:B------:R-:W-:Y:S01]  /*7ce0*/  HMMA.16816.F32 R188, R8.reuse, R34, R24 ;  /* 0x0000002208bc723c */ /* 0x040fe20000001818 */
[----:B------:R-:W1:Y:S07]  /*7cf0*/  LDSM.16.M88.4 R32, [R205+0x10800] ;  /* 0x01080000cd20783b */ /* 0x000e6e0000000200 */
[C---:B--2---:R-:W-:Y:S01]  /*7d00*/  HMMA.16816.F32 R236, R8.reuse, R180, R12 ;  /* 0x000000b408ec723c */ /* 0x044fe2000000180c */
[----:B------:R-:W2:Y:S07]  /*7d10*/  LDSM.16.M88.4 R12, [R205+0x11000] ;  /* 0x01100000cd0c783b */ /* 0x000eae0000000200 */
[C---:B------:R-:W-:Y:S08]  /*7d20*/  HMMA.16816.F32 R28, R8.reuse, R182, R20 ;  /* 0x000000b6081c723c */ /* 0x040ff00000001814 */
[C---:B---3--:R-:W-:Y:S01]  /*7d30*/  HMMA.16816.F32 R24, R8.reuse, R196, R176 ;  /* 0x000000c40818723c */ /* 0x048fe200000018b0 */
[----:B------:R-:W3:Y:S07]  /*7d40*/  LDSM.16.M88.4 R176, [R205+0x11800] ;  /* 0x01180000cdb0783b */ /* 0x000eee0000000200 */
[C---:B------:R-:W-:Y:S08]  /*7d50*/  HMMA.16816.F32 R20, R8.reuse, R198, R172 ;  /* 0x000000c60814723c */ /* 0x040ff000000018ac */
[C---:B----4-:R-:W-:Y:S08]  /*7d60*/  HMMA.16816.F32 R172, R8.reuse, R240, R184 ;  /* 0x000000f008ac723c */ /* 0x050ff000000018b8 */
[----:B------:R-:W-:Y:S01]  /*7d70*/  HMMA.16816.F32 R184, R8, R242, R192 ;  /* 0x000000f208b8723c */ /* 0x000fe200000018c0 */
[----:B------:R-:W-:Y:S04]  /*7d80*/  LDSM.16.M88.4 R8, [R208] ;  /* 0x00000000d008783b */ /* 0x000fe80000000200 */
[----:B------:R-:W4:Y:S03]  /*7d90*/  LDSM.16.M88.4 R192, [R204] ;  /* 0x00000000ccc0783b */ /* 0x000f260000000200 */
[C---:B-1----:R-:W-:Y:S08]  /*7da0*/  HMMA.16816.F32 R196, R4.reuse, R168, R228 ;  /* 0x000000a804c4723c */ /* 0x042ff000000018e4 */
[C---:B------:R-:W-:Y:S01]  /*7db0*/  HMMA.16816.F32 R188, R4.reuse, R170, R188 ;  /* 0x000000aa04bc723c */ /* 0x040fe200000018bc */
[----:B------:R-:W1:Y:S07]  /*7dc0*/  LDSM.16.M88.4 R168, [R204+0x800] ;  /* 0x00080000cca8783b */ /* 0x000e6e0000000200 */
[C---:B------:R-:W-:Y:S08]  /*7dd0*/  HMMA.16816.F32 R236, R4.reuse, R32, R236 ;  /* 0x0000002004ec723c */ /* 0x040ff000000018ec */
[C---:B------:R-:W-:Y:S08]  /*7de0*/  HMMA.16816.F32 R228, R4.reuse, R34, R28 ;  /* 0x0000002204e4723c */ /* 0x040ff0000000181c */
[C---:B--2---:R-:W-:Y:S01]  /*7df0*/  HMMA.16816.F32 R32, R4.reuse, R14, R20 ;  /* 0x0000000e0420723c */ /* 0x044fe20000001814 */
[----:B------:R-:W2:Y:S07]  /*7e00*/  LDSM.16.M88.4 R20, [R204+0x1800] ;  /* 0x00180000cc14783b */ /* 0x000eae0000000200 */
[C---:B------:R-:W-:Y:S01]  /*7e10*/  HMMA.16816.F32 R180, R4.reuse, R12, R24 ;  /* 0x0000000c04b4723c */ /* 0x040fe20000001818 */
[----:B------:R-:W2:Y:S07]  /*7e20*/  LDSM.16.M88.4 R24, [R204+0x1000] ;  /* 0x00100000cc18783b */ /* 0x000eae0000000200 */
[C---:B---3--:R-:W-:Y:S01]  /*7e30*/  HMMA.16816.F32 R28, R4.reuse, R176, R172 ;  /* 0x000000b0041c723c */ /* 0x048fe200000018ac */
[----:B------:R-:W-:Y:S07]  /*7e40*/  LDSM.16.M88.4 R172, [R151+0x12000] ;  /* 0x0120000097ac783b */ /* 0x000fee0000000200 */
[----:B------:R-:W-:Y:S01]  /*7e50*/  HMMA.16816.F32 R12, R4, R178, R184 ;  /* 0x000000b2040c723c */ /* 0x000fe200000018b8 */
[----:B------:R-:W3:Y:S04]  /*7e60*/  LDSM.16.M88.4 R4, [R206+0x4000] ;  /* 0x00400000ce04783b */ /* 0x000ee80000000200 */
[----:B------:R-:W3:Y:S03]  /*7e70*/  LDSM.16.M88.4 R176, [R151+0x12800] ;  /* 0x0128000097b0783b */ /* 0x000ee60000000200 */
[C---:B----4-:R-:W-:Y:S08]  /*7e80*/  HMMA.16816.F32 R196, R8.reuse, R192, R196 ;  /* 0x000000c008c4723c */ /* 0x050ff000000018c4 */
[C---:B------:R-:W-:Y:S08]  /*7e90*/  HMMA.16816.F32 R184, R8.reuse, R194, R188 ;  /* 0x000000c208b8723c */ /* 0x040ff000000018bc */
[C---:B-1----:R-:W-:Y:S08]  /*7ea0*/  HMMA.16816.F32 R236, R8.reuse, R168, R236 ;  /* 0x000000a808ec723c */ /* 0x042ff000000018ec */
[C---:B------:R-:W-:Y:S08]  /*7eb0*/  HMMA.16816.F32 R192, R8.reuse, R170, R228 ;  /* 0x000000aa08c0723c */ /* 0x040ff000000018e4 */
[C---:B--2---:R-:W-:Y:S01]  /*7ec0*/  HMMA.16816.F32 R168, R8.reuse, R20, R28 ;  /* 0x0000001408a8723c */ /* 0x044fe2000000181c */
[----:B------:R-:W1:Y:S07]  /*7ed0*/  LDSM.16.M88.4 R28, [R151+0x13000] ;  /* 0x01300000971c783b */ /* 0x000e6e0000000200 */
[C---:B------:R-:W-:Y:S08]  /*7ee0*/  HMMA.16816.F32 R188, R8.reuse, R24, R180 ;  /* 0x0000001808bc723c */ /* 0x040ff000000018b4 */
[C---:B------:R-:W-:Y:S01]  /*7ef0*/  HMMA.16816.F32 R180, R8.reuse, R26, R32 ;  /* 0x0000001a08b4723c */ /* 0x040fe20000001820 */
[----:B------:R-:W2:Y:S04]  /*7f00*/  LDSM.16.M88.4 R24, [R151+0x13800] ;  /* 0x013800009718783b */ /* 0x000ea80000000200 */
[----:B------:R-:W-:Y:S03]  /*7f10*/  LDSM.16.M88.4 R32, [R222] ;  /* 0x00000000de20783b */ /* 0x000fe60000000200 */
[----:B------:R-:W-:Y:S01]  /*7f20*/  HMMA.16816.F32 R20, R8, R22, R12 ;  /* 0x000000160814723c */ /* 0x000fe2000000180c */
[----:B------:R-:W4:Y:S07]  /*7f30*/  LDSM.16.M88.4 R8, [R207+0x4000] ;  /* 0x00400000cf08783b */ /* 0x000f2e0000000200 */
[C---:B---3--:R-:W-:Y:S08]  /*7f40*/  HMMA.16816.F32 R12, R4.reuse, R172, R196 ;  /* 0x000000ac040c723c */ /* 0x048ff000000018c4 */
[C---:B------:R-:W-:Y:S08]  /*7f50*/  HMMA.16816.F32 R196, R4.reuse, R178, R192 ;  /* 0x000000b204c4723c */ /* 0x040ff000000018c0 */
[C---:B-1----:R-:W-:Y:S01]  /*7f60*/  HMMA.16816.F32 R192, R4.reuse, R28, R188 ;  /* 0x0000001c04c0723c */ /* 0x042fe200000018bc */
[----:B------:R-:W1:Y:S07]  /*7f70*/  LDSM.16.M88.4 R188, [R221] ;  /* 0x00000000ddbc783b */ /* 0x000e6e0000000200 */
[C---:B------:R-:W-:Y:S08]  /*7f80*/  HMMA.16816.F32 R172, R4.reuse, R174, R184 ;  /* 0x000000ae04ac723c */ /* 0x040ff000000018b8 */
[C---:B------:R-:W-:Y:S01]  /*7f90*/  HMMA.16816.F32 R184, R4.reuse, R30, R180 ;  /* 0x0000001e04b8723c */ /* 0x040fe200000018b4 */
[----:B------:R-:W3:Y:S04]  /*7fa0*/  LDSM.16.M88.4 R180, [R220] ;  /* 0x00000000dcb4783b */ /* 0x000ee80000000200 */
[----:B------:R-:W1:Y:S03]  /*7fb0*/  LDSM.16.M88.4 R28, [R219] ;  /* 0x00000000db1c783b */ /* 0x000e660000000200 */
[C---:B------:R-:W-:Y:S08]  /*7fc0*/  HMMA.16816.F32 R228, R4.reuse, R176, R236 ;  /* 0x000000b004e4723c */ /* 0x040ff000000018ec */
[C---:B--2---:R-:W-:Y:S08]  /*7fd0*/  HMMA.16816.F32 R176, R4.reuse, R24, R168 ;  /* 0x0000001804b0723c */ /* 0x044ff000000018a8 */
[----:B------:R-:W-:Y:S01]  /*7fe0*/  HMMA.16816.F32 R168, R4, R26, R20 ;  /* 0x0000001a04a8723c */ /* 0x000fe20000001814 */
[----:B------:R-:W-:Y:S04]  /*7ff0*/  LDSM.16.M88.4 R4, [R209+0x4000] ;  /* 0x00400000d104783b */ /* 0x000fe80000000200 */
[----:B------:R-:W2:Y:S03]  /*8000*/  LDSM.16.M88.4 R24, [R205+0x12000] ;  /* 0x01200000cd18783b */ /* 0x000ea60000000200 */
[C---:B----4-:R-:W-:Y:S08]  /*8010*/  HMMA.16816.F32 R20, R8.reuse, R32, R12 ;  /* 0x000000200814723c */ /* 0x050ff0000000180c */
[C---:B------:R-:W-:Y:S01]  /*8020*/  HMMA.16816.F32 R12, R8.reuse, R34, R172 ;  /* 0x00000022080c723c */ /* 0x040fe200000018ac */
[----:B------:R-:W-:Y:S07]  /*8030*/  LDSM.16.M88.4 R172, [R204+0x2800] ;  /* 0x00280000ccac783b */ /* 0x000fee0000000200 */
[C---:B-1----:R-:W-:Y:S08]  /*8040*/  HMMA.16816.F32 R236, R8.reuse, R188, R228 ;  /* 0x000000bc08ec723c */ /* 0x042ff000000018e4 */
[C---:B------:R-:W-:Y:S08]  /*8050*/  HMMA.16816.F32 R228, R8.reuse, R190, R196 ;  /* 0x000000be08e4723c */ /* 0x040ff000000018c4 */
[C---:B---3--:R-:W-:Y:S01]  /*8060*/  HMMA.16816.F32 R196, R8.reuse, R180, R192 ;  /* 0x000000b408c4723c */ /* 0x048fe200000018c0 */
[----:B------:R-:W1:Y:S07]  /*8070*/  LDSM.16.M88.4 R192, [R205+0x12800] ;  /* 0x01280000cdc0783b */ /* 0x000e6e0000000200 */
[C---:B------:R-:W-:Y:S08]  /*8080*/  HMMA.16816.F32 R188, R8.reuse, R182, R184 ;  /* 0x000000b608bc723c */ /* 0x040ff000000018b8 */
[C---:B------:R-:W-:Y:S08]  /*8090*/  HMMA.16816.F32 R180, R8.reuse, R28, R176 ;  /* 0x0000001c08b4723c */ /* 0x040ff000000018b0 */
[----:B------:R-:W-:Y:S01]  /*80a0*/  HMMA.16816.F32 R176, R8, R30, R168 ;  /* 0x0000001e08b0723c */ /* 0x000fe200000018a8 */
[----:B------:R-:W3:Y:S04]  /*80b0*/  LDSM.16.M88.4 R168, [R205+0x13000] ;  /* 0x01300000cda8783b */ /* 0x000ee80000000200 */
[----:B------:R-:W4:Y:S03]  /*80c0*/  LDSM.16.M88.4 R28, [R205+0x13800] ;  /* 0x01380000cd1c783b */ /* 0x000f260000000200 */
[C---:B--2---:R-:W-:Y:S01]  /*80d0*/  HMMA.16816.F32 R32, R4.reuse, R24, R20 ;  /* 0x000000180420723c */ /* 0x044fe20000001814 */
[----:B------:R-:W-:Y:S07]  /*80e0*/  LDSM.16.M88.4 R8, [R208+0x4000] ;  /* 0x00400000d008783b */ /* 0x000fee0000000200 */
[C---:B------:R-:W-:Y:S01]  /*80f0*/  HMMA.16816.F32 R20, R4.reuse, R26, R12 ;  /* 0x0000001a0414723c */ /* 0x040fe2000000180c */
[----:B------:R-:W2:Y:S07]  /*8100*/  LDSM.16.M88.4 R24, [R204+0x2000] ;  /* 0x00200000cc18783b */ /* 0x000eae0000000200 */
[C---:B-1----:R-:W-:Y:S08]  /*8110*/  HMMA.16816.F32 R184, R4.reuse, R194, R228 ;  /* 0x000000c204b8723c */ /* 0x042ff000000018e4 */
[C---:B------:R-:W-:Y:S01]  /*8120*/  HMMA.16816.F32 R12, R4.reuse, R192, R236 ;  /* 0x000000c0040c723c */ /* 0x040fe200000018ec */
[----:B------:R-:W-:Y:S07]  /*8130*/  LDSM.16.M88.4 R236, [R151+0x15000] ;  /* 0x0150000097ec783b */ /* 0x000fee0000000200 */
[C---:B---3--:R-:W-:Y:S08]  /*8140*/  HMMA.16816.F32 R228, R4.reuse, R168, R196 ;  /* 0x000000a804e4723c */ /* 0x048ff000000018c4 */
[C---:B------:R-:W-:Y:S01]  /*8150*/  HMMA.16816.F32 R196, R4.reuse, R170, R188 ;  /* 0x000000aa04c4723c */ /* 0x040fe200000018bc */
[----:B------:R-:W-:Y:S07]  /*8160*/  LDSM.16.M88.4 R168, [R151+0x14800] ;  /* 0x0148000097a8783b */ /* 0x000fee0000000200 */
[C---:B----4-:R-:W-:Y:S08]  /*8170*/  HMMA.16816.F32 R192, R4.reuse, R28, R180 ;  /* 0x0000001c04c0723c */ /* 0x050ff000000018b4 */
[----:B------:R-:W-:Y:S01]  /*8180*/  HMMA.16816.F32 R188, R4, R30, R176 ;  /* 0x0000001e04bc723c */ /* 0x000fe200000018b0 */
[----:B------:R-:W1:Y:S04]  /*8190*/  LDSM.16.M88.4 R28, [R204+0x3000] ;  /* 0x00300000cc1c783b */ /* 0x000e680000000200 */
[----:B------:R-:W-:Y:S03]  /*81a0*/  LDSM.16.M88.4 R4, [R206+0x8000] ;  /* 0x00800000ce04783b */ /* 0x000fe60000000200 */
[C---:B--2---:R-:W-:Y:S08]  /*81b0*/  HMMA.16816.F32 R180, R8.reuse, R24, R32 ;  /* 0x0000001808b4723c */ /* 0x044ff00000001820 */
[C---:B------:R-:W-:Y:S01]  /*81c0*/  HMMA.16816.F32 R32, R8.reuse, R26, R20 ;  /* 0x0000001a0820723c */ /* 0x040fe20000001814 */
[----:B------:R-:W2:Y:S04]  /*81d0*/  LDSM.16.M88.4 R20, [R151+0x14000] ;  /* 0x014000009714783b */ /* 0x000ea80000000200 */
[----:B------:R-:W3:Y:S03]  /*81e0*/  LDSM.16.M88.4 R24, [R204+0x3800] ;  /* 0x00380000cc18783b */ /* 0x000ee60000000200 */
[C---:B------:R-:W-:Y:S08]  /*81f0*/  HMMA.16816.F32 R12, R8.reuse, R172, R12 ;  /* 0x000000ac080c723c */ /* 0x040ff0000000180c */
[C---:B------:R-:W-:Y:S08]  /*8200*/  HMMA.16816.F32 R176, R8.reuse, R174, R184 ;  /* 0x000000ae08b0723c */ /* 0x040ff000000018b8 */
[C---:B-1----:R-:W-:Y:S08]  /*8210*/  HMMA.16816.F32 R184, R8.reuse, R28, R228 ;  /* 0x0000001c08b8723c */ /* 0x042ff000000018e4 */
[----:B------:R-:W-:Y:S01]  /*8220*/  HMMA.16816.F32 R228, R8, R30, R196 ;  /* 0x0000001e08e4723c */ /* 0x000fe200000018c4 */
[----:B------:R-:W-:Y:S07]  /*8230*/  LDSM.16.M88.4 R28, [R218] ;  /* 0x00000000da1c783b */ /* 0x000fee0000000200 */
[----:B--2---:R-:W-:Y:S01]  /*8240*/  HMMA.16816.F32 R172, R4, R22, R32 ;  /* 0x0000001604ac723c */ /* 0x004fe20000001820 */
[----:B------:R-:W1:Y:S07]  /*8250*/  LDSM.16.M88.4 R32, [R151+0x15800] ;  /* 0x015800009720783b */ /* 0x000e6e0000000200 */
[C---:B---3--:R-:W-:Y:S08]  /*8260*/  HMMA.16816.F32 R196, R8.reuse, R24, R192 ;  /* 0x0000001808c4723c */ /* 0x048ff000000018c0 */
[----:B------:R-:W-:Y:S01]  /*8270*/  HMMA.16816.F32 R188, R8, R26, R188 ;  /* 0x0000001a08bc723c */ /* 0x000fe200000018bc */
[----:B------:R-:W2:Y:S04]  /*8280*/  LDSM.16.M88.4 R8, [R207+0x8000] ;  /* 0x00800000cf08783b */ /* 0x000ea80000000200 */
[----:B------:R-:W3:Y:S03]  /*8290*/  LDSM.16.M88.4 R24, [R217] ;  /* 0x00000000d918783b */ /* 0x000ee60000000200 */
[C---:B------:R-:W-:Y:S08]  /*82a0*/  HMMA.16816.F32 R180, R4.reuse, R20, R180 ;  /* 0x0000001404b4723c */ /* 0x040ff000000018b4 */
[C---:B------:R-:W-:Y:S08]  /*82b0*/  HMMA.16816.F32 R20, R4.reuse, R168, R12 ;  /* 0x000000a80414723c */ /* 0x040ff0000000180c */
[C---:B------:R-:W-:Y:S08]  /*82c0*/  HMMA.16816.F32 R12, R4.reuse, R170, R176 ;  /* 0x000000aa040c723c */ /* 0x040ff000000018b0 */
[C---:B------:R-:W-:Y:S01]  /*82d0*/  HMMA.16816.F32 R168, R4.reuse, R236, R184 ;  /* 0x000000ec04a8723c */ /* 0x040fe200000018b8 */
[----:B------:R-:W4:Y:S07]  /*82e0*/  LDSM.16.M88.4 R184, [R216] ;  /* 0x00000000d8b8783b */ /* 0x000f2e0000000200 */
[C---:B------:R-:W-:Y:S01]  /*82f0*/  HMMA.16816.F32 R192, R4.reuse, R238, R228 ;  /* 0x000000ee04c0723c */ /* 0x040fe200000018e4 */
[----:B------:R-:W-:Y:S07]  /*8300*/  LDSM.16.M88.4 R236, [R205+0x15800] ;  /* 0x01580000cdec783b */ /* 0x000fee0000000200 */
[C---:B-1----:R-:W-:Y:S01]  /*8310*/  HMMA.16816.F32 R228, R4.reuse, R32, R196 ;  /* 0x0000002004e4723c */ /* 0x042fe200000018c4 */
[----:B------:R-:W1:Y:S07]  /*8320*/  LDSM.16.M88.4 R196, [R215] ;  /* 0x00000000d7c4783b */ /* 0x000e6e0000000200 */
        /* <DEDUP_REMOVED lines=9> */
[C---:B----4-:R-:W-:Y:S08]  /*83c0*/  HMMA.16816.F32 R12, R8.reuse, R184, R168 ;  /* 0x000000b8080c723c */ /* 0x050ff000000018a8 */
[C---:B------:R-:W-:Y:S08]  /*83d0*/  HMMA.16816.F32 R168, R8.reuse, R186, R192 ;  /* 0x000000ba08a8723c */ /* 0x040ff000000018c0 */
[C---:B-1----:R-:W-:Y:S08]  /*83e0*/  HMMA.16816.F32 R228, R8.reuse, R196, R228 ;  /* 0x000000c408e4723c */ /* 0x042ff000000018e4 */
[----:B------:R-:W-:Y:S08]  /*83f0*/  HMMA.16816.F32 R192, R8, R198, R188 ;  /* 0x000000c608c0723c */ /* 0x000ff000000018bc */
[C---:B--2---:R-:W-:Y:S08]  /*8400*/  HMMA.16816.F32 R196, R4.reuse, R28, R180 ;  /* 0x0000001c04c4723c */ /* 0x044ff000000018b4 */
[C---:B------:R-:W-:Y:S01]  /*8410*/  HMMA.16816.F32 R188, R4.reuse, R30, R176 ;  /* 0x0000001e04bc723c */ /* 0x040fe200000018b0 */
[----:B------:R-:W-:Y:S07]  /*8420*/  LDSM.16.M88.4 R28, [R204+0x5000] ;  /* 0x00500000cc1c783b */ /* 0x000fee0000000200 */
[C---:B------:R-:W-:Y:S01]  /*8430*/  HMMA.16816.F32 R8, R4.reuse, R32, R12 ;  /* 0x000000200408723c */ /* 0x040fe2000000180c */
[----:B------:R-:W1:Y:S07]  /*8440*/  LDSM.16.M88.4 R12, [R208+0x8000] ;  /* 0x00800000d00c783b */ /* 0x000e6e0000000200 */
[C---:B---3--:R-:W-:Y:S01]  /*8450*/  HMMA.16816.F32 R184, R4.reuse, R24, R172 ;  /* 0x0000001804b8723c */ /* 0x048fe200000018ac */
[----:B------:R-:W-:Y:S07]  /*8460*/  LDSM.16.M88.4 R172, [R204+0x5800] ;  /* 0x00580000ccac783b */ /* 0x000fee0000000200 */
[C---:B------:R-:W-:Y:S01]  /*8470*/  HMMA.16816.F32 R180, R4.reuse, R26, R20 ;  /* 0x0000001a04b4723c */ /* 0x040fe20000001814 */
[----:B------:R-:W2:Y:S04]  /*8480*/  LDSM.16.M88.4 R24, [R204+0x4000] ;  /* 0x00400000cc18783b */ /* 0x000ea80000000200 */
[----:B------:R-:W3:Y:S03]  /*8490*/  LDSM.16.M88.4 R20, [R204+0x4800] ;  /* 0x00480000cc14783b */ /* 0x000ee60000000200 */
[C---:B------:R-:W-:Y:S08]  /*84a0*/  HMMA.16816.F32 R168, R4.reuse, R34, R168 ;  /* 0x0000002204a8723c */ /* 0x040ff000000018a8 */
[C---:B------:R-:W-:Y:S08]  /*84b0*/  HMMA.16816.F32 R176, R4.reuse, R236, R228 ;  /* 0x000000ec04b0723c */ /* 0x040ff000000018e4 */
[----:B------:R-:W-:Y:S01]  /*84c0*/  HMMA.16816.F32 R32, R4, R238, R192 ;  /* 0x000000ee0420723c */ /* 0x000fe200000018c0 */
[----:B------:R-:W-:Y:S07]  /*84d0*/  LDSM.16.M88.4 R4, [R151+0x16800] ;  /* 0x016800009704783b */ /* 0x000fee0000000200 */
[C---:B-1----:R-:W-:Y:S01]  /*84e0*/  HMMA.16816.F32 R228, R12.reuse, R28, R8 ;  /* 0x0000001c0ce4723c */ /* 0x042fe20000001808 */
[----:B------:R-:W1:Y:S07]  /*84f0*/  LDSM.16.M88.4 R8, [R206+0xc000] ;  /* 0x00c00000ce08783b */ /* 0x000e6e0000000200 */
[C---:B--2---:R-:W-:Y:S08]  /*8500*/  HMMA.16816.F32 R236, R12.reuse, R24, R196 ;  /* 0x000000180cec723c */ /* 0x044ff000000018c4 */
[C---:B------:R-:W-:Y:S08]  /*8510*/  HMMA.16816.F32 R196, R12.reuse, R26, R188 ;  /* 0x0000001a0cc4723c */ /* 0x040ff000000018bc */
[C---:B---3--:R-:W-:Y:S08]  /*8520*/  HMMA.16816.F32 R192, R12.reuse, R20, R184 ;  /* 0x000000140cc0723c */ /* 0x048ff000000018b8 */
[C---:B------:R-:W-:Y:S01]  /*8530*/  HMMA.16816.F32 R188, R12.reuse, R22, R180 ;  /* 0x000000160cbc723c */ /* 0x040fe200000018b4 */
[----:B------:R-:W2:Y:S07]  /*8540*/  LDSM.16.M88.4 R20, [R151+0x16000] ;  /* 0x016000009714783b */ /* 0x000eae0000000200 */
[C---:B------:R-:W-:Y:S08]  /*8550*/  HMMA.16816.F32 R240, R12.reuse, R30, R168 ;  /* 0x0000001e0cf0723c */ /* 0x040ff000000018a8 */
[C---:B------:R-:W-:Y:S01]  /*8560*/  HMMA.16816.F32 R184, R12.reuse, R172, R176 ;  /* 0x000000ac0cb8723c */ /* 0x040fe200000018b0 */
[----:B------:R-:W3:Y:S07]  /*8570*/  LDSM.16.M88.4 R176, [R151+0x17000] ;  /* 0x0170000097b0783b */ /* 0x000eee0000000200 */
[----:B------:R-:W-:Y:S01]  /*8580*/  HMMA.16816.F32 R28, R12, R174, R32 ;  /* 0x000000ae0c1c723c */ /* 0x000fe20000001820 */
[----:B------:R-:W4:Y:S04]  /*8590*/  LDSM.16.M88.4 R32, [R151+0x17800] ;  /* 0x017800009720783b */ /* 0x000f280000000200 */
[----:B------:R-:W-:Y:S03]  /*85a0*/  LDSM.16.M88.4 R12, [R214] ;  /* 0x00000000d60c783b */ /* 0x000fe60000000200 */
[C---:B-1----:R-:W-:Y:S01]  /*85b0*/  HMMA.16816.F32 R180, R8.reuse, R4, R192 ;  /* 0x0000000408b4723c */ /* 0x042fe200000018c0 */
[----:B------:R-:W-:Y:S07]  /*85c0*/  LDSM.16.M88.4 R172, [R213] ;  /* 0x00000000d5ac783b */ /* 0x000fee0000000200 */
[C---:B------:R-:W-:Y:S01]  /*85d0*/  HMMA.16816.F32 R188, R8.reuse, R6, R188 ;  /* 0x0000000608bc723c */ /* 0x040fe200000018bc */
[----:B------:R-:W1:Y:S07]  /*85e0*/  LDSM.16.M88.4 R4, [R207+0xc000] ;  /* 0x00c00000cf04783b */ /* 0x000e6e0000000200 */
[C---:B--2---:R-:W-:Y:S08]  /*85f0*/  HMMA.16816.F32 R24, R8.reuse, R20, R236 ;  /* 0x000000140818723c */ /* 0x044ff000000018ec */
[C---:B------:R-:W-:Y:S08]  /*8600*/  HMMA.16816.F32 R168, R8.reuse, R22, R196 ;  /* 0x0000001608a8723c */ /* 0x040ff000000018c4 */
[C---:B---3--:R-:W-:Y:S08]  /*8610*/  HMMA.16816.F32 R192, R8.reuse, R176, R228 ;  /* 0x000000b008c0723c */ /* 0x048ff000000018e4 */
[C---:B----4-:R-:W-:Y:S01]  /*8620*/  HMMA.16816.F32 R228, R8.reuse, R32, R184 ;  /* 0x0000002008e4723c */ /* 0x050fe200000018b8 */
[----:B------:R-:W2:Y:S07]  /*8630*/  LDSM.16.M88.4 R184, [R212] ;  /* 0x00000000d4b8783b */ /* 0x000eae0000000200 */
[----:B------:R-:W-:Y:S08]  /*8640*/  HMMA.16816.F32 R32, R8, R34, R28 ;  /* 0x000000220820723c */ /* 0x000ff0000000181c */
[----:B-1----:R-:W-:Y:S01]  /*8650*/  HMMA.16816.F32 R20, R4, R12, R24 ;  /* 0x0000000c0414723c */ /* 0x002fe20000001818 */
[----:B------:R-:W1:Y:S07]  /*8660*/  LDSM.16.M88.4 R24, [R211] ;  /* 0x00000000d318783b */ /* 0x000e6e0000000200 */
[----:B------:R-:W-:Y:S01]  /*8670*/  HMMA.16816.F32 R196, R8, R178, R240 ;  /* 0x000000b208c4723c */ /* 0x000fe200000018f0 */
[----:B------:R-:W-:Y:S07]  /*8680*/  LDSM.16.M88.4 R8, [R209+0xc000] ;  /* 0x00c00000d108783b */ /* 0x000fee0000000200 */
[C---:B------:R-:W-:Y:S01]  /*8690*/  HMMA.16816.F32 R28, R4.reuse, R14, R168 ;  /* 0x0000000e041c723c */ /* 0x040fe200000018a8 */
[----:B------:R-:W3:Y:S04]  /*86a0*/  LDSM.16.M88.4 R12, [R205+0x16000] ;  /* 0x01600000cd0c783b */ /* 0x000ee80000000200 */
[----:B------:R-:W4:Y:S03]  /*86b0*/  LDSM.16.M88.4 R168, [R205+0x17000] ;  /* 0x01700000cda8783b */ /* 0x000f260000000200 */
[C---:B------:R-:W-:Y:S08]  /*86c0*/  HMMA.16816.F32 R176, R4.reuse, R172, R180 ;  /* 0x000000ac04b0723c */ /* 0x040ff000000018b4 */
[C---:B--2---:R-:W-:Y:S08]  /*86d0*/  HMMA.16816.F32 R192, R4.reuse, R184, R192 ;  /* 0x000000b804c0723c */ /* 0x044ff000000018c0 */
[C---:B------:R-:W-:Y:S01]  /*86e0*/  HMMA.16816.F32 R180, R4.reuse, R174, R188 ;  /* 0x000000ae04b4723c */ /* 0x040fe200000018bc */
[----:B------:R-:W2:Y:S07]  /*86f0*/  LDSM.16.M88.4 R172, [R205+0x16800] ;  /* 0x01680000cdac783b */ /* 0x000eae0000000200 */
[C---:B------:R-:W-:Y:S08]  /*8700*/  HMMA.16816.F32 R184, R4.reuse, R186, R196 ;  /* 0x000000ba04b8723c */ /* 0x040ff000000018c4 */
[C---:B-1----:R-:W-:Y:S08]  /*8710*/  HMMA.16816.F32 R196, R4.reuse, R24, R228 ;  /* 0x0000001804c4723c */ /* 0x042ff000000018e4 */
[----:B------:R-:W-:Y:S01]  /*8720*/  HMMA.16816.F32 R188, R4, R26, R32 ;  /* 0x0000001a04bc723c */ /* 0x000fe20000001820 */
[----:B------:R-:W-:Y:S07]  /*8730*/  LDSM.16.M88.4 R4, [R208+0xc000] ;  /* 0x00c00000d004783b */ /* 0x000fee0000000200 */
[C---:B---3--:R-:W-:Y:S08]  /*8740*/  HMMA.16816.F32 R24, R8.reuse, R12, R20 ;  /* 0x0000000c0818723c */ /* 0x048ff00000001814 */
[C---:B------:R-:W-:Y:S01]  /*8750*/  HMMA.16816.F32 R20, R8.reuse, R14, R28 ;  /* 0x0000000e0814723c */ /* 0x040fe2000000181c */
[----:B------:R-:W1:Y:S04]  /*8760*/  LDSM.16.M88.4 R12, [R204+0x6000] ;  /* 0x00600000cc0c783b */ /* 0x000e680000000200 */
[----:B------:R-:W3:Y:S03]  /*8770*/  LDSM.16.M88.4 R28, [R205+0x17800] ;  /* 0x01780000cd1c783b */ /* 0x000ee60000000200 */
[C---:B----4-:R-:W-:Y:S08]  /*8780*/  HMMA.16816.F32 R192, R8.reuse, R168, R192 ;  /* 0x000000a808c0723c */ /* 0x050ff000000018c0 */
[----:B------:R-:W-:Y:S01]  /*8790*/  HMMA.16816.F32 R228, R8, R170, R184 ;  /* 0x000000aa08e4723c */ /* 0x000fe200000018b8 */
[----:B------:R-:W4:Y:S01]  /*87a0*/  LDSM.16.M88.4 R168, [R204+0x6800] ;  /* 0x00680000cca8783b */ /* 0x000f220000000200 */
[----:B------:R-:W-:-:S05]  /*87b0*/  IMAD.SHL.U32 R252, R252, 0x2, RZ ;  /* 0x00000002fcfc7824 */ /* 0x000fca00078e00ff */
[----:B------:R-:W-:Y:S01]  /*87c0*/  LOP3.LUT R252, R252, 0x6, RZ, 0xc0, !PT ;  /* 0x00000006fcfc7812 */ /* 0x000fe200078ec0ff */
[----:B--2---:R-:W-:Y:S04]  /*87d0*/  HMMA.16816.F32 R32, R8, R172, R176 ;  /* 0x000000ac0820723c */ /* 0x004fe800000018b0 */
[----:B------:R-:W-:-:S04]  /*87e0*/  IMAD R0, R0, 0x40, R252 ;  /* 0x0000004000007824 */ /* 0x000fc800078e02fc */
[----:B------:R-:W-:Y:S01]  /*87f0*/  HMMA.16816.F32 R180, R8, R174, R180 ;  /* 0x000000ae08b4723c */ /* 0x000fe200000018b4 */
[----:B------:R-:W2:Y:S07]  /*8800*/  LDSM.16.M88.4 R172, [R204+0x7000] ;  /* 0x00700000ccac783b */ /* 0x000eae0000000200 */
[C---:B-1----:R-:W-:Y:S07]  /*8810*/  HMMA.16816.F32 R184, R4.reuse, R12, R24 ;  /* 0x0000000c04b8723c */ /* 0x042fee0000001818 */
[C---:B------:R-:W-:Y:S01]  /*8820*/  IADD3 R12, R0.reuse, 0x1, RZ ;  /* 0x00000001000c7810 */ /* 0x040fe20007ffe0ff */
[----:B------:R-:W-:Y:S01]  /*8830*/  HMMA.16816.F32 R20, R4, R14, R20 ;  /* 0x0000000e0414723c */ /* 0x000fe20000001814 */
[----:B------:R-:W-:-:S02]  /*8840*/  IADD3 R13, R0, 0x8, RZ ;  /* 0x00000008000d7810 */ /* 0x000fc40007ffe0ff */
[----:B------:R-:W1:Y:S01]  /*8850*/  I2F R14, R12 ;  /* 0x0000000c000e7306 */ /* 0x000e620000201400 */
[----:B------:R-:W-:-:S07]  /*8860*/  IADD3 R2, R0, 0x9, RZ ;  /* 0x0000000900027810 */ /* 0x000fce0007ffe0ff */
[----:B------:R-:W1:Y:S01]  /*8870*/  I2F R15, R13 ;  /* 0x0000000d000f7306 */ /* 0x000e620000201400 */
[C---:B---3--:R-:W-:Y:S08]  /*8880*/  HMMA.16816.F32 R196, R8.reuse, R28, R196 ;  /* 0x0000001c08c4723c */ /* 0x048ff000000018c4 */
[----:B------:R-:W-:Y:S01]  /*8890*/  HMMA.16816.F32 R188, R8, R30, R188 ;  /* 0x0000001e08bc723c */ /* 0x000fe200000018bc */
[----:B------:R-:W3:Y:S07]  /*88a0*/  I2F R9, R2 ;  /* 0x0000000200097306 */ /* 0x000eee0000201400 */
[C---:B----4-:R-:W-:Y:S01]  /*88b0*/  HMMA.16816.F32 R28, R4.reuse, R168, R32 ;  /* 0x000000a8041c723c */ /* 0x050fe20000001820 */
[----:B------:R-:W-:Y:S01]  /*88c0*/  IADD3 R8, R0, 0x10, RZ ;  /* 0x0000001000087810 */ /* 0x000fe20007ffe0ff */
[----:B-1----:R-:W-:Y:S01]  /*88d0*/  FFMA.FTZ R10, R14, UR4, R185 ;  /* 0x000000040e0a7c23 */ /* 0x002fe200080100b9 */
[-C--:B------:R-:W-:Y:S01]  /*88e0*/  ISETP.GE.AND P0, PT, R12, R16.reuse, PT ;  /* 0x000000100c00720c */ /* 0x080fe20003f06270 */
[----:B------:R-:W-:Y:S01]  /*88f0*/  FFMA.FTZ R11, R14, UR4, R187 ;  /* 0x000000040e0b7c23 */ /* 0x000fe200080100bb */
[----:B------:R-:W-:Y:S01]  /*8900*/  ISETP.GE.AND P2, PT, R12, R17, PT ;  /* 0x000000110c00720c */ /* 0x000fe20003f46270 */
[----:B------:R-:W1:Y:S01]  /*8910*/  I2F R14, R8 ;  /* 0x00000008000e7306 */ /* 0x000e620000201400 */
[----:B------:R-:W-:Y:S01]  /*8920*/  FFMA.FTZ R12, R15, UR4, R20 ;  /* 0x000000040f0c7c23 */ /* 0x000fe20008010014 */
[----:B------:R-:W-:Y:S01]  /*8930*/  ISETP.GE.AND P1, PT, R13, R16, PT ;  /* 0x000000100d00720c */ /* 0x000fe20003f26270 */
[----:B------:R-:W-:Y:S01]  /*8940*/  HMMA.16816.F32 R24, R4, R170, R180 ;  /* 0x000000aa0418723c */ /* 0x000fe200000018b4 */
[----:B------:R-:W4:Y:S01]  /*8950*/  LDSM.16.M88.4 R32, [R204+0x7800] ;  /* 0x00780000cc20783b */ /* 0x000f220000000200 */
[----:B------:R-:W-:Y:S01]  /*8960*/  FSEL R150, R10, -INF , !P0 ;  /* 0xff8000000a967808 */ /* 0x000fe20004000000 */
[----:B------:R-:W-:Y:S01]  /*8970*/  UISETP.GE.AND UP0, UPT, UR35, 0x3, UPT ;  /* 0x000000032300788c */ /* 0x000fe2000bf06270 */
[----:B------:R-:W-:Y:S01]  /*8980*/  FSEL R168, R12, -INF , !P1 ;  /* 0xff8000000ca87808 */ /* 0x000fe20004800000 */
[----:B---3--:R-:W-:Y:S01]  /*8990*/  FFMA.FTZ R12, R9, UR4, R21 ;  /* 0x00000004090c7c23 */ /* 0x008fe20008010015 */
[----:B------:R-:W-:Y:S01]  /*89a0*/  FSEL R176, R11, -INF , !P2 ;  /* 0xff8000000bb07808 */ /* 0x000fe20005000000 */
[----:B------:R-:W-:Y:S01]  /*89b0*/  FFMA.FTZ R11, R15, UR4, R22 ;  /* 0x000000040f0b7c23 */ /* 0x000fe20008010016 */
[----:B------:R-:W-:Y:S01]  /*89c0*/  IADD3 R10, R0, 0x11, RZ ;  /* 0x00000011000a7810 */ /* 0x000fe20007ffe0ff */
[----:B------:R-:W-:-:S04]  /*89d0*/  DEPBAR.LE SB0, 0x0 ;  /* 0x000080000000791a */ /* 0x000fc80000000000 */
[----:B------:R-:W-:Y:S01]  /*89e0*/  BAR.SYNC.DEFER_BLOCKING 0x0 ;  /* 0x0000000000007b1d */ /* 0x000fe20000010000 */
[C---:B------:R-:W-:Y:S02]  /*89f0*/  ISETP.GE.AND P2, PT, R2.reuse, R16, PT ;  /* 0x000000100200720c */ /* 0x040fe40003f46270 */
[-C--:B------:R-:W-:Y:S02]  /*8a00*/  ISETP.GE.AND P1, PT, R2, R17.reuse, PT ;  /* 0x000000110200720c */ /* 0x080fe40003f26270 */
[----:B------:R-:W-:Y:S02]  /*8a10*/  IADD3 R2, R0, 0x18, RZ ;  /* 0x0000001800027810 */ /* 0x000fe40007ffe0ff */
[----:B------:R-:W-:Y:S02]  /*8a20*/  ISETP.GE.AND P0, PT, R13, R17, PT ;  /* 0x000000110d00720c */ /* 0x000fe40003f06270 */
[----:B------:R3:W3:Y:S01]  /*8a30*/  I2F R13, R10 ;  /* 0x0000000a000d7306 */ /* 0x0006e20000201400 */
[----:B------:R-:W-:-:S02]  /*8a40*/  FSEL R149, R12, -INF , !P2 ;  /* 0xff8000000c957808 */ /* 0x000fc40005000000 */
[----:B------:R-:W-:Y:S01]  /*8a50*/  FSEL R169, R11, -INF , !P0 ;  /* 0xff8000000ba97808 */ /* 0x000fe20004000000 */
[----:B-1----:R-:W-:Y:S01]  /*8a60*/  FFMA.FTZ R11, R14, UR4, R28 ;  /* 0x000000040e0b7c23 */ /* 0x002fe2000801001c */
[----:B------:R-:W-:-:S03]  /*8a70*/  ISETP.GE.AND P0, PT, R8, R16, PT ;  /* 0x000000100800720c */ /* 0x000fc60003f06270 */
[----:B------:R-:W1:Y:S01]  /*8a80*/  I2F R12, R2 ;  /* 0x00000002000c7306 */ /* 0x000e620000201400 */
[-C--:B------:R-:W-:Y:S01]  /*8a90*/  ISETP.GE.AND P2, PT, R8, R17.reuse, PT ;  /* 0x000000110800720c */ /* 0x080fe20003f46270 */
[----:B------:R-:W-:Y:S01]  /*8aa0*/  FFMA.FTZ R8, R9, UR4, R23 ;  /* 0x0000000409087c23 */ /* 0x000fe20008010017 */
[----:B------:R-:W-:Y:S01]  /*8ab0*/  IADD3 R9, R0, 0x19, RZ ;  /* 0x0000001900097810 */ /* 0x000fe20007ffe0ff */
[----:B--2---:R-:W-:Y:S01]  /*8ac0*/  HMMA.16816.F32 R20, R4, R172, R192 ;  /* 0x000000ac0414723c */ /* 0x004fe200000018c0 */
[----:B------:R-:W-:Y:S02]  /*8ad0*/  FSEL R179, R11, -INF , !P0 ;  /* 0xff8000000bb37808 */ /* 0x000fe40004000000 */
[----:B------:R-:W-:Y:S01]  /*8ae0*/  FSEL R170, R8, -INF , !P1 ;  /* 0xff80000008aa7808 */ /* 0x000fe20004800000 */
[----:B------:R2:W2:Y:S01]  /*8af0*/  I2F R11, R9 ;  /* 0x00000009000b7306 */ /* 0x0004a20000201400 */
[----:B------:R-:W-:Y:S01]  /*8b00*/  ISETP.GE.AND P1, PT, R10, R16, PT ;  /* 0x000000100a00720c */ /* 0x000fe20003f26270 */
[----:B------:R-:W-:Y:S01]  /*8b10*/  FFMA.FTZ R8, R14, UR4, R30 ;  /* 0x000000040e087c23 */ /* 0x000fe2000801001e */
[----:B------:R-:W-:-:S02]  /*8b20*/  ISETP.GE.AND P0, PT, R10, R17, PT ;  /* 0x000000110a00720c */ /* 0x000fc40003f06270 */
[----:B---3--:R-:W-:Y:S01]  /*8b30*/  IADD3 R10, R0, 0x20, RZ ;  /* 0x00000020000a7810 */ /* 0x008fe20007ffe0ff */
[C---:B------:R-:W-:Y:S01]  /*8b40*/  FFMA.FTZ R18, R13.reuse, UR4, R29 ;  /* 0x000000040d127c23 */ /* 0x040fe2000801001d */
[----:B------:R-:W-:Y:S01]  /*8b50*/  FSEL R178, R8, -INF , !P2 ;  /* 0xff80000008b27808 */ /* 0x000fe20005000000 */
[----:B------:R-:W-:Y:S01]  /*8b60*/  FFMA.FTZ R14, R13, UR4, R31 ;  /* 0x000000040d0e7c23 */ /* 0x000fe2000801001f */
[----:B------:R-:W3:Y:S01]  /*8b70*/  I2F R15, R10 ;  /* 0x0000000a000f7306 */ /* 0x000ee20000201400 */
[----:B-1----:R-:W-:Y:S01]  /*8b80*/  FFMA.FTZ R13, R12, UR4, R24 ;  /* 0x000000040c0d7c23 */ /* 0x002fe20008010018 */
[----:B------:R-:W-:Y:S01]  /*8b90*/  ISETP.GE.AND P2, PT, R2, R16, PT ;  /* 0x000000100200720c */ /* 0x000fe20003f46270 */
[----:B------:R-:W-:Y:S01]  /*8ba0*/  HMMA.16816.F32 R28, R4, R174, R228 ;  /* 0x000000ae041c723c */ /* 0x000fe200000018e4 */
[----:B------:R-:W-:Y:S02]  /*8bb0*/  FSEL R185, R14, -INF , !P0 ;  /* 0xff8000000eb97808 */ /* 0x000fe40004000000 */
[----:B------:R-:W-:-:S02]  /*8bc0*/  FSEL R173, R13, -INF , !P2 ;  /* 0xff8000000dad7808 */ /* 0x000fc40005000000 */
[----:B------:R-:W-:Y:S02]  /*8bd0*/  FSEL R177, R18, -INF , !P1 ;  /* 0xff80000012b17808 */ /* 0x000fe40004800000 */
[C---:B------:R-:W-:Y:S02]  /*8be0*/  ISETP.GE.AND P0, PT, R9.reuse, R16, PT ;  /* 0x000000100900720c */ /* 0x040fe40003f06270 */
[-C--:B------:R-:W-:Y:S01]  /*8bf0*/  ISETP.GE.AND P2, PT, R9, R17.reuse, PT ;  /* 0x000000110900720c */ /* 0x080fe20003f46270 */
[----:B--2---:R-:W-:Y:S01]  /*8c00*/  FFMA.FTZ R9, R12, UR4, R26 ;  /* 0x000000040c097c23 */ /* 0x004fe2000801001a */
[----:B------:R-:W-:Y:S01]  /*8c10*/  ISETP.GE.AND P1, PT, R2, R17, PT ;  /* 0x000000110200720c */ /* 0x000fe20003f26270 */
[----:B------:R-:W-:Y:S01]  /*8c20*/  FFMA.FTZ R12, R11, UR4, R25 ;  /* 0x000000040b0c7c23 */ /* 0x000fe20008010019 */
[C---:B------:R-:W-:Y:S02]  /*8c30*/  IADD3 R8, R0.reuse, 0x21, RZ ;  /* 0x0000002100087810 */ /* 0x040fe40007ffe0ff */
[----:B------:R-:W-:-:S02]  /*8c40*/  IADD3 R2, R0, 0x28, RZ ;  /* 0x0000002800027810 */ /* 0x000fc40007ffe0ff */
[----:B------:R1:W2:Y:S01]  /*8c50*/  I2F R13, R8 ;  /* 0x00000008000d7306 */ /* 0x0002a20000201400 */
[----:B------:R-:W-:Y:S01]  /*8c60*/  FFMA.FTZ R11, R11, UR4, R27 ;  /* 0x000000040b0b7c23 */ /* 0x000fe2000801001b */
[----:B------:R-:W-:Y:S02]  /*8c70*/  FSEL R174, R9, -INF , !P1 ;  /* 0xff80000009ae7808 */ /* 0x000fe40004800000 */
[----:B------:R-:W-:Y:S01]  /*8c80*/  FSEL R172, R12, -INF , !P0 ;  /* 0xff8000000cac7808 */ /* 0x000fe20004000000 */
[----:B---3--:R-:W-:Y:S01]  /*8c90*/  FFMA.FTZ R9, R15, UR4, R20 ;  /* 0x000000040f097c23 */ /* 0x008fe20008010014 */
[C---:B------:R-:W-:Y:S02]  /*8ca0*/  ISETP.GE.AND P1, PT, R10.reuse, R16, PT ;  /* 0x000000100a00720c */ /* 0x040fe40003f26270 */
[----:B------:R-:W3:Y:S01]  /*8cb0*/  I2F R14, R2 ;  /* 0x00000002000e7306 */ /* 0x000ee20000201400 */
[----:B------:R-:W-:Y:S02]  /*8cc0*/  ISETP.GE.AND P0, PT, R10, R17, PT ;  /* 0x000000110a00720c */ /* 0x000fe40003f06270 */
[----:B------:R-:W-:Y:S01]  /*8cd0*/  IADD3 R10, R0, 0x29, RZ ;  /* 0x00000029000a7810 */ /* 0x000fe20007ffe0ff */
[----:B----4-:R-:W-:Y:S01]  /*8ce0*/  HMMA.16816.F32 R24, R4, R32, R196 ;  /* 0x000000200418723c */ /* 0x010fe200000018c4 */
[----:B------:R-:W-:-:S02]  /*8cf0*/  FSEL R175, R11, -INF , !P2 ;  /* 0xff8000000baf7808 */ /* 0x000fc40005000000 */
[----:B------:R-:W-:Y:S01]  /*8d00*/  FSEL R181, R9, -INF , !P1 ;  /* 0xff80000009b57808 */ /* 0x000fe20004800000 */
[----:B------:R-:W4:Y:S01]  /*8d10*/  I2F R11, R10 ;  /* 0x0000000a000b7306 */ /* 0x000f220000201400 */
[----:B------:R-:W-:Y:S02]  /*8d20*/  IADD3 R9, R0, 0x30, RZ ;  /* 0x0000003000097810 */ /* 0x000fe40007ffe0ff */
[C---:B------:R-:W-:Y:S02]  /*8d30*/  ISETP.GE.AND P2, PT, R8.reuse, R16, PT ;  /* 0x000000100800720c */ /* 0x040fe40003f46270 */
[----:B------:R-:W-:Y:S01]  /*8d40*/  ISETP.GE.AND P1, PT, R8, R17, PT ;  /* 0x000000110800720c */ /* 0x000fe20003f26270 */
[----:B-1----:R-:W-:Y:S02]  /*8d50*/  FFMA.FTZ R8, R15, UR4, R22 ;  /* 0x000000040f087c23 */ /* 0x002fe40008010016 */
[----:B------:R-:W1:Y:S01]  /*8d60*/  I2F R12, R9 ;  /* 0x00000009000c7306 */ /* 0x000e620000201400 */
[----:B--2---:R-:W-:-:S02]  /*8d70*/  FFMA.FTZ R18, R13, UR4, R21 ;  /* 0x000000040d127c23 */ /* 0x004fc40008010015 */
[----:B------:R-:W-:Y:S01]  /*8d80*/  FFMA.FTZ R15, R13, UR4, R23 ;  /* 0x000000040d0f7c23 */ /* 0x000fe20008010017 */
[----:B------:R-:W-:Y:S01]  /*8d90*/  FSEL R171, R8, -INF , !P0 ;  /* 0xff80000008ab7808 */ /* 0x000fe20004000000 */
[----:B---3--:R-:W-:Y:S01]  /*8da0*/  FFMA.FTZ R13, R14, UR4, R28 ;  /* 0x000000040e0d7c23 */ /* 0x008fe2000801001c */
[-C--:B------:R-:W-:Y:S02]  /*8db0*/  ISETP.GE.AND P0, PT, R2, R16.reuse, PT ;  /* 0x000000100200720c */ /* 0x080fe40003f06270 */
[----:B------:R-:W-:Y:S01]  /*8dc0*/  IADD3 R8, R0, 0x31, RZ ;  /* 0x0000003100087810 */ /* 0x000fe20007ffe0ff */
[----:B------:R-:W-:Y:S01]  /*8dd0*/  HMMA.16816.F32 R20, R4, R34, R188 ;  /* 0x000000220414723c */ /* 0x000fe200000018bc */
[----:B------:R-:W-:Y:S02]  /*8de0*/  FSEL R194, R15, -INF , !P1 ;  /* 0xff8000000fc27808 */ /* 0x000fe40004800000 */
[----:B------:R-:W-:Y:S02]  /*8df0*/  FSEL R183, R13, -INF , !P0 ;  /* 0xff8000000db77808 */ /* 0x000fe40004000000 */
[----:B------:R-:W-:-:S02]  /*8e00*/  ISETP.GE.AND P1, PT, R10, R16, PT ;  /* 0x000000100a00720c */ /* 0x000fc40003f26270 */
[-C--:B------:R-:W-:Y:S01]  /*8e10*/  ISETP.GE.AND P0, PT, R10, R17.reuse, PT ;  /* 0x000000110a00720c */ /* 0x080fe20003f06270 */
[----:B----4-:R-:W-:Y:S01]  /*8e20*/  FFMA.FTZ R5, R11, UR4, R29 ;  /* 0x000000040b057c23 */ /* 0x010fe2000801001d */
[----:B------:R-:W2:Y:S01]  /*8e30*/  I2F R10, R8 ;  /* 0x00000008000a7306 */ /* 0x000ea20000201400 */
[----:B------:R-:W-:Y:S02]  /*8e40*/  FSEL R187, R18, -INF , !P2 ;  /* 0xff80000012bb7808 */ /* 0x000fe40005000000 */
[-C--:B------:R-:W-:Y:S02]  /*8e50*/  ISETP.GE.AND P2, PT, R2, R17.reuse, PT ;  /* 0x000000110200720c */ /* 0x080fe40003f46270 */
[----:B------:R-:W-:Y:S01]  /*8e60*/  FSEL R247, R5, -INF , !P1 ;  /* 0xff80000005f77808 */ /* 0x000fe20004800000 */
[----:B-1----:R-:W-:Y:S01]  /*8e70*/  FFMA.FTZ R5, R12, UR4, R26 ;  /* 0x000000040c057c23 */ /* 0x002fe2000801001a */
[----:B------:R-:W-:Y:S02]  /*8e80*/  IADD3 R2, R0, 0x38, RZ ;  /* 0x0000003800027810 */ /* 0x000fe40007ffe0ff */
[----:B------:R-:W-:Y:S01]  /*8e90*/  ISETP.GE.AND P1, PT, R9, R17, PT ;  /* 0x000000110900720c */ /* 0x000fe20003f26270 */
[----:B------:R-:W-:Y:S01]  /*8ea0*/  FFMA.FTZ R6, R11, UR4, R31 ;  /* 0x000000040b067c23 */ /* 0x000fe2000801001f */
[----:B------:R-:W1:Y:S02]  /*8eb0*/  I2F R4, R2 ;  /* 0x0000000200047306 */ /* 0x000e640000201400 */
[----:B------:R-:W-:Y:S01]  /*8ec0*/  FSEL R180, R5, -INF , !P1 ;  /* 0xff80000005b47808 */ /* 0x000fe20004800000 */
[----:B------:R-:W-:Y:S01]  /*8ed0*/  FFMA.FTZ R14, R14, UR4, R30 ;  /* 0x000000040e0e7c23 */ /* 0x000fe2000801001e */
[----:B------:R-:W-:-:S04]  /*8ee0*/  FSEL R195, R6, -INF , !P0 ;  /* 0xff80000006c37808 */ /* 0x000fc80004000000 */
[----:B------:R3:W4:Y:S01]  /*8ef0*/  I2F R5, R0 ;  /* 0x0000000000057306 */ /* 0x0007220000201400 */
[----:B--2---:R-:W-:Y:S01]  /*8f00*/  FFMA.FTZ R6, R10, UR4, R25 ;  /* 0x000000040a067c23 */ /* 0x004fe20008010019 */
[-C--:B------:R-:W-:Y:S01]  /*8f10*/  ISETP.GE.AND P0, PT, R8, R16.reuse, PT ;  /* 0x000000100800720c */ /* 0x080fe20003f06270 */
[----:B------:R-:W-:Y:S01]  /*8f20*/  FFMA.FTZ R7, R12, UR4, R24 ;  /* 0x000000040c077c23 */ /* 0x000fe20008010018 */
[----:B------:R-:W-:Y:S02]  /*8f30*/  FSEL R229, R14, -INF , !P2 ;  /* 0xff8000000ee57808 */ /* 0x000fe40005000000 */
[-C--:B------:R-:W-:Y:S02]  /*8f40*/  ISETP.GE.AND P2, PT, R9, R16.reuse, PT ;  /* 0x000000100900720c */ /* 0x080fe40003f46270 */
[----:B------:R-:W-:Y:S02]  /*8f50*/  FSEL R32, R6, -INF , !P0 ;  /* 0xff80000006207808 */ /* 0x000fe40004000000 */
[----:B------:R-:W-:-:S02]  /*8f60*/  ISETP.GE.AND P1, PT, R0, R16, PT ;  /* 0x000000100000720c */ /* 0x000fc40003f26270 */
[-C--:B------:R-:W-:Y:S01]  /*8f70*/  ISETP.GE.AND P0, PT, R0, R17.reuse, PT ;  /* 0x000000110000720c */ /* 0x080fe20003f06270 */
[----:B------:R-:W-:Y:S01]  /*8f80*/  FFMA.FTZ R10, R10, UR4, R27 ;  /* 0x000000040a0a7c23 */ /* 0x000fe2000801001b */
[----:B------:R-:W-:Y:S02]  /*8f90*/  FSEL R182, R7, -INF , !P2 ;  /* 0xff80000007b67808 */ /* 0x000fe40005000000 */
[----:B---3--:R-:W-:Y:S01]  /*8fa0*/  IADD3 R0, R0, 0x39, RZ ;  /* 0x0000003900007810 */ /* 0x008fe20007ffe0ff */
[----:B-1----:R-:W-:Y:S01]  /*8fb0*/  FFMA.FTZ R6, R4, UR4, R20 ;  /* 0x0000000404067c23 */ /* 0x002fe20008010014 */
[----:B------:R-:W-:Y:S01]  /*8fc0*/  ISETP.GE.AND P2, PT, R8, R17, PT ;  /* 0x000000110800720c */ /* 0x000fe20003f46270 */
[----:B------:R-:W-:Y:S02]  /*8fd0*/  FFMA.FTZ R7, R4, UR4, R22 ;  /* 0x0000000404077c23 */ /* 0x000fe40008010016 */
[----:B------:R-:W1:Y:S01]  /*8fe0*/  I2F R4, R0 ;  /* 0x0000000000047306 */ /* 0x000e620000201400 */
[----:B----4-:R-:W-:Y:S01]  /*8ff0*/  FFMA.FTZ R19, R5, UR4, R186 ;  /* 0x0000000405137c23 */ /* 0x010fe200080100ba */
[----:B------:R-:W-:-:S02]  /*9000*/  FSEL R30, R10, -INF , !P2 ;  /* 0xff8000000a1e7808 */ /* 0x000fc40005000000 */
[----:B------:R-:W-:Y:S02]  /*9010*/  ISETP.GE.AND P2, PT, R2, R16, PT ;  /* 0x000000100200720c */ /* 0x000fe40003f46270 */
[----:B------:R-:W-:Y:S02]  /*9020*/  FSEL R19, R19, -INF , !P0 ;  /* 0xff80000013137808 */ /* 0x000fe40004000000 */
[----:B------:R-:W-:Y:S01]  /*9030*/  PLOP3.LUT P0, PT, PT, PT, UP0, 0x80, 0x0 ;  /* 0x000000000000781c */ /* 0x000fe20003f0f008 */
[----:B------:R-:W-:Y:S01]  /*9040*/  FFMA.FTZ R18, R5, UR4, R184 ;  /* 0x0000000405127c23 */ /* 0x000fe200080100b8 */
[----:B------:R-:W-:Y:S02]  /*9050*/  FSEL R35, R6, -INF , !P2 ;  /* 0xff80000006237808 */ /* 0x000fe40005000000 */
[----:B------:R-:W-:Y:S02]  /*9060*/  ISETP.GE.AND P2, PT, R2, R17, PT ;  /* 0x000000110200720c */ /* 0x000fe40003f46270 */
[----:B------:R-:W-:-:S02]  /*9070*/  FSEL R18, R18, -INF , !P1 ;  /* 0xff80000012127808 */ /* 0x000fc40004800000 */
        /* <DEDUP_REMOVED lines=82> */
.L_x_833:
[----:B------:R-:W-:Y:S05]  /*95a0*/  BSYNC B0 ;  /* 0x0000000000007941 */ /* 0x000fea0003800000 */
.L_x_832:
[----:B------:R-:W0:Y:S02]  /*95b0*/  LDGDEPBAR ;  /* 0x00000000000079af */ /* 0x000e240000000000 */
.L_x_831:
[----:B------:R-:W2:Y:S04]  /*95c0*/  LDL.LU.64 R192, [R1+0x18] ;  /* 0x0000180001c07983 */ /* 0x000ea80000300a00 */
[----:B-1----:R-:W3:Y:S04]  /*95d0*/  LDL R9, [R1+0x60] ;  /* 0x0000600001097983 */ /* 0x002ee80000100800 */
[----:B------:R-:W4:Y:S04]  /*95e0*/  LDL R5, [R1+0x44] ;  /* 0x0000440001057983 */ /* 0x000f280000100800 */
[----:B------:R-:W5:Y:S01]  /*95f0*/  LDL R6, [R1+0x50] ;  /* 0x0000500001067983 */ /* 0x000f620000100800 */
[----:B------:R-:W-:Y:S01]  /*9600*/  FMNMX.FTZ R0, R148, R18, !PT ;  /* 0x0000001294007209 */ /* 0x000fe20007810000 */
[----:B------:R-:W-:Y:S01]  /*9610*/  USHF.L.U32 UR6, UR37, 0x1, URZ ;  /* 0x0000000125067899 */ /* 0x000fe2000800063f */
[----:B------:R-:W1:Y:S01]  /*9620*/  LDC.U8 R186, c[0x0][0x2d8] ;  /* 0x0000b600ffba7b82 */ /* 0x000e620000000000 */
[----:B------:R-:W-:Y:S01]  /*9630*/  LDSM.16.MT88.4 R20, [R200+0x18000] ;  /* 0x01800000c814783b */ /* 0x000fe20000004200 */
[----:B------:R-:W-:-:S04]  /*9640*/  FMNMX.FTZ R0, R150, R0, !PT ;  /* 0x0000000096007209 */ /* 0x000fc80007810000 */
[----:B------:R-:W-:Y:S02]  /*9650*/  FMNMX.FTZ R0, R168, R0, !PT ;  /* 0x00000000a8007209 */ /* 0x000fe40007810000 */
[----:B------:R-:W1:Y:S02]  /*9660*/  LDC.U8 R184, c[0x0][0x2d8] ;  /* 0x0000b600ffb87b82 */ /* 0x000e640000000000 */
        /* <DEDUP_REMOVED lines=23> */
[----:B-1----:R-:W-:Y:S01]  /*97e0*/  PRMT R184, R184, 0x7054, R186 ;  /* 0x00007054b8b87816 */ /* 0x002fe200000000ba */
[----:B------:R-:W1:Y:S01]  /*97f0*/  SHFL.BFLY PT, R4, R0, 0x2, 0x1f ;  /* 0x0c401f0000047f89 */ /* 0x000e6200000e0000 */
[----:B------:R-:W-:Y:S02]  /*9800*/  FMNMX.FTZ R2, R229, R2, !PT ;  /* 0x00000002e5027209 */ /* 0x000fe40007810000 */
[----:B------:R-:W-:Y:S02]  /*9810*/  MOV R186, R182 ;  /* 0x000000b600ba7202 */ /* 0x000fe40000000f00 */
        /* <DEDUP_REMOVED lines=17> */
[----:B------:R-:W-:Y:S01]  /*9930*/  MUFU.EX2 R34, R18 ;  /* 0x0000001200227308 */ /* 0x000fe20000000800 */
        /* <DEDUP_REMOVED lines=16> */
[----:B------:R-:W1:Y:S03]  /*9a40*/  MUFU.EX2 R15, R6 ;  /* 0x00000006000f7308 */ /* 0x000e660000000800 */
[----:B------:R-:W-:Y:S01]  /*9a50*/  IMAD.WIDE.U32 R10, R0, -0x2daee0ad, RZ ;  /* 0xd2511f53000a7825 */ /* 0x000fe200078e00ff */
[----:B------:R-:W-:-:S04]  /*9a60*/  LOP3.LUT R5, R5, UR13, R227, 0x96, !PT ;  /* 0x0000000d05057c12 */ /* 0x000fc8000f8e96e3 */
[----:B------:R-:W-:Y:S01]  /*9a70*/  LOP3.LUT R0, R11, UR11, R4, 0x96, !PT ;  /* 0x0000000b0b007c12 */ /* 0x000fe2000f8e9604 */
[----:B------:R-:W-:-:S04]  /*9a80*/  IMAD.WIDE.U32 R4, R5, -0x326172a9, RZ ;  /* 0xcd9e8d5705047825 */ /* 0x000fc800078e00ff */
[----:B------:R-:W-:Y:S01]  /*9a90*/  IMAD.WIDE.U32 R8, R0, -0x326172a9, RZ ;  /* 0xcd9e8d5700087825 */ /* 0x000fe200078e00ff */
[----:B------:R-:W-:-:S03]  /*9aa0*/  LOP3.LUT R5, R5, UR12, R192, 0x96, !PT ;  /* 0x0000000c05057c12 */ /* 0x000fc6000f8e96c0 */
[----:B-1----:R-:W-:Y:S01]  /*9ab0*/  IMAD.MOV.U32 R19, RZ, RZ, R15 ;  /* 0x000000ffff137224 */ /* 0x002fe200078e000f */
[----:B------:R-:W-:Y:S01]  /*9ac0*/  LOP3.LUT R0, R9, UR10, R4, 0x96, !PT ;  /* 0x0000000a09007c12 */ /* 0x000fe2000f8e9604 */
[----:B------:R-:W-:-:S04]  /*9ad0*/  IMAD.WIDE.U32 R4, R5, -0x2daee0ad, RZ ;  /* 0xd2511f5305047825 */ /* 0x000fc800078e00ff */
[----:B------:R-:W-:Y:S01]  /*9ae0*/  IMAD.WIDE.U32 R24, R0, -0x2daee0ad, RZ ;  /* 0xd2511f5300187825 */ /* 0x000fe200078e00ff */
[----:B------:R-:W-:-:S03]  /*9af0*/  LOP3.LUT R6, R5, UR9, R10, 0x96, !PT ;  /* 0x0000000905067c12 */ /* 0x000fc6000f8e960a */
[----:B------:R-:W-:Y:S01]  /*9b00*/  FFMA.FTZ R0, R168, c[0x0][0x23c], -R12 ;  /* 0x00008f00a8007a23 */ /* 0x000fe2000001080c */
[----:B------:R-:W-:Y:S01]  /*9b10*/  LOP3.LUT R4, R25, UR5, R4, 0x96, !PT ;  /* 0x0000000519047c12 */ /* 0x000fe2000f8e9604 */
[----:B------:R-:W-:Y:S02]  /*9b20*/  IMAD.WIDE.U32 R6, R6, -0x326172a9, RZ ;  /* 0xcd9e8d5706067825 */ /* 0x000fe400078e00ff */
[----:B------:R1:W2:Y:S02]  /*9b30*/  MUFU.EX2 R14, R0 ;  /* 0x00000000000e7308 */ /* 0x0002a40000000800 */
[----:B------:R-:W-:Y:S01]  /*9b40*/  IMAD.WIDE.U32 R4, R4, -0x326172a9, RZ ;  /* 0xcd9e8d5704047825 */ /* 0x000fe200078e00ff */
[----:B------:R-:W-:-:S03]  /*9b50*/  LOP3.LUT R18, R7, UR8, R8, 0x96, !PT ;  /* 0x0000000807127c12 */ /* 0x000fc6000f8e9608 */
[----:B------:R-:W-:Y:S01]  /*9b60*/  IMAD.MOV.U32 R168, RZ, RZ, R195 ;  /* 0x000000ffffa87224 */ /* 0x000fe200078e00c3 */
        /* <DEDUP_REMOVED lines=13> */
[----:B------:R1:W3:Y:S01]  /*9c40*/  MUFU.EX2 R11, R4 ;  /* 0x00000004000b7308 */ /* 0x0002e20000000800 */
[----:B------:R-:W-:-:S02]  /*9c50*/  SHF.R.U32.HI R2, RZ, 0x8, R2 ;  /* 0x00000008ff027819 */ /* 0x000fc40000011602 */
[----:B------:R-:W-:Y:S01]  /*9c60*/  PRMT R8, R8, 0x5410, R6 ;  /* 0x0000541008087816 */ /* 0x000fe20000000006 */
[----:B------:R-:W-:Y:S01]  /*9c70*/  FFMA.FTZ R6, R170, c[0x0][0x23c], -R13 ;  /* 0x00008f00aa067a23 */ /* 0x000fe2000001080d */
[----:B------:R-:W-:Y:S02]  /*9c80*/  PRMT R10, R5, 0x5410, R2 ;  /* 0x00005410050a7816 */ /* 0x000fe40000000002 */
[----:B------:R-:W-:Y:S01]  /*9c90*/  SHF.R.U32.HI R2, RZ, 0x18, R0 ;  /* 0x00000018ff027819 */ /* 0x000fe20000011600 */
[----:B------:R4:W-:Y:S01]  /*9ca0*/  MUFU.EX2 R150, R6 ;  /* 0x0000000600967308 */ /* 0x0009e20000000800 */
[----:B--2---:R-:W-:Y:S02]  /*9cb0*/  MOV R170, R14 ;  /* 0x0000000e00aa7202 */ /* 0x004fe40000000f00 */
[----:B------:R-:W-:Y:S02]  /*9cc0*/  FSEL R5, R246, RZ, P1 ;  /* 0x000000fff6057208 */ /* 0x000fe40000800000 */
[----:B------:R-:W-:-:S02]  /*9cd0*/  MOV R169, R194 ;  /* 0x000000c200a97202 */ /* 0x000fc40000000f00 */
[----:B-1----:R-:W-:Y:S01]  /*9ce0*/  SHF.R.U32.HI R4, RZ, 0x10, R0 ;  /* 0x00000010ff047819 */ /* 0x002fe20000011600 */
[----:B------:R-:W-:-:S03]  /*9cf0*/  FADD.FTZ R3, R3, -R5 ;  /* 0x8000000503037221 */ /* 0x000fc60000010000 */
[----:B------:R-:W-:Y:S01]  /*9d00*/  LOP3.LUT R0, R4, 0xff, RZ, 0xc0, !PT ;  /* 0x000000ff04007812 */ /* 0x000fe200078ec0ff */
[----:B------:R-:W-:Y:S01]  /*9d10*/  FMUL.FTZ R3, R3, c[0x0][0x23c] ;  /* 0x00008f0003037a20 */ /* 0x000fe20000410000 */
[----:B------:R-:W-:Y:S02]  /*9d20*/  FSEL R4, R252, RZ, P2 ;  /* 0x000000fffc047208 */ /* 0x000fe40001000000 */
[----:B------:R-:W-:Y:S01]  /*9d30*/  PRMT R9, R0, 0x5410, R2 ;  /* 0x0000541000097816 */ /* 0x000fe20000000002 */
[----:B----4-:R-:W-:Y:S01]  /*9d40*/  FFMA.FTZ R6, R176, c[0x0][0x23c], -R13 ;  /* 0x00008f00b0067a23 */ /* 0x010fe2000001080d */
[----:B------:R-:W-:Y:S01]  /*9d50*/  HSET2.LE.AND R0, R7, R184, PT ;  /* 0x000000b807007233 */ /* 0x000fe20003803000 */
[----:B------:R-:W-:Y:S01]  /*9d60*/  FADD.FTZ R2, R148, -R4 ;  /* 0x8000000494027221 */ /* 0x000fe20000010000 */
[----:B------:R-:W1:Y:S01]  /*9d70*/  MUFU.EX2 R14, R3 ;  /* 0x00000003000e7308 */ /* 0x000e620000000800 */
[----:B---3--:R-:W-:Y:S02]  /*9d80*/  IMAD.MOV.U32 R176, RZ, RZ, R11 ;  /* 0x000000ffffb07224 */ /* 0x008fe400078e000b */
[----:B------:R-:W-:Y:S01]  /*9d90*/  FMUL.FTZ R15, R2, c[0x0][0x23c] ;  /* 0x00008f00020f7a20 */ /* 0x000fe20000410000 */
[----:B------:R-:W-:-:S04]  /*9da0*/  F2FP.PACK_AB R2, R190, R170 ;  /* 0x000000aabe02723e */ /* 0x000fc800000000ff */
[----:B------:R2:W-:Y:S08]  /*9db0*/  MUFU.EX2 R149, R6 ;  /* 0x0000000600957308 */ /* 0x0005f00000000800 */
[----:B------:R-:W3:Y:S01]  /*9dc0*/  MUFU.EX2 R15, R15 ;  /* 0x0000000f000f7308 */ /* 0x000ee20000000800 */
[----:B-1----:R-:W-:Y:S01]  /*9dd0*/  FMUL.FTZ R158, R158, R14 ;  /* 0x0000000e9e9e7220 */ /* 0x002fe20000410000 */
[----:B------:R-:W-:Y:S01]  /*9de0*/  MOV R3, R150 ;  /* 0x0000009600037202 */ /* 0x000fe20000000f00 */
[----:B------:R-:W-:-:S02]  /*9df0*/  FMUL.FTZ R159, R159, R14 ;  /* 0x0000000e9f9f7220 */ /* 0x000fc40000410000 */
[-C--:B------:R-:W-:Y:S02]  /*9e00*/  FMUL.FTZ R38, R38, R14.reuse ;  /* 0x0000000e26267220 */ /* 0x080fe40000410000 */
[----:B------:R-:W-:Y:S01]  /*9e10*/  FMUL.FTZ R39, R39, R14 ;  /* 0x0000000e27277220 */ /* 0x000fe20000410000 */
[----:B--2---:R-:W-:Y:S01]  /*9e20*/  LOP3.LUT R6, R0, R2, RZ, 0xc0, !PT ;  /* 0x0000000200067212 */ /* 0x004fe200078ec0ff */
[--C-:B------:R-:W-:Y:S01]  /*9e30*/  HSET2.LE.AND R0, R8, R184.reuse, PT ;  /* 0x000000b808007233 */ /* 0x100fe20003803000 */
[----:B------:R-:W-:Y:S01]  /*9e40*/  F2FP.PACK_AB R2, R150, R176 ;  /* 0x000000b09602723e */ /* 0x000fe200000000ff */
[-C--:B------:R-:W-:Y:S02]  /*9e50*/  FMUL.FTZ R42, R42, R14.reuse ;  /* 0x0000000e2a2a7220 */ /* 0x080fe40000410000 */
[----:B------:R-:W-:Y:S01]  /*9e60*/  FMUL.FTZ R43, R43, R14 ;  /* 0x0000000e2b2b7220 */ /* 0x000fe20000410000 */
[----:B------:R-:W-:Y:S01]  /*9e70*/  LOP3.LUT R7, R0, R2, RZ, 0xc0, !PT ;  /* 0x0000000200077212 */ /* 0x000fe200078ec0ff */
[----:B------:R-:W-:Y:S01]  /*9e80*/  HSET2.LE.AND R0, R10, R184, PT ;  /* 0x000000b80a007233 */ /* 0x000fe20003803000 */
[----:B------:R-:W-:Y:S01]  /*9e90*/  F2FP.PACK_AB R2, R19, R34 ;  /* 0x000000221302723e */ /* 0x000fe200000000ff */
[----:B---3--:R-:W-:-:S02]  /*9ea0*/  FMUL.FTZ R156, R156, R15 ;  /* 0x0000000f9c9c7220 */ /* 0x008fc40000410000 */
[----:B------:R-:W-:Y:S01]  /*9eb0*/  FMUL.FTZ R157, R157, R15 ;  /* 0x0000000f9d9d7220 */ /* 0x000fe20000410000 */
[----:B------:R-:W-:Y:S01]  /*9ec0*/  LOP3.LUT R4, R0, R2, RZ, 0xc0, !PT ;  /* 0x0000000200047212 */ /* 0x000fe200078ec0ff */
[----:B------:R-:W-:Y:S01]  /*9ed0*/  HSET2.LE.AND R0, R9, R184, PT ;  /* 0x000000b809007233 */ /* 0x000fe20003803000 */
[----:B------:R-:W-:Y:S01]  /*9ee0*/  F2FP.PACK_AB R2, R149, R31 ;  /* 0x0000001f9502723e */ /* 0x000fe200000000ff */
[----:B------:R-:W1:Y:S01]  /*9ef0*/  LDSM.16.MT88.4 R8, [R201+0x18000] ;  /* 0x01800000c908783b */ /* 0x000e620000004200 */
[-C--:B------:R-:W-:Y:S02]  /*9f00*/  FMUL.FTZ R36, R36, R15.reuse ;  /* 0x0000000f24247220 */ /* 0x080fe40000410000 */
[----:B------:R-:W-:Y:S01]  /*9f10*/  LOP3.LUT R5, R0, R2, RZ, 0xc0, !PT ;  /* 0x0000000200057212 */ /* 0x000fe200078ec0ff */
[-C--:B------:R-:W-:Y:S02]  /*9f20*/  FMUL.FTZ R37, R37, R15.reuse ;  /* 0x0000000f25257220 */ /* 0x080fe40000410000 */
[----:B------:R-:W-:-:S02]  /*9f30*/  FMUL.FTZ R40, R40, R15 ;  /* 0x0000000f28287220 */ /* 0x000fc40000410000 */
[-C--:B------:R-:W-:Y:S02]  /*9f40*/  FMUL.FTZ R41, R41, R15.reuse ;  /* 0x0000000f29297220 */ /* 0x080fe40000410000 */
[----:B------:R-:W-:Y:S01]  /*9f50*/  HMMA.16816.F32 R196, R4, R22, R156 ;  /* 0x0000001604c4723c */ /* 0x000fe2000000189c */
[-C--:B------:R-:W-:Y:S02]  /*9f60*/  FMUL.FTZ R152, R152, R15.reuse ;  /* 0x0000000f98987220 */ /* 0x080fe40000410000 */
[----:B------:R-:W-:Y:S02]  /*9f70*/  FMUL.FTZ R153, R153, R15 ;  /* 0x0000000f99997220 */ /* 0x000fe40000410000 */
[-C--:B------:R-:W-:Y:S02]  /*9f80*/  FMUL.FTZ R154, R154, R14.reuse ;  /* 0x0000000e9a9a7220 */ /* 0x080fe40000410000 */
[----:B------:R-:W-:Y:S01]  /*9f90*/  FMUL.FTZ R155, R155, R14 ;  /* 0x0000000e9b9b7220 */ /* 0x000fe20000410000 */
[----:B------:R-:W-:Y:S01]  /*9fa0*/  MOV R157, R189 ;  /* 0x000000bd009d7202 */ /* 0x000fe20000000f00 */
[----:B------:R-:W-:-:S02]  /*9fb0*/  FMUL.FTZ R44, R44, R15 ;  /* 0x0000000f2c2c7220 */ /* 0x000fc40000410000 */
[-C--:B------:R-:W-:Y:S02]  /*9fc0*/  FMUL.FTZ R45, R45, R15.reuse ;  /* 0x0000000f2d2d7220 */ /* 0x080fe40000410000 */
[-C--:B------:R-:W-:Y:S01]  /*9fd0*/  FMUL.FTZ R46, R46, R14.reuse ;  /* 0x0000000e2e2e7220 */ /* 0x080fe20000410000 */
[----:B------:R-:W-:Y:S01]  /*9fe0*/  HMMA.16816.F32 R152, R4, R20, R152 ;  /* 0x000000140498723c */ /* 0x000fe20000001898 */
[----:B------:R-:W2:Y:S01]  /*9ff0*/  LDSM.16.MT88.4 R20, [R203+0x18000] ;  /* 0x01800000cb14783b */ /* 0x000ea20000004200 */
[-C--:B------:R-:W-:Y:S02]  /*a000*/  FMUL.FTZ R47, R47, R14.reuse ;  /* 0x0000000e2f2f7220 */ /* 0x080fe40000410000 */
[-C--:B------:R-:W-:Y:S02]  /*a010*/  FMUL.FTZ R48, R48, R15.reuse ;  /* 0x0000000f30307220 */ /* 0x080fe40000410000 */
[----:B------:R-:W-:Y:S02]  /*a020*/  FMUL.FTZ R49, R49, R15 ;  /* 0x0000000f31317220 */ /* 0x000fe40000410000 */
[----:B------:R-:W-:-:S02]  /*a030*/  FMUL.FTZ R50, R50, R14 ;  /* 0x0000000e32327220 */ /* 0x000fc40000410000 */
[----:B------:R-:W-:Y:S01]  /*a040*/  MOV R29, R196 ;  /* 0x000000c4001d7202 */ /* 0x000fe20000000f00 */
[----:B------:R-:W-:Y:S01]  /*a050*/  IMAD.MOV.U32 R28, RZ, RZ, R197 ;  /* 0x000000ffff1c7224 */ /* 0x000fe200078e00c5 */
[----:B------:R-:W-:Y:S01]  /*a060*/  MOV R27, R198 ;  /* 0x000000c6001b7202 */ /* 0x000fe20000000f00 */
[----:B------:R-:W-:Y:S02]  /*a070*/  IMAD.MOV.U32 R26, RZ, RZ, R199 ;  /* 0x000000ffff1a7224 */ /* 0x000fe400078e00c7 */
[-C--:B------:R-:W-:Y:S01]  /*a080*/  FMUL.FTZ R51, R51, R14.reuse ;  /* 0x0000000e33337220 */ /* 0x080fe20000410000 */
[----:B-1----:R-:W-:Y:S01]  /*a090*/  HMMA.16816.F32 R196, R4, R8, R36 ;  /* 0x0000000804c4723c */ /* 0x002fe20000001824 */
[-C--:B------:R-:W-:Y:S02]  /*a0a0*/  FMUL.FTZ R52, R52, R15.reuse ;  /* 0x0000000f34347220 */ /* 0x080fe40000410000 */
[----:B------:R-:W-:Y:S02]  /*a0b0*/  FMUL.FTZ R53, R53, R15 ;  /* 0x0000000f35357220 */ /* 0x000fe40000410000 */
[----:B------:R-:W-:-:S02]  /*a0c0*/  FMUL.FTZ R54, R54, R14 ;  /* 0x0000000e36367220 */ /* 0x000fc40000410000 */
[-C--:B------:R-:W-:Y:S01]  /*a0d0*/  FMUL.FTZ R55, R55, R14.reuse ;  /* 0x0000000e37377220 */ /* 0x080fe20000410000 */
[----:B------:R-:W-:Y:S01]  /*a0e0*/  HMMA.16816.F32 R8, R4, R10, R40 ;  /* 0x0000000a0408723c */ /* 0x000fe20000001828 */
        /* <DEDUP_REMOVED lines=10> */
[----:B------:R-:W-:Y:S01]  /*a190*/  MOV R36, R199 ;  /* 0x000000c700247202 */ /* 0x000fe20000000f00 */
[----:B------:R-:W-:Y:S01]  /*a1a0*/  IMAD.MOV.U32 R148, RZ, RZ, R196 ;  /* 0x000000ffff947224 */ /* 0x000fe200078e00c4 */
[----:B--2---:R-:W-:Y:S01]  /*a1b0*/  HMMA.16816.F32 R248, R4, R22, R48 ;  /* 0x0000001604f8723c */ /* 0x004fe20000001830 */
[----:B------:R-:W-:-:S02]  /*a1c0*/  FMUL.FTZ R64, R64, R15 ;  /* 0x0000000f40407220 */ /* 0x000fc40000410000 */
[----:B------:R-:W-:Y:S01]  /*a1d0*/  FMUL.FTZ R65, R65, R15 ;  /* 0x0000000f41417220 */ /* 0x000fe20000410000 */
[----:B------:R-:W-:Y:S01]  /*a1e0*/  MOV R41, R9 ;  /* 0x0000000900297202 */ /* 0x000fe20000000f00 */
[----:B------:R-:W-:Y:S01]  /*a1f0*/  IMAD.MOV.U32 R42, RZ, RZ, R11 ;  /* 0x000000ffff2a7224 */ /* 0x000fe200078e000b */
[----:B------:R-:W-:Y:S01]  /*a200*/  MOV R39, R8 ;  /* 0x0000000800277202 */ /* 0x000fe20000000f00 */
[----:B------:R-:W-:Y:S01]  /*a210*/  IMAD.MOV.U32 R40, RZ, RZ, R10 ;  /* 0x000000ffff287224 */ /* 0x000fe200078e000a */
[----:B------:R-:W-:Y:S01]  /*a220*/  HMMA.16816.F32 R196, R4, R20, R44 ;  /* 0x0000001404c4723c */ /* 0x000fe2000000182c */
[----:B------:R-:W1:Y:S01]  /*a230*/  LDSM.16.MT88.4 R8, [R202+0x18000] ;  /* 0x01800000ca08783b */ /* 0x000e620000004200 */
[-C--:B------:R-:W-:Y:S02]  /*a240*/  FMUL.FTZ R66, R66, R14.reuse ;  /* 0x0000000e42427220 */ /* 0x080fe40000410000 */
[----:B------:R-:W-:Y:S01]  /*a250*/  FMUL.FTZ R67, R67, R14 ;  /* 0x0000000e43437220 */ /* 0x000fe20000410000 */
[----:B------:R-:W2:Y:S01]  /*a260*/  LDSM.16.MT88.4 R20, [R200+0x1a000] ;  /* 0x01a00000c814783b */ /* 0x000ea20000004200 */
[-C--:B------:R-:W-:Y:S01]  /*a270*/  FMUL.FTZ R68, R68, R15.reuse ;  /* 0x0000000f44447220 */ /* 0x080fe20000410000 */
[----:B------:R-:W-:Y:S01]  /*a280*/  MOV R47, R150 ;  /* 0x00000096002f7202 */ /* 0x000fe20000000f00 */
[----:B------:R-:W-:Y:S01]  /*a290*/  FMUL.FTZ R69, R69, R15 ;  /* 0x0000000f45457220 */ /* 0x000fe20000410000 */
[----:B------:R-:W-:Y:S01]  /*a2a0*/  MOV R150, R230 ;  /* 0x000000e600967202 */ /* 0x000fe20000000f00 */
[----:B------:R-:W-:Y:S01]  /*a2b0*/  FMUL.FTZ R70, R70, R14 ;  /* 0x0000000e46467220 */ /* 0x000fe20000410000 */
[----:B------:R-:W-:Y:S01]  /*a2c0*/  MOV R44, R42 ;  /* 0x0000002a002c7202 */ /* 0x000fe20000000f00 */
[----:B------:R-:W-:-:S02]  /*a2d0*/  FMUL.FTZ R71, R71, R14 ;  /* 0x0000000e47477220 */ /* 0x000fc40000410000 */
[-C--:B------:R-:W-:Y:S02]  /*a2e0*/  FMUL.FTZ R72, R72, R15.reuse ;  /* 0x0000000f48487220 */ /* 0x080fe40000410000 */
[----:B------:R-:W-:Y:S02]  /*a2f0*/  FMUL.FTZ R73, R73, R15 ;  /* 0x0000000f49497220 */ /* 0x000fe40000410000 */
[-C--:B------:R-:W-:Y:S02]  /*a300*/  FMUL.FTZ R74, R74, R14.reuse ;  /* 0x0000000e4a4a7220 */ /* 0x080fe40000410000 */
[----:B------:R-:W-:Y:S02]  /*a310*/  FMUL.FTZ R75, R75, R14 ;  /* 0x0000000e4b4b7220 */ /* 0x000fe40000410000 */
[----:B------:R-:W-:Y:S02]  /*a320*/  IMAD.MOV.U32 R46, RZ, RZ, R156 ;  /* 0x000000ffff2e7224 */ /* 0x000fe400078e009c */
[----:B------:R-:W-:Y:S01]  /*a330*/  MOV R0, R196 ;  /* 0x000000c400007202 */ /* 0x000fe20000000f00 */
[----:B------:R-:W-:Y:S01]  /*a340*/  IMAD.MOV.U32 R38, RZ, RZ, R199 ;  /* 0x000000ffff267224 */ /* 0x000fe200078e00c7 */
[----:B------:R-:W-:Y:S01]  /*a350*/  MOV R37, R197 ;  /* 0x000000c500257202 */ /* 0x000fe20000000f00 */
[----:B------:R-:W-:-:S02]  /*a360*/  IMAD.MOV.U32 R2, RZ, RZ, R198 ;  /* 0x000000ffff027224 */ /* 0x000fc400078e00c6 */
[----:B------:R-:W-:Y:S02]  /*a370*/  IMAD.MOV.U32 R156, RZ, RZ, R188 ;  /* 0x000000ffff9c7224 */ /* 0x000fe400078e00bc */
[----:B------:R-:W-:Y:S02]  /*a380*/  IMAD.MOV.U32 R159, RZ, RZ, R181 ;  /* 0x000000ffff9f7224 */ /* 0x000fe400078e00b5 */
[----:B------:R-:W-:Y:S02]  /*a390*/  IMAD.MOV.U32 R158, RZ, RZ, R183 ;  /* 0x000000ffff9e7224 */ /* 0x000fe400078e00b7 */
        /* <DEDUP_REMOVED lines=10> */
[----:B------:R-:W-:Y:S01]  /*a440*/  FMUL.FTZ R83, R83, R14 ;  /* 0x0000000e53537220 */ /* 0x000fe20000410000 */
[----:B------:R-:W-:Y:S01]  /*a450*/  MOV R55, R40 ;  /* 0x0000002800377202 */ /* 0x000fe20000000f00 */
[-C--:B------:R-:W-:Y:S01]  /*a460*/  FMUL.FTZ R84, R84, R15.reuse ;  /* 0x0000000f54547220 */ /* 0x080fe20000410000 */
[----:B------:R-:W-:Y:S01]  /*a470*/  MOV R52, R38 ;  /* 0x0000002600347202 */ /* 0x000fe20000000f00 */
[----:B------:R-:W-:-:S02]  /*a480*/  FMUL.FTZ R85, R85, R15 ;  /* 0x0000000f55557220 */ /* 0x000fc40000410000 */
[C---:B--2---:R-:W-:Y:S01]  /*a490*/  HMMA.16816.F32 R196, R4.reuse, R20, R60 ;  /* 0x0000001404c4723c */ /* 0x044fe2000000183c */
[-C--:B------:R-:W-:Y:S02]  /*a4a0*/  FMUL.FTZ R86, R86, R14.reuse ;  /* 0x0000000e56567220 */ /* 0x080fe40000410000 */
[----:B------:R-:W-:Y:S02]  /*a4b0*/  FMUL.FTZ R87, R87, R14 ;  /* 0x0000000e57577220 */ /* 0x000fe40000410000 */
[-C--:B------:R-:W-:Y:S02]  /*a4c0*/  FMUL.FTZ R88, R88, R15.reuse ;  /* 0x0000000f58587220 */ /* 0x080fe40000410000 */
[----:B------:R-:W-:Y:S01]  /*a4d0*/  IMAD.MOV.U32 R60, RZ, RZ, R190 ;  /* 0x000000ffff3c7224 */ /* 0x000fe200078e00be */
[----:B------:R-:W-:Y:S01]  /*a4e0*/  MOV R63, R2 ;  /* 0x00000002003f7202 */ /* 0x000fe20000000f00 */
[----:B------:R-:W-:Y:S01]  /*a4f0*/  IMAD.MOV.U32 R61, RZ, RZ, R0 ;  /* 0x000000ffff3d7224 */ /* 0x000fe200078e0000 */
[----:B------:R-:W-:Y:S01]  /*a500*/  HMMA.16816.F32 R188, R4, R22, R64 ;  /* 0x0000001604bc723c */ /* 0x000fe20000001840 */
[----:B------:R-:W-:Y:S01]  /*a510*/  MOV R0, R180 ;  /* 0x000000b400007202 */ /* 0x000fe20000000f00 */
[----:B------:R-:W2:Y:S01]  /*a520*/  LDSM.16.MT88.4 R20, [R203+0x1a000] ;  /* 0x01a00000cb14783b */ /* 0x000ea20000004200 */
[----:B------:R-:W-:-:S02]  /*a530*/  FMUL.FTZ R89, R89, R15 ;  /* 0x0000000f59597220 */ /* 0x000fc40000410000 */
[----:B------:R-:W-:Y:S01]  /*a540*/  FMUL.FTZ R90, R90, R14 ;  /* 0x0000000e5a5a7220 */ /* 0x000fe20000410000 */
[----:B------:R-:W-:Y:S01]  /*a550*/  MOV R38, R0 ;  /* 0x0000000000267202 */ /* 0x000fe20000000f00 */
[----:B------:R-:W-:Y:S02]  /*a560*/  FMUL.FTZ R91, R91, R14 ;  /* 0x0000000e5b5b7220 */ /* 0x000fe40000410000 */
[----:B------:R-:W-:Y:S01]  /*a570*/  IMAD.MOV.U32 R45, RZ, RZ, R148 ;  /* 0x000000ffff2d7224 */ /* 0x000fe200078e0094 */
[----:B------:R-:W-:Y:S01]  /*a580*/  MOV R148, R229 ;  /* 0x000000e500947202 */ /* 0x000fe20000000f00 */
[----:B------:R-:W-:Y:S02]  /*a590*/  IMAD.MOV.U32 R2, RZ, RZ, R231 ;  /* 0x000000ffff027224 */ /* 0x000fe400078e00e7 */
[----:B------:R-:W-:Y:S02]  /*a5a0*/  IMAD.MOV.U32 R62, RZ, RZ, R37 ;  /* 0x000000ffff3e7224 */ /* 0x000fe400078e0025 */
[----:B------:R-:W-:-:S02]  /*a5b0*/  IMAD.MOV.U32 R37, RZ, RZ, R159 ;  /* 0x000000ffff257224 */ /* 0x000fc400078e009f */
[-C--:B------:R-:W-:Y:S02]  /*a5c0*/  FMUL.FTZ R100, R100, R15.reuse ;  /* 0x0000000f64647220 */ /* 0x080fe40000410000 */
[-C--:B------:R-:W-:Y:S02]  /*a5d0*/  FMUL.FTZ R101, R101, R15.reuse ;  /* 0x0000000f65657220 */ /* 0x080fe40000410000 */
[-C--:B------:R-:W-:Y:S01]  /*a5e0*/  FMUL.FTZ R102, R102, R14.reuse ;  /* 0x0000000e66667220 */ /* 0x080fe20000410000 */
[----:B-1----:R-:W-:Y:S01]  /*a5f0*/  HMMA.16816.F32 R180, R4, R8, R68 ;  /* 0x0000000804b4723c */ /* 0x002fe20000001844 */
[----:B------:R-:W-:Y:S02]  /*a600*/  FMUL.FTZ R103, R103, R14 ;  /* 0x0000000e67677220 */ /* 0x000fe40000410000 */
[-C--:B------:R-:W-:Y:S02]  /*a610*/  FMUL.FTZ R104, R104, R15.reuse ;  /* 0x0000000f68687220 */ /* 0x080fe40000410000 */
[----:B------:R-:W-:-:S02]  /*a620*/  FMUL.FTZ R105, R105, R15 ;  /* 0x0000000f69697220 */ /* 0x000fc40000410000 */
[----:B------:R-:W-:Y:S01]  /*a630*/  MOV R68, R192 ;  /* 0x000000c000447202 */ /* 0x000fe20000000f00 */
[----:B------:R-:W-:Y:S01]  /*a640*/  IMAD.MOV.U32 R69, RZ, RZ, R193 ;  /* 0x000000ffff457224 */ /* 0x000fe200078e00c1 */
[----:B------:R-:W-:Y:S01]  /*a650*/  MOV R71, R170 ;  /* 0x000000aa00477202 */ /* 0x000fe20000000f00 */
[C---:B------:R-:W-:Y:S01]  /*a660*/  HMMA.16816.F32 R192, R4.reuse, R10, R72 ;  /* 0x0000000a04c0723c */ /* 0x040fe20000001848 */
[----:B------:R-:W1:Y:S01]  /*a670*/  LDSM.16.MT88.4 R8, [R202+0x1a000] ;  /* 0x01a00000ca08783b */ /* 0x000e620000004200 */
[----:B------:R-:W-:Y:S02]  /*a680*/  IMAD.MOV.U32 R70, RZ, RZ, R169 ;  /* 0x000000ffff467224 */ /* 0x000fe400078e00a9 */
[-C--:B------:R-:W-:Y:S02]  /*a690*/  FMUL.FTZ R106, R106, R14.reuse ;  /* 0x0000000e6a6a7220 */ /* 0x080fe40000410000 */
[----:B------:R-:W-:Y:S02]  /*a6a0*/  FMUL.FTZ R107, R107, R14 ;  /* 0x0000000e6b6b7220 */ /* 0x000fe40000410000 */
[----:B------:R-:W-:Y:S01]  /*a6b0*/  IMAD.MOV.U32 R54, RZ, RZ, R41 ;  /* 0x000000ffff367224 */ /* 0x000fe200078e0029 */
[----:B--2---:R-:W-:Y:S01]  /*a6c0*/  HMMA.16816.F32 R228, R4, R20, R76 ;  /* 0x0000001404e4723c */ /* 0x004fe2000000184c */
[----:B------:R-:W-:-:S02]  /*a6d0*/  FMUL.FTZ R92, R92, R15 ;  /* 0x0000000f5c5c7220 */ /* 0x000fc40000410000 */
[----:B------:R-:W-:Y:S02]  /*a6e0*/  FMUL.FTZ R93, R93, R15 ;  /* 0x0000000f5d5d7220 */ /* 0x000fe40000410000 */
[----:B------:R-:W-:Y:S02]  /*a6f0*/  FMUL.FTZ R94, R94, R14 ;  /* 0x0000000e5e5e7220 */ /* 0x000fe40000410000 */
[----:B------:R-:W-:Y:S01]  /*a700*/  MOV R77, R168 ;  /* 0x000000a8004d7202 */ /* 0x000fe20000000f00 */
[----:B------:R-:W-:Y:S01]  /*a710*/  IMAD.MOV.U32 R76, RZ, RZ, R171 ;  /* 0x000000ffff4c7224 */ /* 0x000fe200078e00ab */
[----:B------:R-:W-:Y:S01]  /*a720*/  MOV R78, R156 ;  /* 0x0000009c004e7202 */ /* 0x000fe20000000f00 */
[----:B------:R-:W-:Y:S01]  /*a730*/  HMMA.16816.F32 R168, R4, R22, R80 ;  /* 0x0000001604a8723c */ /* 0x000fe20000001850 */
[----:B------:R-:W-:Y:S01]  /*a740*/  IMAD.MOV.U32 R79, RZ, RZ, R157 ;  /* 0x000000ffff4f7224 */ /* 0x000fe200078e009d */
[----:B------:R-:W2:Y:S01]  /*a750*/  LDSM.16.MT88.4 R20, [R200+0x1c000] ;  /* 0x01c00000c814783b */ /* 0x000ea20000004200 */
[----:B------:R-:W-:-:S02]  /*a760*/  FMUL.FTZ R95, R95, R14 ;  /* 0x0000000e5f5f7220 */ /* 0x000fc40000410000 */
[-C--:B------:R-:W-:Y:S02]  /*a770*/  FMUL.FTZ R96, R96, R15.reuse ;  /* 0x0000000f60607220 */ /* 0x080fe40000410000 */
[----:B------:R-:W-:Y:S01]  /*a780*/  MOV R83, R158 ;  /* 0x0000009e00537202 */ /* 0x000fe20000000f00 */
[-C--:B------:R-:W-:Y:S02]  /*a790*/  FMUL.FTZ R97, R97, R15.reuse ;  /* 0x0000000f61617220 */ /* 0x080fe40000410000 */
[-C--:B------:R-:W-:Y:S02]  /*a7a0*/  FMUL.FTZ R98, R98, R14.reuse ;  /* 0x0000000e62627220 */ /* 0x080fe40000410000 */
[----:B------:R-:W-:Y:S02]  /*a7b0*/  FMUL.FTZ R99, R99, R14 ;  /* 0x0000000e63637220 */ /* 0x000fe40000410000 */
[-C--:B------:R-:W-:Y:S02]  /*a7c0*/  FMUL.FTZ R116, R116, R15.reuse ;  /* 0x0000000f74747220 */ /* 0x080fe40000410000 */
[----:B------:R-:W-:-:S02]  /*a7d0*/  FMUL.FTZ R117, R117, R15 ;  /* 0x0000000f75757220 */ /* 0x000fc40000410000 */
[-C--:B------:R-:W-:Y:S02]  /*a7e0*/  FMUL.FTZ R118, R118, R14.reuse ;  /* 0x0000000e76767220 */ /* 0x080fe40000410000 */
        /* <DEDUP_REMOVED lines=8> */
[----:B------:R-:W-:Y:S01]  /*a870*/  FMUL.FTZ R108, R108, R15 ;  /* 0x0000000f6c6c7220 */ /* 0x000fe20000410000 */
[----:B------:R-:W-:Y:S01]  /*a880*/  MOV R84, R31 ;  /* 0x0000001f00547202 */ /* 0x000fe20000000f00 */
[----:B------:R-:W-:Y:S01]  /*a890*/  FMUL.FTZ R109, R109, R15 ;  /* 0x0000000f6d6d7220 */ /* 0x000fe20000410000 */
[----:B------:R-:W-:Y:S01]  /*a8a0*/  MOV R86, R34 ;  /* 0x0000002200567202 */ /* 0x000fe20000000f00 */
[----:B------:R-:W-:Y:S01]  /*a8b0*/  FMUL.FTZ R110, R110, R14 ;  /* 0x0000000e6e6e7220 */ /* 0x000fe20000410000 */
[----:B------:R-:W-:Y:S01]  /*a8c0*/  MOV R91, R32 ;  /* 0x00000020005b7202 */ /* 0x000fe20000000f00 */
[----:B------:R-:W-:-:S02]  /*a8d0*/  FMUL.FTZ R111, R111, R14 ;  /* 0x0000000e6f6f7220 */ /* 0x000fc40000410000 */
[-C--:B------:R-:W-:Y:S01]  /*a8e0*/  FMUL.FTZ R112, R112, R15.reuse ;  /* 0x0000000f70707220 */ /* 0x080fe20000410000 */
[C---:B--2---:R-:W-:Y:S01]  /*a8f0*/  HMMA.16816.F32 R64, R4.reuse, R20, R92 ;  /* 0x000000140440723c */ /* 0x044fe2000000185c */
[-C--:B------:R-:W-:Y:S02]  /*a900*/  FMUL.FTZ R113, R113, R15.reuse ;  /* 0x0000000f71717220 */ /* 0x080fe40000410000 */
[-C--:B------:R-:W-:Y:S02]  /*a910*/  FMUL.FTZ R114, R114, R14.reuse ;  /* 0x0000000e72727220 */ /* 0x080fe40000410000 */
[----:B------:R-:W-:Y:S02]  /*a920*/  FMUL.FTZ R115, R115, R14 ;  /* 0x0000000e73737220 */ /* 0x000fe40000410000 */
[-C--:B------:R-:W-:Y:S01]  /*a930*/  FMUL.FTZ R132, R132, R15.reuse ;  /* 0x0000000f84847220 */ /* 0x080fe20000410000 */
[----:B------:R-:W-:Y:S01]  /*a940*/  HMMA.16816.F32 R56, R4, R22, R96 ;  /* 0x000000160438723c */ /* 0x000fe20000001860 */
[----:B------:R-:W2:Y:S01]  /*a950*/  LDSM.16.MT88.4 R20, [R203+0x1c000] ;  /* 0x01c00000cb14783b */ /* 0x000ea20000004200 */
        /* <DEDUP_REMOVED lines=19> */
[--C-:B------:R-:W-:Y:S02]  /*aa90*/  FFMA.FTZ R0, R179, c[0x0][0x23c], -R12.reuse ;  /* 0x00008f00b3007a23 */ /* 0x100fe4000001080c */
[----:B------:R-:W-:Y:S01]  /*aaa0*/  IMAD.MOV.U32 R82, RZ, RZ, R83 ;  /* 0x000000ffff527224 */ /* 0x000fe200078e0053 */
[----:B------:R-:W-:Y:S01]  /*aab0*/  MOV R83, R76 ;  /* 0x0000004c00537202 */ /* 0x000fe20000000f00 */
[----:B------:R3:W4:Y:S01]  /*aac0*/  MUFU.EX2 R80, R0 ;  /* 0x0000000000507308 */ /* 0x0007220000000800 */
[----:B------:R-:W-:Y:S01]  /*aad0*/  IMAD.MOV.U32 R76, RZ, RZ, R77 ;  /* 0x000000ffff4c7224 */ /* 0x000fe200078e004d */
[----:B------:R-:W-:Y:S01]  /*aae0*/  MOV R77, R70 ;  /* 0x00000046004d7202 */ /* 0x000fe20000000f00 */
[----:B------:R-:W-:Y:S01]  /*aaf0*/  IMAD.MOV.U32 R70, RZ, RZ, R71 ;  /* 0x000000ffff467224 */ /* 0x000fe200078e0047 */
[C---:B--2---:R-:W-:Y:S01]  /*ab00*/  HMMA.16816.F32 R108, R4.reuse, R20, R108 ;  /* 0x00000014046c723c */ /* 0x044fe2000000186c */
        /* <DEDUP_REMOVED lines=9> */
[----:B------:R-:W-:Y:S01]  /*aba0*/  FMUL.FTZ R164, R164, R15 ;  /* 0x0000000fa4a47220 */ /* 0x000fe20000410000 */
[----:B------:R-:W-:Y:S01]  /*abb0*/  MOV R77, R61 ;  /* 0x0000003d004d7202 */ /* 0x000fe20000000f00 */
[----:B---3--:R-:W-:Y:S01]  /*abc0*/  FFMA.FTZ R0, R177, c[0x0][0x23c], -R12 ;  /* 0x00008f00b1007a23 */ /* 0x008fe2000001080c */
[----:B------:R-:W-:Y:S01]  /*abd0*/  MOV R99, R83 ;  /* 0x0000005300637202 */ /* 0x000fe20000000f00 */
[----:B------:R-:W-:Y:S01]  /*abe0*/  FMUL.FTZ R165, R165, R15 ;  /* 0x0000000fa5a57220 */ /* 0x000fe20000410000 */
[----:B------:R-:W-:Y:S01]  /*abf0*/  MOV R102, R71 ;  /* 0x0000004700667202 */ /* 0x000fe20000000f00 */
[----:B------:R3:W-:Y:S01]  /*ac00*/  MUFU.EX2 R95, R0 ;  /* 0x00000000005f7308 */ /* 0x0007e20000000800 */
[----:B------:R-:W-:-:S02]  /*ac10*/  FMUL.FTZ R166, R166, R14 ;  /* 0x0000000ea6a67220 */ /* 0x000fc40000410000 */
[----:B------:R-:W-:Y:S02]  /*ac20*/  FMUL.FTZ R167, R167, R14 ;  /* 0x0000000ea7a77220 */ /* 0x000fe40000410000 */
[----:B------:R-:W-:Y:S01]  /*ac30*/  IMAD.MOV.U32 R52, RZ, RZ, R53 ;  /* 0x000000ffff347224 */ /* 0x000fe200078e0035 */
[----:B------:R-:W-:Y:S01]  /*ac40*/  MOV R53, R54 ;  /* 0x0000003600357202 */ /* 0x000fe20000000f00 */
[----:B------:R-:W-:Y:S01]  /*ac50*/  IMAD.MOV.U32 R54, RZ, RZ, R55 ;  /* 0x000000ffff367224 */ /* 0x000fe200078e0037 */
[----:B------:R-:W-:Y:S01]  /*ac60*/  MOV R55, R44 ;  /* 0x0000002c00377202 */ /* 0x000fe20000000f00 */
[----:B------:R-:W-:Y:S02]  /*ac70*/  IMAD.MOV.U32 R39, RZ, RZ, R2 ;  /* 0x000000ffff277224 */ /* 0x000fe400078e0002 */
[--C-:B------:R-:W-:Y:S01]  /*ac80*/  FFMA.FTZ R2, R173, c[0x0][0x23c], -R12.reuse ;  /* 0x00008f00ad027a23 */ /* 0x100fe2000001080c */
[----:B------:R-:W-:Y:S01]  /*ac90*/  MOV R71, R55 ;  /* 0x0000003700477202 */ /* 0x000fe20000000f00 */
[C---:B-1----:R-:W-:Y:S01]  /*aca0*/  HMMA.16816.F32 R116, R4.reuse, R8, R116 ;  /* 0x000000080474723c */ /* 0x042fe20000001874 */
[----:B------:R-:W-:Y:S01]  /*acb0*/  IMAD.MOV.U32 R44, RZ, RZ, R45 ;  /* 0x000000ffff2c7224 */ /* 0x000fe200078e002d */
[----:B------:R-:W-:Y:S01]  /*acc0*/  MOV R45, R46 ;  /* 0x0000002e002d7202 */ /* 0x000fe20000000f00 */
[----:B---3--:R-:W-:Y:S01]  /*acd0*/  FFMA.FTZ R0, R172, c[0x0][0x23c], -R12 ;  /* 0x00008f00ac007a23 */ /* 0x008fe2000001080c */
[----:B------:R1:W-:Y:S01]  /*ace0*/  MUFU.EX2 R94, R2 ;  /* 0x00000002005e7308 */ /* 0x0003e20000000800 */
[----:B------:R-:W-:Y:S01]  /*acf0*/  IMAD.MOV.U32 R46, RZ, RZ, R47 ;  /* 0x000000ffff2e7224 */ /* 0x000fe200078e002f */
[----:B------:R-:W-:Y:S01]  /*ad00*/  MOV R47, R36 ;  /* 0x00000024002f7202 */ /* 0x000fe20000000f00 */
[----:B------:R-:W-:Y:S01]  /*ad10*/  IMAD.MOV.U32 R36, RZ, RZ, R3 ;  /* 0x000000ffff247224 */ /* 0x000fe200078e0003 */
[----:B------:R-:W-:Y:S01]  /*ad20*/  HMMA.16816.F32 R120, R4, R10, R120 ;  /* 0x0000000a0478723c */ /* 0x000fe20000001878 */
[----:B------:R-:W3:Y:S01]  /*ad30*/  LDSM.16.MT88.4 R8, [R201+0x1e000] ;  /* 0x01e00000c908783b */ /* 0x000ee20000004200 */
[----:B------:R-:W-:Y:S01]  /*ad40*/  FMUL.FTZ R160, R160, R15 ;  /* 0x0000000fa0a07220 */ /* 0x000fe20000410000 */
[----:B------:R-:W-:Y:S01]  /*ad50*/  MOV R61, R45 ;  /* 0x0000002d003d7202 */ /* 0x000fe20000000f00 */
[----:B------:R-:W5:Y:S01]  /*ad60*/  MUFU.EX2 R0, R0 ;  /* 0x0000000000007308 */ /* 0x000f620000000800 */
[----:B------:R-:W-:Y:S01]  /*ad70*/  FMUL.FTZ R161, R161, R15 ;  /* 0x0000000fa1a17220 */ /* 0x000fe20000410000 */
[----:B----4-:R-:W-:Y:S01]  /*ad80*/  MOV R172, R80 ;  /* 0x0000005000ac7202 */ /* 0x010fe20000000f00 */
[-C--:B------:R-:W-:Y:S01]  /*ad90*/  FMUL.FTZ R162, R162, R14.reuse ;  /* 0x0000000ea2a27220 */ /* 0x080fe20000410000 */
        /* <DEDUP_REMOVED lines=12> */
[----:B------:R-:W-:Y:S02]  /*ae60*/  FMUL.FTZ R147, R147, R14 ;  /* 0x0000000e93937220 */ /* 0x000fe40000410000 */
[----:B-1----:R-:W-:Y:S01]  /*ae70*/  IMAD.WIDE.U32 R2, R18, -0x2daee0ad, RZ ;  /* 0xd2511f5312027825 */ /* 0x002fe200078e00ff */
[----:B-----5:R-:W-:-:S03]  /*ae80*/  MOV R18, R0 ;  /* 0x0000000000127202 */ /* 0x020fc60000000f00 */
[----:B------:R-:W-:Y:S01]  /*ae90*/  IMAD.MOV.U32 R98, RZ, RZ, R76 ;  /* 0x000000ffff627224 */ /* 0x000fe200078e004c */
[----:B------:R-:W-:Y:S01]  /*aea0*/  LOP3.LUT R0, R3, UR18, R24, 0x96, !PT ;  /* 0x0000001203007c12 */ /* 0x000fe2000f8e9618 */
[----:B------:R-:W-:Y:S01]  /*aeb0*/  IMAD.MOV.U32 R101, RZ, RZ, R79 ;  /* 0x000000ffff657224 */ /* 0x000fe200078e004f */
[----:B------:R-:W-:Y:S01]  /*aec0*/  MOV R79, R63 ;  /* 0x0000003f004f7202 */ /* 0x000fe20000000f00 */
[----:B------:R-:W-:Y:S01]  /*aed0*/  IMAD.MOV.U32 R76, RZ, RZ, R60 ;  /* 0x000000ffff4c7224 */ /* 0x000fe200078e003c */
[----:B------:R-:W-:Y:S01]  /*aee0*/  MOV R63, R47 ;  /* 0x0000002f003f7202 */ /* 0x000fe20000000f00 */
[----:B------:R-:W-:Y:S01]  /*aef0*/  IMAD.MOV.U32 R78, RZ, RZ, R62 ;  /* 0x000000ffff4e7224 */ /* 0x000fe200078e003e */
[----:B------:R-:W-:Y:S01]  /*af00*/  LOP3.LUT R3, R2, 0xffff, RZ, 0xc0, !PT ;  /* 0x0000ffff02037812 */ /* 0x000fe200078ec0ff */
[----:B------:R-:W-:Y:S01]  /*af10*/  IMAD.MOV.U32 R60, RZ, RZ, R44 ;  /* 0x000000ffff3c7224 */ /* 0x000fe200078e002c */
[----:B---3--:R-:W-:Y:S01]  /*af20*/  HMMA.16816.F32 R132, R4, R8, R132 ;  /* 0x000000080484723c */ /* 0x008fe20000001884 */
[----:B------:R-:W-:Y:S01]  /*af30*/  IMAD.MOV.U32 R62, RZ, RZ, R46 ;  /* 0x000000ffff3e7224 */ /* 0x000fe200078e002e */
[----:B------:R-:W-:Y:S01]  /*af40*/  SHF.R.U32.HI R3, RZ, 0x8, R3 ;  /* 0x00000008ff037819 */ /* 0x000fe20000011603 */
[----:B------:R-:W-:Y:S01]  /*af50*/  IMAD.MOV.U32 R89, RZ, RZ, R82 ;  /* 0x000000ffff597224 */ /* 0x000fe200078e0052 */
[----:B------:R-:W-:Y:S01]  /*af60*/  MOV R82, R37 ;  /* 0x0000002500527202 */ /* 0x000fe20000000f00 */
[----:B------:R-:W-:-:S02]  /*af70*/  IMAD.MOV.U32 R87, RZ, RZ, R150 ;  /* 0x000000ffff577224 */ /* 0x000fc400078e0096 */
[----:B------:R-:W-:Y:S01]  /*af80*/  IMAD.MOV.U32 R83, RZ, RZ, R36 ;  /* 0x000000ffff537224 */ /* 0x000fe200078e0024 */
[C---:B------:R-:W-:Y:S01]  /*af90*/  HMMA.16816.F32 R136, R4.reuse, R10, R136 ;  /* 0x0000000a0488723c */ /* 0x040fe20000001888 */
[----:B------:R-:W1:Y:S01]  /*afa0*/  LDSM.16.MT88.4 R8, [R202+0x1e000] ;  /* 0x01e00000ca08783b */ /* 0x000e620000004200 */
[----:B------:R-:W-:Y:S02]  /*afb0*/  IMAD.MOV.U32 R81, RZ, RZ, R38 ;  /* 0x000000ffff517224 */ /* 0x000fe400078e0026 */
[----:B------:R-:W-:Y:S01]  /*afc0*/  IMAD.MOV.U32 R150, RZ, RZ, R30 ;  /* 0x000000ffff967224 */ /* 0x000fe200078e001e */
[----:B------:R-:W3:Y:S01]  /*afd0*/  LDSM.16.MT88.4 R36, [R200+0x18800] ;  /* 0x01880000c824783b */ /* 0x000ee20000004200 */
[----:B------:R-:W-:Y:S02]  /*afe0*/  IMAD.MOV.U32 R103, RZ, RZ, R70 ;  /* 0x000000ffff677224 */ /* 0x000fe400078e0046 */
[----:B------:R-:W-:Y:S01]  /*aff0*/  IMAD.MOV.U32 R70, RZ, RZ, R54 ;  /* 0x000000ffff467224 */ /* 0x000fe200078e0036 */
[----:B------:R-:W-:Y:S01]  /*b000*/  MOV R54, R27 ;  /* 0x0000001b00367202 */ /* 0x000fe20000000f00 */
[----:B------:R-:W-:Y:S01]  /*b010*/  IMAD.MOV.U32 R55, RZ, RZ, R26 ;  /* 0x000000ffff377224 */ /* 0x000fe200078e001a */
[----:B------:R-:W-:Y:S01]  /*b020*/  MOV R179, R103 ;  /* 0x0000006700b37202 */ /* 0x000fe20000000f00 */
[----:B--2---:R-:W-:Y:S01]  /*b030*/  HMMA.16816.F32 R160, R4, R20, R160 ;  /* 0x0000001404a0723c */ /* 0x004fe200000018a0 */
[----:B------:R-:W-:Y:S01]  /*b040*/  LDSM.16.MT88.4 R24, [R203+0x18800] ;  /* 0x01880000cb18783b */ /* 0x000fe20000004200 */
[----:B------:R-:W-:-:S02]  /*b050*/  IMAD.MOV.U32 R85, RZ, RZ, R35 ;  /* 0x000000ffff557224 */ /* 0x000fc400078e0023 */
[----:B------:R-:W-:Y:S02]  /*b060*/  IMAD.MOV.U32 R90, RZ, RZ, R33 ;  /* 0x000000ffff5a7224 */ /* 0x000fe400078e0021 */
[----:B------:R-:W-:Y:S01]  /*b070*/  LDSM.16.MT88.4 R32, [R201+0x1a800] ;  /* 0x01a80000c920783b */ /* 0x000fe20000004200 */
[----:B------:R-:W-:Y:S01]  /*b080*/  IMAD.MOV.U32 R173, RZ, RZ, R83 ;  /* 0x000000ffffad7224 */ /* 0x000fe200078e0053 */
[C---:B------:R-:W-:Y:S01]  /*b090*/  HMMA.16816.F32 R48, R4.reuse, R22, R140 ;  /* 0x000000160430723c */ /* 0x040fe2000000188c */
[----:B------:R-:W-:Y:S01]  /*b0a0*/  IMAD.MOV.U32 R177, RZ, RZ, R101 ;  /* 0x000000ffffb17224 */ /* 0x000fe200078e0065 */
[----:B------:R-:W-:Y:S05]  /*b0b0*/  LDSM.16.MT88.4 R20, [R202+0x18800] ;  /* 0x01880000ca14783b */ /* 0x000fea0000004200 */
[----:B------:R-:W-:Y:S01]  /*b0c0*/  MOV R140, R68 ;  /* 0x00000044008c7202 */ /* 0x000fe20000000f00 */
[----:B------:R-:W-:Y:S01]  /*b0d0*/  IMAD.MOV.U32 R141, RZ, RZ, R69 ;  /* 0x000000ffff8d7224 */ /* 0x000fe200078e0045 */
[----:B------:R-:W-:Y:S01]  /*b0e0*/  MOV R69, R53 ;  /* 0x0000003500457202 */ /* 0x000fe20000000f00 */
[----:B------:R-:W-:Y:S01]  /*b0f0*/  IMAD.MOV.U32 R68, RZ, RZ, R52 ;  /* 0x000000ffff447224 */ /* 0x000fe200078e0034 */
[----:B------:R-:W-:Y:S01]  /*b100*/  MOV R52, R29 ;  /* 0x0000001d00347202 */ /* 0x000fe20000000f00 */
[----:B------:R-:W-:Y:S01]  /*b110*/  IMAD.MOV.U32 R53, RZ, RZ, R28 ;  /* 0x000000ffff357224 */ /* 0x000fe200078e001c */
[----:B------:R-:W-:Y:S01]  /*b120*/  MOV R143, R102 ;  /* 0x00000066008f7202 */ /* 0x000fe20000000f00 */
[----:B------:R-:W2:Y:S01]  /*b130*/  LDSM.16.MT88.4 R28, [R201+0x18800] ;  /* 0x01880000c91c783b */ /* 0x000ea20000004200 */
[----:B------:R-:W-:Y:S01]  /*b140*/  IMAD.MOV.U32 R142, RZ, RZ, R176 ;  /* 0x000000ffff8e7224 */ /* 0x000fe200078e00b0 */
[----:B------:R-:W-:Y:S01]  /*b150*/  MOV R176, R100 ;  /* 0x0000006400b07202 */ /* 0x000fe20000000f00 */
[C---:B-1----:R-:W-:Y:S07]  /*b160*/  HMMA.16816.F32 R164, R4.reuse, R8, R164 ;  /* 0x0000000804a4723c */ /* 0x042fee00000018a4 */
[----:B------:R-:W-:Y:S01]  /*b170*/  FFMA.FTZ R8, R178, c[0x0][0x23c], -R13 ;  /* 0x00008f00b2087a23 */ /* 0x000fe2000001080d */
[----:B------:R-:W-:Y:S01]  /*b180*/  HMMA.16816.F32 R44, R4, R10, R144 ;  /* 0x0000000a042c723c */ /* 0x000fe20000001890 */
[----:B------:R-:W-:-:S02]  /*b190*/  MOV R178, R82 ;  /* 0x0000005200b27202 */ /* 0x000fc40000000f00 */
[----:B------:R1:W-:Y:S04]  /*b1a0*/  MUFU.EX2 R92, R8 ;  /* 0x00000008005c7308 */ /* 0x0003e80000000800 */
[----:B------:R-:W-:Y:S01]  /*b1b0*/  LOP3.LUT R6, R2, 0xff, RZ, 0xc0, !PT ;  /* 0x000000ff02067812 */ /* 0x000fe200078ec0ff */
[----:B------:R-:W-:Y:S01]  /*b1c0*/  FFMA.FTZ R4, R174, c[0x0][0x23c], -R13 ;  /* 0x00008f00ae047a23 */ /* 0x000fe2000001080d */
[----:B------:R-:W-:Y:S01]  /*b1d0*/  SHF.R.U32.HI R7, RZ, 0x10, R2 ;  /* 0x00000010ff077819 */ /* 0x000fe20000011602 */
[----:B------:R-:W-:Y:S01]  /*b1e0*/  IMAD.MOV.U32 R144, RZ, RZ, R85 ;  /* 0x000000ffff907224 */ /* 0x000fe200078e0055 */
[----:B------:R-:W-:Y:S01]  /*b1f0*/  PRMT R6, R6, 0x5410, R3 ;  /* 0x0000541006067816 */ /* 0x000fe20000000003 */
[----:B------:R4:W-:Y:S01]  /*b200*/  MUFU.EX2 R96, R4 ;  /* 0x0000000400607308 */ /* 0x0009e20000000800 */
[----:B------:R-:W-:Y:S01]  /*b210*/  SHF.R.U32.HI R3, RZ, 0x10, R0 ;  /* 0x00000010ff037819 */ /* 0x000fe20000011600 */
[----:B------:R-:W-:Y:S01]  /*b220*/  IMAD.MOV.U32 R147, RZ, RZ, R80 ;  /* 0x000000ffff937224 */ /* 0x000fe200078e0050 */
[----:B------:R-:W-:-:S02]  /*b230*/  MOV R174, R84 ;  /* 0x0000005400ae7202 */ /* 0x000fc40000000f00 */
[----:B------:R-:W-:Y:S01]  /*b240*/  LOP3.LUT R3, R3, 0xff, RZ, 0xc0, !PT ;  /* 0x000000ff03037812 */ /* 0x000fe200078ec0ff */
[----:B-1----:R-:W-:Y:S01]  /*b250*/  FFMA.FTZ R8, R185, c[0x0][0x23c], -R13 ;  /* 0x00008f00b9087a23 */ /* 0x002fe2000001080d */
[----:B------:R-:W-:Y:S02]  /*b260*/  MOV R145, R86 ;  /* 0x0000005600917202 */ /* 0x000fe40000000f00 */
[----:B------:R-:W-:Y:S01]  /*b270*/  MOV R146, R87 ;  /* 0x0000005700927202 */ /* 0x000fe20000000f00 */
[----:B------:R1:W-:Y:S01]  /*b280*/  MUFU.EX2 R93, R8 ;  /* 0x00000008005d7308 */ /* 0x0003e20000000800 */
[----:B------:R-:W-:Y:S02]  /*b290*/  MOV R185, R81 ;  /* 0x0000005100b97202 */ /* 0x000fe40000000f00 */
[----:B----4-:R-:W-:Y:S02]  /*b2a0*/  LOP3.LUT R4, R0, 0xff, RZ, 0xc0, !PT ;  /* 0x000000ff00047812 */ /* 0x010fe400078ec0ff */
[----:B-1----:R-:W-:-:S02]  /*b2b0*/  SHF.R.U32.HI R8, RZ, 0x18, R2 ;  /* 0x00000018ff087819 */ /* 0x002fc40000011602 */
[----:B------:R-:W-:-:S04]  /*b2c0*/  LOP3.LUT R2, R0, 0xffff, RZ, 0xc0, !PT ;  /* 0x0000ffff00027812 */ /* 0x000fc800078ec0ff */
[----:B------:R-:W-:Y:S01]  /*b2d0*/  SHF.R.U32.HI R5, RZ, 0x8, R2 ;  /* 0x00000008ff057819 */ /* 0x000fe20000011602 */
[----:B------:R-:W-:Y:S01]  /*b2e0*/  FFMA.FTZ R2, R175, c[0x0][0x23c], -R13 ;  /* 0x00008f00af027a23 */ /* 0x000fe2000001080d */
[----:B------:R-:W-:-:S03]  /*b2f0*/  MOV R175, R91 ;  /* 0x0000005b00af7202 */ /* 0x000fc60000000f00 */
[----:B------:R1:W4:Y:S02]  /*b300*/  MUFU.EX2 R88, R2 ;  /* 0x0000000200587308 */ /* 0x0003240000000800 */
[----:B-1----:R-:W-:Y:S02]  /*b310*/  PRMT R2, R4, 0x5410, R5 ;  /* 0x0000541004027816 */ /* 0x002fe40000000005 */
[----:B------:R-:W-:Y:S02]  /*b320*/  SHF.R.U32.HI R4, RZ, 0x18, R0 ;  /* 0x00000018ff047819 */ /* 0x000fe40000011600 */
[----:B------:R-:W-:Y:S01]  /*b330*/  LOP3.LUT R5, R7, 0xff, RZ, 0xc0, !PT ;  /* 0x000000ff07057812 */ /* 0x000fe200078ec0ff */
[--C-:B------:R-:W-:Y:S01]  /*b340*/  HSET2.LE.AND R0, R2, R184.reuse, PT ;  /* 0x000000b802007233 */ /* 0x100fe20003803000 */
[----:B------:R-:W-:Y:S02]  /*b350*/  F2FP.PACK_AB R2, R95, R172 ;  /* 0x000000ac5f02723e */ /* 0x000fe400000000ff */
[----:B------:R-:W-:Y:S01]  /*b360*/  PRMT R4, R3, 0x5410, R4 ;  /* 0x0000541003047816 */ /* 0x000fe20000000004 */
[----:B------:R-:W-:Y:S01]  /*b370*/  HSET2.LE.AND R3, R6, R184, PT ;  /* 0x000000b806037233 */ /* 0x000fe20003803000 */
[----:B------:R-:W-:-:S02]  /*b380*/  PRMT R5, R5, 0x5410, R8 ;  /* 0x0000541005057816 */ /* 0x000fc40000000008 */
[----:B------:R-:W-:Y:S01]  /*b390*/  LOP3.LUT R8, R0, R2, RZ, 0xc0, !PT ;  /* 0x0000000200087212 */ /* 0x000fe200078ec0ff */
[--C-:B------:R-:W-:Y:S01]  /*b3a0*/  HSET2.LE.AND R0, R4, R184.reuse, PT ;  /* 0x000000b804007233 */ /* 0x100fe20003803000 */
[----:B------:R-:W-:Y:S01]  /*b3b0*/  F2FP.PACK_AB R4, R18, R94 ;  /* 0x0000005e1204723e */ /* 0x000fe200000000ff */
[----:B------:R-:W-:Y:S01]  /*b3c0*/  HSET2.LE.AND R5, R5, R184, PT ;  /* 0x000000b805057233 */ /* 0x000fe20003803000 */
[----:B----4-:R-:W-:Y:S02]  /*b3d0*/  F2FP.PACK_AB R6, R88, R96 ;  /* 0x000000605806723e */ /* 0x010fe400000000ff */
[----:B------:R-:W-:Y:S01]  /*b3e0*/  LOP3.LUT R10, R3, R4, RZ, 0xc0, !PT ;  /* 0x00000004030a7212 */ /* 0x000fe200078ec0ff */
[----:B------:R-:W-:Y:S01]  /*b3f0*/  IMAD.MOV.U32 R3, RZ, RZ, R89 ;  /* 0x000000ffff037224 */ /* 0x000fe200078e0059 */
[----:B------:R-:W-:Y:S02]  /*b400*/  LOP3.LUT R11, R5, R6, RZ, 0xc0, !PT ;  /* 0x00000006050b7212 */ /* 0x000fe400078ec0ff */
[----:B------:R-:W1:Y:S01]  /*b410*/  LDSM.16.MT88.4 R4, [R200+0x1a800] ;  /* 0x01a80000c804783b */ /* 0x000e620000004200 */
[----:B------:R-:W-:-:S04]  /*b420*/  F2FP.PACK_AB R2, R93, R92 ;  /* 0x0000005c5d02723e */ /* 0x000fc800000000ff */
[----:B------:R-:W-:Y:S01]  /*b430*/  LOP3.LUT R9, R0, R2, RZ, 0xc0, !PT ;  /* 0x0000000200097212 */ /* 0x000fe200078ec0ff */
[----:B------:R-:W-:Y:S01]  /*b440*/  IMAD.MOV.U32 R2, RZ, RZ, R90 ;  /* 0x000000ffff027224 */ /* 0x000fe200078e005a */
[----:B------:R-:W-:-:S05]  /*b450*/  MOV R0, R88 ;  /* 0x0000005800007202 */ /* 0x000fca0000000f00 */
[C---:B---3--:R-:W-:Y:S07]  /*b460*/  HMMA.16816.F32 R152, R8.reuse, R36, R152 ;  /* 0x000000240898723c */ /* 0x048fee0000001898 */
[----:B------:R-:W-:Y:S01]  /*b470*/  IMAD.MOV.U32 R36, RZ, RZ, R95 ;  /* 0x000000ffff247224 */ /* 0x000fe200078e005f */
[----:B------:R-:W-:Y:S01]  /*b480*/  HMMA.16816.F32 R52, R8, R38, R52 ;  /* 0x000000260834723c */ /* 0x000fe20000001834 */
[----:B------:R-:W-:-:S06]  /*b490*/  MOV R37, R92 ;  /* 0x0000005c00257202 */ /* 0x000fcc0000000f00 */
[----:B------:R-:W-:Y:S01]  /*b4a0*/  IMAD.MOV.U32 R38, RZ, RZ, R94 ;  /* 0x000000ffff267224 */ /* 0x000fe200078e005e */
[----:B--2---:R-:W-:Y:S01]  /*b4b0*/  HMMA.16816.F32 R60, R8, R28, R60 ;  /* 0x0000001c083c723c */ /* 0x004fe2000000183c */
[----:B------:R-:W-:-:S06]  /*b4c0*/  MOV R39, R93 ;  /* 0x0000005d00277202 */ /* 0x000fcc0000000f00 */
[----:B------:R-:W-:Y:S01]  /*b4d0*/  MOV R29, R98 ;  /* 0x00000062001d7202 */ /* 0x000fe20000000f00 */
[----:B------:R-:W-:Y:S01]  /*b4e0*/  HMMA.16816.F32 R68, R8, R30, R68 ;  /* 0x0000001e0844723c */ /* 0x000fe20000001844 */
[----:B------:R-:W-:-:S06]  /*b4f0*/  MOV R28, R96 ;  /* 0x00000060001c7202 */ /* 0x000fcc0000000f00 */
[----:B------:R-:W-:Y:S01]  /*b500*/  IMAD.MOV.U32 R30, RZ, RZ, R97 ;  /* 0x000000ffff1e7224 */ /* 0x000fe200078e0061 */
[----:B------:R-:W-:Y:S01]  /*b510*/  HMMA.16816.F32 R84, R8, R20, R240 ;  /* 0x000000140854723c */ /* 0x000fe200000018f0 */
[----:B------:R-:W-:-:S06]  /*b520*/  IMAD.MOV.U32 R31, RZ, RZ, R99 ;  /* 0x000000ffff1f7224 */ /* 0x000fcc00078e0063 */
[----:B------:R-:W-:Y:S01]  /*b530*/  MOV R241, R2 ;  /* 0x0000000200f17202 */ /* 0x000fe20000000f00 */
        /* <DEDUP_REMOVED lines=9> */
[----:B------:R-:W-:-:S02]  /*b5d0*/  MOV R240, R175 ;  /* 0x000000af00f07202 */ /* 0x000fc40000000f00 */
[----:B------:R-:W-:Y:S02]  /*b5e0*/  MOV R38, R173 ;  /* 0x000000ad00267202 */ /* 0x000fe40000000f00 */
[----:B------:R-:W-:Y:S01]  /*b5f0*/  MOV R178, R176 ;  /* 0x000000b000b27202 */ /* 0x000fe20000000f00 */
[----:B------:R-:W-:Y:S01]  /*b600*/  IMAD.MOV.U32 R176, RZ, RZ, R140 ;  /* 0x000000ffffb07224 */ /* 0x000fe200078e008c */
[----:B------:R-:W-:Y:S01]  /*b610*/  MOV R179, R177 ;  /* 0x000000b100b37202 */ /* 0x000fe20000000f00 */
[----:B------:R-:W-:Y:S01]  /*b620*/  HMMA.16816.F32 R96, R8, R6, R188 ;  /* 0x000000060860723c */ /* 0x000fe200000018bc */
[----:B------:R-:W1:Y:S01]  /*b630*/  LDSM.16.MT88.4 R4, [R200+0x1c800] ;  /* 0x01c80000c804783b */ /* 0x000e620000004200 */
[----:B------:R-:W-:Y:S02]  /*b640*/  MOV R177, R141 ;  /* 0x0000008d00b17202 */ /* 0x000fe40000000f00 */
[----:B------:R-:W-:Y:S01]  /*b650*/  MOV R238, R3 ;  /* 0x0000000300ee7202 */ /* 0x000fe20000000f00 */
[----:B------:R-:W-:-:S03]  /*b660*/  IMAD.MOV.U32 R3, RZ, RZ, R146 ;  /* 0x000000ffff037224 */ /* 0x000fc600078e0092 */
[----:B------:R-:W-:Y:S02]  /*b670*/  HMMA.16816.F32 R76, R8, R24, R76 ;  /* 0x00000018084c723c */ /* 0x000fe4000000184c */
[----:B------:R-:W-:-:S06]  /*b680*/  MOV R236, R3 ;  /* 0x0000000300ec7202 */ /* 0x000fcc0000000f00 */
[C---:B------:R-:W-:Y:S01]  /*b690*/  HMMA.16816.F32 R80, R8.reuse, R26, R248 ;  /* 0x0000001a0850723c */ /* 0x040fe200000018f8 */
[----:B------:R-:W3:Y:S06]  /*b6a0*/  LDSM.16.MT88.4 R24, [R203+0x1a800] ;  /* 0x01a80000cb18783b */ /* 0x000eec0000004200 */
[----:B------:R-:W-:Y:S01]  /*b6b0*/  IMAD.MOV.U32 R248, RZ, RZ, R28 ;  /* 0x000000fffff87224 */ /* 0x000fe200078e001c */
        /* <DEDUP_REMOVED lines=8> */
[----:B--2---:R-:W-:Y:S01]  /*b740*/  HMMA.16816.F32 R172, R8, R20, R156 ;  /* 0x0000001408ac723c */ /* 0x004fe2000000189c */
[----:B------:R-:W-:Y:S01]  /*b750*/  MOV R31, R37 ;  /* 0x00000025001f7202 */ /* 0x000fe20000000f00 */
[----:B------:R-:W-:Y:S01]  /*b760*/  IMAD.MOV.U32 R37, RZ, RZ, R143 ;  /* 0x000000ffff257224 */ /* 0x000fe200078e008f */
[----:B------:R-:W-:Y:S01]  /*b770*/  MOV R36, R142 ;  /* 0x0000008e00247202 */ /* 0x000fe20000000f00 */
[----:B------:R-:W-:Y:S01]  /*b780*/  IMAD.MOV.U32 R237, RZ, RZ, R251 ;  /* 0x000000ffffed7224 */ /* 0x000fe200078e00fb */
[----:B------:R-:W-:-:S02]  /*b790*/  MOV R249, R144 ;  /* 0x0000009000f97202 */ /* 0x000fc40000000f00 */
[----:B------:R-:W-:Y:S01]  /*b7a0*/  MOV R251, R184 ;  /* 0x000000b800fb7202 */ /* 0x000fe20000000f00 */
[C---:B-1----:R-:W-:Y:S08]  /*b7b0*/  HMMA.16816.F32 R156, R8.reuse, R4, R64 ;  /* 0x00000004089c723c */ /* 0x042ff00000001840 */
[C---:B------:R-:W-:Y:S01]  /*b7c0*/  HMMA.16816.F32 R140, R8.reuse, R6, R56 ;  /* 0x00000006088c723c */ /* 0x040fe20000001838 */
[----:B------:R-:W1:Y:S07]  /*b7d0*/  LDSM.16.MT88.4 R4, [R203+0x1c800] ;  /* 0x01c80000cb04783b */ /* 0x000e6e0000004200 */
[C---:B---3--:R-:W-:Y:S08]  /*b7e0*/  HMMA.16816.F32 R228, R8.reuse, R24, R228 ;  /* 0x0000001808e4723c */ /* 0x048ff000000018e4 */
[C---:B------:R-:W-:Y:S01]  /*b7f0*/  HMMA.16816.F32 R188, R8.reuse, R26, R168 ;  /* 0x0000001a08bc723c */ /* 0x040fe200000018a8 */
[----:B------:R-:W2:Y:S07]  /*b800*/  LDSM.16.MT88.4 R24, [R201+0x1c800] ;  /* 0x01c80000c918783b */ /* 0x000eae0000004200 */
[C---:B------:R-:W-:Y:S07]  /*b810*/  HMMA.16816.F32 R100, R8.reuse, R32, R180 ;  /* 0x000000200864723c */ /* 0x040fee00000018b4 */
[----:B------:R-:W-:Y:S01]  /*b820*/  MOV R33, R0 ;  /* 0x0000000000217202 */ /* 0x000fe20000000f00 */
[----:B------:R-:W-:Y:S01]  /*b830*/  IMAD.U32 R0, RZ, RZ, UR6 ;  /* 0x00000006ff007e24 */ /* 0x000fe2000f8e00ff */
[----:B------:R-:W-:Y:S01]  /*b840*/  HMMA.16816.F32 R168, R8, R22, R72 ;  /* 0x0000001608a8723c */ /* 0x000fe20000001848 */
[----:B------:R-:W-:Y:S01]  /*b850*/  IMAD.MOV.U32 R32, RZ, RZ, R2 ;  /* 0x000000ffff207224 */ /* 0x000fe200078e0002 */
[----:B------:R-:W3:Y:S02]  /*b860*/  LDSM.16.MT88.4 R20, [R202+0x1c800] ;  /* 0x01c80000ca14783b */ /* 0x000ee40000004200 */
[----:B------:R-:W-:-:S04]  /*b870*/  LOP3.LUT R0, R233, UR39, R0, 0x96, !PT ;  /* 0x00000027e9007c12 */ /* 0x000fc8000f8e9600 */
[----:B-1----:R-:W-:Y:S01]  /*b880*/  HMMA.16816.F32 R196, R8, R4, R108 ;  /* 0x0000000408c4723c */ /* 0x002fe2000000186c */
[----:B------:R-:W-:-:S07]  /*b890*/  IMAD.WIDE.U32 R2, R0, -0x326172a9, RZ ;  /* 0xcd9e8d5700027825 */ /* 0x000fce00078e00ff */
[C---:B------:R-:W-:Y:S01]  /*b8a0*/  HMMA.16816.F32 R180, R8.reuse, R6, R112 ;  /* 0x0000000608b4723c */ /* 0x040fe20000001870 */
[----:B------:R-:W1:Y:S07]  /*b8b0*/  LDSM.16.MT88.4 R4, [R201+0x1e800] ;  /* 0x01e80000c904783b */ /* 0x000e6e0000004200 */
[----:B--2---:R-:W-:Y:S07]  /*b8c0*/  HMMA.16816.F32 R144, R8, R24, R40 ;  /* 0x000000180890723c */ /* 0x004fee0000001828 */
[----:B------:R-:W-:Y:S01]  /*b8d0*/  MOV R43, R238 ;  /* 0x000000ee002b7202 */ /* 0x000fe20000000f00 */
[----:B------:R-:W-:Y:S01]  /*b8e0*/  IMAD.MOV.U32 R42, RZ, RZ, R187 ;  /* 0x000000ffff2a7224 */ /* 0x000fe200078e00bb */
[----:B------:R-:W-:-:S02]  /*b8f0*/  MOV R238, R249 ;  /* 0x000000f900ee7202 */ /* 0x000fc40000000f00 */
[----:B------:R-:W-:Y:S02]  /*b900*/  MOV R41, R185 ;  /* 0x000000b900297202 */ /* 0x000fe40000000f00 */
[----:B------:R-:W-:Y:S02]  /*b910*/  MOV R249, R186 ;  /* 0x000000ba00f97202 */ /* 0x000fe40000000f00 */
[----:B------:R-:W-:Y:S01]  /*b920*/  HMMA.16816.F32 R184, R8, R26, R104 ;  /* 0x0000001a08b8723c */ /* 0x000fe20000001868 */
[----:B------:R-:W2:Y:S01]  /*b930*/  LDSM.16.MT88.4 R24, [R200+0x1e800] ;  /* 0x01e80000c818783b */ /* 0x000ea20000004200 */
[----:B------:R-:W-:Y:S01]  /*b940*/  MOV R40, R42 ;  /* 0x0000002a00287202 */ /* 0x000fe20000000f00 */
[----:B------:R-:W-:Y:S01]  /*b950*/  IMAD.MOV.U32 R42, RZ, RZ, R34 ;  /* 0x000000ffff2a7224 */ /* 0x000fe200078e0022 */
[----:B------:R-:W-:-:S03]  /*b960*/  MOV R34, R148 ;  /* 0x0000009400227202 */ /* 0x000fc60000000f00 */
[----:B------:R-:W-:Y:S01]  /*b970*/  MOV R107, R177 ;  /* 0x000000b1006b7202 */ /* 0x000fe20000000f00 */
[----:B------:R-:W-:Y:S01]  /*b980*/  IMAD.MOV.U32 R105, RZ, RZ, R179 ;  /* 0x000000ffff697224 */ /* 0x000fe200078e00b3 */
[----:B------:R-:W-:Y:S01]  /*b990*/  MOV R104, R178 ;  /* 0x000000b200687202 */ /* 0x000fe20000000f00 */
[C---:B---3--:R-:W-:Y:S01]  /*b9a0*/  HMMA.16816.F32 R72, R8.reuse, R22, R120 ;  /* 0x000000160848723c */ /* 0x048fe20000001878 */
[----:B------:R-:W-:Y:S01]  /*b9b0*/  MOV R105, R107 ;  /* 0x0000006b00697202 */ /* 0x000fe20000000f00 */
[----:B------:R-:W-:Y:S01]  /*b9c0*/  IMAD.MOV.U32 R107, RZ, RZ, R41 ;  /* 0x000000ffff6b7224 */ /* 0x000fe200078e0029 */
[----:B------:R-:W-:Y:S02]  /*b9d0*/  LOP3.LUT R3, R3, UR16, R104, 0x96, !PT ;  /* 0x0000001003037c12 */ /* 0x000fe4000f8e9668 */
[----:B------:R-:W-:Y:S02]  /*b9e0*/  LOP3.LUT R0, R105, UR14, R2, 0x96, !PT ;  /* 0x0000000e69007c12 */ /* 0x000fe4000f8e9602 */
[----:B------:R-:W-:Y:S01]  /*b9f0*/  MOV R41, R43 ;  /* 0x0000002b00297202 */ /* 0x000fe20000000f00 */
[----:B-1----:R-:W-:Y:S01]  /*ba00*/  HMMA.16816.F32 R136, R8, R6, R136 ;  /* 0x000000060888723c */ /* 0x002fe20000001888 */
[----:B------:R-:W-:Y:S01]  /*ba10*/  IMAD.WIDE.U32 R2, R3, -0x2daee0ad, RZ ;  /* 0xd2511f5303027825 */ /* 0x000fe200078e00ff */
[----:B------:R-:W-:-:S02]  /*ba20*/  MOV R43, R35 ;  /* 0x00000023002b7202 */ /* 0x000fc40000000f00 */
[----:B------:R-:W-:Y:S01]  /*ba30*/  MOV R106, R176 ;  /* 0x000000b0006a7202 */ /* 0x000fe20000000f00 */
[----:B------:R-:W-:Y:S01]  /*ba40*/  IMAD.MOV.U32 R35, RZ, RZ, R149 ;  /* 0x000000ffff237224 */ /* 0x000fe200078e0095 */
[----:B------:R-:W-:Y:S01]  /*ba50*/  LOP3.LUT R3, R3, UR13, R227, 0x96, !PT ;  /* 0x0000000d03037c12 */ /* 0x000fe2000f8e96e3 */
[----:B------:R-:W-:Y:S01]  /*ba60*/  IMAD.WIDE.U32 R6, R0, -0x2daee0ad, RZ ;  /* 0xd2511f5300067825 */ /* 0x000fe200078e00ff */
[----:B------:R-:W-:Y:S01]  /*ba70*/  MOV R104, R106 ;  /* 0x0000006a00687202 */ /* 0x000fe20000000f00 */
[----:B------:R-:W-:Y:S01]  /*ba80*/  HMMA.16816.F32 R132, R8, R4, R132 ;  /* 0x000000040884723c */ /* 0x000fe20000001884 */
[----:B------:R-:W-:Y:S02]  /*ba90*/  MOV R123, R37 ;  /* 0x00000025007b7202 */ /* 0x000fe40000000f00 */
[----:B------:R-:W-:Y:S01]  /*baa0*/  LOP3.LUT R0, R7, UR11, R2, 0x96, !PT ;  /* 0x0000000b07007c12 */ /* 0x000fe2000f8e9602 */
[----:B------:R-:W-:-:S04]  /*bab0*/  IMAD.WIDE.U32 R2, R3, -0x326172a9, RZ ;  /* 0xcd9e8d5703027825 */ /* 0x000fc800078e00ff */
[----:B------:R-:W-:Y:S01]  /*bac0*/  IMAD.WIDE.U32 R148, R0, -0x326172a9, RZ ;  /* 0xcd9e8d5700947825 */ /* 0x000fe200078e00ff */
[----:B------:R-:W-:Y:S01]  /*bad0*/  LOP3.LUT R3, R3, UR12, R104, 0x96, !PT ;  /* 0x0000000c03037c12 */ /* 0x000fe2000f8e9668 */
[C---:B------:R-:W-:Y:S01]  /*bae0*/  HMMA.16816.F32 R176, R8.reuse, R20, R116 ;  /* 0x0000001408b0723c */ /* 0x040fe20000001874 */
[----:B------:R-:W1:Y:S01]  /*baf0*/  LDSM.16.MT88.4 R20, [R203+0x1e800] ;  /* 0x01e80000cb14783b */ /* 0x000e620000004200 */
[----:B------:R-:W-:Y:S01]  /*bb00*/  FFMA.FTZ R0, R107, c[0x0][0x23c], -R12 ;  /* 0x00008f006b007a23 */ /* 0x000fe2000001080c */
[----:B------:R-:W-:Y:S02]  /*bb10*/  MOV R107, R40 ;  /* 0x00000028006b7202 */ /* 0x000fe40000000f00 */
[----:B------:R-:W-:Y:S01]  /*bb20*/  MOV R40, R41 ;  /* 0x0000002900287202 */ /* 0x000fe20000000f00 */
[----:B------:R-:W-:Y:S01]  /*bb30*/  IMAD.MOV.U32 R41, RZ, RZ, R42 ;  /* 0x000000ffff297224 */ /* 0x000fe200078e002a */
[----:B------:R-:W-:Y:S01]  /*bb40*/  MOV R42, R43 ;  /* 0x0000002b002a7202 */ /* 0x000fe20000000f00 */
        /* <DEDUP_REMOVED lines=11> */
[----:B------:R-:W-:Y:S01]  /*bc00*/  LOP3.LUT R4, R149, UR10, R2, 0x96, !PT ;  /* 0x0000000a95047c12 */ /* 0x000fe2000f8e9602 */
[----:B------:R-:W-:Y:S01]  /*bc10*/  IMAD.WIDE.U32 R2, R3, -0x2daee0ad, RZ ;  /* 0xd2511f5303027825 */ /* 0x000fe200078e00ff */
[----:B------:R-:W-:Y:S01]  /*bc20*/  MOV R239, R240 ;  /* 0x000000f000ef7202 */ /* 0x000fe20000000f00 */
[----:B------:R-:W-:Y:S01]  /*bc30*/  HMMA.16816.F32 R56, R8, R26, R128 ;  /* 0x0000001a0838723c */ /* 0x000fe20000001880 */
[----:B------:R-:W-:Y:S01]  /*bc40*/  MOV R34, R35 ;  /* 0x0000002300227202 */ /* 0x000fe20000000f00 */
[----:B------:R2:W-:Y:S01]  /*bc50*/  MUFU.EX2 R240, R0 ;  /* 0x0000000000f07308 */ /* 0x0005e20000000800 */
[----:B------:R-:W-:Y:S01]  /*bc60*/  MOV R35, R32 ;  /* 0x0000002000237202 */ /* 0x000fe20000000f00 */
[----:B------:R-:W-:Y:S01]  /*bc70*/  IMAD.MOV.U32 R32, RZ, RZ, R33 ;  /* 0x000000ffff207224 */ /* 0x000fe200078e0021 */
[----:B------:R-:W-:Y:S01]  /*bc80*/  MOV R105, R40 ;  /* 0x0000002800697202 */ /* 0x000fe20000000f00 */
[----:B------:R-:W3:Y:S01]  /*bc90*/  LDSM.16.MT88.4 R24, [R202+0x1e800] ;  /* 0x01e80000ca18783b */ /* 0x000ee20000004200 */
[----:B------:R-:W-:-:S02]  /*bca0*/  MOV R40, R43 ;  /* 0x0000002b00287202 */ /* 0x000fc40000000f00 */
[----:B------:R-:W-:Y:S02]  /*bcb0*/  MOV R33, R236 ;  /* 0x000000ec00217202 */ /* 0x000fe40000000f00 */
[----:B------:R-:W-:Y:S01]  /*bcc0*/  MOV R236, R237 ;  /* 0x000000ed00ec7202 */ /* 0x000fe20000000f00 */
[----:B------:R-:W-:Y:S01]  /*bcd0*/  IMAD.MOV.U32 R237, RZ, RZ, R238 ;  /* 0x000000ffffed7224 */ /* 0x000fe200078e00ee */
[----:B------:R-:W-:Y:S02]  /*bce0*/  MOV R238, R239 ;  /* 0x000000ef00ee7202 */ /* 0x000fe40000000f00 */
[----:B------:R-:W-:Y:S02]  /*bcf0*/  MOV R111, R40 ;  /* 0x00000028006f7202 */ /* 0x000fe40000000f00 */
[----:B------:R-:W-:Y:S01]  /*bd00*/  MOV R104, R41 ;  /* 0x0000002900687202 */ /* 0x000fe20000000f00 */
[--C-:B--2---:R-:W-:Y:S01]  /*bd10*/  FFMA.FTZ R0, R107, c[0x0][0x23c], -R12.reuse ;  /* 0x00008f006b007a23 */ /* 0x104fe2000001080c */
[----:B------:R-:W-:Y:S01]  /*bd20*/  MOV R107, R42 ;  /* 0x0000002a006b7202 */ /* 0x000fe20000000f00 */
[----:B------:R-:W-:Y:S01]  /*bd30*/  IMAD.WIDE.U32 R42, R4, -0x2daee0ad, RZ ;  /* 0xd2511f53042a7825 */ /* 0x000fe200078e00ff */
[----:B------:R-:W-:Y:S01]  /*bd40*/  MOV R109, R106 ;  /* 0x0000006a006d7202 */ /* 0x000fe20000000f00 */
[----:B------:R2:W4:Y:S01]  /*bd50*/  MUFU.EX2 R239, R0 ;  /* 0x0000000000ef7308 */ /* 0x0005220000000800 */
[----:B------:R-:W-:Y:S01]  /*bd60*/  MOV R106, R35 ;  /* 0x00000023006a7202 */ /* 0x000fe20000000f00 */
[----:B------:R-:W-:Y:S01]  /*bd70*/  FFMA.FTZ R4, R105, c[0x0][0x23c], -R12 ;  /* 0x00008f0069047a23 */ /* 0x000fe2000001080c */
        /* <DEDUP_REMOVED lines=12> */
[----:B-1----:R-:W-:Y:S01]  /*be40*/  HMMA.16816.F32 R160, R8, R20, R160 ;  /* 0x0000001408a0723c */ /* 0x002fe200000018a0 */
[----:B--2---:R-:W-:Y:S01]  /*be50*/  LOP3.LUT R0, R3, UR9, R6, 0x96, !PT ;  /* 0x0000000903007c12 */ /* 0x004fe2000f8e9606 */
[----:B------:R-:W-:-:S04]  /*be60*/  IMAD.WIDE.U32 R2, R2, -0x326172a9, RZ ;  /* 0xcd9e8d5702027825 */ /* 0x000fc800078e00ff */
[----:B------:R-:W-:Y:S01]  /*be70*/  IMAD.WIDE.U32 R40, R0, -0x326172a9, RZ ;  /* 0xcd9e8d5700287825 */ /* 0x000fe200078e00ff */
[----:B------:R-:W-:Y:S01]  /*be80*/  SHF.R.U32.HI R6, RZ, 0x10, R2 ;  /* 0x00000010ff067819 */ /* 0x000fe20000011602 */
[C---:B------:R-:W-:Y:S01]  /*be90*/  HMMA.16816.F32 R48, R8.reuse, R22, R48 ;  /* 0x000000160830723c */ /* 0x040fe20000001830 */
[C---:B------:R-:W-:Y:S01]  /*bea0*/  LOP3.LUT R18, R2.reuse, 0xff, RZ, 0xc0, !PT ;  /* 0x000000ff02127812 */ /* 0x040fe200078ec0ff */
[----:B------:R-:W-:Y:S01]  /*beb0*/  FFMA.FTZ R0, R247, c[0x0][0x23c], -R12 ;  /* 0x00008f00f7007a23 */ /* 0x000fe2000001080c */
[----:B------:R-:W-:Y:S01]  /*bec0*/  SHF.R.U32.HI R7, RZ, 0x18, R2 ;  /* 0x00000018ff077819 */ /* 0x000fe20000011602 */
[----:B------:R-:W-:Y:S01]  /*bed0*/  LDSM.16.MT88.4 R20, [R203+0x19000] ;  /* 0x01900000cb14783b */ /* 0x000fe20000004200 */
[----:B-----5:R-:W-:Y:S01]  /*bee0*/  LOP3.LUT R4, R2, 0xffff, RZ, 0xc0, !PT ;  /* 0x0000ffff02047812 */ /* 0x020fe200078ec0ff */
[----:B------:R1:W-:Y:S02]  /*bef0*/  MUFU.EX2 R237, R0 ;  /* 0x0000000000ed7308 */ /* 0x0003e40000000800 */
[----:B---3--:R-:W-:Y:S01]  /*bf00*/  HMMA.16816.F32 R164, R8, R24, R164 ;  /* 0x0000001808a4723c */ /* 0x008fe200000018a4 */
[----:B------:R-:W-:-:S02]  /*bf10*/  SHF.R.U32.HI R5, RZ, 0x8, R4 ;  /* 0x00000008ff057819 */ /* 0x000fc40000011604 */
[----:B------:R-:W-:Y:S02]  /*bf20*/  LOP3.LUT R4, R6, 0xff, RZ, 0xc0, !PT ;  /* 0x000000ff06047812 */ /* 0x000fe400078ec0ff */
[----:B------:R-:W-:Y:S02]  /*bf30*/  PRMT R6, R18, 0x5410, R5 ;  /* 0x0000541012067816 */ /* 0x000fe40000000005 */
[----:B------:R-:W-:Y:S01]  /*bf40*/  PRMT R7, R4, 0x5410, R7 ;  /* 0x0000541004077816 */ /* 0x000fe20000000007 */
[----:B------:R-:W-:Y:S01]  /*bf50*/  HMMA.16816.F32 R44, R8, R26, R44 ;  /* 0x0000001a082c723c */ /* 0x000fe2000000182c */
[----:B------:R-:W-:Y:S04]  /*bf60*/  LDSM.16.MT88.4 R24, [R201+0x19000] ;  /* 0x01900000c918783b */ /* 0x000fe80000004200 */
[----:B------:R-:W-:Y:S01]  /*bf70*/  LDSM.16.MT88.4 R8, [R202+0x19000] ;  /* 0x01900000ca08783b */ /* 0x000fe20000004200 */
[----:B-1----:R-:W-:Y:S01]  /*bf80*/  LOP3.LUT R0, R3, UR17, R40, 0x96, !PT ;  /* 0x0000001103007c12 */ /* 0x002fe2000f8e9628 */
[----:B------:R-:W-:Y:S01]  /*bf90*/  FFMA.FTZ R3, R109, c[0x0][0x23c], -R13 ;  /* 0x00008f006d037a23 */ /* 0x000fe2000001080d */
[----:B------:R-:W-:-:S02]  /*bfa0*/  MOV R109, R110 ;  /* 0x0000006e006d7202 */ /* 0x000fc40000000f00 */
[----:B------:R-:W-:Y:S01]  /*bfb0*/  MOV R110, R111 ;  /* 0x0000006f006e7202 */ /* 0x000fe20000000f00 */
[----:B------:R-:W-:Y:S01]  /*bfc0*/  IMAD.MOV.U32 R111, RZ, RZ, R104 ;  /* 0x000000ffff6f7224 */ /* 0x000fe200078e0068 */
[----:B------:R-:W-:Y:S01]  /*bfd0*/  MOV R104, R105 ;  /* 0x0000006900687202 */ /* 0x000fe20000000f00 */
[----:B------:R-:W-:Y:S01]  /*bfe0*/  FFMA.FTZ R4, R109, c[0x0][0x23c], -R13 ;  /* 0x00008f006d047a23 */ /* 0x000fe2000001080d */
[----:B------:R-:W-:Y:S01]  /*bff0*/  MOV R105, R106 ;  /* 0x0000006a00697202 */ /* 0x000fe20000000f00 */
[----:B------:R-:W-:Y:S01]  /*c000*/  IMAD.MOV.U32 R106, RZ, RZ, R107 ;  /* 0x000000ffff6a7224 */ /* 0x000fe200078e006b */
[----:B------:R-:W-:Y:S01]  /*c010*/  MOV R107, R34 ;  /* 0x00000022006b7202 */ /* 0x000fe20000000f00 */
[----:B------:R1:W-:Y:S01]  /*c020*/  MUFU.EX2 R233, R4 ;  /* 0x0000000400e97308 */ /* 0x0003e20000000800 */
[----:B------:R-:W-:Y:S01]  /*c030*/  MOV R34, R35 ;  /* 0x0000002300227202 */ /* 0x000fe20000000f00 */
[----:B------:R-:W-:Y:S01]  /*c040*/  IMAD.MOV.U32 R35, RZ, RZ, R32 ;  /* 0x000000ffff237224 */ /* 0x000fe200078e0020 */
[----:B------:R-:W-:Y:S01]  /*c050*/  LOP3.LUT R2, R0, 0xffff, RZ, 0xc0, !PT ;  /* 0x0000ffff00027812 */ /* 0x000fe200078ec0ff */
[----:B------:R-:W-:Y:S01]  /*c060*/  IMAD.MOV.U32 R108, RZ, RZ, R111 ;  /* 0x000000ffff6c7224 */ /* 0x000fe200078e006f */
[----:B------:R-:W-:Y:S01]  /*c070*/  MOV R32, R33 ;  /* 0x0000002100207202 */ /* 0x000fe20000000f00 */
[----:B------:R-:W-:Y:S01]  /*c080*/  IMAD.MOV.U32 R111, RZ, RZ, R106 ;  /* 0x000000ffff6f7224 */ /* 0x000fe200078e006a */
[----:B------:R-:W-:Y:S01]  /*c090*/  MOV R33, R236 ;  /* 0x000000ec00217202 */ /* 0x000fe20000000f00 */
[----:B------:R-:W-:Y:S01]  /*c0a0*/  IMAD.MOV.U32 R106, RZ, RZ, R35 ;  /* 0x000000ffff6a7224 */ /* 0x000fe200078e0023 */
[----:B------:R2:W3:Y:S01]  /*c0b0*/  MUFU.EX2 R236, R3 ;  /* 0x0000000300ec7308 */ /* 0x0004e20000000800 */
[----:B------:R-:W-:Y:S01]  /*c0c0*/  SHF.R.U32.HI R2, RZ, 0x8, R2 ;  /* 0x00000008ff027819 */ /* 0x000fe20000011602 */
[----:B------:R-:W-:Y:S01]  /*c0d0*/  IMAD.MOV.U32 R35, RZ, RZ, R241 ;  /* 0x000000ffff237224 */ /* 0x000fe200078e00f1 */
[----:B------:R-:W-:-:S02]  /*c0e0*/  SHF.R.U32.HI R5, RZ, 0x10, R0 ;  /* 0x00000010ff057819 */ /* 0x000fc40000011600 */
[----:B------:R-:W-:Y:S02]  /*c0f0*/  MOV R109, R104 ;  /* 0x00000068006d7202 */ /* 0x000fe40000000f00 */
[----:B-1----:R-:W-:Y:S02]  /*c100*/  SHF.R.U32.HI R4, RZ, 0x18, R0 ;  /* 0x00000018ff047819 */ /* 0x002fe40000011600 */
[----:B------:R-:W-:Y:S02]  /*c110*/  MOV R104, R107 ;  /* 0x0000006b00687202 */ /* 0x000fe40000000f00 */
[----:B------:R-:W-:Y:S02]  /*c120*/  MOV R107, R32 ;  /* 0x00000020006b7202 */ /* 0x000fe40000000f00 */
[----:B------:R-:W-:Y:S02]  /*c130*/  MOV R241, R30 ;  /* 0x0000001e00f17202 */ /* 0x000fe40000000f00 */
[----:B------:R-:W-:-:S02]  /*c140*/  MOV R32, R31 ;  /* 0x0000001f00207202 */ /* 0x000fc40000000f00 */
[----:B--2---:R-:W-:Y:S02]  /*c150*/  LOP3.LUT R3, R0, 0xff, RZ, 0xc0, !PT ;  /* 0x000000ff00037812 */ /* 0x004fe400078ec0ff */
[----:B------:R-:W-:Y:S02]  /*c160*/  MOV R118, R106 ;  /* 0x0000006a00767202 */ /* 0x000fe40000000f00 */
[----:B------:R-:W-:Y:S02]  /*c170*/  PRMT R2, R3, 0x5410, R2 ;  /* 0x0000541003027816 */ /* 0x000fe40000000002 */
[----:B------:R-:W-:Y:S01]  /*c180*/  LOP3.LUT R3, R5, 0xff, RZ, 0xc0, !PT ;  /* 0x000000ff05037812 */ /* 0x000fe200078ec0ff */
[----:B------:R-:W-:Y:S01]  /*c190*/  FFMA.FTZ R5, R110, c[0x0][0x23c], -R13 ;  /* 0x00008f006e057a23 */ /* 0x000fe2000001080d */
[----:B------:R-:W-:Y:S01]  /*c1a0*/  MOV R110, R105 ;  /* 0x00000069006e7202 */ /* 0x000fe20000000f00 */
[----:B------:R-:W-:Y:S01]  /*c1b0*/  HSET2.LE.AND R0, R2, R251, PT ;  /* 0x000000fb02007233 */ /* 0x000fe20003803000 */
[----:B----4-:R-:W-:Y:S01]  /*c1c0*/  F2FP.PACK_AB R2, R239, R240 ;  /* 0x000000f0ef02723e */ /* 0x010fe200000000ff */
[----:B------:R-:W-:Y:S01]  /*c1d0*/  MUFU.EX2 R232, R5 ;  /* 0x0000000500e87308 */ /* 0x000fe20000000800 */
[----:B------:R-:W-:Y:S01]  /*c1e0*/  MOV R105, R34 ;  /* 0x0000002200697202 */ /* 0x000fe20000000f00 */
[----:B------:R-:W-:Y:S01]  /*c1f0*/  IMAD.MOV.U32 R114, RZ, RZ, R110 ;  /* 0x000000ffff727224 */ /* 0x000fe200078e006e */
[----:B------:R-:W-:-:S02]  /*c200*/  PRMT R3, R3, 0x5410, R4 ;  /* 0x0000541003037816 */ /* 0x000fc40000000004 */
[----:B------:R-:W-:Y:S01]  /*c210*/  MOV R34, R33 ;  /* 0x0000002100227202 */ /* 0x000fe20000000f00 */
[----:B------:R-:W-:Y:S01]  /*c220*/  IMAD.MOV.U32 R33, RZ, RZ, R28 ;  /* 0x000000ffff217224 */ /* 0x000fe200078e001c */
[----:B------:R-:W-:Y:S01]  /*c230*/  LOP3.LUT R4, R0, R2, RZ, 0xc0, !PT ;  /* 0x0000000200047212 */ /* 0x000fe200078ec0ff */
[----:B------:R-:W-:Y:S01]  /*c240*/  FFMA.FTZ R2, R29, c[0x0][0x23c], -R13 ;  /* 0x00008f001d027a23 */ /* 0x000fe2000001080d */
[----:B------:R-:W-:Y:S01]  /*c250*/  HSET2.LE.AND R0, R3, R251, PT ;  /* 0x000000fb03007233 */ /* 0x000fe20003803000 */
[----:B------:R-:W1:Y:S01]  /*c260*/  LDSM.16.MT88.4 R28, [R200+0x19000] ;  /* 0x01900000c81c783b */ /* 0x000e620000004200 */
[----:B------:R-:W-:Y:S01]  /*c270*/  MOV R3, R108 ;  /* 0x0000006c00037202 */ /* 0x000fe20000000f00 */
[----:B------:R3:W2:Y:S01]  /*c280*/  MUFU.EX2 R227, R2 ;  /* 0x0000000200e37308 */ /* 0x0006a20000000800 */
[----:B------:R-:W-:Y:S01]  /*c290*/  MOV R117, R107 ;  /* 0x0000006b00757202 */ /* 0x000fe20000000f00 */
[----:B------:R-:W-:Y:S01]  /*c2a0*/  IMAD.MOV.U32 R107, RZ, RZ, R36 ;  /* 0x000000ffff6b7224 */ /* 0x000fe200078e0024 */
[----:B------:R-:W-:Y:S01]  /*c2b0*/  MOV R108, R38 ;  /* 0x00000026006c7202 */ /* 0x000fe20000000f00 */
[----:B------:R-:W-:Y:S01]  /*c2c0*/  IMAD.MOV.U32 R119, RZ, RZ, R105 ;  /* 0x000000ffff777224 */ /* 0x000fe200078e0069 */
[----:B------:R-:W-:Y:S01]  /*c2d0*/  MOV R106, R39 ;  /* 0x00000027006a7202 */ /* 0x000fe20000000f00 */
[----:B------:R-:W-:Y:S01]  /*c2e0*/  IMAD.MOV.U32 R116, RZ, RZ, R34 ;  /* 0x000000ffff747224 */ /* 0x000fe200078e0022 */
[----:B------:R-:W4:Y:S01]  /*c2f0*/  LDSM.16.MT88.4 R36, [R200+0x1b000] ;  /* 0x01b00000c824783b */ /* 0x000f220000004200 */
[----:B------:R-:W-:Y:S01]  /*c300*/  MOV R115, R109 ;  /* 0x0000006d00737202 */ /* 0x000fe20000000f00 */
[----:B------:R-:W-:Y:S01]  /*c310*/  IMAD.MOV.U32 R109, RZ, RZ, R33 ;  /* 0x000000ffff6d7224 */ /* 0x000fe200078e0021 */
[----:B------:R-:W-:-:S02]  /*c320*/  MOV R113, R111 ;  /* 0x0000006f00717202 */ /* 0x000fc40000000f00 */
[----:B------:R-:W-:Y:S02]  /*c330*/  MOV R111, R35 ;  /* 0x00000023006f7202 */ /* 0x000fe40000000f00 */
[----:B------:R-:W-:Y:S02]  /*c340*/  MOV R110, R32 ;  /* 0x00000020006e7202 */ /* 0x000fe40000000f00 */
[----:B---3--:R-:W-:Y:S01]  /*c350*/  F2FP.PACK_AB R2, R233, R236 ;  /* 0x000000ece902723e */ /* 0x008fe200000000ff */
[----:B------:R-:W-:Y:S01]  /*c360*/  LDSM.16.MT88.4 R32, [R201+0x1d000] ;  /* 0x01d00000c920783b */ /* 0x000fe20000004200 */
[----:B------:R-:W-:Y:S02]  /*c370*/  MOV R112, R104 ;  /* 0x0000006800707202 */ /* 0x000fe40000000f00 */
[----:B------:R-:W-:Y:S01]  /*c380*/  LOP3.LUT R5, R0, R2, RZ, 0xc0, !PT ;  /* 0x0000000200057212 */ /* 0x000fe200078ec0ff */
[----:B------:R-:W-:Y:S01]  /*c390*/  HSET2.LE.AND R0, R6, R251, PT ;  /* 0x000000fb06007233 */ /* 0x000fe20003803000 */
[----:B------:R-:W-:-:S02]  /*c3a0*/  F2FP.PACK_AB R2, R237, R238 ;  /* 0x000000eeed02723e */ /* 0x000fc400000000ff */
[----:B------:R-:W-:Y:S02]  /*c3b0*/  MOV R247, R110 ;  /* 0x0000006e00f77202 */ /* 0x000fe40000000f00 */
[----:B------:R-:W-:Y:S01]  /*c3c0*/  LOP3.LUT R6, R0, R2, RZ, 0xc0, !PT ;  /* 0x0000000200067212 */ /* 0x000fe200078ec0ff */
[----:B------:R-:W-:Y:S01]  /*c3d0*/  HSET2.LE.AND R0, R7, R251, PT ;  /* 0x000000fb07007233 */ /* 0x000fe20003803000 */
[----:B--2---:R-:W-:Y:S02]  /*c3e0*/  F2FP.PACK_AB R2, R227, R232 ;  /* 0x000000e8e302723e */ /* 0x004fe400000000ff */
[----:B------:R-:W-:Y:S02]  /*c3f0*/  MOV R149, R111 ;  /* 0x0000006f00957202 */ /* 0x000fe40000000f00 */
[----:B------:R-:W-:Y:S02]  /*c400*/  LOP3.LUT R7, R0, R2, RZ, 0xc0, !PT ;  /* 0x0000000200077212 */ /* 0x000fe400078ec0ff */
[----:B------:R-:W-:Y:S01]  /*c410*/  MOV R18, R117 ;  /* 0x0000007500127202 */ /* 0x000fe20000000f00 */
[----:B------:R-:W-:Y:S01]  /*c420*/  FFMA.FTZ R0, R149, c[0x0][0x23c], -R12 ;  /* 0x00008f0095007a23 */ /* 0x000fe2000001080c */
[----:B------:R-:W-:-:S03]  /*c430*/  MOV R2, R113 ;  /* 0x0000007100027202 */ /* 0x000fc60000000f00 */
[C---:B-1----:R-:W-:Y:S01]  /*c440*/  HMMA.16816.F32 R152, R4.reuse, R28, R152 ;  /* 0x0000001c0498723c */ /* 0x042fe20000001898 */
[----:B------:R1:W-:Y:S07]  /*c450*/  MUFU.EX2 R149, R0 ;  /* 0x0000000000957308 */ /* 0x0003ee0000000800 */
[C---:B------:R-:W-:Y:S01]  /*c460*/  HMMA.16816.F32 R52, R4.reuse, R30, R52 ;  /* 0x0000001e0434723c */ /* 0x040fe20000001834 */
[----:B------:R-:W2:Y:S07]  /*c470*/  LDSM.16.MT88.4 R28, [R201+0x1b000] ;  /* 0x01b00000c91c783b */ /* 0x000eae0000004200 */
[----:B------:R-:W-:Y:S01]  /*c480*/  HMMA.16816.F32 R60, R4, R24, R60 ;  /* 0x00000018043c723c */ /* 0x000fe2000000183c */
[----:B-1----:R-:W-:Y:S01]  /*c490*/  FFMA.FTZ R0, R18, c[0x0][0x23c], -R12 ;  /* 0x00008f0012007a23 */ /* 0x002fe2000001080c */
[----:B------:R-:W-:-:S03]  /*c4a0*/  MOV R18, R150 ;  /* 0x0000009600127202 */ /* 0x000fc60000000f00 */
[----:B------:R1:W-:Y:S03]  /*c4b0*/  MUFU.EX2 R150, R0 ;  /* 0x0000000000967308 */ /* 0x0003e60000000800 */
[C---:B------:R-:W-:Y:S01]  /*c4c0*/  HMMA.16816.F32 R68, R4.reuse, R26, R68 ;  /* 0x0000001a0444723c */ /* 0x040fe20000001844 */
[----:B------:R-:W3:Y:S07]  /*c4d0*/  LDSM.16.MT88.4 R24, [R203+0x1b000] ;  /* 0x01b00000cb18783b */ /* 0x000eee0000004200 */
[C---:B------:R-:W-:Y:S08]  /*c4e0*/  HMMA.16816.F32 R76, R4.reuse, R20, R76 ;  /* 0x00000014044c723c */ /* 0x040ff0000000184c */
[C---:B------:R-:W-:Y:S01]  /*c4f0*/  HMMA.16816.F32 R80, R4.reuse, R22, R80 ;  /* 0x000000160450723c */ /* 0x040fe20000001850 */
[----:B------:R-:W5:Y:S07]  /*c500*/  LDSM.16.MT88.4 R20, [R202+0x1b000] ;  /* 0x01b00000ca14783b */ /* 0x000f6e0000004200 */
[C---:B------:R-:W-:Y:S08]  /*c510*/  HMMA.16816.F32 R84, R4.reuse, R8, R84 ;  /* 0x000000080454723c */ /* 0x040ff00000001854 */
[C---:B------:R-:W-:Y:S01]  /*c520*/  HMMA.16816.F32 R88, R4.reuse, R10, R88 ;  /* 0x0000000a0458723c */ /* 0x040fe20000001858 */
[----:B------:R-:W5:Y:S07]  /*c530*/  LDSM.16.MT88.4 R8, [R200+0x1d000] ;  /* 0x01d00000c808783b */ /* 0x000f6e0000004200 */
[C---:B----4-:R-:W-:Y:S07]  /*c540*/  HMMA.16816.F32 R96, R4.reuse, R38, R96 ;  /* 0x000000260460723c */ /* 0x050fee0000001860 */
[----:B------:R-:W-:Y:S01]  /*c550*/  MOV R39, R106 ;  /* 0x0000006a00277202 */ /* 0x000fe20000000f00 */
[----:B------:R-:W-:Y:S01]  /*c560*/  IMAD.MOV.U32 R38, RZ, RZ, R107 ;  /* 0x000000ffff267224 */ /* 0x000fe200078e006b */
[C---:B------:R-:W-:Y:S07]  /*c570*/  HMMA.16816.F32 R92, R4.reuse, R36, R92 ;  /* 0x00000024045c723c */ /* 0x040fee000000185c */
[----:B------:R-:W-:Y:S01]  /*c580*/  MOV R36, R118 ;  /* 0x0000007600247202 */ /* 0x000fe20000000f00 */
[----:B--2---:R-:W-:Y:S01]  /*c590*/  HMMA.16816.F32 R104, R4, R30, R192 ;  /* 0x0000001e0468723c */ /* 0x004fe200000018c0 */
[----:B------:R-:W-:-:S06]  /*c5a0*/  MOV R37, R112 ;  /* 0x0000007000257202 */ /* 0x000fcc0000000f00 */
[----:B------:R-:W-:Y:S01]  /*c5b0*/  MOV R194, R108 ;  /* 0x0000006c00c27202 */ /* 0x000fe20000000f00 */
[----:B------:R-:W-:Y:S01]  /*c5c0*/  IMAD.MOV.U32 R195, RZ, RZ, R109 ;  /* 0x000000ffffc37224 */ /* 0x000fe200078e006d */
[----:B------:R-:W-:Y:S01]  /*c5d0*/  MOV R193, R123 ;  /* 0x0000007b00c17202 */ /* 0x000fe20000000f00 */
[----:B---3--:R-:W-:Y:S01]  /*c5e0*/  HMMA.16816.F32 R108, R4, R24, R228 ;  /* 0x00000018046c723c */ /* 0x008fe200000018e4 */
[----:B------:R-:W-:-:S04]  /*c5f0*/  IMAD.MOV.U32 R192, RZ, RZ, R119 ;  /* 0x000000ffffc07224 */ /* 0x000fc800078e0077 */
[----:B-1----:R-:W-:Y:S02]  /*c600*/  FFMA.FTZ R0, R192, c[0x0][0x23c], -R12 ;  /* 0x00008f00c0007a23 */ /* 0x002fe4000001080c */
[----:B------:R-:W-:Y:S01]  /*c610*/  IMAD.MOV.U32 R231, RZ, RZ, R116 ;  /* 0x000000ffffe77224 */ /* 0x000fe200078e0074 */
[C---:B-----5:R-:W-:Y:S01]  /*c620*/  HMMA.16816.F32 R120, R4.reuse, R22, R168 ;  /* 0x000000160478723c */ /* 0x060fe200000018a8 */
[----:B------:R-:W-:Y:S01]  /*c630*/  IMAD.MOV.U32 R230, RZ, RZ, R114 ;  /* 0x000000ffffe67224 */ /* 0x000fe200078e0072 */
[----:B------:R-:W-:Y:S01]  /*c640*/  MOV R229, R115 ;  /* 0x0000007300e57202 */ /* 0x000fe20000000f00 */
[----:B------:R1:W-:Y:S02]  /*c650*/  MUFU.EX2 R192, R0 ;  /* 0x0000000000c07308 */ /* 0x0003e40000000800 */
[----:B------:R-:W-:Y:S02]  /*c660*/  IMAD.MOV.U32 R228, RZ, RZ, R230 ;  /* 0x000000ffffe47224 */ /* 0x000fe400078e00e6 */
[----:B------:R-:W-:Y:S01]  /*c670*/  IMAD.MOV.U32 R230, RZ, RZ, R39 ;  /* 0x000000ffffe67224 */ /* 0x000fe200078e0027 */
[----:B------:R-:W-:Y:S01]  /*c680*/  HMMA.16816.F32 R116, R4, R20, R172 ;  /* 0x000000140474723c */ /* 0x000fe200000018ac */
[----:B------:R-:W2:Y:S01]  /*c690*/  LDSM.16.MT88.4 R20, [R203+0x1d000] ;  /* 0x01d00000cb14783b */ /* 0x000ea20000004200 */
[----:B------:R-:W-:-:S06]  /*c6a0*/  MOV R39, R19 ;  /* 0x0000001300277202 */ /* 0x000fcc0000000f00 */
[----:B------:R-:W-:Y:S01]  /*c6b0*/  HMMA.16816.F32 R124, R4, R8, R156 ;  /* 0x00000008047c723c */ /* 0x000fe2000000189c */
[----:B------:R-:W-:Y:S01]  /*c6c0*/  LDSM.16.MT88.4 R156, [R200+0x19800] ;  /* 0x01980000c89c783b */ /* 0x000fe20000004200 */
[----:B-1----:R-:W-:Y:S01]  /*c6d0*/  FFMA.FTZ R0, R2, c[0x0][0x23c], -R12 ;  /* 0x00008f0002007a23 */ /* 0x002fe2000001080c */
[----:B------:R-:W-:-:S03]  /*c6e0*/  LOP3.LUT R2, R41, UR8, R148, 0x96, !PT ;  /* 0x0000000829027c12 */ /* 0x000fc6000f8e9694 */
[----:B------:R1:W-:Y:S02]  /*c6f0*/  MUFU.EX2 R148, R0 ;  /* 0x0000000000947308 */ /* 0x0003e40000000800 */
[C---:B------:R-:W-:Y:S01]  /*c700*/  HMMA.16816.F32 R128, R4.reuse, R10, R140 ;  /* 0x0000000a0480723c */ /* 0x040fe2000000188c */
[----:B------:R-:W3:Y:S07]  /*c710*/  LDSM.16.MT88.4 R8, [R202+0x1d000] ;  /* 0x01d00000ca08783b */ /* 0x000eee0000004200 */
[----:B------:R-:W-:Y:S01]  /*c720*/  HMMA.16816.F32 R140, R4, R32, R144 ;  /* 0x00000020048c723c */ /* 0x000fe20000001890 */
[----:B-1----:R-:W-:-:S07]  /*c730*/  FFMA.FTZ R0, R229, c[0x0][0x23c], -R13 ;  /* 0x00008f00e5007a23 */ /* 0x002fce000001080d */
[C---:B------:R-:W-:Y:S01]  /*c740*/  HMMA.16816.F32 R100, R4.reuse, R28, R100 ;  /* 0x0000001c0464723c */ /* 0x040fe20000001864 */
[----:B------:R-:W1:Y:S01]  /*c750*/  LDSM.16.MT88.4 R28, [R201+0x1f000] ;  /* 0x01f00000c91c783b */ /* 0x000e620000004200 */
[----:B------:R-:W-:Y:S01]  /*c760*/  MOV R229, R231 ;  /* 0x000000e700e57202 */ /* 0x000fe20000000f00 */
[----:B------:R4:W-:Y:S01]  /*c770*/  MUFU.EX2 R19, R0 ;  /* 0x0000000000137308 */ /* 0x0009e20000000800 */
[----:B------:R-:W-:Y:S02]  /*c780*/  MOV R231, R38 ;  /* 0x0000002600e77202 */ /* 0x000fe40000000f00 */
[----:B------:R-:W-:Y:S01]  /*c790*/  MOV R38, R3 ;  /* 0x0000000300267202 */ /* 0x000fe20000000f00 */
[----:B------:R-:W-:Y:S01]  /*c7a0*/  IMAD.WIDE.U32 R2, R2, -0x2daee0ad, RZ ;  /* 0xd2511f5302027825 */ /* 0x000fe200078e00ff */
[----:B------:R-:W-:Y:S04]  /*c7b0*/  HMMA.16816.F32 R32, R4, R34, R184 ;  /* 0x000000220420723c */ /* 0x000fe800000018b8 */
[----:B------:R-:W-:-:S04]  /*c7c0*/  LOP3.LUT R12, R2, 0xff, RZ, 0xc0, !PT ;  /* 0x000000ff020c7812 */ /* 0x000fc800078ec0ff */
[----:B--2---:R-:W-:Y:S01]  /*c7d0*/  HMMA.16816.F32 R172, R4, R22, R180 ;  /* 0x0000001604ac723c */ /* 0x004fe200000018b4 */
[----:B----4-:R-:W-:-:S07]  /*c7e0*/  LOP3.LUT R0, R2, 0xffff, RZ, 0xc0, !PT ;  /* 0x0000ffff02007812 */ /* 0x010fce00078ec0ff */
[C---:B------:R-:W-:Y:S01]  /*c7f0*/  HMMA.16816.F32 R112, R4.reuse, R26, R188 ;  /* 0x0000001a0470723c */ /* 0x040fe200000018bc */
[----:B------:R-:W2:Y:S07]  /*c800*/  LDSM.16.MT88.4 R24, [R200+0x1f000] ;  /* 0x01f00000c818783b */ /* 0x000eae0000004200 */
[C---:B---3--:R-:W-:Y:S08]  /*c810*/  HMMA.16816.F32 R184, R4.reuse, R8, R176 ;  /* 0x0000000804b8723c */ /* 0x048ff000000018b0 */
[C---:B------:R-:W-:Y:S01]  /*c820*/  HMMA.16816.F32 R180, R4.reuse, R10, R72 ;  /* 0x0000000a04b4723c */ /* 0x040fe20000001848 */
[----:B------:R-:W3:Y:S04]  /*c830*/  LDSM.16.MT88.4 R8, [R203+0x1f000] ;  /* 0x01f00000cb08783b */ /* 0x000ee80000004200 */
[----:B------:R-:W-:Y:S03]  /*c840*/  LDSM.16.MT88.4 R72, [R201+0x1b800] ;  /* 0x01b80000c948783b */ /* 0x000fe60000004200 */
[C---:B------:R-:W-:Y:S01]  /*c850*/  HMMA.16816.F32 R168, R4.reuse, R20, R196 ;  /* 0x0000001404a8723c */ /* 0x040fe200000018c4 */
[----:B------:R-:W4:Y:S06]  /*c860*/  LDSM.16.MT88.4 R20, [R202+0x1f000] ;  /* 0x01f00000ca14783b */ /* 0x000f2c0000004200 */
[----:B------:R-:W-:Y:S01]  /*c870*/  MOV R199, R36 ;  /* 0x0000002400c77202 */ /* 0x000fe20000000f00 */
[----:B-1----:R-:W-:Y:S01]  /*c880*/  HMMA.16816.F32 R132, R4, R28, R132 ;  /* 0x0000001c0484723c */ /* 0x002fe20000001884 */
[----:B------:R-:W-:-:S07]  /*c890*/  IMAD.MOV.U32 R198, RZ, RZ, R37 ;  /* 0x000000ffffc67224 */ /* 0x000fce00078e0025 */
[C---:B------:R-:W-:Y:S01]  /*c8a0*/  HMMA.16816.F32 R188, R4.reuse, R30, R136 ;  /* 0x0000001e04bc723c */ /* 0x040fe20000001888 */
[----:B------:R-:W-:Y:S07]  /*c8b0*/  LDSM.16.MT88.4 R136, [R201+0x1f800] ;  /* 0x01f80000c988783b */ /* 0x000fee0000004200 */
[C---:B--2---:R-:W-:Y:S01]  /*c8c0*/  HMMA.16816.F32 R176, R4.reuse, R24, R64 ;  /* 0x0000001804b0723c */ /* 0x044fe20000001840 */
[----:B------:R-:W-:Y:S07]  /*c8d0*/  LDSM.16.MT88.4 R64, [R200+0x1b800] ;  /* 0x01b80000c840783b */ /* 0x000fee0000004200 */
[C---:B------:R-:W-:Y:S01]  /*c8e0*/  HMMA.16816.F32 R24, R4.reuse, R26, R56 ;  /* 0x0000001a0418723c */ /* 0x040fe20000001838 */
[----:B------:R-:W-:Y:S07]  /*c8f0*/  LDSM.16.MT88.4 R56, [R202+0x19800] ;  /* 0x01980000ca38783b */ /* 0x000fee0000004200 */
[C---:B---3--:R-:W-:Y:S07]  /*c900*/  HMMA.16816.F32 R160, R4.reuse, R8, R160 ;  /* 0x0000000804a0723c */ /* 0x048fee00000018a0 */
[----:B------:R-:W-:Y:S01]  /*c910*/  SHF.R.U32.HI R8, RZ, 0x10, R2 ;  /* 0x00000010ff087819 */ /* 0x000fe20000011602 */
[----:B------:R-:W-:Y:S01]  /*c920*/  HMMA.16816.F32 R28, R4, R10, R48 ;  /* 0x0000000a041c723c */ /* 0x000fe20000001830 */
[----:B------:R-:W-:Y:S01]  /*c930*/  LDSM.16.MT88.4 R48, [R203+0x19800] ;  /* 0x01980000cb30783b */ /* 0x000fe20000004200 */
[----:B------:R-:W-:Y:S01]  /*c940*/  FFMA.FTZ R9, R18, c[0x0][0x23c], -R13 ;  /* 0x00008f0012097a23 */ /* 0x000fe2000001080d */
[----:B------:R-:W-:-:S03]  /*c950*/  LOP3.LUT R8, R8, 0xff, RZ, 0xc0, !PT ;  /* 0x000000ff08087812 */ /* 0x000fc600078ec0ff */
[----:B------:R1:W2:Y:S01]  /*c960*/  MUFU.EX2 R18, R9 ;  /* 0x0000000900127308 */ /* 0x0002a20000000800 */
[----:B------:R-:W-:Y:S01]  /*c970*/  SHF.R.U32.HI R11, RZ, 0x18, R2 ;  /* 0x00000018ff0b7819 */ /* 0x000fe20000011602 */
[C---:B----4-:R-:W-:Y:S01]  /*c980*/  HMMA.16816.F32 R164, R4.reuse, R20, R164 ;  /* 0x0000001404a4723c */ /* 0x050fe200000018a4 */
[----:B------:R-:W-:Y:S02]  /*c990*/  LOP3.LUT R2, R3, UR18, R42, 0x96, !PT ;  /* 0x0000001203027c12 */ /* 0x000fe4000f8e962a */
[----:B------:R-:W3:Y:S01]  /*c9a0*/  LDSM.16.MT88.4 R40, [R201+0x19800] ;  /* 0x01980000c928783b */ /* 0x000ee20000004200 */
[----:B------:R-:W-:Y:S01]  /*c9b0*/  SHF.R.U32.HI R10, RZ, 0x8, R0 ;  /* 0x00000008ff0a7819 */ /* 0x000fe20000011600 */
[--C-:B------:R-:W-:Y:S01]  /*c9c0*/  FFMA.FTZ R0, R228, c[0x0][0x23c], -R13.reuse ;  /* 0x00008f00e4007a23 */ /* 0x100fe2000001080d */
[----:B------:R-:W-:Y:S02]  /*c9d0*/  SHF.R.U32.HI R3, RZ, 0x10, R2 ;  /* 0x00000010ff037819 */ /* 0x000fe40000011602 */
[----:B------:R-:W-:Y:S01]  /*c9e0*/  PRMT R12, R12, 0x5410, R10 ;  /* 0x000054100c0c7816 */ /* 0x000fe2000000000a */
[----:B------:R-:W-:Y:S01]  /*c9f0*/  FFMA.FTZ R10, R229, c[0x0][0x23c], -R13 ;  /* 0x00008f00e50a7a23 */ /* 0x000fe2000001080d */
[----:B------:R-:W-:Y:S01]  /*ca00*/  PRMT R11, R8, 0x5410, R11 ;  /* 0x00005410080b7816 */ /* 0x000fe2000000000b */
[----:B------:R4:W-:Y:S01]  /*ca10*/  MUFU.EX2 R13, R0 ;  /* 0x00000000000d7308 */ /* 0x0009e20000000800 */
[----:B------:R-:W-:Y:S01]  /*ca20*/  SHF.R.U32.HI R8, RZ, 0x18, R2 ;  /* 0x00000018ff087819 */ /* 0x000fe20000011602 */
[----:B------:R-:W-:Y:S01]  /*ca30*/  HMMA.16816.F32 R20, R4, R22, R44 ;  /* 0x000000160414723c */ /* 0x000fe2000000182c */
[----:B-1----:R-:W-:Y:S01]  /*ca40*/  LOP3.LUT R9, R2, 0xff, RZ, 0xc0, !PT ;  /* 0x000000ff02097812 */ /* 0x002fe200078ec0ff */
[----:B------:R-:W-:Y:S01]  /*ca50*/  IMAD.MOV.U32 R229, RZ, RZ, R38 ;  /* 0x000000ffffe57224 */ /* 0x000fe200078e0026 */
[----:B------:R-:W-:-:S03]  /*ca60*/  MOV R228, R39 ;  /* 0x0000002700e47202 */ /* 0x000fc60000000f00 */
[----:B------:R-:W1:Y:S01]  /*ca70*/  MUFU.EX2 R10, R10 ;  /* 0x0000000a000a7308 */ /* 0x000e620000000800 */
[--C-:B------:R-:W-:Y:S01]  /*ca80*/  HSET2.LE.AND R5, R12, R251.reuse, PT ;  /* 0x000000fb0c057233 */ /* 0x100fe20003803000 */
[----:B--2---:R-:W-:Y:S01]  /*ca90*/  F2FP.PACK_AB R4, R18, R19 ;  /* 0x000000131204723e */ /* 0x004fe200000000ff */
        /* <DEDUP_REMOVED lines=8> */
[----:B-1----:R-:W-:Y:S01]  /*cb20*/  F2FP.PACK_AB R8, R10, R13 ;  /* 0x0000000d0a08723e */ /* 0x002fe200000000ff */
        /* <DEDUP_REMOVED lines=22> */
[C---:B---3--:R-:W-:Y:S01]  /*cc90*/  HMMA.16816.F32 R36, R144.reuse, R40, R60 ;  /* 0x000000289024723c */ /* 0x048fe2000000183c */
        /* <DEDUP_REMOVED lines=22> */
[----:B------:R-:W-:Y:S01]  /*ce00*/  FADD.FTZ R244, R148, R2 ;  /* 0x0000000294f47221 */ /* 0x000fe20000010000 */
[----:B------:R-:W-:Y:S01]  /*ce10*/  MOV R148, R252 ;  /* 0x000000fc00947202 */ /* 0x000fe20000000f00 */
        /* <DEDUP_REMOVED lines=24> */
[C---:B-1----:R-:W-:Y:S08]  /*cfa0*/  HMMA.16816.F32 R108, R144.reuse, R112, R168 ;  /* 0x00000070906c723c */ /* 0x042ff000000018a8 */
        /* <DEDUP_REMOVED lines=97> */
[----:B------:R-:W-:Y:S04]  /*d5c0*/  LDSM.16.M88.4 R176, [R151+0x11000] ;  /* 0x0110000097b0783b */ /* 0x000fe80000000200 */
[----:B------:R-:W-:Y:S04]  /*d5d0*/  LDSM.16.M88.4 R172, [R151+0x11800] ;  /* 0x0118000097ac783b */ /* 0x000fe80000000200 */
[----:B----4-:R-:W-:Y:S04]  /*d5e0*/  LDSM.16.M88.4 R8, [R207] ;  /* 0x00000000cf08783b */ /* 0x010fe80000000200 */
[----:B------:R-:W-:Y:S04]  /*d5f0*/  LDSM.16.M88.4 R168, [R210] ;  /* 0x00000000d2a8783b */ /* 0x000fe80000000200 */
[----:B-----5:R-:W3:Y:S04]  /*d600*/  LDSM.16.M88.4 R4, [R206] ;  /* 0x00000000ce04783b */ /* 0x020ee80000000200 */
[----:B------:R-:W4:Y:S04]  /*d610*/  LDSM.16.M88.4 R180, [R225] ;  /* 0x00000000e1b4783b */ /* 0x000f280000000200 */
[----:B------:R-:W5:Y:S04]  /*d620*/  LDSM.16.M88.4 R192, [R224] ;  /* 0x00000000e0c0783b */ /* 0x000f680000000200 */
[----:B------:R-:W1:Y:S04]  /*d630*/  LDSM.16.M88.4 R236, [R223] ;  /* 0x00000000dfec783b */ /* 0x000e680000000200 */
[----:B------:R-:W-:Y:S04]  /*d640*/  LDSM.16.M88.4 R240, [R219] ;  /* 0x00000000dbf0783b */ /* 0x000fe80000000200 */
[----:B------:R-:W0:Y:S01]  /*d650*/  LDGDEPBAR ;  /* 0x00000000000079af */ /* 0x000e220000000000 */
[C---:B---3--:R-:W-:Y:S08]  /*d660*/  HMMA.16816.F32 R32, R4.reuse, R12, RZ ;  /* 0x0000000c0420723c */ /* 0x048ff000000018ff */
[C---:B------:R-:W-:Y:S08]  /*d670*/  HMMA.16816.F32 R28, R4.reuse, R14, RZ ;  /* 0x0000000e041c723c */ /* 0x040ff000000018ff */
[C---:B-1----:R-:W-:Y:S08]  /*d680*/  HMMA.16816.F32 R20, R4.reuse, R24, RZ ;  /* 0x000000180414723c */ /* 0x042ff000000018ff */
[C---:B------:R-:W-:Y:S08]  /*d690*/  HMMA.16816.F32 R188, R4.reuse, R176, RZ ;  /* 0x000000b004bc723c */ /* 0x040ff000000018ff */
[C---:B------:R-:W-:Y:S01]  /*d6a0*/  HMMA.16816.F32 R12, R4.reuse, R26, RZ ;  /* 0x0000001a040c723c */ /* 0x040fe200000018ff */
[----:B------:R-:W-:Y:S07]  /*d6b0*/  LDSM.16.M88.4 R24, [R205+0x10000] ;  /* 0x01000000cd18783b */ /* 0x000fee0000000200 */
[C---:B------:R-:W-:Y:S08]  /*d6c0*/  HMMA.16816.F32 R184, R4.reuse, R178, RZ ;  /* 0x000000b204b8723c */ /* 0x040ff000000018ff */
[C---:B------:R-:W-:Y:S08]  /*d6d0*/  HMMA.16816.F32 R176, R4.reuse, R172, RZ ;  /* 0x000000ac04b0723c */ /* 0x040ff000000018ff */
[----:B------:R-:W-:Y:S01]  /*d6e0*/  HMMA.16816.F32 R172, R4, R174, RZ ;  /* 0x000000ae04ac723c */ /* 0x000fe200000018ff */
[----:B------:R-:W1:Y:S07]  /*d6f0*/  LDSM.16.M88.4 R4, [R209] ;  /* 0x00000000d104783b */ /* 0x000e6e0000000200 */
[C---:B------:R-:W-:Y:S08]  /*d700*/  HMMA.16816.F32 R196, R8.reuse, R168, R32 ;  /* 0x000000a808c4723c */ /* 0x040ff00000001820 */
[C---:B------:R-:W-:Y:S08]  /*d710*/  HMMA.16816.F32 R32, R8.reuse, R170, R28 ;  /* 0x000000aa0820723c */ /* 0x040ff0000000181c */
[C---:B----4-:R-:W-:Y:S01]  /*d720*/  HMMA.16816.F32 R28, R8.reuse, R180, R20 ;  /* 0x000000b4081c723c */ /* 0x050fe20000001814 */
[----:B------:R-:W3:Y:S07]  /*d730*/  LDSM.16.M88.4 R20, [R205+0x10800] ;  /* 0x01080000cd14783b */ /* 0x000eee0000000200 */
[C---:B-----5:R-:W-:Y:S08]  /*d740*/  HMMA.16816.F32 R228, R8.reuse, R192, R188 ;  /* 0x000000c008e4723c */ /* 0x060ff000000018bc */
[C---:B------:R-:W-:Y:S01]  /*d750*/  HMMA.16816.F32 R12, R8.reuse, R182, R12 ;  /* 0x000000b6080c723c */ /* 0x040fe2000000180c */
[----:B------:R-:W4:Y:S07]  /*d760*/  LDSM.16.M88.4 R180, [R205+0x11000] ;  /* 0x01100000cdb4783b */ /* 0x000f2e0000000200 */
[C---:B------:R-:W-:Y:S08]  /*d770*/  HMMA.16816.F32 R188, R8.reuse, R194, R184 ;  /* 0x000000c208bc723c */ /* 0x040ff000000018b8 */
[C---:B------:R-:W-:Y:S01]  /*d780*/  HMMA.16816.F32 R184, R8.reuse, R236, R176 ;  /* 0x000000ec08b8723c */ /* 0x040fe200000018b0 */
[----:B------:R-:W5:Y:S07]  /*d790*/  LDSM.16.M88.4 R176, [R205+0x11800] ;  /* 0x01180000cdb0783b */ /* 0x000f6e0000000200 */
[----:B------:R-:W-:Y:S01]  /*d7a0*/  HMMA.16816.F32 R172, R8, R238, R172 ;  /* 0x000000ee08ac723c */ /* 0x000fe200000018ac */
[----:B------:R-:W-:Y:S04]  /*d7b0*/  LDSM.16.M88.4 R8, [R208] ;  /* 0x00000000d008783b */ /* 0x000fe80000000200 */
[----:B------:R-:W-:Y:S03]  /*d7c0*/  LDSM.16.M88.4 R236, [R151+0x13800] ;  /* 0x0138000097ec783b */ /* 0x000fe60000000200 */
[C---:B-1----:R-:W-:Y:S01]  /*d7d0*/  HMMA.16816.F32 R168, R4.reuse, R24, R196 ;  /* 0x0000001804a8723c */ /* 0x042fe200000018c4 */
[----:B------:R-:W-:Y:S07]  /*d7e0*/  LDSM.16.M88.4 R196, [R204+0x1800] ;  /* 0x00180000ccc4783b */ /* 0x000fee0000000200 */
[C---:B------:R-:W-:Y:S01]  /*d7f0*/  HMMA.16816.F32 R32, R4.reuse, R26, R32 ;  /* 0x0000001a0420723c */ /* 0x040fe20000001820 */
[----:B------:R-:W1:Y:S07]  /*d800*/  LDSM.16.M88.4 R24, [R204] ;  /* 0x00000000cc18783b */ /* 0x000e6e0000000200 */
[C---:B---3--:R-:W-:Y:S08]  /*d810*/  HMMA.16816.F32 R28, R4.reuse, R20, R28 ;  /* 0x00000014041c723c */ /* 0x048ff0000000181c */
[C---:B------:R-:W-:Y:S01]  /*d820*/  HMMA.16816.F32 R12, R4.reuse, R22, R12 ;  /* 0x00000016040c723c */ /* 0x040fe2000000180c */
[----:B------:R-:W3:Y:S07]  /*d830*/  LDSM.16.M88.4 R20, [R204+0x800] ;  /* 0x00080000cc14783b */ /* 0x000eee0000000200 */
[C---:B----4-:R-:W-:Y:S08]  /*d840*/  HMMA.16816.F32 R192, R4.reuse, R180, R228 ;  /* 0x000000b404c0723c */ /* 0x050ff000000018e4 */
[C---:B------:R-:W-:Y:S08]  /*d850*/  HMMA.16816.F32 R188, R4.reuse, R182, R188 ;  /* 0x000000b604bc723c */ /* 0x040ff000000018bc */
[C---:B-----5:R-:W-:Y:S01]  /*d860*/  HMMA.16816.F32 R180, R4.reuse, R176, R184 ;  /* 0x000000b004b4723c */ /* 0x060fe200000018b8 */
[----:B------:R-:W4:Y:S07]  /*d870*/  LDSM.16.M88.4 R184, [R204+0x1000] ;  /* 0x00100000ccb8783b */ /* 0x000f2e0000000200 */
[----:B------:R-:W-:Y:S01]  /*d880*/  HMMA.16816.F32 R176, R4, R178, R172 ;  /* 0x000000b204b0723c */ /* 0x000fe200000018ac */
[----:B------:R-:W-:Y:S07]  /*d890*/  LDSM.16.M88.4 R4, [R206+0x4000] ;  /* 0x00400000ce04783b */ /* 0x000fee0000000200 */
[C---:B-1----:R-:W-:Y:S08]  /*d8a0*/  HMMA.16816.F32 R172, R8.reuse, R24, R168 ;  /* 0x0000001808ac723c */ /* 0x042ff000000018a8 */
[C---:B------:R-:W-:Y:S08]  /*d8b0*/  HMMA.16816.F32 R168, R8.reuse, R26, R32 ;  /* 0x0000001a08a8723c */ /* 0x040ff00000001820 */
[C---:B---3--:R-:W-:Y:S01]  /*d8c0*/  HMMA.16816.F32 R32, R8.reuse, R22, R12 ;  /* 0x000000160820723c */ /* 0x048fe2000000180c */
[----:B------:R-:W1:Y:S07]  /*d8d0*/  LDSM.16.M88.4 R12, [R151+0x12000] ;  /* 0x01200000970c783b */ /* 0x000e6e0000000200 */
[C---:B------:R-:W-:Y:S01]  /*d8e0*/  HMMA.16816.F32 R24, R8.reuse, R20, R28 ;  /* 0x000000140818723c */ /* 0x040fe2000000181c */
[----:B------:R-:W3:Y:S07]  /*d8f0*/  LDSM.16.M88.4 R20, [R151+0x12800] ;  /* 0x012800009714783b */ /* 0x000eee0000000200 */
[C---:B----4-:R-:W-:Y:S08]  /*d900*/  HMMA.16816.F32 R28, R8.reuse, R184, R192 ;  /* 0x000000b8081c723c */ /* 0x050ff000000018c0 */
[C---:B------:R-:W-:Y:S01]  /*d910*/  HMMA.16816.F32 R192, R8.reuse, R196, R180 ;  /* 0x000000c408c0723c */ /* 0x040fe200000018b4 */
[----:B------:R-:W4:Y:S07]  /*d920*/  LDSM.16.M88.4 R180, [R151+0x13000] ;  /* 0x0130000097b4783b */ /* 0x000f2e0000000200 */
[C---:B------:R-:W-:Y:S08]  /*d930*/  HMMA.16816.F32 R184, R8.reuse, R186, R188 ;  /* 0x000000ba08b8723c */ /* 0x040ff000000018bc */
[----:B------:R-:W-:Y:S01]  /*d940*/  HMMA.16816.F32 R196, R8, R198, R176 ;  /* 0x000000c608c4723c */ /* 0x000fe200000018b0 */
[----:B------:R-:W-:Y:S07]  /*d950*/  LDSM.16.M88.4 R8, [R207+0x4000] ;  /* 0x00400000cf08783b */ /* 0x000fee0000000200 */
[C---:B-1----:R-:W-:Y:S08]  /*d960*/  HMMA.16816.F32 R188, R4.reuse, R12, R172 ;  /* 0x0000000c04bc723c */ /* 0x042ff000000018ac */
[C---:B---3--:R-:W-:Y:S01]  /*d970*/  HMMA.16816.F32 R172, R4.reuse, R22, R32 ;  /* 0x0000001604ac723c */ /* 0x048fe20000001820 */
[----:B------:R-:W1:Y:S07]  /*d980*/  LDSM.16.M88.4 R32, [R220] ;  /* 0x00000000dc20783b */ /* 0x000e6e0000000200 */
[C---:B------:R-:W-:Y:S01]  /*d990*/  HMMA.16816.F32 R176, R4.reuse, R14, R168 ;  /* 0x0000000e04b0723c */ /* 0x040fe200000018a8 */
[----:B------:R-:W3:Y:S04]  /*d9a0*/  LDSM.16.M88.4 R12, [R222] ;  /* 0x00000000de0c783b */ /* 0x000ee80000000200 */
[----:B------:R-:W5:Y:S03]  /*d9b0*/  LDSM.16.M88.4 R168, [R221] ;  /* 0x00000000dda8783b */ /* 0x000f660000000200 */
[C---:B----4-:R-:W-:Y:S08]  /*d9c0*/  HMMA.16816.F32 R28, R4.reuse, R180, R28 ;  /* 0x000000b4041c723c */ /* 0x050ff0000000181c */
[C---:B------:R-:W-:Y:S01]  /*d9d0*/  HMMA.16816.F32 R228, R4.reuse, R20, R24 ;  /* 0x0000001404e4723c */ /* 0x040fe20000001818 */
[----:B------:R-:W-:Y:S07]  /*d9e0*/  LDSM.16.M88.4 R20, [R205+0x12000] ;  /* 0x01200000cd14783b */ /* 0x000fee0000000200 */
[C---:B------:R-:W-:Y:S08]  /*d9f0*/  HMMA.16816.F32 R24, R4.reuse, R182, R184 ;  /* 0x000000b60418723c */ /* 0x040ff000000018b8 */
[C---:B------:R-:W-:Y:S08]  /*da00*/  HMMA.16816.F32 R192, R4.reuse, R236, R192 ;  /* 0x000000ec04c0723c */ /* 0x040ff000000018c0 */
[----:B------:R-:W-:Y:S01]  /*da10*/  HMMA.16816.F32 R196, R4, R238, R196 ;  /* 0x000000ee04c4723c */ /* 0x000fe200000018c4 */
[----:B------:R-:W4:Y:S04]  /*da20*/  LDSM.16.M88.4 R4, [R209+0x4000] ;  /* 0x00400000d104783b */ /* 0x000f280000000200 */
[----:B------:R-:W-:Y:S03]  /*da30*/  LDSM.16.M88.4 R236, [R205+0x13800] ;  /* 0x01380000cdec783b */ /* 0x000fe60000000200 */
[C---:B-1----:R-:W-:Y:S01]  /*da40*/  HMMA.16816.F32 R180, R8.reuse, R32, R28 ;  /* 0x0000002008b4723c */ /* 0x042fe2000000181c */
[----:B------:R-:W1:Y:S07]  /*da50*/  LDSM.16.M88.4 R28, [R205+0x13000] ;  /* 0x01300000cd1c783b */ /* 0x000e6e0000000200 */
[C---:B---3--:R-:W-:Y:S08]  /*da60*/  HMMA.16816.F32 R184, R8.reuse, R12, R188 ;  /* 0x0000000c08b8723c */ /* 0x048ff000000018bc */
[C---:B------:R-:W-:Y:S08]  /*da70*/  HMMA.16816.F32 R12, R8.reuse, R14, R176 ;  /* 0x0000000e080c723c */ /* 0x040ff000000018b0 */
[C---:B------:R-:W-:Y:S01]  /*da80*/  HMMA.16816.F32 R176, R8.reuse, R34, R24 ;  /* 0x0000002208b0723c */ /* 0x040fe20000001818 */
[----:B------:R-:W3:Y:S07]  /*da90*/  LDSM.16.M88.4 R24, [R205+0x12800] ;  /* 0x01280000cd18783b */ /* 0x000eee0000000200 */
[C---:B-----5:R-:W-:Y:S08]  /*daa0*/  HMMA.16816.F32 R228, R8.reuse, R168, R228 ;  /* 0x000000a808e4723c */ /* 0x060ff000000018e4 */
[C---:B------:R-:W-:Y:S01]  /*dab0*/  HMMA.16816.F32 R188, R8.reuse, R170, R172 ;  /* 0x000000aa08bc723c */ /* 0x040fe200000018ac */
[----:B------:R-:W-:Y:S07]  /*dac0*/  LDSM.16.M88.4 R172, [R204+0x2000] ;  /* 0x00200000ccac783b */ /* 0x000fee0000000200 */
[C---:B------:R-:W-:Y:S08]  /*dad0*/  HMMA.16816.F32 R192, R8.reuse, R240, R192 ;  /* 0x000000f008c0723c */ /* 0x040ff000000018c0 */
[----:B------:R-:W-:Y:S01]  /*dae0*/  HMMA.16816.F32 R196, R8, R242, R196 ;  /* 0x000000f208c4723c */ /* 0x000fe200000018c4 */
[----:B------:R-:W5:Y:S04]  /*daf0*/  LDSM.16.M88.4 R8, [R208+0x4000] ;  /* 0x00400000d008783b */ /* 0x000f680000000200 */
[----:B------:R-:W-:Y:S03]  /*db00*/  LDSM.16.M88.4 R240, [R204+0x3800] ;  /* 0x00380000ccf0783b */ /* 0x000fe60000000200 */
[C---:B----4-:R-:W-:Y:S08]  /*db10*/  HMMA.16816.F32 R184, R4.reuse, R20, R184 ;  /* 0x0000001404b8723c */ /* 0x050ff000000018b8 */
[C---:B------:R-:W-:Y:S08]  /*db20*/  HMMA.16816.F32 R168, R4.reuse, R22, R12 ;  /* 0x0000001604a8723c */ /* 0x040ff0000000180c */
        /* <DEDUP_REMOVED lines=8> */
[----:B------:R-:W-:Y:S07]  /*dbb0*/  LDSM.16.M88.4 R4, [R206+0x8000] ;  /* 0x00800000ce04783b */ /* 0x000fee0000000200 */
[C---:B-----5:R-:W-:Y:S01]  /*dbc0*/  HMMA.16816.F32 R192, R8.reuse, R172, R184 ;  /* 0x000000ac08c0723c */ /* 0x060fe200000018b8 */
[----:B------:R-:W4:Y:S07]  /*dbd0*/  LDSM.16.M88.4 R184, [R151+0x14000] ;  /* 0x0140000097b8783b */ /* 0x000f2e0000000200 */
[C---:B-1----:R-:W-:Y:S01]  /*dbe0*/  HMMA.16816.F32 R176, R8.reuse, R30, R32 ;  /* 0x0000001e08b0723c */ /* 0x042fe20000001820 */
[----:B------:R-:W1:Y:S07]  /*dbf0*/  LDSM.16.M88.4 R32, [R151+0x15000] ;  /* 0x015000009720783b */ /* 0x000e6e0000000200 */
[C---:B------:R-:W-:Y:S01]  /*dc00*/  HMMA.16816.F32 R180, R8.reuse, R174, R168 ;  /* 0x000000ae08b4723c */ /* 0x040fe200000018a8 */
[----:B------:R-:W5:Y:S07]  /*dc10*/  LDSM.16.M88.4 R168, [R151+0x14800] ;  /* 0x0148000097a8783b */ /* 0x000f6e0000000200 */
[C---:B---3--:R-:W-:Y:S08]  /*dc20*/  HMMA.16816.F32 R172, R8.reuse, R24, R20 ;  /* 0x0000001808ac723c */ /* 0x048ff00000001814 */
[C---:B------:R-:W-:Y:S01]  /*dc30*/  HMMA.16816.F32 R196, R8.reuse, R28, R228 ;  /* 0x0000001c08c4723c */ /* 0x040fe200000018e4 */
[----:B------:R-:W3:Y:S07]  /*dc40*/  LDSM.16.M88.4 R28, [R151+0x15800] ;  /* 0x01580000971c783b */ /* 0x000eee0000000200 */
[C---:B------:R-:W-:Y:S08]  /*dc50*/  HMMA.16816.F32 R24, R8.reuse, R26, R12 ;  /* 0x0000001a0818723c */ /* 0x040ff0000000180c */
[C---:B------:R-:W-:Y:S08]  /*dc60*/  HMMA.16816.F32 R20, R8.reuse, R240, R188 ;  /* 0x000000f00814723c */ /* 0x040ff000000018bc */
[----:B------:R-:W-:Y:S01]  /*dc70*/  HMMA.16816.F32 R12, R8, R242, R236 ;  /* 0x000000f2080c723c */ /* 0x000fe200000018ec */
[----:B------:R-:W-:Y:S07]  /*dc80*/  LDSM.16.M88.4 R8, [R207+0x8000] ;  /* 0x00800000cf08783b */ /* 0x000fee0000000200 */
[C---:B----4-:R-:W-:Y:S01]  /*dc90*/  HMMA.16816.F32 R188, R4.reuse, R184, R192 ;  /* 0x000000b804bc723c */ /* 0x050fe200000018c0 */
[----:B------:R-:W4:Y:S07]  /*dca0*/  LDSM.16.M88.4 R192, [R218] ;  /* 0x00000000dac0783b */ /* 0x000f2e0000000200 */
[C---:B------:R-:W-:Y:S08]  /*dcb0*/  HMMA.16816.F32 R236, R4.reuse, R186, R180 ;  /* 0x000000ba04ec723c */ /* 0x040ff000000018b4 */
[C---:B-1----:R-:W-:Y:S01]  /*dcc0*/  HMMA.16816.F32 R184, R4.reuse, R32, R172 ;  /* 0x0000002004b8723c */ /* 0x042fe200000018ac */
[----:B------:R-:W1:Y:S07]  /*dcd0*/  LDSM.16.M88.4 R172, [R216] ;  /* 0x00000000d8ac783b */ /* 0x000e6e0000000200 */
[C---:B-----5:R-:W-:Y:S08]  /*dce0*/  HMMA.16816.F32 R228, R4.reuse, R168, R196 ;  /* 0x000000a804e4723c */ /* 0x060ff000000018c4 */
[C---:B------:R-:W-:Y:S01]  /*dcf0*/  HMMA.16816.F32 R196, R4.reuse, R170, R176 ;  /* 0x000000aa04c4723c */ /* 0x040fe200000018b0 */
[----:B------:R-:W5:Y:S07]  /*dd00*/  LDSM.16.M88.4 R176, [R217] ;  /* 0x00000000d9b0783b */ /* 0x000f6e0000000200 */
[C---:B------:R-:W-:Y:S01]  /*dd10*/  HMMA.16816.F32 R180, R4.reuse, R34, R24 ;  /* 0x0000002204b4723c */ /* 0x040fe20000001818 */
[----:B------:R-:W2:Y:S04]  /*dd20*/  LDSM.16.M88.4 R32, [R215] ;  /* 0x00000000d720783b */ /* 0x000ea80000000200 */
[----:B------:R-:W-:Y:S03]  /*dd30*/  LDSM.16.M88.4 R24, [R205+0x14000] ;  /* 0x01400000cd18783b */ /* 0x000fe60000000200 */
[C---:B---3--:R-:W-:Y:S08]  /*dd40*/  HMMA.16816.F32 R168, R4.reuse, R28, R20 ;  /* 0x0000001c04a8723c */ /* 0x048ff00000001814 */
[----:B------:R-:W-:Y:S01]  /*dd50*/  HMMA.16816.F32 R28, R4, R30, R12 ;  /* 0x0000001e041c723c */ /* 0x000fe2000000180c */
[----:B------:R-:W3:Y:S07]  /*dd60*/  LDSM.16.M88.4 R4, [R209+0x8000] ;  /* 0x00800000d104783b */ /* 0x000eee0000000200 */
[C---:B----4-:R-:W-:Y:S08]  /*dd70*/  HMMA.16816.F32 R20, R8.reuse, R192, R188 ;  /* 0x000000c00814723c */ /* 0x050ff000000018bc */
[C---:B------:R-:W-:Y:S08]  /*dd80*/  HMMA.16816.F32 R12, R8.reuse, R194, R236 ;  /* 0x000000c2080c723c */ /* 0x040ff000000018ec */
[C---:B-1----:R-:W-:Y:S01]  /*dd90*/  HMMA.16816.F32 R192, R8.reuse, R172, R184 ;  /* 0x000000ac08c0723c */ /* 0x042fe200000018b8 */
[----:B------:R-:W1:Y:S07]  /*dda0*/  LDSM.16.M88.4 R184, [R205+0x14800] ;  /* 0x01480000cdb8783b */ /* 0x000e6e0000000200 */
[C---:B------:R-:W-:Y:S01]  /*ddb0*/  HMMA.16816.F32 R188, R8.reuse, R174, R180 ;  /* 0x000000ae08bc723c */ /* 0x040fe200000018b4 */
[----:B------:R-:W4:Y:S07]  /*ddc0*/  LDSM.16.M88.4 R180, [R205+0x15000] ;  /* 0x01500000cdb4783b */ /* 0x000f2e0000000200 */
[C---:B-----5:R-:W-:Y:S08]  /*ddd0*/  HMMA.16816.F32 R228, R8.reuse, R176, R228 ;  /* 0x000000b008e4723c */ /* 0x060ff000000018e4 */
[C---:B--2---:R-:W-:Y:S08]  /*dde0*/  HMMA.16816.F32 R172, R8.reuse, R32, R168 ;  /* 0x0000002008ac723c */ /* 0x044ff000000018a8 */
[----:B------:R-:W-:Y:S01]  /*ddf0*/  HMMA.16816.F32 R168, R8, R34, R28 ;  /* 0x0000002208a8723c */ /* 0x000fe2000000181c */
[----:B------:R-:W2:Y:S07]  /*de00*/  LDSM.16.M88.4 R28, [R205+0x15800] ;  /* 0x01580000cd1c783b */ /* 0x000eae0000000200 */
[C---:B---3--:R-:W-:Y:S08]  /*de10*/  HMMA.16816.F32 R32, R4.reuse, R24, R20 ;  /* 0x000000180420723c */ /* 0x048ff00000001814 */
[----:B------:R-:W-:Y:S01]  /*de20*/  HMMA.16816.F32 R20, R4, R26, R12 ;  /* 0x0000001a0414723c */ /* 0x000fe2000000180c */
[----:B------:R-:W-:Y:S04]  /*de30*/  LDSM.16.M88.4 R12, [R208+0x8000] ;  /* 0x00800000d00c783b */ /* 0x000fe80000000200 */
[----:B------:R-:W3:Y:S03]  /*de40*/  LDSM.16.M88.4 R24, [R204+0x4000] ;  /* 0x00400000cc18783b */ /* 0x000ee60000000200 */
[----:B------:R-:W-:Y:S01]  /*de50*/  HMMA.16816.F32 R196, R8, R178, R196 ;  /* 0x000000b208c4723c */ /* 0x000fe200000018c4 */
[----:B------:R-:W5:Y:S07]  /*de60*/  LDSM.16.M88.4 R176, [R204+0x4800] ;  /* 0x00480000ccb0783b */ /* 0x000f6e0000000200 */
[C---:B-1----:R-:W-:Y:S08]  /*de70*/  HMMA.16816.F32 R8, R4.reuse, R184, R228 ;  /* 0x000000b80408723c */ /* 0x042ff000000018e4 */
[C---:B----4-:R-:W-:Y:S01]  /*de80*/  HMMA.16816.F32 R228, R4.reuse, R180, R192 ;  /* 0x000000b404e4723c */ /* 0x050fe200000018c0 */
[----:B------:R-:W1:Y:S07]  /*de90*/  LDSM.16.M88.4 R192, [R204+0x5000] ;  /* 0x00500000ccc0783b */ /* 0x000e6e0000000200 */
[C---:B------:R-:W-:Y:S08]  /*dea0*/  HMMA.16816.F32 R196, R4.reuse, R186, R196 ;  /* 0x000000ba04c4723c */ /* 0x040ff000000018c4 */
[C---:B------:R-:W-:Y:S08]  /*deb0*/  HMMA.16816.F32 R188, R4.reuse, R182, R188 ;  /* 0x000000b604bc723c */ /* 0x040ff000000018bc */
[C---:B--2---:R-:W-:Y:S08]  /*dec0*/  HMMA.16816.F32 R184, R4.reuse, R28, R172 ;  /* 0x0000001c04b8723c */ /* 0x044ff000000018ac */
[----:B------:R-:W-:Y:S01]  /*ded0*/  HMMA.16816.F32 R180, R4, R30, R168 ;  /* 0x0000001e04b4723c */ /* 0x000fe200000018a8 */
[----:B------:R-:W-:Y:S07]  /*dee0*/  LDSM.16.M88.4 R28, [R151+0x16000] ;  /* 0x01600000971c783b */ /* 0x000fee0000000200 */
[C---:B---3--:R-:W-:Y:S01]  /*def0*/  HMMA.16816.F32 R172, R12.reuse, R24, R32 ;  /* 0x000000180cac723c */ /* 0x048fe20000001820 */
[----:B------:R-:W2:Y:S07]  /*df00*/  LDSM.16.M88.4 R32, [R204+0x5800] ;  /* 0x00580000cc20783b */ /* 0x000eae0000000200 */
[C---:B------:R-:W-:Y:S01]  /*df10*/  HMMA.16816.F32 R168, R12.reuse, R26, R20 ;  /* 0x0000001a0ca8723c */ /* 0x040fe20000001814 */
[----:B------:R-:W-:Y:S07]  /*df20*/  LDSM.16.M88.4 R24, [R151+0x16800] ;  /* 0x016800009718783b */ /* 0x000fee0000000200 */
[C---:B-----5:R-:W-:Y:S01]  /*df30*/  HMMA.16816.F32 R20, R12.reuse, R176, R8 ;  /* 0x000000b00c14723c */ /* 0x060fe20000001808 */
[----:B------:R-:W3:Y:S07]  /*df40*/  LDSM.16.M88.4 R8, [R206+0xc000] ;  /* 0x00c00000ce08783b */ /* 0x000eee0000000200 */
[C---:B------:R-:W-:Y:S01]  /*df50*/  HMMA.16816.F32 R4, R12.reuse, R178, R196 ;  /* 0x000000b20c04723c */ /* 0x040fe200000018c4 */
[----:B------:R-:W-:Y:S07]  /*df60*/  LDSM.16.M88.4 R176, [R151+0x17800] ;  /* 0x0178000097b0783b */ /* 0x000fee0000000200 */
[C---:B-1----:R-:W-:Y:S08]  /*df70*/  HMMA.16816.F32 R228, R12.reuse, R192, R228 ;  /* 0x000000c00ce4723c */ /* 0x042ff000000018e4 */
[C---:B------:R-:W-:Y:S01]  /*df80*/  HMMA.16816.F32 R196, R12.reuse, R194, R188 ;  /* 0x000000c20cc4723c */ /* 0x040fe200000018bc */
[----:B------:R-:W1:Y:S07]  /*df90*/  LDSM.16.M88.4 R192, [R151+0x17000] ;  /* 0x0170000097c0783b */ /* 0x000e6e0000000200 */
[C---:B--2---:R-:W-:Y:S08]  /*dfa0*/  HMMA.16816.F32 R236, R12.reuse, R32, R184 ;  /* 0x000000200cec723c */ /* 0x044ff000000018b8 */
[----:B------:R-:W-:Y:S01]  /*dfb0*/  HMMA.16816.F32 R188, R12, R34, R180 ;  /* 0x000000220cbc723c */ /* 0x000fe200000018b4 */
[----:B------:R-:W-:Y:S07]  /*dfc0*/  LDSM.16.M88.4 R12, [R214] ;  /* 0x00000000d60c783b */ /* 0x000fee0000000200 */
[C---:B---3--:R-:W-:Y:S01]  /*dfd0*/  HMMA.16816.F32 R32, R8.reuse, R26, R4 ;  /* 0x0000001a0820723c */ /* 0x048fe20000001804 */
[----:B------:R-:W2:Y:S07]  /*dfe0*/  LDSM.16.M88.4 R4, [R207+0xc000] ;  /* 0x00c00000cf04783b */ /* 0x000eae0000000200 */
[C---:B------:R-:W-:Y:S08]  /*dff0*/  HMMA.16816.F32 R184, R8.reuse, R28, R172 ;  /* 0x0000001c08b8723c */ /* 0x040ff000000018ac */
[C---:B------:R-:W-:Y:S01]  /*e000*/  HMMA.16816.F32 R180, R8.reuse, R30, R168 ;  /* 0x0000001e08b4723c */ /* 0x040fe200000018a8 */
[----:B------:R-:W3:Y:S07]  /*e010*/  LDSM.16.M88.4 R168, [R212] ;  /* 0x00000000d4a8783b */ /* 0x000eee0000000200 */
[C---:B-1----:R-:W-:Y:S01]  /*e020*/  HMMA.16816.F32 R28, R8.reuse, R192, R228 ;  /* 0x000000c0081c723c */ /* 0x042fe200000018e4 */
[----:B------:R-:W1:Y:S07]  /*e030*/  LDSM.16.M88.4 R228, [R211] ;  /* 0x00000000d3e4783b */ /* 0x000e6e0000000200 */
[C---:B------:R-:W-:Y:S01]  /*e040*/  HMMA.16816.F32 R172, R8.reuse, R24, R20 ;  /* 0x0000001808ac723c */ /* 0x040fe20000001814 */
[----:B------:R-:W4:Y:S07]  /*e050*/  LDSM.16.M88.4 R20, [R213] ;  /* 0x00000000d514783b */ /* 0x000f2e0000000200 */
[C---:B------:R-:W-:Y:S08]  /*e060*/  HMMA.16816.F32 R24, R8.reuse, R194, R196 ;  /* 0x000000c20818723c */ /* 0x040ff000000018c4 */
[C---:B------:R-:W-:Y:S08]  /*e070*/  HMMA.16816.F32 R196, R8.reuse, R176, R236 ;  /* 0x000000b008c4723c */ /* 0x040ff000000018ec */
[----:B------:R-:W-:Y:S01]  /*e080*/  HMMA.16816.F32 R188, R8, R178, R188 ;  /* 0x000000b208bc723c */ /* 0x000fe200000018bc */
[----:B------:R-:W-:Y:S07]  /*e090*/  LDSM.16.M88.4 R8, [R209+0xc000] ;  /* 0x00c00000d108783b */ /* 0x000fee0000000200 */
[C---:B--2---:R-:W-:Y:S08]  /*e0a0*/  HMMA.16816.F32 R192, R4.reuse, R12, R184 ;  /* 0x0000000c04c0723c */ /* 0x044ff000000018b8 */
[C---:B------:R-:W-:Y:S01]  /*e0b0*/  HMMA.16816.F32 R176, R4.reuse, R14, R180 ;  /* 0x0000000e04b0723c */ /* 0x040fe200000018b4 */
[----:B------:R-:W2:Y:S07]  /*e0c0*/  LDSM.16.M88.4 R12, [R205+0x16000] ;  /* 0x01600000cd0c783b */ /* 0x000eae0000000200 */
[C---:B---3--:R-:W-:Y:S08]  /*e0d0*/  HMMA.16816.F32 R180, R4.reuse, R168, R28 ;  /* 0x000000a804b4723c */ /* 0x048ff0000000181c */
[C---:B------:R-:W-:Y:S01]  /*e0e0*/  HMMA.16816.F32 R28, R4.reuse, R170, R24 ;  /* 0x000000aa041c723c */ /* 0x040fe20000001818 */
[----:B------:R-:W3:Y:S04]  /*e0f0*/  LDSM.16.M88.4 R168, [R205+0x16800] ;  /* 0x01680000cda8783b */ /* 0x000ee80000000200 */
[----:B------:R-:W-:Y:S03]  /*e100*/  LDSM.16.M88.4 R24, [R204+0x6000] ;  /* 0x00600000cc18783b */ /* 0x000fe60000000200 */
[C---:B-1----:R-:W-:Y:S08]  /*e110*/  HMMA.16816.F32 R196, R4.reuse, R228, R196 ;  /* 0x000000e404c4723c */ /* 0x042ff000000018c4 */
[C---:B----4-:R-:W-:Y:S08]  /*e120*/  HMMA.16816.F32 R172, R4.reuse, R20, R172 ;  /* 0x0000001404ac723c */ /* 0x050ff000000018ac */
[C---:B------:R-:W-:Y:S01]  /*e130*/  HMMA.16816.F32 R184, R4.reuse, R22, R32 ;  /* 0x0000001604b8723c */ /* 0x040fe20000001820 */
[----:B------:R-:W1:Y:S07]  /*e140*/  LDSM.16.M88.4 R32, [R205+0x17000] ;  /* 0x01700000cd20783b */ /* 0x000e6e0000000200 */
[----:B------:R-:W-:Y:S01]  /*e150*/  HMMA.16816.F32 R228, R4, R230, R188 ;  /* 0x000000e604e4723c */ /* 0x000fe200000018bc */
[----:B------:R-:W4:Y:S07]  /*e160*/  LDSM.16.M88.4 R4, [R208+0xc000] ;  /* 0x00c00000d004783b */ /* 0x000f2e0000000200 */
[C---:B--2---:R-:W-:Y:S08]  /*e170*/  HMMA.16816.F32 R20, R8.reuse, R12, R192 ;  /* 0x0000000c0814723c */ /* 0x044ff000000018c0 */
[C---:B------:R-:W-:Y:S01]  /*e180*/  HMMA.16816.F32 R12, R8.reuse, R14, R176 ;  /* 0x0000000e080c723c */ /* 0x040fe200000018b0 */
[----:B------:R-:W2:Y:S07]  /*e190*/  LDSM.16.M88.4 R176, [R204+0x6800] ;  /* 0x00680000ccb0783b */ /* 0x000eae0000000200 */
[C---:B---3--:R-:W-:Y:S08]  /*e1a0*/  HMMA.16816.F32 R172, R8.reuse, R168, R172 ;  /* 0x000000a808ac723c */ /* 0x048ff000000018ac */
[C---:B------:R-:W-:Y:S01]  /*e1b0*/  HMMA.16816.F32 R168, R8.reuse, R170, R184 ;  /* 0x000000aa08a8723c */ /* 0x040fe200000018b8 */
[----:B------:R-:W3:Y:S07]  /*e1c0*/  LDSM.16.M88.4 R184, [R205+0x17800] ;  /* 0x01780000cdb8783b */ /* 0x000eee0000000200 */
[----:B-1----:R-:W-:Y:S08]  /*e1d0*/  HMMA.16816.F32 R180, R8, R32, R180 ;  /* 0x0000002008b4723c */ /* 0x002ff000000018b4 */
[C---:B----4-:R-:W-:Y:S01]  /*e1e0*/  HMMA.16816.F32 R192, R4.reuse, R24, R20 ;  /* 0x0000001804c0723c */ /* 0x050fe20000001814 */
[----:B------:R-:W1:Y:S07]  /*e1f0*/  LDSM.16.M88.4 R20, [R204+0x7000] ;  /* 0x00700000cc14783b */ /* 0x000e6e0000000200 */
[----:B------:R-:W-:Y:S01]  /*e200*/  HMMA.16816.F32 R24, R4, R26, R12 ;  /* 0x0000001a0418723c */ /* 0x000fe2000000180c */
[----:B------:R-:W4:Y:S06]  /*e210*/  I2F R12, R2 ;  /* 0x00000002000c7306 */ /* 0x000f2c0000201400 */
[----:B------:R-:W-:Y:S01]  /*e220*/  IADD3 R13, R0, 0x9, RZ ;  /* 0x00000009000d7810 */ /* 0x000fe20007ffe0ff */
[----:B------:R-:W-:Y:S01]  /*e230*/  HMMA.16816.F32 R32, R8, R34, R28 ;  /* 0x000000220820723c */ /* 0x000fe2000000181c */
[----:B------:R5:W1:Y:S07]  /*e240*/  I2F R14, R3 ;  /* 0x00000003000e7306 */ /* 0x000a6e0000201400 */
[----:B--2---:R-:W-:Y:S01]  /*e250*/  HMMA.16816.F32 R28, R4, R176, R172 ;  /* 0x000000b0041c723c */ /* 0x004fe200000018ac */
[----:B------:R-:W2:Y:S01]  /*e260*/  I2F R19, R13 ;  /* 0x0000000d00137306 */ /* 0x000ea20000201400 */
[----:B----4-:R-:W-:Y:S01]  /*e270*/  FFMA.FTZ R15, R12, UR4, R193 ;  /* 0x000000040c0f7c23 */ /* 0x010fe200080100c1 */
[----:B------:R-:W-:-:S05]  /*e280*/  IADD3 R2, R0, 0x10, RZ ;  /* 0x0000001000027810 */ /* 0x000fca0007ffe0ff */
[----:B---3--:R-:W-:Y:S01]  /*e290*/  HMMA.16816.F32 R188, R8, R184, R196 ;  /* 0x000000b808bc723c */ /* 0x008fe200000018c4 */
[----:B------:R-:W3:Y:S06]  /*e2a0*/  I2F R18, R2 ;  /* 0x0000000200127306 */ /* 0x000eec0000201400 */
[----:B------:R-:W-:Y:S01]  /*e2b0*/  FSEL R184, R15, -INF , !P0 ;  /* 0xff8000000fb87808 */ /* 0x000fe20004000000 */
[----:B------:R-:W-:Y:S01]  /*e2c0*/  HMMA.16816.F32 R168, R4, R178, R168 ;  /* 0x000000b204a8723c */ /* 0x000fe200000018a8 */
[----:B------:R-:W-:Y:S01]  /*e2d0*/  ISETP.GE.AND P0, PT, R3, R17, PT ;  /* 0x000000110300720c */ /* 0x000fe20003f06270 */
[----:B-----5:R-:W-:Y:S01]  /*e2e0*/  FFMA.FTZ R3, R12, UR4, R195 ;  /* 0x000000040c037c23 */ /* 0x020fe200080100c3 */
[----:B------:R-:W-:-:S04]  /*e2f0*/  IADD3 R12, R0, 0x11, RZ ;  /* 0x00000011000c7810 */ /* 0x000fc80007ffe0ff */
[----:B------:R-:W4:Y:S01]  /*e300*/  I2F R15, R12 ;  /* 0x0000000c000f7306 */ /* 0x000f220000201400 */
[C---:B-1----:R-:W-:Y:S07]  /*e310*/  HMMA.16816.F32 R172, R4.reuse, R20, R180 ;  /* 0x0000001404ac723c */ /* 0x042fee00000018b4 */
[C---:B------:R-:W-:Y:S01]  /*e320*/  FFMA.FTZ R20, R14.reuse, UR4, R24 ;  /* 0x000000040e147c23 */ /* 0x040fe20008010018 */
[----:B------:R-:W-:Y:S01]  /*e330*/  HMMA.16816.F32 R176, R4, R22, R32 ;  /* 0x0000001604b0723c */ /* 0x000fe20000001820 */
[----:B------:R-:W1:Y:S01]  /*e340*/  LDSM.16.M88.4 R32, [R204+0x7800] ;  /* 0x00780000cc20783b */ /* 0x000e620000000200 */
[----:B------:R-:W-:Y:S01]  /*e350*/  FFMA.FTZ R14, R14, UR4, R26 ;  /* 0x000000040e0e7c23 */ /* 0x000fe2000801001a */
[----:B------:R-:W-:Y:S01]  /*e360*/  FSEL R180, R3, -INF , !P2 ;  /* 0xff80000003b47808 */ /* 0x000fe20005000000 */
[----:B--2---:R-:W-:Y:S01]  /*e370*/  FFMA.FTZ R3, R19, UR4, R25 ;  /* 0x0000000413037c23 */ /* 0x004fe20008010019 */
[----:B------:R-:W-:Y:S01]  /*e380*/  FSEL R149, R20, -INF , !P1 ;  /* 0xff80000014957808 */ /* 0x000fe20004800000 */
[----:B---3--:R-:W-:Y:S01]  /*e390*/  FFMA.FTZ R20, R18, UR4, R30 ;  /* 0x0000000412147c23 */ /* 0x008fe2000801001e */
[----:B------:R-:W-:Y:S01]  /*e3a0*/  ISETP.GE.AND P2, PT, R13, R16, PT ;  /* 0x000000100d00720c */ /* 0x000fe20003f46270 */
[----:B------:R-:W-:-:S04]  /*e3b0*/  DEPBAR.LE SB0, 0x0 ;  /* 0x000080000000791a */ /* 0x000fc80000000000 */
[----:B------:R-:W-:Y:S01]  /*e3c0*/  BAR.SYNC.DEFER_BLOCKING 0x0 ;  /* 0x0000000000007b1d */ /* 0x000fe20000010000 */
[----:B------:R-:W-:Y:S02]  /*e3d0*/  ISETP.GE.AND P1, PT, R13, R17, PT ;  /* 0x000000110d00720c */ /* 0x000fe40003f26270 */
[----:B------:R-:W-:Y:S02]  /*e3e0*/  IADD3 R13, R0, 0x18, RZ ;  /* 0x00000018000d7810 */ /* 0x000fe40007ffe0ff */
[----:B------:R-:W-:Y:S02]  /*e3f0*/  FSEL R181, R14, -INF , !P0 ;  /* 0xff8000000eb57808 */ /* 0x000fe40004000000 */
[----:B------:R-:W2:Y:S01]  /*e400*/  I2F R14, R13 ;  /* 0x0000000d000e7306 */ /* 0x000ea20000201400 */
[----:B------:R-:W-:Y:S02]  /*e410*/  FSEL R150, R3, -INF , !P2 ;  /* 0xff80000003967808 */ /* 0x000fe40005000000 */
[----:B------:R-:W-:-:S02]  /*e420*/  IADD3 R3, R0, 0x19, RZ ;  /* 0x0000001900037810 */ /* 0x000fc40007ffe0ff */
[CC--:B------:R-:W-:Y:S02]  /*e430*/  ISETP.GE.AND P0, PT, R2.reuse, R16.reuse, PT ;  /* 0x000000100200720c */ /* 0x0c0fe40003f06270 */
[-C--:B------:R-:W-:Y:S01]  /*e440*/  ISETP.GE.AND P2, PT, R2, R17.reuse, PT ;  /* 0x000000110200720c */ /* 0x080fe20003f46270 */
[----:B------:R-:W-:Y:S02]  /*e450*/  FFMA.FTZ R2, R19, UR4, R27 ;  /* 0x0000000413027c23 */ /* 0x000fe4000801001b */
[----:B------:R-:W-:Y:S01]  /*e460*/  FFMA.FTZ R19, R18, UR4, R28 ;  /* 0x0000000412137c23 */ /* 0x000fe2000801001c */
[----:B------:R-:W-:Y:S01]  /*e470*/  FSEL R232, R20, -INF , !P2 ;  /* 0xff80000014e87808 */ /* 0x000fe20005000000 */
[----:B------:R-:W3:Y:S01]  /*e480*/  I2F R18, R3 ;  /* 0x0000000300127306 */ /* 0x000ee20000201400 */
[----:B------:R-:W-:Y:S02]  /*e490*/  FSEL R28, R2, -INF , !P1 ;  /* 0xff800000021c7808 */ /* 0x000fe40004800000 */
[----:B------:R-:W-:Y:S01]  /*e4a0*/  FSEL R185, R19, -INF , !P0 ;  /* 0xff80000013b97808 */ /* 0x000fe20004000000 */
[C---:B----4-:R-:W-:Y:S01]  /*e4b0*/  FFMA.FTZ R19, R15.reuse, UR4, R31 ;  /* 0x000000040f137c23 */ /* 0x050fe2000801001f */
[-C--:B------:R-:W-:Y:S01]  /*e4c0*/  ISETP.GE.AND P1, PT, R12, R16.reuse, PT ;  /* 0x000000100c00720c */ /* 0x080fe20003f26270 */
[----:B--2---:R-:W-:Y:S01]  /*e4d0*/  FFMA.FTZ R20, R14, UR4, R168 ;  /* 0x000000040e147c23 */ /* 0x004fe200080100a8 */
[----:B------:R-:W-:Y:S01]  /*e4e0*/  ISETP.GE.AND P0, PT, R12, R17, PT ;  /* 0x000000110c00720c */ /* 0x000fe20003f06270 */
[----:B------:R-:W-:Y:S01]  /*e4f0*/  FFMA.FTZ R12, R15, UR4, R29 ;  /* 0x000000040f0c7c23 */ /* 0x000fe2000801001d */
[----:B------:R-:W-:Y:S01]  /*e500*/  IADD3 R2, R0, 0x20, RZ ;  /* 0x0000002000027810 */ /* 0x000fe20007ffe0ff */
[----:B------:R-:W-:Y:S01]  /*e510*/  FFMA.FTZ R14, R14, UR4, R170 ;  /* 0x000000040e0e7c23 */ /* 0x000fe200080100aa */
[----:B------:R-:W-:Y:S01]  /*e520*/  ISETP.GE.AND P2, PT, R13, R16, PT ;  /* 0x000000100d00720c */ /* 0x000fe20003f46270 */
[----:B-1----:R-:W-:Y:S01]  /*e530*/  HMMA.16816.F32 R24, R4, R32, R188 ;  /* 0x000000200418723c */ /* 0x002fe200000018bc */
[----:B------:R-:W1:Y:S01]  /*e540*/  I2F R15, R2 ;  /* 0x00000002000f7306 */ /* 0x000e620000201400 */
[----:B------:R-:W-:-:S02]  /*e550*/  FSEL R195, R12, -INF , !P1 ;  /* 0xff8000000cc37808 */ /* 0x000fc40004800000 */
[----:B------:R-:W-:Y:S02]  /*e560*/  IADD3 R12, R0, 0x21, RZ ;  /* 0x00000021000c7810 */ /* 0x000fe40007ffe0ff */
[-C--:B------:R-:W-:Y:S02]  /*e570*/  ISETP.GE.AND P1, PT, R13, R17.reuse, PT ;  /* 0x000000110d00720c */ /* 0x080fe40003f26270 */
[----:B------:R-:W-:Y:S01]  /*e580*/  FSEL R227, R19, -INF , !P0 ;  /* 0xff80000013e37808 */ /* 0x000fe20004000000 */
[----:B------:R-:W2:Y:S01]  /*e590*/  I2F R13, R12 ;  /* 0x0000000c000d7306 */ /* 0x000ea20000201400 */
[----:B------:R-:W-:Y:S01]  /*e5a0*/  FSEL R193, R20, -INF , !P2 ;  /* 0xff80000014c17808 */ /* 0x000fe20005000000 */
[C---:B---3--:R-:W-:Y:S01]  /*e5b0*/  FFMA.FTZ R19, R18.reuse, UR4, R169 ;  /* 0x0000000412137c23 */ /* 0x048fe200080100a9 */
[C---:B------:R-:W-:Y:S01]  /*e5c0*/  ISETP.GE.AND P0, PT, R3.reuse, R16, PT ;  /* 0x000000100300720c */ /* 0x040fe20003f06270 */
[----:B------:R-:W-:Y:S01]  /*e5d0*/  HMMA.16816.F32 R20, R8, R186, R228 ;  /* 0x000000ba0814723c */ /* 0x000fe200000018e4 */
[----:B------:R-:W-:Y:S01]  /*e5e0*/  ISETP.GE.AND P2, PT, R3, R17, PT ;  /* 0x000000110300720c */ /* 0x000fe20003f46270 */
[----:B------:R-:W-:Y:S01]  /*e5f0*/  FFMA.FTZ R18, R18, UR4, R171 ;  /* 0x0000000412127c23 */ /* 0x000fe200080100ab */
[----:B------:R-:W-:-:S02]  /*e600*/  IADD3 R3, R0, 0x28, RZ ;  /* 0x0000002800037810 */ /* 0x000fc40007ffe0ff */
[----:B------:R-:W-:Y:S02]  /*e610*/  FSEL R240, R14, -INF , !P1 ;  /* 0xff8000000ef07808 */ /* 0x000fe40004800000 */
[----:B------:R-:W-:Y:S01]  /*e620*/  FSEL R233, R19, -INF , !P0 ;  /* 0xff80000013e97808 */ /* 0x000fe20004000000 */
[----:B------:R3:W-:Y:S01]  /*e630*/  I2F R14, R3 ;  /* 0x00000003000e7306 */ /* 0x0007e20000201400 */
[C---:B------:R-:W-:Y:S01]  /*e640*/  ISETP.GE.AND P1, PT, R2.reuse, R16, PT ;  /* 0x000000100200720c */ /* 0x040fe20003f26270 */
[C---:B-1----:R-:W-:Y:S01]  /*e650*/  FFMA.FTZ R19, R15.reuse, UR4, R172 ;  /* 0x000000040f137c23 */ /* 0x042fe200080100ac */
[----:B------:R-:W-:Y:S01]  /*e660*/  ISETP.GE.AND P0, PT, R2, R17, PT ;  /* 0x000000110200720c */ /* 0x000fe20003f06270 */
[----:B------:R-:W-:Y:S01]  /*e670*/  FFMA.FTZ R9, R15, UR4, R174 ;  /* 0x000000040f097c23 */ /* 0x000fe200080100ae */
[C---:B------:R-:W-:Y:S02]  /*e680*/  IADD3 R2, R0.reuse, 0x29, RZ ;  /* 0x0000002900027810 */ /* 0x040fe40007ffe0ff */
[----:B------:R-:W-:-:S02]  /*e690*/  IADD3 R8, R0, 0x30, RZ ;  /* 0x0000003000087810 */ /* 0x000fc40007ffe0ff */
[----:B------:R-:W1:Y:S01]  /*e6a0*/  I2F R10, R2 ;  /* 0x00000002000a7306 */ /* 0x000e620000201400 */
[----:B------:R-:W-:Y:S02]  /*e6b0*/  FSEL R186, R18, -INF , !P2 ;  /* 0xff80000012ba7808 */ /* 0x000fe40005000000 */
[----:B------:R-:W-:Y:S02]  /*e6c0*/  FSEL R247, R19, -INF , !P1 ;  /* 0xff80000013f77808 */ /* 0x000fe40004800000 */
[CC--:B------:R-:W-:Y:S02]  /*e6d0*/  ISETP.GE.AND P2, PT, R12.reuse, R16.reuse, PT ;  /* 0x000000100c00720c */ /* 0x0c0fe40003f46270 */
[----:B------:R-:W-:Y:S01]  /*e6e0*/  ISETP.GE.AND P1, PT, R12, R17, PT ;  /* 0x000000110c00720c */ /* 0x000fe20003f26270 */
[----:B--2---:R-:W-:Y:S01]  /*e6f0*/  FFMA.FTZ R12, R13, UR4, R173 ;  /* 0x000000040d0c7c23 */ /* 0x004fe200080100ad */
[----:B------:R-:W-:Y:S01]  /*e700*/  FSEL R9, R9, -INF , !P0 ;  /* 0xff80000009097808 */ /* 0x000fe20004000000 */
[----:B------:R-:W2:Y:S01]  /*e710*/  I2F R11, R8 ;  /* 0x00000008000b7306 */ /* 0x000ea20000201400 */
[----:B------:R-:W-:Y:S01]  /*e720*/  FFMA.FTZ R13, R13, UR4, R175 ;  /* 0x000000040d0d7c23 */ /* 0x000fe200080100af */
[----:B------:R-:W-:Y:S01]  /*e730*/  ISETP.GE.AND P0, PT, R3, R16, PT ;  /* 0x000000100300720c */ /* 0x000fe20003f06270 */
[----:B------:R-:W-:Y:S01]  /*e740*/  HMMA.16816.F32 R20, R4, R34, R20 ;  /* 0x000000220414723c */ /* 0x000fe20000001814 */
[----:B------:R4:W-:Y:S01]  /*e750*/  STL [R1+0x10], R9 ;  /* 0x0000100901007387 */ /* 0x0009e20000100800 */
[----:B------:R-:W-:-:S02]  /*e760*/  FSEL R242, R12, -INF , !P2 ;  /* 0xff8000000cf27808 */ /* 0x000fc40005000000 */
[----:B------:R-:W-:Y:S02]  /*e770*/  ISETP.GE.AND P2, PT, R3, R17, PT ;  /* 0x000000110300720c */ /* 0x000fe40003f46270 */
[----:B---3--:R-:W-:Y:S01]  /*e780*/  IADD3 R3, R0, 0x31, RZ ;  /* 0x0000003100037810 */ /* 0x008fe20007ffe0ff */
[C---:B-1----:R-:W-:Y:S01]  /*e790*/  FFMA.FTZ R4, R10.reuse, UR4, R177 ;  /* 0x000000040a047c23 */ /* 0x042fe200080100b1 */
[----:B------:R-:W-:Y:S01]  /*e7a0*/  FSEL R12, R13, -INF , !P1 ;  /* 0xff8000000d0c7808 */ /* 0x000fe20004800000 */
[----:B------:R-:W-:Y:S01]  /*e7b0*/  FFMA.FTZ R6, R10, UR4, R179 ;  /* 0x000000040a067c23 */ /* 0x000fe200080100b3 */
[----:B------:R-:W-:-:S03]  /*e7c0*/  ISETP.GE.AND P1, PT, R2, R16, PT ;  /* 0x000000100200720c */ /* 0x000fc60003f26270 */
[----:B------:R-:W-:Y:S01]  /*e7d0*/  STL [R1+0x4], R12 ;  /* 0x0000040c01007387 */ /* 0x000fe20000100800 */
[----:B------:R-:W-:Y:S01]  /*e7e0*/  FSEL R241, R4, -INF , !P1 ;  /* 0xff80000004f17808 */ /* 0x000fe20004800000 */
[----:B--2---:R-:W-:Y:S01]  /*e7f0*/  FFMA.FTZ R4, R11, UR4, R26 ;  /* 0x000000040b047c23 */ /* 0x004fe2000801001a */
[----:B------:R-:W-:-:S04]  /*e800*/  ISETP.GE.AND P1, PT, R8, R17, PT ;  /* 0x000000110800720c */ /* 0x000fc80003f26270 */
[----:B------:R-:W-:Y:S02]  /*e810*/  FSEL R168, R4, -INF , !P1 ;  /* 0xff80000004a87808 */ /* 0x000fe40004800000 */
[----:B------:R-:W1:Y:S01]  /*e820*/  I2F R4, R0 ;  /* 0x0000000000047306 */ /* 0x000e620000201400 */
[----:B------:R-:W-:Y:S01]  /*e830*/  ISETP.GE.AND P1, PT, R0, R16, PT ;  /* 0x000000100000720c */ /* 0x000fe20003f26270 */
[C---:B----4-:R-:W-:Y:S02]  /*e840*/  FFMA.FTZ R9, R14.reuse, UR4, R176 ;  /* 0x000000040e097c23 */ /* 0x050fe400080100b0 */
[----:B------:R-:W-:-:S03]  /*e850*/  FFMA.FTZ R14, R14, UR4, R178 ;  /* 0x000000040e0e7c23 */ /* 0x000fc600080100b2 */
[----:B------:R-:W-:Y:S02]  /*e860*/  FSEL R243, R9, -INF , !P0 ;  /* 0xff80000009f37808 */ /* 0x000fe40004000000 */
[----:B------:R-:W-:Y:S01]  /*e870*/  I2F R9, R3 ;  /* 0x0000000300097306 */ /* 0x000fe20000201400 */
[----:B------:R-:W-:Y:S02]  /*e880*/  FSEL R7, R14, -INF , !P2 ;  /* 0xff8000000e077808 */ /* 0x000fe40005000000 */
[----:B------:R-:W-:Y:S02]  /*e890*/  ISETP.GE.AND P0, PT, R2, R17, PT ;  /* 0x000000110200720c */ /* 0x000fe40003f06270 */
[-C--:B------:R-:W-:Y:S01]  /*e8a0*/  ISETP.GE.AND P2, PT, R8, R16.reuse, PT ;  /* 0x000000100800720c */ /* 0x080fe20003f46270 */
[----:B------:R2:W-:Y:S01]  /*e8b0*/  STL [R1], R7 ;  /* 0x0000000701007387 */ /* 0x0005e20000100800 */
[----:B------:R-:W-:Y:S01]  /*e8c0*/  IADD3 R2, R0, 0x38, RZ ;  /* 0x0000003800027810 */ /* 0x000fe20007ffe0ff */
[----:B-1----:R-:W-:Y:S01]  /*e8d0*/  FFMA.FTZ R15, R4, UR4, R194 ;  /* 0x00000004040f7c23 */ /* 0x002fe200080100c2 */
[----:B------:R-:W-:Y:S01]  /*e8e0*/  FSEL R171, R6, -INF , !P0 ;  /* 0xff80000006ab7808 */ /* 0x000fe20004000000 */
[----:B------:R-:W-:Y:S01]  /*e8f0*/  FFMA.FTZ R14, R4, UR4, R192 ;  /* 0x00000004040e7c23 */ /* 0x000fe200080100c0 */
[----:B------:R-:W1:Y:S01]  /*e900*/  I2F R5, R2 ;  /* 0x0000000200057306 */ /* 0x000e620000201400 */
[----:B------:R-:W-:-:S03]  /*e910*/  ISETP.GE.AND P0, PT, R3, R16, PT ;  /* 0x000000100300720c */ /* 0x000fc60003f06270 */
[----:B------:R-:W-:Y:S01]  /*e920*/  FSEL R14, R14, -INF , !P1 ;  /* 0xff8000000e0e7808 */ /* 0x000fe20004800000 */
[C---:B-1----:R-:W-:Y:S02]  /*e930*/  FFMA.FTZ R6, R5.reuse, UR4, R20 ;  /* 0x0000000405067c23 */ /* 0x042fe40008010014 */
[----:B------:R-:W-:Y:S02]  /*e940*/  FFMA.FTZ R5, R5, UR4, R22 ;  /* 0x0000000405057c23 */ /* 0x000fe40008010016 */
[----:B--2---:R-:W-:-:S05]  /*e950*/  FFMA.FTZ R7, R11, UR4, R24 ;  /* 0x000000040b077c23 */ /* 0x004fca0008010018 */
[----:B------:R-:W-:Y:S01]  /*e960*/  FSEL R18, R7, -INF , !P2 ;  /* 0xff80000007127808 */ /* 0x000fe20005000000 */
[----:B------:R-:W-:Y:S01]  /*e970*/  FFMA.FTZ R7, R9, UR4, R27 ;  /* 0x0000000409077c23 */ /* 0x000fe2000801001b */
[----:B------:R-:W-:Y:S01]  /*e980*/  ISETP.GE.AND P2, PT, R3, R17, PT ;  /* 0x000000110300720c */ /* 0x000fe20003f46270 */
[----:B------:R-:W-:-:S03]  /*e990*/  FFMA.FTZ R3, R9, UR4, R25 ;  /* 0x0000000409037c23 */ /* 0x000fc60008010019 */
[----:B------:R-:W-:Y:S02]  /*e9a0*/  FSEL R172, R7, -INF , !P2 ;  /* 0xff80000007ac7808 */ /* 0x000fe40005000000 */
[----:B------:R-:W-:Y:S02]  /*e9b0*/  FSEL R169, R3, -INF , !P0 ;  /* 0xff80000003a97808 */ /* 0x000fe40004000000 */
[C---:B------:R-:W-:Y:S02]  /*e9c0*/  ISETP.GE.AND P0, PT, R0.reuse, R17, PT ;  /* 0x000000110000720c */ /* 0x040fe40003f06270 */
[----:B------:R-:W-:Y:S02]  /*e9d0*/  IADD3 R0, R0, 0x39, RZ ;  /* 0x0000003900007810 */ /* 0x000fe40007ffe0ff */
[----:B------:R-:W-:Y:S02]  /*e9e0*/  ISETP.GE.AND P2, PT, R2, R16, PT ;  /* 0x000000100200720c */ /* 0x000fe40003f46270 */
[----:B------:R-:W1:Y:S01]  /*e9f0*/  I2F R3, R0 ;  /* 0x0000000000037306 */ /* 0x000e620000201400 */
[----:B------:R-:W-:-:S02]  /*ea00*/  FSEL R15, R15, -INF , !P0 ;  /* 0xff8000000f0f7808 */ /* 0x000fc40004000000 */
[----:B------:R-:W-:Y:S02]  /*ea10*/  PLOP3.LUT P0, PT, PT, PT, UP0, 0x80, 0x0 ;  /* 0x000000000000781c */ /* 0x000fe40003f0f008 */
[----:B------:R-:W-:Y:S02]  /*ea20*/  FSEL R170, R6, -INF , !P2 ;  /* 0xff80000006aa7808 */ /* 0x000fe40005000000 */
[-C--:B------:R-:W-:Y:S02]  /*ea30*/  ISETP.GE.AND P2, PT, R2, R17.reuse, PT ;  /* 0x000000110200720c */ /* 0x080fe40003f46270 */
[C---:B------:R-:W-:Y:S02]  /*ea40*/  ISETP.GE.AND P1, PT, R0.reuse, R17, PT ;  /* 0x000000110000720c */ /* 0x040fe40003f26270 */
[----:B------:R-:W-:Y:S02]  /*ea50*/  FSEL R189, R5, -INF , !P2 ;  /* 0xff80000005bd7808 */ /* 0x000fe40005000000 */
[----:B------:R-:W-:Y:S01]  /*ea60*/  ISETP.GE.AND P2, PT, R0, R16, PT ;  /* 0x000000100000720c */ /* 0x000fe20003f46270 */
[----:B-1----:R-:W-:-:S02]  /*ea70*/  FFMA.FTZ R0, R3, UR4, R21 ;  /* 0x0000000403007c23 */ /* 0x002fc40008010015 */
        /* <DEDUP_REMOVED lines=78> */
.L_x_836:
[----:B------:R-:W-:Y:S05]  /*ef60*/  BSYNC B0 ;  /* 0x0000000000007941 */ /* 0x000fea0003800000 */
.L_x_835:
[----:B------:R-:W0:Y:S02]  /*ef70*/  LDGDEPBAR ;  /* 0x00000000000079af */ /* 0x000e240000000000 */
.L_x_834:
[----:B------:R2:W-:Y:S01]  /*ef80*/  STL [R1+0x6c], R205 ;  /* 0x00006ccd01007387 */ /* 0x0005e20000100800 */
[----:B------:R-:W-:Y:S02]  /*ef90*/  FMNMX.FTZ R0, R252, R14, !PT ;  /* 0x0000000efc007209 */ /* 0x000fe40007810000 */
[----:B------:R-:W-:Y:S01]  /*efa0*/  MOV R194, R18 ;  /* 0x0000001200c27202 */ /* 0x000fe20000000f00 */
[----:B------:R-:W-:Y:S01]  /*efb0*/  USHF.L.U32 UR6, UR37, 0x1, URZ ;  /* 0x0000000125067899 */ /* 0x000fe2000800063f */
[----:B------:R-:W-:Y:S04]  /*efc0*/  LDSM.16.MT88.4 R20, [R200+0x18000] ;  /* 0x01800000c814783b */ /* 0x000fe80000004200 */
[----:B--2---:R-:W2:Y:S04]  /*efd0*/  LDL.LU R205, [R1+0x10] ;  /* 0x0000100001cd7983 */ /* 0x004ea80000300800 */
[----:B------:R3:W-:Y:S04]  /*efe0*/  STL [R1+0x68], R204 ;  /* 0x000068cc01007387 */ /* 0x0007e80000100800 */
[----:B---3--:R-:W3:Y:S04]  /*eff0*/  LDL.LU R204, [R1+0x4] ;  /* 0x0000040001cc7983 */ /* 0x008ee80000300800 */
[----:B------:R4:W-:Y:S04]  /*f000*/  STL [R1+0x64], R151 ;  /* 0x0000649701007387 */ /* 0x0009e80000100800 */
[----:B----4-:R-:W4:Y:S04]  /*f010*/  LDL.LU R151, [R1] ;  /* 0x0000000001977983 */ /* 0x010f280000300800 */
[----:B-1----:R-:W4:Y:S04]  /*f020*/  LDL R7, [R1+0x44] ;  /* 0x0000440001077983 */ /* 0x002f280000100800 */
[----:B------:R-:W4:Y:S04]  /*f030*/  LDL R3, [R1+0x50] ;  /* 0x0000500001037983 */ /* 0x000f280000100800 */
        /* <DEDUP_REMOVED lines=22> */
[----:B------:R-:W-:-:S04]  /*f1a0*/  FMNMX.FTZ R148, R170, R148, !PT ;  /* 0x00000094aa947209 */ /* 0x000fc80007810000 */
[----:B------:R-:W-:-:S05]  /*f1b0*/  FMNMX.FTZ R148, R182, R148, !PT ;  /* 0x00000094b6947209 */ /* 0x000fca0007810000 */
[----:B------:R-:W1:Y:S02]  /*f1c0*/  SHFL.BFLY PT, R2, R148, 0x2, 0x1f ;  /* 0x0c401f0094027f89 */ /* 0x000e6400000e0000 */
[----:B-1----:R-:W-:Y:S01]  /*f1d0*/  FMNMX.FTZ R148, R148, R2, !PT ;  /* 0x0000000294947209 */ /* 0x002fe20007810000 */
[----:B------:R-:W-:-:S04]  /*f1e0*/  IMAD.U32 R2, RZ, RZ, UR6 ;  /* 0x00000006ff027e24 */ /* 0x000fc8000f8e00ff */
[----:B------:R-:W1:Y:S02]  /*f1f0*/  SHFL.BFLY PT, R5, R148, 0x1, 0x1f ;  /* 0x0c201f0094057f89 */ /* 0x000e6400000e0000 */
[----:B-1----:R-:W-:-:S04]  /*f200*/  FMNMX.FTZ R148, R148, R5, !PT ;  /* 0x0000000594947209 */ /* 0x002fc80007810000 */
[----:B------:R-:W-:Y:S02]  /*f210*/  FSETP.NEU.FTZ.AND P2, PT, R148, -INF , PT ;  /* 0xff8000009400780b */ /* 0x000fe40003f5d000 */
[----:B--2---:R-:W-:-:S04]  /*f220*/  FMNMX.FTZ R0, R205, R0, !PT ;  /* 0x00000000cd007209 */ /* 0x004fc80007810000 */
[----:B---3--:R-:W-:-:S04]  /*f230*/  FMNMX.FTZ R0, R204, R0, !PT ;  /* 0x00000000cc007209 */ /* 0x008fc80007810000 */
[----:B----4-:R-:W-:-:S04]  /*f240*/  FMNMX.FTZ R0, R151, R0, !PT ;  /* 0x0000000097007209 */ /* 0x010fc80007810000 */
[----:B------:R-:W-:Y:S01]  /*f250*/  FMNMX.FTZ R0, R171, R0, !PT ;  /* 0x00000000ab007209 */ /* 0x000fe20007810000 */
[----:B------:R-:W-:-:S03]  /*f260*/  IMAD.WIDE.U32 R174, R7, -0x326172a9, RZ ;  /* 0xcd9e8d5707ae7825 */ /* 0x000fc600078e00ff */
[----:B------:R-:W-:Y:S02]  /*f270*/  FMNMX.FTZ R0, R168, R0, !PT ;  /* 0x00000000a8007209 */ /* 0x000fe40007810000 */
[----:B------:R-:W-:Y:S02]  /*f280*/  LOP3.LUT R3, R175, R3, RZ, 0x3c, !PT ;  /* 0x00000003af037212 */ /* 0x000fe400078e3cff */
[----:B------:R-:W-:Y:S01]  /*f290*/  FMNMX.FTZ R0, R172, R0, !PT ;  /* 0x00000000ac007209 */ /* 0x000fe20007810000 */
[----:B------:R-:W-:-:S03]  /*f2a0*/  IMAD.WIDE.U32 R34, R6, -0x2daee0ad, RZ ;  /* 0xd2511f5306227825 */ /* 0x000fc600078e00ff */
[----:B------:R-:W-:Y:S01]  /*f2b0*/  FMNMX.FTZ R0, R189, R0, !PT ;  /* 0x00000000bd007209 */ /* 0x000fe20007810000 */
[----:B------:R-:W-:Y:S01]  /*f2c0*/  IMAD.WIDE.U32 R32, R3, -0x2daee0ad, RZ ;  /* 0xd2511f5303207825 */ /* 0x000fe200078e00ff */
[----:B------:R-:W-:Y:S02]  /*f2d0*/  LOP3.LUT R2, R35, UR39, R2, 0x96, !PT ;  /* 0x0000002723027c12 */ /* 0x000fe4000f8e9602 */
[----:B------:R-:W-:Y:S02]  /*f2e0*/  FMNMX.FTZ R0, R192, R0, !PT ;  /* 0x00000000c0007209 */ /* 0x000fe40007810000 */
[----:B------:R-:W-:Y:S01]  /*f2f0*/  LOP3.LUT R6, R33, UR15, R34, 0x96, !PT ;  /* 0x0000000f21067c12 */ /* 0x000fe2000f8e9622 */
[----:B------:R-:W-:Y:S02]  /*f300*/  IMAD.WIDE.U32 R2, R2, -0x326172a9, RZ ;  /* 0xcd9e8d5702027825 */ /* 0x000fe400078e00ff */
[----:B------:R-:W1:Y:S02]  /*f310*/  SHFL.BFLY PT, R4, R0, 0x2, 0x1f ;  /* 0x0c401f0000047f89 */ /* 0x000e6400000e0000 */
[----:B------:R-:W-:Y:S01]  /*f320*/  IMAD.WIDE.U32 R30, R6, -0x326172a9, RZ ;  /* 0xcd9e8d57061e7825 */ /* 0x000fe200078e00ff */
[----:B------:R-:W-:-:S04]  /*f330*/  LOP3.LUT R5, R3, UR16, R174, 0x96, !PT ;  /* 0x0000001003057c12 */ /* 0x000fc8000f8e96ae */
[----:B------:R-:W-:-:S05]  /*f340*/  LOP3.LUT R6, R31, UR14, R2, 0x96, !PT ;  /* 0x0000000e1f067c12 */ /* 0x000fca000f8e9602 */
[----:B------:R-:W-:Y:S01]  /*f350*/  IMAD.WIDE.U32 R6, R6, -0x2daee0ad, RZ ;  /* 0xd2511f5306067825 */ /* 0x000fe200078e00ff */
[----:B-1----:R-:W-:-:S03]  /*f360*/  FMNMX.FTZ R0, R0, R4, !PT ;  /* 0x0000000400007209 */ /* 0x002fc60007810000 */
[----:B------:R-:W-:Y:S02]  /*f370*/  FMUL.FTZ R4, R148, c[0x0][0x23c] ;  /* 0x00008f0094047a20 */ /* 0x000fe40000410000 */
[----:B------:R-:W1:Y:S03]  /*f380*/  SHFL.BFLY PT, R10, R0, 0x1, 0x1f ;  /* 0x0c201f00000a7f89 */ /* 0x000e6600000e0000 */
[----:B------:R-:W-:Y:S01]  /*f390*/  FSEL R2, R4, RZ, P2 ;  /* 0x000000ff04027208 */ /* 0x000fe20001000000 */
[----:B------:R-:W-:-:S04]  /*f3a0*/  IMAD.WIDE.U32 R4, R5, -0x2daee0ad, RZ ;  /* 0xd2511f5305047825 */ /* 0x000fc800078e00ff */
[----:B------:R-:W-:Y:S01]  /*f3b0*/  FFMA.FTZ R3, R184, c[0x0][0x23c], -R2 ;  /* 0x00008f00b8037a23 */ /* 0x000fe20000010802 */
[----:B------:R-:W-:Y:S01]  /*f3c0*/  LOP3.LUT R5, R5, UR13, R32, 0x96, !PT ;  /* 0x0000000d05057c12 */ /* 0x000fe2000f8e9620 */
[----:B------:R-:W-:Y:S01]  /*f3d0*/  FFMA.FTZ R14, R14, c[0x0][0x23c], -R2 ;  /* 0x00008f000e0e7a23 */ /* 0x000fe20000010802 */
[----:B------:R-:W-:Y:S01]  /*f3e0*/  LOP3.LUT R8, R7, UR11, R4, 0x96, !PT ;  /* 0x0000000b07087c12 */ /* 0x000fe2000f8e9604 */
[----:B------:R1:W-:Y:S01]  /*f3f0*/  MUFU.EX2 R187, R3 ;  /* 0x0000000300bb7308 */ /* 0x0003e20000000800 */
[----:B------:R-:W-:Y:S01]  /*f400*/  FFMA.FTZ R7, R149, c[0x0][0x23c], -R2 ;  /* 0x00008f0095077a23 */ /* 0x000fe20000010802 */
[----:B------:R-:W-:Y:S01]  /*f410*/  MOV R149, R251 ;  /* 0x000000fb00957202 */ /* 0x000fe20000000f00 */
[----:B------:R-:W-:-:S04]  /*f420*/  IMAD.WIDE.U32 R4, R5, -0x326172a9, RZ ;  /* 0xcd9e8d5705047825 */ /* 0x000fc800078e00ff */
[----:B------:R-:W-:Y:S01]  /*f430*/  IMAD.WIDE.U32 R8, R8, -0x326172a9, RZ ;  /* 0xcd9e8d5708087825 */ /* 0x000fe200078e00ff */
[----:B------:R-:W-:Y:S01]  /*f440*/  LOP3.LUT R5, R5, UR12, R30, 0x96, !PT ;  /* 0x0000000c05057c12 */ /* 0x000fe2000f8e961e */
[----:B------:R2:W-:Y:S01]  /*f450*/  MUFU.EX2 R188, R7 ;  /* 0x0000000700bc7308 */ /* 0x0005e20000000800 */
[----:B-1----:R-:W-:-:S07]  /*f460*/  FMNMX.FTZ R3, R0, R10, !PT ;  /* 0x0000000a00037209 */ /* 0x002fce0007810000 */
[----:B------:R-:W1:Y:S01]  /*f470*/  MUFU.EX2 R16, R14 ;  /* 0x0000000e00107308 */ /* 0x000e620000000800 */
[----:B------:R-:W-:Y:S01]  /*f480*/  LOP3.LUT R0, R9, UR10, R4, 0x96, !PT ;  /* 0x0000000a09007c12 */ /* 0x000fe2000f8e9604 */
[----:B------:R-:W-:Y:S01]  /*f490*/  IMAD.WIDE.U32 R4, R5, -0x2daee0ad, RZ ;  /* 0xd2511f5305047825 */ /* 0x000fe200078e00ff */
[----:B------:R-:W-:-:S03]  /*f4a0*/  FSETP.NEU.FTZ.AND P1, PT, R3, -INF , PT ;  /* 0xff8000000300780b */ /* 0x000fc60003f3d000 */
[----:B------:R-:W-:Y:S01]  /*f4b0*/  IMAD.WIDE.U32 R24, R0, -0x2daee0ad, RZ ;  /* 0xd2511f5300187825 */ /* 0x000fe200078e00ff */
[----:B------:R-:W-:-:S03]  /*f4c0*/  LOP3.LUT R6, R5, UR9, R6, 0x96, !PT ;  /* 0x0000000905067c12 */ /* 0x000fc6000f8e9606 */
[----:B------:R-:W-:Y:S01]  /*f4d0*/  FFMA.FTZ R0, R150, c[0x0][0x23c], -R2 ;  /* 0x00008f0096007a23 */ /* 0x000fe20000010802 */
[----:B------:R-:W-:Y:S01]  /*f4e0*/  LOP3.LUT R4, R25, UR5, R4, 0x96, !PT ;  /* 0x0000000519047c12 */ /* 0x000fe2000f8e9604 */
[----:B------:R-:W-:Y:S02]  /*f4f0*/  FMUL.FTZ R12, R3, c[0x0][0x23c] ;  /* 0x00008f00030c7a20 */ /* 0x000fe40000410000 */
[----:B--2---:R-:W-:Y:S01]  /*f500*/  IMAD.WIDE.U32 R6, R6, -0x326172a9, RZ ;  /* 0xcd9e8d5706067825 */ /* 0x004fe200078e00ff */
[----:B------:R2:W-:Y:S02]  /*f510*/  MUFU.EX2 R26, R0 ;  /* 0x00000000001a7308 */ /* 0x0005e40000000800 */
[----:B------:R-:W-:Y:S01]  /*f520*/  FSEL R12, R12, RZ, P1 ;  /* 0x000000ff0c0c7208 */ /* 0x000fe20000800000 */
[----:B------:R-:W-:Y:S01]  /*f530*/  IMAD.WIDE.U32 R4, R4, -0x326172a9, RZ ;  /* 0xcd9e8d5704047825 */ /* 0x000fe200078e00ff */
[----:B------:R-:W-:-:S03]  /*f540*/  LOP3.LUT R13, R7, UR8, R8, 0x96, !PT ;  /* 0x00000008070d7c12 */ /* 0x000fc6000f8e9608 */
[--C-:B------:R-:W-:Y:S01]  /*f550*/  FFMA.FTZ R9, R180, c[0x0][0x23c], -R12.reuse ;  /* 0x00008f00b4097a23 */ /* 0x100fe2000001080c */
[C---:B------:R-:W-:Y:S01]  /*f560*/  LOP3.LUT R10, R4.reuse, 0xff, RZ, 0xc0, !PT ;  /* 0x000000ff040a7812 */ /* 0x040fe200078ec0ff */
[----:B------:R-:W-:Y:S01]  /*f570*/  FFMA.FTZ R15, R15, c[0x0][0x23c], -R12 ;  /* 0x00008f000f0f7a23 */ /* 0x000fe2000001080c */
[--C-:B------:R-:W-:Y:S01]  /*f580*/  SHF.R.U32.HI R7, RZ, 0x10, R4.reuse ;  /* 0x00000010ff077819 */ /* 0x100fe20000011604 */
[----:B------:R3:W-:Y:S01]  /*f590*/  MUFU.EX2 R183, R9 ;  /* 0x0000000900b77308 */ /* 0x0007e20000000800 */
[----:B------:R-:W-:Y:S02]  /*f5a0*/  SHF.R.U32.HI R11, RZ, 0x18, R4 ;  /* 0x00000018ff0b7819 */ /* 0x000fe40000011604 */
[----:B------:R-:W-:Y:S02]  /*f5b0*/  LOP3.LUT R7, R7, 0xff, RZ, 0xc0, !PT ;  /* 0x000000ff07077812 */ /* 0x000fe400078ec0ff */
[----:B--2---:R-:W-:Y:S02]  /*f5c0*/  LOP3.LUT R0, R4, 0xffff, RZ, 0xc0, !PT ;  /* 0x0000ffff04007812 */ /* 0x004fe400078ec0ff */
[----:B------:R-:W-:Y:S01]  /*f5d0*/  PRMT R11, R7, 0x5410, R11 ;  /* 0x00005410070b7816 */ /* 0x000fe2000000000b */
[----:B------:R-:W-:Y:S01]  /*f5e0*/  MUFU.EX2 R27, R15 ;  /* 0x0000000f001b7308 */ /* 0x000fe20000000800 */
[----:B------:R-:W-:-:S02]  /*f5f0*/  SHF.R.U32.HI R8, RZ, 0x8, R0 ;  /* 0x00000008ff087819 */ /* 0x000fc40000011600 */
[----:B------:R-:W-:Y:S01]  /*f600*/  LOP3.LUT R0, R5, UR17, R6, 0x96, !PT ;  /* 0x0000001105007c12 */ /* 0x000fe2000f8e9606 */
[----:B------:R-:W-:Y:S01]  /*f610*/  FFMA.FTZ R5, R181, c[0x0][0x23c], -R12 ;  /* 0x00008f00b5057a23 */ /* 0x000fe2000001080c */
[----:B------:R-:W-:Y:S02]  /*f620*/  PRMT R10, R10, 0x5410, R8 ;  /* 0x000054100a0a7816 */ /* 0x000fe40000000008 */
[----:B------:R-:W-:Y:S01]  /*f630*/  LOP3.LUT R4, R0, 0xffff, RZ, 0xc0, !PT ;  /* 0x0000ffff00047812 */ /* 0x000fe200078ec0ff */
[----:B------:R2:W-:Y:S01]  /*f640*/  MUFU.EX2 R184, R5 ;  /* 0x0000000500b87308 */ /* 0x0005e20000000800 */
[----:B---3--:R-:W-:Y:S01]  /*f650*/  FFMA.FTZ R9, R28, c[0x0][0x23c], -R12 ;  /* 0x00008f001c097a23 */ /* 0x008fe2000001080c */
[----:B------:R-:W-:Y:S02]  /*f660*/  LOP3.LUT R8, R0, 0xff, RZ, 0xc0, !PT ;  /* 0x000000ff00087812 */ /* 0x000fe400078ec0ff */
[----:B------:R-:W-:-:S04]  /*f670*/  SHF.R.U32.HI R4, RZ, 0x8, R4 ;  /* 0x00000008ff047819 */ /* 0x000fc80000011604 */
[----:B------:R-:W3:Y:S01]  /*f680*/  MUFU.EX2 R150, R9 ;  /* 0x0000000900967308 */ /* 0x000ee20000000800 */
[----:B------:R-:W-:Y:S02]  /*f690*/  PRMT R7, R8, 0x5410, R4 ;  /* 0x0000541008077816 */ /* 0x000fe40000000004 */
[----:B------:R-:W-:Y:S02]  /*f6a0*/  SHF.R.U32.HI R4, RZ, 0x10, R0 ;  /* 0x00000010ff047819 */ /* 0x000fe40000011600 */
[----:B--2---:R-:W-:-:S05]  /*f6b0*/  FSEL R5, R148, RZ, P2 ;  /* 0x000000ff94057208 */ /* 0x004fca0001000000 */
[----:B------:R-:W-:Y:S01]  /*f6c0*/  FADD.FTZ R6, R252, -R5 ;  /* 0x80000005fc067221 */ /* 0x000fe20000010000 */
[----:B------:R-:W-:Y:S01]  /*f6d0*/  FSEL R5, R3, RZ, P1 ;  /* 0x000000ff03057208 */ /* 0x000fe20000800000 */
[----:B-1----:R-:W-:Y:S01]  /*f6e0*/  IMAD.MOV.U32 R252, RZ, RZ, R16 ;  /* 0x000000fffffc7224 */ /* 0x002fe200078e0010 */
[----:B---3--:R-:W-:Y:S01]  /*f6f0*/  F2FP.PACK_AB R8, R150, R184 ;  /* 0x000000b89608723e */ /* 0x008fe200000000ff */
[----:B------:R-:W1:Y:S01]  /*f700*/  LDSM.16.MT88.4 R16, [R201+0x18000] ;  /* 0x01800000c910783b */ /* 0x000e620000004200 */
[----:B------:R-:W-:Y:S02]  /*f710*/  FMUL.FTZ R29, R6, c[0x0][0x23c] ;  /* 0x00008f00061d7a20 */ /* 0x000fe40000410000 */
[----:B------:R-:W-:Y:S01]  /*f720*/  FADD.FTZ R6, R246, -R5 ;  /* 0x80000005f6067221 */ /* 0x000fe20000010000 */
[----:B------:R-:W-:Y:S02]  /*f730*/  SHF.R.U32.HI R5, RZ, 0x18, R0 ;  /* 0x00000018ff057819 */ /* 0x000fe40000011600 */
[----:B------:R-:W-:Y:S01]  /*f740*/  LOP3.LUT R0, R4, 0xff, RZ, 0xc0, !PT ;  /* 0x000000ff04007812 */ /* 0x000fe200078ec0ff */
[----:B------:R-:W-:Y:S01]  /*f750*/  FMUL.FTZ R6, R6, c[0x0][0x23c] ;  /* 0x00008f0006067a20 */ /* 0x000fe20000410000 */
[----:B------:R-:W2:Y:S01]  /*f760*/  MUFU.EX2 R29, R29 ;  /* 0x0000001d001d7308 */ /* 0x000ea20000000800 */
[----:B------:R-:W-:-:S02]  /*f770*/  F2FP.PACK_AB R4, R187, R252 ;  /* 0x000000fcbb04723e */ /* 0x000fc400000000ff */
[----:B------:R-:W-:Y:S01]  /*f780*/  PRMT R5, R0, 0x5410, R5 ;  /* 0x0000541000057816 */ /* 0x000fe20000000005 */
[--C-:B------:R-:W-:Y:S02]  /*f790*/  HSET2.LE.AND R0, R7, R149.reuse, PT ;  /* 0x0000009507007233 */ /* 0x100fe40003803000 */
[--C-:B------:R-:W-:Y:S02]  /*f7a0*/  HSET2.LE.AND R7, R11, R149.reuse, PT ;  /* 0x000000950b077233 */ /* 0x100fe40003803000 */
[----:B------:R3:W4:Y:S01]  /*f7b0*/  MUFU.EX2 R28, R6 ;  /* 0x00000006001c7308 */ /* 0x0007220000000800 */
[--C-:B------:R-:W-:Y:S01]  /*f7c0*/  HSET2.LE.AND R5, R5, R149.reuse, PT ;  /* 0x0000009505057233 */ /* 0x100fe20003803000 */
[----:B------:R-:W-:Y:S01]  /*f7d0*/  LOP3.LUT R4, R0, R4, RZ, 0xc0, !PT ;  /* 0x0000000400047212 */ /* 0x000fe200078ec0ff */
[----:B------:R-:W-:Y:S01]  /*f7e0*/  HSET2.LE.AND R0, R10, R149, PT ;  /* 0x000000950a007233 */ /* 0x000fe20003803000 */
[----:B------:R-:W-:Y:S02]  /*f7f0*/  LOP3.LUT R7, R7, R8, RZ, 0xc0, !PT ;  /* 0x0000000807077212 */ /* 0x000fe400078ec0ff */
[----:B------:R-:W1:Y:S01]  /*f800*/  LDSM.16.MT88.4 R8, [R203+0x18000] ;  /* 0x01800000cb08783b */ /* 0x000e620000004200 */
[----:B--2---:R-:W-:-:S02]  /*f810*/  FMUL.FTZ R152, R152, R29 ;  /* 0x0000001d98987220 */ /* 0x004fc40000410000 */
[-C--:B------:R-:W-:Y:S02]  /*f820*/  FMUL.FTZ R153, R153, R29.reuse ;  /* 0x0000001d99997220 */ /* 0x080fe40000410000 */
[-C--:B------:R-:W-:Y:S02]  /*f830*/  FMUL.FTZ R156, R156, R29.reuse ;  /* 0x0000001d9c9c7220 */ /* 0x080fe40000410000 */
[----:B------:R-:W-:Y:S01]  /*f840*/  FMUL.FTZ R157, R157, R29 ;  /* 0x0000001d9d9d7220 */ /* 0x000fe20000410000 */
[----:B---3--:R-:W-:Y:S01]  /*f850*/  F2FP.PACK_AB R6, R183, R27 ;  /* 0x0000001bb706723e */ /* 0x008fe200000000ff */
[-C--:B----4-:R-:W-:Y:S02]  /*f860*/  FMUL.FTZ R154, R154, R28.reuse ;  /* 0x0000001c9a9a7220 */ /* 0x090fe40000410000 */
[----:B------:R-:W-:Y:S01]  /*f870*/  FMUL.FTZ R155, R155, R28 ;  /* 0x0000001c9b9b7220 */ /* 0x000fe20000410000 */
[----:B------:R-:W-:Y:S01]  /*f880*/  LOP3.LUT R5, R5, R6, RZ, 0xc0, !PT ;  /* 0x0000000605057212 */ /* 0x000fe200078ec0ff */
[----:B------:R-:W-:Y:S01]  /*f890*/  FMUL.FTZ R158, R158, R28 ;  /* 0x0000001c9e9e7220 */ /* 0x000fe20000410000 */
[----:B------:R-:W-:Y:S01]  /*f8a0*/  F2FP.PACK_AB R6, R26, R188 ;  /* 0x000000bc1a06723e */ /* 0x000fe200000000ff */
[----:B------:R-:W-:-:S02]  /*f8b0*/  FMUL.FTZ R159, R159, R28 ;  /* 0x0000001c9f9f7220 */ /* 0x000fc40000410000 */
[-C--:B------:R-:W-:Y:S01]  /*f8c0*/  FMUL.FTZ R36, R36, R29.reuse ;  /* 0x0000001d24247220 */ /* 0x080fe20000410000 */
[----:B------:R-:W-:Y:S01]  /*f8d0*/  LOP3.LUT R6, R0, R6, RZ, 0xc0, !PT ;  /* 0x0000000600067212 */ /* 0x000fe200078ec0ff */
[-C--:B------:R-:W-:Y:S02]  /*f8e0*/  FMUL.FTZ R37, R37, R29.reuse ;  /* 0x0000001d25257220 */ /* 0x080fe40000410000 */
[-C--:B------:R-:W-:Y:S02]  /*f8f0*/  FMUL.FTZ R38, R38, R28.reuse ;  /* 0x0000001c26267220 */ /* 0x080fe40000410000 */
[----:B------:R-:W-:Y:S02]  /*f900*/  FMUL.FTZ R39, R39, R28 ;  /* 0x0000001c27277220 */ /* 0x000fe40000410000 */
[----:B------:R-:W-:Y:S01]  /*f910*/  HMMA.16816.F32 R152, R4, R20, R152 ;  /* 0x000000140498723c */ /* 0x000fe20000001898 */
[-C--:B------:R-:W-:Y:S02]  /*f920*/  FMUL.FTZ R40, R40, R29.reuse ;  /* 0x0000001d28287220 */ /* 0x080fe40000410000 */
[----:B------:R-:W-:-:S02]  /*f930*/  FMUL.FTZ R41, R41, R29 ;  /* 0x0000001d29297220 */ /* 0x000fc40000410000 */
[-C--:B------:R-:W-:Y:S02]  /*f940*/  FMUL.FTZ R42, R42, R28.reuse ;  /* 0x0000001c2a2a7220 */ /* 0x080fe40000410000 */
[-C--:B------:R-:W-:Y:S01]  /*f950*/  FMUL.FTZ R43, R43, R28.reuse ;  /* 0x0000001c2b2b7220 */ /* 0x080fe20000410000 */
[C---:B------:R-:W-:Y:S01]  /*f960*/  HMMA.16816.F32 R196, R4.reuse, R22, R156 ;  /* 0x0000001604c4723c */ /* 0x040fe2000000189c */
[-C--:B------:R-:W-:Y:S02]  /*f970*/  FMUL.FTZ R44, R44, R29.reuse ;  /* 0x0000001d2c2c7220 */ /* 0x080fe40000410000 */
        /* <DEDUP_REMOVED lines=9> */
[-C--:B------:R-:W-:Y:S02]  /*fa10*/  FMUL.FTZ R52, R52, R29.reuse ;  /* 0x0000001d34347220 */ /* 0x080fe40000410000 */
[----:B------:R-:W-:Y:S02]  /*fa20*/  FMUL.FTZ R53, R53, R29 ;  /* 0x0000001d35357220 */ /* 0x000fe40000410000 */
[----:B------:R-:W-:-:S02]  /*fa30*/  FMUL.FTZ R54, R54, R28 ;  /* 0x0000001c36367220 */ /* 0x000fc40000410000 */
[-C--:B------:R-:W-:Y:S01]  /*fa40*/  FMUL.FTZ R55, R55, R28.reuse ;  /* 0x0000001c37377220 */ /* 0x080fe20000410000 */
[C---:B------:R-:W-:Y:S01]  /*fa50*/  HMMA.16816.F32 R36, R4.reuse, R10, R48 ;  /* 0x0000000a0424723c */ /* 0x040fe20000001830 */
[----:B------:R-:W-:Y:S01]  /*fa60*/  FMUL.FTZ R56, R56, R29 ;  /* 0x0000001d38387220 */ /* 0x000fe20000410000 */
[----:B------:R-:W-:Y:S01]  /*fa70*/  MOV R180, R199 ;  /* 0x000000c700b47202 */ /* 0x000fe20000000f00 */
[----:B------:R-:W-:Y:S01]  /*fa80*/  FMUL.FTZ R57, R57, R29 ;  /* 0x0000001d39397220 */ /* 0x000fe20000410000 */
[----:B------:R-:W-:Y:S01]  /*fa90*/  MOV R178, R197 ;  /* 0x000000c500b27202 */ /* 0x000fe20000000f00 */
[-C--:B------:R-:W-:Y:S02]  /*faa0*/  FMUL.FTZ R58, R58, R28.reuse ;  /* 0x0000001c3a3a7220 */ /* 0x080fe40000410000 */
[----:B------:R-:W-:Y:S01]  /*fab0*/  FMUL.FTZ R59, R59, R28 ;  /* 0x0000001c3b3b7220 */ /* 0x000fe20000410000 */
[----:B------:R-:W-:Y:S01]  /*fac0*/  MOV R176, R23 ;  /* 0x0000001700b07202 */ /* 0x000fe20000000f00 */
[----:B------:R-:W-:Y:S01]  /*fad0*/  IMAD.MOV.U32 R173, RZ, RZ, R20 ;  /* 0x000000ffffad7224 */ /* 0x000fe200078e0014 */
[----:B------:R-:W-:Y:S01]  /*fae0*/  MOV R159, R21 ;  /* 0x00000015009f7202 */ /* 0x000fe20000000f00 */
[----:B------:R-:W-:Y:S01]  /*faf0*/  IMAD.MOV.U32 R158, RZ, RZ, R22 ;  /* 0x000000ffff9e7224 */ /* 0x000fe200078e0016 */
[----:B------:R-:W-:Y:S01]  /*fb00*/  MOV R50, R174 ;  /* 0x000000ae00327202 */ /* 0x000fe20000000f00 */
[----:B------:R-:W-:Y:S01]  /*fb10*/  HMMA.16816.F32 R20, R4, R8, R44 ;  /* 0x000000080414723c */ /* 0x000fe2000000182c */
[----:B------:R-:W-:Y:S01]  /*fb20*/  FMUL.FTZ R60, R60, R29 ;  /* 0x0000001d3c3c7220 */ /* 0x000fe20000410000 */
[----:B------:R-:W-:Y:S01]  /*fb30*/  MOV R41, R176 ;  /* 0x000000b000297202 */ /* 0x000fe20000000f00 */
[----:B------:R-:W-:Y:S01]  /*fb40*/  IMAD.MOV.U32 R14, RZ, RZ, R16 ;  /* 0x000000ffff0e7224 */ /* 0x000fe200078e0010 */
[----:B------:R-:W-:Y:S01]  /*fb50*/  MOV R15, R18 ;  /* 0x00000012000f7202 */ /* 0x000fe20000000f00 */
        /* <DEDUP_REMOVED lines=13> */
[----:B------:R-:W-:Y:S02]  /*fc30*/  IMAD.MOV.U32 R46, RZ, RZ, R188 ;  /* 0x000000ffff2e7224 */ /* 0x000fe400078e00bc */
[----:B------:R-:W-:Y:S01]  /*fc40*/  FMUL.FTZ R68, R68, R29 ;  /* 0x0000001d44447220 */ /* 0x000fe20000410000 */
[----:B------:R-:W-:Y:S01]  /*fc50*/  MOV R9, R20 ;  /* 0x0000001400097202 */ /* 0x000fe20000000f00 */
[----:B------:R-:W-:Y:S01]  /*fc60*/  IMAD.MOV.U32 R8, RZ, RZ, R21 ;  /* 0x000000ffff087224 */ /* 0x000fe200078e0015 */
[----:B------:R-:W-:Y:S01]  /*fc70*/  MOV R157, R23 ;  /* 0x00000017009d7202 */ /* 0x000fe20000000f00 */
[----:B------:R-:W-:Y:S01]  /*fc80*/  FMUL.FTZ R69, R69, R29 ;  /* 0x0000001d45457220 */ /* 0x000fe20000410000 */
[----:B------:R-:W-:Y:S01]  /*fc90*/  MOV R48, R9 ;  /* 0x0000000900307202 */ /* 0x000fe20000000f00 */
[----:B------:R-:W-:Y:S01]  /*fca0*/  IMAD.MOV.U32 R49, RZ, RZ, R8 ;  /* 0x000000ffff317224 */ /* 0x000fe200078e0008 */
[----:B------:R-:W-:Y:S01]  /*fcb0*/  MOV R23, R36 ;  /* 0x0000002400177202 */ /* 0x000fe20000000f00 */
[----:B------:R-:W2:Y:S01]  /*fcc0*/  LDSM.16.MT88.4 R8, [R200+0x1a000] ;  /* 0x01a00000c808783b */ /* 0x000ea20000004200 */
        /* <DEDUP_REMOVED lines=8> */
[----:B------:R-:W-:Y:S01]  /*fd50*/  IMAD.MOV.U32 R22, RZ, RZ, R37 ;  /* 0x000000ffff167224 */ /* 0x000fe200078e0025 */
[----:B------:R-:W-:Y:S01]  /*fd60*/  MOV R37, R180 ;  /* 0x000000b400257202 */ /* 0x000fe20000000f00 */
[----:B-1----:R-:W-:Y:S01]  /*fd70*/  HMMA.16816.F32 R248, R4, R16, R52 ;  /* 0x0000001004f8723c */ /* 0x002fe20000001834 */
[----:B------:R-:W-:-:S02]  /*fd80*/  IMAD.MOV.U32 R44, RZ, RZ, R182 ;  /* 0x000000ffff2c7224 */ /* 0x000fc400078e00b6 */
[----:B------:R-:W-:Y:S02]  /*fd90*/  IMAD.MOV.U32 R42, RZ, RZ, R173 ;  /* 0x000000ffff2a7224 */ /* 0x000fe400078e00ad */
[----:B------:R-:W-:Y:S02]  /*fda0*/  IMAD.MOV.U32 R51, RZ, RZ, R175 ;  /* 0x000000ffff337224 */ /* 0x000fe400078e00af */
[----:B------:R-:W-:Y:S01]  /*fdb0*/  MOV R53, R172 ;  /* 0x000000ac00357202 */ /* 0x000fe20000000f00 */
[----:B------:R-:W-:Y:S01]  /*fdc0*/  HMMA.16816.F32 R236, R4, R18, R56 ;  /* 0x0000001204ec723c */ /* 0x000fe20000001838 */
[----:B------:R-:W1:Y:S01]  /*fdd0*/  LDSM.16.MT88.4 R16, [R201+0x1a000] ;  /* 0x01a00000c910783b */ /* 0x000e620000004200 */
[----:B------:R-:W-:Y:S01]  /*fde0*/  FMUL.FTZ R76, R76, R29 ;  /* 0x0000001d4c4c7220 */ /* 0x000fe20000410000 */
[----:B------:R-:W-:Y:S01]  /*fdf0*/  MOV R55, R157 ;  /* 0x0000009d00377202 */ /* 0x000fe20000000f00 */
[----:B------:R-:W-:Y:S02]  /*fe00*/  FMUL.FTZ R77, R77, R29 ;  /* 0x0000001d4d4d7220 */ /* 0x000fe40000410000 */
[----:B------:R-:W-:Y:S01]  /*fe10*/  FMUL.FTZ R78, R78, R28 ;  /* 0x0000001c4e4e7220 */ /* 0x000fe20000410000 */
[----:B------:R-:W-:Y:S01]  /*fe20*/  MOV R59, R150 ;  /* 0x00000096003b7202 */ /* 0x000fe20000000f00 */
[----:B------:R-:W-:Y:S01]  /*fe30*/  FMUL.FTZ R79, R79, R28 ;  /* 0x0000001c4f4f7220 */ /* 0x000fe20000410000 */
[----:B------:R-:W-:Y:S01]  /*fe40*/  MOV R150, R169 ;  /* 0x000000a900967202 */ /* 0x000fe20000000f00 */
[----:B------:R-:W-:-:S02]  /*fe50*/  FMUL.FTZ R80, R80, R29 ;  /* 0x0000001d50507220 */ /* 0x000fc40000410000 */
[----:B------:R-:W-:Y:S02]  /*fe60*/  FMUL.FTZ R81, R81, R29 ;  /* 0x0000001d51517220 */ /* 0x000fe40000410000 */
[-C--:B------:R-:W-:Y:S01]  /*fe70*/  FMUL.FTZ R82, R82, R28.reuse ;  /* 0x0000001c52527220 */ /* 0x080fe20000410000 */
[C---:B--2---:R-:W-:Y:S01]  /*fe80*/  HMMA.16816.F32 R228, R4.reuse, R8, R60 ;  /* 0x0000000804e4723c */ /* 0x044fe2000000183c */
[----:B------:R-:W-:Y:S02]  /*fe90*/  FMUL.FTZ R83, R83, R28 ;  /* 0x0000001c53537220 */ /* 0x000fe40000410000 */
[----:B------:R-:W-:Y:S02]  /*fea0*/  IMAD.MOV.U32 R179, RZ, RZ, R196 ;  /* 0x000000ffffb37224 */ /* 0x000fe400078e00c4 */
[----:B------:R-:W-:Y:S02]  /*feb0*/  IMAD.MOV.U32 R177, RZ, RZ, R198 ;  /* 0x000000ffffb17224 */ /* 0x000fe400078e00c6 */
[----:B------:R-:W-:Y:S01]  /*fec0*/  IMAD.MOV.U32 R20, RZ, RZ, R39 ;  /* 0x000000ffff147224 */ /* 0x000fe200078e0027 */
[----:B------:R-:W-:Y:S01]  /*fed0*/  HMMA.16816.F32 R188, R4, R10, R64 ;  /* 0x0000000a04bc723c */ /* 0x000fe20000001840 */
[----:B------:R-:W2:Y:S01]  /*fee0*/  LDSM.16.MT88.4 R8, [R203+0x1a000] ;  /* 0x01a00000cb08783b */ /* 0x000ea20000004200 */
[----:B------:R-:W-:Y:S01]  /*fef0*/  IMAD.MOV.U32 R38, RZ, RZ, R179 ;  /* 0x000000ffff267224 */ /* 0x000fe200078e00b3 */
[----:B------:R-:W-:Y:S01]  /*ff00*/  MOV R39, R178 ;  /* 0x000000b200277202 */ /* 0x000fe20000000f00 */
[----:B------:R-:W-:Y:S01]  /*ff10*/  IMAD.MOV.U32 R36, RZ, RZ, R177 ;  /* 0x000000ffff247224 */ /* 0x000fe200078e00b1 */
[----:B------:R-:W-:Y:S01]  /*ff20*/  MOV R63, R37 ;  /* 0x00000025003f7202 */ /* 0x000fe20000000f00 */
[----:B------:R-:W-:Y:S01]  /*ff30*/  FMUL.FTZ R84, R84, R29 ;  /* 0x0000001d54547220 */ /* 0x000fe20000410000 */
[----:B------:R-:W-:Y:S01]  /*ff40*/  MOV R67, R41 ;  /* 0x0000002900437202 */ /* 0x000fe20000000f00 */
[----:B------:R-:W-:Y:S01]  /*ff50*/  FMUL.FTZ R85, R85, R29 ;  /* 0x0000001d55557220 */ /* 0x000fe20000410000 */
[----:B------:R-:W-:Y:S01]  /*ff60*/  MOV R64, R42 ;  /* 0x0000002a00407202 */ /* 0x000fe20000000f00 */
[----:B------:R-:W-:Y:S01]  /*ff70*/  FMUL.FTZ R86, R86, R28 ;  /* 0x0000001c56567220 */ /* 0x000fe20000410000 */
[----:B------:R-:W-:Y:S01]  /*ff80*/  MOV R62, R36 ;  /* 0x00000024003e7202 */ /* 0x000fe20000000f00 */
[----:B------:R-:W-:Y:S01]  /*ff90*/  FMUL.FTZ R87, R87, R28 ;  /* 0x0000001c57577220 */ /* 0x000fe20000410000 */
[----:B------:R-:W-:Y:S01]  /*ffa0*/  MOV R61, R39 ;  /* 0x00000027003d7202 */ /* 0x000fe20000000f00 */
[----:B------:R-:W-:-:S02]  /*ffb0*/  IMAD.MOV.U32 R40, RZ, RZ, R158 ;  /* 0x000000ffff287224 */ /* 0x000fc400078e009e */
[-C--:B------:R-:W-:Y:S01]  /*ffc0*/  FMUL.FTZ R88, R88, R29.reuse ;  /* 0x0000001d58587220 */ /* 0x080fe20000410000 */
[C---:B-1----:R-:W-:Y:S01]  /*ffd0*/  HMMA.16816.F32 R180, R4.reuse, R16, R68 ;  /* 0x0000001004b4723c */ /* 0x042fe20000001844 */
[----:B------:R-:W-:Y:S02]  /*ffe0*/  FMUL.FTZ R89, R89, R29 ;  /* 0x0000001d59597220 */ /* 0x000fe40000410000 */
[-C--:B------:R-:W-:Y:S02]  /*fff0*/  FMUL.FTZ R90, R90, R28.reuse ;  /* 0x0000001c5a5a7220 */ /* 0x080fe40000410000 */
[----:B------:R-:W-:Y:S02]  /*10000*/  FMUL.FTZ R91, R91, R28 ;  /* 0x0000001c5b5b7220 */ /* 0x000fe40000410000 */
[----:B------:R-:W-:Y:S01]  /*10010*/  IMAD.MOV.U32 R158, RZ, RZ, R168 ;  /* 0x000000ffff9e7224 */ /* 0x000fe200078e00a8 */
[----:B------:R-:W-:Y:S01]  /*10020*/  HMMA.16816.F32 R172, R4, R18, R72 ;  /* 0x0000001204ac723c */ /* 0x000fe20000001848 */
[----:B------:R-:W1:Y:S01]  /*10030*/  LDSM.16.MT88.4 R16, [R202+0x1a000] ;  /* 0x01a00000ca10783b */ /* 0x000e620000004200 */
[----:B------:R-:W-:Y:S01]  /*10040*/  IMAD.MOV.U32 R159, RZ, RZ, R170 ;  /* 0x000000ffff9f7224 */ /* 0x000fe200078e00aa */
[----:B------:R-:W-:Y:S01]  /*10050*/  MOV R68, R55 ;  /* 0x0000003700447202 */ /* 0x000fe20000000f00 */
[----:B------:R-:W-:Y:S01]  /*10060*/  IMAD.MOV.U32 R52, RZ, RZ, R171 ;  /* 0x000000ffff347224 */ /* 0x000fe200078e00ab */
[----:B------:R-:W-:Y:S01]  /*10070*/  MOV R70, R0 ;  /* 0x0000000000467202 */ /* 0x000fe20000000f00 */
[----:B------:R-:W-:Y:S01]  /*10080*/  IMAD.MOV.U32 R54, RZ, RZ, R156 ;  /* 0x000000ffff367224 */ /* 0x000fe200078e009c */
[----:B------:R-:W-:Y:S01]  /*10090*/  MOV R69, R14 ;  /* 0x0000000e00457202 */ /* 0x000fe20000000f00 */
        /* <DEDUP_REMOVED lines=9> */
[----:B------:R-:W-:Y:S01]  /*10130*/  HMMA.16816.F32 R176, R4, R10, R80 ;  /* 0x0000000a04b0723c */ /* 0x000fe20000001850 */
[----:B------:R-:W2:Y:S01]  /*10140*/  LDSM.16.MT88.4 R8, [R200+0x1c000] ;  /* 0x01c00000c808783b */ /* 0x000ea20000004200 */
[----:B------:R-:W-:Y:S01]  /*10150*/  FMUL.FTZ R100, R100, R29 ;  /* 0x0000001d64647220 */ /* 0x000fe20000410000 */
[----:B------:R-:W-:Y:S01]  /*10160*/  MOV R76, R53 ;  /* 0x00000035004c7202 */ /* 0x000fe20000000f00 */
[----:B------:R-:W-:Y:S01]  /*10170*/  FMUL.FTZ R101, R101, R29 ;  /* 0x0000001d65657220 */ /* 0x000fe20000410000 */
[----:B------:R-:W-:Y:S01]  /*10180*/  MOV R78, R49 ;  /* 0x00000031004e7202 */ /* 0x000fe20000000f00 */
[-C--:B------:R-:W-:Y:S02]  /*10190*/  FMUL.FTZ R102, R102, R28.reuse ;  /* 0x0000001c66667220 */ /* 0x080fe40000410000 */
[----:B------:R-:W-:Y:S02]  /*101a0*/  FMUL.FTZ R103, R103, R28 ;  /* 0x0000001c67677220 */ /* 0x000fe40000410000 */
[----:B------:R-:W-:-:S02]  /*101b0*/  FMUL.FTZ R104, R104, R29 ;  /* 0x0000001d68687220 */ /* 0x000fc40000410000 */
[-C--:B------:R-:W-:Y:S02]  /*101c0*/  FMUL.FTZ R105, R105, R29.reuse ;  /* 0x0000001d69697220 */ /* 0x080fe40000410000 */
[-C--:B------:R-:W-:Y:S02]  /*101d0*/  FMUL.FTZ R106, R106, R28.reuse ;  /* 0x0000001c6a6a7220 */ /* 0x080fe40000410000 */
[----:B------:R-:W-:Y:S01]  /*101e0*/  FMUL.FTZ R107, R107, R28 ;  /* 0x0000001c6b6b7220 */ /* 0x000fe20000410000 */
[----:B-1----:R-:W-:Y:S01]  /*101f0*/  HMMA.16816.F32 R168, R4, R16, R84 ;  /* 0x0000001004a8723c */ /* 0x002fe20000001854 */
[----:B------:R-:W-:Y:S02]  /*10200*/  IMAD.MOV.U32 R66, RZ, RZ, R40 ;  /* 0x000000ffff427224 */ /* 0x000fe400078e0028 */
[----:B------:R-:W-:Y:S02]  /*10210*/  IMAD.MOV.U32 R65, RZ, RZ, R43 ;  /* 0x000000ffff417224 */ /* 0x000fe400078e002b */
[----:B------:R-:W-:-:S02]  /*10220*/  FMUL.FTZ R108, R108, R29 ;  /* 0x0000001d6c6c7220 */ /* 0x000fc40000410000 */
[----:B------:R-:W-:Y:S01]  /*10230*/  MOV R85, R158 ;  /* 0x0000009e00557202 */ /* 0x000fe20000000f00 */
[----:B------:R-:W-:Y:S01]  /*10240*/  IMAD.MOV.U32 R84, RZ, RZ, R159 ;  /* 0x000000ffff547224 */ /* 0x000fe200078e009f */
[----:B------:R-:W-:Y:S01]  /*10250*/  MOV R87, R51 ;  /* 0x0000003300577202 */ /* 0x000fe20000000f00 */
[----:B------:R-:W-:Y:S01]  /*10260*/  HMMA.16816.F32 R156, R4, R18, R88 ;  /* 0x00000012049c723c */ /* 0x000fe20000001858 */
[----:B------:R-:W1:Y:S01]  /*10270*/  LDSM.16.MT88.4 R16, [R201+0x1c000] ;  /* 0x01c00000c910783b */ /* 0x000e620000004200 */
[----:B------:R-:W-:Y:S02]  /*10280*/  FMUL.FTZ R109, R109, R29 ;  /* 0x0000001d6d6d7220 */ /* 0x000fe40000410000 */
[-C--:B------:R-:W-:Y:S02]  /*10290*/  FMUL.FTZ R110, R110, R28.reuse ;  /* 0x0000001c6e6e7220 */ /* 0x080fe40000410000 */
        /* <DEDUP_REMOVED lines=8> */
[----:B------:R-:W-:Y:S02]  /*10320*/  IMAD.MOV.U32 R60, RZ, RZ, R38 ;  /* 0x000000ffff3c7224 */ /* 0x000fe400078e0026 */
        /* <DEDUP_REMOVED lines=8> */
[----:B------:R-:W-:-:S02]  /*103b0*/  FMUL.FTZ R120, R120, R29 ;  /* 0x0000001d78787220 */ /* 0x000fc40000410000 */
[-C--:B------:R-:W-:Y:S02]  /*103c0*/  FMUL.FTZ R121, R121, R29.reuse ;  /* 0x0000001d79797220 */ /* 0x080fe40000410000 */
[-C--:B------:R-:W-:Y:S02]  /*103d0*/  FMUL.FTZ R122, R122, R28.reuse ;  /* 0x0000001c7a7a7220 */ /* 0x080fe40000410000 */
[-C--:B------:R-:W-:Y:S02]  /*103e0*/  FMUL.FTZ R123, R123, R28.reuse ;  /* 0x0000001c7b7b7220 */ /* 0x080fe40000410000 */
        /* <DEDUP_REMOVED lines=32> */
[----:B------:R-:W-:Y:S02]  /*105f0*/  IMAD.MOV.U32 R89, RZ, RZ, R52 ;  /* 0x000000ffff597224 */ /* 0x000fe400078e0034 */
[----:B------:R-:W-:Y:S01]  /*10600*/  IMAD.MOV.U32 R79, RZ, RZ, R54 ;  /* 0x000000ffff4f7224 */ /* 0x000fe200078e0036 */
[C---:B-1----:R-:W-:Y:S01]  /*10610*/  HMMA.16816.F32 R116, R4.reuse, R16, R116 ;  /* 0x000000100474723c */ /* 0x042fe20000001874 */
[----:B------:R-:W-:Y:S01]  /*10620*/  FFMA.FTZ R0, R185, c[0x0][0x23c], -R2 ;  /* 0x00008f00b9007a23 */ /* 0x000fe20000010802 */
[----:B------:R-:W-:Y:S01]  /*10630*/  MOV R93, R89 ;  /* 0x00000059005d7202 */ /* 0x000fe20000000f00 */
[----:B------:R-:W-:Y:S02]  /*10640*/  IMAD.MOV.U32 R71, RZ, RZ, R15 ;  /* 0x000000ffff477224 */ /* 0x000fe400078e000f */
[----:B------:R1:W-:Y:S01]  /*10650*/  MUFU.EX2 R91, R0 ;  /* 0x00000000005b7308 */ /* 0x0003e20000000800 */
[-C--:B------:R-:W-:Y:S02]  /*10660*/  FMUL.FTZ R164, R164, R29.reuse ;  /* 0x0000001da4a47220 */ /* 0x080fe40000410000 */
[----:B------:R-:W-:Y:S01]  /*10670*/  HMMA.16816.F32 R120, R4, R18, R120 ;  /* 0x000000120478723c */ /* 0x000fe20000001878 */
[----:B------:R-:W3:Y:S01]  /*10680*/  LDSM.16.MT88.4 R16, [R201+0x1e000] ;  /* 0x01e00000c910783b */ /* 0x000ee20000004200 */
[----:B------:R-:W-:-:S02]  /*10690*/  FMUL.FTZ R165, R165, R29 ;  /* 0x0000001da5a57220 */ /* 0x000fc40000410000 */
[-C--:B------:R-:W-:Y:S02]  /*106a0*/  FMUL.FTZ R166, R166, R28.reuse ;  /* 0x0000001ca6a67220 */ /* 0x080fe40000410000 */
[----:B------:R-:W-:Y:S02]  /*106b0*/  FMUL.FTZ R167, R167, R28 ;  /* 0x0000001ca7a77220 */ /* 0x000fe40000410000 */
[----:B------:R-:W-:Y:S02]  /*106c0*/  IMAD.MOV.U32 R77, RZ, RZ, R48 ;  /* 0x000000ffff4d7224 */ /* 0x000fe400078e0030 */
[----:B------:R-:W-:Y:S02]  /*106d0*/  IMAD.MOV.U32 R86, RZ, RZ, R50 ;  /* 0x000000ffff567224 */ /* 0x000fe400078e0032 */
[----:B------:R-:W-:Y:S01]  /*106e0*/  IMAD.MOV.U32 R85, RZ, RZ, R47 ;  /* 0x000000ffff557224 */ /* 0x000fe200078e002f */
[C---:B--2---:R-:W-:Y:S01]  /*106f0*/  HMMA.16816.F32 R124, R4.reuse, R8, R124 ;  /* 0x00000008047c723c */ /* 0x044fe2000000187c */
[----:B------:R-:W-:Y:S01]  /*10700*/  FMUL.FTZ R144, R144, R29 ;  /* 0x0000001d90907220 */ /* 0x000fe20000410000 */
[----:B------:R-:W-:Y:S01]  /*10710*/  MOV R106, R86 ;  /* 0x00000056006a7202 */ /* 0x000fe20000000f00 */
[----:B------:R-:W-:Y:S01]  /*10720*/  IMAD.MOV.U32 R86, RZ, RZ, R21 ;  /* 0x000000ffff567224 */ /* 0x000fe200078e0015 */
[----:B------:R-:W-:Y:S01]  /*10730*/  MOV R109, R85 ;  /* 0x00000055006d7202 */ /* 0x000fe20000000f00 */
[----:B------:R-:W-:Y:S01]  /*10740*/  FMUL.FTZ R145, R145, R29 ;  /* 0x0000001d91917220 */ /* 0x000fe20000410000 */
[----:B------:R-:W-:Y:S01]  /*10750*/  MOV R85, R22 ;  /* 0x0000001600557202 */ /* 0x000fe20000000f00 */
[-C--:B------:R-:W-:Y:S01]  /*10760*/  FMUL.FTZ R146, R146, R28.reuse ;  /* 0x0000001c92927220 */ /* 0x080fe20000410000 */
[----:B------:R-:W-:Y:S01]  /*10770*/  HMMA.16816.F32 R128, R4, R10, R128 ;  /* 0x0000000a0480723c */ /* 0x000fe20000001880 */
[----:B------:R-:W2:Y:S01]  /*10780*/  LDSM.16.MT88.4 R8, [R203+0x1e000] ;  /* 0x01e00000cb08783b */ /* 0x000ea20000004200 */
[----:B------:R-:W-:-:S02]  /*10790*/  FMUL.FTZ R147, R147, R28 ;  /* 0x0000001c93937220 */ /* 0x000fc40000410000 */
        /* <DEDUP_REMOVED lines=8> */
[----:B------:R-:W-:Y:S02]  /*10820*/  MOV R77, R78 ;  /* 0x0000004e004d7202 */ /* 0x000fe40000000f00 */
[----:B------:R-:W-:Y:S01]  /*10830*/  MOV R78, R79 ;  /* 0x0000004f004e7202 */ /* 0x000fe20000000f00 */
[----:B------:R-:W-:Y:S01]  /*10840*/  IMAD.MOV.U32 R79, RZ, RZ, R68 ;  /* 0x000000ffff4f7224 */ /* 0x000fe200078e0044 */
[----:B------:R-:W-:Y:S01]  /*10850*/  MOV R102, R94 ;  /* 0x0000005e00667202 */ /* 0x000fe20000000f00 */
[----:B------:R-:W-:Y:S01]  /*10860*/  IMAD.MOV.U32 R68, RZ, RZ, R69 ;  /* 0x000000ffff447224 */ /* 0x000fe200078e0045 */
[----:B------:R-:W-:Y:S01]  /*10870*/  MOV R69, R70 ;  /* 0x0000004600457202 */ /* 0x000fe20000000f00 */
[----:B---3--:R-:W-:Y:S01]  /*10880*/  HMMA.16816.F32 R132, R4, R16, R132 ;  /* 0x000000100484723c */ /* 0x008fe20000001884 */
[----:B------:R-:W-:Y:S01]  /*10890*/  MOV R70, R71 ;  /* 0x0000004700467202 */ /* 0x000fe20000000f00 */
[----:B------:R-:W-:Y:S01]  /*108a0*/  IMAD.MOV.U32 R71, RZ, RZ, R246 ;  /* 0x000000ffff477224 */ /* 0x000fe200078e00f6 */
[----:B------:R-:W-:-:S05]  /*108b0*/  MOV R104, R89 ;  /* 0x0000005900687202 */ /* 0x000fca0000000f00 */
[C---:B------:R-:W-:Y:S01]  /*108c0*/  HMMA.16816.F32 R136, R4.reuse, R18, R136 ;  /* 0x000000120488723c */ /* 0x040fe20000001888 */
[----:B------:R-:W3:Y:S07]  /*108d0*/  LDSM.16.MT88.4 R16, [R202+0x1e000] ;  /* 0x01e00000ca10783b */ /* 0x000eee0000004200 */
[C---:B--2---:R-:W-:Y:S08]  /*108e0*/  HMMA.16816.F32 R52, R4.reuse, R10, R140 ;  /* 0x0000000a0434723c */ /* 0x044ff0000000188c */
[C---:B------:R-:W-:Y:S01]  /*108f0*/  HMMA.16816.F32 R56, R4.reuse, R8, R160 ;  /* 0x000000080438723c */ /* 0x040fe200000018a0 */
[----:B------:R-:W-:Y:S01]  /*10900*/  FFMA.FTZ R11, R195, c[0x0][0x23c], -R2 ;  /* 0x00008f00c30b7a23 */ /* 0x000fe20000010802 */
[----:B------:R-:W-:Y:S01]  /*10910*/  MOV R94, R151 ;  /* 0x00000097005e7202 */ /* 0x000fe20000000f00 */
[----:B------:R-:W-:Y:S01]  /*10920*/  IMAD.MOV.U32 R93, RZ, RZ, R204 ;  /* 0x000000ffff5d7224 */ /* 0x000fe200078e00cc */
[----:B------:R-:W-:Y:S01]  /*10930*/  UIADD3 UR6, UR6, 0x1, URZ ;  /* 0x0000000106067890 */ /* 0x000fe2000fffe03f */
[----:B------:R2:W4:Y:S01]  /*10940*/  MUFU.EX2 R95, R11 ;  /* 0x0000000b005f7308 */ /* 0x0005220000000800 */
[----:B------:R-:W-:Y:S01]  /*10950*/  IMAD.MOV.U32 R88, RZ, RZ, R27 ;  /* 0x000000ffff587224 */ /* 0x000fe200078e001b */
[----:B------:R-:W-:Y:S01]  /*10960*/  MOV R246, R205 ;  /* 0x000000cd00f67202 */ /* 0x000fe20000000f00 */
[----:B------:R-:W-:Y:S01]  /*10970*/  IMAD.WIDE.U32 R8, R13, -0x2daee0ad, RZ ;  /* 0xd2511f530d087825 */ /* 0x000fe200078e00ff */
[----:B---3--:R-:W-:Y:S04]  /*10980*/  HMMA.16816.F32 R48, R4, R16, R164 ;  /* 0x000000100430723c */ /* 0x008fe800000018a4 */
[----:B------:R-:W-:-:S02]  /*10990*/  LOP3.LUT R10, R8, 0xffff, RZ, 0xc0, !PT ;  /* 0x0000ffff080a7812 */ /* 0x000fc400078ec0ff */
[----:B------:R-:W-:Y:S01]  /*109a0*/  MOV R89, R26 ;  /* 0x0000001a00597202 */ /* 0x000fe20000000f00 */
[----:B------:R-:W-:Y:S01]  /*109b0*/  IMAD.MOV.U32 R160, RZ, RZ, R106 ;  /* 0x000000ffffa07224 */ /* 0x000fe200078e006a */
[----:B-1----:R-:W-:Y:S01]  /*109c0*/  LOP3.LUT R0, R9, UR18, R24, 0x96, !PT ;  /* 0x0000001209007c12 */ /* 0x002fe2000f8e9618 */
[----:B------:R-:W-:Y:S01]  /*109d0*/  FFMA.FTZ R9, R193, c[0x0][0x23c], -R2 ;  /* 0x00008f00c1097a23 */ /* 0x000fe20000010802 */
[----:B------:R-:W-:Y:S01]  /*109e0*/  SHF.R.U32.HI R13, RZ, 0x8, R10 ;  /* 0x00000008ff0d7819 */ /* 0x000fe2000001160a */
[----:B------:R1:W5:Y:S01]  /*109f0*/  LDL.LU R205, [R1+0x6c] ;  /* 0x00006c0001cd7983 */ /* 0x0003620000300800 */
[----:B------:R-:W-:Y:S01]  /*10a00*/  LOP3.LUT R14, R8, 0xff, RZ, 0xc0, !PT ;  /* 0x000000ff080e7812 */ /* 0x000fe200078ec0ff */
[----:B------:R3:W-:Y:S01]  /*10a10*/  MUFU.EX2 R149, R9 ;  /* 0x0000000900957308 */ /* 0x0007e20000000800 */
[--C-:B------:R-:W-:Y:S02]  /*10a20*/  SHF.R.U32.HI R10, RZ, 0x10, R8.reuse ;  /* 0x00000010ff0a7819 */ /* 0x100fe40000011608 */
[----:B------:R-:W-:-:S02]  /*10a30*/  SHF.R.U32.HI R15, RZ, 0x18, R8 ;  /* 0x00000018ff0f7819 */ /* 0x000fc40000011608 */
[----:B------:R-:W-:Y:S01]  /*10a40*/  MOV R165, R111 ;  /* 0x0000006f00a57202 */ /* 0x000fe20000000f00 */
[----:B------:R-:W-:Y:S01]  /*10a50*/  IMAD.MOV.U32 R166, RZ, RZ, R104 ;  /* 0x000000ffffa67224 */ /* 0x000fe200078e0068 */
[----:B------:R-:W-:Y:S01]  /*10a60*/  LOP3.LUT R8, R0, 0xffff, RZ, 0xc0, !PT ;  /* 0x0000ffff00087812 */ /* 0x000fe200078ec0ff */
[----:B------:R-:W-:Y:S01]  /*10a70*/  LDSM.16.MT88.4 R24, [R203+0x18800] ;  /* 0x01880000cb18783b */ /* 0x000fe20000004200 */
[----:B------:R-:W-:Y:S02]  /*10a80*/  PRMT R14, R14, 0x5410, R13 ;  /* 0x000054100e0e7816 */ /* 0x000fe4000000000d */
[----:B--2---:R-:W-:Y:S01]  /*10a90*/  SHF.R.U32.HI R11, RZ, 0x8, R8 ;  /* 0x00000008ff0b7819 */ /* 0x004fe20000011608 */
[----:B------:R-:W-:Y:S01]  /*10aa0*/  FFMA.FTZ R8, R232, c[0x0][0x23c], -R12 ;  /* 0x00008f00e8087a23 */ /* 0x000fe2000001080c */
[----:B------:R-:W-:Y:S01]  /*10ab0*/  SHF.R.U32.HI R13, RZ, 0x18, R0 ;  /* 0x00000018ff0d7819 */ /* 0x000fe20000011600 */
[----:B----4-:R-:W-:Y:S01]  /*10ac0*/  IMAD.MOV.U32 R232, RZ, RZ, R95 ;  /* 0x000000ffffe87224 */ /* 0x010fe200078e005f */
[----:B------:R-:W-:Y:S01]  /*10ad0*/  MOV R95, R84 ;  /* 0x00000054005f7202 */ /* 0x000fe20000000f00 */
[----:B------:R2:W4:Y:S01]  /*10ae0*/  MUFU.EX2 R16, R8 ;  /* 0x0000000800107308 */ /* 0x0005220000000800 */
[----:B---3--:R-:W-:Y:S01]  /*10af0*/  LOP3.LUT R9, R10, 0xff, RZ, 0xc0, !PT ;  /* 0x000000ff0a097812 */ /* 0x008fe200078ec0ff */
[----:B------:R1:W5:Y:S01]  /*10b00*/  LDL.LU R204, [R1+0x68] ;  /* 0x0000680001cc7983 */ /* 0x0003620000300800 */
[----:B------:R-:W-:-:S02]  /*10b10*/  LOP3.LUT R10, R0, 0xff, RZ, 0xc0, !PT ;  /* 0x000000ff000a7812 */ /* 0x000fc400078ec0ff */
[----:B------:R-:W-:Y:S01]  /*10b20*/  MOV R84, R46 ;  /* 0x0000002e00547202 */ /* 0x000fe20000000f00 */
[----:B------:R1:W5:Y:S01]  /*10b30*/  LDL.LU R151, [R1+0x64] ;  /* 0x0000640001977983 */ /* 0x0003620000300800 */
[----:B------:R-:W-:Y:S01]  /*10b40*/  PRMT R15, R9, 0x5410, R15 ;  /* 0x00005410090f7816 */ /* 0x000fe2000000000f */
[----:B------:R-:W-:Y:S01]  /*10b50*/  HMMA.16816.F32 R44, R4, R18, R144 ;  /* 0x00000012042c723c */ /* 0x000fe20000001890 */
[----:B------:R-:W-:Y:S01]  /*10b60*/  SHF.R.U32.HI R9, RZ, 0x10, R0 ;  /* 0x00000010ff097819 */ /* 0x000fe20000011600 */
[----:B------:R-:W-:Y:S01]  /*10b70*/  IMAD.MOV.U32 R110, RZ, RZ, R84 ;  /* 0x000000ffff6e7224 */ /* 0x000fe200078e0054 */
[----:B------:R-:W-:Y:S02]  /*10b80*/  MOV R84, R23 ;  /* 0x0000001700547202 */ /* 0x000fe40000000f00 */
[----:B------:R-:W3:Y:S01]  /*10b90*/  LDSM.16.MT88.4 R20, [R200+0x18800] ;  /* 0x01880000c814783b */ /* 0x000ee20000004200 */
[----:B------:R-:W-:Y:S02]  /*10ba0*/  F2FP.PACK_AB R0, R232, R91 ;  /* 0x0000005be800723e */ /* 0x000fe400000000ff */
[----:B--2---:R-:W-:Y:S01]  /*10bb0*/  PRMT R8, R10, 0x5410, R11 ;  /* 0x000054100a087816 */ /* 0x004fe2000000000b */
[----:B------:R-:W-:Y:S01]  /*10bc0*/  FFMA.FTZ R10, R227, c[0x0][0x23c], -R12 ;  /* 0x00008f00e30a7a23 */ /* 0x000fe2000001080c */
[----:B------:R-:W-:Y:S01]  /*10bd0*/  LOP3.LUT R11, R9, 0xff, RZ, 0xc0, !PT ;  /* 0x000000ff090b7812 */ /* 0x000fe200078ec0ff */
[----:B------:R-:W-:Y:S01]  /*10be0*/  FFMA.FTZ R9, R233, c[0x0][0x23c], -R2 ;  /* 0x00008f00e9097a23 */ /* 0x000fe20000010802 */
[----:B------:R-:W-:Y:S01]  /*10bf0*/  MOV R147, R92 ;  /* 0x0000005c00937202 */ /* 0x000fe20000000f00 */
[----:B------:R-:W2:Y:S01]  /*10c00*/  MUFU.EX2 R100, R10 ;  /* 0x0000000a00647308 */ /* 0x000ea20000000800 */
[----:B------:R-:W-:Y:S01]  /*10c10*/  HSET2.LE.AND R8, R8, R92, PT ;  /* 0x0000005c08087233 */ /* 0x000fe20003803000 */
[----:B------:R-:W-:Y:S01]  /*10c20*/  FFMA.FTZ R5, R186, c[0x0][0x23c], -R12 ;  /* 0x00008f00ba057a23 */ /* 0x000fe2000001080c */
[----:B------:R-:W-:-:S02]  /*10c30*/  PRMT R11, R11, 0x5410, R13 ;  /* 0x000054100b0b7816 */ /* 0x000fc4000000000d */
[----:B------:R-:W-:Y:S02]  /*10c40*/  MOV R101, R95 ;  /* 0x0000005f00657202 */ /* 0x000fe40000000f00 */
[----:B------:R-:W-:Y:S01]  /*10c50*/  LOP3.LUT R8, R8, R0, RZ, 0xc0, !PT ;  /* 0x0000000008087212 */ /* 0x000fe200078ec0ff */
[----:B------:R-:W1:Y:S01]  /*10c60*/  MUFU.EX2 R142, R9 ;  /* 0x00000009008e7308 */ /* 0x000e620000000800 */
[----:B------:R-:W-:Y:S01]  /*10c70*/  FFMA.FTZ R0, R240, c[0x0][0x23c], -R12 ;  /* 0x00008f00f0007a23 */ /* 0x000fe2000001080c */
[----:B------:R-:W-:Y:S02]  /*10c80*/  MOV R95, R252 ;  /* 0x000000fc005f7202 */ /* 0x000fe40000000f00 */
[----:B----4-:R-:W-:Y:S02]  /*10c90*/  MOV R146, R16 ;  /* 0x0000001000927202 */ /* 0x010fe40000000f00 */
[----:B------:R-:W4:Y:S02]  /*10ca0*/  LDSM.16.MT88.4 R16, [R201+0x18800] ;  /* 0x01880000c910783b */ /* 0x000f240000004200 */
[----:B------:R1:W-:Y:S01]  /*10cb0*/  MUFU.EX2 R252, R0 ;  /* 0x0000000000fc7308 */ /* 0x0003e20000000800 */
[----:B--2---:R-:W-:-:S07]  /*10cc0*/  F2FP.PACK_AB R4, R100, R146 ;  /* 0x000000926404723e */ /* 0x004fce00000000ff */
[----:B------:R-:W2:Y:S01]  /*10cd0*/  MUFU.EX2 R141, R5 ;  /* 0x00000005008d7308 */ /* 0x000ea20000000800 */
[----:B-1----:R-:W-:-:S05]  /*10ce0*/  HSET2.LE.AND R0, R11, R147, PT ;  /* 0x000000930b007233 */ /* 0x002fca0003803000 */
[----:B------:R-:W-:Y:S01]  /*10cf0*/  LOP3.LUT R9, R0, R4, RZ, 0xc0, !PT ;  /* 0x0000000400097212 */ /* 0x000fe200078ec0ff */
[----:B------:R-:W-:Y:S01]  /*10d00*/  HSET2.LE.AND R0, R14, R147, PT ;  /* 0x000000930e007233 */ /* 0x000fe20003803000 */
[----:B------:R-:W-:-:S04]  /*10d10*/  F2FP.PACK_AB R4, R142, R149 ;  /* 0x000000958e04723e */ /* 0x000fc800000000ff */
[----:B------:R-:W-:Y:S01]  /*10d20*/  LOP3.LUT R10, R0, R4, RZ, 0xc0, !PT ;  /* 0x00000004000a7212 */ /* 0x000fe200078ec0ff */
[----:B------:R-:W-:Y:S01]  /*10d30*/  HSET2.LE.AND R0, R15, R147, PT ;  /* 0x000000930f007233 */ /* 0x000fe20003803000 */
[----:B--2---:R-:W-:-:S04]  /*10d40*/  F2FP.PACK_AB R4, R141, R252 ;  /* 0x000000fc8d04723e */ /* 0x004fc800000000ff */
[----:B------:R-:W-:Y:S02]  /*10d50*/  LOP3.LUT R11, R0, R4, RZ, 0xc0, !PT ;  /* 0x00000004000b7212 */ /* 0x000fe400078ec0ff */
[----:B------:R-:W-:Y:S05]  /*10d60*/  LDSM.16.MT88.4 R4, [R201+0x1a800] ;  /* 0x01a80000c904783b */ /* 0x000fea0000004200 */
[C---:B---3--:R-:W-:Y:S08]  /*10d70*/  HMMA.16816.F32 R152, R8.reuse, R20, R152 ;  /* 0x000000140898723c */ /* 0x048ff00000001898 */
[C---:B------:R-:W-:Y:S01]  /*10d80*/  HMMA.16816.F32 R60, R8.reuse, R22, R60 ;  /* 0x00000016083c723c */ /* 0x040fe2000000183c */
[----:B------:R-:W1:Y:S07]  /*10d90*/  LDSM.16.MT88.4 R20, [R202+0x18800] ;  /* 0x01880000ca14783b */ /* 0x000e6e0000004200 */
[C---:B----4-:R-:W-:Y:S08]  /*10da0*/  HMMA.16816.F32 R64, R8.reuse, R16, R64 ;  /* 0x000000100840723c */ /* 0x050ff00000001840 */
[----:B------:R-:W-:Y:S01]  /*10db0*/  HMMA.16816.F32 R68, R8, R18, R68 ;  /* 0x000000120844723c */ /* 0x000fe20000001844 */
[----:B------:R-:W2:Y:S01]  /*10dc0*/  LDSM.16.MT88.4 R16, [R200+0x1a800] ;  /* 0x01a80000c810783b */ /* 0x000ea20000004200 */
[----:B------:R-:W-:Y:S01]  /*10dd0*/  MOV R13, R93 ;  /* 0x0000005d000d7202 */ /* 0x000fe20000000f00 */
[----:B------:R-:W-:Y:S01]  /*10de0*/  IMAD.MOV.U32 R240, RZ, RZ, R94 ;  /* 0x000000fffff07224 */ /* 0x000fe200078e005e */
[----:B------:R-:W-:Y:S01]  /*10df0*/  MOV R233, R95 ;  /* 0x0000005f00e97202 */ /* 0x000fe20000000f00 */
[----:B------:R-:W-:Y:S01]  /*10e00*/  IMAD.MOV.U32 R15, RZ, RZ, R89 ;  /* 0x000000ffff0f7224 */ /* 0x000fe200078e0059 */
[----:B------:R-:W-:-:S02]  /*10e10*/  MOV R14, R88 ;  /* 0x00000058000e7202 */ /* 0x000fc40000000f00 */
[----:B------:R-:W-:Y:S02]  /*10e20*/  MOV R227, R90 ;  /* 0x0000005a00e37202 */ /* 0x000fe40000000f00 */
[----:B------:R-:W-:Y:S02]  /*10e30*/  MOV R145, R91 ;  /* 0x0000005b00917202 */ /* 0x000fe40000000f00 */
[C---:B-1----:R-:W-:Y:S08]  /*10e40*/  HMMA.16816.F32 R88, R8.reuse, R20, R248 ;  /* 0x000000140858723c */ /* 0x042ff000000018f8 */
[----:B------:R-:W-:Y:S01]  /*10e50*/  HMMA.16816.F32 R92, R8, R22, R236 ;  /* 0x00000016085c723c */ /* 0x000fe200000018ec */
[----:B------:R-:W1:Y:S01]  /*10e60*/  LDSM.16.MT88.4 R20, [R203+0x1a800] ;  /* 0x01a80000cb14783b */ /* 0x000e620000004200 */
[----:B------:R-:W-:-:S05]  /*10e70*/  MOV R164, R110 ;  /* 0x0000006e00a47202 */ /* 0x000fca0000000f00 */
[----:B------:R-:W-:Y:S01]  /*10e80*/  IMAD.MOV.U32 R239, RZ, RZ, R109 ;  /* 0x000000ffffef7224 */ /* 0x000fe200078e006d */
[----:B------:R-:W-:Y:S01]  /*10e90*/  HMMA.16816.F32 R172, R8, R6, R172 ;  /* 0x0000000608ac723c */ /* 0x000fe200000018ac */
[----:B------:R-:W-:-:S07]  /*10ea0*/  MOV R167, R105 ;  /* 0x0000006900a77202 */ /* 0x000fce0000000f00 */
[C---:B------:R-:W-:Y:S01]  /*10eb0*/  HMMA.16816.F32 R108, R8.reuse, R4, R180 ;  /* 0x00000004086c723c */ /* 0x040fe200000018b4 */
[----:B------:R-:W3:Y:S01]  /*10ec0*/  LDSM.16.MT88.4 R4, [R200+0x1c800] ;  /* 0x01c80000c804783b */ /* 0x000ee20000004200 */
[----:B------:R-:W-:Y:S01]  /*10ed0*/  MOV R140, R101 ;  /* 0x00000065008c7202 */ /* 0x000fe20000000f00 */
[----:B------:R-:W-:Y:S01]  /*10ee0*/  IMAD.MOV.U32 R248, RZ, RZ, R100 ;  /* 0x000000fffff87224 */ /* 0x000fe200078e0064 */
[----:B------:R-:W-:Y:S02]  /*10ef0*/  MOV R238, R102 ;  /* 0x0000006600ee7202 */ /* 0x000fe40000000f00 */
[----:B------:R-:W-:Y:S02]  /*10f00*/  MOV R143, R103 ;  /* 0x00000067008f7202 */ /* 0x000fe40000000f00 */
[----:B------:R-:W-:Y:S01]  /*10f10*/  MOV R161, R107 ;  /* 0x0000006b00a17202 */ /* 0x000fe20000000f00 */
[C---:B--2---:R-:W-:Y:S08]  /*10f20*/  HMMA.16816.F32 R100, R8.reuse, R16, R228 ;  /* 0x000000100864723c */ /* 0x044ff000000018e4 */
[----:B------:R-:W-:Y:S01]  /*10f30*/  HMMA.16816.F32 R104, R8, R18, R188 ;  /* 0x000000120868723c */ /* 0x000fe200000018bc */
[----:B------:R-:W2:Y:S01]  /*10f40*/  LDSM.16.MT88.4 R16, [R202+0x1a800] ;  /* 0x01a80000ca10783b */ /* 0x000ea20000004200 */
[----:B------:R-:W-:-:S02]  /*10f50*/  MOV R231, R194 ;  /* 0x000000c200e77202 */ /* 0x000fc40000000f00 */
[----:B------:R-:W-:-:S04]  /*10f60*/  MOV R163, R192 ;  /* 0x000000c000a37202 */ /* 0x000fc80000000f00 */
[C---:B-1----:R-:W-:Y:S08]  /*10f70*/  HMMA.16816.F32 R196, R8.reuse, R20, R196 ;  /* 0x0000001408c4723c */ /* 0x042ff000000018c4 */
[C---:B------:R-:W-:Y:S01]  /*10f80*/  HMMA.16816.F32 R192, R8.reuse, R22, R176 ;  /* 0x0000001608c0723c */ /* 0x040fe200000018b0 */
[----:B------:R-:W1:Y:S07]  /*10f90*/  LDSM.16.MT88.4 R20, [R201+0x1c800] ;  /* 0x01c80000c914783b */ /* 0x000e6e0000004200 */
[----:B---3--:R-:W-:Y:S01]  /*10fa0*/  HMMA.16816.F32 R180, R8, R4, R80 ;  /* 0x0000000408b4723c */ /* 0x008fe20000001850 */
[----:B------:R-:W-:-:S07]  /*10fb0*/  IMAD.MOV.U32 R236, RZ, RZ, R184 ;  /* 0x000000ffffec7224 */ /* 0x000fce00078e00b8 */
[----:B------:R-:W-:Y:S01]  /*10fc0*/  HMMA.16816.F32 R176, R8, R6, R96 ;  /* 0x0000000608b0723c */ /* 0x000fe20000001860 */
[----:B------:R-:W3:Y:S01]  /*10fd0*/  LDSM.16.MT88.4 R4, [R202+0x1c800] ;  /* 0x01c80000ca04783b */ /* 0x000ee20000004200 */
[----:B------:R-:W-:-:S06]  /*10fe0*/  MOV R162, R187 ;  /* 0x000000bb00a27202 */ /* 0x000fcc0000000f00 */
[C---:B--2---:R-:W-:Y:S08]  /*10ff0*/  HMMA.16816.F32 R188, R8.reuse, R16, R168 ;  /* 0x0000001008bc723c */ /* 0x044ff000000018a8 */
[----:B------:R-:W-:Y:S01]  /*11000*/  HMMA.16816.F32 R184, R8, R18, R156 ;  /* 0x0000001208b8723c */ /* 0x000fe2000000189c */
[----:B------:R-:W2:Y:S01]  /*11010*/  LDSM.16.MT88.4 R16, [R203+0x1c800] ;  /* 0x01c80000cb10783b */ /* 0x000ea20000004200 */
[----:B------:R-:W-:Y:S01]  /*11020*/  IMAD.MOV.U32 R249, RZ, RZ, R232 ;  /* 0x000000fffff97224 */ /* 0x000fe200078e00e8 */
[----:B------:R-:W-:Y:S01]  /*11030*/  MOV R237, R164 ;  /* 0x000000a400ed7202 */ /* 0x000fe20000000f00 */
[----:B------:R-:W-:Y:S01]  /*11040*/  IMAD.MOV.U32 R230, RZ, RZ, R166 ;  /* 0x000000ffffe67224 */ /* 0x000fe200078e00a6 */
[----:B------:R-:W-:-:S02]  /*11050*/  MOV R229, R165 ;  /* 0x000000a500e57202 */ /* 0x000fc40000000f00 */
[----:B------:R-:W-:Y:S01]  /*11060*/  MOV R232, R167 ;  /* 0x000000a700e87202 */ /* 0x000fe20000000f00 */
[C---:B-1----:R-:W-:Y:S08]  /*11070*/  HMMA.16816.F32 R168, R8.reuse, R20, R72 ;  /* 0x0000001408a8723c */ /* 0x042ff00000001848 */
[----:B------:R-:W-:Y:S01]  /*11080*/  HMMA.16816.F32 R164, R8, R22, R40 ;  /* 0x0000001608a4723c */ /* 0x000fe20000001828 */
[----:B------:R-:W1:Y:S01]  /*11090*/  LDSM.16.MT88.4 R20, [R200+0x1e800] ;  /* 0x01e80000c814783b */ /* 0x000e620000004200 */
[----:B------:R-:W-:Y:S01]  /*110a0*/  MOV R0, UR6 ;  /* 0x0000000600007c02 */ /* 0x000fe20008000f00 */
[----:B------:R-:W-:-:S03]  /*110b0*/  IMAD.MOV.U32 R83, RZ, RZ, R145 ;  /* 0x000000ffff537224 */ /* 0x000fc600078e0091 */
[----:B------:R-:W-:Y:S02]  /*110c0*/  LOP3.LUT R0, R35, UR39, R0, 0x96, !PT ;  /* 0x0000002723007c12 */ /* 0x000fe4000f8e9600 */
[----:B------:R-:W-:Y:S02]  /*110d0*/  MOV R82, R146 ;  /* 0x0000009200527202 */ /* 0x000fe40000000f00 */
[----:B------:R-:W-:Y:S01]  /*110e0*/  MOV R228, R147 ;  /* 0x0000009300e47202 */ /* 0x000fe20000000f00 */
[----:B------:R-:W-:Y:S01]  /*110f0*/  IMAD.MOV.U32 R72, RZ, RZ, R160 ;  /* 0x000000ffff487224 */ /* 0x000fe200078e00a0 */
[----:B---3--:R-:W-:Y:S01]  /*11100*/  HMMA.16816.F32 R144, R8, R4, R116 ;  /* 0x000000040890723c */ /* 0x008fe20000001874 */
[----:B------:R-:W-:-:S06]  /*11110*/  MOV R73, R161 ;  /* 0x000000a100497202 */ /* 0x000fcc0000000f00 */
[----:B------:R-:W-:Y:S01]  /*11120*/  IMAD.WIDE.U32 R4, R0, -0x326172a9, RZ ;  /* 0xcd9e8d5700047825 */ /* 0x000fe200078e00ff */
[----:B------:R-:W-:-:S03]  /*11130*/  MOV R74, R162 ;  /* 0x000000a2004a7202 */ /* 0x000fc60000000f00 */
[----:B------:R-:W-:Y:S01]  /*11140*/  IMAD.MOV.U32 R75, RZ, RZ, R163 ;  /* 0x000000ffff4b7224 */ /* 0x000fe200078e00a3 */
[----:B------:R-:W-:Y:S02]  /*11150*/  LOP3.LUT R5, R5, UR16, R72, 0x96, !PT ;  /* 0x0000001005057c12 */ /* 0x000fe4000f8e9648 */
[----:B------:R-:W-:Y:S01]  /*11160*/  LOP3.LUT R0, R31, UR14, R4, 0x96, !PT ;  /* 0x0000000e1f007c12 */ /* 0x000fe2000f8e9604 */
[----:B--2---:R-:W-:Y:S01]  /*11170*/  HMMA.16816.F32 R160, R8, R16, R36 ;  /* 0x0000001008a0723c */ /* 0x004fe20000001824 */
[----:B------:R-:W-:Y:S01]  /*11180*/  MOV R80, R140 ;  /* 0x0000008c00507202 */ /* 0x000fe20000000f00 */
[----:B------:R-:W-:Y:S01]  /*11190*/  IMAD.MOV.U32 R251, RZ, RZ, R141 ;  /* 0x000000fffffb7224 */ /* 0x000fe200078e008d */
[----:B------:R-:W-:Y:S02]  /*111a0*/  MOV R250, R142 ;  /* 0x0000008e00fa7202 */ /* 0x000fe40000000f00 */
[----:B------:R-:W-:-:S03]  /*111b0*/  MOV R81, R143 ;  /* 0x0000008f00517202 */ /* 0x000fc60000000f00 */
[----:B------:R-:W-:Y:S01]  /*111c0*/  HMMA.16816.F32 R156, R8, R18, R112 ;  /* 0x00000012089c723c */ /* 0x000fe20000001870 */
[----:B------:R-:W2:Y:S01]  /*111d0*/  LDSM.16.MT88.4 R16, [R201+0x1e800] ;  /* 0x01e80000c910783b */ /* 0x000ea20000004200 */
[----:B------:R-:W-:-:S06]  /*111e0*/  IMAD.WIDE.U32 R4, R5, -0x2daee0ad, RZ ;  /* 0xd2511f5305047825 */ /* 0x000fcc00078e00ff */
[----:B------:R-:W-:Y:S01]  /*111f0*/  HMMA.16816.F32 R140, R8, R6, R120 ;  /* 0x00000006088c723c */ /* 0x000fe20000001878 */
[----:B------:R-:W-:Y:S01]  /*11200*/  LOP3.LUT R5, R5, UR13, R32, 0x96, !PT ;  /* 0x0000000d05057c12 */ /* 0x000fe2000f8e9620 */
[----:B------:R-:W-:Y:S01]  /*11210*/  IMAD.MOV.U32 R113, RZ, RZ, R82 ;  /* 0x000000ffff717224 */ /* 0x000fe200078e0052 */
[----:B------:R-:W-:-:S05]  /*11220*/  MOV R118, R80 ;  /* 0x0000005000767202 */ /* 0x000fca0000000f00 */
[----:B-1----:R-:W-:Y:S01]  /*11230*/  HMMA.16816.F32 R96, R8, R20, R124 ;  /* 0x000000140860723c */ /* 0x002fe2000000187c */
[----:B------:R-:W-:Y:S01]  /*11240*/  IMAD.WIDE.U32 R6, R0, -0x2daee0ad, RZ ;  /* 0xd2511f5300067825 */ /* 0x000fe200078e00ff */
[----:B------:R-:W-:Y:S01]  /*11250*/  MOV R117, R81 ;  /* 0x0000005100757202 */ /* 0x000fe20000000f00 */
[----:B------:R-:W-:Y:S03]  /*11260*/  LDSM.16.MT88.4 R32, [R200+0x19000] ;  /* 0x01900000c820783b */ /* 0x000fe60000004200 */
[----:B------:R-:W-:Y:S01]  /*11270*/  LOP3.LUT R0, R7, UR11, R4, 0x96, !PT ;  /* 0x0000000b07007c12 */ /* 0x000fe2000f8e9604 */
[----:B------:R-:W-:Y:S01]  /*11280*/  IMAD.WIDE.U32 R4, R5, -0x326172a9, RZ ;  /* 0xcd9e8d5705047825 */ /* 0x000fe200078e00ff */
[----:B------:R-:W-:-:S03]  /*11290*/  MOV R114, R83 ;  /* 0x0000005300727202 */ /* 0x000fc60000000f00 */
[----:B------:R-:W-:Y:S01]  /*112a0*/  IMAD.WIDE.U32 R42, R0, -0x326172a9, RZ ;  /* 0xcd9e8d57002a7825 */ /* 0x000fe200078e00ff */
[----:B------:R-:W-:Y:S01]  /*112b0*/  HMMA.16816.F32 R80, R8, R22, R128 ;  /* 0x000000160850723c */ /* 0x000fe20000001880 */
[----:B------:R-:W-:Y:S01]  /*112c0*/  LOP3.LUT R5, R5, UR12, R30, 0x96, !PT ;  /* 0x0000000c05057c12 */ /* 0x000fe2000f8e961e */
[----:B------:R-:W1:Y:S02]  /*112d0*/  LDSM.16.MT88.4 R20, [R202+0x1e800] ;  /* 0x01e80000ca14783b */ /* 0x000e640000004200 */
[----:B------:R-:W-:-:S04]  /*112e0*/  LOP3.LUT R0, R43, UR10, R4, 0x96, !PT ;  /* 0x0000000a2b007c12 */ /* 0x000fc8000f8e9604 */
[----:B------:R-:W-:Y:S01]  /*112f0*/  HMMA.16816.F32 R76, R8, R24, R76 ;  /* 0x00000018084c723c */ /* 0x000fe2000000184c */
[----:B------:R-:W-:-:S07]  /*11300*/  IMAD.WIDE.U32 R4, R5, -0x2daee0ad, RZ ;  /* 0xd2511f5305047825 */ /* 0x000fce00078e00ff */
[----:B------:R-:W-:Y:S01]  /*11310*/  HMMA.16816.F32 R84, R8, R26, R84 ;  /* 0x0000001a0854723c */ /* 0x000fe20000001854 */
[----:B------:R-:W3:Y:S01]  /*11320*/  LDSM.16.MT88.4 R24, [R203+0x1e800] ;  /* 0x01e80000cb18783b */ /* 0x000ee20000004200 */
[----:B------:R-:W-:-:S04]  /*11330*/  IMAD.WIDE.U32 R40, R0, -0x2daee0ad, RZ ;  /* 0xd2511f5300287825 */ /* 0x000fc800078e00ff */
[----:B------:R-:W-:Y:S01]  /*11340*/  FFMA.FTZ R0, R242, c[0x0][0x23c], -R2 ;  /* 0x00008f00f2007a23 */ /* 0x000fe20000010802 */
[----:B------:R-:W-:-:S03]  /*11350*/  LOP3.LUT R4, R41, UR5, R4, 0x96, !PT ;  /* 0x0000000529047c12 */ /* 0x000fc6000f8e9604 */
[----:B------:R4:W-:Y:S01]  /*11360*/  MUFU.EX2 R242, R0 ;  /* 0x0000000000f27308 */ /* 0x0009e20000000800 */
[----:B------:R-:W-:Y:S02]  /*11370*/  MOV R38, R240 ;  /* 0x000000f000267202 */ /* 0x000fe40000000f00 */
[----:B------:R-:W-:Y:S01]  /*11380*/  MOV R115, R231 ;  /* 0x000000e700737202 */ /* 0x000fe20000000f00 */
[----:B------:R-:W-:Y:S01]  /*11390*/  IMAD.MOV.U32 R231, RZ, RZ, R236 ;  /* 0x000000ffffe77224 */ /* 0x000fe200078e00ec */
[----:B------:R-:W-:Y:S01]  /*113a0*/  MOV R112, R74 ;  /* 0x0000004a00707202 */ /* 0x000fe20000000f00 */
[----:B------:R-:W-:Y:S01]  /*113b0*/  IMAD.MOV.U32 R236, RZ, RZ, R15 ;  /* 0x000000ffffec7224 */ /* 0x000fe200078e000f */
[----:B----4-:R-:W-:Y:S01]  /*113c0*/  LOP3.LUT R0, R5, UR9, R6, 0x96, !PT ;  /* 0x0000000905007c12 */ /* 0x010fe2000f8e9606 */
[----:B------:R-:W-:Y:S02]  /*113d0*/  FFMA.FTZ R6, R243, c[0x0][0x23c], -R2 ;  /* 0x00008f00f3067a23 */ /* 0x000fe40000010802 */
[----:B------:R-:W-:-:S04]  /*113e0*/  IMAD.WIDE.U32 R4, R4, -0x326172a9, RZ ;  /* 0xcd9e8d5704047825 */ /* 0x000fc800078e00ff */
[----:B------:R-:W-:Y:S01]  /*113f0*/  IMAD.WIDE.U32 R30, R0, -0x326172a9, RZ ;  /* 0xcd9e8d57001e7825 */ /* 0x000fe200078e00ff */
[----:B------:R4:W-:Y:S01]  /*11400*/  MUFU.EX2 R240, R6 ;  /* 0x0000000600f07308 */ /* 0x0009e20000000800 */
[----:B------:R-:W-:Y:S02]  /*11410*/  MOV R15, R246 ;  /* 0x000000f6000f7202 */ /* 0x000fe40000000f00 */
[----:B------:R-:W-:Y:S01]  /*11420*/  IMAD.MOV.U32 R119, RZ, RZ, R75 ;  /* 0x000000ffff777224 */ /* 0x000fe200078e004b */
[----:B------:R-:W-:Y:S01]  /*11430*/  LOP3.LUT R0, R5, UR17, R30, 0x96, !PT ;  /* 0x0000001105007c12 */ /* 0x000fe2000f8e961e */
[----:B------:R-:W-:Y:S01]  /*11440*/  IMAD.MOV.U32 R116, RZ, RZ, R13 ;  /* 0x000000ffff747224 */ /* 0x000fe200078e000d */
[----:B------:R-:W-:Y:S01]  /*11450*/  MOV R39, R14 ;  /* 0x0000000e00277202 */ /* 0x000fe20000000f00 */
[----:B--2---:R-:W-:Y:S01]  /*11460*/  HMMA.16816.F32 R72, R8, R16, R132 ;  /* 0x000000100848723c */ /* 0x004fe20000001884 */
[----:B------:R-:W-:Y:S02]  /*11470*/  LOP3.LUT R13, R4, 0xff, RZ, 0xc0, !PT ;  /* 0x000000ff040d7812 */ /* 0x000fe400078ec0ff */
[----:B------:R-:W-:-:S02]  /*11480*/  SHF.R.U32.HI R14, RZ, 0x10, R4 ;  /* 0x00000010ff0e7819 */ /* 0x000fc40000011604 */
[----:B----4-:R-:W-:Y:S02]  /*11490*/  LOP3.LUT R6, R4, 0xffff, RZ, 0xc0, !PT ;  /* 0x0000ffff04067812 */ /* 0x010fe400078ec0ff */
[----:B------:R-:W-:Y:S02]  /*114a0*/  SHF.R.U32.HI R16, RZ, 0x18, R4 ;  /* 0x00000018ff107819 */ /* 0x000fe40000011604 */
[----:B------:R-:W-:Y:S02]  /*114b0*/  SHF.R.U32.HI R5, RZ, 0x8, R6 ;  /* 0x00000008ff057819 */ /* 0x000fe40000011606 */
[----:B------:R-:W-:Y:S01]  /*114c0*/  LOP3.LUT R4, R0, 0xffff, RZ, 0xc0, !PT ;  /* 0x0000ffff00047812 */ /* 0x000fe200078ec0ff */
[----:B------:R-:W-:Y:S01]  /*114d0*/  FFMA.FTZ R6, R15, c[0x0][0x23c], -R12 ;  /* 0x00008f000f067a23 */ /* 0x000fe2000001080c */
[----:B------:R-:W-:Y:S01]  /*114e0*/  PRMT R15, R13, 0x5410, R5 ;  /* 0x000054100d0f7816 */ /* 0x000fe20000000005 */
[----:B------:R-:W-:Y:S01]  /*114f0*/  FFMA.FTZ R7, R247, c[0x0][0x23c], -R2 ;  /* 0x00008f00f7077a23 */ /* 0x000fe20000010802 */
[----:B------:R-:W-:-:S02]  /*11500*/  SHF.R.U32.HI R5, RZ, 0x8, R4 ;  /* 0x00000008ff057819 */ /* 0x000fc40000011604 */
[----:B------:R-:W-:Y:S01]  /*11510*/  LOP3.LUT R4, R0, 0xff, RZ, 0xc0, !PT ;  /* 0x000000ff00047812 */ /* 0x000fe200078ec0ff */
[----:B------:R2:W4:Y:S01]  /*11520*/  MUFU.EX2 R246, R7 ;  /* 0x0000000700f67308 */ /* 0x0005220000000800 */
[----:B------:R-:W-:Y:S02]  /*11530*/  MOV R36, R238 ;  /* 0x000000ee00247202 */ /* 0x000fe40000000f00 */
[----:B------:R-:W-:Y:S02]  /*11540*/  PRMT R4, R4, 0x5410, R5 ;  /* 0x0000541004047816 */ /* 0x000fe40000000005 */
[----:B------:R-:W-:-:S03]  /*11550*/  SHF.R.U32.HI R5, RZ, 0x10, R0 ;  /* 0x00000010ff057819 */ /* 0x000fc60000011600 */
[----:B------:R3:W-:Y:S01]  /*11560*/  MUFU.EX2 R238, R6 ;  /* 0x0000000600ee7308 */ /* 0x0007e20000000800 */
[----:B------:R-:W-:Y:S01]  /*11570*/  MOV R37, R239 ;  /* 0x000000ef00257202 */ /* 0x000fe20000000f00 */
[----:B-1----:R-:W-:Y:S01]  /*11580*/  HMMA.16816.F32 R48, R8, R20, R48 ;  /* 0x000000140830723c */ /* 0x002fe20000001830 */
[----:B------:R-:W-:Y:S01]  /*11590*/  LOP3.LUT R5, R5, 0xff, RZ, 0xc0, !PT ;  /* 0x000000ff05057812 */ /* 0x000fe200078ec0ff */
[----:B--2---:R-:W-:-:S06]  /*115a0*/  FFMA.FTZ R7, R241, c[0x0][0x23c], -R2 ;  /* 0x00008f00f1077a23 */ /* 0x004fcc0000010802 */
[C---:B------:R-:W-:Y:S01]  /*115b0*/  HMMA.16816.F32 R44, R8.reuse, R22, R44 ;  /* 0x00000016082c723c */ /* 0x040fe2000000182c */
[----:B------:R-:W1:Y:S01]  /*115c0*/  LDSM.16.MT88.4 R20, [R203+0x19000] ;  /* 0x01900000cb14783b */ /* 0x000e620000004200 */
[----:B------:R2:W1:Y:S01]  /*115d0*/  MUFU.EX2 R239, R7 ;  /* 0x0000000700ef7308 */ /* 0x0004620000000800 */
[----:B---3--:R-:W-:Y:S01]  /*115e0*/  FFMA.FTZ R6, R116, c[0x0][0x23c], -R12 ;  /* 0x00008f0074067a23 */ /* 0x008fe2000001080c */
[----:B------:R-:W-:Y:S01]  /*115f0*/  MOV R116, R117 ;  /* 0x0000007500747202 */ /* 0x000fe20000000f00 */
[----:B------:R-:W-:Y:S01]  /*11600*/  IMAD.MOV.U32 R117, RZ, RZ, R118 ;  /* 0x000000ffff757224 */ /* 0x000fe200078e0076 */
[----:B------:R-:W-:Y:S02]  /*11610*/  MOV R118, R119 ;  /* 0x0000007700767202 */ /* 0x000fe40000000f00 */
[----:B------:R-:W-:Y:S01]  /*11620*/  HMMA.16816.F32 R136, R8, R18, R136 ;  /* 0x000000120888723c */ /* 0x000fe20000001888 */
[----:B------:R-:W-:Y:S01]  /*11630*/  MOV R119, R112 ;  /* 0x0000007000777202 */ /* 0x000fe20000000f00 */
[----:B------:R-:W-:Y:S01]  /*11640*/  IMAD.MOV.U32 R112, RZ, RZ, R229 ;  /* 0x000000ffff707224 */ /* 0x000fe200078e00e5 */
[----:B------:R-:W-:-:S02]  /*11650*/  MOV R229, R237 ;  /* 0x000000ed00e57202 */ /* 0x000fc40000000f00 */
[----:B------:R-:W-:Y:S02]  /*11660*/  LOP3.LUT R13, R14, 0xff, RZ, 0xc0, !PT ;  /* 0x000000ff0e0d7812 */ /* 0x000fe400078ec0ff */
[----:B--2---:R-:W-:Y:S01]  /*11670*/  SHF.R.U32.HI R7, RZ, 0x18, R0 ;  /* 0x00000018ff077819 */ /* 0x004fe20000011600 */
[----:B------:R-:W-:Y:S01]  /*11680*/  HMMA.16816.F32 R56, R8, R24, R56 ;  /* 0x000000180838723c */ /* 0x000fe20000001838 */
[----:B------:R2:W-:Y:S02]  /*11690*/  MUFU.EX2 R237, R6 ;  /* 0x0000000600ed7308 */ /* 0x0005e40000000800 */
[----:B------:R-:W-:Y:S01]  /*116a0*/  PRMT R14, R5, 0x5410, R7 ;  /* 0x00005410050e7816 */ /* 0x000fe20000000007 */
[----:B------:R-:W-:-:S04]  /*116b0*/  FFMA.FTZ R5, R116, c[0x0][0x23c], -R12 ;  /* 0x00008f0074057a23 */ /* 0x000fc8000001080c */
[----:B------:R-:W-:Y:S01]  /*116c0*/  HMMA.16816.F32 R52, R8, R26, R52 ;  /* 0x0000001a0834723c */ /* 0x000fe20000001834 */
[----:B------:R-:W3:Y:S01]  /*116d0*/  LDSM.16.MT88.4 R8, [R200+0x1b000] ;  /* 0x01b00000c808783b */ /* 0x000ee20000004200 */
[----:B------:R-:W-:Y:S02]  /*116e0*/  MOV R243, R114 ;  /* 0x0000007200f37202 */ /* 0x000fe40000000f00 */
[----:B------:R-:W-:Y:S01]  /*116f0*/  MOV R114, R233 ;  /* 0x000000e900727202 */ /* 0x000fe20000000f00 */
[----:B--2---:R-:W-:Y:S01]  /*11700*/  FFMA.FTZ R6, R38, c[0x0][0x23c], -R12 ;  /* 0x00008f0026067a23 */ /* 0x004fe2000001080c */
[----:B------:R-:W-:Y:S01]  /*11710*/  MOV R38, R236 ;  /* 0x000000ec00267202 */ /* 0x000fe20000000f00 */
[----:B------:R-:W-:Y:S01]  /*11720*/  MUFU.EX2 R233, R5 ;  /* 0x0000000500e97308 */ /* 0x000fe20000000800 */
[--C-:B------:R-:W-:Y:S01]  /*11730*/  HSET2.LE.AND R0, R4, R228.reuse, PT ;  /* 0x000000e404007233 */ /* 0x100fe20003803000 */
[----:B----4-:R-:W-:Y:S02]  /*11740*/  F2FP.PACK_AB R4, R242, R246 ;  /* 0x000000f6f204723e */ /* 0x010fe400000000ff */
[----:B------:R-:W-:Y:S01]  /*11750*/  PRMT R13, R13, 0x5410, R16 ;  /* 0x000054100d0d7816 */ /* 0x000fe20000000010 */
[----:B------:R-:W-:Y:S01]  /*11760*/  IMAD.MOV.U32 R116, RZ, RZ, R117 ;  /* 0x000000ffff747224 */ /* 0x000fe200078e0075 */
[----:B------:R-:W2:Y:S02]  /*11770*/  LDSM.16.MT88.4 R16, [R202+0x19000] ;  /* 0x01900000ca10783b */ /* 0x000ea40000004200 */
[----:B------:R1:W4:Y:S01]  /*11780*/  MUFU.EX2 R236, R6 ;  /* 0x0000000600ec7308 */ /* 0x0003220000000800 */
[----:B------:R-:W-:Y:S01]  /*11790*/  LOP3.LUT R4, R0, R4, RZ, 0xc0, !PT ;  /* 0x0000000400047212 */ /* 0x000fe200078ec0ff */
[----:B------:R-:W-:Y:S01]  /*117a0*/  HSET2.LE.AND R0, R15, R228, PT ;  /* 0x000000e40f007233 */ /* 0x000fe20003803000 */
[----:B------:R-:W-:Y:S01]  /*117b0*/  MOV R247, R113 ;  /* 0x0000007100f77202 */ /* 0x000fe20000000f00 */
[----:B------:R-:W-:Y:S01]  /*117c0*/  LDSM.16.MT88.4 R24, [R201+0x19000] ;  /* 0x01900000c918783b */ /* 0x000fe20000004200 */
[----:B-1----:R-:W-:-:S02]  /*117d0*/  F2FP.PACK_AB R6, R239, R240 ;  /* 0x000000f0ef06723e */ /* 0x002fc400000000ff */
[----:B----4-:R-:W-:Y:S02]  /*117e0*/  F2FP.PACK_AB R7, R233, R236 ;  /* 0x000000ece907723e */ /* 0x010fe400000000ff */
[----:B------:R-:W-:Y:S01]  /*117f0*/  LOP3.LUT R6, R0, R6, RZ, 0xc0, !PT ;  /* 0x0000000600067212 */ /* 0x000fe200078ec0ff */
[----:B------:R-:W-:Y:S01]  /*11800*/  HSET2.LE.AND R0, R13, R228, PT ;  /* 0x000000e40d007233 */ /* 0x000fe20003803000 */
[----:B------:R-:W-:-:S04]  /*11810*/  F2FP.PACK_AB R5, R237, R238 ;  /* 0x000000eeed05723e */ /* 0x000fc800000000ff */
[----:B------:R-:W-:Y:S01]  /*11820*/  LOP3.LUT R7, R0, R7, RZ, 0xc0, !PT ;  /* 0x0000000700077212 */ /* 0x000fe200078ec0ff */
[----:B------:R-:W-:Y:S01]  /*11830*/  HSET2.LE.AND R0, R14, R228, PT ;  /* 0x000000e40e007233 */ /* 0x000fe20003803000 */
[----:B------:R-:W-:Y:S02]  /*11840*/  MOV R117, R118 ;  /* 0x0000007600757202 */ /* 0x000fe40000000f00 */
[----:B------:R-:W-:Y:S01]  /*11850*/  MOV R118, R119 ;  /* 0x0000007700767202 */ /* 0x000fe20000000f00 */
[----:B------:R-:W-:Y:S01]  /*11860*/  IMAD.MOV.U32 R119, RZ, RZ, R112 ;  /* 0x000000ffff777224 */ /* 0x000fe200078e0070 */
[----:B------:R-:W-:Y:S01]  /*11870*/  LOP3.LUT R5, R0, R5, RZ, 0xc0, !PT ;  /* 0x0000000500057212 */ /* 0x000fe200078ec0ff */
[----:B------:R-:W-:Y:S01]  /*11880*/  IMAD.MOV.U32 R112, RZ, RZ, R115 ;  /* 0x000000ffff707224 */ /* 0x000fe200078e0073 */
[----:B------:R-:W-:Y:S01]  /*11890*/  MOV R241, R36 ;  /* 0x0000002400f17202 */ /* 0x000fe20000000f00 */
[----:B------:R-:W-:Y:S01]  /*118a0*/  IMAD.MOV.U32 R15, RZ, RZ, R38 ;  /* 0x000000ffff0f7224 */ /* 0x000fe200078e0026 */
[----:B------:R-:W-:-:S02]  /*118b0*/  MOV R113, R37 ;  /* 0x0000002500717202 */ /* 0x000fc40000000f00 */
[----:B------:R-:W-:Y:S02]  /*118c0*/  MOV R115, R39 ;  /* 0x0000002700737202 */ /* 0x000fe40000000f00 */
[----:B------:R-:W1:Y:S01]  /*118d0*/  LDSM.16.MT88.4 R36, [R201+0x1b000] ;  /* 0x01b00000c924783b */ /* 0x000e620000004200 */
[C---:B------:R-:W-:Y:S08]  /*118e0*/  HMMA.16816.F32 R76, R4.reuse, R20, R76 ;  /* 0x00000014044c723c */ /* 0x040ff0000000184c */
[C---:B------:R-:W-:Y:S01]  /*118f0*/  HMMA.16816.F32 R84, R4.reuse, R22, R84 ;  /* 0x000000160454723c */ /* 0x040fe20000001854 */
[----:B------:R-:W4:Y:S07]  /*11900*/  LDSM.16.MT88.4 R20, [R203+0x1b000] ;  /* 0x01b00000cb14783b */ /* 0x000f2e0000004200 */
[C---:B---3--:R-:W-:Y:S08]  /*11910*/  HMMA.16816.F32 R100, R4.reuse, R8, R100 ;  /* 0x000000080464723c */ /* 0x048ff00000001864 */
[C---:B------:R-:W-:Y:S01]  /*11920*/  HMMA.16816.F32 R104, R4.reuse, R10, R104 ;  /* 0x0000000a0468723c */ /* 0x040fe20000001868 */
[----:B------:R-:W3:Y:S07]  /*11930*/  LDSM.16.MT88.4 R8, [R200+0x1d000] ;  /* 0x01d00000c808783b */ /* 0x000eee0000004200 */
[C---:B--2---:R-:W-:Y:S08]  /*11940*/  HMMA.16816.F32 R88, R4.reuse, R16, R88 ;  /* 0x000000100458723c */ /* 0x044ff00000001858 */
[----:B------:R-:W-:Y:S01]  /*11950*/  HMMA.16816.F32 R92, R4, R18, R92 ;  /* 0x00000012045c723c */ /* 0x000fe2000000185c */
[----:B------:R-:W2:Y:S01]  /*11960*/  LDSM.16.MT88.4 R16, [R202+0x1b000] ;  /* 0x01b00000ca10783b */ /* 0x000ea20000004200 */
[----:B------:R-:W-:-:S02]  /*11970*/  MOV R14, R112 ;  /* 0x00000070000e7202 */ /* 0x000fc40000000f00 */
[----:B------:R-:W-:Y:S01]  /*11980*/  MOV R0, R113 ;  /* 0x0000007100007202 */ /* 0x000fe20000000f00 */
[----:B------:R-:W-:-:S03]  /*11990*/  IMAD.MOV.U32 R13, RZ, RZ, R116 ;  /* 0x000000ffff0d7224 */ /* 0x000fc600078e0074 */
[C---:B-1----:R-:W-:Y:S07]  /*119a0*/  HMMA.16816.F32 R108, R4.reuse, R36, R108 ;  /* 0x00000024046c723c */ /* 0x042fee000000186c */
[----:B------:R-:W-:Y:S01]  /*119b0*/  IMAD.MOV.U32 R37, RZ, RZ, R114 ;  /* 0x000000ffff257224 */ /* 0x000fe200078e0072 */
[----:B------:R-:W-:Y:S02]  /*119c0*/  MOV R36, R115 ;  /* 0x0000007300247202 */ /* 0x000fe40000000f00 */
[C---:B------:R-:W-:Y:S07]  /*119d0*/  HMMA.16816.F32 R112, R4.reuse, R38, R172 ;  /* 0x000000260470723c */ /* 0x040fee00000018ac */
[----:B------:R-:W-:Y:S01]  /*119e0*/  MOV R38, R117 ;  /* 0x0000007500267202 */ /* 0x000fe20000000f00 */
[----:B------:R-:W-:Y:S01]  /*119f0*/  IMAD.MOV.U32 R39, RZ, RZ, R118 ;  /* 0x000000ffff277224 */ /* 0x000fe200078e0076 */
[----:B------:R-:W-:Y:S01]  /*11a00*/  MOV R172, R119 ;  /* 0x0000007700ac7202 */ /* 0x000fe20000000f00 */
[C---:B------:R-:W-:Y:S08]  /*11a10*/  HMMA.16816.F32 R152, R4.reuse, R32, R152 ;  /* 0x000000200498723c */ /* 0x040ff00000001898 */
[C---:B------:R-:W-:Y:S01]  /*11a20*/  HMMA.16816.F32 R60, R4.reuse, R34, R60 ;  /* 0x00000022043c723c */ /* 0x040fe2000000183c */
[----:B------:R-:W1:Y:S07]  /*11a30*/  LDSM.16.MT88.4 R32, [R203+0x1d000] ;  /* 0x01d00000cb20783b */ /* 0x000e6e0000004200 */
[C---:B----4-:R-:W-:Y:S08]  /*11a40*/  HMMA.16816.F32 R116, R4.reuse, R20, R196 ;  /* 0x000000140474723c */ /* 0x050ff000000018c4 */
[C---:B---3--:R-:W-:Y:S08]  /*11a50*/  HMMA.16816.F32 R132, R4.reuse, R8, R180 ;  /* 0x000000080484723c */ /* 0x048ff000000018b4 */
[C---:B------:R-:W-:Y:S01]  /*11a60*/  HMMA.16816.F32 R196, R4.reuse, R10, R176 ;  /* 0x0000000a04c4723c */ /* 0x040fe200000018b0 */
[----:B------:R-:W3:Y:S07]  /*11a70*/  LDSM.16.MT88.4 R8, [R202+0x1d000] ;  /* 0x01d00000ca08783b */ /* 0x000eee0000004200 */
[C---:B------:R-:W-:Y:S08]  /*11a80*/  HMMA.16816.F32 R64, R4.reuse, R24, R64 ;  /* 0x000000180440723c */ /* 0x040ff00000001840 */
[C---:B------:R-:W-:Y:S01]  /*11a90*/  HMMA.16816.F32 R68, R4.reuse, R26, R68 ;  /* 0x0000001a0444723c */ /* 0x040fe20000001844 */
[----:B------:R-:W4:Y:S07]  /*11aa0*/  LDSM.16.MT88.4 R24, [R201+0x1d000] ;  /* 0x01d00000c918783b */ /* 0x000f2e0000004200 */
[C---:B--2---:R-:W-:Y:S08]  /*11ab0*/  HMMA.16816.F32 R124, R4.reuse, R16, R188 ;  /* 0x00000010047c723c */ /* 0x044ff000000018bc */
[----:B------:R-:W-:Y:S01]  /*11ac0*/  HMMA.16816.F32 R128, R4, R18, R184 ;  /* 0x000000120480723c */ /* 0x000fe200000018b8 */
[----:B------:R-:W2:Y:S01]  /*11ad0*/  LDSM.16.MT88.4 R16, [R200+0x1f000] ;  /* 0x01f00000c810783b */ /* 0x000ea20000004200 */
[----:B------:R-:W-:-:S06]  /*11ae0*/  MOV R21, R231 ;  /* 0x000000e700157202 */ /* 0x000fcc0000000f00 */
[C---:B-1----:R-:W-:Y:S08]  /*11af0*/  HMMA.16816.F32 R184, R4.reuse, R32, R160 ;  /* 0x0000002004b8723c */ /* 0x042ff000000018a0 */
[C---:B---3--:R-:W-:Y:S08]  /*11b00*/  HMMA.16816.F32 R180, R4.reuse, R8, R144 ;  /* 0x0000000804b4723c */ /* 0x048ff00000001890 */
[----:B------:R-:W-:Y:S01]  /*11b10*/  HMMA.16816.F32 R160, R4, R10, R140 ;  /* 0x0000000a04a0723c */ /* 0x000fe2000000188c */
[----:B------:R-:W-:Y:S01]  /*11b20*/  LDSM.16.MT88.4 R8, [R203+0x1f000] ;  /* 0x01f00000cb08783b */ /* 0x000fe20000004200 */
[----:B------:R-:W-:Y:S01]  /*11b30*/  MOV R173, R228 ;  /* 0x000000e400ad7202 */ /* 0x000fe20000000f00 */
[----:B------:R-:W-:Y:S01]  /*11b40*/  IMAD.MOV.U32 R174, RZ, RZ, R229 ;  /* 0x000000ffffae7224 */ /* 0x000fe200078e00e5 */
[----:B------:R-:W-:-:S04]  /*11b50*/  MOV R175, R230 ;  /* 0x000000e600af7202 */ /* 0x000fc80000000f00 */
[C---:B------:R-:W-:Y:S08]  /*11b60*/  HMMA.16816.F32 R120, R4.reuse, R22, R192 ;  /* 0x000000160478723c */ /* 0x040ff000000018c0 */
[C---:B----4-:R-:W-:Y:S07]  /*11b70*/  HMMA.16816.F32 R192, R4.reuse, R26, R164 ;  /* 0x0000001a04c0723c */ /* 0x050fee00000018a4 */
[----:B------:R-:W-:Y:S01]  /*11b80*/  IMAD.MOV.U32 R167, RZ, RZ, R21 ;  /* 0x000000ffffa77224 */ /* 0x000fe200078e0015 */
[C---:B------:R-:W-:Y:S01]  /*11b90*/  HMMA.16816.F32 R228, R4.reuse, R24, R168 ;  /* 0x0000001804e4723c */ /* 0x040fe200000018a8 */
[----:B------:R-:W1:Y:S07]  /*11ba0*/  LDSM.16.MT88.4 R20, [R201+0x1f000] ;  /* 0x01f00000c914783b */ /* 0x000e6e0000004200 */
[C---:B------:R-:W-:Y:S08]  /*11bb0*/  HMMA.16816.F32 R188, R4.reuse, R34, R156 ;  /* 0x0000002204bc723c */ /* 0x040ff0000000189c */
[C---:B--2---:R-:W-:Y:S08]  /*11bc0*/  HMMA.16816.F32 R32, R4.reuse, R16, R96 ;  /* 0x000000100420723c */ /* 0x044ff00000001860 */
[----:B------:R-:W-:Y:S01]  /*11bd0*/  HMMA.16816.F32 R24, R4, R18, R80 ;  /* 0x000000120418723c */ /* 0x000fe20000001850 */
[----:B------:R-:W2:Y:S01]  /*11be0*/  LDSM.16.MT88.4 R16, [R202+0x1f000] ;  /* 0x01f00000ca10783b */ /* 0x000ea20000004200 */
[----:B------:R-:W-:-:S02]  /*11bf0*/  IMAD.MOV.U32 R159, RZ, RZ, R0 ;  /* 0x000000ffff9f7224 */ /* 0x000fc400078e0000 */
[--C-:B------:R-:W-:Y:S01]  /*11c00*/  FFMA.FTZ R0, R14, c[0x0][0x23c], -R2.reuse ;  /* 0x00008f000e007a23 */ /* 0x100fe20000010802 */
[----:B------:R-:W-:Y:S01]  /*11c10*/  MOV R14, R232 ;  /* 0x000000e8000e7202 */ /* 0x000fe20000000f00 */
[----:B------:R-:W-:Y:S01]  /*11c20*/  IMAD.MOV.U32 R165, RZ, RZ, R173 ;  /* 0x000000ffffa57224 */ /* 0x000fe200078e00ad */
[----:B------:R-:W-:Y:S01]  /*11c30*/  MOV R158, R175 ;  /* 0x000000af009e7202 */ /* 0x000fe20000000f00 */
[----:B------:R3:W-:Y:S01]  /*11c40*/  MUFU.EX2 R232, R0 ;  /* 0x0000000000e87308 */ /* 0x0007e20000000800 */
[----:B------:R-:W-:Y:S01]  /*11c50*/  IMAD.MOV.U32 R146, RZ, RZ, R159 ;  /* 0x000000ffff927224 */ /* 0x000fe200078e009f */
[----:B------:R-:W-:Y:S01]  /*11c60*/  MOV R159, R15 ;  /* 0x0000000f009f7202 */ /* 0x000fe20000000f00 */
[----:B------:R-:W-:Y:S01]  /*11c70*/  IMAD.MOV.U32 R15, RZ, RZ, R241 ;  /* 0x000000ffff0f7224 */ /* 0x000fe200078e00f1 */
[----:B------:R-:W-:Y:S01]  /*11c80*/  MOV R164, R38 ;  /* 0x0000002600a47202 */ /* 0x000fe20000000f00 */
[----:B------:R-:W-:Y:S01]  /*11c90*/  LDSM.16.MT88.4 R80, [R203+0x1b800] ;  /* 0x01b80000cb50783b */ /* 0x000fe20000004200 */
[----:B------:R-:W-:Y:S01]  /*11ca0*/  MOV R166, R174 ;  /* 0x000000ae00a67202 */ /* 0x000fe20000000f00 */
[----:B-1----:R-:W-:Y:S02]  /*11cb0*/  HMMA.16816.F32 R168, R4, R20, R72 ;  /* 0x0000001404a8723c */ /* 0x002fe40000001848 */
[----:B------:R-:W-:Y:S01]  /*11cc0*/  LDSM.16.MT88.4 R96, [R200+0x1d800] ;  /* 0x01d80000c860783b */ /* 0x000fe20000004200 */
[----:B---3--:R-:W-:Y:S01]  /*11cd0*/  FFMA.FTZ R0, R150, c[0x0][0x23c], -R2 ;  /* 0x00008f0096007a23 */ /* 0x008fe20000010802 */
[----:B------:R-:W-:-:S02]  /*11ce0*/  MOV R38, R172 ;  /* 0x000000ac00267202 */ /* 0x000fc40000000f00 */
[----:B------:R-:W-:Y:S01]  /*11cf0*/  MOV R241, R243 ;  /* 0x000000f300f17202 */ /* 0x000fe20000000f00 */
[----:B------:R1:W3:Y:S01]  /*11d00*/  MUFU.EX2 R150, R0 ;  /* 0x0000000000967308 */ /* 0x0002e20000000800 */
[C---:B------:R-:W-:Y:S01]  /*11d10*/  HMMA.16816.F32 R172, R4.reuse, R8, R56 ;  /* 0x0000000804ac723c */ /* 0x040fe20000001838 */
[----:B------:R-:W-:Y:S01]  /*11d20*/  MOV R243, R247 ;  /* 0x000000f700f37202 */ /* 0x000fe20000000f00 */
[----:B------:R-:W-:Y:S01]  /*11d30*/  IMAD.MOV.U32 R247, RZ, RZ, R249 ;  /* 0x000000fffff77224 */ /* 0x000fe200078e00f9 */
[----:B------:R-:W-:Y:S01]  /*11d40*/  MOV R249, R149 ;  /* 0x0000009500f97202 */ /* 0x000fe20000000f00 */
[----:B------:R-:W4:Y:S01]  /*11d50*/  LDSM.16.MT88.4 R56, [R202+0x19800] ;  /* 0x01980000ca38783b */ /* 0x000f220000004200 */
[----:B------:R-:W-:Y:S01]  /*11d60*/  MOV R147, R164 ;  /* 0x000000a400937202 */ /* 0x000fe20000000f00 */
[----:B------:R-:W-:Y:S01]  /*11d70*/  IMAD.MOV.U32 R157, RZ, RZ, R166 ;  /* 0x000000ffff9d7224 */ /* 0x000fe200078e00a6 */
[----:B------:R-:W-:Y:S01]  /*11d80*/  MOV R156, R165 ;  /* 0x000000a5009c7202 */ /* 0x000fe20000000f00 */
[----:B------:R-:W-:Y:S01]  /*11d90*/  HMMA.16816.F32 R176, R4, R22, R136 ;  /* 0x0000001604b0723c */ /* 0x000fe20000001888 */
[----:B------:R-:W-:Y:S01]  /*11da0*/  IMAD.MOV.U32 R142, RZ, RZ, R15 ;  /* 0x000000ffff8e7224 */ /* 0x000fe200078e000f */
[----:B------:R-:W-:Y:S01]  /*11db0*/  MOV R143, R159 ;  /* 0x0000009f008f7202 */ /* 0x000fe20000000f00 */
[----:B------:R-:W-:Y:S01]  /*11dc0*/  LDSM.16.MT88.4 R72, [R201+0x1b800] ;  /* 0x01b80000c948783b */ /* 0x000fe20000004200 */
[----:B-1----:R-:W-:Y:S01]  /*11dd0*/  FFMA.FTZ R0, R13, c[0x0][0x23c], -R2 ;  /* 0x00008f000d007a23 */ /* 0x002fe20000010802 */
[----:B------:R-:W-:-:S03]  /*11de0*/  MOV R13, R227 ;  /* 0x000000e3000d7202 */ /* 0x000fc60000000f00 */
[----:B------:R-:W-:Y:S01]  /*11df0*/  HMMA.16816.F32 R20, R4, R10, R52 ;  /* 0x0000000a0414723c */ /* 0x000fe20000001834 */
[----:B------:R-:W-:Y:S01]  /*11e00*/  MOV R141, R156 ;  /* 0x0000009c008d7202 */ /* 0x000fe20000000f00 */
[----:B------:R1:W-:Y:S01]  /*11e10*/  MUFU.EX2 R227, R0 ;  /* 0x0000000000e37308 */ /* 0x0003e20000000800 */
[----:B------:R-:W-:Y:S01]  /*11e20*/  FFMA.FTZ R2, R158, c[0x0][0x23c], -R2 ;  /* 0x00008f009e027a23 */ /* 0x000fe20000010802 */
[----:B------:R-:W-:Y:S06]  /*11e30*/  LDSM.16.MT88.4 R136, [R201+0x1f800] ;  /* 0x01f80000c988783b */ /* 0x000fec0000004200 */
[----:B------:R2:W-:Y:S01]  /*11e40*/  MUFU.EX2 R149, R2 ;  /* 0x0000000200957308 */ /* 0x0005e20000000800 */
[----:B-1----:R-:W-:-:S05]  /*11e50*/  LOP3.LUT R0, R31, UR8, R42, 0x96, !PT ;  /* 0x000000081f007c12 */ /* 0x002fca000f8e962a */
[----:B------:R-:W-:-:S04]  /*11e60*/  IMAD.WIDE.U32 R8, R0, -0x2daee0ad, RZ ;  /* 0xd2511f5300087825 */ /* 0x000fc800078e00ff */
[----:B--2---:R-:W-:Y:S01]  /*11e70*/  FFMA.FTZ R2, R14, c[0x0][0x23c], -R12 ;  /* 0x00008f000e027a23 */ /* 0x004fe2000001080c */
[----:B------:R-:W-:Y:S02]  /*11e80*/  LOP3.LUT R0, R9, UR18, R40, 0x96, !PT ;  /* 0x0000001209007c12 */ /* 0x000fe4000f8e9628 */
[----:B------:R-:W1:Y:S01]  /*11e90*/  LDSM.16.MT88.4 R40, [R201+0x19800] ;  /* 0x01980000c928783b */ /* 0x000e620000004200 */
[----:B------:R2:W-:Y:S01]  /*11ea0*/  MUFU.EX2 R31, R2 ;  /* 0x00000002001f7308 */ /* 0x0005e20000000800 */
[----:B------:R-:W-:Y:S02]  /*11eb0*/  MOV R158, R167 ;  /* 0x000000a7009e7202 */ /* 0x000fe40000000f00 */
[----:B------:R-:W-:Y:S01]  /*11ec0*/  HMMA.16816.F32 R164, R4, R16, R48 ;  /* 0x0000001004a4723c */ /* 0x000fe20000001830 */
[----:B------:R-:W-:Y:S01]  /*11ed0*/  LOP3.LUT R14, R8, 0xff, RZ, 0xc0, !PT ;  /* 0x000000ff080e7812 */ /* 0x000fe200078ec0ff */
[----:B------:R-:W-:Y:S01]  /*11ee0*/  FFMA.FTZ R11, R147, c[0x0][0x23c], -R12 ;  /* 0x00008f00930b7a23 */ /* 0x000fe2000001080c */
[----:B------:R-:W-:-:S05]  /*11ef0*/  SHF.R.U32.HI R10, RZ, 0x10, R8 ;  /* 0x00000010ff0a7819 */ /* 0x000fca0000011608 */
[----:B------:R-:W-:Y:S01]  /*11f00*/  HMMA.16816.F32 R16, R4, R18, R44 ;  /* 0x000000120410723c */ /* 0x000fe2000000182c */
[----:B------:R-:W1:Y:S01]  /*11f10*/  LDSM.16.MT88.4 R48, [R203+0x19800] ;  /* 0x01980000cb30783b */ /* 0x000e620000004200 */
[----:B--2---:R-:W-:Y:S01]  /*11f20*/  LOP3.LUT R2, R8, 0xffff, RZ, 0xc0, !PT ;  /* 0x0000ffff08027812 */ /* 0x004fe200078ec0ff */
[----:B------:R-:W-:Y:S01]  /*11f30*/  FFMA.FTZ R9, R13, c[0x0][0x23c], -R12 ;  /* 0x00008f000d097a23 */ /* 0x000fe2000001080c */
[----:B------:R-:W-:Y:S01]  /*11f40*/  SHF.R.U32.HI R13, RZ, 0x18, R8 ;  /* 0x00000018ff0d7819 */ /* 0x000fe20000011608 */
[----:B------:R-:W-:Y:S02]  /*11f50*/  FFMA.FTZ R8, R146, c[0x0][0x23c], -R12 ;  /* 0x00008f0092087a23 */ /* 0x000fe4000001080c */
[----:B------:R-:W-:Y:S01]  /*11f60*/  SHF.R.U32.HI R6, RZ, 0x8, R2 ;  /* 0x00000008ff067819 */ /* 0x000fe20000011602 */
[----:B------:R-:W2:Y:S01]  /*11f70*/  MUFU.EX2 R30, R9 ;  /* 0x00000009001e7308 */ /* 0x000ea20000000800 */
[----:B------:R-:W-:Y:S02]  /*11f80*/  LOP3.LUT R2, R0, 0xffff, RZ, 0xc0, !PT ;  /* 0x0000ffff00027812 */ /* 0x000fe400078ec0ff */
[----:B------:R-:W-:-:S02]  /*11f90*/  SHF.R.U32.HI R5, RZ, 0x10, R0 ;  /* 0x00000010ff057819 */ /* 0x000fc40000011600 */
[----:B------:R-:W-:-:S03]  /*11fa0*/  SHF.R.U32.HI R7, RZ, 0x18, R0 ;  /* 0x00000018ff077819 */ /* 0x000fc60000011600 */
[----:B------:R2:W-:Y:S01]  /*11fb0*/  MUFU.EX2 R15, R8 ;  /* 0x00000008000f7308 */ /* 0x0005e20000000800 */
[----:B------:R-:W-:-:S07]  /*11fc0*/  LOP3.LUT R4, R10, 0xff, RZ, 0xc0, !PT ;  /* 0x000000ff0a047812 */ /* 0x000fce00078ec0ff */
[----:B------:R-:W1:Y:S01]  /*11fd0*/  MUFU.EX2 R12, R11 ;  /* 0x0000000b000c7308 */ /* 0x000e620000000800 */
[----:B--2---:R-:W-:Y:S02]  /*11fe0*/  LOP3.LUT R8, R0, 0xff, RZ, 0xc0, !PT ;  /* 0x000000ff00087812 */ /* 0x004fe400078ec0ff */
[----:B------:R-:W-:Y:S02]  /*11ff0*/  SHF.R.U32.HI R0, RZ, 0x8, R2 ;  /* 0x00000008ff007819 */ /* 0x000fe40000011602 */
[----:B------:R-:W-:Y:S02]  /*12000*/  LOP3.LUT R2, R5, 0xff, RZ, 0xc0, !PT ;  /* 0x000000ff05027812 */ /* 0x000fe400078ec0ff */
[----:B------:R-:W-:Y:S02]  /*12010*/  PRMT R0, R8, 0x5410, R0 ;  /* 0x0000541008007816 */ /* 0x000fe40000000000 */
[----:B------:R-:W-:Y:S02]  /*12020*/  PRMT R2, R2, 0x5410, R7 ;  /* 0x0000541002027816 */ /* 0x000fe40000000007 */
[----:B------:R-:W-:Y:S01]  /*12030*/  PRMT R9, R14, 0x5410, R6 ;  /* 0x000054100e097816 */ /* 0x000fe20000000006 */
[--C-:B------:R-:W-:Y:S01]  /*12040*/  HSET2.LE.AND R0, R0, R141.reuse, PT ;  /* 0x0000008d00007233 */ /* 0x100fe20003803000 */
[----:B------:R-:W-:Y:S01]  /*12050*/  PRMT R6, R4, 0x5410, R13 ;  /* 0x0000541004067816 */ /* 0x000fe2000000000d */
[----:B------:R-:W-:Y:S01]  /*12060*/  HSET2.LE.AND R4, R2, R141, PT ;  /* 0x0000008d02047233 */ /* 0x000fe20003803000 */
[----:B---3--:R-:W-:-:S02]  /*12070*/  F2FP.PACK_AB R2, R150, R232 ;  /* 0x000000e89602723e */ /* 0x008fc400000000ff */
[----:B------:R-:W-:Y:S01]  /*12080*/  F2FP.PACK_AB R5, R30, R31 ;  /* 0x0000001f1e05723e */ /* 0x000fe200000000ff */
[----:B------:R-:W-:Y:S01]  /*12090*/  IMAD.MOV.U32 R147, RZ, RZ, R157 ;  /* 0x000000ffff937224 */ /* 0x000fe200078e009d */
[----:B------:R-:W-:Y:S02]  /*120a0*/  MOV R146, R158 ;  /* 0x0000009e00927202 */ /* 0x000fe40000000f00 */
[----:B------:R-:W-:Y:S01]  /*120b0*/  LOP3.LUT R144, R0, R2, RZ, 0xc0, !PT ;  /* 0x0000000200907212 */ /* 0x000fe200078ec0ff */
[--C-:B------:R-:W-:Y:S01]  /*120c0*/  HSET2.LE.AND R0, R9, R141.reuse, PT ;  /* 0x0000008d09007233 */ /* 0x100fe20003803000 */
[----:B------:R-:W-:Y:S01]  /*120d0*/  LOP3.LUT R145, R4, R5, RZ, 0xc0, !PT ;  /* 0x0000000504917212 */ /* 0x000fe200078ec0ff */
[----:B------:R-:W-:Y:S01]  /*120e0*/  HSET2.LE.AND R4, R6, R141, PT ;  /* 0x0000008d06047233 */ /* 0x000fe20003803000 */
[----:B------:R-:W-:Y:S01]  /*120f0*/  F2FP.PACK_AB R2, R149, R227 ;  /* 0x000000e39502723e */ /* 0x000fe200000000ff */
[----:B------:R-:W-:Y:S01]  /*12100*/  IMAD.MOV.U32 R7, RZ, RZ, R146 ;  /* 0x000000ffff077224 */ /* 0x000fe200078e0092 */
[----:B-1----:R-:W-:Y:S01]  /*12110*/  F2FP.PACK_AB R5, R12, R15 ;  /* 0x0000000f0c05723e */ /* 0x002fe200000000ff */
[----:B------:R-:W1:Y:S01]  /*12120*/  LDSM.16.MT88.4 R156, [R200+0x19800] ;  /* 0x01980000c89c783b */ /* 0x000e620000004200 */
[----:B------:R-:W-:-:S02]  /*12130*/  MOV R6, R147 ;  /* 0x0000009300067202 */ /* 0x000fc40000000f00 */
[----:B------:R-:W-:Y:S01]  /*12140*/  LOP3.LUT R146, R0, R2, RZ, 0xc0, !PT ;  /* 0x0000000200927212 */ /* 0x000fe200078ec0ff */
[----:B------:R-:W-:Y:S01]  /*12150*/  LDSM.16.MT88.4 R8, [R202+0x1f800] ;  /* 0x01f80000ca08783b */ /* 0x000fe20000004200 */
[----:B------:R-:W-:Y:S01]  /*12160*/  LOP3.LUT R147, R4, R5, RZ, 0xc0, !PT ;  /* 0x0000000504937212 */ /* 0x000fe200078ec0ff */
[----:B------:R-:W-:Y:S01]  /*12170*/  IMAD.MOV.U32 R4, RZ, RZ, R39 ;  /* 0x000000ffff047224 */ /* 0x000fe200078e0027 */
[----:B------:R-:W-:Y:S02]  /*12180*/  MOV R5, R38 ;  /* 0x0000002600057202 */ /* 0x000fe40000000f00 */
[----:B------:R-:W-:Y:S02]  /*12190*/  MOV R2, R36 ;  /* 0x0000002400027202 */ /* 0x000fe40000000f00 */
[----:B------:R-:W-:Y:S01]  /*121a0*/  MOV R0, R37 ;  /* 0x0000002500007202 */ /* 0x000fe20000000f00 */
[C---:B----4-:R-:W-:Y:S01]  /*121b0*/  HMMA.16816.F32 R52, R144.reuse, R56, R88 ;  /* 0x000000389034723c */ /* 0x050fe20000001858 */
[----:B------:R-:W-:Y:S07]  /*121c0*/  LDSM.16.MT88.4 R88, [R202+0x1b800] ;  /* 0x01b80000ca58783b */ /* 0x000fee0000004200 */
[----:B------:R-:W-:Y:S01]  /*121d0*/  HMMA.16816.F32 R36, R144, R40, R64 ;  /* 0x000000289024723c */ /* 0x000fe20000001840 */
[----:B------:R-:W2:Y:S01]  /*121e0*/  LDSM.16.MT88.4 R64, [R200+0x1b800] ;  /* 0x01b80000c840783b */ /* 0x000ea20000004200 */
[----:B------:R-:W-:-:S02]  /*121f0*/  FFMA.FTZ R0, R244, R29, R0 ;  /* 0x0000001df4007223 */ /* 0x000fc40000010000 */
[----:B------:R-:W-:Y:S02]  /*12200*/  FFMA.FTZ R2, R245, R28, R2 ;  /* 0x0000001cf5027223 */ /* 0x000fe40000010002 */
[----:B------:R-:W-:Y:S02]  /*12210*/  FADD.FTZ R0, R4, R0 ;  /* 0x0000000004007221 */ /* 0x000fe40000010000 */
[----:B------:R-:W-:Y:S01]  /*12220*/  FADD.FTZ R2, R5, R2 ;  /* 0x0000000205027221 */ /* 0x000fe20000010000 */
[----:B------:R-:W-:Y:S01]  /*12230*/  MOV R13, R143 ;  /* 0x0000008f000d7202 */ /* 0x000fe20000000f00 */
[----:B------:R-:W-:Y:S01]  /*12240*/  FADD.FTZ R0, R6, R0 ;  /* 0x0000000006007221 */ /* 0x000fe20000010000 */
[----:B------:R-:W-:Y:S01]  /*12250*/  MOV R14, R142 ;  /* 0x0000008e000e7202 */ /* 0x000fe20000000f00 */
[----:B------:R-:W-:Y:S01]  /*12260*/  FADD.FTZ R2, R7, R2 ;  /* 0x0000000207027221 */ /* 0x000fe20000010000 */
[----:B------:R-:W-:Y:S01]  /*12270*/  HMMA.16816.F32 R44, R144, R48, R76 ;  /* 0x00000030902c723c */ /* 0x000fe2000000184c */
[----:B------:R-:W-:Y:S01]  /*12280*/  FADD.FTZ R0, R13, R0 ;  /* 0x000000000d007221 */ /* 0x000fe20000010000 */
[----:B------:R-:W-:Y:S01]  /*12290*/  LDSM.16.MT88.4 R140, [R203+0x1f800] ;  /* 0x01f80000cb8c783b */ /* 0x000fe20000004200 */
[----:B------:R-:W-:-:S05]  /*122a0*/  FADD.FTZ R2, R14, R2 ;  /* 0x000000020e027221 */ /* 0x000fca0000010000 */
[----:B-1----:R-:W-:Y:S01]  /*122b0*/  HMMA.16816.F32 R152, R144, R156, R152 ;  /* 0x0000009c9098723c */ /* 0x002fe20000001898 */
[----:B------:R-:W-:Y:S02]  /*122c0*/  FADD.FTZ R0, R241, R0 ;  /* 0x00000000f1007221 */ /* 0x000fe40000010000 */
[----:B------:R-:W-:-:S05]  /*122d0*/  FADD.FTZ R2, R243, R2 ;  /* 0x00000002f3027221 */ /* 0x000fca0000010000 */
[----:B------:R-:W-:Y:S01]  /*122e0*/  HMMA.16816.F32 R76, R144, R80, R116 ;  /* 0x00000050904c723c */ /* 0x000fe20000001874 */
[----:B------:R-:W-:-:S07]  /*122f0*/  FADD.FTZ R0, R247, R0 ;  /* 0x00000000f7007221 */ /* 0x000fce0000010000 */
[C---:B------:R-:W-:Y:S08]  /*12300*/  HMMA.16816.F32 R156, R144.reuse, R158, R60 ;  /* 0x0000009e909c723c */ /* 0x040ff0000000183c */
[C---:B------:R-:W-:Y:S08]  /*12310*/  HMMA.16816.F32 R40, R144.reuse, R42, R68 ;  /* 0x0000002a9028723c */ /* 0x040ff00000001844 */
[C---:B------:R-:W-:Y:S08]  /*12320*/  HMMA.16816.F32 R48, R144.reuse, R50, R84 ;  /* 0x000000329030723c */ /* 0x040ff00000001854 */
[C---:B------:R-:W-:Y:S01]  /*12330*/  HMMA.16816.F32 R80, R144.reuse, R82, R120 ;  /* 0x000000529050723c */ /* 0x040fe20000001878 */
[----:B------:R-:W1:Y:S07]  /*12340*/  LDSM.16.MT88.4 R120, [R202+0x1d800] ;  /* 0x01d80000ca78783b */ /* 0x000e6e0000004200 */
[----:B--2---:R-:W-:Y:S01]  /*12350*/  HMMA.16816.F32 R60, R144, R64, R100 ;  /* 0x00000040903c723c */ /* 0x004fe20000001864 */
[----:B------:R-:W-:-:S07]  /*12360*/  FADD.FTZ R2, R248, R2 ;  /* 0x00000002f8027221 */ /* 0x000fce0000010000 */
[C---:B------:R-:W-:Y:S08]  /*12370*/  HMMA.16816.F32 R68, R144.reuse, R72, R108 ;  /* 0x000000489044723c */ /* 0x040ff0000000186c */
[C---:B------:R-:W-:Y:S08]  /*12380*/  HMMA.16816.F32 R84, R144.reuse, R88, R124 ;  /* 0x000000589054723c */ /* 0x040ff0000000187c */
[C---:B------:R-:W-:Y:S01]  /*12390*/  HMMA.16816.F32 R64, R144.reuse, R66, R104 ;  /* 0x000000429040723c */ /* 0x040fe20000001868 */
[----:B------:R-:W2:Y:S07]  /*123a0*/  LDSM.16.MT88.4 R104, [R201+0x1d800] ;  /* 0x01d80000c968783b */ /* 0x000eae0000004200 */
        /* <DEDUP_REMOVED lines=23> */
[----:B-1----:R-:W-:Y:S01]  /*12520*/  HMMA.16816.F32 R116, R144, R120, R180 ;  /* 0x000000789074723c */ /* 0x002fe200000018b4 */
[----:B------:R-:W-:-:S07]  /*12530*/  FADD.FTZ R0, R15, R0 ;  /* 0x000000000f007221 */ /* 0x000fce0000010000 */
[----:B------:R-:W-:Y:S01]  /*12540*/  HMMA.16816.F32 R92, R144, R96, R132 ;  /* 0x00000060905c723c */ /* 0x000fe20000001884 */
[----:B------:R-:W-:-:S07]  /*12550*/  FADD.FTZ R244, R149, R2 ;  /* 0x0000000295f47221 */ /* 0x000fce0000010000 */
[----:B------:R-:W-:Y:S01]  /*12560*/  HMMA.16816.F32 R120, R144, R122, R160 ;  /* 0x0000007a9078723c */ /* 0x000fe200000018a0 */
[----:B------:R-:W-:-:S07]  /*12570*/  FADD.FTZ R245, R12, R0 ;  /* 0x000000000cf57221 */ /* 0x000fce0000010000 */
        /* <DEDUP_REMOVED lines=14> */
.L_x_830:
[----:B------:R-:W-:-:S12]  /*12660*/  UIADD3 UR35, UR37, -0x1, URZ ;  /* 0xffffffff25237890 */ /* 0x000fd8000fffe03f */
.L_x_837:
        /* <DEDUP_REMOVED lines=30> */
[----:B------:R-:W-:Y:S02]  /*12850*/  IADD3 R6, P0, R6, UR34, RZ ;  /* 0x0000002206067c10 */ /* 0x000fe4000ff1e0ff */
        /* <DEDUP_REMOVED lines=9> */
[----:B------:R-:W-:Y:S01]  /*128f0*/  IADD3.X R238, R238, UR33, R5, P0, !PT ;  /* 0x00000021eeee7c10 */ /* 0x000fe200087fe405 */
[----:B----4-:R-:W-:Y:S01]  /*12900*/  IMAD.MOV.U32 R243, RZ, RZ, R13 ;  /* 0x000000fffff37224 */ /* 0x010fe200078e000d */
[----:B------:R-:W-:Y:S01]  /*12910*/  SHF.R.S32.HI R0, RZ, 0x1f, R0 ;  /* 0x0000001fff007819 */ /* 0x000fe20000011400 */
[----:B------:R-:W-:Y:S01]  /*12920*/  IMAD.MOV.U32 R242, RZ, RZ, R10 ;  /* 0x000000fffff27224 */ /* 0x000fe200078e000a */
[----:B------:R-:W-:Y:S01]  /*12930*/  LEA R239, P0, R2, c[0x0][0x170], 0x1 ;  /* 0x00005c0002ef7a11 */ /* 0x000fe200078008ff */
[----:B------:R-:W-:Y:S01]  /*12940*/  UIADD3 UR33, UR35, -0x1, URZ ;  /* 0xffffffff23217890 */ /* 0x000fe2000fffe03f */
[----:B------:R-:W-:Y:S01]  /*12950*/  IMAD.WIDE.U32 R236, R20, -0x326172a9, RZ ;  /* 0xcd9e8d5714ec7825 */ /* 0x000fe200078e00ff */
[----:B------:R-:W-:Y:S02]  /*12960*/  ISETP.GE.AND P3, PT, R18, c[0x0][0x220], PT ;  /* 0x0000880012007a0c */ /* 0x000fe40003f66270 */
[----:B------:R-:W-:Y:S01]  /*12970*/  LEA.HI.X R238, R2, c[0x0][0x174], R238, 0x1, P0 ;  /* 0x00005d0002ee7a11 */ /* 0x000fe200000f0cee */
[----:B------:R-:W-:Y:S01]  /*12980*/  IMAD.X R229, RZ, RZ, R0, P1 ;  /* 0x000000ffffe57224 */ /* 0x000fe200008e0600 */
[----:B------:R-:W-:-:S02]  /*12990*/  LOP3.LUT R230, R237, R14, RZ, 0x3c, !PT ;  /* 0x0000000eede67212 */ /* 0x000fc400078e3cff */
[----:B------:R-:W-:Y:S02]  /*129a0*/  ISETP.GE.AND P2, PT, R17, c[0x0][0x220], PT ;  /* 0x0000880011007a0c */ /* 0x000fe40003f46270 */
[----:B------:R-:W-:Y:S01]  /*129b0*/  ISETP.GE.AND P1, PT, R16, c[0x0][0x220], PT ;  /* 0x0000880010007a0c */ /* 0x000fe20003f26270 */
[----:B------:R-:W-:Y:S01]  /*129c0*/  IMAD.WIDE.U32 R230, R230, -0x2daee0ad, RZ ;  /* 0xd2511f53e6e67825 */ /* 0x000fe200078e00ff */
[----:B------:R-:W-:Y:S01]  /*129d0*/  ISETP.GE.AND P0, PT, R15, c[0x0][0x220], PT ;  /* 0x000088000f007a0c */ /* 0x000fe20003f06270 */
[----:B------:R-:W-:Y:S05]  /*129e0*/  BRA `(.L_x_839) ;  /* 0x000003d000007947 */ /* 0x000fea0003800000 */
.L_x_841:
        /* <DEDUP_REMOVED lines=61> */
.L_x_839:
        /* <DEDUP_REMOVED lines=22> */
[----:B------:R-:W-:Y:S01]  /*12f20*/  LEA R4, P6, R12, R239, 0x1 ;  /* 0x000000ef0c047211 */ /* 0x000fe200078c08ff */
        /* <DEDUP_REMOVED lines=10> */
[-C--:B------:R-:W-:Y:S01]  /*12fd0*/  LEA.HI.X R5, R12, R238.reuse, R5, 0x1, P6 ;  /* 0x000000ee0c057211 */ /* 0x080fe200030f0c05 */
        /* <DEDUP_REMOVED lines=44> */
[----:B-1----:R-:W2:Y:S04]  /*132a0*/  LDSM.16.M88.4 R8, [R151+0x10000] ;  /* 0x010000009708783b */ /* 0x002ea80000000200 */
[----:B------:R-:W1:Y:S04]  /*132b0*/  LDSM.16.M88.4 R16, [R151+0x10800] ;  /* 0x010800009710783b */ /* 0x000e680000000200 */
[----:B------:R-:W4:Y:S04]  /*132c0*/  LDSM.16.M88.4 R24, [R151+0x11000] ;  /* 0x011000009718783b */ /* 0x000f280000000200 */
[----:B------:R-:W0:Y:S04]  /*132d0*/  LDGDEPBAR ;  /* 0x00000000000079af */ /* 0x000e280000000000 */
[----:B------:R-:W5:Y:S01]  /*132e0*/  LDSM.16.M88.4 R168, [R151+0x11800] ;  /* 0x0118000097a8783b */ /* 0x000f620000000200 */
        /* <DEDUP_REMOVED lines=9> */
[----:B------:R-:W-:Y:S04]  /*13380*/  LDSM.16.M88.4 R192, [R209] ;  /* 0x00000000d1c0783b */ /* 0x000fe80000000200 */
[----:B------:R-:W2:Y:S01]  /*13390*/  LDSM.16.M88.4 R196, [R205+0x10000] ;  /* 0x01000000cdc4783b */ /* 0x000ea20000000200 */
[C---:B------:R-:W-:Y:S08]  /*133a0*/  HMMA.16816.F32 R8, R32.reuse, R10, RZ ;  /* 0x0000000a2008723c */ /* 0x040ff000000018ff */
[C---:B-1----:R-:W-:Y:S08]  /*133b0*/  HMMA.16816.F32 R12, R32.reuse, R16, RZ ;  /* 0x00000010200c723c */ /* 0x042ff000000018ff */
[C---:B------:R-:W-:Y:S08]  /*133c0*/  HMMA.16816.F32 R16, R32.reuse, R18, RZ ;  /* 0x000000122010723c */ /* 0x040ff000000018ff */
[C---:B----4-:R-:W-:Y:S08]  /*133d0*/  HMMA.16816.F32 R20, R32.reuse, R24, RZ ;  /* 0x000000182014723c */ /* 0x050ff000000018ff */
[C---:B------:R-:W-:Y:S08]  /*133e0*/  HMMA.16816.F32 R24, R32.reuse, R26, RZ ;  /* 0x0000001a2018723c */ /* 0x040ff000000018ff */
[C---:B-----5:R-:W-:Y:S08]  /*133f0*/  HMMA.16816.F32 R28, R32.reuse, R168, RZ ;  /* 0x000000a8201c723c */ /* 0x060ff000000018ff */
[----:B------:R-:W-:Y:S01]  /*13400*/  HMMA.16816.F32 R32, R32, R170, RZ ;  /* 0x000000aa2020723c */ /* 0x000fe200000018ff */
[----:B------:R-:W1:Y:S07]  /*13410*/  LDSM.16.M88.4 R168, [R205+0x10800] ;  /* 0x01080000cda8783b */ /* 0x000e6e0000000200 */
[C---:B---3--:R-:W-:Y:S08]  /*13420*/  HMMA.16816.F32 R4, R172.reuse, R176, R4 ;  /* 0x000000b0ac04723c */ /* 0x048ff00000001804 */
[C---:B------:R-:W-:Y:S01]  /*13430*/  HMMA.16816.F32 R8, R172.reuse, R178, R8 ;  /* 0x000000b2ac08723c */ /* 0x040fe20000001808 */
[----:B------:R-:W3:Y:S07]  /*13440*/  LDSM.16.M88.4 R176, [R205+0x11000] ;  /* 0x01100000cdb0783b */ /* 0x000eee0000000200 */
[C---:B------:R-:W-:Y:S08]  /*13450*/  HMMA.16816.F32 R12, R172.reuse, R180, R12 ;  /* 0x000000b4ac0c723c */ /* 0x040ff0000000180c */
[C---:B------:R-:W-:Y:S01]  /*13460*/  HMMA.16816.F32 R16, R172.reuse, R182, R16 ;  /* 0x000000b6ac10723c */ /* 0x040fe20000001810 */
[----:B------:R-:W4:Y:S07]  /*13470*/  LDSM.16.M88.4 R180, [R205+0x11800] ;  /* 0x01180000cdb4783b */ /* 0x000f2e0000000200 */
[C---:B------:R-:W-:Y:S08]  /*13480*/  HMMA.16816.F32 R20, R172.reuse, R184, R20 ;  /* 0x000000b8ac14723c */ /* 0x040ff00000001814 */
[C---:B------:R-:W-:Y:S01]  /*13490*/  HMMA.16816.F32 R24, R172.reuse, R186, R24 ;  /* 0x000000baac18723c */ /* 0x040fe20000001818 */
[----:B------:R-:W-:Y:S07]  /*134a0*/  LDSM.16.M88.4 R184, [R204] ;  /* 0x00000000ccb8783b */ /* 0x000fee0000000200 */
[C---:B------:R-:W-:Y:S08]  /*134b0*/  HMMA.16816.F32 R28, R172.reuse, R188, R28 ;  /* 0x000000bcac1c723c */ /* 0x040ff0000000181c */
[----:B------:R-:W-:Y:S01]  /*134c0*/  HMMA.16816.F32 R32, R172, R190, R32 ;  /* 0x000000beac20723c */ /* 0x000fe20000001820 */
[----:B------:R-:W5:Y:S04]  /*134d0*/  LDSM.16.M88.4 R172, [R208] ;  /* 0x00000000d0ac783b */ /* 0x000f680000000200 */
[----:B------:R-:W4:Y:S03]  /*134e0*/  LDSM.16.M88.4 R188, [R204+0x800] ;  /* 0x00080000ccbc783b */ /* 0x000f260000000200 */
[C---:B--2---:R-:W-:Y:S08]  /*134f0*/  HMMA.16816.F32 R4, R192.reuse, R196, R4 ;  /* 0x000000c4c004723c */ /* 0x044ff00000001804 */
[C---:B------:R-:W-:Y:S01]  /*13500*/  HMMA.16816.F32 R8, R192.reuse, R198, R8 ;  /* 0x000000c6c008723c */ /* 0x040fe20000001808 */
[----:B------:R-:W-:Y:S07]  /*13510*/  LDSM.16.M88.4 R196, [R204+0x1800] ;  /* 0x00180000ccc4783b */ /* 0x000fee0000000200 */
[C---:B-1----:R-:W-:Y:S08]  /*13520*/  HMMA.16816.F32 R12, R192.reuse, R168, R12 ;  /* 0x000000a8c00c723c */ /* 0x042ff0000000180c */
[C---:B------:R-:W-:Y:S01]  /*13530*/  HMMA.16816.F32 R16, R192.reuse, R170, R16 ;  /* 0x000000aac010723c */ /* 0x040fe20000001810 */
[----:B------:R-:W1:Y:S07]  /*13540*/  LDSM.16.M88.4 R168, [R204+0x1000] ;  /* 0x00100000cca8783b */ /* 0x000e6e0000000200 */
[C---:B---3--:R-:W-:Y:S08]  /*13550*/  HMMA.16816.F32 R20, R192.reuse, R176, R20 ;  /* 0x000000b0c014723c */ /* 0x048ff00000001814 */
[C---:B------:R-:W-:Y:S01]  /*13560*/  HMMA.16816.F32 R24, R192.reuse, R178, R24 ;  /* 0x000000b2c018723c */ /* 0x040fe20000001818 */
[----:B------:R-:W-:Y:S07]  /*13570*/  LDSM.16.M88.4 R176, [R206+0x4000] ;  /* 0x00400000ceb0783b */ /* 0x000fee0000000200 */
[C---:B----4-:R-:W-:Y:S08]  /*13580*/  HMMA.16816.F32 R28, R192.reuse, R180, R28 ;  /* 0x000000b4c01c723c */ /* 0x050ff0000000181c */
[----:B------:R-:W-:Y:S01]  /*13590*/  HMMA.16816.F32 R32, R192, R182, R32 ;  /* 0x000000b6c020723c */ /* 0x000fe20000001820 */
[----:B------:R-:W2:Y:S04]  /*135a0*/  LDSM.16.M88.4 R180, [R151+0x12000] ;  /* 0x0120000097b4783b */ /* 0x000ea80000000200 */
[----:B------:R-:W-:Y:S03]  /*135b0*/  LDSM.16.M88.4 R192, [R151+0x13000] ;  /* 0x0130000097c0783b */ /* 0x000fe60000000200 */
[C---:B-----5:R-:W-:Y:S08]  /*135c0*/  HMMA.16816.F32 R4, R172.reuse, R184, R4 ;  /* 0x000000b8ac04723c */ /* 0x060ff00000001804 */
        /* <DEDUP_REMOVED lines=10> */
[----:B------:R-:W4:Y:S04]  /*13670*/  LDSM.16.M88.4 R172, [R207+0x4000] ;  /* 0x00400000cfac783b */ /* 0x000f280000000200 */
[----:B------:R-:W-:Y:S03]  /*13680*/  LDSM.16.M88.4 R196, [R219] ;  /* 0x00000000dbc4783b */ /* 0x000fe60000000200 */
        /* <DEDUP_REMOVED lines=13> */
[C---:B----4-:R-:W-:Y:S08]  /*13760*/  HMMA.16816.F32 R4, R172.reuse, R188, R4 ;  /* 0x000000bcac04723c */ /* 0x050ff00000001804 */
[C---:B------:R-:W-:Y:S01]  /*13770*/  HMMA.16816.F32 R8, R172.reuse, R190, R8 ;  /* 0x000000beac08723c */ /* 0x040fe20000001808 */
[----:B------:R-:W4:Y:S07]  /*13780*/  LDSM.16.M88.4 R188, [R205+0x12800] ;  /* 0x01280000cdbc783b */ /* 0x000f2e0000000200 */
        /* <DEDUP_REMOVED lines=25> */
[----:B------:R-:W-:Y:S07]  /*13920*/  LDSM.16.M88.4 R192, [R151+0x15800] ;  /* 0x0158000097c0783b */ /* 0x000fee0000000200 */
[C---:B-1----:R-:W-:Y:S08]  /*13930*/  HMMA.16816.F32 R12, R184.reuse, R176, R12 ;  /* 0x000000b0b80c723c */ /* 0x042ff0000000180c */
[C---:B------:R-:W-:Y:S01]  /*13940*/  HMMA.16816.F32 R16, R184.reuse, R178, R16 ;  /* 0x000000b2b810723c */ /* 0x040fe20000001810 */
[----:B------:R-:W1:Y:S07]  /*13950*/  LDSM.16.M88.4 R176, [R151+0x15000] ;  /* 0x0150000097b0783b */ /* 0x000e6e0000000200 */
[C---:B------:R-:W-:Y:S08]  /*13960*/  HMMA.16816.F32 R20, R184.reuse, R196, R20 ;  /* 0x000000c4b814723c */ /* 0x040ff00000001814 */
[C---:B------:R-:W-:Y:S01]  /*13970*/  HMMA.16816.F32 R24, R184.reuse, R198, R24 ;  /* 0x000000c6b818723c */ /* 0x040fe20000001818 */
[----:B------:R-:W-:Y:S07]  /*13980*/  LDSM.16.M88.4 R196, [R216] ;  /* 0x00000000d8c4783b */ /* 0x000fee0000000200 */
[C---:B----4-:R-:W-:Y:S08]  /*13990*/  HMMA.16816.F32 R28, R184.reuse, R188, R28 ;  /* 0x000000bcb81c723c */ /* 0x050ff0000000181c */
[----:B------:R-:W-:Y:S01]  /*139a0*/  HMMA.16816.F32 R32, R184, R190, R32 ;  /* 0x000000beb820723c */ /* 0x000fe20000001820 */
[----:B------:R-:W-:Y:S04]  /*139b0*/  LDSM.16.M88.4 R184, [R207+0x8000] ;  /* 0x00800000cfb8783b */ /* 0x000fe80000000200 */
[----:B------:R-:W3:Y:S03]  /*139c0*/  LDSM.16.M88.4 R188, [R218] ;  /* 0x00000000dabc783b */ /* 0x000ee60000000200 */
        /* <DEDUP_REMOVED lines=12> */
[----:B------:R-:W4:Y:S03]  /*13a90*/  LDSM.16.M88.4 R192, [R205+0x14800] ;  /* 0x01480000cdc0783b */ /* 0x000f260000000200 */
        /* <DEDUP_REMOVED lines=13> */
[C---:B------:R-:W-:Y:S08]  /*13b70*/  HMMA.16816.F32 R4, R176.reuse, R180, R4 ;  /* 0x000000b4b004723c */ /* 0x040ff00000001804 */
[C---:B------:R-:W-:Y:S01]  /*13b80*/  HMMA.16816.F32 R8, R176.reuse, R182, R8 ;  /* 0x000000b6b008723c */ /* 0x040fe20000001808 */
[----:B------:R-:W1:Y:S07]  /*13b90*/  LDSM.16.M88.4 R180, [R204+0x4000] ;  /* 0x00400000ccb4783b */ /* 0x000e6e0000000200 */
[C---:B----4-:R-:W-:Y:S08]  /*13ba0*/  HMMA.16816.F32 R12, R176.reuse, R192, R12 ;  /* 0x000000c0b00c723c */ /* 0x050ff0000000180c */
[C---:B------:R-:W-:Y:S01]  /*13bb0*/  HMMA.16816.F32 R16, R176.reuse, R194, R16 ;  /* 0x000000c2b010723c */ /* 0x040fe20000001810 */
[----:B------:R-:W-:Y:S07]  /*13bc0*/  LDSM.16.M88.4 R192, [R151+0x17800] ;  /* 0x0178000097c0783b */ /* 0x000fee0000000200 */
[C---:B--2---:R-:W-:Y:S08]  /*13bd0*/  HMMA.16816.F32 R20, R176.reuse, R172, R20 ;  /* 0x000000acb014723c */ /* 0x044ff00000001814 */
[C---:B------:R-:W-:Y:S01]  /*13be0*/  HMMA.16816.F32 R24, R176.reuse, R174, R24 ;  /* 0x000000aeb018723c */ /* 0x040fe20000001818 */
[----:B------:R-:W2:Y:S07]  /*13bf0*/  LDSM.16.M88.4 R172, [R204+0x5800] ;  /* 0x00580000ccac783b */ /* 0x000eae0000000200 */
[C---:B------:R-:W-:Y:S08]  /*13c00*/  HMMA.16816.F32 R28, R176.reuse, R188, R28 ;  /* 0x000000bcb01c723c */ /* 0x040ff0000000181c */
        /* <DEDUP_REMOVED lines=15> */
[----:B------:R-:W2:Y:S03]  /*13d00*/  LDSM.16.M88.4 R172, [R214] ;  /* 0x00000000d6ac783b */ /* 0x000ea60000000200 */
[C---:B---3--:R-:W-:Y:S08]  /*13d10*/  HMMA.16816.F32 R4, R176.reuse, R188, R4 ;  /* 0x000000bcb004723c */ /* 0x048ff00000001804 */
[C---:B------:R-:W-:Y:S01]  /*13d20*/  HMMA.16816.F32 R8, R176.reuse, R190, R8 ;  /* 0x000000beb008723c */ /* 0x040fe20000001808 */
[----:B------:R-:W3:Y:S07]  /*13d30*/  LDSM.16.M88.4 R188, [R213] ;  /* 0x00000000d5bc783b */ /* 0x000eee0000000200 */
[C---:B-1----:R-:W-:Y:S08]  /*13d40*/  HMMA.16816.F32 R12, R176.reuse, R180, R12 ;  /* 0x000000b4b00c723c */ /* 0x042ff0000000180c */
[C---:B------:R-:W-:Y:S01]  /*13d50*/  HMMA.16816.F32 R16, R176.reuse, R182, R16 ;  /* 0x000000b6b010723c */ /* 0x040fe20000001810 */
[----:B------:R-:W1:Y:S07]  /*13d60*/  LDSM.16.M88.4 R180, [R212] ;  /* 0x00000000d4b4783b */ /* 0x000e6e0000000200 */
[C---:B----4-:R-:W-:Y:S08]  /*13d70*/  HMMA.16816.F32 R20, R176.reuse, R184, R20 ;  /* 0x000000b8b014723c */ /* 0x050ff00000001814 */
[C---:B------:R-:W-:Y:S01]  /*13d80*/  HMMA.16816.F32 R24, R176.reuse, R186, R24 ;  /* 0x000000bab018723c */ /* 0x040fe20000001818 */
[----:B------:R-:W-:Y:S07]  /*13d90*/  LDSM.16.M88.4 R184, [R209+0xc000] ;  /* 0x00c00000d1b8783b */ /* 0x000fee0000000200 */
[C---:B------:R-:W-:Y:S08]  /*13da0*/  HMMA.16816.F32 R28, R176.reuse, R192, R28 ;  /* 0x000000c0b01c723c */ /* 0x040ff0000000181c */
[----:B------:R-:W-:Y:S01]  /*13db0*/  HMMA.16816.F32 R32, R176, R194, R32 ;  /* 0x000000c2b020723c */ /* 0x000fe20000001820 */
[----:B------:R-:W4:Y:S04]  /*13dc0*/  LDSM.16.M88.4 R176, [R211] ;  /* 0x00000000d3b0783b */ /* 0x000f280000000200 */
[----:B------:R-:W5:Y:S03]  /*13dd0*/  LDSM.16.M88.4 R192, [R205+0x16000] ;  /* 0x01600000cdc0783b */ /* 0x000f660000000200 */
[C---:B--2---:R-:W-:Y:S08]  /*13de0*/  HMMA.16816.F32 R4, R168.reuse, R172, R4 ;  /* 0x000000aca804723c */ /* 0x044ff00000001804 */
[C---:B------:R-:W-:Y:S01]  /*13df0*/  HMMA.16816.F32 R8, R168.reuse, R174, R8 ;  /* 0x000000aea808723c */ /* 0x040fe20000001808 */
[----:B------:R-:W2:Y:S07]  /*13e00*/  LDSM.16.M88.4 R172, [R205+0x17000] ;  /* 0x01700000cdac783b */ /* 0x000eae0000000200 */
[C---:B---3--:R-:W-:Y:S08]  /*13e10*/  HMMA.16816.F32 R12, R168.reuse, R188, R12 ;  /* 0x000000bca80c723c */ /* 0x048ff0000000180c */
[C---:B------:R-:W-:Y:S01]  /*13e20*/  HMMA.16816.F32 R16, R168.reuse, R190, R16 ;  /* 0x000000bea810723c */ /* 0x040fe20000001810 */
[----:B------:R-:W-:Y:S07]  /*13e30*/  LDSM.16.M88.4 R188, [R204+0x6800] ;  /* 0x00680000ccbc783b */ /* 0x000fee0000000200 */
[C---:B-1----:R-:W-:Y:S08]  /*13e40*/  HMMA.16816.F32 R20, R168.reuse, R180, R20 ;  /* 0x000000b4a814723c */ /* 0x042ff00000001814 */
[C---:B------:R-:W-:Y:S01]  /*13e50*/  HMMA.16816.F32 R24, R168.reuse, R182, R24 ;  /* 0x000000b6a818723c */ /* 0x040fe20000001818 */
[----:B------:R-:W-:Y:S07]  /*13e60*/  LDSM.16.M88.4 R180, [R204+0x6000] ;  /* 0x00600000ccb4783b */ /* 0x000fee0000000200 */
[C---:B----4-:R-:W-:Y:S08]  /*13e70*/  HMMA.16816.F32 R28, R168.reuse, R176, R28 ;  /* 0x000000b0a81c723c */ /* 0x050ff0000000181c */
[----:B------:R-:W-:Y:S01]  /*13e80*/  HMMA.16816.F32 R32, R168, R178, R32 ;  /* 0x000000b2a820723c */ /* 0x000fe20000001820 */
[----:B------:R-:W1:Y:S04]  /*13e90*/  LDSM.16.M88.4 R168, [R205+0x17800] ;  /* 0x01780000cda8783b */ /* 0x000e680000000200 */
[----:B------:R-:W3:Y:S03]  /*13ea0*/  LDSM.16.M88.4 R176, [R208+0xc000] ;  /* 0x00c00000d0b0783b */ /* 0x000ee60000000200 */
[C---:B-----5:R-:W-:Y:S08]  /*13eb0*/  HMMA.16816.F32 R4, R184.reuse, R192, R4 ;  /* 0x000000c0b804723c */ /* 0x060ff00000001804 */
[C---:B------:R-:W-:Y:S01]  /*13ec0*/  HMMA.16816.F32 R8, R184.reuse, R194, R8 ;  /* 0x000000c2b808723c */ /* 0x040fe20000001808 */
[----:B------:R-:W4:Y:S07]  /*13ed0*/  LDSM.16.M88.4 R192, [R204+0x7000] ;  /* 0x00700000ccc0783b */ /* 0x000f2e0000000200 */
[C---:B------:R-:W-:Y:S08]  /*13ee0*/  HMMA.16816.F32 R12, R184.reuse, R196, R12 ;  /* 0x000000c4b80c723c */ /* 0x040ff0000000180c */
[C---:B------:R-:W-:Y:S01]  /*13ef0*/  HMMA.16816.F32 R16, R184.reuse, R198, R16 ;  /* 0x000000c6b810723c */ /* 0x040fe20000001810 */
[----:B------:R-:W5:Y:S01]  /*13f00*/  LDSM.16.M88.4 R196, [R204+0x7800] ;  /* 0x00780000ccc4783b */ /* 0x000f620000000200 */
        /* <DEDUP_REMOVED lines=10> */
[----:B------:R-:W-:Y:S01]  /*13fb0*/  LEA.HI.X.SX32 R169, R3, R235, 0x6, P5 ;  /* 0x000000eb03a97211 */ /* 0x000fe200028f36ff */
[----:B------:R-:W-:Y:S01]  /*13fc0*/  IMAD.WIDE.U32 R172, R168, c[0x0][0x198], RZ ;  /* 0x00006600a8ac7a25 */ /* 0x000fe200078e00ff */
[----:B------:R-:W-:Y:S01]  /*13fd0*/  LEA.HI.X.SX32 R3, R0, R229, 0x6, P4 ;  /* 0x000000e500037211 */ /* 0x000fe200020f36ff */
[C---:B------:R-:W-:Y:S01]  /*13fe0*/  HMMA.16816.F32 R8, R176.reuse, R182, R8 ;  /* 0x000000b6b008723c */ /* 0x040fe20000001808 */
[----:B------:R-:W-:Y:S03]  /*13ff0*/  ISETP.LT.AND P4, PT, RZ, UR29, PT ;  /* 0x0000001dff007c0c */ /* 0x000fe6000bf81270 */
[----:B------:R-:W-:Y:S02]  /*14000*/  IMAD R0, R169, c[0x0][0x198], RZ ;  /* 0x00006600a9007a24 */ /* 0x000fe400078e02ff */
[----:B------:R-:W-:Y:S02]  /*14010*/  IMAD R3, R3, c[0x0][0x198], RZ ;  /* 0x0000660003037a24 */ /* 0x000fe400078e02ff */
[C---:B------:R-:W-:Y:S04]  /*14020*/  HMMA.16816.F32 R12, R176.reuse, R188, R12 ;  /* 0x000000bcb00c723c */ /* 0x040fe8000000180c */
[----:B------:R-:W-:Y:S01]  /*14030*/  IMAD R0, R168, c[0x0][0x19c], R0 ;  /* 0x00006700a8007a24 */ /* 0x000fe200078e0200 */
[-C--:B------:R-:W-:Y:S01]  /*14040*/  LEA R168, P6, R172, R241.reuse, 0x1 ;  /* 0x000000f1aca87211 */ /* 0x080fe200078c08ff */
[----:B------:R-:W-:Y:S01]  /*14050*/  IMAD R3, R2, c[0x0][0x19c], R3 ;  /* 0x0000670002037a24 */ /* 0x000fe200078e0203 */
[----:B------:R-:W-:Y:S01]  /*14060*/  LEA R2, P5, R170, R241, 0x1 ;  /* 0x000000f1aa027211 */ /* 0x000fe200078a08ff */
[C---:B------:R-:W-:Y:S04]  /*14070*/  HMMA.16816.F32 R16, R176.reuse, R190, R16 ;  /* 0x000000beb010723c */ /* 0x040fe80000001810 */
[----:B------:R-:W-:Y:S02]  /*14080*/  IMAD.IADD R0, R173, 0x1, R0 ;  /* 0x00000001ad007824 */ /* 0x000fe400078e0200 */
[----:B------:R-:W-:Y:S02]  /*14090*/  IMAD.IADD R3, R171, 0x1, R3 ;  /* 0x00000001ab037824 */ /* 0x000fe400078e0203 */
[C---:B----4-:R-:W-:Y:S04]  /*140a0*/  HMMA.16816.F32 R20, R176.reuse, R192, R20 ;  /* 0x000000c0b014723c */ /* 0x050fe80000001814 */
[-C--:B------:R-:W-:Y:S02]  /*140b0*/  LEA.HI.X R169, R172, R240.reuse, R0, 0x1, P6 ;  /* 0x000000f0aca97211 */ /* 0x080fe400030f0c00 */
[----:B------:R-:W-:Y:S02]  /*140c0*/  LEA.HI.X R3, R170, R240, R3, 0x1, P5 ;  /* 0x000000f0aa037211 */ /* 0x000fe400028f0c03 */
[C---:B------:R-:W-:Y:S08]  /*140d0*/  HMMA.16816.F32 R24, R176.reuse, R194, R24 ;  /* 0x000000c2b018723c */ /* 0x040ff00000001818 */
[C---:B-----5:R-:W-:Y:S08]  /*140e0*/  HMMA.16816.F32 R28, R176.reuse, R196, R28 ;  /* 0x000000c4b01c723c */ /* 0x060ff0000000181c */
[----:B------:R-:W-:Y:S01]  /*140f0*/  HMMA.16816.F32 R32, R176, R198, R32 ;  /* 0x000000c6b020723c */ /* 0x000fe20000001820 */
[----:B------:R-:W-:-:S07]  /*14100*/  @P4 BRA `(.L_x_841) ;  /* 0xffffe8e000004947 */ /* 0x000fce000383ffff */
.L_x_840:
[----:B-1----:R-:W1:Y:S01]  /*14110*/  S2R R2, SR_TID.X ;  /* 0x0000000000027919 */ /* 0x002e620000002100 */
[----:B------:R-:W-:Y:S01]  /*14120*/  MOV R0, UR29 ;  /* 0x0000001d00007c02 */ /* 0x000fe20008000f00 */
[----:B------:R-:W-:Y:S01]  /*14130*/  USHF.L.U32 UR6, UR29, 0x1, URZ ;  /* 0x000000011d067899 */ /* 0x000fe2000800063f */
[----:B------:R-:W2:Y:S01]  /*14140*/  LDC.U8 R247, c[0x0][0x2d8] ;  /* 0x0000b600fff77b82 */ /* 0x000ea20000000000 */
[----:B------:R-:W-:Y:S07]  /*14150*/  UIADD3 UR36, UR36, 0x1, URZ ;  /* 0x0000000124247890 */ /* 0x000fee000fffe03f */
[----:B------:R-:W2:Y:S02]  /*14160*/  LDC.U8 R246, c[0x0][0x2d8] ;  /* 0x0000b600fff67b82 */ /* 0x000ea40000000000 */
[----:B--2---:R-:W-:Y:S02]  /*14170*/  PRMT R246, R246, 0x7054, R247 ;  /* 0x00007054f6f67816 */ /* 0x004fe400000000f7 */
        /* <DEDUP_REMOVED lines=42> */
[C---:B---3--:R-:W-:Y:S01]  /*14420*/  FFMA.FTZ R15, R172.reuse, UR4, R15 ;  /* 0x00000004ac0f7c23 */ /* 0x048fe2000801000f */
        /* <DEDUP_REMOVED lines=32> */
[----:B------:R-:W-:Y:S02]  /*14630*/  FFMA.FTZ R24, R176, UR4, R24 ;  /* 0x00000004b0187c23 */ /* 0x000fe40008010018 */
[----:B------:R-:W-:Y:S01]  /*14640*/  LDSM.16.MT88.4 R176, [R201+0x18000] ;  /* 0x01800000c9b0783b */ /* 0x000fe20000004200 */
        /* <DEDUP_REMOVED lines=30> */
[----:B------:R-:W-:Y:S01]  /*14830*/  FADD.FTZ R0, -R3, R149 ;  /* 0x0000009503007221 */ /* 0x000fe20000010100 */
[----:B------:R-:W-:Y:S01]  /*14840*/  LOP3.LUT R149, R231, UR15, R232, 0x96, !PT ;  /* 0x0000000fe7957c12 */ /* 0x000fe2000f8e96e8 */
[----:B------:R-:W-:Y:S01]  /*14850*/  FMUL.FTZ R181, R3, c[0x0][0x23c] ;  /* 0x00008f0003b57a20 */ /* 0x000fe20000410000 */
[----:B--2---:R-:W-:Y:S01]  /*14860*/  FMNMX.FTZ R148, R148, R168, !PT ;  /* 0x000000a894947209 */ /* 0x004fe20007810000 */
[----:B------:R-:W-:Y:S02]  /*14870*/  FMUL.FTZ R0, R0, c[0x0][0x23c] ;  /* 0x00008f0000007a20 */ /* 0x000fe40000410000 */
[----:B------:R-:W-:Y:S01]  /*14880*/  IMAD.WIDE.U32 R182, R149, -0x326172a9, RZ ;  /* 0xcd9e8d5795b67825 */ /* 0x000fe200078e00ff */
[C---:B------:R-:W-:Y:S01]  /*14890*/  FSETP.NEU.FTZ.AND P5, PT, R148.reuse, -INF , PT ;  /* 0xff8000009400780b */ /* 0x040fe20003fbd000 */
[----:B------:R1:W2:Y:S02]  /*148a0*/  MUFU.EX2 R2, R0 ;  /* 0x0000000000027308 */ /* 0x0002a40000000800 */
        /* <DEDUP_REMOVED lines=8> */
[--C-:B------:R-:W-:Y:S02]  /*14930*/  FFMA.FTZ R10, R10, c[0x0][0x23c], -R181.reuse ;  /* 0x00008f000a0a7a23 */ /* 0x100fe400000108b5 */
[--C-:B------:R-:W-:Y:S02]  /*14940*/  FFMA.FTZ R11, R11, c[0x0][0x23c], -R181.reuse ;  /* 0x00008f000b0b7a23 */ /* 0x100fe400000108b5 */
[----:B------:R-:W-:Y:S01]  /*14950*/  FFMA.FTZ R5, R5, c[0x0][0x23c], -R180 ;  /* 0x00008f0005057a23 */ /* 0x000fe200000108b4 */
[----:B-1----:R-:W-:Y:S01]  /*14960*/  MOV R0, UR39 ;  /* 0x0000002700007c02 */ /* 0x002fe20008000f00 */
[--C-:B------:R-:W-:Y:S01]  /*14970*/  FFMA.FTZ R6, R6, c[0x0][0x23c], -R181.reuse ;  /* 0x00008f0006067a23 */ /* 0x100fe200000108b5 */
[----:B------:R1:W-:Y:S01]  /*14980*/  MUFU.EX2 R199, R9 ;  /* 0x0000000900c77308 */ /* 0x0003e20000000800 */
[----:B------:R-:W-:Y:S01]  /*14990*/  FFMA.FTZ R7, R7, c[0x0][0x23c], -R181 ;  /* 0x00008f0007077a23 */ /* 0x000fe200000108b5 */
[----:B------:R-:W-:Y:S01]  /*149a0*/  LOP3.LUT R0, R233, UR6, R0, 0x96, !PT ;  /* 0x00000006e9007c12 */ /* 0x000fe2000f8e9600 */
[C---:B--2---:R-:W-:Y:S01]  /*149b0*/  FMUL.FTZ R38, R2.reuse, R38 ;  /* 0x0000002602267220 */ /* 0x044fe20000410000 */
[----:B------:R-:W-:Y:S01]  /*149c0*/  UIADD3 UR6, UR6, 0x1, URZ ;  /* 0x0000000106067890 */ /* 0x000fe2000fffe03f */
[----:B------:R-:W-:Y:S02]  /*149d0*/  FMUL.FTZ R39, R2, R39 ;  /* 0x0000002702277220 */ /* 0x000fe40000410000 */
[----:B------:R-:W-:Y:S03]  /*149e0*/  IMAD.WIDE.U32 R168, R0, -0x326172a9, RZ ;  /* 0xcd9e8d5700a87825 */ /* 0x000fe600078e00ff */
[----:B------:R2:W-:Y:S01]  /*149f0*/  MUFU.EX2 R198, R10 ;  /* 0x0000000a00c67308 */ /* 0x0005e20000000800 */
[C---:B------:R-:W-:Y:S01]  /*14a00*/  FMUL.FTZ R42, R2.reuse, R42 ;  /* 0x0000002a022a7220 */ /* 0x040fe20000410000 */
[----:B------:R-:W-:Y:S01]  /*14a10*/  LOP3.LUT R0, R169, UR16, R236, 0x96, !PT ;  /* 0x00000010a9007c12 */ /* 0x000fe2000f8e96ec */
[C---:B------:R-:W-:Y:S01]  /*14a20*/  FMUL.FTZ R43, R2.reuse, R43 ;  /* 0x0000002b022b7220 */ /* 0x040fe20000410000 */
[----:B---3--:R-:W-:Y:S01]  /*14a30*/  LOP3.LUT R8, R183, UR14, R168, 0x96, !PT ;  /* 0x0000000eb7087c12 */ /* 0x008fe2000f8e96a8 */
[----:B------:R-:W-:Y:S02]  /*14a40*/  FMUL.FTZ R46, R2, R46 ;  /* 0x0000002e022e7220 */ /* 0x000fe40000410000 */
[----:B------:R-:W-:Y:S03]  /*14a50*/  IMAD.WIDE.U32 R168, R0, -0x2daee0ad, RZ ;  /* 0xd2511f5300a87825 */ /* 0x000fe600078e00ff */
[----:B------:R3:W-:Y:S01]  /*14a60*/  MUFU.EX2 R197, R11 ;  /* 0x0000000b00c57308 */ /* 0x0007e20000000800 */
[C---:B------:R-:W-:Y:S02]  /*14a70*/  FMUL.FTZ R47, R2.reuse, R47 ;  /* 0x0000002f022f7220 */ /* 0x040fe40000410000 */
[----:B------:R-:W-:Y:S02]  /*14a80*/  FMUL.FTZ R50, R2, R50 ;  /* 0x0000003202327220 */ /* 0x000fe40000410000 */
[----:B-1----:R-:W-:Y:S04]  /*14a90*/  IMAD.WIDE.U32 R8, R8, -0x2daee0ad, RZ ;  /* 0xd2511f5308087825 */ /* 0x002fe800078e00ff */
[C---:B------:R-:W-:Y:S01]  /*14aa0*/  FMUL.FTZ R51, R2.reuse, R51 ;  /* 0x0000003302337220 */ /* 0x040fe20000410000 */
[----:B------:R1:W-:Y:S01]  /*14ab0*/  MUFU.EX2 R196, R4 ;  /* 0x0000000400c47308 */ /* 0x0003e20000000800 */
[----:B------:R-:W-:Y:S01]  /*14ac0*/  LOP3.LUT R0, R9, UR11, R168, 0x96, !PT ;  /* 0x0000000b09007c12 */ /* 0x000fe2000f8e96a8 */
[C---:B------:R-:W-:Y:S01]  /*14ad0*/  FMUL.FTZ R54, R2.reuse, R54 ;  /* 0x0000003602367220 */ /* 0x040fe20000410000 */
[----:B--2---:R-:W-:Y:S01]  /*14ae0*/  LOP3.LUT R10, R169, UR13, R230, 0x96, !PT ;  /* 0x0000000da90a7c12 */ /* 0x004fe2000f8e96e6 */
[----:B------:R-:W-:Y:S02]  /*14af0*/  FMUL.FTZ R55, R2, R55 ;  /* 0x0000003702377220 */ /* 0x000fe40000410000 */
[----:B------:R-:W-:Y:S04]  /*14b00*/  IMAD.WIDE.U32 R184, R0, -0x326172a9, RZ ;  /* 0xcd9e8d5700b87825 */ /* 0x000fe800078e00ff */
[----:B------:R2:W-:Y:S01]  /*14b10*/  MUFU.EX2 R195, R5 ;  /* 0x0000000500c37308 */ /* 0x0005e20000000800 */
[----:B------:R-:W-:Y:S04]  /*14b20*/  IMAD.WIDE.U32 R168, R10, -0x326172a9, RZ ;  /* 0xcd9e8d570aa87825 */ /* 0x000fe800078e00ff */
[C---:B------:R-:W-:Y:S01]  /*14b30*/  FMUL.FTZ R58, R2.reuse, R58 ;  /* 0x0000003a023a7220 */ /* 0x040fe20000410000 */
[----:B------:R-:W-:Y:S01]  /*14b40*/  LOP3.LUT R10, R169, UR12, R182, 0x96, !PT ;  /* 0x0000000ca90a7c12 */ /* 0x000fe2000f8e96b6 */
[C---:B------:R-:W-:Y:S01]  /*14b50*/  FMUL.FTZ R59, R2.reuse, R59 ;  /* 0x0000003b023b7220 */ /* 0x040fe20000410000 */
[----:B------:R-:W-:Y:S01]  /*14b60*/  LOP3.LUT R0, R185, UR10, R168, 0x96, !PT ;  /* 0x0000000ab9007c12 */ /* 0x000fe2000f8e96a8 */
[----:B------:R-:W-:Y:S01]  /*14b70*/  FMUL.FTZ R62, R2, R62 ;  /* 0x0000003e023e7220 */ /* 0x000fe20000410000 */
[----:B------:R4:W-:Y:S01]  /*14b80*/  MUFU.EX2 R194, R6 ;  /* 0x0000000600c27308 */ /* 0x0009e20000000800 */
[----:B---3--:R-:W-:Y:S04]  /*14b90*/  IMAD.WIDE.U32 R10, R10, -0x2daee0ad, RZ ;  /* 0xd2511f530a0a7825 */ /* 0x008fe800078e00ff */
[----:B------:R-:W-:Y:S01]  /*14ba0*/  IMAD.WIDE.U32 R186, R0, -0x2daee0ad, RZ ;  /* 0xd2511f5300ba7825 */ /* 0x000fe200078e00ff */
[----:B------:R-:W-:Y:S03]  /*14bb0*/  LOP3.LUT R8, R11, UR9, R8, 0x96, !PT ;  /* 0x000000090b087c12 */ /* 0x000fe6000f8e9608 */
[----:B------:R-:W-:Y:S01]  /*14bc0*/  FADD.FTZ R0, -R148, R150 ;  /* 0x0000009694007221 */ /* 0x000fe20000010100 */
[----:B------:R3:W-:Y:S01]  /*14bd0*/  MUFU.EX2 R193, R7 ;  /* 0x0000000700c17308 */ /* 0x0007e20000000800 */
[----:B-1----:R-:W-:Y:S01]  /*14be0*/  LOP3.LUT R4, R187, UR5, R10, 0x96, !PT ;  /* 0x00000005bb047c12 */ /* 0x002fe2000f8e960a */
[----:B------:R-:W-:Y:S04]  /*14bf0*/  IMAD.WIDE.U32 R188, R8, -0x326172a9, RZ ;  /* 0xcd9e8d5708bc7825 */ /* 0x000fe800078e00ff */
[----:B------:R-:W-:Y:S02]  /*14c00*/  FMUL.FTZ R0, R0, c[0x0][0x23c] ;  /* 0x00008f0000007a20 */ /* 0x000fe40000410000 */
[----:B--2---:R-:W-:Y:S04]  /*14c10*/  IMAD.WIDE.U32 R4, R4, -0x326172a9, RZ ;  /* 0xcd9e8d5704047825 */ /* 0x004fe800078e00ff */
[----:B------:R-:W1:Y:S01]  /*14c20*/  MUFU.EX2 R0, R0 ;  /* 0x0000000000007308 */ /* 0x000e620000000800 */
[----:B------:R-:W-:Y:S01]  /*14c30*/  SHF.R.U32.HI R11, RZ, 0x18, R4 ;  /* 0x00000018ff0b7819 */ /* 0x000fe20000011604 */
[----:B------:R-:W-:Y:S01]  /*14c40*/  FMUL.FTZ R63, R2, R63 ;  /* 0x0000003f023f7220 */ /* 0x000fe20000410000 */
[----:B----4-:R-:W-:Y:S01]  /*14c50*/  LOP3.LUT R6, R4, 0xffff, RZ, 0xc0, !PT ;  /* 0x0000ffff04067812 */ /* 0x010fe200078ec0ff */
[C---:B------:R-:W-:Y:S01]  /*14c60*/  FMUL.FTZ R66, R2.reuse, R66 ;  /* 0x0000004202427220 */ /* 0x040fe20000410000 */
[----:B------:R-:W-:Y:S01]  /*14c70*/  LOP3.LUT R5, R5, UR17, R188, 0x96, !PT ;  /* 0x0000001105057c12 */ /* 0x000fe2000f8e96bc */
[C---:B------:R-:W-:Y:S01]  /*14c80*/  FMUL.FTZ R67, R2.reuse, R67 ;  /* 0x0000004302437220 */ /* 0x040fe20000410000 */
[----:B------:R-:W-:Y:S01]  /*14c90*/  SHF.R.U32.HI R8, RZ, 0x10, R4 ;  /* 0x00000010ff087819 */ /* 0x000fe20000011604 */
[----:B------:R-:W-:Y:S01]  /*14ca0*/  FMUL.FTZ R70, R2, R70 ;  /* 0x0000004602467220 */ /* 0x000fe20000410000 */
[----:B------:R-:W-:Y:S01]  /*14cb0*/  LOP3.LUT R149, R4, 0xff, RZ, 0xc0, !PT ;  /* 0x000000ff04957812 */ /* 0x000fe200078ec0ff */
[C---:B------:R-:W-:Y:S01]  /*14cc0*/  FMUL.FTZ R71, R2.reuse, R71 ;  /* 0x0000004702477220 */ /* 0x040fe20000410000 */
[C---:B------:R-:W-:Y:S01]  /*14cd0*/  LOP3.LUT R4, R5.reuse, 0xffff, RZ, 0xc0, !PT ;  /* 0x0000ffff05047812 */ /* 0x040fe200078ec0ff */
[C---:B------:R-:W-:Y:S01]  /*14ce0*/  FMUL.FTZ R74, R2.reuse, R74 ;  /* 0x0000004a024a7220 */ /* 0x040fe20000410000 */
[----:B---3--:R-:W-:Y:S01]  /*14cf0*/  SHF.R.U32.HI R7, RZ, 0x10, R5 ;  /* 0x00000010ff077819 */ /* 0x008fe20000011605 */
[----:B------:R-:W-:Y:S01]  /*14d00*/  FMUL.FTZ R75, R2, R75 ;  /* 0x0000004b024b7220 */ /* 0x000fe20000410000 */
[----:B------:R-:W-:Y:S01]  /*14d10*/  SHF.R.U32.HI R10, RZ, 0x8, R6 ;  /* 0x00000008ff0a7819 */ /* 0x000fe20000011606 */
[----:B------:R-:W-:Y:S01]  /*14d20*/  FFMA.FTZ R26, R26, c[0x0][0x23c], -R181 ;  /* 0x00008f001a1a7a23 */ /* 0x000fe200000108b5 */
[----:B------:R-:W-:Y:S01]  /*14d30*/  LOP3.LUT R9, R8, 0xff, RZ, 0xc0, !PT ;  /* 0x000000ff08097812 */ /* 0x000fe200078ec0ff */
[--C-:B------:R-:W-:Y:S01]  /*14d40*/  FFMA.FTZ R28, R28, c[0x0][0x23c], -R180.reuse ;  /* 0x00008f001c1c7a23 */ /* 0x100fe200000108b4 */
[----:B------:R-:W-:Y:S01]  /*14d50*/  LOP3.LUT R8, R5, 0xff, RZ, 0xc0, !PT ;  /* 0x000000ff05087812 */ /* 0x000fe200078ec0ff */
[----:B------:R-:W-:Y:S01]  /*14d60*/  FFMA.FTZ R29, R29, c[0x0][0x23c], -R180 ;  /* 0x00008f001d1d7a23 */ /* 0x000fe200000108b4 */
[----:B------:R-:W-:Y:S01]  /*14d70*/  SHF.R.U32.HI R6, RZ, 0x18, R5 ;  /* 0x00000018ff067819 */ /* 0x000fe20000011605 */
[----:B------:R-:W-:Y:S01]  /*14d80*/  FFMA.FTZ R30, R30, c[0x0][0x23c], -R181 ;  /* 0x00008f001e1e7a23 */ /* 0x000fe200000108b5 */
[----:B------:R-:W-:Y:S01]  /*14d90*/  SHF.R.U32.HI R5, RZ, 0x8, R4 ;  /* 0x00000008ff057819 */ /* 0x000fe20000011604 */
[C---:B-1----:R-:W-:Y:S01]  /*14da0*/  FMUL.FTZ R36, R0.reuse, R36 ;  /* 0x0000002400247220 */ /* 0x042fe20000410000 */
[----:B------:R-:W-:Y:S01]  /*14db0*/  LOP3.LUT R4, R7, 0xff, RZ, 0xc0, !PT ;  /* 0x000000ff07047812 */ /* 0x000fe200078ec0ff */
[C---:B------:R-:W-:Y:S01]  /*14dc0*/  FMUL.FTZ R37, R0.reuse, R37 ;  /* 0x0000002500257220 */ /* 0x040fe20000410000 */
[----:B------:R-:W-:Y:S01]  /*14dd0*/  PRMT R10, R149, 0x5410, R10 ;  /* 0x00005410950a7816 */ /* 0x000fe2000000000a */
[----:B------:R-:W-:Y:S01]  /*14de0*/  FMUL.FTZ R40, R0, R40 ;  /* 0x0000002800287220 */ /* 0x000fe20000410000 */
        /* <DEDUP_REMOVED lines=22> */
[----:B------:R-:W-:Y:S01]  /*14f50*/  LOP3.LUT R149, R189, UR8, R184, 0x96, !PT ;  /* 0x00000008bd957c12 */ /* 0x000fe2000f8e96b8 */
[----:B------:R-:W1:Y:S01]  /*14f60*/  LDSM.16.MT88.4 R152, [R203+0x18000] ;  /* 0x01800000cb98783b */ /* 0x000e620000004200 */
[----:B------:R-:W-:Y:S02]  /*14f70*/  FMUL.FTZ R9, R0, R157 ;  /* 0x0000009d00097220 */ /* 0x000fe40000410000 */
[--C-:B------:R-:W-:Y:S02]  /*14f80*/  FFMA.FTZ R31, R31, c[0x0][0x23c], -R181.reuse ;  /* 0x00008f001f1f7a23 */ /* 0x100fe400000108b5 */
[C---:B------:R-:W-:Y:S03]  /*14f90*/  HMMA.16816.F32 R4, R168.reuse, R172, R4 ;  /* 0x000000aca804723c */ /* 0x040fe60000001804 */
[----:B------:R-:W2:Y:S02]  /*14fa0*/  LDSM.16.MT88.4 R156, [R202+0x18000] ;  /* 0x01800000ca9c783b */ /* 0x000ea40000004200 */
[--C-:B------:R-:W-:Y:S02]  /*14fb0*/  FFMA.FTZ R34, R34, c[0x0][0x23c], -R181.reuse ;  /* 0x00008f0022227a23 */ /* 0x100fe400000108b5 */
[C---:B------:R-:W-:Y:S01]  /*14fc0*/  FMUL.FTZ R41, R0.reuse, R41 ;  /* 0x0000002900297220 */ /* 0x040fe20000410000 */
[C---:B------:R-:W-:Y:S03]  /*14fd0*/  HMMA.16816.F32 R8, R168.reuse, R174, R8 ;  /* 0x000000aea808723c */ /* 0x040fe60000001808 */
[----:B------:R-:W3:Y:S01]  /*14fe0*/  LDSM.16.MT88.4 R172, [R200+0x1a000] ;  /* 0x01a00000c8ac783b */ /* 0x000ee20000004200 */
        /* <DEDUP_REMOVED lines=9> */
[C---:B------:R-:W-:Y:S01]  /*15080*/  FMUL.FTZ R56, R0.reuse, R56 ;  /* 0x0000003800387220 */ /* 0x040fe20000410000 */
[C---:B-1----:R-:W-:Y:S03]  /*15090*/  HMMA.16816.F32 R44, R168.reuse, R152, R44 ;  /* 0x00000098a82c723c */ /* 0x042fe6000000182c */
[C---:B------:R-:W-:Y:S02]  /*150a0*/  FMUL.FTZ R57, R0.reuse, R57 ;  /* 0x0000003900397220 */ /* 0x040fe40000410000 */
[C---:B------:R-:W-:Y:S02]  /*150b0*/  FMUL.FTZ R60, R0.reuse, R60 ;  /* 0x0000003c003c7220 */ /* 0x040fe40000410000 */
[C---:B------:R-:W-:Y:S01]  /*150c0*/  FMUL.FTZ R61, R0.reuse, R61 ;  /* 0x0000003d003d7220 */ /* 0x040fe20000410000 */
        /* <DEDUP_REMOVED lines=34> */
[C---:B---3--:R-:W-:Y:S04]  /*152f0*/  HMMA.16816.F32 R84, R168.reuse, R172, R84 ;  /* 0x000000aca854723c */ /* 0x048fe80000001854 */
[C---:B------:R-:W-:Y:S02]  /*15300*/  FMUL.FTZ R88, R0.reuse, R88 ;  /* 0x0000005800587220 */ /* 0x040fe40000410000 */
[----:B------:R-:W-:Y:S02]  /*15310*/  FMUL.FTZ R89, R0, R89 ;  /* 0x0000005900597220 */ /* 0x000fe40000410000 */
[C---:B------:R-:W-:Y:S04]  /*15320*/  FMUL.FTZ R94, R2.reuse, R94 ;  /* 0x0000005e025e7220 */ /* 0x040fe80000410000 */
[----:B------:R-:W-:Y:S01]  /*15330*/  FMUL.FTZ R95, R2, R95 ;  /* 0x0000005f025f7220 */ /* 0x000fe20000410000 */
        /* <DEDUP_REMOVED lines=43> */
[--C-:B------:R-:W-:Y:S02]  /*155f0*/  FFMA.FTZ R17, R17, c[0x0][0x23c], -R180.reuse ;  /* 0x00008f0011117a23 */ /* 0x100fe400000108b4 */
[----:B------:R1:W-:Y:S01]  /*15600*/  MUFU.EX2 R192, R16 ;  /* 0x0000001000c07308 */ /* 0x0003e20000000800 */
[C---:B------:R-:W-:Y:S01]  /*15610*/  HMMA.16816.F32 R120, R168.reuse, R154, R120 ;  /* 0x0000009aa878723c */ /* 0x040fe20000001878 */
[----:B------:R-:W4:Y:S02]  /*15620*/  LDSM.16.MT88.4 R152, [R203+0x1e000] ;  /* 0x01e00000cb98783b */ /* 0x000f240000004200 */
[C---:B------:R-:W-:Y:S02]  /*15630*/  FMUL.FTZ R126, R2.reuse, R126 ;  /* 0x0000007e027e7220 */ /* 0x040fe40000410000 */
[----:B------:R-:W-:Y:S02]  /*15640*/  FMUL.FTZ R127, R2, R127 ;  /* 0x0000007f027f7220 */ /* 0x000fe40000410000 */
[C---:B------:R-:W-:Y:S02]  /*15650*/  FMUL.FTZ R124, R0.reuse, R124 ;  /* 0x0000007c007c7220 */ /* 0x040fe40000410000 */
[----:B------:R5:W1:Y:S03]  /*15660*/  MUFU.EX2 R191, R17 ;  /* 0x0000001100bf7308 */ /* 0x000a660000000800 */
[----:B------:R-:W-:Y:S02]  /*15670*/  FMUL.FTZ R125, R0, R125 ;  /* 0x0000007d007d7220 */ /* 0x000fe40000410000 */
[----:B------:R-:W-:Y:S02]  /*15680*/  FFMA.FTZ R12, R12, c[0x0][0x23c], -R180 ;  /* 0x00008f000c0c7a23 */ /* 0x000fe400000108b4 */
[--C-:B------:R-:W-:Y:S02]  /*15690*/  FFMA.FTZ R18, R18, c[0x0][0x23c], -R181.reuse ;  /* 0x00008f0012127a23 */ /* 0x100fe400000108b5 */
[--C-:B------:R-:W-:Y:S01]  /*156a0*/  FFMA.FTZ R19, R19, c[0x0][0x23c], -R181.reuse ;  /* 0x00008f0013137a23 */ /* 0x100fe200000108b5 */
[C---:B--2---:R-:W-:Y:S01]  /*156b0*/  HMMA.16816.F32 R124, R168.reuse, R156, R124 ;  /* 0x0000009ca87c723c */ /* 0x044fe2000000187c */
[----:B------:R2:W-:Y:S02]  /*156c0*/  MUFU.EX2 R188, R12 ;  /* 0x0000000c00bc7308 */ /* 0x0005e40000000800 */
[C---:B------:R-:W-:Y:S02]  /*156d0*/  FMUL.FTZ R130, R2.reuse, R130 ;  /* 0x0000008202827220 */ /* 0x040fe40000410000 */
[----:B------:R-:W-:Y:S02]  /*156e0*/  FMUL.FTZ R131, R2, R131 ;  /* 0x0000008302837220 */ /* 0x000fe40000410000 */
[C---:B------:R-:W-:Y:S02]  /*156f0*/  FMUL.FTZ R128, R0.reuse, R128 ;  /* 0x0000008000807220 */ /* 0x040fe40000410000 */
[----:B------:R-:W-:Y:S02]  /*15700*/  FMUL.FTZ R129, R0, R129 ;  /* 0x0000008100817220 */ /* 0x000fe40000410000 */
[----:B------:R2:W-:Y:S01]  /*15710*/  MUFU.EX2 R190, R18 ;  /* 0x0000001200be7308 */ /* 0x0005e20000000800 */
[C---:B------:R-:W-:Y:S02]  /*15720*/  FMUL.FTZ R134, R2.reuse, R134 ;  /* 0x0000008602867220 */ /* 0x040fe40000410000 */
[----:B------:R-:W-:Y:S02]  /*15730*/  FMUL.FTZ R135, R2, R135 ;  /* 0x0000008702877220 */ /* 0x000fe40000410000 */
[C---:B------:R-:W-:Y:S01]  /*15740*/  HMMA.16816.F32 R128, R168.reuse, R158, R128 ;  /* 0x0000009ea880723c */ /* 0x040fe20000001880 */
[----:B------:R-:W4:Y:S02]  /*15750*/  LDSM.16.MT88.4 R156, [R202+0x1e000] ;  /* 0x01e00000ca9c783b */ /* 0x000f240000004200 */
[C---:B------:R-:W-:Y:S02]  /*15760*/  FMUL.FTZ R132, R0.reuse, R132 ;  /* 0x0000008400847220 */ /* 0x040fe40000410000 */
[----:B------:R4:W4:Y:S01]  /*15770*/  MUFU.EX2 R189, R19 ;  /* 0x0000001300bd7308 */ /* 0x0009220000000800 */
[C---:B------:R-:W-:Y:S02]  /*15780*/  FMUL.FTZ R133, R0.reuse, R133 ;  /* 0x0000008500857220 */ /* 0x040fe40000410000 */
[C---:B-1----:R-:W-:Y:S04]  /*15790*/  FMUL.FTZ R16, R0.reuse, R160 ;  /* 0x000000a000107220 */ /* 0x042fe80000410000 */
[----:B-----5:R-:W-:Y:S01]  /*157a0*/  FMUL.FTZ R17, R0, R161 ;  /* 0x000000a100117220 */ /* 0x020fe20000410000 */
[C---:B---3--:R-:W-:Y:S03]  /*157b0*/  HMMA.16816.F32 R132, R168.reuse, R172, R132 ;  /* 0x000000aca884723c */ /* 0x048fe60000001884 */
[----:B------:R-:W-:Y:S04]  /*157c0*/  IMAD.WIDE.U32 R160, R149, -0x2daee0ad, RZ ;  /* 0xd2511f5395a07825 */ /* 0x000fe800078e00ff */
[----:B------:R-:W-:Y:S01]  /*157d0*/  FMUL.FTZ R138, R2, R138 ;  /* 0x0000008a028a7220 */ /* 0x000fe20000410000 */
[----:B--2---:R-:W-:Y:S01]  /*157e0*/  LOP3.LUT R12, R160, 0xffff, RZ, 0xc0, !PT ;  /* 0x0000ffffa00c7812 */ /* 0x004fe200078ec0ff */
[----:B------:R-:W-:Y:S03]  /*157f0*/  FMUL.FTZ R139, R2, R139 ;  /* 0x0000008b028b7220 */ /* 0x000fe60000410000 */
[C---:B------:R-:W-:Y:S01]  /*15800*/  FMUL.FTZ R136, R0.reuse, R136 ;  /* 0x0000008800887220 */ /* 0x040fe20000410000 */
[----:B------:R-:W-:Y:S01]  /*15810*/  SHF.R.U32.HI R149, RZ, 0x8, R12 ;  /* 0x00000008ff957819 */ /* 0x000fe2000001160c */
[----:B------:R-:W-:Y:S01]  /*15820*/  FMUL.FTZ R137, R0, R137 ;  /* 0x0000008900897220 */ /* 0x000fe20000410000 */
[----:B------:R-:W-:Y:S01]  /*15830*/  LOP3.LUT R12, R161, UR18, R186, 0x96, !PT ;  /* 0x00000012a10c7c12 */ /* 0x000fe2000f8e96ba */
[----:B------:R-:W-:Y:S01]  /*15840*/  FFMA.FTZ R13, R13, c[0x0][0x23c], -R180 ;  /* 0x00008f000d0d7a23 */ /* 0x000fe200000108b4 */
[--C-:B------:R-:W-:Y:S01]  /*15850*/  SHF.R.U32.HI R150, RZ, 0x10, R160.reuse ;  /* 0x00000010ff967819 */ /* 0x100fe200000116a0 */
[--C-:B------:R-:W-:Y:S02]  /*15860*/  FFMA.FTZ R14, R14, c[0x0][0x23c], -R181.reuse ;  /* 0x00008f000e0e7a23 */ /* 0x100fe400000108b5 */
[----:B------:R1:W-:Y:S01]  /*15870*/  MUFU.EX2 R187, R13 ;  /* 0x0000000d00bb7308 */ /* 0x0003e20000000800 */
[C---:B------:R-:W-:Y:S03]  /*15880*/  HMMA.16816.F32 R136, R168.reuse, R174, R136 ;  /* 0x000000aea888723c */ /* 0x040fe60000001888 */
[C---:B------:R-:W-:Y:S02]  /*15890*/  FMUL.FTZ R18, R2.reuse, R162 ;  /* 0x000000a202127220 */ /* 0x040fe40000410000 */
[C---:B----4-:R-:W-:Y:S02]  /*158a0*/  FMUL.FTZ R19, R2.reuse, R163 ;  /* 0x000000a302137220 */ /* 0x050fe40000410000 */
[----:B------:R-:W-:Y:S02]  /*158b0*/  FFMA.FTZ R15, R15, c[0x0][0x23c], -R181 ;  /* 0x00008f000f0f7a23 */ /* 0x000fe400000108b5 */
[----:B------:R2:W-:Y:S03]  /*158c0*/  MUFU.EX2 R186, R14 ;  /* 0x0000000e00ba7308 */ /* 0x0005e60000000800 */
[C---:B------:R-:W-:Y:S03]  /*158d0*/  HMMA.16816.F32 R16, R168.reuse, R152, R16 ;  /* 0x00000098a810723c */ /* 0x040fe60000001810 */
[C---:B------:R-:W-:Y:S02]  /*158e0*/  FMUL.FTZ R142, R2.reuse, R142 ;  /* 0x0000008e028e7220 */ /* 0x040fe40000410000 */
[----:B------:R-:W-:Y:S02]  /*158f0*/  FMUL.FTZ R143, R2, R143 ;  /* 0x0000008f028f7220 */ /* 0x000fe40000410000 */
[----:B------:R3:W4:Y:S01]  /*15900*/  MUFU.EX2 R185, R15 ;  /* 0x0000000f00b97308 */ /* 0x0007220000000800 */
[----:B------:R-:W-:Y:S01]  /*15910*/  LOP3.LUT R152, R160, 0xff, RZ, 0xc0, !PT ;  /* 0x000000ffa0987812 */ /* 0x000fe200078ec0ff */
[C---:B------:R-:W-:Y:S03]  /*15920*/  FMUL.FTZ R140, R0.reuse, R140 ;  /* 0x0000008c008c7220 */ /* 0x040fe60000410000 */
[----:B------:R-:W-:Y:S01]  /*15930*/  SHF.R.U32.HI R153, RZ, 0x18, R160 ;  /* 0x00000018ff997819 */ /* 0x000fe200000116a0 */
[----:B------:R-:W-:Y:S01]  /*15940*/  FMUL.FTZ R141, R0, R141 ;  /* 0x0000008d008d7220 */ /* 0x000fe20000410000 */
[----:B------:R-:W5:Y:S01]  /*15950*/  LDSM.16.MT88.4 R160, [R200+0x18800] ;  /* 0x01880000c8a0783b */ /* 0x000f620000004200 */
[----:B-1----:R-:W-:Y:S01]  /*15960*/  LOP3.LUT R13, R150, 0xff, RZ, 0xc0, !PT ;  /* 0x000000ff960d7812 */ /* 0x002fe200078ec0ff */
[----:B------:R-:W-:Y:S01]  /*15970*/  FMUL.FTZ R146, R2, R146 ;  /* 0x0000009202927220 */ /* 0x000fe20000410000 */
[----:B------:R-:W-:Y:S01]  /*15980*/  PRMT R149, R152, 0x5410, R149 ;  /* 0x0000541098957816 */ /* 0x000fe20000000095 */
[----:B------:R-:W-:Y:S01]  /*15990*/  FMUL.FTZ R147, R2, R147 ;  /* 0x0000009302937220 */ /* 0x000fe20000410000 */
[----:B------:R-:W-:Y:S01]  /*159a0*/  PRMT R172, R13, 0x5410, R153 ;  /* 0x000054100dac7816 */ /* 0x000fe20000000099 */
[C---:B------:R-:W-:Y:S03]  /*159b0*/  HMMA.16816.F32 R140, R168.reuse, R154, R140 ;  /* 0x0000009aa88c723c */ /* 0x040fe6000000188c */
[----:B------:R-:W-:Y:S01]  /*159c0*/  LOP3.LUT R13, R12, 0xffff, RZ, 0xc0, !PT ;  /* 0x0000ffff0c0d7812 */ /* 0x000fe200078ec0ff */
[C---:B------:R-:W-:Y:S01]  /*159d0*/  FMUL.FTZ R144, R0.reuse, R144 ;  /* 0x0000009000907220 */ /* 0x040fe20000410000 */
[--C-:B--2---:R-:W-:Y:S01]  /*159e0*/  SHF.R.U32.HI R14, RZ, 0x10, R12.reuse ;  /* 0x00000010ff0e7819 */ /* 0x104fe2000001160c */
[----:B------:R-:W-:Y:S01]  /*159f0*/  FMUL.FTZ R145, R0, R145 ;  /* 0x0000009100917220 */ /* 0x000fe20000410000 */
[----:B------:R-:W-:Y:S01]  /*15a00*/  LOP3.LUT R153, R12, 0xff, RZ, 0xc0, !PT ;  /* 0x000000ff0c997812 */ /* 0x000fe200078ec0ff */
[--C-:B------:R-:W-:Y:S01]  /*15a10*/  HSET2.LE.AND R154, R149, R246.reuse, PT ;  /* 0x000000f6959a7233 */ /* 0x100fe20003803000 */
[----:B------:R-:W-:Y:S03]  /*15a20*/  SHF.R.U32.HI R155, RZ, 0x18, R12 ;  /* 0x00000018ff9b7819 */ /* 0x000fe6000001160c */
[----:B---3--:R-:W-:Y:S01]  /*15a30*/  FMUL.FTZ R15, R2, R167 ;  /* 0x000000a7020f7220 */ /* 0x008fe20000410000 */
[----:B------:R-:W-:Y:S01]  /*15a40*/  SHF.R.U32.HI R150, RZ, 0x8, R13 ;  /* 0x00000008ff967819 */ /* 0x000fe2000001160d */
[----:B------:R-:W-:Y:S01]  /*15a50*/  FMUL.FTZ R12, R0, R164 ;  /* 0x000000a4000c7220 */ /* 0x000fe20000410000 */
[----:B------:R-:W-:Y:S01]  /*15a60*/  LOP3.LUT R152, R14, 0xff, RZ, 0xc0, !PT ;  /* 0x000000ff0e987812 */ /* 0x000fe200078ec0ff */
[----:B------:R-:W-:Y:S01]  /*15a70*/  FMUL.FTZ R14, R2, R166 ;  /* 0x000000a6020e7220 */ /* 0x000fe20000410000 */
[----:B------:R-:W-:Y:S01]  /*15a80*/  F2FP.PACK_AB R149, R191, R192 ;  /* 0x000000c0bf95723e */ /* 0x000fe200000000ff */
[----:B------:R-:W-:Y:S01]  /*15a90*/  FMUL.FTZ R13, R0, R165 ;  /* 0x000000a5000d7220 */ /* 0x000fe20000410000 */
[----:B------:R-:W-:Y:S01]  /*15aa0*/  PRMT R150, R153, 0x5410, R150 ;  /* 0x0000541099967816 */ /* 0x000fe20000000096 */
[----:B------:R-:W1:Y:S01]  /*15ab0*/  LDSM.16.MT88.4 R164, [R201+0x18800] ;  /* 0x01880000c9a4783b */ /* 0x000e620000004200 */
[----:B------:R-:W-:Y:S01]  /*15ac0*/  PRMT R153, R152, 0x5410, R155 ;  /* 0x0000541098997816 */ /* 0x000fe2000000009b */
[--C-:B------:R-:W-:Y:S01]  /*15ad0*/  FFMA.FTZ R20, R20, c[0x0][0x23c], -R180.reuse ;  /* 0x00008f0014147a23 */ /* 0x100fe200000108b4 */
[----:B------:R-:W-:Y:S01]  /*15ae0*/  LOP3.LUT R154, R154, R149, RZ, 0xc0, !PT ;  /* 0x000000959a9a7212 */ /* 0x000fe200078ec0ff */
[--C-:B------:R-:W-:Y:S01]  /*15af0*/  HSET2.LE.AND R149, R172, R246.reuse, PT ;  /* 0x000000f6ac957233 */ /* 0x100fe20003803000 */
[C---:B------:R-:W-:Y:S01]  /*15b00*/  HMMA.16816.F32 R12, R168.reuse, R156, R12 ;  /* 0x0000009ca80c723c */ /* 0x040fe2000000180c */
[----:B------:R-:W-:Y:S02]  /*15b10*/  MUFU.EX2 R177, R20 ;  /* 0x0000001400b17308 */ /* 0x000fe40000000800 */
[----:B------:R-:W-:Y:S01]  /*15b20*/  F2FP.PACK_AB R155, R189, R190 ;  /* 0x000000bebd9b723e */ /* 0x000fe200000000ff */
[--C-:B------:R-:W-:Y:S01]  /*15b30*/  HSET2.LE.AND R152, R150, R246.reuse, PT ;  /* 0x000000f696987233 */ /* 0x100fe20003803000 */
[----:B----4-:R-:W-:Y:S01]  /*15b40*/  F2FP.PACK_AB R150, R185, R186 ;  /* 0x000000bab996723e */ /* 0x010fe200000000ff */
[--C-:B------:R-:W-:Y:S01]  /*15b50*/  HSET2.LE.AND R153, R153, R246.reuse, PT ;  /* 0x000000f699997233 */ /* 0x100fe20003803000 */
[----:B------:R-:W-:Y:S01]  /*15b60*/  LOP3.LUT R155, R149, R155, RZ, 0xc0, !PT ;  /* 0x0000009b959b7212 */ /* 0x000fe200078ec0ff */
[----:B------:R-:W-:Y:S01]  /*15b70*/  HMMA.16816.F32 R144, R168, R158, R144 ;  /* 0x0000009ea890723c */ /* 0x000fe20000001890 */
[----:B------:R-:W2:Y:S03]  /*15b80*/  LDSM.16.MT88.4 R172, [R203+0x18800] ;  /* 0x01880000cbac783b */ /* 0x000ea60000004200 */
[----:B------:R-:W-:Y:S01]  /*15b90*/  F2FP.PACK_AB R149, R187, R188 ;  /* 0x000000bcbb95723e */ /* 0x000fe200000000ff */
[--C-:B------:R-:W-:Y:S01]  /*15ba0*/  FFMA.FTZ R22, R22, c[0x0][0x23c], -R181.reuse ;  /* 0x00008f0016167a23 */ /* 0x100fe200000108b5 */
[----:B------:R-:W-:Y:S01]  /*15bb0*/  LOP3.LUT R153, R153, R150, RZ, 0xc0, !PT ;  /* 0x0000009699997212 */ /* 0x000fe200078ec0ff */
[----:B------:R-:W-:Y:S01]  /*15bc0*/  FFMA.FTZ R23, R23, c[0x0][0x23c], -R181 ;  /* 0x00008f0017177a23 */ /* 0x000fe200000108b5 */
[----:B------:R-:W-:Y:S01]  /*15bd0*/  LOP3.LUT R152, R152, R149, RZ, 0xc0, !PT ;  /* 0x0000009598987212 */ /* 0x000fe200078ec0ff */
[----:B------:R-:W3:Y:S03]  /*15be0*/  LDSM.16.MT88.4 R156, [R202+0x18800] ;  /* 0x01880000ca9c783b */ /* 0x000ee60000004200 */
[--C-:B------:R-:W-:Y:S01]  /*15bf0*/  FFMA.FTZ R32, R32, c[0x0][0x23c], -R180.reuse ;  /* 0x00008f0020207a23 */ /* 0x100fe200000108b4 */
[----:B------:R-:W-:Y:S01]  /*15c00*/  MOV R149, UR6 ;  /* 0x0000000600957c02 */ /* 0x000fe20008000f00 */
[--C-:B------:R-:W-:Y:S01]  /*15c10*/  FFMA.FTZ R24, R24, c[0x0][0x23c], -R180.reuse ;  /* 0x00008f0018187a23 */ /* 0x100fe200000108b4 */
[C---:B-----5:R-:W-:Y:S02]  /*15c20*/  HMMA.16816.F32 R4, R152.reuse, R160, R4 ;  /* 0x000000a09804723c */ /* 0x060fe40000001804 */
[----:B------:R-:W4:Y:S01]  /*15c30*/  LDSM.16.MT88.4 R168, [R200+0x1a800] ;  /* 0x01a80000c8a8783b */ /* 0x000f220000004200 */
[----:B------:R5:W-:Y:S02]  /*15c40*/  MUFU.EX2 R184, R24 ;  /* 0x0000001800b87308 */ /* 0x000be40000000800 */
[----:B------:R-:W-:Y:S01]  /*15c50*/  LOP3.LUT R149, R233, UR39, R149, 0x96, !PT ;  /* 0x00000027e9957c12 */ /* 0x000fe2000f8e9695 */
[--C-:B------:R-:W-:Y:S02]  /*15c60*/  FFMA.FTZ R25, R25, c[0x0][0x23c], -R180.reuse ;  /* 0x00008f0019197a23 */ /* 0x100fe400000108b4 */
[C---:B------:R-:W-:Y:S02]  /*15c70*/  HMMA.16816.F32 R8, R152.reuse, R162, R8 ;  /* 0x000000a29808723c */ /* 0x040fe40000001808 */
[----:B------:R-:W4:Y:S02]  /*15c80*/  LDSM.16.MT88.4 R160, [R201+0x1a800] ;  /* 0x01a80000c9a0783b */ /* 0x000f240000004200 */
[--C-:B------:R-:W-:Y:S02]  /*15c90*/  FFMA.FTZ R21, R21, c[0x0][0x23c], -R180.reuse ;  /* 0x00008f0015157a23 */ /* 0x100fe400000108b4 */
[----:B------:R-:W-:Y:S02]  /*15ca0*/  FFMA.FTZ R180, R33, c[0x0][0x23c], -R180 ;  /* 0x00008f0021b47a23 */ /* 0x000fe400000108b4 */
[C---:B-1----:R-:W-:Y:S01]  /*15cb0*/  HMMA.16816.F32 R36, R152.reuse, R164, R36 ;  /* 0x000000a49824723c */ /* 0x042fe20000001824 */
[----:B------:R-:W-:Y:S03]  /*15cc0*/  MUFU.EX2 R176, R21 ;  /* 0x0000001500b07308 */ /* 0x000fe60000000800 */
[----:B------:R-:W-:Y:S02]  /*15cd0*/  FFMA.FTZ R2, R2, R245, R194 ;  /* 0x000000f502027223 */ /* 0x000fe400000100c2 */
[----:B------:R-:W-:Y:S02]  /*15ce0*/  FFMA.FTZ R0, R0, R244, R196 ;  /* 0x000000f400007223 */ /* 0x000fe400000100c4 */
[C---:B------:R-:W-:Y:S01]  /*15cf0*/  HMMA.16816.F32 R40, R152.reuse, R166, R40 ;  /* 0x000000a69828723c */ /* 0x040fe20000001828 */
[----:B------:R-:W1:Y:S02]  /*15d00*/  LDSM.16.MT88.4 R164, [R203+0x1a800] ;  /* 0x01a80000cba4783b */ /* 0x000e640000004200 */
[----:B------:R-:W-:Y:S01]  /*15d10*/  MUFU.EX2 R180, R180 ;  /* 0x000000b400b47308 */ /* 0x000fe20000000800 */
[----:B------:R-:W-:Y:S04]  /*15d20*/  FADD.FTZ R2, R193, R2 ;  /* 0x00000002c1027221 */ /* 0x000fe80000010000 */
        /* <DEDUP_REMOVED lines=23> */
[----:B------:R-:W-:Y:S07]  /*15ea0*/  MUFU.EX2 R171, R30 ;  /* 0x0000001e00ab7308 */ /* 0x000fee0000000800 */
[C---:B------:R-:W-:Y:S03]  /*15eb0*/  HMMA.16816.F32 R108, R152.reuse, R160, R108 ;  /* 0x000000a0986c723c */ /* 0x040fe6000000186c */
[----:B------:R-:W-:Y:S05]  /*15ec0*/  MUFU.EX2 R170, R31 ;  /* 0x0000001f00aa7308 */ /* 0x000fea0000000800 */
[C---:B------:R-:W-:Y:S01]  /*15ed0*/  HMMA.16816.F32 R112, R152.reuse, R162, R112 ;  /* 0x000000a29870723c */ /* 0x040fe20000001870 */
[----:B------:R-:W4:Y:S07]  /*15ee0*/  LDSM.16.MT88.4 R160, [R203+0x1e800] ;  /* 0x01e80000cba0783b */ /* 0x000f2e0000004200 */
[C---:B-1----:R-:W-:Y:S07]  /*15ef0*/  HMMA.16816.F32 R116, R152.reuse, R164, R116 ;  /* 0x000000a49874723c */ /* 0x042fee0000001874 */
[----:B------:R-:W-:Y:S01]  /*15f00*/  IMAD.WIDE.U32 R164, R149, -0x326172a9, RZ ;  /* 0xcd9e8d5795a47825 */ /* 0x000fe200078e00ff */
[C---:B------:R-:W-:Y:S04]  /*15f10*/  HMMA.16816.F32 R120, R152.reuse, R166, R120 ;  /* 0x000000a69878723c */ /* 0x040fe80000001878 */
[----:B------:R-:W-:Y:S01]  /*15f20*/  LOP3.LUT R164, R183, UR14, R164, 0x96, !PT ;  /* 0x0000000eb7a47c12 */ /* 0x000fe2000f8e96a4 */
[--C-:B------:R-:W-:Y:S01]  /*15f30*/  FFMA.FTZ R149, R27, c[0x0][0x23c], -R181.reuse ;  /* 0x00008f001b957a23 */ /* 0x100fe200000108b5 */
[----:B------:R1:W1:Y:S01]  /*15f40*/  MUFU.EX2 R183, R25 ;  /* 0x0000001900b77308 */ /* 0x0002620000000800 */
[----:B-----5:R-:W-:Y:S01]  /*15f50*/  LOP3.LUT R24, R165, UR16, R236, 0x96, !PT ;  /* 0x00000010a5187c12 */ /* 0x020fe2000f8e96ec */
[C---:B--2---:R-:W-:Y:S04]  /*15f60*/  HMMA.16816.F32 R124, R152.reuse, R172, R124 ;  /* 0x000000ac987c723c */ /* 0x044fe8000000187c */
[----:B------:R-:W-:Y:S04]  /*15f70*/  IMAD.WIDE.U32 R164, R164, -0x2daee0ad, RZ ;  /* 0xd2511f53a4a47825 */ /* 0x000fe800078e00ff */
[C---:B------:R-:W-:Y:S01]  /*15f80*/  HMMA.16816.F32 R128, R152.reuse, R174, R128 ;  /* 0x000000ae9880723c */ /* 0x040fe20000001880 */
[----:B------:R2:W5:Y:S03]  /*15f90*/  MUFU.EX2 R178, R149 ;  /* 0x0000009500b27308 */ /* 0x0005660000000800 */
[----:B------:R-:W-:Y:S04]  /*15fa0*/  FFMA.FTZ R181, R35, c[0x0][0x23c], -R181 ;  /* 0x00008f0023b57a23 */ /* 0x000fe800000108b5 */
[C---:B---3--:R-:W-:Y:S03]  /*15fb0*/  HMMA.16816.F32 R132, R152.reuse, R156, R132 ;  /* 0x0000009c9884723c */ /* 0x048fe60000001884 */
[----:B------:R-:W-:Y:S01]  /*15fc0*/  MUFU.EX2 R173, R28 ;  /* 0x0000001c00ad7308 */ /* 0x000fe20000000800 */
[----:B-1----:R-:W-:Y:S04]  /*15fd0*/  IMAD.WIDE.U32 R24, R24, -0x2daee0ad, RZ ;  /* 0xd2511f5318187825 */ /* 0x002fe800078e00ff */
[C---:B------:R-:W-:Y:S04]  /*15fe0*/  HMMA.16816.F32 R136, R152.reuse, R158, R136 ;  /* 0x0000009e9888723c */ /* 0x040fe80000001888 */
[----:B------:R-:W-:Y:S01]  /*15ff0*/  LOP3.LUT R25, R25, UR13, R230, 0x96, !PT ;  /* 0x0000000d19197c12 */ /* 0x000fe2000f8e96e6 */
[----:B------:R-:W-:Y:S01]  /*16000*/  MUFU.EX2 R175, R22 ;  /* 0x0000001600af7308 */ /* 0x000fe20000000800 */
[----:B------:R-:W-:Y:S02]  /*16010*/  LOP3.LUT R24, R165, UR11, R24, 0x96, !PT ;  /* 0x0000000ba5187c12 */ /* 0x000fe4000f8e9618 */
[C---:B----4-:R-:W-:Y:S04]  /*16020*/  HMMA.16816.F32 R16, R152.reuse, R160, R16 ;  /* 0x000000a09810723c */ /* 0x050fe80000001810 */
[----:B------:R-:W-:Y:S03]  /*16030*/  IMAD.WIDE.U32 R166, R25, -0x326172a9, RZ ;  /* 0xcd9e8d5719a67825 */ /* 0x000fe600078e00ff */
[----:B------:R-:W1:Y:S01]  /*16040*/  MUFU.EX2 R174, R23 ;  /* 0x0000001700ae7308 */ /* 0x000e620000000800 */
[C---:B------:R-:W-:Y:S04]  /*16050*/  HMMA.16816.F32 R140, R152.reuse, R162, R140 ;  /* 0x000000a2988c723c */ /* 0x040fe8000000188c */
[----:B------:R-:W-:Y:S01]  /*16060*/  IMAD.WIDE.U32 R168, R24, -0x326172a9, RZ ;  /* 0xcd9e8d5718a87825 */ /* 0x000fe200078e00ff */
[----:B------:R-:W-:Y:S01]  /*16070*/  LOP3.LUT R150, R167, UR12, R182, 0x96, !PT ;  /* 0x0000000ca7967c12 */ /* 0x000fe2000f8e96b6 */
[----:B------:R-:W3:Y:S03]  /*16080*/  LDSM.16.MT88.4 R24, [R202+0x1e800] ;  /* 0x01e80000ca18783b */ /* 0x000ee60000004200 */
[----:B------:R-:W-:Y:S01]  /*16090*/  LOP3.LUT R165, R169, UR10, R166, 0x96, !PT ;  /* 0x0000000aa9a57c12 */ /* 0x000fe2000f8e96a6 */
[----:B------:R4:W1:Y:S02]  /*160a0*/  MUFU.EX2 R172, R29 ;  /* 0x0000001d00ac7308 */ /* 0x0008640000000800 */
[----:B------:R-:W-:Y:S04]  /*160b0*/  IMAD.WIDE.U32 R156, R150, -0x2daee0ad, RZ ;  /* 0xd2511f53969c7825 */ /* 0x000fe800078e00ff */
[----:B------:R-:W-:Y:S01]  /*160c0*/  IMAD.WIDE.U32 R166, R165, -0x2daee0ad, RZ ;  /* 0xd2511f53a5a67825 */ /* 0x000fe200078e00ff */
[----:B------:R-:W-:Y:S03]  /*160d0*/  LOP3.LUT R164, R157, UR9, R164, 0x96, !PT ;  /* 0x000000099da47c12 */ /* 0x000fe6000f8e96a4 */
[----:B------:R1:W1:Y:S01]  /*160e0*/  MUFU.EX2 R169, R32 ;  /* 0x0000002000a97308 */ /* 0x0002620000000800 */
[----:B------:R-:W-:Y:S01]  /*160f0*/  LOP3.LUT R156, R167, UR5, R156, 0x96, !PT ;  /* 0x00000005a79c7c12 */ /* 0x000fe2000f8e969c */
[----:B------:R-:W-:Y:S04]  /*16100*/  IMAD.WIDE.U32 R164, R164, -0x326172a9, RZ ;  /* 0xcd9e8d57a4a47825 */ /* 0x000fe800078e00ff */
[----:B------:R-:W-:Y:S04]  /*16110*/  IMAD.WIDE.U32 R156, R156, -0x326172a9, RZ ;  /* 0xcd9e8d579c9c7825 */ /* 0x000fe800078e00ff */
[----:B------:R-:W-:Y:S01]  /*16120*/  MUFU.EX2 R181, R181 ;  /* 0x000000b500b57308 */ /* 0x000fe20000000800 */
[----:B------:R-:W-:Y:S02]  /*16130*/  LOP3.LUT R20, R157, UR17, R164, 0x96, !PT ;  /* 0x000000119d147c12 */ /* 0x000fe4000f8e96a4 */
[C---:B--2---:R-:W-:Y:S01]  /*16140*/  LOP3.LUT R149, R156.reuse, 0xffff, RZ, 0xc0, !PT ;  /* 0x0000ffff9c957812 */ /* 0x044fe200078ec0ff */
[----:B----4-:R-:W-:Y:S01]  /*16150*/  LDSM.16.MT88.4 R28, [R202+0x1f000] ;  /* 0x01f00000ca1c783b */ /* 0x010fe20000004200 */
[--C-:B------:R-:W-:Y:S02]  /*16160*/  SHF.R.U32.HI R150, RZ, 0x10, R156.reuse ;  /* 0x00000010ff967819 */ /* 0x100fe4000001169c */
[----:B------:R-:W-:Y:S02]  /*16170*/  LOP3.LUT R164, R156, 0xff, RZ, 0xc0, !PT ;  /* 0x000000ff9ca47812 */ /* 0x000fe400078ec0ff */
[----:B------:R-:W-:Y:S02]  /*16180*/  SHF.R.U32.HI R160, RZ, 0x18, R156 ;  /* 0x00000018ffa07819 */ /* 0x000fe4000001169c */
[----:B------:R-:W-:Y:S01]  /*16190*/  LOP3.LUT R21, R20, 0xffff, RZ, 0xc0, !PT ;  /* 0x0000ffff14157812 */ /* 0x000fe200078ec0ff */
[----:B------:R-:W2:Y:S01]  /*161a0*/  LDSM.16.MT88.4 R156, [R200+0x19000] ;  /* 0x01900000c89c783b */ /* 0x000ea20000004200 */
[----:B------:R-:W-:Y:S02]  /*161b0*/  SHF.R.U32.HI R149, RZ, 0x8, R149 ;  /* 0x00000008ff957819 */ /* 0x000fe40000011695 */
[----:B------:R-:W-:Y:S01]  /*161c0*/  LOP3.LUT R22, R150, 0xff, RZ, 0xc0, !PT ;  /* 0x000000ff96167812 */ /* 0x000fe200078ec0ff */
[C---:B---3--:R-:W-:Y:S03]  /*161d0*/  HMMA.16816.F32 R12, R152.reuse, R24, R12 ;  /* 0x00000018980c723c */ /* 0x048fe6000000180c */
[----:B------:R-:W-:Y:S02]  /*161e0*/  LOP3.LUT R150, R20, 0xff, RZ, 0xc0, !PT ;  /* 0x000000ff14967812 */ /* 0x000fe400078ec0ff */
[----:B------:R-:W-:Y:S02]  /*161f0*/  SHF.R.U32.HI R21, RZ, 0x8, R21 ;  /* 0x00000008ff157819 */ /* 0x000fe40000011615 */
[----:B------:R-:W-:Y:S01]  /*16200*/  PRMT R164, R164, 0x5410, R149 ;  /* 0x00005410a4a47816 */ /* 0x000fe20000000095 */
[----:B------:R-:W-:Y:S01]  /*16210*/  HMMA.16816.F32 R144, R152, R26, R144 ;  /* 0x0000001a9890723c */ /* 0x000fe20000001890 */
[----:B------:R-:W-:Y:S03]  /*16220*/  LDSM.16.MT88.4 R152, [R202+0x19000] ;  /* 0x01900000ca98783b */ /* 0x000fe60000004200 */
[----:B------:R-:W-:Y:S01]  /*16230*/  PRMT R149, R22, 0x5410, R160 ;  /* 0x0000541016957816 */ /* 0x000fe200000000a0 */
[--C-:B------:R-:W-:Y:S01]  /*16240*/  HSET2.LE.AND R22, R164, R246.reuse, PT ;  /* 0x000000f6a4167233 */ /* 0x100fe20003803000 */
[----:B------:R-:W-:Y:S02]  /*16250*/  PRMT R150, R150, 0x5410, R21 ;  /* 0x0000541096967816 */ /* 0x000fe40000000015 */
[--C-:B------:R-:W-:Y:S01]  /*16260*/  SHF.R.U32.HI R21, RZ, 0x10, R20.reuse ;  /* 0x00000010ff157819 */ /* 0x100fe20000011614 */
[----:B------:R-:W3:Y:S03]  /*16270*/  LDSM.16.MT88.4 R160, [R201+0x19000] ;  /* 0x01900000c9a0783b */ /* 0x000ee60000004200 */
[----:B------:R-:W-:Y:S01]  /*16280*/  SHF.R.U32.HI R25, RZ, 0x18, R20 ;  /* 0x00000018ff197819 */ /* 0x000fe20000011614 */
[--C-:B------:R-:W-:Y:S01]  /*16290*/  HSET2.LE.AND R23, R149, R246.reuse, PT ;  /* 0x000000f695177233 */ /* 0x100fe20003803000 */
[----:B------:R-:W-:Y:S02]  /*162a0*/  LOP3.LUT R24, R21, 0xff, RZ, 0xc0, !PT ;  /* 0x000000ff15187812 */ /* 0x000fe400078ec0ff */
[----:B------:R-:W-:Y:S02]  /*162b0*/  F2FP.PACK_AB R20, R183, R184 ;  /* 0x000000b8b714723e */ /* 0x000fe400000000ff */
[----:B-----5:R-:W-:Y:S02]  /*162c0*/  F2FP.PACK_AB R21, R178, R179 ;  /* 0x000000b3b215723e */ /* 0x020fe400000000ff */
[----:B------:R-:W-:Y:S02]  /*162d0*/  PRMT R149, R24, 0x5410, R25 ;  /* 0x0000541018957816 */ /* 0x000fe40000000019 */
[----:B------:R-:W-:Y:S01]  /*162e0*/  LOP3.LUT R22, R22, R20, RZ, 0xc0, !PT ;  /* 0x0000001416167212 */ /* 0x000fe200078ec0ff */
[--C-:B------:R-:W-:Y:S01]  /*162f0*/  HSET2.LE.AND R20, R150, R246.reuse, PT ;  /* 0x000000f696147233 */ /* 0x100fe20003803000 */
[----:B------:R-:W-:Y:S01]  /*16300*/  LOP3.LUT R23, R23, R21, RZ, 0xc0, !PT ;  /* 0x0000001517177212 */ /* 0x000fe200078ec0ff */
[----:B------:R-:W4:Y:S01]  /*16310*/  LDSM.16.MT88.4 R24, [R203+0x19000] ;  /* 0x01900000cb18783b */ /* 0x000f220000004200 */
[----:B------:R-:W-:Y:S02]  /*16320*/  F2FP.PACK_AB R21, R176, R177 ;  /* 0x000000b1b015723e */ /* 0x000fe400000000ff */
[----:B-1----:R-:W-:Y:S02]  /*16330*/  LOP3.LUT R32, R165, UR8, R168, 0x96, !PT ;  /* 0x00000008a5207c12 */ /* 0x002fe4000f8e96a8 */
[----:B------:R-:W-:Y:S01]  /*16340*/  LOP3.LUT R20, R20, R21, RZ, 0xc0, !PT ;  /* 0x0000001514147212 */ /* 0x000fe200078ec0ff */
[--C-:B------:R-:W-:Y:S01]  /*16350*/  HSET2.LE.AND R21, R149, R246.reuse, PT ;  /* 0x000000f695157233 */ /* 0x100fe20003803000 */
[----:B------:R-:W-:Y:S01]  /*16360*/  F2FP.PACK_AB R149, R174, R175 ;  /* 0x000000afae95723e */ /* 0x000fe200000000ff */
[----:B------:R1:W5:Y:S01]  /*16370*/  MUFU.EX2 R168, R34 ;  /* 0x0000002200a87308 */ /* 0x0003620000000800 */
[----:B------:R-:W-:Y:S02]  /*16380*/  IMAD.WIDE.U32 R32, R32, -0x2daee0ad, RZ ;  /* 0xd2511f5320207825 */ /* 0x000fe400078e00ff */
[----:B------:R-:W-:Y:S03]  /*16390*/  LOP3.LUT R21, R21, R149, RZ, 0xc0, !PT ;  /* 0x0000009515157212 */ /* 0x000fe600078ec0ff */
[C---:B------:R-:W-:Y:S02]  /*163a0*/  LOP3.LUT R149, R32.reuse, 0xffff, RZ, 0xc0, !PT ;  /* 0x0000ffff20957812 */ /* 0x040fe400078ec0ff */
[----:B------:R-:W-:Y:S02]  /*163b0*/  SHF.R.U32.HI R150, RZ, 0x18, R32 ;  /* 0x00000018ff967819 */ /* 0x000fe40000011620 */
        /* <DEDUP_REMOVED lines=33> */
[C---:B-1----:R-:W-:Y:S07]  /*165d0*/  HMMA.16816.F32 R116, R20.reuse, R152, R116 ;  /* 0x000000981474723c */ /* 0x042fee0000001874 */
[----:B------:R-:W-:Y:S01]  /*165e0*/  LOP3.LUT R152, R32, 0xff, RZ, 0xc0, !PT ;  /* 0x000000ff20987812 */ /* 0x000fe200078ec0ff */
[C---:B------:R-:W-:Y:S08]  /*165f0*/  HMMA.16816.F32 R120, R20.reuse, R154, R120 ;  /* 0x0000009a1478723c */ /* 0x040ff00000001878 */
[C---:B--2---:R-:W-:Y:S08]  /*16600*/  HMMA.16816.F32 R124, R20.reuse, R156, R124 ;  /* 0x0000009c147c723c */ /* 0x044ff0000000187c */
[C---:B------:R-:W-:Y:S01]  /*16610*/  HMMA.16816.F32 R128, R20.reuse, R158, R128 ;  /* 0x0000009e1480723c */ /* 0x040fe20000001880 */
[----:B------:R-:W1:Y:S07]  /*16620*/  LDSM.16.MT88.4 R156, [R200+0x19800] ;  /* 0x01980000c89c783b */ /* 0x000e6e0000004200 */
[C---:B---3--:R-:W-:Y:S08]  /*16630*/  HMMA.16816.F32 R132, R20.reuse, R160, R132 ;  /* 0x000000a01484723c */ /* 0x048ff00000001884 */
[C---:B------:R-:W-:Y:S01]  /*16640*/  HMMA.16816.F32 R136, R20.reuse, R162, R136 ;  /* 0x000000a21488723c */ /* 0x040fe20000001888 */
[----:B------:R-:W-:Y:S07]  /*16650*/  LDSM.16.MT88.4 R160, [R200+0x1b800] ;  /* 0x01b80000c8a0783b */ /* 0x000fee0000004200 */
[C---:B----4-:R-:W-:Y:S07]  /*16660*/  HMMA.16816.F32 R16, R20.reuse, R24, R16 ;  /* 0x000000181410723c */ /* 0x050fee0000001810 */
[----:B------:R-:W-:Y:S01]  /*16670*/  LOP3.LUT R24, R33, UR18, R166, 0x96, !PT ;  /* 0x0000001221187c12 */ /* 0x000fe2000f8e96a6 */
[C---:B------:R-:W-:Y:S01]  /*16680*/  HMMA.16816.F32 R140, R20.reuse, R26, R140 ;  /* 0x0000001a148c723c */ /* 0x040fe2000000188c */
[----:B------:R-:W-:Y:S03]  /*16690*/  LDSM.16.MT88.4 R164, [R201+0x1b800] ;  /* 0x01b80000c9a4783b */ /* 0x000fe60000004200 */
[C---:B------:R-:W-:Y:S02]  /*166a0*/  LOP3.LUT R25, R24.reuse, 0xffff, RZ, 0xc0, !PT ;  /* 0x0000ffff18197812 */ /* 0x040fe400078ec0ff */
[----:B------:R-:W-:Y:S02]  /*166b0*/  LOP3.LUT R33, R24, 0xff, RZ, 0xc0, !PT ;  /* 0x000000ff18217812 */ /* 0x000fe400078ec0ff */
[C---:B------:R-:W-:Y:S04]  /*166c0*/  HMMA.16816.F32 R12, R20.reuse, R28, R12 ;  /* 0x0000001c140c723c */ /* 0x040fe8000000180c */
[--C-:B------:R-:W-:Y:S02]  /*166d0*/  SHF.R.U32.HI R27, RZ, 0x10, R24.reuse ;  /* 0x00000010ff1b7819 */ /* 0x100fe40000011618 */
[----:B------:R-:W-:Y:S02]  /*166e0*/  SHF.R.U32.HI R25, RZ, 0x8, R25 ;  /* 0x00000008ff197819 */ /* 0x000fe40000011619 */
[----:B------:R-:W-:Y:S01]  /*166f0*/  HMMA.16816.F32 R144, R20, R30, R144 ;  /* 0x0000001e1490723c */ /* 0x000fe20000001890 */
[----:B------:R-:W-:Y:S03]  /*16700*/  LDSM.16.MT88.4 R20, [R203+0x19800] ;  /* 0x01980000cb14783b */ /* 0x000fe60000004200 */
[----:B------:R-:W-:Y:S02]  /*16710*/  PRMT R25, R33, 0x5410, R25 ;  /* 0x0000541021197816 */ /* 0x000fe40000000019 */
[----:B------:R-:W-:Y:S02]  /*16720*/  SHF.R.U32.HI R26, RZ, 0x18, R24 ;  /* 0x00000018ff1a7819 */ /* 0x000fe40000011618 */
[----:B------:R-:W-:Y:S04]  /*16730*/  LOP3.LUT R24, R27, 0xff, RZ, 0xc0, !PT ;  /* 0x000000ff1b187812 */ /* 0x000fe800078ec0ff */
[----:B------:R-:W-:Y:S02]  /*16740*/  SHF.R.U32.HI R27, RZ, 0x10, R32 ;  /* 0x00000010ff1b7819 */ /* 0x000fe40000011620 */
[----:B------:R-:W2:Y:S01]  /*16750*/  LDSM.16.MT88.4 R32, [R201+0x19800] ;  /* 0x01980000c920783b */ /* 0x000ea20000004200 */
[----:B------:R-:W-:Y:S01]  /*16760*/  PRMT R26, R24, 0x5410, R26 ;  /* 0x00005410181a7816 */ /* 0x000fe2000000001a */
[--C-:B------:R-:W-:Y:S01]  /*16770*/  HSET2.LE.AND R24, R25, R246.reuse, PT ;  /* 0x000000f619187233 */ /* 0x100fe20003803000 */
[----:B------:R-:W-:Y:S02]  /*16780*/  SHF.R.U32.HI R29, RZ, 0x8, R149 ;  /* 0x00000008ff1d7819 */ /* 0x000fe40000011695 */
[----:B------:R-:W-:Y:S01]  /*16790*/  LOP3.LUT R28, R27, 0xff, RZ, 0xc0, !PT ;  /* 0x000000ff1b1c7812 */ /* 0x000fe200078ec0ff */
[--C-:B------:R-:W-:Y:S01]  /*167a0*/  HSET2.LE.AND R26, R26, R246.reuse, PT ;  /* 0x000000f61a1a7233 */ /* 0x100fe20003803000 */
[----:B------:R-:W-:Y:S02]  /*167b0*/  PRMT R149, R152, 0x5410, R29 ;  /* 0x0000541098957816 */ /* 0x000fe4000000001d */
[----:B------:R-:W-:Y:S02]  /*167c0*/  PRMT R150, R28, 0x5410, R150 ;  /* 0x000054101c967816 */ /* 0x000fe40000000096 */
[----:B------:R-:W-:Y:S01]  /*167d0*/  F2FP.PACK_AB R25, R172, R173 ;  /* 0x000000adac19723e */ /* 0x000fe200000000ff */
[----:B------:R-:W3:Y:S01]  /*167e0*/  LDSM.16.MT88.4 R28, [R202+0x19800] ;  /* 0x01980000ca1c783b */ /* 0x000ee20000004200 */
[----:B------:R-:W-:Y:S02]  /*167f0*/  F2FP.PACK_AB R27, R170, R171 ;  /* 0x000000abaa1b723e */ /* 0x000fe400000000ff */
[----:B------:R-:W-:Y:S02]  /*16800*/  LOP3.LUT R24, R24, R25, RZ, 0xc0, !PT ;  /* 0x0000001918187212 */ /* 0x000fe400078ec0ff */
[----:B------:R-:W-:Y:S01]  /*16810*/  LOP3.LUT R25, R26, R27, RZ, 0xc0, !PT ;  /* 0x0000001b1a197212 */ /* 0x000fe200078ec0ff */
[--C-:B------:R-:W-:Y:S01]  /*16820*/  HSET2.LE.AND R26, R149, R246.reuse, PT ;  /* 0x000000f6951a7233 */ /* 0x100fe20003803000 */
[----:B------:R-:W-:Y:S01]  /*16830*/  F2FP.PACK_AB R27, R180, R169 ;  /* 0x000000a9b41b723e */ /* 0x000fe200000000ff */
[----:B------:R-:W-:Y:S01]  /*16840*/  HSET2.LE.AND R149, R150, R246, PT ;  /* 0x000000f696957233 */ /* 0x000fe20003803000 */
[----:B-----5:R-:W-:Y:S02]  /*16850*/  F2FP.PACK_AB R150, R181, R168 ;  /* 0x000000a8b596723e */ /* 0x020fe400000000ff */
        /* <DEDUP_REMOVED lines=31> */
[C---:B---3--:R-:W-:Y:S07]  /*16a50*/  HMMA.16816.F32 R100, R24.reuse, R28, R100 ;  /* 0x0000001c1864723c */ /* 0x048fee0000001864 */
        /* <DEDUP_REMOVED lines=35> */
[----:B------:R-:W-:Y:S01]  /*16c90*/  FADD.FTZ R0, R170, R0 ;  /* 0x00000000aa007221 */ /* 0x000fe20000010000 */
[C---:B-1----:R-:W-:Y:S03]  /*16ca0*/  HMMA.16816.F32 R164, R24.reuse, R4, R12 ;  /* 0x0000000418a4723c */ /* 0x042fe6000000180c */
[----:B------:R-:W-:Y:S02]  /*16cb0*/  FADD.FTZ R2, R172, R2 ;  /* 0x00000002ac027221 */ /* 0x000fe40000010000 */
[----:B------:R-:W-:Y:S02]  /*16cc0*/  FADD.FTZ R0, R168, R0 ;  /* 0x00000000a8007221 */ /* 0x000fe40000010000 */
[----:B------:R-:W-:Y:S01]  /*16cd0*/  FADD.FTZ R2, R169, R2 ;  /* 0x00000002a9027221 */ /* 0x000fe20000010000 */
[----:B------:R-:W-:Y:S04]  /*16ce0*/  HMMA.16816.F32 R144, R24, R6, R144 ;  /* 0x000000061890723c */ /* 0x000fe80000001890 */
[----:B------:R-:W-:Y:S02]  /*16cf0*/  FADD.FTZ R245, R181, R0 ;  /* 0x00000000b5f57221 */ /* 0x000fe40000010000 */
[----:B------:R-:W-:Y:S02]  /*16d00*/  FADD.FTZ R244, R180, R2 ;  /* 0x00000002b4f47221 */ /* 0x000fe40000010000 */
[----:B------:R-:W-:-:S05]  /*16d10*/  @P4 BRA `(.L_x_839) ;  /* 0xffffc0a000004947 */ /* 0x000fca000383ffff */
.L_x_838:
        /* <DEDUP_REMOVED lines=409> */
.L_x_843:
[----:B---34-:R-:W-:Y:S05]  /*186b0*/  BSYNC B0 ;  /* 0x0000000000007941 */ /* 0x018fea0003800000 */
.L_x_842:
        /* <DEDUP_REMOVED lines=40> */
.L_x_845:
[----:B----4-:R-:W-:Y:S05]  /*18940*/  BSYNC B0 ;  /* 0x0000000000007941 */ /* 0x010fea0003800000 */
.L_x_844:
        /* <DEDUP_REMOVED lines=22> */
.L_x_847:
[----:B------:R-:W-:Y:S05]  /*18ab0*/  BSYNC B0 ;  /* 0x0000000000007941 */ /* 0x000fea0003800000 */
.L_x_846:
        /* <DEDUP_REMOVED lines=22> */
.L_x_849:
[----:B------:R-:W-:Y:S05]  /*18c20*/  BSYNC B0 ;  /* 0x0000000000007941 */ /* 0x000fea0003800000 */
.L_x_848:
        /* <DEDUP_REMOVED lines=23> */
.L_x_808:
        /* <DEDUP_REMOVED lines=8> */
[----:B------:R-:W-:Y:S01]  /*18e20*/  USHF.R.S32.HI UR13, URZ, 0x1f, UR10 ;  /* 0x0000001f3f0d7899 */ /* 0x000fe2000801140a */
[----:B------:R-:W-:Y:S01]  /*18e30*/  IMAD.U32 R4, RZ, RZ, UR27 ;  /* 0x0000001bff047e24 */ /* 0x000fe2000f8e00ff */
[----:B------:R-:W-:Y:S01]  /*18e40*/  UISETP.NE.AND UP2, UPT, UR16, URZ, UPT ;  /* 0x0000003f1000728c */ /* 0x000fe2000bf45270 */
        /* <DEDUP_REMOVED lines=13> */
[----:B------:R-:W-:Y:S01]  /*18f20*/  @!UP4 UIMAD.WIDE.U32 UR18, UR12, UR4, URZ ;  /* 0x000000040c12c2a5 */ /* 0x000fe2000f8e003f */
[----:B------:R-:W-:Y:S01]  /*18f30*/  IADD3 R17, R0, 0xc0, RZ ;  /* 0x000000c000117810 */ /* 0x000fe20007ffe0ff */
[----:B------:R-:W-:-:S02]  /*18f40*/  @!UP4 UIMAD UR17, UR12, UR5, UR17 ;  /* 0x000000050c11c2a4 */ /* 0x000fc4000f8e0211 */
[----:B------:R-:W-:Y:S02]  /*18f50*/  UISETP.EQ.AND UP2, UPT, UR15, URZ, UP2 ;  /* 0x0000003f0f00728c */ /* 0x000fe40009742270 */
[----:B------:R-:W-:Y:S02]  /*18f60*/  ULDC.64 UR4, c[0x0][0x1f0] ;  /* 0x00007c0000047ab9 */ /* 0x000fe40000000a00 */
[----:B------:R-:W-:Y:S02]  /*18f70*/  UIMAD UR4, UR13, UR4, URZ ;  /* 0x000000040d0472a4 */ /* 0x000fe4000f8e023f */
[----:B------:R-:W-:Y:S02]  /*18f80*/  @!UP3 UISETP.NE.AND UP1, UPT, UR16, URZ, UPT ;  /* 0x0000003f1000b28c */ /* 0x000fe4000bf25270 */
[----:B------:R-:W-:Y:S02]  /*18f90*/  ULDC UR11, c[0x0][0x214] ;  /* 0x00008500000b7ab9 */ /* 0x000fe40000000800 */
        /* <DEDUP_REMOVED lines=48> */
.L_x_851:
[----:B------:R-:W-:Y:S05]  /*192a0*/  BSYNC B0 ;  /* 0x0000000000007941 */ /* 0x000fea0003800000 */
.L_x_850:
        /* <DEDUP_REMOVED lines=22> */
.L_x_853:
[----:B------:R-:W-:Y:S05]  /*19410*/  BSYNC B0 ;  /* 0x0000000000007941 */ /* 0x000fea0003800000 */
.L_x_852:
        /* <DEDUP_REMOVED lines=22> */
.L_x_855:
[----:B------:R-:W-:Y:S05]  /*19580*/  BSYNC B0 ;  /* 0x0000000000007941 */ /* 0x000fea0003800000 */
.L_x_854:
        /* <DEDUP_REMOVED lines=21> */
.L_x_857:
[----:B------:R-:W-:Y:S05]  /*196e0*/  BSYNC B0 ;  /* 0x0000000000007941 */ /* 0x000fea0003800000 */
.L_x_856:
        /* <DEDUP_REMOVED lines=35> */
.L_x_858:
        /* <DEDUP_REMOVED lines=14> */
.L_x_1088:


//--------------------- .text._ZN5flash16flash_fwd_kernelI23Flash_fwd_kernel_traitsILi256ELi128ELi64ELi8ELb0ELb0EN7cutlass6half_tE19Flash_kernel_traitsILi256ELi128ELi64ELi8ES3_EELb1ELb1ELb0ELb0ELb0ELb0ELb0ELb1EEEvNS_16Flash_fwd_paramsE --------------------------
	.section	.text._ZN5flash16flash_fwd_kernelI23Flash_fwd_kernel_traitsILi256ELi128ELi64ELi8ELb0ELb0EN7cutlass6half_tE19Flash_kernel_traitsILi256ELi128ELi64ELi8ES3_EELb1ELb1ELb0ELb0ELb0ELb0ELb0ELb1EEEvNS_16Flash_fwd_paramsE,"ax",@progbits
	.sectioninfo	@"SHI_REGISTERS=255"
	.align	128
        .global         _ZN5flash16flash_fwd_kernelI23Flash_fwd_kernel_traitsILi256ELi128ELi64ELi8ELb0ELb0EN7cutlass6half_tE19Flash_kernel_traitsILi256ELi128ELi64ELi8ES3_EELb1ELb1ELb0ELb0ELb0ELb0ELb0ELb1EEEvNS_16Flash_fwd_paramsE
        .type           _ZN5flash16flash_fwd_kernelI23Flash_fwd_kernel_traitsILi256ELi128ELi64ELi8ELb0ELb0EN7cutlass6half_tE19Flash_kernel_traitsILi256ELi128ELi64ELi8ES3_EELb1ELb1ELb0ELb0ELb0ELb0ELb0ELb1EEEvNS_16Flash_fwd_paramsE,@function
        .size           _ZN5flash16flash_fwd_kernelI23Flash_fwd_kernel_traitsILi256ELi128ELi64ELi8ELb0ELb0EN7cutlass6half_tE19Flash_kernel_traitsILi256ELi128ELi64ELi8ES3_EELb1ELb1ELb0ELb0ELb0ELb0ELb0ELb1EEEvNS_16Flash_fwd_paramsE,(.L_x_1089 - _ZN5flash16flash_fwd_kernelI23Flash_fwd_kernel_traitsILi256ELi128ELi64ELi8ELb0ELb0EN7cutlass6half_tE19Flash_kernel_traitsILi256ELi128ELi64ELi8ES3_EELb1ELb1ELb0ELb0ELb0ELb0ELb0ELb1EEEvNS_16Flash_fwd_paramsE)
        .other          _ZN5flash16flash_fwd_kernelI23Flash_fwd_kernel_traitsILi256ELi128ELi64ELi8ELb0ELb0EN7cutlass6half_tE19Flash_kernel_traitsILi256ELi128ELi64ELi8ES3_EELb1ELb1ELb0ELb0ELb0ELb0ELb0ELb1EEEvNS_16Flash_fwd_paramsE,@"STO_CUDA_ENTRY STV_DEFAULT"
_ZN5flash16flash_fwd_kernelI23Flash_fwd_kernel_traitsILi256ELi128ELi64ELi8ELb0ELb0EN7cutlass6half_tE19Flash_kernel_traitsILi256ELi128ELi64ELi8ES3_EELb1ELb1ELb0ELb0ELb0ELb0ELb0ELb1EEEvNS_16Flash_fwd_paramsE:
.text._ZN5flash16flash_fwd_kernelI23Flash_fwd_kernel_traitsILi256ELi128ELi64ELi8ELb0ELb0EN7cutlass6half_tE19Flash_kernel_traitsILi256ELi128ELi64ELi8ES3_EELb1ELb1ELb0ELb0ELb0ELb0ELb0ELb1EEEvNS_16Flash_fwd_paramsE:
        /* <DEDUP_REMOVED lines=13> */
[----:B------:R-:W3:Y:S01]  /*00d0*/  @P2 LDG.E.64 R2, [R2.64] ;  /* 0x0000001802022981 */ /* 0x000ee2000c1e1b00 */
[----:B------:R-:W-:Y:S02]  /*00e0*/  @P2 IMAD.MOV.U32 R4, RZ, RZ, R8 ;  /* 0x000000ffff042224 */ /* 0x000fe400078e0008 */
[----:B------:R-:W-:-:S06]  /*00f0*/  @P2 IMAD.MOV.U32 R5, RZ, RZ, R6 ;  /* 0x000000ffff052224 */ /* 0x000fcc00078e0006 */
[----:B------:R-:W4:Y:S01]  /*0100*/  @P2 LDG.E.64 R4, [R4.64] ;  /* 0x0000001804042981 */ /* 0x000f22000c1e1b00 */
        /* <DEDUP_REMOVED lines=10> */
[----:B------:R-:W-:Y:S02]  /*01b0*/  UISETP.NE.AND.EX UP0, UPT, URZ, UR5, UPT, UP0 ;  /* 0x000000053f00728c */ /* 0x000fe4000bf05300 */
[----:B------:R-:W-:Y:S02]  /*01c0*/  UISETP.NE.AND UP3, UPT, UR9, URZ, UPT ;  /* 0x0000003f0900728c */ /* 0x000fe4000bf65270 */
[----:B------:R-:W-:Y:S02]  /*01d0*/  ULDC.64 UR4, c[0x0][0x250] ;  /* 0x0000940000047ab9 */ /* 0x000fe40000000a00 */
[----:B-----5:R-:W-:-:S02]  /*01e0*/  UIMAD.WIDE UR12, UR14, UR8, UR12 ;  /* 0x000000080e0c72a5 */ /* 0x020fc4000f8e020c */
        /* <DEDUP_REMOVED lines=10> */
[----:B---3--:R-:W1:Y:S08]  /*0290*/  @P2 R2UR UR32, R2 ;  /* 0x00000000022023c2 */ /* 0x008e7000000e0000 */
[----:B------:R-:W2:Y:S01]  /*02a0*/  @P2 R2UR UR33, R3 ;  /* 0x00000000032123c2 */ /* 0x000ea200000e0000 */
[----:B----4-:R-:W-:-:S05]  /*02b0*/  @P2 IADD3 R8, P1, R4, c[0x0][0x300], RZ ;  /* 0x0000c00004082a10 */ /* 0x010fca0007f3e0ff */
[----:B------:R-:W-:Y:S02]  /*02c0*/  @P2 IMAD.X R6, RZ, RZ, R5, P1 ;  /* 0x000000ffff062224 */ /* 0x000fe400008e0605 */
[----:B------:R-:W-:-:S03]  /*02d0*/  @!P3 IMAD.MOV.U32 R4, RZ, RZ, R8 ;  /* 0x000000ffff04b224 */ /* 0x000fc600078e0008 */
[----:B------:R-:W-:Y:S01]  /*02e0*/  @!P3 MOV R5, R6 ;  /* 0x000000060005b202 */ /* 0x000fe20000000f00 */
[----:B-1----:R-:W-:-:S04]  /*02f0*/  IMAD.U32 R2, RZ, RZ, UR32 ;  /* 0x00000020ff027e24 */ /* 0x002fc8000f8e00ff */
[----:B------:R-:W-:Y:S01]  /*0300*/  @!P3 STG.E.64 [R10.64+0x8], R4 ;  /* 0x000008040a00b986 */ /* 0x000fe2000c101b18 */
[----:B--2---:R-:W-:-:S05]  /*0310*/  IMAD.U32 R3, RZ, RZ, UR33 ;  /* 0x00000021ff037e24 */ /* 0x004fca000f8e00ff */
[----:B------:R1:W-:Y:S01]  /*0320*/  @!P3 STG.E.64 [R10.64], R2 ;  /* 0x000000020a00b986 */ /* 0x0003e2000c101b18 */
[----:B------:R-:W-:Y:S02]  /*0330*/  PLOP3.LUT P1, PT, PT, PT, UP0, 0x80, 0x0 ;  /* 0x000000000000781c */ /* 0x000fe40003f2f008 */
[----:B------:R-:W-:Y:S02]  /*0340*/  PLOP3.LUT P2, PT, PT, PT, UP1, 0x80, 0x0 ;  /* 0x000000000000781c */ /* 0x000fe40003f4f018 */
[----:B-1----:R-:W-:Y:S01]  /*0350*/  MOV R2, UR12 ;  /* 0x0000000c00027c02 */ /* 0x002fe20008000f00 */
[----:B------:R-:W-:-:S05]  /*0360*/  IMAD.U32 R3, RZ, RZ, UR13 ;  /* 0x0000000dff037e24 */ /* 0x000fca000f8e00ff */
[----:B------:R1:W2:Y:S04]  /*0370*/  @P0 LDG.E R4, [R2.64] ;  /* 0x0000001802040981 */ /* 0x0002a8000c1e1900 */
[----:B------:R1:W3:Y:S01]  /*0380*/  @P0 LDG.E R0, [R2.64+0x4] ;  /* 0x0000041802000981 */ /* 0x0002e2000c1e1900 */
[----:B------:R-:W-:Y:S01]  /*0390*/  MOV R10, UR6 ;  /* 0x00000006000a7c02 */ /* 0x000fe20008000f00 */
[----:B------:R-:W-:Y:S02]  /*03a0*/  IMAD.U32 R11, RZ, RZ, UR7 ;  /* 0x00000007ff0b7e24 */ /* 0x000fe4000f8e00ff */
[----:B-1----:R-:W-:Y:S02]  /*03b0*/  IMAD.U32 R2, RZ, RZ, UR4 ;  /* 0x00000004ff027e24 */ /* 0x002fe4000f8e00ff */
[----:B------:R-:W-:-:S05]  /*03c0*/  IMAD.U32 R3, RZ, RZ, UR5 ;  /* 0x00000005ff037e24 */ /* 0x000fca000f8e00ff */
[----:B------:R1:W4:Y:S04]  /*03d0*/  @P1 LDG.E R2, [R2.64] ;  /* 0x0000001802021981 */ /* 0x000328000c1e1900 */
[----:B-1----:R-:W5:Y:S01]  /*03e0*/  @!P2 LDG.E R3, [R10.64] ;  /* 0x000000180a03a981 */ /* 0x002f62000c1e1900 */
[----:B------:R-:W-:Y:S01]  /*03f0*/  UMOV UR20, 0xffffffff ;  /* 0xffffffff00147882 */ /* 0x000fe20000000000 */
[----:B------:R-:W1:Y:S01]  /*0400*/  LDC.U8 R243, c[0x0][0x2d8] ;  /* 0x0000b600fff37b82 */ /* 0x000e620000000000 */
[----:B------:R-:W-:Y:S01]  /*0410*/  UMOV UR15, URZ ;  /* 0x0000003f000f7c82 */ /* 0x000fe20008000000 */
[----:B------:R-:W-:Y:S01]  /*0420*/  SHF.R.S32.HI R5, RZ, 0x1f, R7 ;  /* 0x0000001fff057819 */ /* 0x000fe20000011407 */
[----:B------:R-:W-:-:S05]  /*0430*/  UMOV UR16, 0xffffffff ;  /* 0xffffffff00107882 */ /* 0x000fca0000000000 */
[----:B--2---:R-:W2:Y:S08]  /*0440*/  @P0 R2UR UR20, R4 ;  /* 0x00000000041403c2 */ /* 0x004eb000000e0000 */
[----:B---3--:R-:W2:Y:S01]  /*0450*/  @P0 R2UR UR22, R0 ;  /* 0x00000000001603c2 */ /* 0x008ea200000e0000 */
[----:B------:R-:W-:-:S04]  /*0460*/  ISETP.NE.U32.AND P0, PT, RZ, c[0x0][0x248], PT ;  /* 0x00009200ff007a0c */ /* 0x000fc80003f05070 */
[----:B------:R-:W-:Y:S01]  /*0470*/  ISETP.NE.AND.EX P0, PT, RZ, c[0x0][0x24c], PT, P0 ;  /* 0x00009300ff007a0c */ /* 0x000fe20003f05300 */
[----:B--2---:R-:W-:Y:S02]  /*0480*/  @UP2 UIADD3 UR22, UR22, -UR20, URZ ;  /* 0x8000001416162290 */ /* 0x004fe4000fffe03f */
[----:B----4-:R2:W3:Y:S05]  /*0490*/  @P1 R2UR UR15, R2 ;  /* 0x00000000020f13c2 */ /* 0x0104ea00000e0000 */
[----:B------:R-:W-:-:S03]  /*04a0*/  @!UP2 ULDC UR22, c[0x0][0x214] ;  /* 0x000085000016aab9 */ /* 0x000fc60000000800 */
[----:B-----5:R4:W1:Y:S02]  /*04b0*/  @!P2 R2UR UR16, R3 ;  /* 0x000000000310a3c2 */ /* 0x02086400000e0000 */
[----:B----4-:R-:W-:Y:S01]  /*04c0*/  LEA.HI R3, R5, R7, RZ, 0x5 ;  /* 0x0000000705037211 */ /* 0x010fe200078f28ff */
        /* <DEDUP_REMOVED lines=8> */
.L_x_859:
[----:B------:R-:W-:Y:S02]  /*0550*/  ULDC UR6, c[0x0][0x218] ;  /* 0x0000860000067ab9 */ /* 0x000fe40000000800 */
.L_x_860:
        /* <DEDUP_REMOVED lines=41> */
[----:B------:R-:W-:Y:S01]  /*07f0*/  PLOP3.LUT P0, PT, PT, PT, UP0, 0x80, 0x0 ;  /* 0x000000000000781c */ /* 0x000fe20003f0f008 */
[----:B------:R-:W-:Y:S01]  /*0800*/  ULDC.64 UR8, c[0x0][0x178] ;  /* 0x00005e0000087ab9 */ /* 0x000fe20000000a00 */
[----:B------:R-:W-:Y:S02]  /*0810*/  IMAD.IADD R14, R7, 0x1, -R14 ;  /* 0x00000001070e7824 */ /* 0x000fe400078e0a0e */
[----:B------:R-:W-:-:S02]  /*0820*/  @UP0 UIADD3 UR26, UR15, UR16, URZ ;  /* 0x000000100f1a0290 */ /* 0x000fc4000fffe03f */
[----:B------:R-:W-:Y:S01]  /*0830*/  @UP1 UIMAD.WIDE.U32 UR18, UR20, UR12, URZ ;  /* 0x0000000c141212a5 */ /* 0x000fe2000f8e003f */
[----:B------:R-:W-:Y:S01]  /*0840*/  SHF.R.S32.HI R0, RZ, 0x1f, R14 ;  /* 0x0000001fff007819 */ /* 0x000fe2000001140e */
[----:B------:R-:W-:Y:S02]  /*0850*/  @UP0 UIMAD.WIDE.U32 UR28, UR26, UR4, URZ ;  /* 0x000000041a1c02a5 */ /* 0x000fe4000f8e003f */
[----:B------:R-:W-:Y:S02]  /*0860*/  @!UP1 USHF.R.S32.HI UR12, URZ, 0x1f, UR14 ;  /* 0x0000001f3f0c9899 */ /* 0x000fe4000801140e */
[----:B------:R-:W-:Y:S02]  /*0870*/  @UP0 UIMAD UR26, UR26, UR5, UR29 ;  /* 0x000000051a1a02a4 */ /* 0x000fe4000f8e021d */
[----:B------:R-:W-:Y:S02]  /*0880*/  @!UP1 UIMAD UR12, UR12, UR8, URZ ;  /* 0x000000080c0c92a4 */ /* 0x000fe4000f8e023f */
[----:B------:R-:W-:-:S02]  /*0890*/  ULDC UR5, c[0x0][0x1c0] ;  /* 0x0000700000057ab9 */ /* 0x000fc40000000800 */
[----:B------:R-:W-:Y:S02]  /*08a0*/  UIMAD UR5, UR14, UR5, UR11 ;  /* 0x000000050e0572a4 */ /* 0x000fe4000f8e020b */
[----:B------:R-:W-:Y:S02]  /*08b0*/  ULDC UR4, c[0x0][0x224] ;  /* 0x0000890000047ab9 */ /* 0x000fe40000000800 */
[----:B------:R-:W-:Y:S02]  /*08c0*/  UIMAD UR4, UR5, UR4, UR7 ;  /* 0x00000004050472a4 */ /* 0x000fe4000f8e0207 */
[----:B------:R-:W-:Y:S02]  /*08d0*/  @!UP1 UIMAD UR9, UR14, UR9, UR12 ;  /* 0x000000090e0992a4 */ /* 0x000fe4000f8e020c */
[----:B------:R-:W-:Y:S02]  /*08e0*/  USHF.L.U32 UR5, UR5, 0x5, URZ ;  /* 0x0000000505057899 */ /* 0x000fe4000800063f */
[----:B------:R-:W-:-:S02]  /*08f0*/  ULDC UR12, c[0x0][0x228] ;  /* 0x00008a00000c7ab9 */ /* 0x000fc40000000800 */
[----:B------:R-:W-:Y:S02]  /*0900*/  @!UP1 UIMAD.WIDE.U32 UR30, UR14, UR8, URZ ;  /* 0x000000080e1e92a5 */ /* 0x000fe4000f8e003f */
[----:B------:R-:W-:Y:S01]  /*0910*/  UIMAD UR12, UR4, UR12, URZ ;  /* 0x0000000c040c72a4 */ /* 0x000fe2000f8e023f */
[----:B------:R-:W-:Y:S01]  /*0920*/  IADD3 R8, P2, P1, R8, UR5, R14 ;  /* 0x0000000508087c10 */ /* 0x000fe2000f95e00e */
[----:B------:R-:W-:Y:S02]  /*0930*/  USHF.R.S32.HI UR4, URZ, 0x1f, UR5 ;  /* 0x0000001f3f047899 */ /* 0x000fe40008011405 */
[----:B------:R-:W-:Y:S02]  /*0940*/  @UP1 UIMAD UR13, UR20, UR13, UR19 ;  /* 0x0000000d140d12a4 */ /* 0x000fe4000f8e0213 */
[----:B------:R-:W-:Y:S02]  /*0950*/  @UP1 UMOV UR8, UR18 ;  /* 0x0000001200081c82 */ /* 0x000fe40008000000 */
[----:B------:R-:W-:Y:S01]  /*0960*/  @!UP1 UIADD3 UR13, UR31, UR9, URZ ;  /* 0x000000091f0d9290 */ /* 0x000fe2000fffe03f */
[----:B------:R-:W-:Y:S01]  /*0970*/  IADD3.X R6, R6, UR4, R0, P2, P1 ;  /* 0x0000000406067c10 */ /* 0x000fe200097e2400 */
        /* <DEDUP_REMOVED lines=14> */
.L_x_862:
        /* <DEDUP_REMOVED lines=49> */
.L_x_863:
[CC--:B------:R-:W-:Y:S01]  /*0d70*/  LEA.HI R9, R5.reuse, R7.reuse, RZ, 0x4 ;  /* 0x0000000705097211 */ /* 0x0c0fe200078f20ff */
[----:B------:R-:W1:Y:S01]  /*0d80*/  S2R R18, SR_CTAID.Z ;  /* 0x0000000000127919 */ /* 0x000e620000002700 */
[-C--:B------:R-:W-:Y:S01]  /*0d90*/  LEA.HI R11, R5, R7.reuse, RZ, 0x3 ;  /* 0x00000007050b7211 */ /* 0x080fe200078f18ff */
[----:B------:R-:W-:Y:S01]  /*0da0*/  ULDC.64 UR4, c[0x0][0x1b8] ;  /* 0x00006e0000047ab9 */ /* 0x000fe20000000a00 */
[----:B------:R-:W-:Y:S01]  /*0db0*/  SHF.R.S32.HI R0, RZ, 0x4, R9 ;  /* 0x00000004ff007819 */ /* 0x000fe20000011409 */
[----:B------:R-:W-:Y:S01]  /*0dc0*/  UIMAD UR4, UR17, UR4, URZ ;  /* 0x00000004110472a4 */ /* 0x000fe2000f8e023f */
[----:B------:R-:W-:Y:S01]  /*0dd0*/  SHF.R.S32.HI R32, RZ, 0x3, R11 ;  /* 0x00000003ff207819 */ /* 0x000fe2000001140b */
[----:B------:R-:W-:Y:S01]  /*0de0*/  IMAD.U32 R248, RZ, RZ, UR23 ;  /* 0x00000017fff87e24 */ /* 0x000fe2000f8e00ff */
[----:B------:R-:W-:Y:S01]  /*0df0*/  LEA.HI R209, R9, R0, RZ, 0x1 ;  /* 0x0000000009d17211 */ /* 0x000fe200078f08ff */
[----:B------:R-:W-:Y:S01]  /*0e00*/  IMAD.U32 R22, RZ, RZ, UR21 ;  /* 0x00000015ff167e24 */ /* 0x000fe2000f8e00ff */
[----:B------:R-:W-:Y:S01]  /*0e10*/  LOP3.LUT R11, R11, 0xfffffff8, RZ, 0xc0, !PT ;  /* 0xfffffff80b0b7812 */ /* 0x000fe200078ec0ff */
[----:B------:R-:W-:Y:S01]  /*0e20*/  IMAD.SHL.U32 R244, R32, 0x40, RZ ;  /* 0x0000004020f47824 */ /* 0x000fe200078e00ff */
[----:B------:R-:W-:Y:S01]  /*0e30*/  LOP3.LUT R9, R9, 0xfffffff0, RZ, 0xc0, !PT ;  /* 0xfffffff009097812 */ /* 0x000fe200078ec0ff */
[----:B------:R-:W-:Y:S01]  /*0e40*/  BSSY B0, `(.L_x_864) ;  /* 0x0000074000007945 */ /* 0x000fe20003800000 */
[----:B------:R-:W-:Y:S01]  /*0e50*/  LOP3.LUT R209, R209, 0xfffffffe, RZ, 0xc0, !PT ;  /* 0xfffffffed1d17812 */ /* 0x000fe200078ec0ff */
[C---:B------:R-:W-:Y:S01]  /*0e60*/  IMAD.IADD R11, R7.reuse, 0x1, -R11 ;  /* 0x00000001070b7824 */ /* 0x040fe200078e0a0b */
[----:B------:R-:W-:Y:S01]  /*0e70*/  LOP3.LUT R244, R244, 0x1c0, RZ, 0xc0, !PT ;  /* 0x000001c0f4f47812 */ /* 0x000fe200078ec0ff */
[----:B------:R-:W-:Y:S01]  /*0e80*/  IMAD.IADD R9, R7, 0x1, -R9 ;  /* 0x0000000107097824 */ /* 0x000fe200078e0a09 */
[----:B------:R-:W-:Y:S01]  /*0e90*/  SHF.R.S32.HI R33, RZ, 0x1f, R32 ;  /* 0x0000001fff217819 */ /* 0x000fe20000011420 */
[----:B------:R-:W-:Y:S01]  /*0ea0*/  IMAD.SHL.U32 R104, R11, 0x8, RZ ;  /* 0x000000080b687824 */ /* 0x000fe200078e00ff */
[----:B------:R-:W-:Y:S01]  /*0eb0*/  LEA.HI R5, R5, R7, RZ, 0x6 ;  /* 0x0000000705057211 */ /* 0x000fe200078f30ff */
[----:B------:R-:W-:Y:S01]  /*0ec0*/  IMAD.IADD R209, R0, 0x1, -R209 ;  /* 0x0000000100d17824 */ /* 0x000fe200078e0ad1 */
[----:B------:R-:W-:Y:S01]  /*0ed0*/  SHF.R.S32.HI R0, RZ, 0x1f, R9 ;  /* 0x0000001fff007819 */ /* 0x000fe20000011409 */
[----:B------:R2:W-:Y:S01]  /*0ee0*/  STL.64 [R1+0x8], R32 ;  /* 0x0000082001007387 */ /* 0x0005e20000100a00 */
[----:B------:R-:W-:Y:S01]  /*0ef0*/  LOP3.LUT R2, R244, 0x38, R104, 0xf8, !PT ;  /* 0x00000038f4027812 */ /* 0x000fe200078ef868 */
[----:B------:R-:W-:Y:S01]  /*0f00*/  IMAD.SHL.U32 R5, R5, 0x8, RZ ;  /* 0x0000000805057824 */ /* 0x000fe200078e00ff */
[----:B------:R-:W-:Y:S01]  /*0f10*/  LEA.HI R0, R0, R9, RZ, 0x3 ;  /* 0x0000000900007211 */ /* 0x000fe200078f18ff */
[----:B------:R-:W-:Y:S01]  /*0f20*/  IMAD.WIDE R22, R22, 0x80, R32 ;  /* 0x0000008016167825 */ /* 0x000fe200078e0220 */
[----:B------:R-:W-:-:S02]  /*0f30*/  SHF.R.U32.HI R244, RZ, 0x3, R244 ;  /* 0x00000003fff47819 */ /* 0x000fc400000116f4 */
[--C-:B------:R-:W-:Y:S02]  /*0f40*/  SHF.R.S32.HI R105, RZ, 0x1f, R104.reuse ;  /* 0x0000001fff697819 */ /* 0x100fe40000011468 */
[----:B------:R-:W-:Y:S01]  /*0f50*/  IADD3 R12, P0, R104, UR8, RZ ;  /* 0x00000008680c7c10 */ /* 0x000fe2000ff1e0ff */
[----:B------:R-:W-:Y:S01]  /*0f60*/  ULDC.64 UR8, c[0x0][0x1b0] ;  /* 0x00006c0000087ab9 */ /* 0x000fe20000000a00 */
[----:B------:R-:W-:Y:S01]  /*0f70*/  LOP3.LUT R4, R0, 0xfffffff8, RZ, 0xc0, !PT ;  /* 0xfffffff800047812 */ /* 0x000fe200078ec0ff */
[----:B------:R-:W-:Y:S01]  /*0f80*/  UIMAD UR8, UR17, UR8, URZ ;  /* 0x00000008110872a4 */ /* 0x000fe2000f8e023f */
[----:B------:R-:W-:Y:S01]  /*0f90*/  LOP3.LUT R244, R2, R244, RZ, 0x3c, !PT ;  /* 0x000000f402f47212 */ /* 0x000fe200078e3cff */
[----:B------:R-:W-:Y:S01]  /*0fa0*/  IMAD R2, R33, c[0x0][0x198], RZ ;  /* 0x0000660021027a24 */ /* 0x000fe200078e02ff */
[----:B------:R-:W-:Y:S01]  /*0fb0*/  IADD3.X R13, R105, UR13, RZ, P0, !PT ;  /* 0x0000000d690d7c10 */ /* 0x000fe200087fe4ff */
[----:B------:R-:W-:Y:S01]  /*0fc0*/  IMAD.WIDE.U32 R16, R32, c[0x0][0x198], R104 ;  /* 0x0000660020107a25 */ /* 0x000fe200078e0068 */
[----:B------:R-:W-:Y:S01]  /*0fd0*/  UIMAD UR9, UR23, UR9, UR8 ;  /* 0x00000009170972a4 */ /* 0x000fe2000f8e0208 */
[----:B------:R-:W-:Y:S01]  /*0fe0*/  LOP3.LUT R244, R244, 0xfffffe00, R5, 0xf8, !PT ;  /* 0xfffffe00f4f47812 */ /* 0x000fe200078ef805 */
[----:B------:R-:W-:Y:S01]  /*0ff0*/  UIMAD UR8, UR23, UR5, UR4 ;  /* 0x00000005170872a4 */ /* 0x000fe2000f8e0204 */
[----:B------:R-:W-:Y:S01]  /*1000*/  IMAD.IADD R4, R9, 0x1, -R4 ;  /* 0x0000000109047824 */ /* 0x000fe200078e0a04 */
[----:B------:R-:W-:Y:S01]  /*1010*/  IADD3 R20, P0, R16, UR28, RZ ;  /* 0x0000001c10147c10 */ /* 0x000fe2000ff1e0ff */
[----:B------:R-:W-:Y:S01]  /*1020*/  IMAD R2, R32, c[0x0][0x19c], R2 ;  /* 0x0000670020027a24 */ /* 0x000fe200078e0202 */
[----:B------:R-:W-:Y:S01]  /*1030*/  ULDC.64 UR4, c[0x0][0x1a8] ;  /* 0x00006a0000047ab9 */ /* 0x000fe20000000a00 */
[----:B-1----:R-:W-:Y:S01]  /*1040*/  IMAD.WIDE.U32 R18, R18, c[0x0][0x1a8], R12 ;  /* 0x00006a0012127a25 */ /* 0x002fe200078e000c */
[----:B------:R-:W-:Y:S01]  /*1050*/  UIMAD UR4, UR16, UR4, URZ ;  /* 0x00000004100472a4 */ /* 0x000fe2000f8e023f */
[C---:B------:R-:W-:Y:S01]  /*1060*/  LOP3.LUT P2, RZ, R4.reuse, 0x4, RZ, 0xc0, !PT ;  /* 0x0000000404ff7812 */ /* 0x040fe2000784c0ff */
[----:B------:R2:W-:Y:S01]  /*1070*/  STL.64 [R1], R104 ;  /* 0x0000006801007387 */ /* 0x0005e20000100a00 */
[----:B------:R-:W-:Y:S01]  /*1080*/  IMAD R9, R33, c[0x0][0x1a0], RZ ;  /* 0x0000680021097a24 */ /* 0x000fe200078e02ff */
[----:B------:R-:W-:Y:S01]  /*1090*/  LOP3.LUT P1, RZ, R4, 0x2, RZ, 0xc0, !PT ;  /* 0x0000000204ff7812 */ /* 0x000fe2000782c0ff */
[----:B------:R-:W-:Y:S01]  /*10a0*/  IMAD.WIDE.U32 R12, R32, c[0x0][0x1a0], R104 ;  /* 0x00006800200c7a25 */ /* 0x000fe200078e0068 */
[----:B------:R-:W-:Y:S01]  /*10b0*/  IADD3.X R21, R17, UR26, R2, P0, !PT ;  /* 0x0000001a11157c10 */ /* 0x000fe200087fe402 */
[----:B------:R-:W-:Y:S01]  /*10c0*/  UIMAD UR4, UR11, UR5, UR4 ;  /* 0x000000050b0472a4 */ /* 0x000fe2000f8e0204 */
[----:B------:R-:W-:Y:S01]  /*10d0*/  SHF.R.S32.HI R210, RZ, 0x5, R3 ;  /* 0x00000005ffd27819 */ /* 0x000fe20000011403 */
[----:B------:R-:W-:Y:S01]  /*10e0*/  IMAD.SHL.U32 R5, R4, 0x40, RZ ;  /* 0x0000004004057824 */ /* 0x000fe200078e00ff */
[----:B------:R-:W-:Y:S01]  /*10f0*/  IADD3 R16, P0, R12, UR30, RZ ;  /* 0x0000001e0c107c10 */ /* 0x000fe2000ff1e0ff */
[----:B------:R-:W-:Y:S01]  /*1100*/  IMAD R4, R32, c[0x0][0x1a4], R9 ;  /* 0x0000690020047a24 */ /* 0x000fe200078e0209 */
[----:B------:R-:W-:Y:S01]  /*1110*/  UIADD3 UR5, -UR7, UR22, URZ ;  /* 0x0000001607057290 */ /* 0x000fe2000fffe13f */
[----:B------:R-:W-:Y:S01]  /*1120*/  IMAD.U32 R12, RZ, RZ, UR23 ;  /* 0x00000017ff0c7e24 */ /* 0x000fe2000f8e00ff */
[----:B------:R-:W-:Y:S01]  /*1130*/  SHF.R.S32.HI R3, RZ, 0x1f, R3 ;  /* 0x0000001fff037819 */ /* 0x000fe20000011403 */
[----:B------:R-:W-:Y:S01]  /*1140*/  IMAD.SHL.U32 R2, R209, 0x8, RZ ;  /* 0x00000008d1027824 */ /* 0x000fe200078e00ff */
[----:B------:R-:W-:Y:S01]  /*1150*/  IADD3.X R17, R13, UR27, R4, P0, !PT ;  /* 0x0000001b0d117c10 */ /* 0x000fe200087fe404 */
[----:B------:R-:W-:Y:S01]  /*1160*/  IMAD.WIDE.U32 R248, R248, c[0x0][0x1b0], R20 ;  /* 0x00006c00f8f87a25 */ /* 0x000fe200078e0014 */
[----:B------:R-:W-:-:S02]  /*1170*/  LOP3.LUT R5, R5, 0x1c0, RZ, 0xc0, !PT ;  /* 0x000001c005057812 */ /* 0x000fc400078ec0ff */
[----:B------:R-:W-:Y:S01]  /*1180*/  ISETP.GE.AND P0, PT, R32, UR5, PT ;  /* 0x0000000520007c0c */ /* 0x000fe2000bf06270 */
[----:B------:R-:W-:Y:S01]  /*1190*/  IMAD.WIDE.U32 R12, R12, c[0x0][0x1b8], R16 ;  /* 0x00006e000c0c7a25 */ /* 0x000fe200078e0010 */
[----:B------:R-:W-:Y:S02]  /*11a0*/  SHF.R.S32.HI R16, RZ, 0x1f, R14 ;  /* 0x0000001fff107819 */ /* 0x000fe4000001140e */
[----:B------:R-:W-:Y:S01]  /*11b0*/  LEA.HI R3, R3, R210, RZ, 0x3 ;  /* 0x000000d203037211 */ /* 0x000fe200078f18ff */
[----:B------:R-:W-:Y:S01]  /*11c0*/  IMAD.SHL.U32 R0, R0, 0x40, RZ ;  /* 0x0000004000007824 */ /* 0x000fe200078e00ff */
[----:B------:R-:W-:Y:S01]  /*11d0*/  LOP3.LUT R2, R5, 0x8, R2, 0xf8, !PT ;  /* 0x0000000805027812 */ /* 0x000fe200078ef802 */
[----:B------:R-:W-:Y:S01]  /*11e0*/  IMAD.MOV.U32 R4, RZ, RZ, 0x10 ;  /* 0x00000010ff047424 */ /* 0x000fe200078e00ff */
[----:B------:R-:W-:Y:S01]  /*11f0*/  SHF.R.U32.HI R5, RZ, 0x3, R5 ;  /* 0x00000003ff057819 */ /* 0x000fe20000011605 */
[----:B------:R-:W-:Y:S01]  /*1200*/  IMAD.SHL.U32 R244, R244, 0x2, RZ ;  /* 0x00000002f4f47824 */ /* 0x000fe200078e00ff */
[----:B------:R-:W-:-:S02]  /*1210*/  LEA.HI R16, R16, R14, RZ, 0x2 ;  /* 0x0000000e10107211 */ /* 0x000fc400078f10ff */
[----:B------:R-:W-:Y:S02]  /*1220*/  LOP3.LUT R3, R3, 0xffffff8, RZ, 0xc0, !PT ;  /* 0x0ffffff803037812 */ /* 0x000fe400078ec0ff */
[----:B------:R-:W-:Y:S01]  /*1230*/  LOP3.LUT R5, R2, R5, RZ, 0x3c, !PT ;  /* 0x0000000502057212 */ /* 0x000fe200078e3cff */
[----:B------:R-:W-:Y:S01]  /*1240*/  IMAD.MOV.U32 R2, RZ, RZ, 0x20 ;  /* 0x00000020ff027424 */ /* 0x000fe200078e00ff */
[----:B------:R-:W-:Y:S01]  /*1250*/  SHF.R.S32.HI R9, RZ, 0x2, R16 ;  /* 0x00000002ff097819 */ /* 0x000fe20000011410 */
[----:B------:R-:W-:Y:S01]  /*1260*/  IMAD.IADD R3, R210, 0x1, -R3 ;  /* 0x00000001d2037824 */ /* 0x000fe200078e0a03 */
[----:B------:R-:W-:Y:S02]  /*1270*/  IADD3 R21, R19, UR4, RZ ;  /* 0x0000000413157c10 */ /* 0x000fe4000fffe0ff */
[----:B------:R-:W-:Y:S01]  /*1280*/  IADD3 R251, R249, UR9, RZ ;  /* 0x00000009f9fb7c10 */ /* 0x000fe2000fffe0ff */
[----:B------:R-:W-:Y:S01]  /*1290*/  IMAD R3, R3, 0x10, R9 ;  /* 0x0000001003037824 */ /* 0x000fe200078e0209 */
[----:B------:R-:W-:-:S02]  /*12a0*/  IADD3 R15, R13, UR8, RZ ;  /* 0x000000080d0f7c10 */ /* 0x000fc4000fffe0ff */
[----:B------:R-:W-:Y:S02]  /*12b0*/  LOP3.LUT R5, R5, 0xfffffe00, R0, 0xf8, !PT ;  /* 0xfffffe0005057812 */ /* 0x000fe400078ef800 */
[C---:B------:R-:W-:Y:S02]  /*12c0*/  IADD3 R247, R104.reuse, 0x40, RZ ;  /* 0x0000004068f77810 */ /* 0x040fe40007ffe0ff */
[C---:B------:R-:W-:Y:S02]  /*12d0*/  IADD3 R246, R104.reuse, 0x80, RZ ;  /* 0x0000008068f67810 */ /* 0x040fe40007ffe0ff */
[----:B------:R-:W-:Y:S02]  /*12e0*/  IADD3 R245, R104, 0xc0, RZ ;  /* 0x000000c068f57810 */ /* 0x000fe40007ffe0ff */
[----:B------:R-:W-:Y:S02]  /*12f0*/  SEL R4, R4, 0xfffffff0, !P1 ;  /* 0xfffffff004047807 */ /* 0x000fe40004800000 */
        /* <DEDUP_REMOVED lines=40> */
.L_x_865:
[----:B--2---:R-:W-:Y:S05]  /*1580*/  BSYNC B0 ;  /* 0x0000000000007941 */ /* 0x004fea0003800000 */
.L_x_864:
[----:B------:R-:W-:Y:S01]  /*1590*/  LOP3.LUT R16, R16, 0x7ffffffc, RZ, 0xc0, !PT ;  /* 0x7ffffffc10107812 */ /* 0x000fe200078ec0ff */
[----:B------:R-:W-:Y:S01]  /*15a0*/  ULEA UR4, UR6, UR12, 0x6 ;  /* 0x0000000c06047291 */ /* 0x000fe2000f8e303f */
[----:B------:R-:W-:Y:S03]  /*15b0*/  BSSY B0, `(.L_x_866) ;  /* 0x0000035000007945 */ /* 0x000fe60003800000 */
[----:B------:R-:W-:Y:S01]  /*15c0*/  IMAD.IADD R10, R14, 0x1, -R16 ;  /* 0x000000010e0a7824 */ /* 0x000fe200078e0a10 */
[----:B------:R-:W-:Y:S01]  /*15d0*/  IADD3 R16, R32, 0x20, RZ ;  /* 0x0000002020107810 */ /* 0x000fe20007ffe0ff */
[----:B------:R-:W-:Y:S02]  /*15e0*/  UIADD3 UR4, UR4, -0x40, URZ ;  /* 0xffffffc004047890 */ /* 0x000fe4000fffe03f */
[----:B------:R-:W-:Y:S01]  /*15f0*/  IMAD.SHL.U32 R10, R10, 0x2, RZ ;  /* 0x000000020a0a7824 */ /* 0x000fe200078e00ff */
[----:B------:R-:W-:-:S03]  /*1600*/  ISETP.GE.AND P1, PT, R16, UR5, PT ;  /* 0x0000000510007c0c */ /* 0x000fc6000bf26270 */
        /* <DEDUP_REMOVED lines=47> */
.L_x_867:
[----:B------:R-:W-:Y:S05]  /*1900*/  BSYNC B0 ;  /* 0x0000000000007941 */ /* 0x000fea0003800000 */
.L_x_866:
        /* <DEDUP_REMOVED lines=45> */
.L_x_869:
[----:B------:R-:W-:Y:S05]  /*1be0*/  BSYNC B0 ;  /* 0x0000000000007941 */ /* 0x000fea0003800000 */
.L_x_868:
        /* <DEDUP_REMOVED lines=48> */
.L_x_871:
[----:B------:R-:W-:Y:S05]  /*1ef0*/  BSYNC B0 ;  /* 0x0000000000007941 */ /* 0x000fea0003800000 */
.L_x_870:
        /* <DEDUP_REMOVED lines=45> */
.L_x_873:
[----:B------:R-:W-:Y:S05]  /*21d0*/  BSYNC B0 ;  /* 0x0000000000007941 */ /* 0x000fea0003800000 */
.L_x_872:
[----:B------:R-:W-:Y:S01]  /*21e0*/  ISETP.GE.AND P0, PT, R16, UR9, PT ;  /* 0x0000000910007c0c */ /* 0x000fe2000bf06270 */
[----:B------:R-:W-:Y:S01]  /*21f0*/  ULDC.64 UR18, c[0x0][0x1a0] ;  /* 0x0000680000127ab9 */ /* 0x000fe20000000a00 */
[----:B------:R-:W-:Y:S01]  /*2200*/  BSSY B0, `(.L_x_874) ;  /* 0x000002b000007945 */ /* 0x000fe20003800000 */
[----:B------:R-:W-:Y:S02]  /*2210*/  UMOV UR8, 0x5 ;  /* 0x0000000500087882 */ /* 0x000fe40000000000 */
[----:B------:R-:W-:Y:S02]  /*2220*/  ULDC UR13, c[0x0][0x19c] ;  /* 0x00006700000d7ab9 */ /* 0x000fe40000000800 */
        /* <DEDUP_REMOVED lines=12> */
[C---:B------:R-:W-:Y:S02]  /*22f0*/  @!P5 LEA R22, P6, R17.reuse, c[0x0][0x168], 0x1 ;  /* 0x00005a001116da11 */ /* 0x040fe400078c08ff */
[C---:B--2---:R-:W-:Y:S02]  /*2300*/  @!P4 LEA R20, P3, R17.reuse, c[0x0][0x168], 0x1 ;  /* 0x00005a001114ca11 */ /* 0x044fe400078608ff */
        /* <DEDUP_REMOVED lines=26> */
.L_x_875:
[----:B------:R-:W-:Y:S05]  /*24b0*/  BSYNC B0 ;  /* 0x0000000000007941 */ /* 0x000fea0003800000 */
.L_x_874:
[----:B------:R-:W0:Y:S01]  /*24c0*/  LDGDEPBAR ;  /* 0x00000000000079af */ /* 0x000e220000000000 */
[----:B------:R-:W-:Y:S01]  /*24d0*/  ISETP.GE.AND P0, PT, R32, UR9, PT ;  /* 0x0000000920007c0c */ /* 0x000fe2000bf06270 */
[----:B------:R-:W-:Y:S01]  /*24e0*/  UIMAD UR19, UR19, UR31, URZ ;  /* 0x0000001f131372a4 */ /* 0x000fe2000f8e023f */
[----:B------:R-:W-:Y:S01]  /*24f0*/  LEA R10, R210, UR7, 0x4 ;  /* 0x00000007d20a7c11 */ /* 0x000fe2000f8e20ff */
[----:B--23--:R-:W-:Y:S01]  /*2500*/  IMAD.U32 R18, RZ, RZ, UR11 ;  /* 0x0000000bff127e24 */ /* 0x00cfe2000f8e00ff */
[----:B------:R-:W-:Y:S01]  /*2510*/  MOV R17, UR10 ;  /* 0x0000000a00117c02 */ /* 0x000fe20008000f00 */
[----:B------:R-:W-:Y:S01]  /*2520*/  IMAD.MOV.U32 R14, RZ, RZ, R12 ;  /* 0x000000ffff0e7224 */ /* 0x000fe200078e000c */
[----:B------:R-:W-:Y:S01]  /*2530*/  IADD3 R10, R10, 0x1, R9 ;  /* 0x000000010a0a7810 */ /* 0x000fe20007ffe009 */
[----:B------:R-:W-:Y:S01]  /*2540*/  IMAD.U32 R9, RZ, RZ, UR21 ;  /* 0x00000015ff097e24 */ /* 0x000fe2000f8e00ff */
[----:B------:R-:W-:Y:S01]  /*2550*/  UIMAD UR19, UR12, UR11, UR19 ;  /* 0x0000000b0c1372a4 */ /* 0x000fe2000f8e0213 */
[----:B------:R-:W-:Y:S01]  /*2560*/  IMAD.WIDE.U32 R18, R18, UR31, R14 ;  /* 0x0000001f12127c25 */ /* 0x000fe2000f8e000e */
[----:B------:R-:W-:Y:S01]  /*2570*/  IADD3 R10, R17, -UR22, R10 ;  /* 0x80000016110a7c10 */ /* 0x000fe2000fffe00a */
[----:B------:R-:W-:Y:S01]  /*2580*/  UIADD3 UR7, UR33, 0x646e171e, URZ ;  /* 0x646e171e21077890 */ /* 0x000fe2000fffe03f */
[----:B------:R-:W-:Y:S01]  /*2590*/  BSSY B0, `(.L_x_876) ;  /* 0x0000030000007945 */ /* 0x000fe20003800000 */
[----:B------:R-:W-:Y:S01]  /*25a0*/  IMAD R9, R9, 0x8, R210 ;  /* 0x0000000809097824 */ /* 0x000fe200078e02d2 */
[----:B------:R-:W-:Y:S01]  /*25b0*/  IADD3 R17, R19, UR19, RZ ;  /* 0x0000001313117c10 */ /* 0x000fe2000fffe0ff */
[----:B------:R-:W-:Y:S01]  /*25c0*/  IMAD.SHL.U32 R7, R7, 0x2, RZ ;  /* 0x0000000207077824 */ /* 0x000fe200078e00ff */
[----:B------:R-:W-:Y:S01]  /*25d0*/  IADD3 R10, R10, c[0x0][0x2e8], RZ ;  /* 0x0000ba000a0a7a10 */ /* 0x000fe20007ffe0ff */
[----:B------:R-:W-:-:S03]  /*25e0*/  IMAD R210, R210, 0x400, R5 ;  /* 0x00000400d2d27824 */ /* 0x000fc600078e0205 */
[----:B------:R-:W-:Y:S02]  /*25f0*/  LOP3.LUT R7, R7, 0x6, RZ, 0xc0, !PT ;  /* 0x0000000607077812 */ /* 0x000fe400078ec0ff */
[----:B------:R-:W-:Y:S01]  /*2600*/  SHF.L.U32 R210, R210, 0x1, RZ ;  /* 0x00000001d2d27819 */ /* 0x000fe200000006ff */
        /* <DEDUP_REMOVED lines=40> */
.L_x_877:
[----:B------:R-:W-:Y:S05]  /*2890*/  BSYNC B0 ;  /* 0x0000000000007941 */ /* 0x000fea0003800000 */
.L_x_876:
[----:B------:R-:W-:Y:S01]  /*28a0*/  ISETP.GE.AND P0, PT, R16, UR9, PT ;  /* 0x0000000910007c0c */ /* 0x000fe2000bf06270 */
[C---:B------:R-:W-:Y:S01]  /*28b0*/  IMAD.SHL.U32 R16, R11.reuse, 0x40, RZ ;  /* 0x000000400b107824 */ /* 0x040fe200078e00ff */
[----:B------:R-:W-:Y:S01]  /*28c0*/  ULDC UR9, c[0x0][0x1a4] ;  /* 0x0000690000097ab9 */ /* 0x000fe20000000800 */
[----:B---3--:R-:W-:Y:S01]  /*28d0*/  IMAD.SHL.U32 R20, R32, 0x8, RZ ;  /* 0x0000000820147824 */ /* 0x008fe200078e00ff */
[----:B------:R-:W-:Y:S01]  /*28e0*/  USHF.L.U32 UR19, UR18, 0x5, URZ ;  /* 0x0000000512137899 */ /* 0x000fe2000800063f */
[----:B------:R-:W-:Y:S01]  /*28f0*/  LOP3.LUT P1, RZ, R11, 0x4, RZ, 0xc0, !PT ;  /* 0x000000040bff7812 */ /* 0x000fe2000782c0ff */
[----:B------:R-:W-:Y:S01]  /*2900*/  USHF.L.U64.HI UR18, UR18, UR8, UR9 ;  /* 0x0000000812127299 */ /* 0x000fe20008010209 */
[----:B------:R-:W-:Y:S01]  /*2910*/  LOP3.LUT R16, R16, 0x1c0, RZ, 0xc0, !PT ;  /* 0x000001c010107812 */ /* 0x000fe200078ec0ff */
[----:B------:R-:W-:Y:S01]  /*2920*/  BSSY B0, `(.L_x_878) ;  /* 0x000002e000007945 */ /* 0x000fe20003800000 */
[----:B------:R-:W-:Y:S02]  /*2930*/  SEL R2, R2, 0xffffffe0, !P1 ;  /* 0xffffffe002027807 */ /* 0x000fe40004800000 */
[----:B------:R-:W-:-:S02]  /*2940*/  LOP3.LUT R20, R16, 0x8, R20, 0xf8, !PT ;  /* 0x0000000810147812 */ /* 0x000fc400078ef814 */
[----:B------:R3:W-:Y:S01]  /*2950*/  @P0 STS.128 [R244+0x19000], RZ ;  /* 0x019000fff4000388 */ /* 0x0007e20000000c00 */
[----:B------:R-:W-:-:S03]  /*2960*/  SHF.R.U32.HI R16, RZ, 0x3, R16 ;  /* 0x00000003ff107819 */ /* 0x000fc60000011610 */
[----:B------:R3:W-:Y:S01]  /*2970*/  @P0 STS.128 [R244+0x1b000], RZ ;  /* 0x01b000fff4000388 */ /* 0x0007e20000000c00 */
[----:B------:R-:W-:-:S03]  /*2980*/  LOP3.LUT R16, R20, R16, RZ, 0x3c, !PT ;  /* 0x0000001014107212 */ /* 0x000fc600078e3cff */
[----:B------:R3:W-:Y:S02]  /*2990*/  @P0 STS.128 [R244+0x1d000], RZ ;  /* 0x01d000fff4000388 */ /* 0x0007e40000000c00 */
[----:B------:R-:W-:Y:S02]  /*29a0*/  IMAD R209, R209, 0x200, R16 ;  /* 0x00000200d1d17824 */ /* 0x000fe400078e0210 */
[----:B------:R3:W-:Y:S01]  /*29b0*/  @P0 STS.128 [R244+0x1f000], RZ ;  /* 0x01f000fff4000388 */ /* 0x0007e20000000c00 */
        /* <DEDUP_REMOVED lines=36> */
.L_x_879:
[----:B------:R-:W-:Y:S05]  /*2c00*/  BSYNC B0 ;  /* 0x0000000000007941 */ /* 0x000fea0003800000 */
.L_x_878:
[----:B------:R-:W-:Y:S01]  /*2c10*/  IMAD.SHL.U32 R209, R209, 0x2, RZ ;  /* 0x00000002d1d17824 */ /* 0x000fe200078e00ff */
[----:B-1--4-:R-:W-:Y:S01]  /*2c20*/  LDSM.16.M88.4 R24, [R210] ;  /* 0x00000000d218783b */ /* 0x012fe20000000200 */
[----:B------:R-:W-:Y:S01]  /*2c30*/  LOP3.LUT P0, RZ, R11, 0x2, RZ, 0xc0, !PT ;  /* 0x000000020bff7812 */ /* 0x000fe2000780c0ff */
[--C-:B------:R-:W-:Y:S01]  /*2c40*/  IMAD R208, R4, 0x2, R210.reuse ;  /* 0x0000000204d07824 */ /* 0x100fe200078e02d2 */
[----:B------:R-:W-:Y:S01]  /*2c50*/  IMNMX R164, R10, UR10, PT ;  /* 0x0000000a0aa47c17 */ /* 0x000fe2000b800200 */
[----:B------:R-:W1:Y:S01]  /*2c60*/  LDSM.16.M88.4 R36, [R209+0x10000] ;  /* 0x01000000d124783b */ /* 0x000e620000000200 */
[C---:B------:R-:W-:Y:S01]  /*2c70*/  IADD3 R11, R209.reuse, 0x10000, RZ ;  /* 0x00010000d10b7810 */ /* 0x040fe20007ffe0ff */
[----:B------:R-:W-:Y:S01]  /*2c80*/  IMAD R206, R0, 0x2, R210 ;  /* 0x0000000200ce7824 */ /* 0x000fe200078e02d2 */
[----:B------:R-:W-:Y:S01]  /*2c90*/  IADD3 R207, R209, 0x10020, RZ ;  /* 0x00010020d1cf7810 */ /* 0x000fe20007ffe0ff */
[----:B------:R-:W4:Y:S01]  /*2ca0*/  LDSM.16.M88.4 R28, [R209+0x10800] ;  /* 0x01080000d11c783b */ /* 0x000f220000000200 */
[----:B------:R-:W-:Y:S01]  /*2cb0*/  IMAD R203, R2, 0x2, R209 ;  /* 0x0000000202cb7824 */ /* 0x000fe200078e02d1 */
[----:B------:R-:W-:Y:S01]  /*2cc0*/  UISETP.GE.AND UP0, UPT, UR6, 0x2, UPT ;  /* 0x000000020600788c */ /* 0x000fe2000bf06270 */
[----:B------:R-:W-:Y:S01]  /*2cd0*/  IMAD R205, R0, 0x2, R208 ;  /* 0x0000000200cd7824 */ /* 0x000fe200078e02d0 */
[----:B------:R-:W5:Y:S02]  /*2ce0*/  LDSM.16.M88.4 R72, [R209+0x11000] ;  /* 0x01100000d148783b */ /* 0x000f640000000200 */
[----:B------:R-:W-:-:S02]  /*2cf0*/  @P0 IADD3 R207, R11, -0x20, RZ ;  /* 0xffffffe00bcf0810 */ /* 0x000fc40007ffe0ff */
[----:B------:R-:W2:Y:S01]  /*2d00*/  LDSM.16.M88.4 R52, [R209+0x11800] ;  /* 0x01180000d134783b */ /* 0x000ea20000000200 */
[----:B------:R-:W-:Y:S02]  /*2d10*/  IADD3 R11, R10, 0x8, RZ ;  /* 0x000000080a0b7810 */ /* 0x000fe40007ffe0ff */
[----:B------:R-:W-:Y:S01]  /*2d20*/  IMAD R196, R2, 0x2, R207 ;  /* 0x0000000202c47824 */ /* 0x000fe200078e02cf */
[----:B------:R-:W-:Y:S01]  /*2d30*/  LDSM.16.M88.4 R16, [R208] ;  /* 0x00000000d010783b */ /* 0x000fe20000000200 */
[----:B------:R-:W-:Y:S01]  /*2d40*/  IMAD.U32 R2, RZ, RZ, UR31 ;  /* 0x0000001fff027e24 */ /* 0x000fe2000f8e00ff */
[----:B------:R-:W-:Y:S02]  /*2d50*/  IMNMX R11, R11, UR10, PT ;  /* 0x0000000a0b0b7c17 */ /* 0x000fe4000b800200 */
[----:B------:R-:W3:Y:S01]  /*2d60*/  LDSM.16.M88.4 R48, [R207] ;  /* 0x00000000cf30783b */ /* 0x000ee20000000200 */
[----:B------:R-:W-:Y:S01]  /*2d70*/  IMAD R2, R2, 0x40, R7 ;  /* 0x0000004002027824 */ /* 0x000fe200078e0207 */
[----:B------:R-:W-:-:S02]  /*2d80*/  IADD3 R199, R207, 0x800, RZ ;  /* 0x00000800cfc77810 */ /* 0x000fc40007ffe0ff */
[----:B------:R-:W2:Y:S01]  /*2d90*/  LDSM.16.M88.4 R44, [R207+0x800] ;  /* 0x00080000cf2c783b */ /* 0x000ea20000000200 */
[----:B------:R-:W-:Y:S02]  /*2da0*/  IADD3 R198, R207, 0x1000, RZ ;  /* 0x00001000cfc67810 */ /* 0x000fe40007ffe0ff */
[C---:B------:R-:W-:Y:S01]  /*2db0*/  IADD3 R7, R2.reuse, 0x1, RZ ;  /* 0x0000000102077810 */ /* 0x040fe20007ffe0ff */
[----:B------:R-:W2:Y:S01]  /*2dc0*/  LDSM.16.M88.4 R20, [R207+0x1000] ;  /* 0x00100000cf14783b */ /* 0x000ea20000000200 */
[----:B------:R-:W-:Y:S02]  /*2dd0*/  IADD3 R10, R2, 0x8, RZ ;  /* 0x00000008020a7810 */ /* 0x000fe40007ffe0ff */
[CC--:B------:R-:W-:Y:S01]  /*2de0*/  ISETP.GE.AND P5, PT, R7.reuse, R164.reuse, PT ;  /* 0x000000a40700720c */ /* 0x0c0fe20003fa6270 */
[----:B------:R-:W2:Y:S01]  /*2df0*/  LDSM.16.M88.4 R60, [R207+0x1800] ;  /* 0x00180000cf3c783b */ /* 0x000ea20000000200 */
[-C--:B------:R-:W-:Y:S02]  /*2e00*/  ISETP.GE.AND P3, PT, R7, R11.reuse, PT ;  /* 0x0000000b0700720c */ /* 0x080fe40003f66270 */
[C---:B------:R-:W-:Y:S01]  /*2e10*/  ISETP.GE.AND P1, PT, R10.reuse, R164, PT ;  /* 0x000000a40a00720c */ /* 0x040fe20003f26270 */
[----:B------:R-:W-:Y:S01]  /*2e20*/  LDSM.16.M88.4 R64, [R206] ;  /* 0x00000000ce40783b */ /* 0x000fe20000000200 */
[----:B------:R-:W-:-:S02]  /*2e30*/  ISETP.GE.AND P4, PT, R10, R11, PT ;  /* 0x0000000b0a00720c */ /* 0x000fc40003f86270 */
[C---:B------:R-:W-:Y:S01]  /*2e40*/  IADD3 R7, R2.reuse, 0x9, RZ ;  /* 0x0000000902077810 */ /* 0x040fe20007ffe0ff */
[C---:B-1----:R-:W-:Y:S01]  /*2e50*/  HMMA.16816.F32 R40, R24.reuse, R36, RZ ;  /* 0x000000241828723c */ /* 0x042fe200000018ff */
[----:B------:R-:W1:Y:S01]  /*2e60*/  LDSM.16.M88.4 R56, [R203+0x10000] ;  /* 0x01000000cb38783b */ /* 0x000e620000000200 */
[----:B------:R-:W-:Y:S02]  /*2e70*/  IADD3 R10, R2, 0x10, RZ ;  /* 0x00000010020a7810 */ /* 0x000fe40007ffe0ff */
[CC--:B------:R-:W-:Y:S01]  /*2e80*/  ISETP.GE.AND P6, PT, R7.reuse, R164.reuse, PT ;  /* 0x000000a40700720c */ /* 0x0c0fe20003fc6270 */
[----:B------:R-:W-:Y:S01]  /*2e90*/  LDSM.16.M88.4 R88, [R205] ;  /* 0x00000000cd58783b */ /* 0x000fe20000000200 */
[----:B------:R-:W-:Y:S02]  /*2ea0*/  ISETP.GE.AND P2, PT, R7, R11, PT ;  /* 0x0000000b0700720c */ /* 0x000fe40003f46270 */
[----:B------:R-:W-:Y:S01]  /*2eb0*/  HMMA.16816.F32 R36, R24, R38, RZ ;  /* 0x000000261824723c */ /* 0x000fe200000018ff */
[----:B------:R-:W-:Y:S01]  /*2ec0*/  LDSM.16.M88.4 R84, [R196+0x1000] ;  /* 0x00100000c454783b */ /* 0x000fe20000000200 */
[----:B------:R-:W-:-:S02]  /*2ed0*/  ISETP.GE.AND P0, PT, R10, R164, PT ;  /* 0x000000a40a00720c */ /* 0x000fc40003f06270 */
[----:B------:R-:W-:Y:S01]  /*2ee0*/  IADD3 R7, R2, 0x11, RZ ;  /* 0x0000001102077810 */ /* 0x000fe20007ffe0ff */
[----:B------:R-:W-:Y:S01]  /*2ef0*/  LDSM.16.M88.4 R80, [R196+0x1800] ;  /* 0x00180000c450783b */ /* 0x000fe20000000200 */
[C---:B------:R-:W-:Y:S02]  /*2f00*/  IADD3 R197, R207.reuse, 0x1800, RZ ;  /* 0x00001800cfc57810 */ /* 0x040fe40007ffe0ff */
[----:B----4-:R-:W-:Y:S01]  /*2f10*/  HMMA.16816.F32 R32, R24, R28, RZ ;  /* 0x0000001c1820723c */ /* 0x010fe200000018ff */
[----:B------:R-:W0:Y:S01]  /*2f20*/  LDGDEPBAR ;  /* 0x00000000000079af */ /* 0x000e220000000000 */
[C---:B------:R-:W-:Y:S02]  /*2f30*/  IADD3 R195, R207.reuse, 0x2000, RZ ;  /* 0x00002000cfc37810 */ /* 0x040fe40007ffe0ff */
[C---:B------:R-:W-:Y:S02]  /*2f40*/  IADD3 R194, R207.reuse, 0x2800, RZ ;  /* 0x00002800cfc27810 */ /* 0x040fe40007ffe0ff */
[----:B------:R-:W-:-:S02]  /*2f50*/  IADD3 R193, R207, 0x3000, RZ ;  /* 0x00003000cfc17810 */ /* 0x000fc40007ffe0ff */
[C---:B------:R-:W-:Y:S01]  /*2f60*/  HMMA.16816.F32 R28, R24.reuse, R30, RZ ;  /* 0x0000001e181c723c */ /* 0x040fe200000018ff */
[C---:B------:R-:W-:Y:S02]  /*2f70*/  IADD3 R192, R207.reuse, 0x3800, RZ ;  /* 0x00003800cfc07810 */ /* 0x040fe40007ffe0ff */
[C---:B------:R-:W-:Y:S02]  /*2f80*/  IADD3 R191, R207.reuse, 0x4000, RZ ;  /* 0x00004000cfbf7810 */ /* 0x040fe40007ffe0ff */
[C---:B------:R-:W-:Y:S02]  /*2f90*/  IADD3 R190, R207.reuse, 0x4800, RZ ;  /* 0x00004800cfbe7810 */ /* 0x040fe40007ffe0ff */
[C---:B------:R-:W-:Y:S01]  /*2fa0*/  IADD3 R189, R207.reuse, 0x5000, RZ ;  /* 0x00005000cfbd7810 */ /* 0x040fe20007ffe0ff */
[----:B-----5:R-:W-:Y:S01]  /*2fb0*/  HMMA.16816.F32 R76, R24, R72, RZ ;  /* 0x00000048184c723c */ /* 0x020fe200000018ff */
[C---:B------:R-:W-:Y:S02]  /*2fc0*/  IADD3 R188, R207.reuse, 0x5800, RZ ;  /* 0x00005800cfbc7810 */ /* 0x040fe40007ffe0ff */
[----:B------:R-:W-:-:S02]  /*2fd0*/  IADD3 R187, R207, 0x6000, RZ ;  /* 0x00006000cfbb7810 */ /* 0x000fc40007ffe0ff */
[C---:B------:R-:W-:Y:S02]  /*2fe0*/  IADD3 R186, R207.reuse, 0x6800, RZ ;  /* 0x00006800cfba7810 */ /* 0x040fe40007ffe0ff */
[C---:B------:R-:W-:Y:S01]  /*2ff0*/  IADD3 R185, R207.reuse, 0x7000, RZ ;  /* 0x00007000cfb97810 */ /* 0x040fe20007ffe0ff */
[----:B------:R-:W-:Y:S01]  /*3000*/  HMMA.16816.F32 R72, R24, R74, RZ ;  /* 0x0000004a1848723c */ /* 0x000fe200000018ff */
[----:B------:R-:W-:-:S07]  /*3010*/  IADD3 R184, R207, 0x7800, RZ ;  /* 0x00007800cfb87810 */ /* 0x000fce0007ffe0ff */
[C---:B--2---:R-:W-:Y:S08]  /*3020*/  HMMA.16816.F32 R68, R24.reuse, R52, RZ ;  /* 0x000000341844723c */ /* 0x044ff000000018ff */
[----:B------:R-:W-:Y:S01]  /*3030*/  HMMA.16816.F32 R24, R24, R54, RZ ;  /* 0x000000361818723c */ /* 0x000fe200000018ff */
[----:B------:R-:W2:Y:S07]  /*3040*/  LDSM.16.M88.4 R52, [R203+0x10800] ;  /* 0x01080000cb34783b */ /* 0x000eae0000000200 */
        /* <DEDUP_REMOVED lines=8> */
[----:B------:R-:W5:Y:S07]  /*30d0*/  LDSM.16.M88.4 R20, [R196] ;  /* 0x00000000c414783b */ /* 0x000f6e0000000200 */
        /* <DEDUP_REMOVED lines=17> */
[C---:B-----5:R-:W-:Y:S08]  /*31f0*/  HMMA.16816.F32 R40, R88.reuse, R20, R40 ;  /* 0x000000145828723c */ /* 0x060ff00000001828 */
[C---:B------:R-:W-:Y:S01]  /*3200*/  HMMA.16816.F32 R36, R88.reuse, R22, R36 ;  /* 0x000000165824723c */ /* 0x040fe20000001824 */
[----:B------:R-:W5:Y:S07]  /*3210*/  LDSM.16.M88.4 R20, [R207+0x2000] ;  /* 0x00200000cf14783b */ /* 0x000f6e0000000200 */
[C---:B------:R-:W-:Y:S08]  /*3220*/  HMMA.16816.F32 R32, R88.reuse, R16, R32 ;  /* 0x000000105820723c */ /* 0x040ff00000001820 */
[C---:B------:R-:W-:Y:S01]  /*3230*/  HMMA.16816.F32 R28, R88.reuse, R18, R28 ;  /* 0x00000012581c723c */ /* 0x040fe2000000181c */
[----:B------:R-:W2:Y:S07]  /*3240*/  LDSM.16.M88.4 R16, [R207+0x2800] ;  /* 0x00280000cf10783b */ /* 0x000eae0000000200 */
[C---:B------:R-:W-:Y:S08]  /*3250*/  HMMA.16816.F32 R76, R88.reuse, R84, R76 ;  /* 0x00000054584c723c */ /* 0x040ff0000000184c */
[C---:B------:R-:W-:Y:S08]  /*3260*/  HMMA.16816.F32 R72, R88.reuse, R86, R72 ;  /* 0x000000565848723c */ /* 0x040ff00000001848 */
[C---:B------:R-:W-:Y:S08]  /*3270*/  HMMA.16816.F32 R68, R88.reuse, R80, R68 ;  /* 0x000000505844723c */ /* 0x040ff00000001844 */
[----:B------:R-:W-:Y:S01]  /*3280*/  HMMA.16816.F32 R64, R88, R82, R64 ;  /* 0x000000525840723c */ /* 0x000fe20000001840 */
[----:B------:R-:W-:Y:S07]  /*3290*/  LDSM.16.M88.4 R80, [R203+0x13800] ;  /* 0x01380000cb50783b */ /* 0x000fee0000000200 */
[C---:B-1----:R-:W-:Y:S08]  /*32a0*/  HMMA.16816.F32 R40, R60.reuse, R56, R40 ;  /* 0x000000383c28723c */ /* 0x042ff00000001828 */
[C---:B------:R-:W-:Y:S01]  /*32b0*/  HMMA.16816.F32 R36, R60.reuse, R58, R36 ;  /* 0x0000003a3c24723c */ /* 0x040fe20000001824 */
[----:B------:R-:W-:Y:S07]  /*32c0*/  LDSM.16.M88.4 R56, [R207+0x3800] ;  /* 0x00380000cf38783b */ /* 0x000fee0000000200 */
[C---:B--2---:R-:W-:Y:S08]  /*32d0*/  HMMA.16816.F32 R32, R60.reuse, R52, R32 ;  /* 0x000000343c20723c */ /* 0x044ff00000001820 */
[C---:B------:R-:W-:Y:S01]  /*32e0*/  HMMA.16816.F32 R28, R60.reuse, R54, R28 ;  /* 0x000000363c1c723c */ /* 0x040fe2000000181c */
[----:B------:R-:W1:Y:S07]  /*32f0*/  LDSM.16.M88.4 R52, [R207+0x3000] ;  /* 0x00300000cf34783b */ /* 0x000e6e0000000200 */
        /* <DEDUP_REMOVED lines=9> */
[----:B------:R-:W2:Y:S07]  /*3390*/  LDSM.16.M88.4 R20, [R203+0x12000] ;  /* 0x01200000cb14783b */ /* 0x000eae0000000200 */
[C---:B------:R-:W-:Y:S08]  /*33a0*/  HMMA.16816.F32 R32, R24.reuse, R16, R32 ;  /* 0x000000101820723c */ /* 0x040ff00000001820 */
[C---:B------:R-:W-:Y:S01]  /*33b0*/  HMMA.16816.F32 R28, R24.reuse, R18, R28 ;  /* 0x00000012181c723c */ /* 0x040fe2000000181c */
[----:B------:R-:W3:Y:S07]  /*33c0*/  LDSM.16.M88.4 R16, [R203+0x12800] ;  /* 0x01280000cb10783b */ /* 0x000eee0000000200 */
[C---:B-1----:R-:W-:Y:S08]  /*33d0*/  HMMA.16816.F32 R76, R24.reuse, R52, R76 ;  /* 0x00000034184c723c */ /* 0x042ff0000000184c */
[C---:B------:R-:W-:Y:S01]  /*33e0*/  HMMA.16816.F32 R72, R24.reuse, R54, R72 ;  /* 0x000000361848723c */ /* 0x040fe20000001848 */
[----:B------:R-:W1:Y:S07]  /*33f0*/  LDSM.16.M88.4 R52, [R196+0x2000] ;  /* 0x00200000c434783b */ /* 0x000e6e0000000200 */
[C---:B------:R-:W-:Y:S08]  /*3400*/  HMMA.16816.F32 R68, R24.reuse, R56, R68 ;  /* 0x000000381844723c */ /* 0x040ff00000001844 */
[----:B------:R-:W-:Y:S01]  /*3410*/  HMMA.16816.F32 R64, R24, R58, R64 ;  /* 0x0000003a1840723c */ /* 0x000fe20000001840 */
[----:B------:R-:W4:Y:S04]  /*3420*/  LDSM.16.M88.4 R24, [R196+0x2800] ;  /* 0x00280000c418783b */ /* 0x000f280000000200 */
        /* <DEDUP_REMOVED lines=21> */
[----:B------:R-:W2:Y:S07]  /*3580*/  LDSM.16.M88.4 R20, [R209+0x15800] ;  /* 0x01580000d114783b */ /* 0x000eae0000000200 */
[C---:B---3--:R-:W-:Y:S08]  /*3590*/  HMMA.16816.F32 R68, R60.reuse, R16, R68 ;  /* 0x000000103c44723c */ /* 0x048ff00000001844 */
[----:B------:R-:W-:Y:S01]  /*35a0*/  HMMA.16816.F32 R64, R60, R18, R64 ;  /* 0x000000123c40723c */ /* 0x000fe20000001840 */
[----:B------:R-:W3:Y:S04]  /*35b0*/  LDSM.16.M88.4 R16, [R207+0x4000] ;  /* 0x00400000cf10783b */ /* 0x000ee80000000200 */
[----:B------:R-:W-:Y:S03]  /*35c0*/  LDSM.16.M88.4 R60, [R196+0x4000] ;  /* 0x00400000c43c783b */ /* 0x000fe60000000200 */
[C---:B-----5:R-:W-:Y:S08]  /*35d0*/  HMMA.16816.F32 R40, R48.reuse, R44, R40 ;  /* 0x0000002c3028723c */ /* 0x060ff00000001828 */
[C---:B------:R-:W-:Y:S01]  /*35e0*/  HMMA.16816.F32 R36, R48.reuse, R46, R36 ;  /* 0x0000002e3024723c */ /* 0x040fe20000001824 */
        /* <DEDUP_REMOVED lines=8> */
[----:B------:R-:W-:Y:S01]  /*3670*/  HMMA.16816.F32 R64, R48, R22, R64 ;  /* 0x000000163040723c */ /* 0x000fe20000001840 */
[----:B------:R-:W-:Y:S04]  /*3680*/  LDSM.16.M88.4 R48, [R206+0x8000] ;  /* 0x00800000ce30783b */ /* 0x000fe80000000200 */
[----:B------:R-:W2:Y:S03]  /*3690*/  LDSM.16.M88.4 R20, [R203+0x14000] ;  /* 0x01400000cb14783b */ /* 0x000ea60000000200 */
[C---:B---3--:R-:W-:Y:S08]  /*36a0*/  HMMA.16816.F32 R40, R56.reuse, R16, R40 ;  /* 0x000000103828723c */ /* 0x048ff00000001828 */
[C---:B------:R-:W-:Y:S01]  /*36b0*/  HMMA.16816.F32 R36, R56.reuse, R18, R36 ;  /* 0x000000123824723c */ /* 0x040fe20000001824 */
[----:B------:R-:W3:Y:S07]  /*36c0*/  LDSM.16.M88.4 R16, [R203+0x14800] ;  /* 0x01480000cb10783b */ /* 0x000eee0000000200 */
[C---:B-----5:R-:W-:Y:S08]  /*36d0*/  HMMA.16816.F32 R32, R56.reuse, R44, R32 ;  /* 0x0000002c3820723c */ /* 0x060ff00000001820 */
[C---:B------:R-:W-:Y:S01]  /*36e0*/  HMMA.16816.F32 R28, R56.reuse, R46, R28 ;  /* 0x0000002e381c723c */ /* 0x040fe2000000181c */
[----:B------:R-:W5:Y:S07]  /*36f0*/  LDSM.16.M88.4 R44, [R203+0x15000] ;  /* 0x01500000cb2c783b */ /* 0x000f6e0000000200 */
[C---:B-1----:R-:W-:Y:S08]  /*3700*/  HMMA.16816.F32 R76, R56.reuse, R52, R76 ;  /* 0x00000034384c723c */ /* 0x042ff0000000184c */
[C---:B------:R-:W-:Y:S01]  /*3710*/  HMMA.16816.F32 R72, R56.reuse, R54, R72 ;  /* 0x000000363848723c */ /* 0x040fe20000001848 */
[----:B------:R-:W1:Y:S07]  /*3720*/  LDSM.16.M88.4 R52, [R203+0x15800] ;  /* 0x01580000cb34783b */ /* 0x000e6e0000000200 */
[C---:B----4-:R-:W-:Y:S01]  /*3730*/  HMMA.16816.F32 R80, R56.reuse, R24, R68 ;  /* 0x000000183850723c */ /* 0x050fe20000001844 */
[----:B------:R-:W4:Y:S07]  /*3740*/  LDSM.16.M88.4 R68, [R205+0x8000] ;  /* 0x00800000cd44783b */ /* 0x000f2e0000000200 */
[----:B------:R-:W-:Y:S01]  /*3750*/  HMMA.16816.F32 R64, R56, R26, R64 ;  /* 0x0000001a3840723c */ /* 0x000fe20000001840 */
[----:B------:R-:W1:Y:S04]  /*3760*/  LDSM.16.M88.4 R24, [R196+0x4800] ;  /* 0x00480000c418783b */ /* 0x000e680000000200 */
[----:B------:R-:W-:Y:S03]  /*3770*/  LDSM.16.M88.4 R56, [R209+0x17000] ;  /* 0x01700000d138783b */ /* 0x000fe60000000200 */
[C---:B--2---:R-:W-:Y:S08]  /*3780*/  HMMA.16816.F32 R40, R48.reuse, R20, R40 ;  /* 0x000000143028723c */ /* 0x044ff00000001828 */
[C---:B------:R-:W-:Y:S01]  /*3790*/  HMMA.16816.F32 R36, R48.reuse, R22, R36 ;  /* 0x000000163024723c */ /* 0x040fe20000001824 */
[----:B------:R-:W2:Y:S07]  /*37a0*/  LDSM.16.M88.4 R20, [R196+0x5000] ;  /* 0x00500000c414783b */ /* 0x000eae0000000200 */
[C---:B---3--:R-:W-:Y:S08]  /*37b0*/  HMMA.16816.F32 R32, R48.reuse, R16, R32 ;  /* 0x000000103020723c */ /* 0x048ff00000001820 */
[C---:B------:R-:W-:Y:S01]  /*37c0*/  HMMA.16816.F32 R28, R48.reuse, R18, R28 ;  /* 0x00000012301c723c */ /* 0x040fe2000000181c */
[----:B------:R-:W-:Y:S07]  /*37d0*/  LDSM.16.M88.4 R16, [R209+0x16000] ;  /* 0x01600000d110783b */ /* 0x000fee0000000200 */
[C---:B-----5:R-:W-:Y:S08]  /*37e0*/  HMMA.16816.F32 R76, R48.reuse, R44, R76 ;  /* 0x0000002c304c723c */ /* 0x060ff0000000184c */
[C---:B------:R-:W-:Y:S01]  /*37f0*/  HMMA.16816.F32 R72, R48.reuse, R46, R72 ;  /* 0x0000002e3048723c */ /* 0x040fe20000001848 */
[----:B------:R-:W-:Y:S07]  /*3800*/  LDSM.16.M88.4 R44, [R210+0xc000] ;  /* 0x00c00000d22c783b */ /* 0x000fee0000000200 */
[C---:B-1----:R-:W-:Y:S08]  /*3810*/  HMMA.16816.F32 R80, R48.reuse, R52, R80 ;  /* 0x000000343050723c */ /* 0x042ff00000001850 */
[----:B------:R-:W-:Y:S01]  /*3820*/  HMMA.16816.F32 R64, R48, R54, R64 ;  /* 0x000000363040723c */ /* 0x000fe20000001840 */
[----:B------:R-:W1:Y:S04]  /*3830*/  LDSM.16.M88.4 R48, [R196+0x5800] ;  /* 0x00580000c430783b */ /* 0x000e680000000200 */
[----:B------:R-:W3:Y:S03]  /*3840*/  LDSM.16.M88.4 R52, [R209+0x16800] ;  /* 0x01680000d134783b */ /* 0x000ee60000000200 */
        /* <DEDUP_REMOVED lines=9> */
[C---:B-1----:R-:W-:Y:S08]  /*38e0*/  HMMA.16816.F32 R80, R68.reuse, R48, R80 ;  /* 0x000000304450723c */ /* 0x042ff00000001850 */
[----:B------:R-:W-:Y:S01]  /*38f0*/  HMMA.16816.F32 R64, R68, R50, R64 ;  /* 0x000000324440723c */ /* 0x000fe20000001840 */
[----:B------:R-:W1:Y:S04]  /*3900*/  LDSM.16.M88.4 R48, [R208+0xc000] ;  /* 0x00c00000d030783b */ /* 0x000e680000000200 */
[----:B------:R-:W-:Y:S03]  /*3910*/  LDSM.16.M88.4 R68, [R206+0xc000] ;  /* 0x00c00000ce44783b */ /* 0x000fe60000000200 */
        /* <DEDUP_REMOVED lines=14> */
[C---:B--2---:R-:W-:Y:S08]  /*3a00*/  HMMA.16816.F32 R32, R48.reuse, R16, R32 ;  /* 0x000000103020723c */ /* 0x044ff00000001820 */
[C---:B------:R-:W-:Y:S01]  /*3a10*/  HMMA.16816.F32 R28, R48.reuse, R18, R28 ;  /* 0x00000012301c723c */ /* 0x040fe2000000181c */
[----:B------:R-:W1:Y:S07]  /*3a20*/  LDSM.16.M88.4 R16, [R203+0x17000] ;  /* 0x01700000cb10783b */ /* 0x000e6e0000000200 */
[C---:B------:R-:W-:Y:S01]  /*3a30*/  HMMA.16816.F32 R40, R48.reuse, R20, R40 ;  /* 0x000000143028723c */ /* 0x040fe20000001828 */
[----:B------:R-:W2:Y:S07]  /*3a40*/  LDSM.16.M88.4 R20, [R205+0xc000] ;  /* 0x00c00000cd14783b */ /* 0x000eae0000000200 */
[C---:B---3--:R-:W-:Y:S01]  /*3a50*/  HMMA.16816.F32 R84, R48.reuse, R52, R80 ;  /* 0x000000343054723c */ /* 0x048fe20000001850 */
[----:B------:R-:W3:Y:S07]  /*3a60*/  LDSM.16.M88.4 R80, [R196+0x6800] ;  /* 0x00680000c450783b */ /* 0x000eee0000000200 */
[C---:B------:R-:W-:Y:S08]  /*3a70*/  HMMA.16816.F32 R76, R48.reuse, R60, R76 ;  /* 0x0000003c304c723c */ /* 0x040ff0000000184c */
[----:B------:R-:W-:Y:S01]  /*3a80*/  HMMA.16816.F32 R72, R48, R62, R72 ;  /* 0x0000003e3048723c */ /* 0x000fe20000001848 */
[----:B------:R-:W2:Y:S07]  /*3a90*/  LDSM.16.M88.4 R60, [R203+0x17800] ;  /* 0x01780000cb3c783b */ /* 0x000eae0000000200 */
[----:B-----5:R-:W-:Y:S08]  /*3aa0*/  HMMA.16816.F32 R36, R68, R58, R36 ;  /* 0x0000003a4424723c */ /* 0x020ff00000001824 */
[----:B------:R-:W-:Y:S01]  /*3ab0*/  HMMA.16816.F32 R64, R48, R54, R64 ;  /* 0x000000363040723c */ /* 0x000fe20000001840 */
[----:B------:R-:W5:Y:S07]  /*3ac0*/  LDSM.16.M88.4 R48, [R196+0x7000] ;  /* 0x00700000c430783b */ /* 0x000f6e0000000200 */
[C---:B----4-:R-:W-:Y:S07]  /*3ad0*/  HMMA.16816.F32 R32, R68.reuse, R24, R32 ;  /* 0x000000184420723c */ /* 0x050fee0000001820 */
[----:B------:R-:W-:Y:S01]  /*3ae0*/  IADD3 R25, R2, 0x20, RZ ;  /* 0x0000002002197810 */ /* 0x000fe20007ffe0ff */
[C---:B------:R-:W-:Y:S08]  /*3af0*/  HMMA.16816.F32 R28, R68.reuse, R26, R28 ;  /* 0x0000001a441c723c */ /* 0x040ff0000000181c */
[C---:B-1----:R-:W-:Y:S08]  /*3b00*/  HMMA.16816.F32 R76, R68.reuse, R16, R76 ;  /* 0x00000010444c723c */ /* 0x042ff0000000184c */
[----:B------:R-:W-:Y:S01]  /*3b10*/  HMMA.16816.F32 R72, R68, R18, R72 ;  /* 0x000000124448723c */ /* 0x000fe20000001848 */
[----:B------:R-:W1:Y:S01]  /*3b20*/  LDSM.16.M88.4 R16, [R196+0x7800] ;  /* 0x00780000c410783b */ /* 0x000e620000000200 */
[----:B------:R-:W-:-:S06]  /*3b30*/  DEPBAR.LE SB0, 0x0 ;  /* 0x000080000000791a */ /* 0x000fcc0000000000 */
[----:B--2---:R-:W-:Y:S08]  /*3b40*/  HMMA.16816.F32 R36, R20, R46, R36 ;  /* 0x0000002e1424723c */ /* 0x004ff00000001824 */
[----:B------:R-:W-:Y:S08]  /*3b50*/  HMMA.16816.F32 R40, R68, R56, R40 ;  /* 0x000000384428723c */ /* 0x000ff00000001828 */
[----:B---3--:R-:W-:Y:S08]  /*3b60*/  HMMA.16816.F32 R32, R20, R80, R32 ;  /* 0x000000501420723c */ /* 0x008ff00000001820 */
[----:B------:R-:W-:Y:S01]  /*3b70*/  HMMA.16816.F32 R64, R68, R62, R64 ;  /* 0x0000003e4440723c */ /* 0x000fe20000001840 */
[----:B------:R-:W-:-:S02]  /*3b80*/  FSEL R36, R36, -INF , !P1 ;  /* 0xff80000024247808 */ /* 0x000fc40004800000 */
[----:B------:R-:W-:Y:S02]  /*3b90*/  ISETP.GE.AND P1, PT, R10, R11, PT ;  /* 0x0000000b0a00720c */ /* 0x000fe40003f26270 */
[----:B------:R-:W-:Y:S02]  /*3ba0*/  IADD3 R10, R2, 0x18, RZ ;  /* 0x00000018020a7810 */ /* 0x000fe40007ffe0ff */
[----:B------:R-:W-:Y:S01]  /*3bb0*/  FSEL R38, R38, -INF , !P4 ;  /* 0xff80000026267808 */ /* 0x000fe20006000000 */
[----:B------:R-:W-:Y:S01]  /*3bc0*/  HMMA.16816.F32 R28, R20, R82, R28 ;  /* 0x00000052141c723c */ /* 0x000fe2000000181c */
[----:B------:R-:W-:Y:S02]  /*3bd0*/  FSEL R39, R39, -INF , !P2 ;  /* 0xff80000027277808 */ /* 0x000fe40005000000 */
[-C--:B------:R-:W-:Y:S02]  /*3be0*/  ISETP.GE.AND P4, PT, R7, R164.reuse, PT ;  /* 0x000000a40700720c */ /* 0x080fe40003f86270 */
[----:B------:R-:W-:-:S02]  /*3bf0*/  ISETP.GE.AND P2, PT, R10, R164, PT ;  /* 0x000000a40a00720c */ /* 0x000fc40003f46270 */
[----:B------:R-:W-:Y:S01]  /*3c00*/  FSEL R37, R37, -INF , !P6 ;  /* 0xff80000025257808 */ /* 0x000fe20007000000 */
[----:B-----5:R-:W-:Y:S01]  /*3c10*/  HMMA.16816.F32 R76, R20, R48, R76 ;  /* 0x00000030144c723c */ /* 0x020fe2000000184c */
[----:B------:R-:W-:Y:S02]  /*3c20*/  FSEL R24, R32, -INF , !P0 ;  /* 0xff80000020187808 */ /* 0x000fe40004000000 */
[-C--:B------:R-:W-:Y:S02]  /*3c30*/  ISETP.GE.AND P0, PT, R10, R11.reuse, PT ;  /* 0x0000000b0a00720c */ /* 0x080fe40003f06270 */
[----:B------:R-:W-:Y:S02]  /*3c40*/  IADD3 R10, R2, 0x19, RZ ;  /* 0x00000019020a7810 */ /* 0x000fe40007ffe0ff */
[----:B------:R-:W-:Y:S01]  /*3c50*/  ISETP.GE.AND P6, PT, R7, R11, PT ;  /* 0x0000000b0700720c */ /* 0x000fe20003fc6270 */
[----:B------:R-:W-:Y:S01]  /*3c60*/  HMMA.16816.F32 R84, R68, R60, R84 ;  /* 0x0000003c4454723c */ /* 0x000fe20000001854 */
[----:B------:R-:W-:-:S02]  /*3c70*/  FSEL R34, R34, -INF , !P1 ;  /* 0xff80000022227808 */ /* 0x000fc40004800000 */
[----:B------:R-:W-:Y:S02]  /*3c80*/  FSEL R7, R33, -INF , !P4 ;  /* 0xff80000021077808 */ /* 0x000fe40006000000 */
[C---:B------:R-:W-:Y:S02]  /*3c90*/  ISETP.GE.AND P1, PT, R10.reuse, R164, PT ;  /* 0x000000a40a00720c */ /* 0x040fe40003f26270 */
[----:B------:R-:W-:Y:S01]  /*3ca0*/  ISETP.GE.AND P4, PT, R10, R11, PT ;  /* 0x0000000b0a00720c */ /* 0x000fe20003f86270 */
[----:B------:R-:W-:Y:S01]  /*3cb0*/  HMMA.16816.F32 R72, R20, R50, R72 ;  /* 0x000000321448723c */ /* 0x000fe20000001848 */
[----:B------:R-:W-:Y:S02]  /*3cc0*/  IADD3 R10, R2, 0x21, RZ ;  /* 0x00000021020a7810 */ /* 0x000fe40007ffe0ff */
[----:B------:R-:W-:Y:S02]  /*3cd0*/  FSEL R35, R35, -INF , !P6 ;  /* 0xff80000023237808 */ /* 0x000fe40007000000 */
[----:B------:R-:W-:-:S02]  /*3ce0*/  FSEL R28, R28, -INF , !P2 ;  /* 0xff8000001c1c7808 */ /* 0x000fc40005000000 */
[----:B------:R-:W-:Y:S01]  /*3cf0*/  FSEL R30, R30, -INF , !P0 ;  /* 0xff8000001e1e7808 */ /* 0x000fe20004000000 */
[C---:B------:R-:W-:Y:S01]  /*3d00*/  HMMA.16816.F32 R40, R20.reuse, R44, R40 ;  /* 0x0000002c1428723c */ /* 0x040fe20000001828 */
[----:B------:R-:W-:Y:S02]  /*3d10*/  FSEL R29, R29, -INF , !P1 ;  /* 0xff8000001d1d7808 */ /* 0x000fe40004800000 */
[CC--:B------:R-:W-:Y:S02]  /*3d20*/  ISETP.GE.AND P6, PT, R25.reuse, R164.reuse, PT ;  /* 0x000000a41900720c */ /* 0x0c0fe40003fc6270 */
[-C--:B------:R-:W-:Y:S02]  /*3d30*/  ISETP.GE.AND P2, PT, R25, R11.reuse, PT ;  /* 0x0000000b1900720c */ /* 0x080fe40003f46270 */
[C---:B------:R-:W-:Y:S01]  /*3d40*/  ISETP.GE.AND P0, PT, R10.reuse, R164, PT ;  /* 0x000000a40a00720c */ /* 0x040fe20003f06270 */
[----:B-1----:R-:W-:Y:S01]  /*3d50*/  HMMA.16816.F32 R64, R20, R18, R64 ;  /* 0x000000121440723c */ /* 0x002fe20000001840 */
        /* <DEDUP_REMOVED lines=8> */
[CC--:B------:R-:W-:Y:S02]  /*3de0*/  ISETP.GE.AND P2, PT, R10.reuse, R164.reuse, PT ;  /* 0x000000a40a00720c */ /* 0x0c0fe40003f46270 */
[----:B------:R-:W-:Y:S02]  /*3df0*/  ISETP.GE.AND P0, PT, R10, R11, PT ;  /* 0x0000000b0a00720c */ /* 0x000fe40003f06270 */
[----:B------:R-:W-:Y:S02]  /*3e00*/  IADD3 R10, R2, 0x31, RZ ;  /* 0x00000031020a7810 */ /* 0x000fe40007ffe0ff */
[----:B------:R-:W-:Y:S02]  /*3e10*/  FSEL R97, R74, -INF , !P6 ;  /* 0xff8000004a617808 */ /* 0x000fe40007000000 */
[----:B------:R-:W-:Y:S02]  /*3e20*/  FSEL R98, R73, -INF , !P2 ;  /* 0xff80000049627808 */ /* 0x000fe40005000000 */
[----:B------:R-:W-:-:S02]  /*3e30*/  ISETP.GE.AND P6, PT, R10, R164, PT ;  /* 0x000000a40a00720c */ /* 0x000fc40003fc6270 */
[-C--:B------:R-:W-:Y:S02]  /*3e40*/  ISETP.GE.AND P2, PT, R10, R11.reuse, PT ;  /* 0x0000000b0a00720c */ /* 0x080fe40003f46270 */
[----:B------:R-:W-:Y:S02]  /*3e50*/  FSEL R96, R75, -INF , !P0 ;  /* 0xff8000004b607808 */ /* 0x000fe40004000000 */
[----:B------:R-:W-:Y:S02]  /*3e60*/  FSEL R43, R43, -INF , !P3 ;  /* 0xff8000002b2b7808 */ /* 0x000fe40005800000 */
[C---:B------:R-:W-:Y:S02]  /*3e70*/  IADD3 R16, R2.reuse, 0x30, RZ ;  /* 0x0000003002107810 */ /* 0x040fe40007ffe0ff */
[C---:B------:R-:W-:Y:S02]  /*3e80*/  ISETP.GE.AND P0, PT, R2.reuse, R164, PT ;  /* 0x000000a40200720c */ /* 0x040fe40003f06270 */
[C---:B------:R-:W-:Y:S01]  /*3e90*/  IADD3 R10, R2.reuse, 0x38, RZ ;  /* 0x00000038020a7810 */ /* 0x040fe20007ffe0ff */
[----:B------:R-:W-:Y:S01]  /*3ea0*/  BAR.SYNC.DEFER_BLOCKING 0x0 ;  /* 0x0000000000007b1d */ /* 0x000fe20000010000 */
[----:B------:R-:W-:-:S02]  /*3eb0*/  ISETP.GE.AND P3, PT, R2, R11, PT ;  /* 0x0000000b0200720c */ /* 0x000fc40003f66270 */
[----:B------:R-:W-:Y:S02]  /*3ec0*/  IADD3 R2, R2, 0x39, RZ ;  /* 0x0000003902027810 */ /* 0x000fe40007ffe0ff */
[----:B------:R-:W-:Y:S02]  /*3ed0*/  FSEL R31, R31, -INF , !P4 ;  /* 0xff8000001f1f7808 */ /* 0x000fe40006000000 */
[----:B------:R-:W-:Y:S02]  /*3ee0*/  ISETP.GE.AND P4, PT, R25, R164, PT ;  /* 0x000000a41900720c */ /* 0x000fe40003f86270 */
[----:B------:R-:W-:Y:S02]  /*3ef0*/  FSEL R40, R40, -INF , !P0 ;  /* 0xff80000028287808 */ /* 0x000fe40004000000 */
[----:B------:R-:W-:Y:S02]  /*3f00*/  ISETP.GE.AND P0, PT, R2, R11, PT ;  /* 0x0000000b0200720c */ /* 0x000fe40003f06270 */
[----:B------:R-:W-:-:S02]  /*3f10*/  FSEL R100, R79, -INF , !P1 ;  /* 0xff8000004f647808 */ /* 0x000fc40004800000 */
[----:B------:R-:W-:Y:S02]  /*3f20*/  FSEL R99, R72, -INF , !P4 ;  /* 0xff80000048637808 */ /* 0x000fe40006000000 */
[C---:B------:R-:W-:Y:S02]  /*3f30*/  ISETP.GE.AND P1, PT, R16.reuse, R164, PT ;  /* 0x000000a41000720c */ /* 0x040fe40003f26270 */
[----:B------:R-:W-:Y:S02]  /*3f40*/  ISETP.GE.AND P4, PT, R16, R11, PT ;  /* 0x0000000b1000720c */ /* 0x000fe40003f86270 */
[----:B------:R-:W-:Y:S02]  /*3f50*/  FSEL R16, R67, -INF , !P0 ;  /* 0xff80000043107808 */ /* 0x000fe40004000000 */
[----:B------:R-:W-:Y:S02]  /*3f60*/  PLOP3.LUT P0, PT, PT, PT, UP0, 0x80, 0x0 ;  /* 0x000000000000781c */ /* 0x000fe40003f0f008 */
[----:B------:R-:W-:-:S02]  /*3f70*/  FSEL R41, R41, -INF , !P5 ;  /* 0xff80000029297808 */ /* 0x000fc40006800000 */
[----:B------:R-:W-:Y:S02]  /*3f80*/  FSEL R95, R84, -INF , !P1 ;  /* 0xff800000545f7808 */ /* 0x000fe40004800000 */
[----:B------:R-:W-:Y:S02]  /*3f90*/  FSEL R93, R86, -INF , !P4 ;  /* 0xff800000565d7808 */ /* 0x000fe40006000000 */
[CC--:B------:R-:W-:Y:S02]  /*3fa0*/  ISETP.GE.AND P5, PT, R10.reuse, R164.reuse, PT ;  /* 0x000000a40a00720c */ /* 0x0c0fe40003fa6270 */
        /* <DEDUP_REMOVED lines=79> */
.L_x_882:
[----:B------:R-:W-:Y:S05]  /*44a0*/  BSYNC B0 ;  /* 0x0000000000007941 */ /* 0x000fea0003800000 */
.L_x_881:
[----:B------:R-:W0:Y:S02]  /*44b0*/  LDGDEPBAR ;  /* 0x00000000000079af */ /* 0x000e240000000000 */
.L_x_880:
        /* <DEDUP_REMOVED lines=27> */
[----:B------:R-:W-:Y:S01]  /*4670*/  UIADD3 UR9, UR32, 0x1715609d, URZ ;  /* 0x1715609d20097890 */ /* 0x000fe2000fffe03f */
[----:B------:R-:W-:Y:S01]  /*4680*/  FMNMX.FTZ R2, R101, R2, !PT ;  /* 0x0000000265027209 */ /* 0x000fe20007810000 */
[----:B------:R-:W-:Y:S01]  /*4690*/  IMAD.SHL.U32 R204, R5, 0x2, RZ ;  /* 0x0000000205cc7824 */ /* 0x000fe200078e00ff */
[----:B------:R-:W-:Y:S01]  /*46a0*/  FMNMX.FTZ R21, R103, R21, !PT ;  /* 0x0000001567157209 */ /* 0x000fe20007810000 */
[----:B------:R-:W-:Y:S01]  /*46b0*/  IMAD R236, R243, 0x10000, R243 ;  /* 0x00010000f3ec7824 */ /* 0x000fe200078e02f3 */
[----:B------:R-:W-:Y:S01]  /*46c0*/  FMNMX.FTZ R2, R100, R2, !PT ;  /* 0x0000000264027209 */ /* 0x000fe20007810000 */
[--C-:B------:R-:W-:Y:S01]  /*46d0*/  IMAD R201, R0, 0x2, R204.reuse ;  /* 0x0000000200c97824 */ /* 0x100fe200078e02cc */
        /* <DEDUP_REMOVED lines=23> */
[----:B------:R-:W-:Y:S01]  /*4850*/  LOP3.LUT R10, R6, UR32, RZ, 0x3c, !PT ;  /* 0x00000020060a7c12 */ /* 0x000fe2000f8e3cff */
[----:B------:R-:W1:Y:S01]  /*4860*/  SHFL.BFLY PT, R20, R2, 0x2, 0x1f ;  /* 0x0c401f0002147f89 */ /* 0x000e6200000e0000 */
[----:B------:R-:W-:Y:S01]  /*4870*/  LOP3.LUT R3, R85, UR8, RZ, 0x3c, !PT ;  /* 0x0000000855037c12 */ /* 0x000fe2000f8e3cff */
[----:B------:R-:W-:Y:S01]  /*4880*/  UIADD3 UR8, UR33, -0x56f99767, URZ ;  /* 0xa906689921087890 */ /* 0x000fe2000fffe03f */
[----:B------:R-:W-:Y:S01]  /*4890*/  LOP3.LUT R178, R181, R10, RZ, 0x3c, !PT ;  /* 0x0000000ab5b27212 */ /* 0x000fe200078e3cff */
[----:B------:R-:W2:Y:S02]  /*48a0*/  SHFL.BFLY PT, R19, R21, 0x2, 0x1f ;  /* 0x0c401f0015137f89 */ /* 0x000ea400000e0000 */
[----:B------:R-:W-:-:S02]  /*48b0*/  IMAD.WIDE.U32 R176, R3, -0x326172a9, RZ ;  /* 0xcd9e8d5703b07825 */ /* 0x000fc400078e00ff */
[----:B------:R-:W-:Y:S02]  /*48c0*/  LDSM.16.MT88.4 R72, [R204+0x1c000] ;  /* 0x01c00000cc48783b */ /* 0x000fe40000004200 */
[----:B------:R-:W-:Y:S02]  /*48d0*/  IMAD.WIDE.U32 R178, R178, -0x2daee0ad, RZ ;  /* 0xd2511f53b2b27825 */ /* 0x000fe400078e00ff */
[----:B------:R-:W-:Y:S03]  /*48e0*/  LDSM.16.MT88.4 R60, [R202+0x1a800] ;  /* 0x01a80000ca3c783b */ /* 0x000fe60000004200 */
[----:B------:R-:W-:Y:S01]  /*48f0*/  LOP3.LUT R18, R179, UR5, R84, 0x96, !PT ;  /* 0x00000005b3127c12 */ /* 0x000fe2000f8e9654 */
[----:B------:R-:W-:Y:S01]  /*4900*/  LDSM.16.MT88.4 R64, [R200+0x1a000] ;  /* 0x01a00000c840783b */ /* 0x000fe20000004200 */
[----:B------:R-:W-:-:S03]  /*4910*/  LOP3.LUT R84, R85, UR4, RZ, 0x3c, !PT ;  /* 0x0000000455547c12 */ /* 0x000fc6000f8e3cff */
[----:B------:R-:W-:Y:S01]  /*4920*/  LDSM.16.MT88.4 R80, [R202+0x1c000] ;  /* 0x01c00000ca50783b */ /* 0x000fe20000004200 */
[----:B-1----:R-:W-:-:S03]  /*4930*/  FMNMX.FTZ R20, R2, R20, !PT ;  /* 0x0000001402147209 */ /* 0x002fc60007810000 */
[----:B------:R-:W-:Y:S01]  /*4940*/  LDSM.16.MT88.4 R88, [R201+0x1c000] ;  /* 0x01c00000c958783b */ /* 0x000fe20000004200 */
[----:B--2---:R-:W-:-:S03]  /*4950*/  FMNMX.FTZ R6, R21, R19, !PT ;  /* 0x0000001315067209 */ /* 0x004fc60007810000 */
[----:B------:R-:W1:Y:S01]  /*4960*/  SHFL.BFLY PT, R2, R20, 0x1, 0x1f ;  /* 0x0c201f0014027f89 */ /* 0x000e6200000e0000 */
[----:B------:R-:W-:-:S03]  /*4970*/  IMAD.WIDE.U32 R18, R18, -0x326172a9, RZ ;  /* 0xcd9e8d5712127825 */ /* 0x000fc600078e00ff */
[----:B------:R-:W2:Y:S02]  /*4980*/  SHFL.BFLY PT, R3, R6, 0x1, 0x1f ;  /* 0x0c201f0006037f89 */ /* 0x000ea400000e0000 */
[----:B------:R-:W-:Y:S02]  /*4990*/  LOP3.LUT R176, R19, UR15, R176, 0x96, !PT ;  /* 0x0000000f13b07c12 */ /* 0x000fe4000f8e96b0 */
[----:B------:R-:W-:Y:S04]  /*49a0*/  STL [R1+0x58], R14 ;  /* 0x0000580e01007387 */ /* 0x000fe80000100800 */
[----:B------:R-:W-:Y:S04]  /*49b0*/  STL.64 [R1+0x50], R12 ;  /* 0x0000500c01007387 */ /* 0x000fe80000100a00 */
[----:B------:R-:W-:Y:S01]  /*49c0*/  STL [R1+0x4c], R11 ;  /* 0x00004c0b01007387 */ /* 0x000fe20000100800 */
[----:B-1----:R-:W-:-:S02]  /*49d0*/  FMNMX.FTZ R2, R20, R2, !PT ;  /* 0x0000000214027209 */ /* 0x002fc40007810000 */
[----:B------:R-:W-:Y:S01]  /*49e0*/  LOP3.LUT R20, R177, UR34, R180, 0x96, !PT ;  /* 0x00000022b1147c12 */ /* 0x000fe2000f8e96b4 */
[----:B------:R-:W-:Y:S01]  /*49f0*/  IMAD.WIDE.U32 R176, R176, -0x2daee0ad, RZ ;  /* 0xd2511f53b0b07825 */ /* 0x000fe200078e00ff */
[----:B--2---:R-:W-:Y:S02]  /*4a00*/  FMNMX.FTZ R3, R6, R3, !PT ;  /* 0x0000000306037209 */ /* 0x004fe40007810000 */
[----:B------:R-:W-:Y:S01]  /*4a10*/  FSETP.NEU.FTZ.AND P1, PT, R2, -INF , PT ;  /* 0xff8000000200780b */ /* 0x000fe20003f3d000 */
[----:B------:R-:W-:-:S04]  /*4a20*/  IMAD.WIDE.U32 R20, R20, -0x2daee0ad, RZ ;  /* 0xd2511f5314147825 */ /* 0x000fc800078e00ff */
[----:B------:R-:W-:Y:S01]  /*4a30*/  FMUL.FTZ R229, R2, c[0x0][0x23c] ;  /* 0x00008f0002e57a20 */ /* 0x000fe20000410000 */
[----:B------:R-:W-:Y:S01]  /*4a40*/  LOP3.LUT R21, R21, UR14, R178, 0x96, !PT ;  /* 0x0000000e15157c12 */ /* 0x000fe2000f8e96b2 */
[----:B------:R-:W-:Y:S01]  /*4a50*/  FMUL.FTZ R240, R3, c[0x0][0x23c] ;  /* 0x00008f0003f07a20 */ /* 0x000fe20000410000 */
[----:B------:R-:W-:Y:S02]  /*4a60*/  LOP3.LUT R20, R177, UR12, R20, 0x96, !PT ;  /* 0x0000000cb1147c12 */ /* 0x000fe4000f8e9614 */
[----:B------:R-:W-:Y:S01]  /*4a70*/  FSEL R229, R229, RZ, P1 ;  /* 0x000000ffe5e57208 */ /* 0x000fe20000800000 */
[----:B------:R-:W-:Y:S01]  /*4a80*/  IMAD.WIDE.U32 R172, R21, -0x326172a9, RZ ;  /* 0xcd9e8d5715ac7825 */ /* 0x000fe200078e00ff */
[----:B------:R-:W-:-:S03]  /*4a90*/  FSETP.NEU.FTZ.AND P1, PT, R3, -INF , PT ;  /* 0xff8000000300780b */ /* 0x000fc60003f3d000 */
[----:B------:R-:W-:Y:S01]  /*4aa0*/  IMAD.WIDE.U32 R20, R20, -0x326172a9, RZ ;  /* 0xcd9e8d5714147825 */ /* 0x000fe200078e00ff */
[----:B------:R-:W-:Y:S02]  /*4ab0*/  LOP3.LUT R6, R173, UR13, R18, 0x96, !PT ;  /* 0x0000000dad067c12 */ /* 0x000fe4000f8e9612 */
[----:B------:R-:W-:Y:S01]  /*4ac0*/  FSEL R240, R240, RZ, P1 ;  /* 0x000000fff0f07208 */ /* 0x000fe20000800000 */
[----:B------:R-:W-:Y:S01]  /*4ad0*/  FFMA.FTZ R239, R42, c[0x0][0x23c], -R229 ;  /* 0x00008f002aef7a23 */ /* 0x000fe200000108e5 */
[----:B------:R-:W-:Y:S01]  /*4ae0*/  LOP3.LUT R172, R21, UR11, R172, 0x96, !PT ;  /* 0x0000000b15ac7c12 */ /* 0x000fe2000f8e96ac */
[----:B------:R-:W-:-:S04]  /*4af0*/  IMAD.WIDE.U32 R22, R6, -0x2daee0ad, RZ ;  /* 0xd2511f5306167825 */ /* 0x000fc800078e00ff */
[----:B------:R-:W-:Y:S01]  /*4b00*/  IMAD.WIDE.U32 R172, R172, -0x2daee0ad, RZ ;  /* 0xd2511f53acac7825 */ /* 0x000fe200078e00ff */
[----:B------:R-:W-:Y:S01]  /*4b10*/  LOP3.LUT R176, R23, UR10, R176, 0x96, !PT ;  /* 0x0000000a17b07c12 */ /* 0x000fe2000f8e96b0 */
[----:B------:R-:W-:Y:S02]  /*4b20*/  MUFU.EX2 R239, R239 ;  /* 0x000000ef00ef7308 */ /* 0x000fe40000000800 */
[--C-:B------:R-:W-:Y:S01]  /*4b30*/  FFMA.FTZ R237, R43, c[0x0][0x23c], -R229.reuse ;  /* 0x00008f002bed7a23 */ /* 0x100fe200000108e5 */
[----:B------:R-:W-:Y:S01]  /*4b40*/  LOP3.LUT R174, R173, UR8, R22, 0x96, !PT ;  /* 0x00000008adae7c12 */ /* 0x000fe2000f8e9616 */
[--C-:B------:R-:W-:Y:S02]  /*4b50*/  FFMA.FTZ R226, R38, c[0x0][0x23c], -R229.reuse ;  /* 0x00008f0026e27a23 */ /* 0x100fe400000108e5 */
[----:B------:R-:W-:Y:S02]  /*4b60*/  FFMA.FTZ R227, R39, c[0x0][0x23c], -R229 ;  /* 0x00008f0027e37a23 */ /* 0x000fe400000108e5 */
[----:B------:R-:W-:Y:S01]  /*4b70*/  IMAD.WIDE.U32 R174, R174, -0x326172a9, RZ ;  /* 0xcd9e8d57aeae7825 */ /* 0x000fe200078e00ff */
[----:B------:R-:W1:Y:S03]  /*4b80*/  MUFU.EX2 R237, R237 ;  /* 0x000000ed00ed7308 */ /* 0x000e660000000800 */
[----:B------:R-:W-:Y:S01]  /*4b90*/  IMAD.WIDE.U32 R176, R176, -0x326172a9, RZ ;  /* 0xcd9e8d57b0b07825 */ /* 0x000fe200078e00ff */
[----:B------:R-:W-:-:S02]  /*4ba0*/  LOP3.LUT R6, R174, 0xffff, RZ, 0xc0, !PT ;  /* 0x0000ffffae067812 */ /* 0x000fc400078ec0ff */
[----:B------:R-:W-:Y:S01]  /*4bb0*/  LOP3.LUT R21, R174, 0xff, RZ, 0xc0, !PT ;  /* 0x000000ffae157812 */ /* 0x000fe200078ec0ff */
[--C-:B------:R-:W-:Y:S01]  /*4bc0*/  FFMA.FTZ R231, R36, c[0x0][0x23c], -R240.reuse ;  /* 0x00008f0024e77a23 */ /* 0x100fe200000108f0 */
[----:B------:R-:W-:Y:S01]  /*4bd0*/  MUFU.EX2 R226, R226 ;  /* 0x000000e200e27308 */ /* 0x000fe20000000800 */
[----:B------:R-:W-:Y:S01]  /*4be0*/  FFMA.FTZ R230, R37, c[0x0][0x23c], -R240 ;  /* 0x00008f0025e67a23 */ /* 0x000fe200000108f0 */
[----:B------:R-:W-:Y:S01]  /*4bf0*/  SHF.R.U32.HI R6, RZ, 0x8, R6 ;  /* 0x00000008ff067819 */ /* 0x000fe20000011606 */
[----:B------:R-:W-:Y:S01]  /*4c00*/  FFMA.FTZ R235, R40, c[0x0][0x23c], -R240 ;  /* 0x00008f0028eb7a23 */ /* 0x000fe200000108f0 */
[----:B------:R-:W-:Y:S01]  /*4c10*/  LOP3.LUT R25, R175, UR35, R176, 0x96, !PT ;  /* 0x00000023af197c12 */ /* 0x000fe2000f8e96b0 */
[----:B------:R-:W-:Y:S01]  /*4c20*/  FFMA.FTZ R228, R41, c[0x0][0x23c], -R240 ;  /* 0x00008f0029e47a23 */ /* 0x000fe200000108f0 */
[----:B------:R-:W-:Y:S01]  /*4c30*/  PRMT R21, R21, 0x5410, R6 ;  /* 0x0000541015157816 */ /* 0x000fe20000000006 */
[--C-:B------:R-:W-:Y:S01]  /*4c40*/  FFMA.FTZ R127, R35, c[0x0][0x23c], -R229.reuse ;  /* 0x00008f00237f7a23 */ /* 0x100fe200000108e5 */
[----:B------:R-:W2:Y:S01]  /*4c50*/  MUFU.EX2 R227, R227 ;  /* 0x000000e300e37308 */ /* 0x000ea20000000800 */
[----:B------:R-:W-:Y:S01]  /*4c60*/  LOP3.LUT R20, R177, UR9, R20, 0x96, !PT ;  /* 0x00000009b1147c12 */ /* 0x000fe2000f8e9614 */
[----:B------:R-:W-:Y:S01]  /*4c70*/  FFMA.FTZ R123, R34, c[0x0][0x23c], -R229 ;  /* 0x00008f00227b7a23 */ /* 0x000fe200000108e5 */
[----:B------:R-:W-:Y:S01]  /*4c80*/  SHF.R.U32.HI R6, RZ, 0x10, R174 ;  /* 0x00000010ff067819 */ /* 0x000fe200000116ae */
[--C-:B------:R-:W-:Y:S01]  /*4c90*/  FFMA.FTZ R232, R24, c[0x0][0x23c], -R240.reuse ;  /* 0x00008f0018e87a23 */ /* 0x100fe200000108f0 */
[--C-:B------:R-:W-:Y:S01]  /*4ca0*/  SHF.R.U32.HI R22, RZ, 0x10, R25.reuse ;  /* 0x00000010ff167819 */ /* 0x100fe20000011619 */
[----:B------:R-:W-:Y:S01]  /*4cb0*/  IMAD.WIDE.U32 R214, R20, -0x2daee0ad, RZ ;  /* 0xd2511f5314d67825 */ /* 0x000fe200078e00ff */
[C---:B------:R-:W-:Y:S01]  /*4cc0*/  LOP3.LUT R26, R25.reuse, 0xffff, RZ, 0xc0, !PT ;  /* 0x0000ffff191a7812 */ /* 0x040fe200078ec0ff */
[----:B------:R-:W-:Y:S01]  /*4cd0*/  MUFU.EX2 R231, R231 ;  /* 0x000000e700e77308 */ /* 0x000fe20000000800 */
[----:B------:R-:W-:Y:S01]  /*4ce0*/  LOP3.LUT R23, R25, 0xff, RZ, 0xc0, !PT ;  /* 0x000000ff19177812 */ /* 0x000fe200078ec0ff */
[----:B------:R-:W-:Y:S01]  /*4cf0*/  FFMA.FTZ R233, R7, c[0x0][0x23c], -R240 ;  /* 0x00008f0007e97a23 */ /* 0x000fe200000108f0 */
[----:B------:R-:W-:Y:S01]  /*4d00*/  SHF.R.U32.HI R27, RZ, 0x18, R174 ;  /* 0x00000018ff1b7819 */ /* 0x000fe200000116ae */
[--C-:B------:R-:W-:Y:S01]  /*4d10*/  HSET2.LE.AND R21, R21, R236.reuse, PT ;  /* 0x000000ec15157233 */ /* 0x100fe20003803000 */
[----:B------:R-:W-:Y:S01]  /*4d20*/  LOP3.LUT R6, R6, 0xff, RZ, 0xc0, !PT ;  /* 0x000000ff06067812 */ /* 0x000fe200078ec0ff */
[--C-:B------:R-:W-:Y:S01]  /*4d30*/  FFMA.FTZ R234, R28, c[0x0][0x23c], -R240.reuse ;  /* 0x00008f001cea7a23 */ /* 0x100fe200000108f0 */
[----:B------:R-:W-:Y:S01]  /*4d40*/  SHF.R.U32.HI R25, RZ, 0x18, R25 ;  /* 0x00000018ff197819 */ /* 0x000fe20000011619 */
[----:B------:R-:W3:Y:S01]  /*4d50*/  MUFU.EX2 R230, R230 ;  /* 0x000000e600e67308 */ /* 0x000ee20000000800 */
[----:B------:R-:W-:Y:S01]  /*4d60*/  LOP3.LUT R22, R22, 0xff, RZ, 0xc0, !PT ;  /* 0x000000ff16167812 */ /* 0x000fe200078ec0ff */
[----:B------:R-:W-:Y:S01]  /*4d70*/  FFMA.FTZ R171, R29, c[0x0][0x23c], -R240 ;  /* 0x00008f001dab7a23 */ /* 0x000fe200000108f0 */
[----:B-1----:R-:W-:Y:S01]  /*4d80*/  F2FP.PACK_AB R238, R237, R239 ;  /* 0x000000efedee723e */ /* 0x002fe200000000ff */
[--C-:B------:R-:W-:Y:S01]  /*4d90*/  FFMA.FTZ R126, R30, c[0x0][0x23c], -R229.reuse ;  /* 0x00008f001e7e7a23 */ /* 0x100fe200000108e5 */
[----:B--2---:R-:W-:Y:S01]  /*4da0*/  F2FP.PACK_AB R165, R227, R226 ;  /* 0x000000e2e3a5723e */ /* 0x004fe200000000ff */
[----:B------:R-:W-:Y:S01]  /*4db0*/  FFMA.FTZ R170, R31, c[0x0][0x23c], -R229 ;  /* 0x00008f001faa7a23 */ /* 0x000fe200000108e5 */
[----:B------:R-:W-:Y:S01]  /*4dc0*/  PRMT R6, R6, 0x5410, R27 ;  /* 0x0000541006067816 */ /* 0x000fe2000000001b */
[----:B------:R-:W-:Y:S01]  /*4dd0*/  MUFU.EX2 R235, R235 ;  /* 0x000000eb00eb7308 */ /* 0x000fe20000000800 */
[----:B------:R-:W-:Y:S01]  /*4de0*/  PRMT R22, R22, 0x5410, R25 ;  /* 0x0000541016167816 */ /* 0x000fe20000000019 */
[----:B------:R-:W-:Y:S01]  /*4df0*/  LDSM.16.MT88.4 R28, [R204+0x18800] ;  /* 0x01880000cc1c783b */ /* 0x000fe20000004200 */
[----:B------:R-:W-:Y:S01]  /*4e00*/  PRMT R32, R238, 0x7632, R32 ;  /* 0x00007632ee207816 */ /* 0x000fe20000000020 */
[--C-:B------:R-:W-:Y:S01]  /*4e10*/  HSET2.LE.AND R131, R6, R236.reuse, PT ;  /* 0x000000ec06837233 */ /* 0x100fe20003803000 */
[----:B------:R-:W-:Y:S01]  /*4e20*/  LOP3.LUT R4, R214, 0xffff, RZ, 0xc0, !PT ;  /* 0x0000ffffd6047812 */ /* 0x000fe200078ec0ff */
[--C-:B------:R-:W-:Y:S01]  /*4e30*/  HSET2.LE.AND R22, R22, R236.reuse, PT ;  /* 0x000000ec16167233 */ /* 0x100fe20003803000 */
[----:B------:R-:W-:Y:S01]  /*4e40*/  PRMT R35, R165, 0x7632, R35 ;  /* 0x00007632a5237816 */ /* 0x000fe20000000023 */
[----:B------:R-:W1:Y:S01]  /*4e50*/  MUFU.EX2 R228, R228 ;  /* 0x000000e400e47308 */ /* 0x000e620000000800 */
[----:B------:R-:W-:Y:S01]  /*4e60*/  SHF.R.U32.HI R26, RZ, 0x8, R26 ;  /* 0x00000008ff1a7819 */ /* 0x000fe2000001161a */
[----:B------:R-:W-:Y:S01]  /*4e70*/  LDSM.16.MT88.4 R40, [R204+0x1a000] ;  /* 0x01a00000cc28783b */ /* 0x000fe20000004200 */
[----:B---3--:R-:W-:Y:S01]  /*4e80*/  F2FP.PACK_AB R34, R230, R231 ;  /* 0x000000e7e622723e */ /* 0x008fe200000000ff */
[----:B------:R-:W-:Y:S01]  /*4e90*/  FFMA.FTZ R225, R103, c[0x0][0x23c], -R240 ;  /* 0x00008f0067e17a23 */ /* 0x000fe200000108f0 */
[----:B------:R-:W-:Y:S01]  /*4ea0*/  PRMT R129, R238, 0x5410, R32 ;  /* 0x00005410ee817816 */ /* 0x000fe20000000020 */
[----:B------:R-:W-:Y:S01]  /*4eb0*/  FFMA.FTZ R224, R102, c[0x0][0x23c], -R240 ;  /* 0x00008f0066e07a23 */ /* 0x000fe200000108f0 */
[----:B------:R-:W-:Y:S01]  /*4ec0*/  SHF.R.U32.HI R6, RZ, 0x8, R4 ;  /* 0x00000008ff067819 */ /* 0x000fe20000011604 */
[----:B------:R-:W-:Y:S01]  /*4ed0*/  MUFU.EX2 R232, R232 ;  /* 0x000000e800e87308 */ /* 0x000fe20000000800 */
[----:B------:R-:W-:Y:S01]  /*4ee0*/  SHF.R.U32.HI R5, RZ, 0x10, R214 ;  /* 0x00000010ff057819 */ /* 0x000fe200000116d6 */
[----:B------:R-:W-:Y:S01]  /*4ef0*/  FFMA.FTZ R219, R101, c[0x0][0x23c], -R229 ;  /* 0x00008f0065db7a23 */ /* 0x000fe200000108e5 */
[----:B------:R-:W-:Y:S01]  /*4f00*/  PRMT R4, R165, 0x5410, R35 ;  /* 0x00005410a5047816 */ /* 0x000fe20000000023 */
[----:B------:R-:W-:Y:S01]  /*4f10*/  FFMA.FTZ R218, R100, c[0x0][0x23c], -R229 ;  /* 0x00008f0064da7a23 */ /* 0x000fe200000108e5 */
[----:B------:R-:W-:Y:S01]  /*4f20*/  PRMT R23, R23, 0x5410, R26 ;  /* 0x0000541017177816 */ /* 0x000fe2000000001a */
[----:B------:R-:W-:Y:S01]  /*4f30*/  FFMA.FTZ R223, R99, c[0x0][0x23c], -R240 ;  /* 0x00008f0063df7a23 */ /* 0x000fe200000108f0 */
[----:B------:R-:W-:Y:S01]  /*4f40*/  PRMT R33, R34, 0x7632, R33 ;  /* 0x0000763222217816 */ /* 0x000fe20000000021 */
[----:B------:R-:W2:Y:S01]  /*4f50*/  MUFU.EX2 R233, R233 ;  /* 0x000000e900e97308 */ /* 0x000ea20000000800 */
[----:B-1----:R-:W-:Y:S01]  /*4f60*/  F2FP.PACK_AB R125, R228, R235 ;  /* 0x000000ebe47d723e */ /* 0x002fe200000000ff */
[----:B------:R-:W-:Y:S01]  /*4f70*/  HSET2.LE.AND R23, R23, R236, PT ;  /* 0x000000ec17177233 */ /* 0x000fe20003803000 */
[----:B------:R-:W-:Y:S01]  /*4f80*/  LOP3.LUT R129, R22, R129, RZ, 0xc0, !PT ;  /* 0x0000008116817212 */ /* 0x000fe200078ec0ff */
[----:B------:R-:W-:Y:S01]  /*4f90*/  LDSM.16.MT88.4 R24, [R202+0x18800] ;  /* 0x01880000ca18783b */ /* 0x000fe20000004200 */
[----:B------:R-:W-:Y:S01]  /*4fa0*/  SHF.R.U32.HI R22, RZ, 0x18, R214 ;  /* 0x00000018ff167819 */ /* 0x000fe200000116d6 */
[----:B------:R-:W-:Y:S01]  /*4fb0*/  FFMA.FTZ R222, R98, c[0x0][0x23c], -R240 ;  /* 0x00008f0062de7a23 */ /* 0x000fe200000108f0 */
[----:B------:R-:W-:Y:S01]  /*4fc0*/  LOP3.LUT R5, R5, 0xff, RZ, 0xc0, !PT ;  /* 0x000000ff05057812 */ /* 0x000fe200078ec0ff */
[----:B------:R-:W-:Y:S01]  /*4fd0*/  MUFU.EX2 R123, R123 ;  /* 0x0000007b007b7308 */ /* 0x000fe20000000800 */
[----:B------:R-:W-:Y:S01]  /*4fe0*/  LOP3.LUT R131, R131, R4, RZ, 0xc0, !PT ;  /* 0x0000000483837212 */ /* 0x000fe200078ec0ff */
[----:B------:R-:W-:Y:S01]  /*4ff0*/  FFMA.FTZ R217, R97, c[0x0][0x23c], -R229 ;  /* 0x00008f0061d97a23 */ /* 0x000fe200000108e5 */
[----:B------:R-:W-:Y:S01]  /*5000*/  PRMT R124, R125, 0x7632, R124 ;  /* 0x000076327d7c7816 */ /* 0x000fe2000000007c */
[----:B------:R-:W-:Y:S01]  /*5010*/  FFMA.FTZ R221, R95, c[0x0][0x23c], -R240 ;  /* 0x00008f005fdd7a23 */ /* 0x000fe200000108f0 */
[----:B------:R-:W-:Y:S01]  /*5020*/  LOP3.LUT R4, R215, UR7, R172, 0x96, !PT ;  /* 0x00000007d7047c12 */ /* 0x000fe2000f8e96ac */
[----:B------:R-:W-:Y:S01]  /*5030*/  FFMA.FTZ R220, R94, c[0x0][0x23c], -R240 ;  /* 0x00008f005edc7a23 */ /* 0x000fe200000108f0 */
[----:B------:R-:W-:Y:S01]  /*5040*/  PRMT R130, R34, 0x5410, R33 ;  /* 0x0000541022827816 */ /* 0x000fe20000000021 */
[----:B------:R-:W1:Y:S01]  /*5050*/  MUFU.EX2 R127, R127 ;  /* 0x0000007f007f7308 */ /* 0x000e620000000800 */
[----:B------:R-:W-:-:S02]  /*5060*/  PRMT R22, R5, 0x5410, R22 ;  /* 0x0000541005167816 */ /* 0x000fc40000000016 */
[----:B------:R-:W-:Y:S02]  /*5070*/  PRMT R128, R125, 0x5410, R124 ;  /* 0x000054107d807816 */ /* 0x000fe4000000007c */
[C---:B------:R-:W-:Y:S02]  /*5080*/  LOP3.LUT R5, R4.reuse, 0xffff, RZ, 0xc0, !PT ;  /* 0x0000ffff04057812 */ /* 0x040fe400078ec0ff */
[----:B------:R-:W-:Y:S01]  /*5090*/  SHF.R.U32.HI R20, RZ, 0x10, R4 ;  /* 0x00000010ff147819 */ /* 0x000fe20000011604 */
[----:B------:R-:W-:Y:S01]  /*50a0*/  MUFU.EX2 R234, R234 ;  /* 0x000000ea00ea7308 */ /* 0x000fe20000000800 */
[----:B------:R-:W-:Y:S02]  /*50b0*/  LOP3.LUT R130, R21, R130, RZ, 0xc0, !PT ;  /* 0x0000008215827212 */ /* 0x000fe400078ec0ff */
[----:B------:R-:W-:Y:S02]  /*50c0*/  LOP3.LUT R21, R4, 0xff, RZ, 0xc0, !PT ;  /* 0x000000ff04157812 */ /* 0x000fe400078ec0ff */
[----:B------:R-:W-:-:S02]  /*50d0*/  LOP3.LUT R128, R23, R128, RZ, 0xc0, !PT ;  /* 0x0000008017807212 */ /* 0x000fc400078ec0ff */
[----:B------:R-:W-:Y:S01]  /*50e0*/  SHF.R.U32.HI R5, RZ, 0x8, R5 ;  /* 0x00000008ff057819 */ /* 0x000fe20000011605 */
[----:B------:R-:W3:Y:S01]  /*50f0*/  MUFU.EX2 R171, R171 ;  /* 0x000000ab00ab7308 */ /* 0x000ee20000000800 */
[----:B------:R-:W-:Y:S02]  /*5100*/  SHF.R.U32.HI R4, RZ, 0x18, R4 ;  /* 0x00000018ff047819 */ /* 0x000fe40000011604 */
[----:B------:R-:W-:Y:S01]  /*5110*/  LOP3.LUT R23, R214, 0xff, RZ, 0xc0, !PT ;  /* 0x000000ffd6177812 */ /* 0x000fe200078ec0ff */
[----:B------:R-:W-:Y:S01]  /*5120*/  HMMA.16816.F32 R148, R128, R152, RZ ;  /* 0x000000988094723c */ /* 0x000fe200000018ff */
[----:B------:R-:W-:Y:S02]  /*5130*/  LOP3.LUT R20, R20, 0xff, RZ, 0xc0, !PT ;  /* 0x000000ff14147812 */ /* 0x000fe400078ec0ff */
[----:B------:R-:W-:Y:S01]  /*5140*/  PRMT R23, R23, 0x5410, R6 ;  /* 0x0000541017177816 */ /* 0x000fe20000000006 */
[----:B------:R-:W-:Y:S01]  /*5150*/  MUFU.EX2 R126, R126 ;  /* 0x0000007e007e7308 */ /* 0x000fe20000000800 */
[----:B------:R-:W-:-:S02]  /*5160*/  PRMT R21, R21, 0x5410, R5 ;  /* 0x0000541015157816 */ /* 0x000fc40000000005 */
[----:B------:R-:W-:Y:S01]  /*5170*/  PRMT R20, R20, 0x5410, R4 ;  /* 0x0000541014147816 */ /* 0x000fe20000000004 */
[C---:B------:R-:W-:Y:S01]  /*5180*/  HMMA.16816.F32 R152, R128.reuse, R154, RZ ;  /* 0x0000009a8098723c */ /* 0x040fe200000018ff */
[----:B------:R-:W4:Y:S01]  /*5190*/  LDSM.16.MT88.4 R4, [R201+0x18800] ;  /* 0x01880000c904783b */ /* 0x000f220000004200 */
[----:B--2---:R-:W-:Y:S01]  /*51a0*/  F2FP.PACK_AB R167, R233, R232 ;  /* 0x000000e8e9a7723e */ /* 0x004fe200000000ff */
[--C-:B------:R-:W-:Y:S01]  /*51b0*/  HSET2.LE.AND R36, R21, R236.reuse, PT ;  /* 0x000000ec15247233 */ /* 0x100fe20003803000 */
[----:B------:R-:W2:Y:S01]  /*51c0*/  MUFU.EX2 R170, R170 ;  /* 0x000000aa00aa7308 */ /* 0x000ea20000000800 */
[----:B-1----:R-:W-:Y:S01]  /*51d0*/  F2FP.PACK_AB R169, R127, R123 ;  /* 0x0000007b7fa9723e */ /* 0x002fe200000000ff */
[----:B------:R-:W-:Y:S01]  /*51e0*/  HSET2.LE.AND R21, R20, R236, PT ;  /* 0x000000ec14157233 */ /* 0x000fe20003803000 */
[----:B------:R-:W-:Y:S01]  /*51f0*/  PRMT R166, R167, 0x7632, R166 ;  /* 0x00007632a7a67816 */ /* 0x000fe200000000a6 */
[----:B------:R-:W-:Y:S01]  /*5200*/  HMMA.16816.F32 R132, R128, R136, RZ ;  /* 0x000000888084723c */ /* 0x000fe200000018ff */
[----:B------:R-:W-:-:S02]  /*5210*/  PRMT R168, R169, 0x7632, R168 ;  /* 0x00007632a9a87816 */ /* 0x000fc400000000a8 */
[----:B------:R-:W-:Y:S01]  /*5220*/  PRMT R20, R167, 0x5410, R166 ;  /* 0x00005410a7147816 */ /* 0x000fe200000000a6 */
[----:B------:R-:W-:Y:S01]  /*5230*/  MUFU.EX2 R225, R225 ;  /* 0x000000e100e17308 */ /* 0x000fe20000000800 */
[----:B---3--:R-:W-:Y:S02]  /*5240*/  F2FP.PACK_AB R211, R171, R234 ;  /* 0x000000eaabd3723e */ /* 0x008fe400000000ff */
[----:B------:R-:W-:Y:S01]  /*5250*/  LOP3.LUT R20, R36, R20, RZ, 0xc0, !PT ;  /* 0x0000001424147212 */ /* 0x000fe200078ec0ff */
[----:B------:R-:W-:Y:S01]  /*5260*/  HMMA.16816.F32 R136, R128, R138, RZ ;  /* 0x0000008a8088723c */ /* 0x000fe200000018ff */
[----:B------:R-:W-:Y:S02]  /*5270*/  PRMT R36, R169, 0x5410, R168 ;  /* 0x00005410a9247816 */ /* 0x000fe400000000a8 */
[----:B------:R-:W-:Y:S01]  /*5280*/  PRMT R183, R211, 0x7632, R183 ;  /* 0x00007632d3b77816 */ /* 0x000fe200000000b7 */
[----:B------:R-:W-:Y:S01]  /*5290*/  MUFU.EX2 R224, R224 ;  /* 0x000000e000e07308 */ /* 0x000fe20000000800 */
[----:B--2---:R-:W-:-:S02]  /*52a0*/  F2FP.PACK_AB R213, R170, R126 ;  /* 0x0000007eaad5723e */ /* 0x004fc400000000ff */
[----:B------:R-:W-:Y:S01]  /*52b0*/  LOP3.LUT R21, R21, R36, RZ, 0xc0, !PT ;  /* 0x0000002415157212 */ /* 0x000fe200078ec0ff */
[--C-:B------:R-:W-:Y:S01]  /*52c0*/  HSET2.LE.AND R36, R23, R236.reuse, PT ;  /* 0x000000ec17247233 */ /* 0x100fe20003803000 */
[----:B------:R-:W-:Y:S01]  /*52d0*/  PRMT R212, R213, 0x7632, R212 ;  /* 0x00007632d5d47816 */ /* 0x000fe200000000d4 */
[----:B------:R-:W-:Y:S01]  /*52e0*/  HSET2.LE.AND R23, R22, R236, PT ;  /* 0x000000ec16177233 */ /* 0x000fe20003803000 */
[----:B------:R-:W-:Y:S01]  /*52f0*/  PRMT R22, R211, 0x5410, R183 ;  /* 0x00005410d3167816 */ /* 0x000fe200000000b7 */
[----:B------:R-:W-:Y:S01]  /*5300*/  HMMA.16816.F32 R140, R128, R144, RZ ;  /* 0x00000090808c723c */ /* 0x000fe200000018ff */
[----:B------:R-:W-:Y:S02]  /*5310*/  MUFU.EX2 R219, R219 ;  /* 0x000000db00db7308 */ /* 0x000fe40000000800 */
[----:B------:R-:W-:Y:S02]  /*5320*/  LOP3.LUT R22, R36, R22, RZ, 0xc0, !PT ;  /* 0x0000001624167212 */ /* 0x000fe400078ec0ff */
[----:B------:R-:W-:-:S03]  /*5330*/  PRMT R36, R213, 0x5410, R212 ;  /* 0x00005410d5247816 */ /* 0x000fc600000000d4 */
[----:B------:R-:W-:Y:S01]  /*5340*/  HMMA.16816.F32 R144, R128, R146, RZ ;  /* 0x000000928090723c */ /* 0x000fe200000018ff */
[----:B------:R-:W-:Y:S01]  /*5350*/  LOP3.LUT R23, R23, R36, RZ, 0xc0, !PT ;  /* 0x0000002417177212 */ /* 0x000fe200078ec0ff */
[----:B------:R-:W1:Y:S06]  /*5360*/  MUFU.EX2 R218, R218 ;  /* 0x000000da00da7308 */ /* 0x000e6c0000000800 */
[C---:B----4-:R-:W-:Y:S02]  /*5370*/  HMMA.16816.F32 R148, R20.reuse, R4, R148 ;  /* 0x000000041494723c */ /* 0x050fe40000001894 */
[----:B------:R-:W-:Y:S06]  /*5380*/  MUFU.EX2 R223, R223 ;  /* 0x000000df00df7308 */ /* 0x000fec0000000800 */
[C---:B------:R-:W-:Y:S01]  /*5390*/  HMMA.16816.F32 R152, R20.reuse, R6, R152 ;  /* 0x000000061498723c */ /* 0x040fe20000001898 */
[----:B------:R-:W2:Y:S01]  /*53a0*/  LDSM.16.MT88.4 R4, [R204+0x1a800] ;  /* 0x01a80000cc04783b */ /* 0x000ea20000004200 */
[----:B-1----:R-:W-:Y:S01]  /*53b0*/  F2FP.PACK_AB R182, R218, R219 ;  /* 0x000000dbdab6723e */ /* 0x002fe200000000ff */
[----:B------:R-:W1:Y:S05]  /*53c0*/  MUFU.EX2 R222, R222 ;  /* 0x000000de00de7308 */ /* 0x000e6a0000000800 */
[C---:B------:R-:W-:Y:S03]  /*53d0*/  HMMA.16816.F32 R132, R20.reuse, R28, R132 ;  /* 0x0000001c1484723c */ /* 0x040fe60000001884 */
[----:B------:R-:W-:Y:S05]  /*53e0*/  MUFU.EX2 R217, R217 ;  /* 0x000000d900d97308 */ /* 0x000fea0000000800 */
[----:B------:R-:W-:Y:S01]  /*53f0*/  HMMA.16816.F32 R136, R20, R30, R136 ;  /* 0x0000001e1488723c */ /* 0x000fe20000001888 */
[----:B------:R-:W3:Y:S02]  /*5400*/  LDSM.16.MT88.4 R28, [R200+0x18800] ;  /* 0x01880000c81c783b */ /* 0x000ee40000004200 */
[----:B------:R-:W-:Y:S05]  /*5410*/  MUFU.EX2 R221, R221 ;  /* 0x000000dd00dd7308 */ /* 0x000fea0000000800 */
[C---:B------:R-:W-:Y:S03]  /*5420*/  HMMA.16816.F32 R36, R128.reuse, R40, RZ ;  /* 0x000000288024723c */ /* 0x040fe600000018ff */
[----:B------:R-:W-:Y:S05]  /*5430*/  MUFU.EX2 R220, R220 ;  /* 0x000000dc00dc7308 */ /* 0x000fea0000000800 */
[----:B------:R-:W-:Y:S08]  /*5440*/  HMMA.16816.F32 R40, R128, R42, RZ ;  /* 0x0000002a8028723c */ /* 0x000ff000000018ff */
[C---:B------:R-:W-:Y:S08]  /*5450*/  HMMA.16816.F32 R140, R20.reuse, R24, R140 ;  /* 0x00000018148c723c */ /* 0x040ff0000000188c */
[----:B------:R-:W-:Y:S01]  /*5460*/  HMMA.16816.F32 R144, R20, R26, R144 ;  /* 0x0000001a1490723c */ /* 0x000fe20000001890 */
[----:B------:R-:W4:Y:S07]  /*5470*/  LDSM.16.MT88.4 R24, [R201+0x1a800] ;  /* 0x01a80000c918783b */ /* 0x000f2e0000004200 */
[C---:B------:R-:W-:Y:S08]  /*5480*/  HMMA.16816.F32 R156, R128.reuse, R160, RZ ;  /* 0x000000a0809c723c */ /* 0x040ff000000018ff */
[----:B------:R-:W-:Y:S08]  /*5490*/  HMMA.16816.F32 R160, R128, R162, RZ ;  /* 0x000000a280a0723c */ /* 0x000ff000000018ff */
[C---:B--2---:R-:W-:Y:S08]  /*54a0*/  HMMA.16816.F32 R36, R20.reuse, R4, R36 ;  /* 0x000000041424723c */ /* 0x044ff00000001824 */
[----:B------:R-:W-:Y:S01]  /*54b0*/  HMMA.16816.F32 R40, R20, R6, R40 ;  /* 0x000000061428723c */ /* 0x000fe20000001828 */
[----:B------:R-:W2:Y:S07]  /*54c0*/  LDSM.16.MT88.4 R4, [R204+0x1c800] ;  /* 0x01c80000cc04783b */ /* 0x000eae0000004200 */
[C---:B------:R-:W-:Y:S08]  /*54d0*/  HMMA.16816.F32 R52, R128.reuse, R56, RZ ;  /* 0x000000388034723c */ /* 0x040ff000000018ff */
[C---:B------:R-:W-:Y:S08]  /*54e0*/  HMMA.16816.F32 R56, R128.reuse, R58, RZ ;  /* 0x0000003a8038723c */ /* 0x040ff000000018ff */
[C---:B------:R-:W-:Y:S08]  /*54f0*/  HMMA.16816.F32 R44, R128.reuse, R48, RZ ;  /* 0x00000030802c723c */ /* 0x040ff000000018ff */
[----:B------:R-:W-:Y:S08]  /*5500*/  HMMA.16816.F32 R48, R128, R50, RZ ;  /* 0x000000328030723c */ /* 0x000ff000000018ff */
[C---:B---3--:R-:W-:Y:S08]  /*5510*/  HMMA.16816.F32 R156, R20.reuse, R28, R156 ;  /* 0x0000001c149c723c */ /* 0x048ff0000000189c */
[----:B------:R-:W-:Y:S01]  /*5520*/  HMMA.16816.F32 R160, R20, R30, R160 ;  /* 0x0000001e14a0723c */ /* 0x000fe200000018a0 */
[----:B------:R-:W3:Y:S07]  /*5530*/  LDSM.16.MT88.4 R28, [R200+0x1a800] ;  /* 0x01a80000c81c783b */ /* 0x000eee0000004200 */
[C---:B------:R-:W-:Y:S08]  /*5540*/  HMMA.16816.F32 R68, R128.reuse, R72, RZ ;  /* 0x000000488044723c */ /* 0x040ff000000018ff */
[----:B------:R-:W-:Y:S08]  /*5550*/  HMMA.16816.F32 R72, R128, R74, RZ ;  /* 0x0000004a8048723c */ /* 0x000ff000000018ff */
[C---:B----4-:R-:W-:Y:S08]  /*5560*/  HMMA.16816.F32 R52, R20.reuse, R24, R52 ;  /* 0x000000181434723c */ /* 0x050ff00000001834 */
[C---:B------:R-:W-:Y:S01]  /*5570*/  HMMA.16816.F32 R56, R20.reuse, R26, R56 ;  /* 0x0000001a1438723c */ /* 0x040fe20000001838 */
[----:B------:R-:W4:Y:S07]  /*5580*/  LDSM.16.MT88.4 R24, [R202+0x1c800] ;  /* 0x01c80000ca18783b */ /* 0x000f2e0000004200 */
[C---:B------:R-:W-:Y:S08]  /*5590*/  HMMA.16816.F32 R44, R20.reuse, R60, R44 ;  /* 0x0000003c142c723c */ /* 0x040ff0000000182c */
[----:B------:R-:W-:Y:S08]  /*55a0*/  HMMA.16816.F32 R48, R20, R62, R48 ;  /* 0x0000003e1430723c */ /* 0x000ff00000001830 */
[----:B------:R-:W-:Y:S08]  /*55b0*/  HMMA.16816.F32 R60, R128, R64, RZ ;  /* 0x00000040803c723c */ /* 0x000ff000000018ff */
[C---:B--2---:R-:W-:Y:S08]  /*55c0*/  HMMA.16816.F32 R68, R20.reuse, R4, R68 ;  /* 0x000000041444723c */ /* 0x044ff00000001844 */
[----:B------:R-:W-:Y:S01]  /*55d0*/  HMMA.16816.F32 R72, R20, R6, R72 ;  /* 0x000000061448723c */ /* 0x000fe20000001848 */
[----:B------:R-:W2:Y:S07]  /*55e0*/  LDSM.16.MT88.4 R4, [R201+0x1c800] ;  /* 0x01c80000c904783b */ /* 0x000eae0000004200 */
[----:B------:R-:W-:Y:S08]  /*55f0*/  HMMA.16816.F32 R76, R128, R80, RZ ;  /* 0x00000050804c723c */ /* 0x000ff000000018ff */
[----:B---3--:R-:W-:Y:S07]  /*5600*/  HMMA.16816.F32 R60, R20, R28, R60 ;  /* 0x0000001c143c723c */ /* 0x008fee000000183c */
[----:B------:R-:W-:Y:S01]  /*5610*/  IMAD.WIDE.U32 R28, R84, -0x326172a9, RZ ;  /* 0xcd9e8d57541c7825 */ /* 0x000fe200078e00ff */
[----:B------:R-:W-:Y:S04]  /*5620*/  HMMA.16816.F32 R80, R128, R82, RZ ;  /* 0x000000528050723c */ /* 0x000fe800000018ff */
[----:B------:R-:W-:-:S02]  /*5630*/  LOP3.LUT R180, R29, UR34, R180, 0x96, !PT ;  /* 0x000000221db47c12 */ /* 0x000fc4000f8e96b4 */
[----:B------:R-:W-:Y:S02]  /*5640*/  LOP3.LUT R28, R19, UR15, R28, 0x96, !PT ;  /* 0x0000000f131c7c12 */ /* 0x000fe4000f8e961c */
[----:B------:R-:W-:Y:S01]  /*5650*/  HMMA.16816.F32 R84, R128, R88, RZ ;  /* 0x000000588054723c */ /* 0x000fe200000018ff */
[----:B------:R-:W-:-:S05]  /*5660*/  IMAD.WIDE.U32 R180, R180, -0x2daee0ad, RZ ;  /* 0xd2511f53b4b47825 */ /* 0x000fca00078e00ff */
[----:B------:R-:W-:Y:S02]  /*5670*/  LOP3.LUT R179, R181, UR14, R178, 0x96, !PT ;  /* 0x0000000eb5b37c12 */ /* 0x000fe4000f8e96b2 */
[C---:B----4-:R-:W-:Y:S07]  /*5680*/  HMMA.16816.F32 R76, R20.reuse, R24, R76 ;  /* 0x00000018144c723c */ /* 0x050fee000000184c */
[----:B------:R-:W-:Y:S01]  /*5690*/  IMAD.WIDE.U32 R24, R28, -0x2daee0ad, RZ ;  /* 0xd2511f531c187825 */ /* 0x000fe200078e00ff */
[----:B------:R-:W-:Y:S03]  /*56a0*/  HMMA.16816.F32 R80, R20, R26, R80 ;  /* 0x0000001a1450723c */ /* 0x000fe60000001850 */
[----:B------:R-:W-:Y:S01]  /*56b0*/  IMAD.WIDE.U32 R28, R179, -0x326172a9, RZ ;  /* 0xcd9e8d57b31c7825 */ /* 0x000fe200078e00ff */
[----:B------:R-:W-:-:S04]  /*56c0*/  LOP3.LUT R178, R25, UR12, R180, 0x96, !PT ;  /* 0x0000000c19b27c12 */ /* 0x000fc8000f8e96b4 */
[----:B--2---:R-:W-:Y:S01]  /*56d0*/  HMMA.16816.F32 R84, R20, R4, R84 ;  /* 0x000000041454723c */ /* 0x004fe20000001854 */
[----:B------:R-:W-:-:S05]  /*56e0*/  IMAD.WIDE.U32 R178, R178, -0x326172a9, RZ ;  /* 0xcd9e8d57b2b27825 */ /* 0x000fca00078e00ff */
[----:B------:R-:W-:Y:S02]  /*56f0*/  LOP3.LUT R26, R179, UR11, R28, 0x96, !PT ;  /* 0x0000000bb31a7c12 */ /* 0x000fe4000f8e961c */
[----:B------:R-:W-:Y:S01]  /*5700*/  LOP3.LUT R4, R29, UR13, R18, 0x96, !PT ;  /* 0x0000000d1d047c12 */ /* 0x000fe2000f8e9612 */
[----:B------:R-:W-:Y:S01]  /*5710*/  HMMA.16816.F32 R88, R128, R90, RZ ;  /* 0x0000005a8058723c */ /* 0x000fe200000018ff */
[----:B------:R-:W-:Y:S01]  /*5720*/  LOP3.LUT R28, R179, UR11, R28, 0x96, !PT ;  /* 0x0000000bb31c7c12 */ /* 0x000fe2000f8e961c */
[----:B------:R-:W-:Y:S01]  /*5730*/  IMAD.WIDE.U32 R26, R26, -0x2daee0ad, RZ ;  /* 0xd2511f531a1a7825 */ /* 0x000fe200078e00ff */
[----:B------:R-:W-:-:S03]  /*5740*/  LOP3.LUT R29, R29, UR13, R18, 0x96, !PT ;  /* 0x0000000d1d1d7c12 */ /* 0x000fc6000f8e9612 */
[----:B------:R-:W-:Y:S02]  /*5750*/  IMAD.WIDE.U32 R4, R4, -0x2daee0ad, RZ ;  /* 0xd2511f5304047825 */ /* 0x000fe400078e00ff */
[----:B------:R-:W-:Y:S02]  /*5760*/  HMMA.16816.F32 R64, R128, R66, RZ ;  /* 0x000000428040723c */ /* 0x000fe400000018ff */
[----:B------:R-:W-:Y:S01]  /*5770*/  IMAD.WIDE.U32 R12, R28, -0x2daee0ad, RZ ;  /* 0xd2511f531c0c7825 */ /* 0x000fe200078e00ff */
[----:B------:R-:W-:Y:S02]  /*5780*/  LOP3.LUT R25, R5, UR10, R24, 0x96, !PT ;  /* 0x0000000a05197c12 */ /* 0x000fe4000f8e9618 */
[----:B------:R-:W-:Y:S01]  /*5790*/  LOP3.LUT R5, R27, UR8, R4, 0x96, !PT ;  /* 0x000000081b057c12 */ /* 0x000fe2000f8e9604 */
[----:B------:R-:W-:Y:S01]  /*57a0*/  IMAD R29, R29, -0x2daee0ad, RZ ;  /* 0xd2511f531d1d7824 */ /* 0x000fe200078e02ff */
[----:B------:R-:W-:Y:S01]  /*57b0*/  LOP3.LUT R4, R175, UR35, R176, 0x96, !PT ;  /* 0x00000023af047c12 */ /* 0x000fe2000f8e96b0 */
[----:B------:R-:W-:Y:S01]  /*57c0*/  IMAD.WIDE.U32 R180, R25, -0x326172a9, RZ ;  /* 0xcd9e8d5719b47825 */ /* 0x000fe200078e00ff */
[----:B------:R-:W-:-:S02]  /*57d0*/  LOP3.LUT R24, R174, 0xff, RZ, 0xc0, !PT ;  /* 0x000000ffae187812 */ /* 0x000fc400078ec0ff */
[----:B------:R-:W-:Y:S01]  /*57e0*/  LOP3.LUT R29, R13, UR8, R29, 0x96, !PT ;  /* 0x000000080d1d7c12 */ /* 0x000fe2000f8e961d */
[----:B------:R-:W-:Y:S01]  /*57f0*/  IMAD.WIDE.U32 R176, R5, -0x326172a9, RZ ;  /* 0xcd9e8d5705b07825 */ /* 0x000fe200078e00ff */
[----:B------:R-:W-:Y:S02]  /*5800*/  ISETP.GE.U32.AND P6, PT, R243, R24, PT ;  /* 0x00000018f300720c */ /* 0x000fe40003fc6070 */
[----:B------:R-:W-:Y:S01]  /*5810*/  LOP3.LUT R242, R181, UR9, R178, 0x96, !PT ;  /* 0x00000009b5f27c12 */ /* 0x000fe2000f8e96b2 */
[----:B------:R-:W-:Y:S01]  /*5820*/  HMMA.16816.F32 R88, R20, R6, R88 ;  /* 0x000000061458723c */ /* 0x000fe20000001858 */
[----:B------:R-:W-:Y:S02]  /*5830*/  LOP3.LUT R27, R177, UR35, R180, 0x96, !PT ;  /* 0x00000023b11b7c12 */ /* 0x000fe4000f8e96b4 */
[----:B------:R-:W-:Y:S02]  /*5840*/  LOP3.LUT R28, R176, 0xff, RZ, 0xc0, !PT ;  /* 0x000000ffb01c7812 */ /* 0x000fe400078ec0ff */
[----:B------:R-:W-:-:S02]  /*5850*/  LOP3.LUT R24, R27, 0xffff, RZ, 0xc0, !PT ;  /* 0x0000ffff1b187812 */ /* 0x000fc400078ec0ff */
[----:B------:R-:W-:Y:S01]  /*5860*/  ISETP.GE.U32.AND P2, PT, R243, R28, PT ;  /* 0x0000001cf300720c */ /* 0x000fe20003f46070 */
[----:B------:R-:W-:Y:S01]  /*5870*/  HMMA.16816.F32 R64, R20, R30, R64 ;  /* 0x0000001e1440723c */ /* 0x000fe20000001840 */
[----:B------:R-:W-:Y:S02]  /*5880*/  SHF.R.U32.HI R24, RZ, 0x8, R24 ;  /* 0x00000008ff187819 */ /* 0x000fe40000011618 */
[----:B------:R-:W-:Y:S02]  /*5890*/  LOP3.LUT R28, R27, 0xff, RZ, 0xc0, !PT ;  /* 0x000000ff1b1c7812 */ /* 0x000fe400078ec0ff */
[----:B------:R-:W-:Y:S02]  /*58a0*/  LOP3.LUT R24, R24, 0xffff, RZ, 0xc0, !PT ;  /* 0x0000ffff18187812 */ /* 0x000fe400078ec0ff */
[----:B------:R-:W-:Y:S02]  /*58b0*/  LOP3.LUT R7, R176, 0xffff, RZ, 0xc0, !PT ;  /* 0x0000ffffb0077812 */ /* 0x000fe400078ec0ff */
[----:B------:R-:W-:-:S02]  /*58c0*/  SHF.R.U32.HI R25, RZ, 0x10, R176 ;  /* 0x00000010ff197819 */ /* 0x000fc400000116b0 */
[----:B------:R-:W-:Y:S01]  /*58d0*/  SHF.R.U32.HI R5, RZ, 0x18, R176 ;  /* 0x00000018ff057819 */ /* 0x000fe200000116b0 */
[----:B------:R-:W-:Y:S01]  /*58e0*/  IMAD.WIDE.U32 R176, R29, -0x326172a9, RZ ;  /* 0xcd9e8d571db07825 */ /* 0x000fe200078e00ff */
[C---:B------:R-:W-:Y:S02]  /*58f0*/  ISETP.GE.U32.AND P4, PT, R243.reuse, R28, PT ;  /* 0x0000001cf300720c */ /* 0x040fe40003f86070 */
[----:B------:R-:W-:Y:S02]  /*5900*/  ISETP.GE.U32.AND P5, PT, R243, R24, PT ;  /* 0x00000018f300720c */ /* 0x000fe40003fa6070 */
[----:B------:R-:W-:Y:S02]  /*5910*/  LOP3.LUT R241, R177, UR35, R180, 0x96, !PT ;  /* 0x00000023b1f17c12 */ /* 0x000fe4000f8e96b4 */
[----:B------:R-:W-:Y:S02]  /*5920*/  F2FP.PACK_AB R180, R224, R225 ;  /* 0x000000e1e0b4723e */ /* 0x000fe400000000ff */
[----:B------:R-:W-:-:S02]  /*5930*/  SHF.R.U32.HI R28, RZ, 0x18, R27 ;  /* 0x00000018ff1c7819 */ /* 0x000fc4000001161b */
[C---:B------:R-:W-:Y:S02]  /*5940*/  PRMT R179, R180.reuse, 0x7632, R179 ;  /* 0x00007632b4b37816 */ /* 0x040fe400000000b3 */
[----:B------:R-:W-:Y:S01]  /*5950*/  SHF.R.U32.HI R27, RZ, 0x10, R27 ;  /* 0x00000010ff1b7819 */ /* 0x000fe2000001161b */
[----:B------:R-:W-:Y:S01]  /*5960*/  @!P4 HADD2 R120, -R180.H0_H0, -RZ.H0_H0 ;  /* 0xa00000ffb478c230 */ /* 0x000fe20000000900 */
[----:B------:R-:W-:Y:S01]  /*5970*/  PRMT R24, R180, 0x5410, R179 ;  /* 0x00005410b4187816 */ /* 0x000fe200000000b3 */
[----:B------:R-:W-:Y:S01]  /*5980*/  @!P5 HADD2 R115, -R179.H0_H0, -RZ.H0_H0 ;  /* 0xa00000ffb373d230 */ /* 0x000fe20000000900 */
[----:B------:R-:W-:Y:S02]  /*5990*/  LOP3.LUT R27, R27, 0xff, RZ, 0xc0, !PT ;  /* 0x000000ff1b1b7812 */ /* 0x000fe400078ec0ff */
[----:B------:R-:W-:Y:S02]  /*59a0*/  @!P4 PRMT R180, R120, 0x5410, RZ ;  /* 0x0000541078b4c816 */ /* 0x000fe400000000ff */
[----:B------:R-:W-:-:S02]  /*59b0*/  ISETP.GE.U32.AND P4, PT, R243, R28, PT ;  /* 0x0000001cf300720c */ /* 0x000fc40003f86070 */
[----:B------:R-:W-:Y:S02]  /*59c0*/  @!P5 PRMT R179, R115, 0x5410, RZ ;  /* 0x0000541073b3d816 */ /* 0x000fe400000000ff */
[----:B------:R-:W-:Y:S02]  /*59d0*/  ISETP.GE.U32.AND P5, PT, R243, R27, PT ;  /* 0x0000001bf300720c */ /* 0x000fe40003fa6070 */
[----:B------:R-:W-:Y:S02]  /*59e0*/  LOP3.LUT R6, R181, UR9, R178, 0x96, !PT ;  /* 0x00000009b5067c12 */ /* 0x000fe4000f8e96b2 */
[----:B------:R-:W-:Y:S02]  /*59f0*/  LOP3.LUT R216, R176, 0xff, RZ, 0xc0, !PT ;  /* 0x000000ffb0d87812 */ /* 0x000fe400078ec0ff */
[----:B------:R-:W-:Y:S02]  /*5a00*/  PRMT R181, R182, 0x7632, R181 ;  /* 0x00007632b6b57816 */ /* 0x000fe400000000b5 */
[----:B------:R-:W-:Y:S01]  /*5a10*/  SHF.R.U32.HI R7, RZ, 0x8, R7 ;  /* 0x00000008ff077819 */ /* 0x000fe20000011607 */
[----:B------:R-:W-:Y:S01]  /*5a20*/  IMAD.MOV.U32 R120, RZ, RZ, R216 ;  /* 0x000000ffff787224 */ /* 0x000fe200078e00d8 */
[----:B------:R-:W-:Y:S01]  /*5a30*/  LOP3.LUT R27, R25, 0xff, RZ, 0xc0, !PT ;  /* 0x000000ff191b7812 */ /* 0x000fe200078ec0ff */
[----:B------:R-:W-:Y:S01]  /*5a40*/  @!P4 HADD2 R114, -R181.H0_H0, -RZ.H0_H0 ;  /* 0xa00000ffb572c230 */ /* 0x000fe20000000900 */
[----:B------:R-:W-:Y:S01]  /*5a50*/  FFMA.FTZ R216, R96, c[0x0][0x23c], -R229 ;  /* 0x00008f0060d87a23 */ /* 0x000fe200000108e5 */
[----:B------:R-:W-:Y:S01]  /*5a60*/  @!P5 HADD2 R113, -R182.H0_H0, -RZ.H0_H0 ;  /* 0xa00000ffb671d230 */ /* 0x000fe20000000900 */
[----:B------:R-:W-:-:S02]  /*5a70*/  PRMT R25, R182, 0x5410, R181 ;  /* 0x00005410b6197816 */ /* 0x000fc400000000b5 */
[----:B------:R-:W-:Y:S01]  /*5a80*/  @!P4 PRMT R181, R114, 0x5410, RZ ;  /* 0x0000541072b5c816 */ /* 0x000fe200000000ff */
[----:B------:R-:W-:Y:S01]  /*5a90*/  IMAD.WIDE.U32 R114, R6, -0x2daee0ad, RZ ;  /* 0xd2511f5306727825 */ /* 0x000fe200078e00ff */
[----:B------:R-:W-:Y:S01]  /*5aa0*/  LOP3.LUT R7, R7, 0xffff, RZ, 0xc0, !PT ;  /* 0x0000ffff07077812 */ /* 0x000fe200078ec0ff */
[----:B------:R-:W2:Y:S01]  /*5ab0*/  MUFU.EX2 R216, R216 ;  /* 0x000000d800d87308 */ /* 0x000ea20000000800 */
[----:B------:R-:W-:Y:S01]  /*5ac0*/  @!P5 PRMT R182, R113, 0x5410, RZ ;  /* 0x0000541071b6d816 */ /* 0x000fe200000000ff */
[----:B------:R-:W-:Y:S01]  /*5ad0*/  IMAD.MOV.U32 R113, RZ, RZ, R215 ;  /* 0x000000ffff717224 */ /* 0x000fe200078e00d7 */
[----:B------:R-:W-:Y:S02]  /*5ae0*/  ISETP.GE.U32.AND P5, PT, R243, R7, PT ;  /* 0x00000007f300720c */ /* 0x000fe40003fa6070 */
[----:B------:R-:W-:Y:S02]  /*5af0*/  LOP3.LUT R14, R176, 0xffff, RZ, 0xc0, !PT ;  /* 0x0000ffffb00e7812 */ /* 0x000fe400078ec0ff */
[----:B------:R-:W-:-:S02]  /*5b00*/  SHF.R.U32.HI R11, RZ, 0x10, R176 ;  /* 0x00000010ff0b7819 */ /* 0x000fc400000116b0 */
[----:B------:R-:W-:Y:S02]  /*5b10*/  SHF.R.U32.HI R252, RZ, 0x18, R176 ;  /* 0x00000018fffc7819 */ /* 0x000fe400000116b0 */
[----:B------:R-:W-:Y:S02]  /*5b20*/  LOP3.LUT R6, R115, UR7, R26, 0x96, !PT ;  /* 0x0000000773067c12 */ /* 0x000fe4000f8e961a */
[----:B-1----:R-:W-:Y:S02]  /*5b30*/  F2FP.PACK_AB R176, R222, R223 ;  /* 0x000000dfdeb0723e */ /* 0x002fe400000000ff */
[----:B------:R-:W-:Y:S02]  /*5b40*/  ISETP.GE.U32.AND P4, PT, R243, R27, PT ;  /* 0x0000001bf300720c */ /* 0x000fe40003f86070 */
[----:B------:R-:W-:Y:S01]  /*5b50*/  SHF.R.U32.HI R7, RZ, 0x10, R6 ;  /* 0x00000010ff077819 */ /* 0x000fe20000011606 */
[----:B------:R-:W-:Y:S01]  /*5b60*/  @!P2 HADD2 R112, -R176.H0_H0, -RZ.H0_H0 ;  /* 0xa00000ffb070a230 */ /* 0x000fe20000000900 */
[----:B------:R-:W-:-:S02]  /*5b70*/  LOP3.LUT R31, R174, 0xffff, RZ, 0xc0, !PT ;  /* 0x0000ffffae1f7812 */ /* 0x000fc400078ec0ff */
[C---:B------:R-:W-:Y:S02]  /*5b80*/  PRMT R175, R176.reuse, 0x7632, R175 ;  /* 0x00007632b0af7816 */ /* 0x040fe400000000af */
[----:B------:R-:W-:Y:S02]  /*5b90*/  LOP3.LUT R7, R7, 0xff, RZ, 0xc0, !PT ;  /* 0x000000ff07077812 */ /* 0x000fe400078ec0ff */
[----:B------:R-:W-:Y:S01]  /*5ba0*/  PRMT R26, R176, 0x5410, R175 ;  /* 0x00005410b01a7816 */ /* 0x000fe200000000af */
[----:B------:R-:W-:Y:S01]  /*5bb0*/  @!P5 HADD2 R111, -R175.H0_H0, -RZ.H0_H0 ;  /* 0xa00000ffaf6fd230 */ /* 0x000fe20000000900 */
[----:B------:R-:W-:Y:S01]  /*5bc0*/  @!P2 PRMT R176, R112, 0x5410, RZ ;  /* 0x0000541070b0a816 */ /* 0x000fe200000000ff */
[----:B------:R-:W-:Y:S01]  /*5bd0*/  IMAD.MOV.U32 R112, RZ, RZ, R214 ;  /* 0x000000ffff707224 */ /* 0x000fe200078e00d6 */
[----:B------:R-:W-:Y:S01]  /*5be0*/  ISETP.GE.U32.AND P2, PT, R243, R7, PT ;  /* 0x00000007f300720c */ /* 0x000fe20003f46070 */
[----:B------:R-:W-:Y:S01]  /*5bf0*/  FFMA.FTZ R214, R92, c[0x0][0x23c], -R229 ;  /* 0x00008f005cd67a23 */ /* 0x000fe200000108e5 */
[----:B--2---:R-:W-:-:S02]  /*5c00*/  F2FP.PACK_AB R178, R216, R217 ;  /* 0x000000d9d8b2723e */ /* 0x004fc400000000ff */
[----:B------:R-:W-:Y:S02]  /*5c10*/  LOP3.LUT R7, R6, 0xff, RZ, 0xc0, !PT ;  /* 0x000000ff06077812 */ /* 0x000fe400078ec0ff */
[----:B------:R-:W-:Y:S01]  /*5c20*/  @!P5 PRMT R175, R111, 0x5410, RZ ;  /* 0x000054106fafd816 */ /* 0x000fe200000000ff */
[----:B------:R-:W-:Y:S01]  /*5c30*/  @!P4 HADD2 R0, -R178.H0_H0, -RZ.H0_H0 ;  /* 0xa00000ffb200c230 */ /* 0x000fe20000000900 */
[----:B------:R-:W-:Y:S01]  /*5c40*/  ISETP.GE.U32.AND P5, PT, R243, R7, PT ;  /* 0x00000007f300720c */ /* 0x000fe20003fa6070 */
[----:B------:R-:W-:Y:S01]  /*5c50*/  MUFU.EX2 R214, R214 ;  /* 0x000000d600d67308 */ /* 0x000fe20000000800 */
[----:B------:R-:W-:Y:S02]  /*5c60*/  PRMT R177, R178, 0x7632, R177 ;  /* 0x00007632b2b17816 */ /* 0x000fe400000000b1 */
[----:B------:R-:W-:Y:S02]  /*5c70*/  SHF.R.U32.HI R7, RZ, 0x18, R6 ;  /* 0x00000018ff077819 */ /* 0x000fe40000011606 */
[----:B------:R-:W-:-:S02]  /*5c80*/  LOP3.LUT R6, R6, 0xffff, RZ, 0xc0, !PT ;  /* 0x0000ffff06067812 */ /* 0x000fc400078ec0ff */
[----:B------:R-:W-:Y:S02]  /*5c90*/  PRMT R27, R178, 0x5410, R177 ;  /* 0x00005410b21b7816 */ /* 0x000fe400000000b1 */
[----:B------:R-:W-:Y:S02]  /*5ca0*/  @!P4 PRMT R178, R0, 0x5410, RZ ;  /* 0x0000541000b2c816 */ /* 0x000fe400000000ff */
[----:B------:R-:W-:Y:S02]  /*5cb0*/  SHF.R.U32.HI R0, RZ, 0x8, R6 ;  /* 0x00000008ff007819 */ /* 0x000fe40000011606 */
[----:B------:R-:W-:Y:S02]  /*5cc0*/  ISETP.GE.U32.AND P1, PT, R243, R5, PT ;  /* 0x00000005f300720c */ /* 0x000fe40003f26070 */
[----:B------:R-:W-:Y:S02]  /*5cd0*/  LOP3.LUT R0, R0, 0xffff, RZ, 0xc0, !PT ;  /* 0x0000ffff00007812 */ /* 0x000fe400078ec0ff */
[----:B------:R-:W-:Y:S01]  /*5ce0*/  LOP3.LUT R5, R215, UR7, R172, 0x96, !PT ;  /* 0x00000007d7057c12 */ /* 0x000fe2000f8e96ac */
[----:B------:R-:W-:Y:S01]  /*5cf0*/  FFMA.FTZ R215, R93, c[0x0][0x23c], -R229 ;  /* 0x00008f005dd77a23 */ /* 0x000fe200000108e5 */
[----:B------:R-:W-:-:S02]  /*5d00*/  ISETP.GE.U32.AND P4, PT, R243, R0, PT ;  /* 0x00000000f300720c */ /* 0x000fc40003f86070 */
[----:B------:R-:W-:Y:S02]  /*5d10*/  F2FP.PACK_AB R172, R220, R221 ;  /* 0x000000dddcac723e */ /* 0x000fe400000000ff */
[----:B------:R-:W-:Y:S01]  /*5d20*/  LOP3.LUT R6, R5, 0xff, RZ, 0xc0, !PT ;  /* 0x000000ff05067812 */ /* 0x000fe200078ec0ff */
[----:B------:R-:W1:Y:S01]  /*5d30*/  MUFU.EX2 R215, R215 ;  /* 0x000000d700d77308 */ /* 0x000e620000000800 */
[C---:B------:R-:W-:Y:S01]  /*5d40*/  PRMT R0, R172.reuse, 0x7632, R0 ;  /* 0x00007632ac007816 */ /* 0x040fe20000000000 */
[----:B------:R-:W-:Y:S01]  /*5d50*/  @!P5 HADD2 R99, -R172.H0_H0, -RZ.H0_H0 ;  /* 0xa00000ffac63d230 */ /* 0x000fe20000000900 */
[----:B------:R-:W-:Y:S01]  /*5d60*/  SHF.R.U32.HI R30, RZ, 0x10, R174 ;  /* 0x00000010ff1e7819 */ /* 0x000fe200000116ae */
[----:B------:R-:W-:Y:S01]  /*5d70*/  @!P1 HADD2 R110, -R177.H0_H0, -RZ.H0_H0 ;  /* 0xa00000ffb16e9230 */ /* 0x000fe20000000900 */
[----:B------:R-:W-:Y:S02]  /*5d80*/  PRMT R28, R172, 0x5410, R0 ;  /* 0x00005410ac1c7816 */ /* 0x000fe40000000000 */
[----:B------:R-:W-:Y:S01]  /*5d90*/  @!P5 PRMT R172, R99, 0x5410, RZ ;  /* 0x0000541063acd816 */ /* 0x000fe200000000ff */
[----:B------:R-:W-:Y:S01]  /*5da0*/  @!P4 HADD2 R98, -R0.H0_H0, -RZ.H0_H0 ;  /* 0xa00000ff0062c230 */ /* 0x000fe20000000900 */
[----:B------:R-:W-:-:S02]  /*5db0*/  ISETP.GE.U32.AND P5, PT, R243, R6, PT ;  /* 0x00000006f300720c */ /* 0x000fc40003fa6070 */
[--C-:B------:R-:W-:Y:S02]  /*5dc0*/  SHF.R.U32.HI R6, RZ, 0x18, R5.reuse ;  /* 0x00000018ff067819 */ /* 0x100fe40000011605 */
[----:B------:R-:W-:Y:S02]  /*5dd0*/  SHF.R.U32.HI R174, RZ, 0x18, R174 ;  /* 0x00000018ffae7819 */ /* 0x000fe400000116ae */
[----:B------:R-:W-:Y:S02]  /*5de0*/  @!P4 PRMT R0, R98, 0x5410, RZ ;  /* 0x000054106200c816 */ /* 0x000fe400000000ff */
[----:B------:R-:W-:Y:S02]  /*5df0*/  @!P1 PRMT R177, R110, 0x5410, RZ ;  /* 0x000054106eb19816 */ /* 0x000fe400000000ff */
[C---:B------:R-:W-:Y:S02]  /*5e00*/  ISETP.GE.U32.AND P4, PT, R243.reuse, R6, PT ;  /* 0x00000006f300720c */ /* 0x040fe40003f86070 */
[C---:B------:R-:W-:Y:S01]  /*5e10*/  ISETP.GE.U32.AND P1, PT, R243.reuse, R7, PT ;  /* 0x00000007f300720c */ /* 0x040fe20003f26070 */
[----:B------:R-:W-:Y:S01]  /*5e20*/  @!P5 HADD2 R96, -R167.H0_H0, -RZ.H0_H0 ;  /* 0xa00000ffa760d230 */ /* 0x000fe20000000900 */
[----:B------:R-:W-:Y:S01]  /*5e30*/  SHF.R.U32.HI R6, RZ, 0x10, R5 ;  /* 0x00000010ff067819 */ /* 0x000fe20000011605 */
[----:B------:R-:W-:Y:S01]  /*5e40*/  IMAD.MOV.U32 R7, RZ, RZ, R113 ;  /* 0x000000ffff077224 */ /* 0x000fe200078e0071 */
[----:B------:R-:W-:-:S02]  /*5e50*/  ISETP.GE.U32.AND P3, PT, R243, R174, PT ;  /* 0x000000aef300720c */ /* 0x000fc40003f66070 */
[----:B------:R-:W-:Y:S02]  /*5e60*/  LOP3.LUT R5, R5, 0xffff, RZ, 0xc0, !PT ;  /* 0x0000ffff05057812 */ /* 0x000fe400078ec0ff */
[----:B-1----:R-:W-:Y:S02]  /*5e70*/  F2FP.PACK_AB R174, R214, R215 ;  /* 0x000000d7d6ae723e */ /* 0x002fe400000000ff */
[----:B------:R-:W-:Y:S01]  /*5e80*/  SHF.R.U32.HI R5, RZ, 0x8, R5 ;  /* 0x00000008ff057819 */ /* 0x000fe20000011605 */
[----:B------:R-:W-:Y:S01]  /*5e90*/  @!P4 HADD2 R92, -R168.H0_H0, -RZ.H0_H0 ;  /* 0xa00000ffa85cc230 */ /* 0x000fe20000000900 */
[C---:B------:R-:W-:Y:S01]  /*5ea0*/  PRMT R173, R174.reuse, 0x7632, R173 ;  /* 0x00007632aead7816 */ /* 0x040fe200000000ad */
[----:B------:R-:W-:Y:S01]  /*5eb0*/  @!P2 HADD2 R95, -R174.H0_H0, -RZ.H0_H0 ;  /* 0xa00000ffae5fa230 */ /* 0x000fe20000000900 */
[----:B------:R-:W-:Y:S02]  /*5ec0*/  LOP3.LUT R5, R5, 0xffff, RZ, 0xc0, !PT ;  /* 0x0000ffff05057812 */ /* 0x000fe400078ec0ff */
[----:B------:R-:W-:Y:S01]  /*5ed0*/  PRMT R29, R174, 0x5410, R173 ;  /* 0x00005410ae1d7816 */ /* 0x000fe200000000ad */
[----:B------:R-:W-:Y:S01]  /*5ee0*/  @!P1 HADD2 R97, -R173.H0_H0, -RZ.H0_H0 ;  /* 0xa00000ffad619230 */ /* 0x000fe20000000900 */
[----:B------:R-:W-:-:S02]  /*5ef0*/  @!P2 PRMT R174, R95, 0x5410, RZ ;  /* 0x000054105faea816 */ /* 0x000fc400000000ff */
[----:B------:R-:W-:Y:S02]  /*5f00*/  ISETP.GE.U32.AND P2, PT, R243, R5, PT ;  /* 0x00000005f300720c */ /* 0x000fe40003f46070 */
[----:B------:R-:W-:Y:S02]  /*5f10*/  SHF.R.U32.HI R5, RZ, 0x10, R4 ;  /* 0x00000010ff057819 */ /* 0x000fe40000011604 */
[----:B------:R-:W-:Y:S02]  /*5f20*/  @!P1 PRMT R173, R97, 0x5410, RZ ;  /* 0x0000541061ad9816 */ /* 0x000fe400000000ff */
[----:B------:R-:W-:Y:S02]  /*5f30*/  LOP3.LUT R5, R5, 0xff, RZ, 0xc0, !PT ;  /* 0x000000ff05057812 */ /* 0x000fe400078ec0ff */
[----:B------:R-:W-:Y:S02]  /*5f40*/  @!P5 PRMT R167, R96, 0x5410, RZ ;  /* 0x0000541060a7d816 */ /* 0x000fe400000000ff */
[----:B------:R-:W-:Y:S01]  /*5f50*/  LOP3.LUT R6, R6, 0xff, RZ, 0xc0, !PT ;  /* 0x000000ff06067812 */ /* 0x000fe200078ec0ff */
[----:B------:R-:W1:Y:S01]  /*5f60*/  LDSM.16.MT88.4 R96, [R200+0x1c000] ;  /* 0x01c00000c860783b */ /* 0x000e620000004200 */
[C---:B------:R-:W-:Y:S01]  /*5f70*/  ISETP.GE.U32.AND P5, PT, R243.reuse, R5, PT ;  /* 0x00000005f300720c */ /* 0x040fe20003fa6070 */
[----:B------:R-:W-:Y:S01]  /*5f80*/  @!P2 HADD2 R94, -R166.H0_H0, -RZ.H0_H0 ;  /* 0xa00000ffa65ea230 */ /* 0x000fe20000000900 */
[----:B------:R-:W-:Y:S01]  /*5f90*/  ISETP.GE.U32.AND P1, PT, R243, R6, PT ;  /* 0x00000006f300720c */ /* 0x000fe20003f26070 */
[----:B------:R-:W-:Y:S01]  /*5fa0*/  IMAD.MOV.U32 R6, RZ, RZ, R112 ;  /* 0x000000ffff067224 */ /* 0x000fe200078e0070 */
[----:B------:R-:W-:-:S02]  /*5fb0*/  LOP3.LUT R5, R4, 0xffff, RZ, 0xc0, !PT ;  /* 0x0000ffff04057812 */ /* 0x000fc400078ec0ff */
[----:B------:R-:W-:Y:S02]  /*5fc0*/  @!P2 PRMT R166, R94, 0x5410, RZ ;  /* 0x000054105ea6a816 */ /* 0x000fe400000000ff */
[----:B------:R-:W-:Y:S02]  /*5fd0*/  SHF.R.U32.HI R5, RZ, 0x8, R5 ;  /* 0x00000008ff057819 */ /* 0x000fe40000011605 */
[----:B------:R-:W-:Y:S02]  /*5fe0*/  @!P4 PRMT R168, R92, 0x5410, RZ ;  /* 0x000054105ca8c816 */ /* 0x000fe400000000ff */
[----:B------:R-:W-:Y:S01]  /*5ff0*/  LOP3.LUT R5, R5, 0xffff, RZ, 0xc0, !PT ;  /* 0x0000ffff05057812 */ /* 0x000fe200078ec0ff */
[----:B------:R-:W-:Y:S01]  /*6000*/  @!P5 HADD2 R105, -R238.H0_H0, -RZ.H0_H0 ;  /* 0xa00000ffee69d230 */ /* 0x000fe20000000900 */
[----:B------:R-:W-:Y:S01]  /*6010*/  LOP3.LUT R111, R6, 0xff, RZ, 0xc0, !PT ;  /* 0x000000ff066f7812 */ /* 0x000fe200078ec0ff */
[----:B------:R-:W-:Y:S01]  /*6020*/  @!P1 HADD2 R93, -R169.H0_H0, -RZ.H0_H0 ;  /* 0xa00000ffa95d9230 */ /* 0x000fe20000000900 */
[----:B------:R-:W-:-:S02]  /*6030*/  ISETP.GE.U32.AND P2, PT, R243, R5, PT ;  /* 0x00000005f300720c */ /* 0x000fc40003f46070 */
[----:B------:R-:W-:Y:S02]  /*6040*/  LOP3.LUT R5, R4, 0xff, RZ, 0xc0, !PT ;  /* 0x000000ff04057812 */ /* 0x000fe400078ec0ff */
[----:B------:R-:W-:Y:S02]  /*6050*/  SHF.R.U32.HI R4, RZ, 0x18, R4 ;  /* 0x00000018ff047819 */ /* 0x000fe40000011604 */
[----:B------:R-:W-:Y:S02]  /*6060*/  @!P1 PRMT R169, R93, 0x5410, RZ ;  /* 0x000054105da99816 */ /* 0x000fe400000000ff */
[----:B------:R-:W-:Y:S02]  /*6070*/  ISETP.GE.U32.AND P1, PT, R243, R5, PT ;  /* 0x00000005f300720c */ /* 0x000fe40003f26070 */
[----:B------:R-:W-:Y:S02]  /*6080*/  LOP3.LUT R110, R6, 0xffff, RZ, 0xc0, !PT ;  /* 0x0000ffff066e7812 */ /* 0x000fe400078ec0ff */
[--C-:B------:R-:W-:Y:S01]  /*6090*/  SHF.R.U32.HI R113, RZ, 0x10, R6.reuse ;  /* 0x00000010ff717819 */ /* 0x100fe20000011606 */
[----:B------:R-:W-:Y:S01]  /*60a0*/  @!P2 HADD2 R106, -R124.H0_H0, -RZ.H0_H0 ;  /* 0xa00000ff7c6aa230 */ /* 0x000fe20000000900 */
[----:B------:R-:W-:-:S02]  /*60b0*/  SHF.R.U32.HI R112, RZ, 0x18, R6 ;  /* 0x00000018ff707819 */ /* 0x000fc40000011606 */
[----:B------:R-:W-:Y:S02]  /*60c0*/  ISETP.GE.U32.AND P4, PT, R243, R4, PT ;  /* 0x00000004f300720c */ /* 0x000fe40003f86070 */
[----:B------:R-:W2:Y:S01]  /*60d0*/  LDSM.16.MT88.4 R4, [R200+0x1c800] ;  /* 0x01c80000c804783b */ /* 0x000ea20000004200 */
[----:B------:R-:W-:Y:S02]  /*60e0*/  SHF.R.U32.HI R31, RZ, 0x8, R31 ;  /* 0x00000008ff1f7819 */ /* 0x000fe4000001161f */
[----:B------:R-:W-:Y:S01]  /*60f0*/  @!P1 HADD2 R107, -R125.H0_H0, -RZ.H0_H0 ;  /* 0xa00000ff7d6b9230 */ /* 0x000fe20000000900 */
[----:B-1----:R-:W-:Y:S07]  /*6100*/  HMMA.16816.F32 R92, R128, R96, RZ ;  /* 0x00000060805c723c */ /* 0x002fee00000018ff */
[----:B------:R-:W-:Y:S01]  /*6110*/  IMAD.MOV.U32 R97, RZ, RZ, R14 ;  /* 0x000000ffff617224 */ /* 0x000fe200078e000e */
[----:B------:R-:W-:Y:S01]  /*6120*/  @!P4 HADD2 R104, -R32.H0_H0, -RZ.H0_H0 ;  /* 0xa00000ff2068c230 */ /* 0x000fe20000000900 */
[----:B------:R-:W-:-:S02]  /*6130*/  LOP3.LUT R31, R31, 0xffff, RZ, 0xc0, !PT ;  /* 0x0000ffff1f1f7812 */ /* 0x000fc400078ec0ff */
[----:B------:R-:W-:Y:S01]  /*6140*/  LOP3.LUT R30, R30, 0xff, RZ, 0xc0, !PT ;  /* 0x000000ff1e1e7812 */ /* 0x000fe200078ec0ff */
[----:B------:R-:W-:Y:S01]  /*6150*/  @!P6 HADD2 R103, -R34.H0_H0, -RZ.H0_H0 ;  /* 0xa00000ff2267e230 */ /* 0x000fe20000000900 */
[----:B------:R-:W-:Y:S01]  /*6160*/  @!P4 PRMT R32, R104, 0x5410, RZ ;  /* 0x000054106820c816 */ /* 0x000fe200000000ff */
[----:B------:R-:W-:Y:S01]  /*6170*/  @!P3 HADD2 R100, -R35.H0_H0, -RZ.H0_H0 ;  /* 0xa00000ff2364b230 */ /* 0x000fe20000000900 */
[----:B------:R-:W-:Y:S01]  /*6180*/  ISETP.GE.U32.AND P4, PT, R243, R31, PT ;  /* 0x0000001ff300720c */ /* 0x000fe20003f86070 */
[----:B------:R-:W-:Y:S01]  /*6190*/  FADD.FTZ R237, R239, R237 ;  /* 0x000000edefed7221 */ /* 0x000fe20000010000 */
[----:B------:R-:W-:Y:S01]  /*61a0*/  @!P1 PRMT R125, R107, 0x5410, RZ ;  /* 0x000054106b7d9816 */ /* 0x000fe200000000ff */
[----:B------:R1:W5:Y:S01]  /*61b0*/  LDL.LU R14, [R1+0x58] ;  /* 0x00005800010e7983 */ /* 0x0003620000300800 */
[----:B------:R-:W-:Y:S02]  /*61c0*/  @!P2 PRMT R124, R106, 0x5410, RZ ;  /* 0x000054106a7ca816 */ /* 0x000fe400000000ff */
[----:B------:R-:W-:-:S02]  /*61d0*/  @!P5 PRMT R238, R105, 0x5410, RZ ;  /* 0x0000541069eed816 */ /* 0x000fc400000000ff */
[----:B------:R-:W3:Y:S01]  /*61e0*/  LDSM.16.MT88.4 R104, [R204+0x1e000] ;  /* 0x01e00000cc68783b */ /* 0x000ee20000004200 */
[C---:B------:R-:W-:Y:S02]  /*61f0*/  ISETP.GE.U32.AND P1, PT, R243.reuse, R30, PT ;  /* 0x0000001ef300720c */ /* 0x040fe40003f26070 */
[C---:B------:R-:W-:Y:S01]  /*6200*/  ISETP.GE.U32.AND P2, PT, R243.reuse, R111, PT ;  /* 0x0000006ff300720c */ /* 0x040fe20003f46070 */
[----:B--2---:R-:W-:Y:S01]  /*6210*/  HMMA.16816.F32 R92, R20, R4, R92 ;  /* 0x00000004145c723c */ /* 0x004fe2000000185c */
[----:B------:R-:W-:Y:S01]  /*6220*/  @!P4 HADD2 R102, -R33.H0_H0, -RZ.H0_H0 ;  /* 0xa00000ff2166c230 */ /* 0x000fe20000000900 */
[----:B------:R-:W-:Y:S02]  /*6230*/  ISETP.GE.U32.AND P5, PT, R243, R112, PT ;  /* 0x00000070f300720c */ /* 0x000fe40003fa6070 */
[----:B------:R-:W-:Y:S02]  /*6240*/  LOP3.LUT R111, R114, 0xffff, RZ, 0xc0, !PT ;  /* 0x0000ffff726f7812 */ /* 0x000fe400078ec0ff */
[--C-:B------:R-:W-:Y:S01]  /*6250*/  SHF.R.U32.HI R112, RZ, 0x10, R114.reuse ;  /* 0x00000010ff707819 */ /* 0x100fe20000011672 */
[----:B------:R-:W-:Y:S01]  /*6260*/  IMAD.MOV.U32 R5, RZ, RZ, R97 ;  /* 0x000000ffff057224 */ /* 0x000fe200078e0061 */
[----:B------:R-:W-:Y:S01]  /*6270*/  SHF.R.U32.HI R4, RZ, 0x18, R114 ;  /* 0x00000018ff047819 */ /* 0x000fe20000011672 */
[----:B------:R-:W-:Y:S03]  /*6280*/  HMMA.16816.F32 R96, R128, R98, RZ ;  /* 0x000000628060723c */ /* 0x000fe600000018ff */
[----:B------:R-:W-:-:S02]  /*6290*/  SHF.R.U32.HI R30, RZ, 0x8, R5 ;  /* 0x00000008ff1e7819 */ /* 0x000fc40000011605 */
[----:B------:R-:W-:Y:S02]  /*62a0*/  LOP3.LUT R5, R114, 0xff, RZ, 0xc0, !PT ;  /* 0x000000ff72057812 */ /* 0x000fe400078ec0ff */
[----:B------:R-:W-:Y:S02]  /*62b0*/  @!P4 PRMT R33, R102, 0x5410, RZ ;  /* 0x000054106621c816 */ /* 0x000fe400000000ff */
[----:B------:R-:W-:Y:S02]  /*62c0*/  ISETP.GE.U32.AND P4, PT, R243, R5, PT ;  /* 0x00000005f300720c */ /* 0x000fe40003f86070 */
[----:B------:R-:W-:Y:S01]  /*62d0*/  LOP3.LUT R5, R241, 0xffff, RZ, 0xc0, !PT ;  /* 0x0000fffff1057812 */ /* 0x000fe200078ec0ff */
[----:B------:R-:W-:Y:S01]  /*62e0*/  @!P1 HADD2 R101, -R165.H0_H0, -RZ.H0_H0 ;  /* 0xa00000ffa5659230 */ /* 0x000fe20000000900 */
[----:B------:R-:W-:-:S11]  /*62f0*/  PRMT R30, R120, 0x5410, R30 ;  /* 0x00005410781e7816 */ /* 0x000fd6000000001e */
[----:B------:R-:W-:Y:S07]  /*6300*/  HMMA.16816.F32 R96, R20, R6, R96 ;  /* 0x000000061460723c */ /* 0x000fee0000001860 */
[----:B------:R-:W-:-:S04]  /*6310*/  LOP3.LUT R6, R11, 0xff, RZ, 0xc0, !PT ;  /* 0x000000ff0b067812 */ /* 0x000fc800078ec0ff */
[----:B------:R-:W-:Y:S01]  /*6320*/  PRMT R31, R6, 0x5410, R252 ;  /* 0x00005410061f7816 */ /* 0x000fe200000000fc */
[----:B------:R-:W-:-:S05]  /*6330*/  IMAD.WIDE.U32 R6, R242, -0x2daee0ad, RZ ;  /* 0xd2511f53f2067825 */ /* 0x000fca00078e00ff */
[C---:B------:R-:W-:Y:S02]  /*6340*/  LOP3.LUT R114, R6.reuse, 0xffff, RZ, 0xc0, !PT ;  /* 0x0000ffff06727812 */ /* 0x040fe400078ec0ff */
[----:B------:R-:W-:Y:S02]  /*6350*/  LOP3.LUT R252, R6, 0xff, RZ, 0xc0, !PT ;  /* 0x000000ff06fc7812 */ /* 0x000fe400078ec0ff */
[--C-:B------:R-:W-:Y:S02]  /*6360*/  SHF.R.U32.HI R115, RZ, 0x10, R6.reuse ;  /* 0x00000010ff737819 */ /* 0x100fe40000011606 */
[----:B------:R-:W-:Y:S02]  /*6370*/  SHF.R.U32.HI R242, RZ, 0x18, R6 ;  /* 0x00000018fff27819 */ /* 0x000fe40000011606 */
[----:B------:R-:W-:Y:S02]  /*6380*/  SHF.R.U32.HI R6, RZ, 0x10, R241 ;  /* 0x00000010ff067819 */ /* 0x000fe400000116f1 */
[----:B------:R-:W-:-:S02]  /*6390*/  LOP3.LUT R120, R7, UR7, R12, 0x96, !PT ;  /* 0x0000000707787c12 */ /* 0x000fc4000f8e960c */
[----:B------:R-:W-:Y:S02]  /*63a0*/  LOP3.LUT R7, R241, 0xff, RZ, 0xc0, !PT ;  /* 0x000000fff1077812 */ /* 0x000fe400078ec0ff */
[----:B------:R-:W-:Y:S02]  /*63b0*/  SHF.R.U32.HI R5, RZ, 0x8, R5 ;  /* 0x00000008ff057819 */ /* 0x000fe40000011605 */
[----:B------:R-:W-:Y:S02]  /*63c0*/  @!P1 PRMT R165, R101, 0x5410, RZ ;  /* 0x0000541065a59816 */ /* 0x000fe400000000ff */
[----:B------:R-:W-:Y:S02]  /*63d0*/  @!P6 PRMT R34, R103, 0x5410, RZ ;  /* 0x000054106722e816 */ /* 0x000fe400000000ff */
[----:B------:R-:W-:Y:S01]  /*63e0*/  @!P3 PRMT R35, R100, 0x5410, RZ ;  /* 0x000054106423b816 */ /* 0x000fe200000000ff */
[----:B------:R-:W-:Y:S01]  /*63f0*/  @!P2 HADD2 R109, -R211.H0_H0, -RZ.H0_H0 ;  /* 0xa00000ffd36da230 */ /* 0x000fe20000000900 */
[----:B------:R-:W-:-:S02]  /*6400*/  LOP3.LUT R6, R6, 0xff, RZ, 0xc0, !PT ;  /* 0x000000ff06067812 */ /* 0x000fc400078ec0ff */
[----:B------:R-:W-:Y:S02]  /*6410*/  LOP3.LUT R113, R113, 0xff, RZ, 0xc0, !PT ;  /* 0x000000ff71717812 */ /* 0x000fe400078ec0ff */
[----:B------:R-:W-:Y:S02]  /*6420*/  LOP3.LUT R112, R112, 0xff, RZ, 0xc0, !PT ;  /* 0x000000ff70707812 */ /* 0x000fe400078ec0ff */
[----:B------:R-:W-:Y:S01]  /*6430*/  SHF.R.U32.HI R111, RZ, 0x8, R111 ;  /* 0x00000008ff6f7819 */ /* 0x000fe2000001166f */
[----:B------:R-:W-:Y:S01]  /*6440*/  @!P5 HADD2 R118, -R212.H0_H0, -RZ.H0_H0 ;  /* 0xa00000ffd476d230 */ /* 0x000fe20000000900 */
[----:B------:R-:W-:Y:S01]  /*6450*/  SHF.R.U32.HI R241, RZ, 0x18, R241 ;  /* 0x00000018fff17819 */ /* 0x000fe200000116f1 */
[--C-:B------:R-:W-:Y:S01]  /*6460*/  HSET2.LE.AND R30, R30, R236.reuse, PT ;  /* 0x000000ec1e1e7233 */ /* 0x100fe20003803000 */
[----:B------:R-:W-:Y:S01]  /*6470*/  ISETP.GE.U32.AND P1, PT, R243, R4, PT ;  /* 0x00000004f300720c */ /* 0x000fe20003f26070 */
[----:B------:R-:W-:Y:S01]  /*6480*/  HSET2.LE.AND R31, R31, R236, PT ;  /* 0x000000ec1f1f7233 */ /* 0x000fe20003803000 */
[----:B------:R-:W-:Y:S01]  /*6490*/  PRMT R11, R7, 0x5410, R5 ;  /* 0x00005410070b7816 */ /* 0x000fe20000000005 */
[----:B------:R1:W5:Y:S01]  /*64a0*/  LDL.LU.64 R12, [R1+0x50] ;  /* 0x00005000010c7983 */ /* 0x0003620000300a00 */
[----:B------:R-:W-:Y:S01]  /*64b0*/  PRMT R241, R6, 0x5410, R241 ;  /* 0x0000541006f17816 */ /* 0x000fe200000000f1 */
[----:B---3--:R-:W-:Y:S01]  /*64c0*/  HMMA.16816.F32 R100, R128, R104, RZ ;  /* 0x000000688064723c */ /* 0x008fe200000018ff */
[----:B------:R-:W-:Y:S01]  /*64d0*/  SHF.R.U32.HI R114, RZ, 0x8, R114 ;  /* 0x00000008ff727819 */ /* 0x000fe20000011672 */
[----:B------:R-:W2:Y:S01]  /*64e0*/  LDSM.16.MT88.4 R4, [R204+0x1e800] ;  /* 0x01e80000cc04783b */ /* 0x000ea20000004200 */
[----:B------:R-:W-:-:S02]  /*64f0*/  LOP3.LUT R115, R115, 0xff, RZ, 0xc0, !PT ;  /* 0x000000ff73737812 */ /* 0x000fc400078ec0ff */
[----:B------:R-:W-:Y:S02]  /*6500*/  @!P2 PRMT R211, R109, 0x5410, RZ ;  /* 0x000054106dd3a816 */ /* 0x000fe400000000ff */
[C---:B------:R-:W-:Y:S01]  /*6510*/  ISETP.GE.U32.AND P6, PT, R243.reuse, R113, PT ;  /* 0x00000071f300720c */ /* 0x040fe20003fc6070 */
[----:B------:R-:W-:Y:S01]  /*6520*/  HMMA.16816.F32 R104, R128, R106, RZ ;  /* 0x0000006a8068723c */ /* 0x000fe200000018ff */
[----:B------:R-:W-:Y:S02]  /*6530*/  ISETP.GE.U32.AND P2, PT, R243, R112, PT ;  /* 0x00000070f300720c */ /* 0x000fe40003f46070 */
[----:B------:R-:W-:Y:S02]  /*6540*/  PRMT R252, R252, 0x5410, R114 ;  /* 0x00005410fcfc7816 */ /* 0x000fe40000000072 */
[----:B------:R-:W-:Y:S02]  /*6550*/  PRMT R242, R115, 0x5410, R242 ;  /* 0x0000541073f27816 */ /* 0x000fe400000000f2 */
[----:B------:R-:W3:Y:S01]  /*6560*/  LDSM.16.MT88.4 R112, [R202+0x1e000] ;  /* 0x01e00000ca70783b */ /* 0x000ee20000004200 */
[----:B------:R-:W-:-:S02]  /*6570*/  LOP3.LUT R111, R111, 0xffff, RZ, 0xc0, !PT ;  /* 0x0000ffff6f6f7812 */ /* 0x000fc400078ec0ff */
[----:B------:R-:W-:Y:S02]  /*6580*/  @!P5 PRMT R212, R118, 0x5410, RZ ;  /* 0x0000541076d4d816 */ /* 0x000fe400000000ff */
[----:B------:R-:W-:-:S05]  /*6590*/  @!P6 HADD2 R119, -R213.H0_H0, -RZ.H0_H0 ;  /* 0xa00000ffd577e230 */ /* 0x000fca0000000900 */
[----:B------:R-:W-:Y:S01]  /*65a0*/  @!P6 PRMT R213, R119, 0x5410, RZ ;  /* 0x0000541077d5e816 */ /* 0x000fe200000000ff */
[C---:B--2---:R-:W-:Y:S07]  /*65b0*/  HMMA.16816.F32 R100, R20.reuse, R4, R100 ;  /* 0x000000041464723c */ /* 0x044fee0000001864 */
[----:B------:R-:W-:Y:S01]  /*65c0*/  SHF.R.U32.HI R4, RZ, 0x8, R110 ;  /* 0x00000008ff047819 */ /* 0x000fe2000001166e */
[--C-:B------:R-:W-:Y:S01]  /*65d0*/  FFMA.FTZ R5, R117, c[0x0][0x23c], -R240.reuse ;  /* 0x00008f0075057a23 */ /* 0x100fe200000108f0 */
[----:B------:R-:W-:Y:S01]  /*65e0*/  HMMA.16816.F32 R104, R20, R6, R104 ;  /* 0x000000061468723c */ /* 0x000fe20000001868 */
[----:B------:R-:W-:Y:S01]  /*65f0*/  FFMA.FTZ R240, R116, c[0x0][0x23c], -R240 ;  /* 0x00008f0074f07a23 */ /* 0x000fe200000108f0 */
[----:B------:R-:W-:Y:S01]  /*6600*/  LOP3.LUT R4, R4, 0xffff, RZ, 0xc0, !PT ;  /* 0x0000ffff04047812 */ /* 0x000fe200078ec0ff */
[----:B------:R-:W-:-:S03]  /*6610*/  IMAD.MOV.U32 R239, RZ, RZ, R5 ;  /* 0x000000ffffef7224 */ /* 0x000fc600078e0005 */
[----:B------:R-:W-:Y:S02]  /*6620*/  ISETP.GE.U32.AND P3, PT, R243, R4, PT ;  /* 0x00000004f300720c */ /* 0x000fe40003f66070 */
[----:B------:R-:W2:Y:S11]  /*6630*/  LDSM.16.MT88.4 R4, [R202+0x1e800] ;  /* 0x01e80000ca04783b */ /* 0x000eb60000004200 */
[----:B------:R-:W-:-:S05]  /*6640*/  @!P3 HADD2 R108, -R183.H0_H0, -RZ.H0_H0 ;  /* 0xa00000ffb76cb230 */ /* 0x000fca0000000900 */
[----:B------:R-:W-:Y:S02]  /*6650*/  @!P3 PRMT R183, R108, 0x5410, RZ ;  /* 0x000054106cb7b816 */ /* 0x000fe400000000ff */
[----:B------:R-:W-:Y:S02]  /*6660*/  ISETP.GE.U32.AND P3, PT, R243, R111, PT ;  /* 0x0000006ff300720c */ /* 0x000fe40003f66070 */
[C---:B---3--:R-:W-:Y:S08]  /*6670*/  HMMA.16816.F32 R108, R128.reuse, R112, RZ ;  /* 0x00000070806c723c */ /* 0x048ff000000018ff */
[----:B------:R-:W-:Y:S11]  /*6680*/  HMMA.16816.F32 R112, R128, R114, RZ ;  /* 0x000000728070723c */ /* 0x000ff600000018ff */
[----:B------:R-:W-:Y:S05]  /*6690*/  @!UPT UIADD3 URZ, URZ, URZ, URZ ;  /* 0x0000003f3f3ff290 */ /* 0x000fea000fffe03f */
[C---:B--2---:R-:W-:Y:S07]  /*66a0*/  HMMA.16816.F32 R108, R20.reuse, R4, R108 ;  /* 0x00000004146c723c */ /* 0x044fee000000186c */
[----:B------:R-:W-:Y:S01]  /*66b0*/  FADD.FTZ R4, R235, R228 ;  /* 0x000000e4eb047221 */ /* 0x000fe20000010000 */
[----:B------:R-:W-:Y:S01]  /*66c0*/  HMMA.16816.F32 R112, R20, R6, R112 ;  /* 0x000000061470723c */ /* 0x000fe20000001870 */
[----:B------:R-:W-:Y:S01]  /*66d0*/  FFMA.FTZ R235, R17, c[0x0][0x23c], -R229 ;  /* 0x00008f0011eb7a23 */ /* 0x000fe200000108e5 */
[----:B------:R2:W-:Y:S01]  /*66e0*/  MUFU.EX2 R228, R239 ;  /* 0x000000ef00e47308 */ /* 0x0005e20000000800 */
[----:B------:R-:W-:Y:S01]  /*66f0*/  FADD.FTZ R5, R226, R237 ;  /* 0x000000ede2057221 */ /* 0x000fe20000010000 */
[----:B------:R-:W-:Y:S01]  /*6700*/  LOP3.LUT R237, R120, 0xff, RZ, 0xc0, !PT ;  /* 0x000000ff78ed7812 */ /* 0x000fe200078ec0ff */
[----:B------:R-:W-:-:S02]  /*6710*/  FFMA.FTZ R229, R16, c[0x0][0x23c], -R229 ;  /* 0x00008f0010e57a23 */ /* 0x000fc400000108e5 */
[----:B------:R-:W-:Y:S01]  /*6720*/  FADD.FTZ R5, R227, R5 ;  /* 0x00000005e3057221 */ /* 0x000fe20000010000 */
[----:B------:R-:W-:Y:S01]  /*6730*/  LOP3.LUT R6, R120, 0xffff, RZ, 0xc0, !PT ;  /* 0x0000ffff78067812 */ /* 0x000fe200078ec0ff */
[----:B------:R-:W-:Y:S01]  /*6740*/  FADD.FTZ R4, R231, R4 ;  /* 0x00000004e7047221 */ /* 0x000fe20000010000 */
[----:B------:R-:W-:Y:S02]  /*6750*/  MUFU.EX2 R235, R235 ;  /* 0x000000eb00eb7308 */ /* 0x000fe40000000800 */
[----:B------:R-:W-:Y:S01]  /*6760*/  SHF.R.U32.HI R6, RZ, 0x8, R6 ;  /* 0x00000008ff067819 */ /* 0x000fe20000011606 */
[----:B------:R-:W-:Y:S02]  /*6770*/  FADD.FTZ R230, R230, R4 ;  /* 0x00000004e6e67221 */ /* 0x000fe40000010000 */
[----:B------:R-:W-:Y:S01]  /*6780*/  FADD.FTZ R4, R123, R5 ;  /* 0x000000057b047221 */ /* 0x000fe20000010000 */
[----:B------:R-:W-:Y:S01]  /*6790*/  PRMT R237, R237, 0x5410, R6 ;  /* 0x00005410eded7816 */ /* 0x000fe20000000006 */
[----:B------:R-:W-:Y:S01]  /*67a0*/  FADD.FTZ R5, R232, R230 ;  /* 0x000000e6e8057221 */ /* 0x000fe20000010000 */
[----:B------:R-:W3:Y:S01]  /*67b0*/  MUFU.EX2 R227, R229 ;  /* 0x000000e500e37308 */ /* 0x000ee20000000800 */
[----:B------:R-:W-:Y:S01]  /*67c0*/  SHF.R.U32.HI R6, RZ, 0x10, R120 ;  /* 0x00000010ff067819 */ /* 0x000fe20000011678 */
[----:B------:R-:W-:Y:S01]  /*67d0*/  FADD.FTZ R4, R127, R4 ;  /* 0x000000047f047221 */ /* 0x000fe20000010000 */
[----:B--2---:R-:W-:Y:S01]  /*67e0*/  SHF.R.U32.HI R239, RZ, 0x18, R120 ;  /* 0x00000018ffef7819 */ /* 0x004fe20000011678 */
[----:B------:R-:W-:Y:S01]  /*67f0*/  FADD.FTZ R5, R233, R5 ;  /* 0x00000005e9057221 */ /* 0x000fe20000010000 */
[----:B------:R-:W-:Y:S01]  /*6800*/  LOP3.LUT R6, R6, 0xff, RZ, 0xc0, !PT ;  /* 0x000000ff06067812 */ /* 0x000fe200078ec0ff */
[----:B------:R-:W-:-:S02]  /*6810*/  FADD.FTZ R233, R126, R4 ;  /* 0x000000047ee97221 */ /* 0x000fc40000010000 */
[----:B------:R-:W2:Y:S01]  /*6820*/  MUFU.EX2 R226, R240 ;  /* 0x000000f000e27308 */ /* 0x000ea20000000800 */
[----:B------:R-:W-:Y:S01]  /*6830*/  PRMT R239, R6, 0x5410, R239 ;  /* 0x0000541006ef7816 */ /* 0x000fe200000000ef */
[----:B------:R-:W-:Y:S01]  /*6840*/  FADD.FTZ R234, R234, R5 ;  /* 0x00000005eaea7221 */ /* 0x000fe20000010000 */
[----:B---3--:R-:W-:-:S04]  /*6850*/  F2FP.PACK_AB R232, R227, R235 ;  /* 0x000000ebe3e8723e */ /* 0x008fc800000000ff */
[----:B------:R-:W-:Y:S01]  /*6860*/  PRMT R231, R232, 0x7632, R231 ;  /* 0x00007632e8e77816 */ /* 0x000fe200000000e7 */
[----:B------:R-:W-:-:S03]  /*6870*/  @!P2 HADD2 R17, -R232.H0_H0, -RZ.H0_H0 ;  /* 0xa00000ffe811a230 */ /* 0x000fc60000000900 */
[----:B------:R-:W-:Y:S01]  /*6880*/  PRMT R7, R232, 0x5410, R231 ;  /* 0x00005410e8077816 */ /* 0x000fe200000000e7 */
[----:B------:R-:W-:Y:S01]  /*6890*/  @!P1 HADD2 R16, -R231.H0_H0, -RZ.H0_H0 ;  /* 0xa00000ffe7109230 */ /* 0x000fe20000000900 */
[----:B------:R-:W-:Y:S02]  /*68a0*/  @!P2 PRMT R232, R17, 0x5410, RZ ;  /* 0x0000541011e8a816 */ /* 0x000fe400000000ff */
[----:B--2---:R-:W-:Y:S01]  /*68b0*/  F2FP.PACK_AB R230, R226, R228 ;  /* 0x000000e4e2e6723e */ /* 0x004fe200000000ff */
[----:B------:R-:W-:Y:S01]  /*68c0*/  IMAD.MOV.U32 R127, RZ, RZ, R7 ;  /* 0x000000ffff7f7224 */ /* 0x000fe200078e0007 */
[----:B------:R-:W-:Y:S01]  /*68d0*/  @!P1 PRMT R231, R16, 0x5410, RZ ;  /* 0x0000541010e79816 */ /* 0x000fe200000000ff */
[----:B------:R-:W-:Y:S01]  /*68e0*/  LDSM.16.MT88.4 R4, [R201+0x1e800] ;  /* 0x01e80000c904783b */ /* 0x000fe20000004200 */
[----:B------:R-:W-:Y:S01]  /*68f0*/  LEA R16, P1, R122, c[0x0][0x1f8], 0x1 ;  /* 0x00007e007a107a11 */ /* 0x000fe200078208ff */
[----:B------:R-:W-:Y:S01]  /*6900*/  @!P4 HADD2 R117, -R230.H0_H0, -RZ.H0_H0 ;  /* 0xa00000ffe675c230 */ /* 0x000fe20000000900 */
[----:B------:R-:W-:-:S02]  /*6910*/  PRMT R229, R230, 0x7632, R229 ;  /* 0x00007632e6e57816 */ /* 0x000fc400000000e5 */
[----:B------:R-:W-:Y:S02]  /*6920*/  LEA.HI.X R17, R122, c[0x0][0x1fc], R121, 0x1, P1 ;  /* 0x00007f007a117a11 */ /* 0x000fe400008f0c79 */
[----:B------:R-:W2:Y:S01]  /*6930*/  LDSM.16.MT88.4 R120, [R201+0x1e000] ;  /* 0x01e00000c978783b */ /* 0x000ea20000004200 */
[----:B------:R-:W-:Y:S01]  /*6940*/  @!P3 HADD2 R116, -R229.H0_H0, -RZ.H0_H0 ;  /* 0xa00000ffe574b230 */ /* 0x000fe20000000900 */
[----:B------:R-:W-:Y:S02]  /*6950*/  PRMT R240, R230, 0x5410, R229 ;  /* 0x00005410e6f07816 */ /* 0x000fe400000000e5 */
[----:B------:R-:W-:Y:S01]  /*6960*/  @!P4 PRMT R230, R117, 0x5410, RZ ;  /* 0x0000541075e6c816 */ /* 0x000fe200000000ff */
[--C-:B------:R-:W-:Y:S01]  /*6970*/  HSET2.LE.AND R241, R241, R236.reuse, PT ;  /* 0x000000ecf1f17233 */ /* 0x100fe20003803000 */
[----:B------:R-:W-:Y:S01]  /*6980*/  @!P3 PRMT R229, R116, 0x5410, RZ ;  /* 0x0000541074e5b816 */ /* 0x000fe200000000ff */
[----:B------:R-:W-:Y:S04]  /*6990*/  STG.E.U16 [R16.64], R125 ;  /* 0x0000007d10007986 */ /* 0x000fe8000c101518 */
[----:B------:R-:W-:Y:S01]  /*69a0*/  STG.E.U16 [R16.64+0x2], R124 ;  /* 0x0000027c10007986 */ /* 0x000fe2000c101518 */
[C---:B--2---:R-:W-:Y:S08]  /*69b0*/  HMMA.16816.F32 R116, R128.reuse, R120, RZ ;  /* 0x000000788074723c */ /* 0x044ff000000018ff */
[----:B------:R-:W-:Y:S11]  /*69c0*/  HMMA.16816.F32 R120, R128, R122, RZ ;  /* 0x0000007a8078723c */ /* 0x000ff600000018ff */
[----:B------:R-:W-:Y:S05]  /*69d0*/  @!UPT UIADD3 URZ, URZ, URZ, URZ ;  /* 0x0000003f3f3ff290 */ /* 0x000fea000fffe03f */
[C---:B------:R-:W-:Y:S07]  /*69e0*/  HMMA.16816.F32 R116, R20.reuse, R4, R116 ;  /* 0x000000041474723c */ /* 0x040fee0000001874 */
[----:B------:R-:W-:Y:S01]  /*69f0*/  HSET2.LE.AND R4, R11, R236, PT ;  /* 0x000000ec0b047233 */ /* 0x000fe20003803000 */
[----:B------:R-:W-:Y:S01]  /*6a00*/  HMMA.16816.F32 R120, R20, R6, R120 ;  /* 0x000000061478723c */ /* 0x000fe20000001878 */
[----:B------:R-:W-:Y:S02]  /*6a10*/  LOP3.LUT R25, R241, R25, RZ, 0xc0, !PT ;  /* 0x00000019f1197212 */ /* 0x000fe400078ec0ff */
[----:B------:R-:W-:-:S02]  /*6a20*/  LOP3.LUT R26, R30, R26, RZ, 0xc0, !PT ;  /* 0x0000001a1e1a7212 */ /* 0x000fc400078ec0ff */
[----:B------:R-:W-:Y:S01]  /*6a30*/  LOP3.LUT R27, R31, R27, RZ, 0xc0, !PT ;  /* 0x0000001b1f1b7212 */ /* 0x000fe200078ec0ff */
[----:B------:R-:W-:Y:S01]  /*6a40*/  FADD.FTZ R233, R170, R233 ;  /* 0x000000e9aae97221 */ /* 0x000fe20000010000 */
[----:B------:R-:W-:Y:S01]  /*6a50*/  LOP3.LUT R24, R4, R24, RZ, 0xc0, !PT ;  /* 0x0000001804187212 */ /* 0x000fe200078ec0ff */
[----:B------:R-:W-:Y:S01]  /*6a60*/  FADD.FTZ R234, R171, R234 ;  /* 0x000000eaabea7221 */ /* 0x000fe20000010000 */
[----:B------:R-:W2:Y:S01]  /*6a70*/  LDSM.16.MT88.4 R4, [R200+0x1e000] ;  /* 0x01e00000c804783b */ /* 0x000ea20000004200 */
[----:B------:R-:W-:-:S03]  /*6a80*/  IMAD.MOV.U32 R241, RZ, RZ, R127 ;  /* 0x000000fffff17224 */ /* 0x000fc600078e007f */
[----:B------:R1:W5:Y:S01]  /*6a90*/  LDL.LU R11, [R1+0x4c] ;  /* 0x00004c00010b7983 */ /* 0x0003620000300800 */
        /* <DEDUP_REMOVED lines=13> */
[----:B------:R-:W-:Y:S01]  /*6b70*/  FADD.FTZ R234, R228, R234 ;  /* 0x000000eae4ea7221 */ /* 0x000fe20000010000 */
[C---:B--2---:R-:W-:Y:S07]  /*6b80*/  HMMA.16816.F32 R124, R128.reuse, R4, RZ ;  /* 0x00000004807c723c */ /* 0x044fee00000018ff */
[--C-:B------:R-:W-:Y:S01]  /*6b90*/  HSET2.LE.AND R4, R237, R236.reuse, PT ;  /* 0x000000eced047233 */ /* 0x100fe20003803000 */
[----:B------:R-:W-:Y:S01]  /*6ba0*/  HMMA.16816.F32 R128, R128, R6, RZ ;  /* 0x000000068080723c */ /* 0x000fe200000018ff */
[----:B------:R-:W-:-:S03]  /*6bb0*/  HSET2.LE.AND R5, R239, R236, PT ;  /* 0x000000ecef057233 */ /* 0x000fc60003803000 */
[----:B------:R-:W-:Y:S02]  /*6bc0*/  LOP3.LUT R4, R4, R28, RZ, 0xc0, !PT ;  /* 0x0000001c04047212 */ /* 0x000fe400078ec0ff */
[----:B------:R-:W-:Y:S01]  /*6bd0*/  LOP3.LUT R5, R5, R29, RZ, 0xc0, !PT ;  /* 0x0000001d05057212 */ /* 0x000fe200078ec0ff */
[--C-:B------:R-:W-:Y:S01]  /*6be0*/  HSET2.LE.AND R6, R252, R236.reuse, PT ;  /* 0x000000ecfc067233 */ /* 0x100fe20003803000 */
[----:B------:R-:W2:Y:S01]  /*6bf0*/  LDSM.16.MT88.4 R28, [R200+0x1e800] ;  /* 0x01e80000c81c783b */ /* 0x000ea20000004200 */
[----:B------:R-:W-:Y:S01]  /*6c00*/  HSET2.LE.AND R7, R242, R236, PT ;  /* 0x000000ecf2077233 */ /* 0x000fe20003803000 */
[----:B------:R-:W-:Y:S02]  /*6c10*/  IMAD.MOV.U32 R236, RZ, RZ, c[0x0][0x228] ;  /* 0x00008a00ffec7624 */ /* 0x000fe400078e00ff */
[----:B------:R-:W-:Y:S02]  /*6c20*/  LOP3.LUT R6, R6, R240, RZ, 0xc0, !PT ;  /* 0x000000f006067212 */ /* 0x000fe400078ec0ff */
[----:B------:R-:W-:Y:S01]  /*6c30*/  LOP3.LUT R7, R7, R241, RZ, 0xc0, !PT ;  /* 0x000000f107077212 */ /* 0x000fe200078ec0ff */
[----:B------:R-:W-:-:S04]  /*6c40*/  IMAD.SHL.U32 R236, R236, 0x8, RZ ;  /* 0x00000008ecec7824 */ /* 0x000fc800078e00ff */
[----:B------:R-:W-:-:S05]  /*6c50*/  IMAD.WIDE R236, R236, 0x2, R16 ;  /* 0x00000002ecec7825 */ /* 0x000fca00078e0210 */
[----:B------:R-:W-:Y:S04]  /*6c60*/  STG.E.U16 [R236.64], R238 ;  /* 0x000000eeec007986 */ /* 0x000fe8000c101518 */
[----:B------:R-:W-:Y:S04]  /*6c70*/  STG.E.U16 [R236.64+0x2], R32 ;  /* 0x00000220ec007986 */ /* 0x000fe8000c101518 */
[----:B------:R-:W-:Y:S04]  /*6c80*/  STG.E.U16 [R16.64+0x10], R34 ;  /* 0x0000102210007986 */ /* 0x000fe8000c101518 */
[----:B------:R-:W-:Y:S04]  /*6c90*/  STG.E.U16 [R16.64+0x12], R33 ;  /* 0x0000122110007986 */ /* 0x000fe8000c101518 */
[----:B------:R3:W-:Y:S04]  /*6ca0*/  STG.E.U16 [R236.64+0x10], R165 ;  /* 0x000010a5ec007986 */ /* 0x0007e8000c101518 */
[----:B------:R-:W-:Y:S01]  /*6cb0*/  STG.E.U16 [R236.64+0x12], R35 ;  /* 0x00001223ec007986 */ /* 0x000fe2000c101518 */
[C---:B--2---:R-:W-:Y:S03]  /*6cc0*/  HMMA.16816.F32 R124, R20.reuse, R28, R124 ;  /* 0x0000001c147c723c */ /* 0x044fe6000000187c */
[----:B------:R2:W-:Y:S04]  /*6cd0*/  STG.E.U16 [R16.64+0x20], R167 ;  /* 0x000020a710007986 */ /* 0x0005e8000c101518 */
[----:B------:R4:W-:Y:S01]  /*6ce0*/  STG.E.U16 [R16.64+0x22], R166 ;  /* 0x000022a610007986 */ /* 0x0009e2000c101518 */
[----:B------:R-:W-:Y:S03]  /*6cf0*/  HMMA.16816.F32 R128, R20, R30, R128 ;  /* 0x0000001e1480723c */ /* 0x000fe60000001880 */
[----:B------:R-:W1:Y:S04]  /*6d00*/  LDSM.16.MT88.4 R20, [R204+0x19000] ;  /* 0x01900000cc14783b */ /* 0x000e680000004200 */
[----:B------:R-:W1:Y:S04]  /*6d10*/  LDSM.16.MT88.4 R28, [R202+0x19000] ;  /* 0x01900000ca1c783b */ /* 0x000e680000004200 */
[----:B------:R-:W-:Y:S01]  /*6d20*/  STG.E.U16 [R236.64+0x20], R169 ;  /* 0x000020a9ec007986 */ /* 0x000fe2000c101518 */
[----:B---3--:R-:W-:-:S03]  /*6d30*/  FADD.FTZ R165, R226, R234 ;  /* 0x000000eae2a57221 */ /* 0x008fc60000010000 */
[----:B------:R-:W-:Y:S04]  /*6d40*/  STG.E.U16 [R236.64+0x22], R168 ;  /* 0x000022a8ec007986 */ /* 0x000fe8000c101518 */
[----:B------:R-:W-:Y:S01]  /*6d50*/  STG.E.U16 [R16.64+0x30], R211 ;  /* 0x000030d310007986 */ /* 0x000fe2000c101518 */
[----:B--2---:R-:W-:-:S03]  /*6d60*/  FADD.FTZ R167, R227, R233 ;  /* 0x000000e9e3a77221 */ /* 0x004fc60000010000 */
[----:B------:R-:W-:Y:S01]  /*6d70*/  STG.E.U16 [R16.64+0x32], R183 ;  /* 0x000032b710007986 */ /* 0x000fe2000c101518 */
[----:B----4-:R-:W-:-:S03]  /*6d80*/  IADD3 R166, P1, R16, -0x80, RZ ;  /* 0xffffff8010a67810 */ /* 0x010fc60007f3e0ff */
[----:B------:R-:W-:Y:S04]  /*6d90*/  STG.E.U16 [R236.64+0x30], R213 ;  /* 0x000030d5ec007986 */ /* 0x000fe8000c101518 */
[----:B------:R-:W-:Y:S04]  /*6da0*/  STG.E.U16 [R236.64+0x32], R212 ;  /* 0x000032d4ec007986 */ /* 0x000fe8000c101518 */
[----:B------:R-:W-:Y:S04]  /*6db0*/  STG.E.U16 [R16.64+0x40], R180 ;  /* 0x000040b410007986 */ /* 0x000fe8000c101518 */
[----:B------:R-:W-:Y:S01]  /*6dc0*/  STG.E.U16 [R16.64+0x42], R179 ;  /* 0x000042b310007986 */ /* 0x000fe2000c101518 */
[C---:B-1----:R-:W-:Y:S03]  /*6dd0*/  HMMA.16816.F32 R132, R24.reuse, R20, R132 ;  /* 0x000000141884723c */ /* 0x042fe60000001884 */
[----:B------:R-:W-:Y:S04]  /*6de0*/  STG.E.U16 [R236.64+0x40], R182 ;  /* 0x000040b6ec007986 */ /* 0x000fe8000c101518 */
[----:B------:R-:W-:Y:S01]  /*6df0*/  STG.E.U16 [R236.64+0x42], R181 ;  /* 0x000042b5ec007986 */ /* 0x000fe2000c101518 */
[C---:B------:R-:W-:Y:S03]  /*6e00*/  HMMA.16816.F32 R136, R24.reuse, R22, R136 ;  /* 0x000000161888723c */ /* 0x040fe60000001888 */
[----:B------:R-:W1:Y:S04]  /*6e10*/  LDSM.16.MT88.4 R20, [R201+0x19000] ;  /* 0x01900000c914783b */ /* 0x000e680000004200 */
[----:B------:R-:W-:Y:S01]  /*6e20*/  STG.E.U16 [R16.64+0x50], R176 ;  /* 0x000050b010007986 */ /* 0x000fe2000c101518 */
[C---:B------:R-:W-:Y:S03]  /*6e30*/  HMMA.16816.F32 R140, R24.reuse, R28, R140 ;  /* 0x0000001c188c723c */ /* 0x040fe6000000188c */
[----:B------:R-:W-:Y:S04]  /*6e40*/  STG.E.U16 [R16.64+0x52], R175 ;  /* 0x000052af10007986 */ /* 0x000fe8000c101518 */
[----:B------:R-:W-:Y:S01]  /*6e50*/  STG.E.U16 [R236.64+0x50], R178 ;  /* 0x000050b2ec007986 */ /* 0x000fe2000c101518 */
[C---:B------:R-:W-:Y:S03]  /*6e60*/  HMMA.16816.F32 R144, R24.reuse, R30, R144 ;  /* 0x0000001e1890723c */ /* 0x040fe60000001890 */
[----:B------:R-:W2:Y:S04]  /*6e70*/  LDSM.16.MT88.4 R28, [R200+0x19000] ;  /* 0x01900000c81c783b */ /* 0x000ea80000004200 */
[----:B------:R-:W-:Y:S04]  /*6e80*/  STG.E.U16 [R236.64+0x52], R177 ;  /* 0x000052b1ec007986 */ /* 0x000fe8000c101518 */
[----:B------:R3:W-:Y:S04]  /*6e90*/  STG.E.U16 [R16.64+0x62], R0 ;  /* 0x0000620010007986 */ /* 0x0007e8000c101518 */
[----:B------:R-:W-:Y:S04]  /*6ea0*/  STG.E.U16 [R16.64+0x60], R172 ;  /* 0x000060ac10007986 */ /* 0x000fe8000c101518 */
[----:B------:R-:W-:Y:S04]  /*6eb0*/  STG.E.U16 [R236.64+0x60], R174 ;  /* 0x000060aeec007986 */ /* 0x000fe8000c101518 */
[----:B------:R-:W-:Y:S01]  /*6ec0*/  STG.E.U16 [R236.64+0x62], R173 ;  /* 0x000062adec007986 */ /* 0x000fe2000c101518 */
[C---:B-1----:R-:W-:Y:S03]  /*6ed0*/  HMMA.16816.F32 R148, R24.reuse, R20, R148 ;  /* 0x000000141894723c */ /* 0x042fe60000001894 */
[----:B------:R-:W-:Y:S04]  /*6ee0*/  STG.E.U16 [R16.64+0x70], R230 ;  /* 0x000070e610007986 */ /* 0x000fe8000c101518 */
[----:B------:R-:W-:Y:S01]  /*6ef0*/  STG.E.U16 [R16.64+0x72], R229 ;  /* 0x000072e510007986 */ /* 0x000fe2000c101518 */
[----:B------:R-:W-:Y:S03]  /*6f00*/  HMMA.16816.F32 R152, R24, R22, R152 ;  /* 0x000000161898723c */ /* 0x000fe60000001898 */
[----:B------:R-:W1:Y:S01]  /*6f10*/  LDSM.16.MT88.4 R20, [R204+0x1b000] ;  /* 0x01b00000cc14783b */ /* 0x000e620000004200 */
[----:B---3--:R-:W-:-:S03]  /*6f20*/  IADD3.X R0, R17, -0x1, RZ, P1, !PT ;  /* 0xffffffff11007810 */ /* 0x008fc60000ffe4ff */
[----:B------:R-:W-:Y:S01]  /*6f30*/  STG.E.U16 [R236.64+0x70], R232 ;  /* 0x000070e8ec007986 */ /* 0x000fe2000c101518 */
[C---:B--2---:R-:W-:Y:S03]  /*6f40*/  HMMA.16816.F32 R156, R24.reuse, R28, R156 ;  /* 0x0000001c189c723c */ /* 0x044fe6000000189c */
[----:B------:R-:W-:Y:S04]  /*6f50*/  STG.E.U16 [R236.64+0x72], R231 ;  /* 0x000072e7ec007986 */ /* 0x000fe8000c101518 */
[----:B------:R-:W-:Y:S01]  /*6f60*/  STL [R1+0x48], R0 ;  /* 0x0000480001007387 */ /* 0x000fe20000100800 */
[C---:B------:R-:W-:Y:S03]  /*6f70*/  HMMA.16816.F32 R160, R24.reuse, R30, R160 ;  /* 0x0000001e18a0723c */ /* 0x040fe600000018a0 */
[----:B------:R-:W2:Y:S05]  /*6f80*/  LDSM.16.MT88.4 R28, [R202+0x1b000] ;  /* 0x01b00000ca1c783b */ /* 0x000eaa0000004200 */
[C---:B-1----:R-:W-:Y:S08]  /*6f90*/  HMMA.16816.F32 R36, R24.reuse, R20, R36 ;  /* 0x000000141824723c */ /* 0x042ff00000001824 */
[C---:B------:R-:W-:Y:S01]  /*6fa0*/  HMMA.16816.F32 R40, R24.reuse, R22, R40 ;  /* 0x000000161828723c */ /* 0x040fe20000001828 */
[----:B------:R-:W1:Y:S07]  /*6fb0*/  LDSM.16.MT88.4 R20, [R201+0x1b000] ;  /* 0x01b00000c914783b */ /* 0x000e6e0000004200 */
[C---:B--2---:R-:W-:Y:S08]  /*6fc0*/  HMMA.16816.F32 R44, R24.reuse, R28, R44 ;  /* 0x0000001c182c723c */ /* 0x044ff0000000182c */
[C---:B------:R-:W-:Y:S01]  /*6fd0*/  HMMA.16816.F32 R48, R24.reuse, R30, R48 ;  /* 0x0000001e1830723c */ /* 0x040fe20000001830 */
[----:B------:R-:W2:Y:S07]  /*6fe0*/  LDSM.16.MT88.4 R28, [R200+0x1b000] ;  /* 0x01b00000c81c783b */ /* 0x000eae0000004200 */
        /* <DEDUP_REMOVED lines=28> */
[----:B------:R-:W-:Y:S01]  /*71b0*/  HMMA.16816.F32 R128, R24, R30, R128 ;  /* 0x0000001e1880723c */ /* 0x000fe20000001880 */
[----:B------:R-:W2:Y:S04]  /*71c0*/  LDSM.16.MT88.4 R28, [R202+0x19800] ;  /* 0x01980000ca1c783b */ /* 0x000ea80000004200 */
[----:B------:R-:W3:Y:S03]  /*71d0*/  LDSM.16.MT88.4 R24, [R201+0x19800] ;  /* 0x01980000c918783b */ /* 0x000ee60000004200 */
        /* <DEDUP_REMOVED lines=41> */
[C---:B---3--:R-:W-:Y:S08]  /*7470*/  HMMA.16816.F32 R116, R4.reuse, R24, R116 ;  /* 0x000000180474723c */ /* 0x048ff00000001874 */
[C---:B------:R-:W-:Y:S08]  /*7480*/  HMMA.16816.F32 R120, R4.reuse, R26, R120 ;  /* 0x0000001a0478723c */ /* 0x040ff00000001878 */
[C---:B-1----:R-:W-:Y:S08]  /*7490*/  HMMA.16816.F32 R124, R4.reuse, R20, R124 ;  /* 0x00000014047c723c */ /* 0x042ff0000000187c */
[----:B------:R-:W-:Y:S01]  /*74a0*/  HMMA.16816.F32 R128, R4, R22, R128 ;  /* 0x000000160480723c */ /* 0x000fe20000001880 */
[----:B------:R-:W-:Y:S11]  /*74b0*/  @!P0 BRA `(.L_x_883) ;  /* 0x0000ab0000008947 */ /* 0x000ff60003800000 */
[----:B------:R-:W2:Y:S01]  /*74c0*/  LDL.64 R240, [R1] ;  /* 0x0000000001f07983 */ /* 0x000ea20000100a00 */
[----:B------:R-:W-:Y:S01]  /*74d0*/  ULDC.64 UR4, c[0x0][0x1a0] ;  /* 0x0000680000047ab9 */ /* 0x000fe20000000a00 */
[----:B------:R-:W-:-:S04]  /*74e0*/  DEPBAR.LE SB0, 0x0 ;  /* 0x000080000000791a */ /* 0x000fc80000000000 */
[----:B------:R-:W-:Y:S01]  /*74f0*/  UMOV UR29, 0x6 ;  /* 0x00000006001d7882 */ /* 0x000fe20000000000 */
[----:B------:R-:W-:Y:S01]  /*7500*/  ISETP.GE.AND P5, PT, R247, c[0x0][0x220], PT ;  /* 0x00008800f7007a0c */ /* 0x000fe20003fa6270 */
[----:B------:R-:W-:Y:S01]  /*7510*/  USHF.L.U32 UR36, UR4, 0x6, URZ ;  /* 0x0000000604247899 */ /* 0x000fe2000800063f */
[----:B------:R-:W-:Y:S01]  /*7520*/  ISETP.GE.AND P4, PT, R246, c[0x0][0x220], PT ;  /* 0x00008800f6007a0c */ /* 0x000fe20003f86270 */
[----:B------:R-:W-:Y:S01]  /*7530*/  UIADD3 UR31, UR6, -0x2, URZ ;  /* 0xfffffffe061f7890 */ /* 0x000fe2000fffe03f */
[----:B-----5:R-:W-:Y:S01]  /*7540*/  IMAD.MOV.U32 R28, RZ, RZ, R12 ;  /* 0x000000ffff1c7224 */ /* 0x020fe200078e000c */
[----:B------:R-:W-:Y:S01]  /*7550*/  USHF.L.U64.HI UR5, UR4, UR29, UR5 ;  /* 0x0000001d04057299 */ /* 0x000fe20008010205 */
[----:B------:R-:W-:Y:S01]  /*7560*/  IMAD.MOV.U32 R29, RZ, RZ, R15 ;  /* 0x000000ffff1d7224 */ /* 0x000fe200078e000f */
[----:B------:R-:W-:Y:S01]  /*7570*/  USHF.R.S32.HI UR4, URZ, 0x1f, UR31 ;  /* 0x0000001f3f047899 */ /* 0x000fe2000801141f */
[----:B------:R-:W-:Y:S01]  /*7580*/  IMAD.U32 R0, RZ, RZ, UR36 ;  /* 0x00000024ff007e24 */ /* 0x000fe2000f8e00ff */
[----:B------:R-:W-:Y:S01]  /*7590*/  UIMAD UR5, UR5, UR31, URZ ;  /* 0x0000001f050572a4 */ /* 0x000fe2000f8e023f */
[----:B------:R-:W-:Y:S01]  /*75a0*/  BAR.SYNC.DEFER_BLOCKING 0x0 ;  /* 0x0000000000007b1d */ /* 0x000fe20000010000 */
[----:B------:R-:W-:Y:S01]  /*75b0*/  ISETP.GE.AND P3, PT, R245, c[0x0][0x220], PT ;  /* 0x00008800f5007a0c */ /* 0x000fe20003f66270 */
[----:B------:R-:W-:Y:S01]  /*75c0*/  IMAD.WIDE.U32 R28, R0, UR31, R28 ;  /* 0x0000001f001c7c25 */ /* 0x000fe2000f8e001c */
[----:B------:R-:W-:-:S02]  /*75d0*/  UIMAD UR4, UR4, UR36, UR5 ;  /* 0x00000024040472a4 */ /* 0x000fc4000f8e0205 */
[----:B------:R-:W-:Y:S02]  /*75e0*/  UISETP.GE.AND UP0, UPT, UR6, 0x3, UPT ;  /* 0x000000030600788c */ /* 0x000fe4000bf06270 */
[C---:B------:R-:W-:Y:S02]  /*75f0*/  @!P5 LEA R22, P1, R28.reuse, c[0x0][0x170], 0x1 ;  /* 0x00005c001c16da11 */ /* 0x040fe400078208ff */
[----:B------:R-:W-:Y:S02]  /*7600*/  IADD3 R5, R29, UR4, RZ ;  /* 0x000000041d057c10 */ /* 0x000fe4000fffe0ff */
[C---:B------:R-:W-:Y:S02]  /*7610*/  @!P4 LEA R20, P0, R28.reuse, c[0x0][0x170], 0x1 ;  /* 0x00005c001c14ca11 */ /* 0x040fe400078008ff */
[C---:B------:R-:W-:Y:S02]  /*7620*/  @!P5 LEA.HI.X R23, R28.reuse, c[0x0][0x174], R5, 0x1, P1 ;  /* 0x00005d001c17da11 */ /* 0x040fe400008f0c05 */
[----:B------:R-:W-:-:S02]  /*7630*/  @!P3 LEA R6, P1, R28, c[0x0][0x170], 0x1 ;  /* 0x00005c001c06ba11 */ /* 0x000fc400078208ff */
[C-C-:B------:R-:W-:Y:S02]  /*7640*/  @!P4 LEA.HI.X R21, R28.reuse, c[0x0][0x174], R5.reuse, 0x1, P0 ;  /* 0x00005d001c15ca11 */ /* 0x140fe400000f0c05 */
        /* <DEDUP_REMOVED lines=20> */
[C---:B------:R-:W-:Y:S01]  /*7790*/  @!P3 LEA R28, P0, R4.reuse, c[0x0][0x170], 0x1 ;  /* 0x00005c00041cba11 */ /* 0x040fe200078008ff */
[----:B------:R-:W-:Y:S01]  /*77a0*/  @P4 STS.128 [R244+0x1c000], RZ ;  /* 0x01c000fff4004388 */ /* 0x000fe20000000c00 */
[----:B------:R-:W-:-:S02]  /*77b0*/  @!P5 LEA.HI.X R33, R4, c[0x0][0x174], R0, 0x1, P2 ;  /* 0x00005d000421da11 */ /* 0x000fc400010f0c00 */
        /* <DEDUP_REMOVED lines=32> */
[----:B---3--:R-:W2:Y:S04]  /*79c0*/  LDSM.16.M88.4 R4, [R209+0x10800] ;  /* 0x01080000d104783b */ /* 0x008ea80000000200 */
[----:B-1----:R-:W1:Y:S04]  /*79d0*/  LDSM.16.M88.4 R24, [R209+0x10000] ;  /* 0x01000000d118783b */ /* 0x002e680000000200 */
[----:B------:R-:W3:Y:S04]  /*79e0*/  LDSM.16.M88.4 R216, [R209+0x11000] ;  /* 0x01100000d1d8783b */ /* 0x000ee80000000200 */
[----:B------:R-:W1:Y:S04]  /*79f0*/  LDSM.16.M88.4 R228, [R209+0x11800] ;  /* 0x01180000d1e4783b */ /* 0x000e680000000200 */
[----:B------:R-:W-:Y:S04]  /*7a00*/  LDSM.16.M88.4 R168, [R208] ;  /* 0x00000000d0a8783b */ /* 0x000fe80000000200 */
[----:B----4-:R-:W4:Y:S04]  /*7a10*/  LDSM.16.M88.4 R32, [R199] ;  /* 0x00000000c720783b */ /* 0x010f280000000200 */
[----:B------:R-:W3:Y:S04]  /*7a20*/  LDSM.16.M88.4 R224, [R207] ;  /* 0x00000000cfe0783b */ /* 0x000ee80000000200 */
[----:B------:R-:W4:Y:S04]  /*7a30*/  LDSM.16.M88.4 R176, [R198] ;  /* 0x00000000c6b0783b */ /* 0x000f280000000200 */
[----:B------:R-:W4:Y:S04]  /*7a40*/  LDSM.16.M88.4 R172, [R197] ;  /* 0x00000000c5ac783b */ /* 0x000f280000000200 */
[----:B------:R-:W-:Y:S01]  /*7a50*/  LDSM.16.M88.4 R232, [R196] ;  /* 0x00000000c4e8783b */ /* 0x000fe20000000200 */
[C---:B--2---:R-:W-:Y:S03]  /*7a60*/  HMMA.16816.F32 R20, R180.reuse, R4, RZ ;  /* 0x00000004b414723c */ /* 0x044fe600000018ff */
[----:B------:R-:W2:Y:S04]  /*7a70*/  S2R R0, SR_TID.X ;  /* 0x0000000000007919 */ /* 0x000ea80000002100 */
[----:B------:R-:W0:Y:S01]  /*7a80*/  LDGDEPBAR ;  /* 0x00000000000079af */ /* 0x000e220000000000 */
[C---:B------:R-:W-:Y:S08]  /*7a90*/  HMMA.16816.F32 R4, R180.reuse, R6, RZ ;  /* 0x00000006b404723c */ /* 0x040ff000000018ff */
[C---:B-1----:R-:W-:Y:S08]  /*7aa0*/  HMMA.16816.F32 R28, R180.reuse, R24, RZ ;  /* 0x00000018b41c723c */ /* 0x042ff000000018ff */
[----:B---3--:R-:W-:Y:S01]  /*7ab0*/  HMMA.16816.F32 R220, R180, R216, RZ ;  /* 0x000000d8b4dc723c */ /* 0x008fe200000018ff */
[----:B--2---:R-:W-:-:S05]  /*7ac0*/  IMAD.SHL.U32 R0, R0, 0x2, RZ ;  /* 0x0000000200007824 */ /* 0x004fca00078e00ff */
[----:B------:R-:W-:Y:S01]  /*7ad0*/  LOP3.LUT R166, R0, 0x6, RZ, 0xc0, !PT ;  /* 0x0000000600a67812 */ /* 0x000fe200078ec0ff */
[----:B------:R-:W-:Y:S01]  /*7ae0*/  IMAD.U32 R0, RZ, RZ, UR31 ;  /* 0x0000001fff007e24 */ /* 0x000fe2000f8e00ff */
        /* <DEDUP_REMOVED lines=9> */
[----:B------:R-:W-:Y:S07]  /*7b80*/  LDSM.16.M88.4 R228, [R203+0x10000] ;  /* 0x01000000cbe4783b */ /* 0x000fee0000000200 */
[C---:B----4-:R-:W-:Y:S08]  /*7b90*/  HMMA.16816.F32 R20, R168.reuse, R32, R20 ;  /* 0x00000020a814723c */ /* 0x050ff00000001814 */
[C---:B------:R-:W-:Y:S01]  /*7ba0*/  HMMA.16816.F32 R4, R168.reuse, R34, R4 ;  /* 0x00000022a804723c */ /* 0x040fe20000001804 */
[----:B------:R-:W1:Y:S07]  /*7bb0*/  LDSM.16.M88.4 R32, [R206] ;  /* 0x00000000ce20783b */ /* 0x000e6e0000000200 */
        /* <DEDUP_REMOVED lines=22> */
[----:B------:R-:W4:Y:S03]  /*7d20*/  LDSM.16.M88.4 R32, [R209+0x12000] ;  /* 0x01200000d120783b */ /* 0x000f260000000200 */
[C---:B------:R-:W-:Y:S08]  /*7d30*/  HMMA.16816.F32 R28, R168.reuse, R232, R28 ;  /* 0x000000e8a81c723c */ /* 0x040ff0000000181c */
        /* <DEDUP_REMOVED lines=20> */
[----:B------:R-:W1:Y:S07]  /*7e80*/  LDSM.16.M88.4 R228, [R193] ;  /* 0x00000000c1e4783b */ /* 0x000e6e0000000200 */
[C---:B--2---:R-:W-:Y:S08]  /*7e90*/  HMMA.16816.F32 R212, R176.reuse, R224, R212 ;  /* 0x000000e0b0d4723c */ /* 0x044ff000000018d4 */
[----:B------:R-:W-:Y:S01]  /*7ea0*/  HMMA.16816.F32 R180, R176, R226, R180 ;  /* 0x000000e2b0b4723c */ /* 0x000fe200000018b4 */
[----:B------:R-:W2:Y:S04]  /*7eb0*/  LDSM.16.M88.4 R224, [R192] ;  /* 0x00000000c0e0783b */ /* 0x000ea80000000200 */
[----:B------:R-:W-:Y:S03]  /*7ec0*/  LDSM.16.M88.4 R176, [R206+0x4000] ;  /* 0x00400000ceb0783b */ /* 0x000fe60000000200 */
        /* <DEDUP_REMOVED lines=8> */
[----:B------:R-:W-:Y:S07]  /*7f50*/  LDSM.16.M88.4 R228, [R205+0x4000] ;  /* 0x00400000cde4783b */ /* 0x000fee0000000200 */
[C---:B--2---:R-:W-:Y:S08]  /*7f60*/  HMMA.16816.F32 R212, R172.reuse, R224, R212 ;  /* 0x000000e0acd4723c */ /* 0x044ff000000018d4 */
[----:B------:R-:W-:Y:S01]  /*7f70*/  HMMA.16816.F32 R180, R172, R226, R180 ;  /* 0x000000e2acb4723c */ /* 0x000fe200000018b4 */
[----:B------:R-:W1:Y:S04]  /*7f80*/  LDSM.16.M88.4 R224, [R203+0x13800] ;  /* 0x01380000cbe0783b */ /* 0x000e680000000200 */
[----:B------:R-:W-:Y:S03]  /*7f90*/  LDSM.16.M88.4 R172, [R196+0x2000] ;  /* 0x00200000c4ac783b */ /* 0x000fe60000000200 */
[C---:B---3--:R-:W-:Y:S08]  /*7fa0*/  HMMA.16816.F32 R28, R176.reuse, R168, R28 ;  /* 0x000000a8b01c723c */ /* 0x048ff0000000181c */
        /* <DEDUP_REMOVED lines=18> */
[C---:B------:R-:W-:Y:S08]  /*80d0*/  HMMA.16816.F32 R28, R228.reuse, R172, R28 ;  /* 0x000000ace41c723c */ /* 0x040ff0000000181c */
[C---:B------:R-:W-:Y:S01]  /*80e0*/  HMMA.16816.F32 R24, R228.reuse, R174, R24 ;  /* 0x000000aee418723c */ /* 0x040fe20000001818 */
[----:B------:R-:W3:Y:S07]  /*80f0*/  LDSM.16.M88.4 R172, [R209+0x15800] ;  /* 0x01580000d1ac783b */ /* 0x000eee0000000200 */
[C---:B----4-:R-:W-:Y:S08]  /*8100*/  HMMA.16816.F32 R212, R228.reuse, R232, R212 ;  /* 0x000000e8e4d4723c */ /* 0x050ff000000018d4 */
[----:B------:R-:W-:Y:S01]  /*8110*/  HMMA.16816.F32 R180, R228, R234, R180 ;  /* 0x000000eae4b4723c */ /* 0x000fe200000018b4 */
[----:B------:R-:W-:Y:S04]  /*8120*/  LDSM.16.M88.4 R232, [R191] ;  /* 0x00000000bfe8783b */ /* 0x000fe80000000200 */
[----:B------:R-:W-:Y:S03]  /*8130*/  LDSM.16.M88.4 R228, [R203+0x14000] ;  /* 0x01400000cbe4783b */ /* 0x000fe60000000200 */
[C---:B-1----:R-:W-:Y:S08]  /*8140*/  HMMA.16816.F32 R28, R168.reuse, R224, R28 ;  /* 0x000000e0a81c723c */ /* 0x042ff0000000181c */
[C---:B------:R-:W-:Y:S01]  /*8150*/  HMMA.16816.F32 R24, R168.reuse, R226, R24 ;  /* 0x000000e2a818723c */ /* 0x040fe20000001818 */
[----:B------:R-:W-:Y:S07]  /*8160*/  LDSM.16.M88.4 R224, [R190] ;  /* 0x00000000bee0783b */ /* 0x000fee0000000200 */
[C---:B--2---:R-:W-:Y:S08]  /*8170*/  HMMA.16816.F32 R20, R168.reuse, R32, R20 ;  /* 0x00000020a814723c */ /* 0x044ff00000001814 */
[C---:B------:R-:W-:Y:S01]  /*8180*/  HMMA.16816.F32 R4, R168.reuse, R34, R4 ;  /* 0x00000022a804723c */ /* 0x040fe20000001804 */
[----:B------:R-:W1:Y:S07]  /*8190*/  LDSM.16.M88.4 R32, [R208+0x8000] ;  /* 0x00800000d020783b */ /* 0x000e6e0000000200 */
[C---:B------:R-:W-:Y:S08]  /*81a0*/  HMMA.16816.F32 R220, R168.reuse, R176, R220 ;  /* 0x000000b0a8dc723c */ /* 0x040ff000000018dc */
[C---:B------:R-:W-:Y:S01]  /*81b0*/  HMMA.16816.F32 R216, R168.reuse, R178, R216 ;  /* 0x000000b2a8d8723c */ /* 0x040fe200000018d8 */
[----:B------:R-:W2:Y:S07]  /*81c0*/  LDSM.16.M88.4 R176, [R189] ;  /* 0x00000000bdb0783b */ /* 0x000eae0000000200 */
[C---:B---3--:R-:W-:Y:S08]  /*81d0*/  HMMA.16816.F32 R212, R168.reuse, R172, R212 ;  /* 0x000000aca8d4723c */ /* 0x048ff000000018d4 */
        /* <DEDUP_REMOVED lines=15> */
[----:B------:R-:W3:Y:S03]  /*82d0*/  LDSM.16.M88.4 R32, [R196+0x4000] ;  /* 0x00400000c420783b */ /* 0x000ee60000000200 */
[C---:B----4-:R-:W-:Y:S08]  /*82e0*/  HMMA.16816.F32 R28, R168.reuse, R228, R28 ;  /* 0x000000e4a81c723c */ /* 0x050ff0000000181c */
[C---:B------:R-:W-:Y:S01]  /*82f0*/  HMMA.16816.F32 R24, R168.reuse, R230, R24 ;  /* 0x000000e6a818723c */ /* 0x040fe20000001818 */
[----:B------:R-:W4:Y:S07]  /*8300*/  LDSM.16.M88.4 R228, [R196+0x4800] ;  /* 0x00480000c4e4783b */ /* 0x000f2e0000000200 */
        /* <DEDUP_REMOVED lines=18> */
[----:B------:R-:W1:Y:S07]  /*8430*/  LDSM.16.M88.4 R224, [R209+0x17800] ;  /* 0x01780000d1e0783b */ /* 0x000e6e0000000200 */
[C---:B--2---:R-:W-:Y:S08]  /*8440*/  HMMA.16816.F32 R212, R172.reuse, R176, R212 ;  /* 0x000000b0acd4723c */ /* 0x044ff000000018d4 */
[----:B------:R-:W-:Y:S01]  /*8450*/  HMMA.16816.F32 R180, R172, R178, R180 ;  /* 0x000000b2acb4723c */ /* 0x000fe200000018b4 */
[----:B------:R-:W-:Y:S04]  /*8460*/  LDSM.16.M88.4 R176, [R208+0xc000] ;  /* 0x00c00000d0b0783b */ /* 0x000fe80000000200 */
[----:B------:R-:W2:Y:S03]  /*8470*/  LDSM.16.M88.4 R172, [R187] ;  /* 0x00000000bbac783b */ /* 0x000ea60000000200 */
[C---:B------:R-:W-:Y:S08]  /*8480*/  HMMA.16816.F32 R28, R232.reuse, R168, R28 ;  /* 0x000000a8e81c723c */ /* 0x040ff0000000181c */
[C---:B------:R-:W-:Y:S01]  /*8490*/  HMMA.16816.F32 R24, R232.reuse, R170, R24 ;  /* 0x000000aae818723c */ /* 0x040fe20000001818 */
[----:B------:R-:W4:Y:S07]  /*84a0*/  LDSM.16.M88.4 R168, [R186] ;  /* 0x00000000baa8783b */ /* 0x000f2e0000000200 */
[C---:B---3--:R-:W-:Y:S08]  /*84b0*/  HMMA.16816.F32 R20, R232.reuse, R32, R20 ;  /* 0x00000020e814723c */ /* 0x048ff00000001814 */
[C---:B------:R-:W-:Y:S01]  /*84c0*/  HMMA.16816.F32 R4, R232.reuse, R34, R4 ;  /* 0x00000022e804723c */ /* 0x040fe20000001804 */
[----:B------:R-:W-:Y:S07]  /*84d0*/  LDSM.16.M88.4 R32, [R185] ;  /* 0x00000000b920783b */ /* 0x000fee0000000200 */
[C---:B-1----:R-:W-:Y:S08]  /*84e0*/  HMMA.16816.F32 R212, R232.reuse, R224, R212 ;  /* 0x000000e0e8d4723c */ /* 0x042ff000000018d4 */
[----:B------:R-:W-:Y:S01]  /*84f0*/  HMMA.16816.F32 R180, R232, R226, R180 ;  /* 0x000000e2e8b4723c */ /* 0x000fe200000018b4 */
[----:B------:R-:W1:Y:S07]  /*8500*/  LDSM.16.M88.4 R224, [R184] ;  /* 0x00000000b8e0783b */ /* 0x000e6e0000000200 */
[C---:B--2---:R-:W-:Y:S08]  /*8510*/  HMMA.16816.F32 R28, R176.reuse, R172, R28 ;  /* 0x000000acb01c723c */ /* 0x044ff0000000181c */
[C---:B------:R-:W-:Y:S01]  /*8520*/  HMMA.16816.F32 R24, R176.reuse, R174, R24 ;  /* 0x000000aeb018723c */ /* 0x040fe20000001818 */
[----:B------:R-:W-:Y:S07]  /*8530*/  LDSM.16.M88.4 R172, [R206+0xc000] ;  /* 0x00c00000ceac783b */ /* 0x000fee0000000200 */
[C---:B----4-:R-:W-:Y:S08]  /*8540*/  HMMA.16816.F32 R20, R176.reuse, R168, R20 ;  /* 0x000000a8b014723c */ /* 0x050ff00000001814 */
[----:B------:R-:W-:Y:S01]  /*8550*/  HMMA.16816.F32 R4, R176, R170, R4 ;  /* 0x000000aab004723c */ /* 0x000fe20000001804 */
[----:B------:R-:W2:Y:S07]  /*8560*/  LDSM.16.M88.4 R168, [R203+0x16000] ;  /* 0x01600000cba8783b */ /* 0x000eae0000000200 */
[C---:B------:R-:W-:Y:S08]  /*8570*/  HMMA.16816.F32 R220, R232.reuse, R228, R220 ;  /* 0x000000e4e8dc723c */ /* 0x040ff000000018dc */
[----:B------:R-:W-:Y:S01]  /*8580*/  HMMA.16816.F32 R216, R232, R230, R216 ;  /* 0x000000e6e8d8723c */ /* 0x000fe200000018d8 */
[----:B------:R-:W3:Y:S07]  /*8590*/  LDSM.16.M88.4 R228, [R203+0x16800] ;  /* 0x01680000cbe4783b */ /* 0x000eee0000000200 */
[C---:B-1----:R-:W-:Y:S08]  /*85a0*/  HMMA.16816.F32 R212, R176.reuse, R224, R212 ;  /* 0x000000e0b0d4723c */ /* 0x042ff000000018d4 */
[C---:B------:R-:W-:Y:S08]  /*85b0*/  HMMA.16816.F32 R220, R176.reuse, R32, R220 ;  /* 0x00000020b0dc723c */ /* 0x040ff000000018dc */
[C---:B------:R-:W-:Y:S01]  /*85c0*/  HMMA.16816.F32 R216, R176.reuse, R34, R216 ;  /* 0x00000022b0d8723c */ /* 0x040fe200000018d8 */
[----:B------:R-:W1:Y:S07]  /*85d0*/  LDSM.16.M88.4 R32, [R203+0x17000] ;  /* 0x01700000cb20783b */ /* 0x000e6e0000000200 */
[----:B------:R-:W-:Y:S01]  /*85e0*/  HMMA.16816.F32 R180, R176, R226, R180 ;  /* 0x000000e2b0b4723c */ /* 0x000fe200000018b4 */
[----:B------:R-:W-:Y:S04]  /*85f0*/  LDSM.16.M88.4 R176, [R205+0xc000] ;  /* 0x00c00000cdb0783b */ /* 0x000fe80000000200 */
[----:B------:R-:W4:Y:S03]  /*8600*/  LDSM.16.M88.4 R224, [R203+0x17800] ;  /* 0x01780000cbe0783b */ /* 0x000f260000000200 */
[C---:B--2---:R-:W-:Y:S08]  /*8610*/  HMMA.16816.F32 R28, R172.reuse, R168, R28 ;  /* 0x000000a8ac1c723c */ /* 0x044ff0000000181c */
[C---:B------:R-:W-:Y:S01]  /*8620*/  HMMA.16816.F32 R24, R172.reuse, R170, R24 ;  /* 0x000000aaac18723c */ /* 0x040fe20000001818 */
[----:B------:R-:W2:Y:S07]  /*8630*/  LDSM.16.M88.4 R168, [R196+0x6000] ;  /* 0x00600000c4a8783b */ /* 0x000eae0000000200 */
[C---:B---3--:R-:W-:Y:S08]  /*8640*/  HMMA.16816.F32 R20, R172.reuse, R228, R20 ;  /* 0x000000e4ac14723c */ /* 0x048ff00000001814 */
[C---:B------:R-:W-:Y:S01]  /*8650*/  HMMA.16816.F32 R4, R172.reuse, R230, R4 ;  /* 0x000000e6ac04723c */ /* 0x040fe20000001804 */
[----:B------:R-:W3:Y:S07]  /*8660*/  LDSM.16.M88.4 R228, [R196+0x6800] ;  /* 0x00680000c4e4783b */ /* 0x000eee0000000200 */
[C---:B-1----:R-:W-:Y:S08]  /*8670*/  HMMA.16816.F32 R220, R172.reuse, R32, R220 ;  /* 0x00000020acdc723c */ /* 0x042ff000000018dc */
[C---:B------:R-:W-:Y:S01]  /*8680*/  HMMA.16816.F32 R216, R172.reuse, R34, R216 ;  /* 0x00000022acd8723c */ /* 0x040fe200000018d8 */
[----:B------:R-:W1:Y:S07]  /*8690*/  LDSM.16.M88.4 R32, [R196+0x7000] ;  /* 0x00700000c420783b */ /* 0x000e6e0000000200 */
[----:B----4-:R-:W-:Y:S08]  /*86a0*/  HMMA.16816.F32 R212, R172, R224, R212 ;  /* 0x000000e0acd4723c */ /* 0x010ff000000018d4 */
[C---:B--2---:R-:W-:Y:S08]  /*86b0*/  HMMA.16816.F32 R28, R176.reuse, R168, R28 ;  /* 0x000000a8b01c723c */ /* 0x044ff0000000181c */
[----:B------:R-:W-:Y:S01]  /*86c0*/  HMMA.16816.F32 R24, R176, R170, R24 ;  /* 0x000000aab018723c */ /* 0x000fe20000001818 */
[----:B------:R-:W2:Y:S01]  /*86d0*/  LDSM.16.M88.4 R168, [R196+0x7800] ;  /* 0x00780000c4a8783b */ /* 0x000ea20000000200 */
[----:B------:R-:W-:-:S06]  /*86e0*/  DEPBAR.LE SB0, 0x0 ;  /* 0x000080000000791a */ /* 0x000fcc0000000000 */
[C---:B---3--:R-:W-:Y:S08]  /*86f0*/  HMMA.16816.F32 R20, R176.reuse, R228, R20 ;  /* 0x000000e4b014723c */ /* 0x048ff00000001814 */
[----:B------:R-:W-:Y:S01]  /*8700*/  HMMA.16816.F32 R4, R176, R230, R4 ;  /* 0x000000e6b004723c */ /* 0x000fe20000001804 */
[----:B------:R-:W-:Y:S02]  /*8710*/  FSEL R29, R29, -INF , !P2 ;  /* 0xff8000001d1d7808 */ /* 0x000fe40005000000 */
[----:B------:R-:W-:Y:S01]  /*8720*/  FSEL R31, R31, -INF , !P1 ;  /* 0xff8000001f1f7808 */ /* 0x000fe20004800000 */
[----:B------:R-:W-:Y:S01]  /*8730*/  BAR.SYNC.DEFER_BLOCKING 0x0 ;  /* 0x0000000000007b1d */ /* 0x000fe20000010000 */
[----:B------:R-:W-:-:S03]  /*8740*/  ISETP.GE.AND P1, PT, R166, R164, PT ;  /* 0x000000a4a600720c */ /* 0x000fc60003f26270 */
[----:B------:R-:W-:Y:S01]  /*8750*/  HMMA.16816.F32 R180, R172, R226, R180 ;  /* 0x000000e2acb4723c */ /* 0x000fe200000018b4 */
[----:B------:R-:W-:-:S06]  /*8760*/  FSEL R25, R25, -INF , !P1 ;  /* 0xff80000019197808 */ /* 0x000fcc0004800000 */
[----:B------:R-:W-:Y:S01]  /*8770*/  IADD3 R172, R0, 0x8, RZ ;  /* 0x0000000800ac7810 */ /* 0x000fe20007ffe0ff */
[C---:B-1----:R-:W-:Y:S03]  /*8780*/  HMMA.16816.F32 R220, R176.reuse, R32, R220 ;  /* 0x00000020b0dc723c */ /* 0x042fe600000018dc */
[C---:B------:R-:W-:Y:S02]  /*8790*/  ISETP.GE.AND P0, PT, R172.reuse, R164, PT ;  /* 0x000000a4ac00720c */ /* 0x040fe40003f06270 */
[----:B------:R-:W-:Y:S02]  /*87a0*/  ISETP.GE.AND P2, PT, R172, R11, PT ;  /* 0x0000000bac00720c */ /* 0x000fe40003f46270 */
[----:B------:R-:W-:Y:S01]  /*87b0*/  IADD3 R172, R0, 0x10, RZ ;  /* 0x0000001000ac7810 */ /* 0x000fe20007ffe0ff */
[----:B------:R-:W-:Y:S01]  /*87c0*/  HMMA.16816.F32 R216, R176, R34, R216 ;  /* 0x00000022b0d8723c */ /* 0x000fe200000018d8 */
[----:B------:R-:W-:-:S02]  /*87d0*/  FSEL R24, R24, -INF , !P0 ;  /* 0xff80000018187808 */ /* 0x000fc40004000000 */
[-C--:B------:R-:W-:Y:S02]  /*87e0*/  ISETP.GE.AND P0, PT, R166, R11.reuse, PT ;  /* 0x0000000ba600720c */ /* 0x080fe40003f06270 */
[----:B------:R-:W-:Y:S02]  /*87f0*/  FSEL R26, R26, -INF , !P2 ;  /* 0xff8000001a1a7808 */ /* 0x000fe40005000000 */
[----:B------:R-:W-:Y:S01]  /*8800*/  IADD3 R166, R0, 0x11, RZ ;  /* 0x0000001100a67810 */ /* 0x000fe20007ffe0ff */
[----:B--2---:R-:W-:Y:S01]  /*8810*/  HMMA.16816.F32 R212, R176, R168, R212 ;  /* 0x000000a8b0d4723c */ /* 0x004fe200000018d4 */
[C---:B------:R-:W-:Y:S02]  /*8820*/  ISETP.GE.AND P2, PT, R172.reuse, R164, PT ;  /* 0x000000a4ac00720c */ /* 0x040fe40003f46270 */
[----:B------:R-:W-:Y:S02]  /*8830*/  ISETP.GE.AND P1, PT, R172, R11, PT ;  /* 0x0000000bac00720c */ /* 0x000fe40003f26270 */
[----:B------:R-:W-:-:S02]  /*8840*/  FSEL R27, R27, -INF , !P0 ;  /* 0xff8000001b1b7808 */ /* 0x000fc40004000000 */
[----:B------:R-:W-:Y:S01]  /*8850*/  IADD3 R33, R0, 0x18, RZ ;  /* 0x0000001800217810 */ /* 0x000fe20007ffe0ff */
[----:B------:R-:W-:Y:S01]  /*8860*/  HMMA.16816.F32 R180, R176, R170, R180 ;  /* 0x000000aab0b4723c */ /* 0x000fe200000018b4 */
[----:B------:R-:W-:Y:S02]  /*8870*/  ISETP.GE.AND P0, PT, R166, R164, PT ;  /* 0x000000a4a600720c */ /* 0x000fe40003f06270 */
[----:B------:R-:W-:Y:S02]  /*8880*/  FSEL R224, R20, -INF , !P2 ;  /* 0xff80000014e07808 */ /* 0x000fe40005000000 */
[----:B------:R-:W-:Y:S02]  /*8890*/  ISETP.GE.AND P2, PT, R166, R11, PT ;  /* 0x0000000ba600720c */ /* 0x000fe40003f46270 */
[----:B------:R-:W-:Y:S02]  /*88a0*/  FSEL R22, R22, -INF , !P1 ;  /* 0xff80000016167808 */ /* 0x000fe40004800000 */
[----:B------:R-:W-:-:S02]  /*88b0*/  IADD3 R20, R0, 0x19, RZ ;  /* 0x0000001900147810 */ /* 0x000fc40007ffe0ff */
[-C--:B------:R-:W-:Y:S02]  /*88c0*/  ISETP.GE.AND P1, PT, R33, R164.reuse, PT ;  /* 0x000000a42100720c */ /* 0x080fe40003f26270 */
[----:B------:R-:W-:Y:S02]  /*88d0*/  FSEL R32, R21, -INF , !P0 ;  /* 0xff80000015207808 */ /* 0x000fe40004000000 */
[----:B------:R-:W-:Y:S02]  /*88e0*/  ISETP.GE.AND P0, PT, R33, R11, PT ;  /* 0x0000000b2100720c */ /* 0x000fe40003f06270 */
[----:B------:R-:W-:Y:S02]  /*88f0*/  FSEL R23, R23, -INF , !P2 ;  /* 0xff80000017177808 */ /* 0x000fe40005000000 */
[----:B------:R-:W-:Y:S02]  /*8900*/  IADD3 R21, R0, 0x20, RZ ;  /* 0x0000002000157810 */ /* 0x000fe40007ffe0ff */
[----:B------:R-:W-:-:S02]  /*8910*/  ISETP.GE.AND P2, PT, R20, R164, PT ;  /* 0x000000a41400720c */ /* 0x000fc40003f46270 */
[----:B------:R-:W-:Y:S02]  /*8920*/  FSEL R34, R4, -INF , !P1 ;  /* 0xff80000004227808 */ /* 0x000fe40004800000 */
[----:B------:R-:W-:Y:S02]  /*8930*/  ISETP.GE.AND P1, PT, R20, R11, PT ;  /* 0x0000000b1400720c */ /* 0x000fe40003f26270 */
[----:B------:R-:W-:Y:S02]  /*8940*/  FSEL R6, R6, -INF , !P0 ;  /* 0xff80000006067808 */ /* 0x000fe40004000000 */
[----:B------:R-:W-:Y:S02]  /*8950*/  ISETP.GE.AND P0, PT, R21, R164, PT ;  /* 0x000000a41500720c */ /* 0x000fe40003f06270 */
[----:B------:R-:W-:Y:S02]  /*8960*/  IADD3 R4, R0, 0x21, RZ ;  /* 0x0000002100047810 */ /* 0x000fe40007ffe0ff */
[----:B------:R-:W-:-:S02]  /*8970*/  FSEL R35, R5, -INF , !P2 ;  /* 0xff80000005237808 */ /* 0x000fc40005000000 */
[-C--:B------:R-:W-:Y:S02]  /*8980*/  ISETP.GE.AND P2, PT, R21, R11.reuse, PT ;  /* 0x0000000b1500720c */ /* 0x080fe40003f46270 */
[----:B------:R-:W-:Y:S02]  /*8990*/  FSEL R7, R7, -INF , !P1 ;  /* 0xff80000007077808 */ /* 0x000fe40004800000 */
[----:B------:R-:W-:Y:S02]  /*89a0*/  IADD3 R5, R0, 0x28, RZ ;  /* 0x0000002800057810 */ /* 0x000fe40007ffe0ff */
[----:B------:R-:W-:Y:S02]  /*89b0*/  ISETP.GE.AND P1, PT, R4, R164, PT ;  /* 0x000000a40400720c */ /* 0x000fe40003f26270 */
[----:B------:R-:W-:Y:S02]  /*89c0*/  FSEL R166, R220, -INF , !P0 ;  /* 0xff800000dca67808 */ /* 0x000fe40004000000 */
[----:B------:R-:W-:-:S02]  /*89d0*/  ISETP.GE.AND P0, PT, R4, R11, PT ;  /* 0x0000000b0400720c */ /* 0x000fc40003f06270 */
[----:B------:R-:W-:Y:S02]  /*89e0*/  FSEL R4, R222, -INF , !P2 ;  /* 0xff800000de047808 */ /* 0x000fe40005000000 */
[----:B------:R-:W-:Y:S02]  /*89f0*/  ISETP.GE.AND P2, PT, R5, R164, PT ;  /* 0x000000a40500720c */ /* 0x000fe40003f46270 */
[----:B------:R-:W-:Y:S02]  /*8a00*/  IADD3 R20, R0, 0x29, RZ ;  /* 0x0000002900147810 */ /* 0x000fe40007ffe0ff */
[----:B------:R-:W-:Y:S02]  /*8a10*/  FSEL R221, R221, -INF , !P1 ;  /* 0xff800000dddd7808 */ /* 0x000fe40004800000 */
[----:B------:R-:W-:Y:S02]  /*8a20*/  ISETP.GE.AND P1, PT, R5, R11, PT ;  /* 0x0000000b0500720c */ /* 0x000fe40003f26270 */
[----:B------:R-:W-:-:S02]  /*8a30*/  FSEL R5, R223, -INF , !P0 ;  /* 0xff800000df057808 */ /* 0x000fc40004000000 */
[----:B------:R-:W-:Y:S02]  /*8a40*/  IADD3 R21, R0, 0x30, RZ ;  /* 0x0000003000157810 */ /* 0x000fe40007ffe0ff */
[-C--:B------:R-:W-:Y:S02]  /*8a50*/  ISETP.GE.AND P0, PT, R20, R164.reuse, PT ;  /* 0x000000a41400720c */ /* 0x080fe40003f06270 */
[----:B------:R-:W-:Y:S02]  /*8a60*/  FSEL R168, R216, -INF , !P2 ;  /* 0xff800000d8a87808 */ /* 0x000fe40005000000 */
[----:B------:R-:W-:Y:S02]  /*8a70*/  ISETP.GE.AND P2, PT, R20, R11, PT ;  /* 0x0000000b1400720c */ /* 0x000fe40003f46270 */
[----:B------:R-:W-:Y:S02]  /*8a80*/  FSEL R20, R218, -INF , !P1 ;  /* 0xff800000da147808 */ /* 0x000fe40004800000 */
[----:B------:R-:W-:-:S02]  /*8a90*/  ISETP.GE.AND P1, PT, R21, R164, PT ;  /* 0x000000a41500720c */ /* 0x000fc40003f26270 */
[C---:B------:R-:W-:Y:S02]  /*8aa0*/  IADD3 R33, R0.reuse, 0x31, RZ ;  /* 0x0000003100217810 */ /* 0x040fe40007ffe0ff */
[----:B------:R-:W-:Y:S02]  /*8ab0*/  FSEL R217, R217, -INF , !P0 ;  /* 0xff800000d9d97808 */ /* 0x000fe40004000000 */
[----:B------:R-:W-:Y:S02]  /*8ac0*/  ISETP.GE.AND P0, PT, R21, R11, PT ;  /* 0x0000000b1500720c */ /* 0x000fe40003f06270 */
[----:B------:R-:W-:Y:S02]  /*8ad0*/  IADD3 R169, R0, 0x38, RZ ;  /* 0x0000003800a97810 */ /* 0x000fe40007ffe0ff */
[----:B------:R-:W-:Y:S02]  /*8ae0*/  FSEL R21, R219, -INF , !P2 ;  /* 0xff800000db157808 */ /* 0x000fe40005000000 */
[----:B------:R-:W-:-:S02]  /*8af0*/  FSEL R212, R212, -INF , !P1 ;  /* 0xff800000d4d47808 */ /* 0x000fc40004800000 */
[CC--:B------:R-:W-:Y:S02]  /*8b00*/  ISETP.GE.AND P2, PT, R33.reuse, R164.reuse, PT ;  /* 0x000000a42100720c */ /* 0x0c0fe40003f46270 */
[----:B------:R-:W-:Y:S02]  /*8b10*/  ISETP.GE.AND P1, PT, R33, R11, PT ;  /* 0x0000000b2100720c */ /* 0x000fe40003f26270 */
[----:B------:R-:W-:Y:S02]  /*8b20*/  FSEL R33, R214, -INF , !P0 ;  /* 0xff800000d6217808 */ /* 0x000fe40004000000 */
[----:B------:R-:W-:Y:S02]  /*8b30*/  ISETP.GE.AND P0, PT, R169, R164, PT ;  /* 0x000000a4a900720c */ /* 0x000fe40003f06270 */
[----:B------:R-:W-:Y:S02]  /*8b40*/  FSEL R213, R213, -INF , !P2 ;  /* 0xff800000d5d57808 */ /* 0x000fe40005000000 */
[----:B------:R-:W-:-:S02]  /*8b50*/  FSEL R180, R180, -INF , !P0 ;  /* 0xff800000b4b47808 */ /* 0x000fc40004000000 */
[-C--:B------:R-:W-:Y:S02]  /*8b60*/  ISETP.GE.AND P0, PT, R0, R11.reuse, PT ;  /* 0x0000000b0000720c */ /* 0x080fe40003f06270 */
[----:B------:R-:W-:Y:S02]  /*8b70*/  FSEL R230, R215, -INF , !P1 ;  /* 0xff800000d7e67808 */ /* 0x000fe40004800000 */
[----:B------:R-:W-:Y:S02]  /*8b80*/  FSEL R30, R30, -INF , !P0 ;  /* 0xff8000001e1e7808 */ /* 0x000fe40004000000 */
[----:B------:R-:W-:Y:S02]  /*8b90*/  PLOP3.LUT P0, PT, PT, PT, UP0, 0x80, 0x0 ;  /* 0x000000000000781c */ /* 0x000fe40003f0f008 */
[----:B------:R-:W-:Y:S02]  /*8ba0*/  ISETP.GE.AND P2, PT, R169, R11, PT ;  /* 0x0000000ba900720c */ /* 0x000fe40003f46270 */
[----:B------:R-:W-:-:S02]  /*8bb0*/  ISETP.GE.AND P1, PT, R0, R164, PT ;  /* 0x000000a40000720c */ /* 0x000fc40003f26270 */
[----:B------:R-:W-:Y:S02]  /*8bc0*/  IADD3 R169, R0, 0x39, RZ ;  /* 0x0000003900a97810 */ /* 0x000fe40007ffe0ff */
[----:B------:R-:W-:Y:S02]  /*8bd0*/  FSEL R229, R182, -INF , !P2 ;  /* 0xff800000b6e57808 */ /* 0x000fe40005000000 */
[----:B------:R-:W-:Y:S02]  /*8be0*/  FSEL R252, R28, -INF , !P1 ;  /* 0xff8000001cfc7808 */ /* 0x000fe40004800000 */
[C---:B------:R-:W-:Y:S02]  /*8bf0*/  ISETP.GE.AND P2, PT, R169.reuse, R164, PT ;  /* 0x000000a4a900720c */ /* 0x040fe40003f46270 */
[----:B------:R-:W-:Y:S02]  /*8c00*/  ISETP.GE.AND P1, PT, R169, R11, PT ;  /* 0x0000000ba900720c */ /* 0x000fe40003f26270 */
[----:B------:R-:W-:-:S02]  /*8c10*/  FSEL R169, R181, -INF , !P2 ;  /* 0xff800000b5a97808 */ /* 0x000fc40005000000 */
[----:B------:R-:W-:Y:S01]  /*8c20*/  FSEL R28, R183, -INF , !P1 ;  /* 0xff800000b71c7808 */ /* 0x000fe20004800000 */
[----:B------:R-:W-:Y:S05]  /*8c30*/  @!P0 BRA `(.L_x_884) ;  /* 0x000004a000008947 */ /* 0x000fea0003800000 */
[----:B------:R-:W-:Y:S01]  /*8c40*/  ULDC.64 UR4, c[0x0][0x198] ;  /* 0x0000660000047ab9 */ /* 0x000fe20000000a00 */
[----:B------:R-:W-:Y:S01]  /*8c50*/  IMAD.MOV.U32 R178, RZ, RZ, R248 ;  /* 0x000000ffffb27224 */ /* 0x000fe200078e00f8 */
[----:B------:R-:W-:Y:S01]  /*8c60*/  USHF.L.U32 UR36, UR4, 0x6, URZ ;  /* 0x0000000604247899 */ /* 0x000fe2000800063f */
[----:B------:R-:W-:Y:S01]  /*8c70*/  IMAD.MOV.U32 R179, RZ, RZ, R251 ;  /* 0x000000ffffb37224 */ /* 0x000fe200078e00fb */
[----:B------:R-:W-:Y:S01]  /*8c80*/  UIADD3 UR37, UR6, -0x3, URZ ;  /* 0xfffffffd06257890 */ /* 0x000fe2000fffe03f */
[----:B------:R1:W-:Y:S01]  /*8c90*/  @P6 STS.128 [R244+0x10000], RZ ;  /* 0x010000fff4006388 */ /* 0x0003e20000000c00 */
[----:B------:R-:W-:Y:S01]  /*8ca0*/  USHF.L.U64.HI UR5, UR4, UR29, UR5 ;  /* 0x0000001d04057299 */ /* 0x000fe20008010205 */
[----:B------:R-:W-:Y:S01]  /*8cb0*/  BSSY B0, `(.L_x_885) ;  /* 0x0000041000007945 */ /* 0x000fe20003800000 */
[----:B------:R-:W-:Y:S01]  /*8cc0*/  USHF.R.S32.HI UR4, URZ, 0x1f, UR37 ;  /* 0x0000001f3f047899 */ /* 0x000fe20008011425 */
[----:B------:R-:W-:Y:S01]  /*8cd0*/  IMAD.U32 R0, RZ, RZ, UR36 ;  /* 0x00000024ff007e24 */ /* 0x000fe2000f8e00ff */
[----:B------:R-:W-:-:S03]  /*8ce0*/  UIMAD UR5, UR5, UR37, URZ ;  /* 0x00000025050572a4 */ /* 0x000fc6000f8e023f */
[----:B------:R-:W-:Y:S01]  /*8cf0*/  IMAD.WIDE.U32 R178, R0, UR37, R178 ;  /* 0x0000002500b27c25 */ /* 0x000fe2000f8e00b2 */
[----:B------:R-:W-:-:S04]  /*8d00*/  UIMAD UR4, UR4, UR36, UR5 ;  /* 0x00000024040472a4 */ /* 0x000fc8000f8e0205 */
[C---:B------:R-:W-:Y:S02]  /*8d10*/  @!P6 LEA R182, P2, R178.reuse, c[0x0][0x168], 0x1 ;  /* 0x00005a00b2b6ea11 */ /* 0x040fe400078408ff */
        /* <DEDUP_REMOVED lines=58> */
.L_x_886:
[----:B------:R-:W-:Y:S05]  /*90c0*/  BSYNC B0 ;  /* 0x0000000000007941 */ /* 0x000fea0003800000 */
.L_x_885:
[----:B------:R-:W0:Y:S02]  /*90d0*/  LDGDEPBAR ;  /* 0x00000000000079af */ /* 0x000e240000000000 */
.L_x_884:
[----:B-1----:R-:W-:Y:S01]  /*90e0*/  FMNMX.FTZ R179, R3, R252, !PT ;  /* 0x000000fc03b37209 */ /* 0x002fe20007810000 */
[----:B------:R-:W-:Y:S01]  /*90f0*/  USHF.L.U32 UR29, UR31, 0x1, URZ ;  /* 0x000000011f1d7899 */ /* 0x000fe2000800063f */
[----:B------:R-:W-:Y:S01]  /*9100*/  FMNMX.FTZ R0, R2, R30, !PT ;  /* 0x0000001e02007209 */ /* 0x000fe20007810000 */
[----:B------:R-:W-:Y:S01]  /*9110*/  IMAD.WIDE.U32 R234, R8, -0x2daee0ad, RZ ;  /* 0xd2511f5308ea7825 */ /* 0x000fe200078e00ff */
[----:B------:R-:W-:Y:S01]  /*9120*/  FMNMX.FTZ R179, R29, R179, !PT ;  /* 0x000000b31db37209 */ /* 0x000fe20007810000 */
[----:B------:R-:W-:Y:S01]  /*9130*/  ULOP3.LUT UR4, UR29, UR33, URZ, 0x3c, !UPT ;  /* 0x000000211d047292 */ /* 0x000fe2000f8e3c3f */
[----:B------:R-:W-:Y:S01]  /*9140*/  FMNMX.FTZ R0, R31, R0, !PT ;  /* 0x000000001f007209 */ /* 0x000fe20007810000 */
[----:B------:R-:W-:Y:S01]  /*9150*/  STL.64 [R1+0x80], R188 ;  /* 0x000080bc01007387 */ /* 0x000fe20000100a00 */
[----:B------:R-:W-:Y:S02]  /*9160*/  FMNMX.FTZ R179, R24, R179, !PT ;  /* 0x000000b318b37209 */ /* 0x000fe40007810000 */
[----:B------:R-:W-:Y:S01]  /*9170*/  FMNMX.FTZ R0, R26, R0, !PT ;  /* 0x000000001a007209 */ /* 0x000fe20007810000 */
[----:B------:R-:W-:Y:S01]  /*9180*/  STL [R1+0x78], R164 ;  /* 0x000078a401007387 */ /* 0x000fe20000100800 */
[----:B------:R-:W-:-:S02]  /*9190*/  FMNMX.FTZ R179, R25, R179, !PT ;  /* 0x000000b319b37209 */ /* 0x000fc40007810000 */
[----:B------:R-:W-:Y:S01]  /*91a0*/  FMNMX.FTZ R0, R27, R0, !PT ;  /* 0x000000001b007209 */ /* 0x000fe20007810000 */
[----:B------:R-:W-:Y:S01]  /*91b0*/  STL.64 [R1+0x70], R186 ;  /* 0x000070ba01007387 */ /* 0x000fe20000100a00 */
[----:B------:R-:W-:Y:S02]  /*91c0*/  FMNMX.FTZ R179, R224, R179, !PT ;  /* 0x000000b3e0b37209 */ /* 0x000fe40007810000 */
        /* <DEDUP_REMOVED lines=40> */
[----:B------:R-:W-:Y:S01]  /*9450*/  LOP3.LUT R32, R235, UR4, RZ, 0x3c, !PT ;  /* 0x00000004eb207c12 */ /* 0x000fe2000f8e3cff */
[--C-:B------:R-:W-:Y:S01]  /*9460*/  FFMA.FTZ R220, R34, c[0x0][0x23c], -R227.reuse ;  /* 0x00008f0022dc7a23 */ /* 0x100fe200000108e3 */
[----:B------:R-:W-:Y:S01]  /*9470*/  FSEL R242, R211, RZ, P1 ;  /* 0x000000ffd3f27208 */ /* 0x000fe20000800000 */
[--C-:B------:R-:W-:Y:S02]  /*9480*/  FFMA.FTZ R218, R35, c[0x0][0x23c], -R227.reuse ;  /* 0x00008f0023da7a23 */ /* 0x100fe400000108e3 */
[--C-:B------:R-:W-:Y:S02]  /*9490*/  FFMA.FTZ R183, R212, c[0x0][0x23c], -R227.reuse ;  /* 0x00008f00d4b77a23 */ /* 0x100fe400000108e3 */
[----:B------:R-:W-:Y:S02]  /*94a0*/  FFMA.FTZ R178, R213, c[0x0][0x23c], -R227 ;  /* 0x00008f00d5b27a23 */ /* 0x000fe400000108e3 */
[----:B------:R-:W-:-:S04]  /*94b0*/  IMAD.WIDE.U32 R212, R32, -0x326172a9, RZ ;  /* 0xcd9e8d5720d47825 */ /* 0x000fc800078e00ff */
[----:B------:R-:W-:Y:S01]  /*94c0*/  IMAD.WIDE.U32 R34, R9, -0x326172a9, RZ ;  /* 0xcd9e8d5709227825 */ /* 0x000fe200078e00ff */
[----:B------:R-:W-:-:S03]  /*94d0*/  LOP3.LUT R0, R19, UR15, R212, 0x96, !PT ;  /* 0x0000000f13007c12 */ /* 0x000fc6000f8e96d4 */
[----:B------:R-:W-:Y:S01]  /*94e0*/  FFMA.FTZ R252, R252, c[0x0][0x23c], -R227 ;  /* 0x00008f00fcfc7a23 */ /* 0x000fe200000108e3 */
[----:B------:R-:W-:Y:S01]  /*94f0*/  LOP3.LUT R179, R213, UR34, R34, 0x96, !PT ;  /* 0x00000022d5b37c12 */ /* 0x000fe2000f8e9622 */
[----:B------:R-:W-:Y:S01]  /*9500*/  IMAD.WIDE.U32 R186, R0, -0x2daee0ad, RZ ;  /* 0xd2511f5300ba7825 */ /* 0x000fe200078e00ff */
[----:B------:R-:W-:-:S03]  /*9510*/  LOP3.LUT R32, R35, R10, RZ, 0x3c, !PT ;  /* 0x0000000a23207212 */ /* 0x000fc600078e3cff */
[----:B------:R-:W-:Y:S01]  /*9520*/  IMAD.WIDE.U32 R212, R179, -0x2daee0ad, RZ ;  /* 0xd2511f53b3d47825 */ /* 0x000fe200078e00ff */
[----:B------:R-:W-:Y:S03]  /*9530*/  MUFU.EX2 R252, R252 ;  /* 0x000000fc00fc7308 */ /* 0x000fe60000000800 */
[----:B------:R-:W-:Y:S01]  /*9540*/  IMAD R32, R32, -0x2daee0ad, RZ ;  /* 0xd2511f5320207824 */ /* 0x000fe200078e02ff */
[----:B------:R-:W-:Y:S01]  /*9550*/  LOP3.LUT R237, R187, UR12, R212, 0x96, !PT ;  /* 0x0000000cbbed7c12 */ /* 0x000fe2000f8e96d4 */
[----:B------:R-:W-:Y:S02]  /*9560*/  FFMA.FTZ R233, R29, c[0x0][0x23c], -R227 ;  /* 0x00008f001de97a23 */ /* 0x000fe400000108e3 */
[----:B------:R-:W-:Y:S01]  /*9570*/  FMUL.FTZ R35, R211, c[0x0][0x23c] ;  /* 0x00008f00d3237a20 */ /* 0x000fe20000410000 */
[----:B------:R-:W-:Y:S01]  /*9580*/  LOP3.LUT R238, R213, UR14, R32, 0x96, !PT ;  /* 0x0000000ed5ee7c12 */ /* 0x000fe2000f8e9620 */
[----:B------:R-:W-:-:S02]  /*9590*/  IMAD.WIDE.U32 R12, R237, -0x326172a9, RZ ;  /* 0xcd9e8d57ed0c7825 */ /* 0x000fc400078e00ff */
[----:B------:R-:W1:Y:S01]  /*95a0*/  MUFU.EX2 R233, R233 ;  /* 0x000000e900e97308 */ /* 0x000e620000000800 */
[----:B------:R-:W-:Y:S01]  /*95b0*/  FSEL R35, R35, RZ, P1 ;  /* 0x000000ff23237208 */ /* 0x000fe20000800000 */
[----:B------:R-:W-:-:S04]  /*95c0*/  IMAD.WIDE.U32 R14, R238, -0x326172a9, RZ ;  /* 0xcd9e8d57ee0e7825 */ /* 0x000fc800078e00ff */
[----:B------:R-:W-:Y:S01]  /*95d0*/  FADD.FTZ R242, R2, -R242 ;  /* 0x800000f202f27221 */ /* 0x000fe20000010000 */
[----:B------:R-:W-:Y:S01]  /*95e0*/  LOP3.LUT R237, R15, UR13, R18, 0x96, !PT ;  /* 0x0000000d0fed7c12 */ /* 0x000fe2000f8e9612 */
[----:B------:R-:W-:Y:S01]  /*95f0*/  FFMA.FTZ R0, R30, c[0x0][0x23c], -R35 ;  /* 0x00008f001e007a23 */ /* 0x000fe20000010823 */
[----:B------:R-:W-:Y:S01]  /*9600*/  LOP3.LUT R240, R13, UR11, R14, 0x96, !PT ;  /* 0x0000000b0df07c12 */ /* 0x000fe2000f8e960e */
[----:B------:R-:W-:Y:S02]  /*9610*/  FMUL.FTZ R242, R242, c[0x0][0x23c] ;  /* 0x00008f00f2f27a20 */ /* 0x000fe40000410000 */
[----:B------:R-:W-:Y:S01]  /*9620*/  IMAD.WIDE.U32 R188, R237, -0x2daee0ad, RZ ;  /* 0xd2511f53edbc7825 */ /* 0x000fe200078e00ff */
[----:B------:R-:W-:Y:S01]  /*9630*/  FSEL R237, R236, RZ, P2 ;  /* 0x000000ffeced7208 */ /* 0x000fe20001000000 */
[----:B------:R1:W-:Y:S02]  /*9640*/  MUFU.EX2 R184, R0 ;  /* 0x0000000000b87308 */ /* 0x0003e40000000800 */
[----:B------:R-:W-:Y:S01]  /*9650*/  IMAD.WIDE.U32 R240, R240, -0x2daee0ad, RZ ;  /* 0xd2511f53f0f07825 */ /* 0x000fe200078e00ff */
[----:B------:R-:W-:-:S03]  /*9660*/  LOP3.LUT R238, R189, UR10, R186, 0x96, !PT ;  /* 0x0000000abdee7c12 */ /* 0x000fc6000f8e96ba */
[----:B------:R-:W-:Y:S01]  /*9670*/  FADD.FTZ R237, R3, -R237 ;  /* 0x800000ed03ed7221 */ /* 0x000fe20000010000 */
[----:B------:R-:W-:Y:S01]  /*9680*/  LOP3.LUT R241, R241, UR8, R188, 0x96, !PT ;  /* 0x00000008f1f17c12 */ /* 0x000fe2000f8e96bc */
[----:B------:R-:W-:Y:S01]  /*9690*/  IMAD.WIDE.U32 R238, R238, -0x326172a9, RZ ;  /* 0xcd9e8d57eeee7825 */ /* 0x000fe200078e00ff */
[----:B------:R-:W2:Y:S03]  /*96a0*/  MUFU.EX2 R242, R242 ;  /* 0x000000f200f27308 */ /* 0x000ea60000000800 */
[----:B------:R-:W-:-:S04]  /*96b0*/  IMAD.WIDE.U32 R188, R241, -0x326172a9, RZ ;  /* 0xcd9e8d57f1bc7825 */ /* 0x000fc800078e00ff */
[----:B------:R-:W-:Y:S01]  /*96c0*/  FMUL.FTZ R237, R237, c[0x0][0x23c] ;  /* 0x00008f00eded7a20 */ /* 0x000fe20000410000 */
[----:B------:R-:W-:Y:S01]  /*96d0*/  LOP3.LUT R241, R189, UR35, R238, 0x96, !PT ;  /* 0x00000023bdf17c12 */ /* 0x000fe2000f8e96ee */
[----:B------:R-:W-:Y:S01]  /*96e0*/  FFMA.FTZ R234, R31, c[0x0][0x23c], -R35 ;  /* 0x00008f001fea7a23 */ /* 0x000fe20000010823 */
[----:B-1----:R-:W-:Y:S01]  /*96f0*/  F2FP.PACK_AB R0, R233, R252 ;  /* 0x000000fce900723e */ /* 0x002fe200000000ff */
[----:B------:R1:W3:Y:S01]  /*9700*/  MUFU.EX2 R164, R237 ;  /* 0x000000ed00a47308 */ /* 0x0002e20000000800 */
[----:B------:R-:W-:Y:S02]  /*9710*/  FFMA.FTZ R228, R25, c[0x0][0x23c], -R227 ;  /* 0x00008f0019e47a23 */ /* 0x000fe400000108e3 */
[----:B------:R-:W-:Y:S01]  /*9720*/  PRMT R185, R0, 0x7632, R185 ;  /* 0x0000763200b97816 */ /* 0x000fe200000000b9 */
[----:B------:R-:W-:Y:S02]  /*9730*/  FFMA.FTZ R232, R24, c[0x0][0x23c], -R227 ;  /* 0x00008f0018e87a23 */ /* 0x000fe400000108e3 */
[----:B--2---:R-:W-:-:S02]  /*9740*/  FMUL.FTZ R134, R134, R242 ;  /* 0x000000f286867220 */ /* 0x004fc40000410000 */
[----:B------:R-:W2:Y:S01]  /*9750*/  MUFU.EX2 R187, R234 ;  /* 0x000000ea00bb7308 */ /* 0x000ea20000000800 */
[-C--:B------:R-:W-:Y:S02]  /*9760*/  FMUL.FTZ R135, R135, R242.reuse ;  /* 0x000000f287877220 */ /* 0x080fe40000410000 */
[-C--:B------:R-:W-:Y:S02]  /*9770*/  FMUL.FTZ R138, R138, R242.reuse ;  /* 0x000000f28a8a7220 */ /* 0x080fe40000410000 */
[-C--:B------:R-:W-:Y:S02]  /*9780*/  FMUL.FTZ R139, R139, R242.reuse ;  /* 0x000000f28b8b7220 */ /* 0x080fe40000410000 */
[----:B------:R-:W-:Y:S01]  /*9790*/  FMUL.FTZ R142, R142, R242 ;  /* 0x000000f28e8e7220 */ /* 0x000fe20000410000 */
[----:B-1----:R-:W-:Y:S01]  /*97a0*/  LOP3.LUT R237, R241, 0xffff, RZ, 0xc0, !PT ;  /* 0x0000fffff1ed7812 */ /* 0x002fe200078ec0ff */
[-C--:B---3--:R-:W-:Y:S01]  /*97b0*/  FMUL.FTZ R132, R132, R164.reuse ;  /* 0x000000a484847220 */ /* 0x088fe20000410000 */
[----:B------:R-:W-:Y:S01]  /*97c0*/  MUFU.EX2 R228, R228 ;  /* 0x000000e400e47308 */ /* 0x000fe20000000800 */
[-C--:B------:R-:W-:Y:S01]  /*97d0*/  FMUL.FTZ R133, R133, R164.reuse ;  /* 0x000000a485857220 */ /* 0x080fe20000410000 */
[----:B------:R-:W-:Y:S01]  /*97e0*/  SHF.R.U32.HI R237, RZ, 0x8, R237 ;  /* 0x00000008ffed7819 */ /* 0x000fe200000116ed */
[----:B------:R-:W-:-:S02]  /*97f0*/  FMUL.FTZ R136, R136, R164 ;  /* 0x000000a488887220 */ /* 0x000fc40000410000 */
[-C--:B------:R-:W-:Y:S01]  /*9800*/  FMUL.FTZ R137, R137, R164.reuse ;  /* 0x000000a489897220 */ /* 0x080fe20000410000 */
[----:B------:R-:W-:Y:S01]  /*9810*/  LOP3.LUT R237, R237, 0xffff, RZ, 0xc0, !PT ;  /* 0x0000ffffeded7812 */ /* 0x000fe200078ec0ff */
[-C--:B------:R-:W-:Y:S02]  /*9820*/  FMUL.FTZ R140, R140, R164.reuse ;  /* 0x000000a48c8c7220 */ /* 0x080fe40000410000 */
[-C--:B------:R-:W-:Y:S01]  /*9830*/  FMUL.FTZ R141, R141, R164.reuse ;  /* 0x000000a48d8d7220 */ /* 0x080fe20000410000 */
[----:B------:R-:W-:Y:S01]  /*9840*/  ISETP.GE.U32.AND P2, PT, R243, R237, PT ;  /* 0x000000edf300720c */ /* 0x000fe20003f46070 */
[-CC-:B------:R-:W-:Y:S01]  /*9850*/  FFMA.FTZ R237, R165, R164.reuse, R252.reuse ;  /* 0x000000a4a5ed7223 */ /* 0x180fe200000100fc */
[----:B------:R-:W-:Y:S01]  /*9860*/  PRMT R252, R0, 0x7610, R252 ;  /* 0x0000761000fc7816 */ /* 0x000fe200000000fc */
[-C--:B------:R-:W-:Y:S01]  /*9870*/  FMUL.FTZ R144, R144, R164.reuse ;  /* 0x000000a490907220 */ /* 0x080fe20000410000 */
[----:B------:R-:W-:Y:S01]  /*9880*/  SHF.R.U32.HI R0, RZ, 0x18, R241 ;  /* 0x00000018ff007819 */ /* 0x000fe200000116f1 */
[----:B------:R-:W-:-:S02]  /*9890*/  FMUL.FTZ R145, R145, R164 ;  /* 0x000000a491917220 */ /* 0x000fc40000410000 */
[-C--:B------:R-:W-:Y:S02]  /*98a0*/  FMUL.FTZ R148, R148, R164.reuse ;  /* 0x000000a494947220 */ /* 0x080fe40000410000 */
[-C--:B------:R-:W-:Y:S02]  /*98b0*/  FMUL.FTZ R149, R149, R164.reuse ;  /* 0x000000a495957220 */ /* 0x080fe40000410000 */
[-C--:B------:R-:W-:Y:S02]  /*98c0*/  FMUL.FTZ R152, R152, R164.reuse ;  /* 0x000000a498987220 */ /* 0x080fe40000410000 */
[-C--:B------:R-:W-:Y:S01]  /*98d0*/  FMUL.FTZ R153, R153, R164.reuse ;  /* 0x000000a499997220 */ /* 0x080fe20000410000 */
[----:B------:R-:W-:Y:S01]  /*98e0*/  @!P2 HADD2 R177, -R185.H0_H0, -RZ.H0_H0 ;  /* 0xa00000ffb9b1a230 */ /* 0x000fe20000000900 */
        /* <DEDUP_REMOVED lines=51> */
[----:B------:R-:W-:Y:S01]  /*9c20*/  FMUL.FTZ R129, R129, R164 ;  /* 0x000000a481817220 */ /* 0x000fe20000410000 */
[----:B------:R-:W-:Y:S01]  /*9c30*/  LOP3.LUT R164, R241, 0xff, RZ, 0xc0, !PT ;  /* 0x000000fff1a47812 */ /* 0x000fe200078ec0ff */
[-C--:B------:R-:W-:Y:S01]  /*9c40*/  FMUL.FTZ R143, R143, R242.reuse ;  /* 0x000000f28f8f7220 */ /* 0x080fe20000410000 */
[----:B------:R-:W-:Y:S01]  /*9c50*/  SHF.R.U32.HI R241, RZ, 0x10, R241 ;  /* 0x00000010fff17819 */ /* 0x000fe200000116f1 */
[----:B------:R-:W-:Y:S01]  /*9c60*/  FMUL.FTZ R146, R146, R242 ;  /* 0x000000f292927220 */ /* 0x000fe20000410000 */
[----:B------:R-:W-:Y:S01]  /*9c70*/  ISETP.GE.U32.AND P1, PT, R243, R164, PT ;  /* 0x000000a4f300720c */ /* 0x000fe20003f26070 */
[-C--:B------:R-:W-:Y:S01]  /*9c80*/  FMUL.FTZ R147, R147, R242.reuse ;  /* 0x000000f293937220 */ /* 0x080fe20000410000 */
[----:B------:R-:W-:Y:S01]  /*9c90*/  LOP3.LUT R241, R241, 0xff, RZ, 0xc0, !PT ;  /* 0x000000fff1f17812 */ /* 0x000fe200078ec0ff */
[----:B------:R-:W-:-:S02]  /*9ca0*/  FMUL.FTZ R150, R150, R242 ;  /* 0x000000f296967220 */ /* 0x000fc40000410000 */
[-C--:B------:R-:W-:Y:S02]  /*9cb0*/  FMUL.FTZ R151, R151, R242.reuse ;  /* 0x000000f297977220 */ /* 0x080fe40000410000 */
[-C--:B------:R-:W-:Y:S02]  /*9cc0*/  FMUL.FTZ R154, R154, R242.reuse ;  /* 0x000000f29a9a7220 */ /* 0x080fe40000410000 */
[-C--:B------:R-:W-:Y:S02]  /*9cd0*/  FMUL.FTZ R155, R155, R242.reuse ;  /* 0x000000f29b9b7220 */ /* 0x080fe40000410000 */
[-C--:B------:R-:W-:Y:S02]  /*9ce0*/  FMUL.FTZ R158, R158, R242.reuse ;  /* 0x000000f29e9e7220 */ /* 0x080fe40000410000 */
        /* <DEDUP_REMOVED lines=52> */
[----:B------:R-:W-:Y:S01]  /*a030*/  FFMA.FTZ R164, R167, R242, R184 ;  /* 0x000000f2a7a47223 */ /* 0x000fe200000100b8 */
[----:B------:R-:W-:Y:S01]  /*a040*/  PRMT R242, R252, 0x5410, R185 ;  /* 0x00005410fcf27816 */ /* 0x000fe200000000b9 */
[--C-:B------:R-:W-:Y:S01]  /*a050*/  FFMA.FTZ R226, R26, c[0x0][0x23c], -R35.reuse ;  /* 0x00008f001ae27a23 */ /* 0x100fe20000010823 */
[----:B------:R-:W-:Y:S01]  /*a060*/  @!P1 PRMT R252, R176, 0x5410, RZ ;  /* 0x00005410b0fc9816 */ /* 0x000fe200000000ff */
[----:B------:R-:W-:Y:S01]  /*a070*/  FFMA.FTZ R225, R27, c[0x0][0x23c], -R35 ;  /* 0x00008f001be17a23 */ /* 0x000fe20000010823 */
[----:B------:R-:W-:Y:S01]  /*a080*/  @!P2 PRMT R185, R177, 0x5410, RZ ;  /* 0x00005410b1b9a816 */ /* 0x000fe200000000ff */
[--C-:B------:R-:W-:Y:S01]  /*a090*/  FFMA.FTZ R224, R224, c[0x0][0x23c], -R227.reuse ;  /* 0x00008f00e0e07a23 */ /* 0x100fe200000108e3 */
[----:B------:R-:W-:Y:S01]  /*a0a0*/  ISETP.GE.U32.AND P1, PT, R243, R0, PT ;  /* 0x00000000f300720c */ /* 0x000fe20003f26070 */
[----:B------:R-:W-:Y:S01]  /*a0b0*/  FFMA.FTZ R214, R221, c[0x0][0x23c], -R227 ;  /* 0x00008f00ddd67a23 */ /* 0x000fe200000108e3 */
[----:B------:R-:W-:Y:S01]  /*a0c0*/  ISETP.GE.U32.AND P2, PT, R243, R241, PT ;  /* 0x000000f1f300720c */ /* 0x000fe20003f46070 */
[----:B------:R-:W-:Y:S01]  /*a0d0*/  FADD.FTZ R186, R233, R237 ;  /* 0x000000ede9ba7221 */ /* 0x000fe20000010000 */
[----:B--2---:R-:W-:Y:S01]  /*a0e0*/  F2FP.PACK_AB R0, R187, R184 ;  /* 0x000000b8bb00723e */ /* 0x004fe200000000ff */
[----:B------:R-:W-:Y:S01]  /*a0f0*/  MUFU.EX2 R176, R226 ;  /* 0x000000e200b07308 */ /* 0x000fe20000000800 */
[----:B------:R-:W-:Y:S01]  /*a100*/  SHF.R.U32.HI R177, RZ, 0x10, R188 ;  /* 0x00000010ffb17819 */ /* 0x000fe200000116bc */
[--C-:B------:R-:W-:Y:S01]  /*a110*/  FFMA.FTZ R221, R22, c[0x0][0x23c], -R35.reuse ;  /* 0x00008f0016dd7a23 */ /* 0x100fe20000010823 */
[C---:B------:R-:W-:Y:S01]  /*a120*/  PRMT R234, R0.reuse, 0x7632, R234 ;  /* 0x0000763200ea7816 */ /* 0x040fe200000000ea */
[----:B------:R-:W-:Y:S01]  /*a130*/  FFMA.FTZ R223, R23, c[0x0][0x23c], -R35 ;  /* 0x00008f0017df7a23 */ /* 0x000fe20000010823 */
[----:B------:R-:W-:Y:S01]  /*a140*/  PRMT R11, R0, 0x7610, R11 ;  /* 0x00007610000b7816 */ /* 0x000fe2000000000b */
[--C-:B------:R-:W-:Y:S01]  /*a150*/  FFMA.FTZ R216, R166, c[0x0][0x23c], -R227.reuse ;  /* 0x00008f00a6d87a23 */ /* 0x100fe200000108e3 */
[----:B------:R-:W-:Y:S01]  /*a160*/  SHF.R.U32.HI R241, RZ, 0x18, R188 ;  /* 0x00000018fff17819 */ /* 0x000fe200000116bc */
[----:B------:R-:W-:Y:S01]  /*a170*/  @!P1 HADD2 R174, -R234.H0_H0, -RZ.H0_H0 ;  /* 0xa00000ffeaae9230 */ /* 0x000fe20000000900 */
[----:B------:R-:W1:Y:S01]  /*a180*/  MUFU.EX2 R0, R232 ;  /* 0x000000e800007308 */ /* 0x000e620000000800 */
[----:B------:R-:W-:Y:S01]  /*a190*/  @!P2 HADD2 R175, -R11.H0_H0, -RZ.H0_H0 ;  /* 0xa00000ff0bafa230 */ /* 0x000fe20000000900 */
[----:B------:R-:W-:Y:S01]  /*a1a0*/  PRMT R184, R11, 0x5410, R234 ;  /* 0x000054100bb87816 */ /* 0x000fe200000000ea */
[--C-:B------:R-:W-:Y:S01]  /*a1b0*/  FFMA.FTZ R182, R168, c[0x0][0x23c], -R227.reuse ;  /* 0x00008f00a8b67a23 */ /* 0x100fe200000108e3 */
[----:B------:R-:W-:Y:S01]  /*a1c0*/  @!P1 PRMT R234, R174, 0x5410, RZ ;  /* 0x00005410aeea9816 */ /* 0x000fe200000000ff */
[--C-:B------:R-:W-:Y:S01]  /*a1d0*/  FFMA.FTZ R181, R217, c[0x0][0x23c], -R227.reuse ;  /* 0x00008f00d9b57a23 */ /* 0x100fe200000108e3 */
[----:B------:R-:W-:Y:S01]  /*a1e0*/  @!P2 PRMT R11, R175, 0x5410, RZ ;  /* 0x00005410af0ba816 */ /* 0x000fe200000000ff */
[--C-:B------:R-:W-:Y:S01]  /*a1f0*/  FFMA.FTZ R231, R180, c[0x0][0x23c], -R227.reuse ;  /* 0x00008f00b4e77a23 */ /* 0x100fe200000108e3 */
[C---:B------:R-:W-:Y:S01]  /*a200*/  LOP3.LUT R174, R188.reuse, 0xffff, RZ, 0xc0, !PT ;  /* 0x0000ffffbcae7812 */ /* 0x040fe200078ec0ff */
[----:B------:R-:W-:Y:S01]  /*a210*/  FFMA.FTZ R227, R169, c[0x0][0x23c], -R227 ;  /* 0x00008f00a9e37a23 */ /* 0x000fe200000108e3 */
[----:B------:R-:W-:Y:S01]  /*a220*/  LOP3.LUT R175, R188, 0xff, RZ, 0xc0, !PT ;  /* 0x000000ffbcaf7812 */ /* 0x000fe200078ec0ff */
[--C-:B------:R-:W-:Y:S01]  /*a230*/  FFMA.FTZ R217, R6, c[0x0][0x23c], -R35.reuse ;  /* 0x00008f0006d97a23 */ /* 0x100fe20000010823 */
[----:B------:R-:W-:Y:S01]  /*a240*/  SHF.R.U32.HI R174, RZ, 0x8, R174 ;  /* 0x00000008ffae7819 */ /* 0x000fe200000116ae */
[--C-:B------:R-:W-:Y:S01]  /*a250*/  FFMA.FTZ R219, R7, c[0x0][0x23c], -R35.reuse ;  /* 0x00008f0007db7a23 */ /* 0x100fe20000010823 */
[----:B------:R-:W-:Y:S01]  /*a260*/  ISETP.GE.U32.AND P1, PT, R243, R175, PT ;  /* 0x000000aff300720c */ /* 0x000fe20003f26070 */
[----:B------:R-:W-:Y:S01]  /*a270*/  UIADD3 UR4, UR29, 0x1, URZ ;  /* 0x000000011d047890 */ /* 0x000fe2000fffe03f */
[----:B------:R-:W-:Y:S01]  /*a280*/  LOP3.LUT R174, R174, 0xffff, RZ, 0xc0, !PT ;  /* 0x0000ffffaeae7812 */ /* 0x000fe200078ec0ff */
[--C-:B------:R-:W-:Y:S01]  /*a290*/  FFMA.FTZ R213, R4, c[0x0][0x23c], -R35.reuse ;  /* 0x00008f0004d57a23 */ /* 0x100fe20000010823 */
[----:B-1----:R-:W-:Y:S01]  /*a2a0*/  F2FP.PACK_AB R233, R228, R0 ;  /* 0x00000000e4e9723e */ /* 0x002fe200000000ff */
[--C-:B------:R-:W-:Y:S01]  /*a2b0*/  FFMA.FTZ R215, R5, c[0x0][0x23c], -R35.reuse ;  /* 0x00008f0005d77a23 */ /* 0x100fe20000010823 */
[----:B------:R-:W-:Y:S01]  /*a2c0*/  ISETP.GE.U32.AND P2, PT, R243, R174, PT ;  /* 0x000000aef300720c */ /* 0x000fe20003f46070 */
[--C-:B------:R-:W-:Y:S01]  /*a2d0*/  FFMA.FTZ R212, R20, c[0x0][0x23c], -R35.reuse ;  /* 0x00008f0014d47a23 */ /* 0x100fe20000010823 */
[----:B------:R-:W1:Y:S01]  /*a2e0*/  MUFU.EX2 R174, R225 ;  /* 0x000000e100ae7308 */ /* 0x000e620000000800 */
[----:B------:R-:W-:Y:S01]  /*a2f0*/  PRMT R232, R233, 0x7632, R232 ;  /* 0x00007632e9e87816 */ /* 0x000fe200000000e8 */
[--C-:B------:R-:W-:Y:S01]  /*a300*/  FFMA.FTZ R180, R21, c[0x0][0x23c], -R35.reuse ;  /* 0x00008f0015b47a23 */ /* 0x100fe20000010823 */
[----:B------:R-:W-:Y:S01]  /*a310*/  LOP3.LUT R177, R177, 0xff, RZ, 0xc0, !PT ;  /* 0x000000ffb1b17812 */ /* 0x000fe200078ec0ff */
[--C-:B------:R-:W-:Y:S01]  /*a320*/  FFMA.FTZ R179, R33, c[0x0][0x23c], -R35.reuse ;  /* 0x00008f0021b37a23 */ /* 0x100fe20000010823 */
[----:B------:R-:W-:Y:S01]  /*a330*/  @!P1 HADD2 R173, -R233.H0_H0, -RZ.H0_H0 ;  /* 0xa00000ffe9ad9230 */ /* 0x000fe20000000900 */
[----:B------:R-:W-:Y:S01]  /*a340*/  PRMT R237, R233, 0x5410, R232 ;  /* 0x00005410e9ed7816 */ /* 0x000fe200000000e8 */
[----:B------:R-:W-:-:S02]  /*a350*/  FFMA.FTZ R230, R230, c[0x0][0x23c], -R35 ;  /* 0x00008f00e6e67a23 */ /* 0x000fc40000010823 */
[--C-:B------:R-:W-:Y:S01]  /*a360*/  FFMA.FTZ R229, R229, c[0x0][0x23c], -R35.reuse ;  /* 0x00008f00e5e57a23 */ /* 0x100fe20000010823 */
[----:B------:R-:W-:Y:S01]  /*a370*/  @!P1 PRMT R233, R173, 0x5410, RZ ;  /* 0x00005410ade99816 */ /* 0x000fe200000000ff */
[----:B------:R-:W-:Y:S01]  /*a380*/  FADD.FTZ R173, R0, R186 ;  /* 0x000000ba00ad7221 */ /* 0x000fe20000010000 */
[----:B------:R-:W-:Y:S01]  /*a390*/  LOP3.LUT R0, R239, UR9, R12, 0x96, !PT ;  /* 0x00000009ef007c12 */ /* 0x000fe2000f8e960c */
[----:B------:R-:W-:Y:S01]  /*a3a0*/  @!P2 HADD2 R172, -R232.H0_H0, -RZ.H0_H0 ;  /* 0xa00000ffe8aca230 */ /* 0x000fe20000000900 */
[----:B------:R-:W-:Y:S01]  /*a3b0*/  ISETP.GE.U32.AND P1, PT, R243, R241, PT ;  /* 0x000000f1f300720c */ /* 0x000fe20003f26070 */
[----:B------:R-:W-:Y:S01]  /*a3c0*/  FADD.FTZ R175, R187, R164 ;  /* 0x000000a4bbaf7221 */ /* 0x000fe20000010000 */
[----:B------:R-:W-:Y:S01]  /*a3d0*/  MUFU.EX2 R216, R216 ;  /* 0x000000d800d87308 */ /* 0x000fe20000000800 */
[----:B------:R-:W-:Y:S01]  /*a3e0*/  IMAD.WIDE.U32 R186, R0, -0x2daee0ad, RZ ;  /* 0xd2511f5300ba7825 */ /* 0x000fe200078e00ff */
[----:B------:R-:W-:Y:S01]  /*a3f0*/  @!P2 PRMT R232, R172, 0x5410, RZ ;  /* 0x00005410ace8a816 */ /* 0x000fe200000000ff */
[----:B------:R-:W-:Y:S01]  /*a400*/  STG.E.U16 [R16.64+-0x80], R252 ;  /* 0xffff80fc10007986 */ /* 0x000fe2000c101518 */
[----:B------:R-:W-:Y:S01]  /*a410*/  ISETP.GE.U32.AND P2, PT, R243, R177, PT ;  /* 0x000000b1f300720c */ /* 0x000fe20003f46070 */
[----:B------:R-:W-:Y:S01]  /*a420*/  ULOP3.LUT UR4, UR4, UR33, URZ, 0x3c, !UPT ;  /* 0x0000002104047292 */ /* 0x000fe2000f8e3c3f */
[----:B-1----:R-:W-:Y:S01]  /*a430*/  F2FP.PACK_AB R226, R174, R176 ;  /* 0x000000b0aee2723e */ /* 0x002fe200000000ff */
[----:B------:R-:W-:Y:S01]  /*a440*/  FFMA.FTZ R35, R28, c[0x0][0x23c], -R35 ;  /* 0x00008f001c237a23 */ /* 0x000fe20000010823 */
[----:B------:R-:W-:Y:S01]  /*a450*/  LOP3.LUT R240, R187, UR7, R240, 0x96, !PT ;  /* 0x00000007bbf07c12 */ /* 0x000fe2000f8e96f0 */
[----:B------:R-:W-:Y:S01]  /*a460*/  MUFU.EX2 R231, R231 ;  /* 0x000000e700e77308 */ /* 0x000fe20000000800 */
[----:B------:R-:W-:Y:S01]  /*a470*/  PRMT R225, R226, 0x7632, R225 ;  /* 0x00007632e2e17816 */ /* 0x000fe200000000e1 */
[----:B------:R1:W5:Y:S01]  /*a480*/  LDL.LU.64 R188, [R1+0x80] ;  /* 0x0000800001bc7983 */ /* 0x0003620000300a00 */
[----:B------:R-:W-:-:S03]  /*a490*/  LOP3.LUT R177, R240, 0xffff, RZ, 0xc0, !PT ;  /* 0x0000fffff0b17812 */ /* 0x000fc600078ec0ff */
[----:B------:R-:W-:Y:S02]  /*a4a0*/  @!P1 HADD2 R24, -R225.H0_H0, -RZ.H0_H0 ;  /* 0xa00000ffe1189230 */ /* 0x000fe40000000900 */
[----:B------:R-:W-:Y:S01]  /*a4b0*/  MUFU.EX2 R172, R224 ;  /* 0x000000e000ac7308 */ /* 0x000fe20000000800 */
[----:B------:R-:W-:Y:S01]  /*a4c0*/  SHF.R.U32.HI R177, RZ, 0x8, R177 ;  /* 0x00000008ffb17819 */ /* 0x000fe200000116b1 */
[----:B------:R-:W-:-:S06]  /*a4d0*/  @!P2 HADD2 R171, -R226.H0_H0, -RZ.H0_H0 ;  /* 0xa00000ffe2aba230 */ /* 0x000fcc0000000900 */
[----:B------:R-:W2:Y:S01]  /*a4e0*/  MUFU.EX2 R0, R222 ;  /* 0x000000de00007308 */ /* 0x000ea20000000800 */
[----:B------:R-:W-:Y:S01]  /*a4f0*/  PRMT R241, R226, 0x5410, R225 ;  /* 0x00005410e2f17816 */ /* 0x000fe200000000e1 */
[----:B------:R-:W-:Y:S01]  /*a500*/  FADD.FTZ R228, R228, R173 ;  /* 0x000000ade4e47221 */ /* 0x000fe20000010000 */
[----:B------:R-:W-:Y:S01]  /*a510*/  @!P1 PRMT R225, R24, 0x5410, RZ ;  /* 0x0000541018e19816 */ /* 0x000fe200000000ff */
[----:B------:R-:W-:Y:S01]  /*a520*/  FADD.FTZ R175, R176, R175 ;  /* 0x000000afb0af7221 */ /* 0x000fe20000010000 */
[----:B------:R-:W-:Y:S01]  /*a530*/  LOP3.LUT R177, R177, 0xffff, RZ, 0xc0, !PT ;  /* 0x0000ffffb1b17812 */ /* 0x000fe200078ec0ff */
[----:B------:R1:W5:Y:S01]  /*a540*/  LDL.LU R164, [R1+0x78] ;  /* 0x0000780001a47983 */ /* 0x0003620000300800 */
[----:B------:R-:W-:Y:S01]  /*a550*/  LOP3.LUT R24, R240, 0xff, RZ, 0xc0, !PT ;  /* 0x000000fff0187812 */ /* 0x000fe200078ec0ff */
[----:B------:R3:W-:Y:S01]  /*a560*/  MUFU.EX2 R173, R221 ;  /* 0x000000dd00ad7308 */ /* 0x0007e20000000800 */
[----:B------:R-:W-:Y:S01]  /*a570*/  @!P2 PRMT R226, R171, 0x5410, RZ ;  /* 0x00005410abe2a816 */ /* 0x000fe200000000ff */
[----:B------:R-:W-:Y:S01]  /*a580*/  FADD.FTZ R174, R174, R175 ;  /* 0x000000afaeae7221 */ /* 0x000fe20000010000 */
[----:B------:R-:W-:-:S02]  /*a590*/  ISETP.GE.U32.AND P1, PT, R243, R24, PT ;  /* 0x00000018f300720c */ /* 0x000fc40003f26070 */
[----:B------:R-:W-:Y:S02]  /*a5a0*/  ISETP.GE.U32.AND P2, PT, R243, R177, PT ;  /* 0x000000b1f300720c */ /* 0x000fe40003f46070 */
[--C-:B------:R-:W-:Y:S01]  /*a5b0*/  SHF.R.U32.HI R176, RZ, 0x18, R240.reuse ;  /* 0x00000018ffb07819 */ /* 0x100fe200000116f0 */
[----:B------:R-:W4:Y:S01]  /*a5c0*/  MUFU.EX2 R171, R223 ;  /* 0x000000df00ab7308 */ /* 0x000f220000000800 */
[----:B--2---:R-:W-:Y:S02]  /*a5d0*/  F2FP.PACK_AB R222, R0, R172 ;  /* 0x000000ac00de723e */ /* 0x004fe400000000ff */
[----:B------:R-:W-:Y:S02]  /*a5e0*/  SHF.R.U32.HI R240, RZ, 0x10, R240 ;  /* 0x00000010fff07819 */ /* 0x000fe400000116f0 */
[----:B------:R-:W-:Y:S02]  /*a5f0*/  LOP3.LUT R175, R186, 0xff, RZ, 0xc0, !PT ;  /* 0x000000ffbaaf7812 */ /* 0x000fe400078ec0ff */
[----:B------:R-:W-:Y:S01]  /*a600*/  LOP3.LUT R240, R240, 0xff, RZ, 0xc0, !PT ;  /* 0x000000fff0f07812 */ /* 0x000fe200078ec0ff */
[----:B------:R-:W-:Y:S01]  /*a610*/  @!P1 HADD2 R170, -R222.H0_H0, -RZ.H0_H0 ;  /* 0xa00000ffdeaa9230 */ /* 0x000fe20000000900 */
[----:B---3--:R-:W-:Y:S01]  /*a620*/  PRMT R221, R222, 0x7632, R221 ;  /* 0x00007632dedd7816 */ /* 0x008fe200000000dd */
[----:B------:R-:W-:Y:S01]  /*a630*/  FADD.FTZ R228, R172, R228 ;  /* 0x000000e4ace47221 */ /* 0x000fe20000010000 */
[----:B------:R-:W-:-:S02]  /*a640*/  SHF.R.U32.HI R177, RZ, 0x18, R186 ;  /* 0x00000018ffb17819 */ /* 0x000fc400000116ba */
[----:B------:R-:W-:Y:S01]  /*a650*/  PRMT R24, R222, 0x5410, R221 ;  /* 0x00005410de187816 */ /* 0x000fe200000000dd */
[----:B------:R-:W-:Y:S01]  /*a660*/  @!P2 HADD2 R30, -R221.H0_H0, -RZ.H0_H0 ;  /* 0xa00000ffdd1ea230 */ /* 0x000fe20000000900 */
[----:B------:R-:W-:Y:S02]  /*a670*/  @!P1 PRMT R222, R170, 0x5410, RZ ;  /* 0x00005410aade9816 */ /* 0x000fe400000000ff */
[C---:B------:R-:W-:Y:S01]  /*a680*/  ISETP.GE.U32.AND P1, PT, R243.reuse, R176, PT ;  /* 0x000000b0f300720c */ /* 0x040fe20003f26070 */
[----:B------:R-:W-:Y:S01]  /*a690*/  MUFU.EX2 R170, R220 ;  /* 0x000000dc00aa7308 */ /* 0x000fe20000000800 */
[----:B------:R-:W-:Y:S02]  /*a6a0*/  @!P2 PRMT R221, R30, 0x5410, RZ ;  /* 0x000054101edda816 */ /* 0x000fe400000000ff */
[----:B------:R-:W-:Y:S02]  /*a6b0*/  ISETP.GE.U32.AND P2, PT, R243, R240, PT ;  /* 0x000000f0f300720c */ /* 0x000fe40003f46070 */
[----:B----4-:R-:W-:-:S02]  /*a6c0*/  F2FP.PACK_AB R224, R171, R173 ;  /* 0x000000adabe0723e */ /* 0x010fc400000000ff */
[----:B------:R-:W-:Y:S02]  /*a6d0*/  SHF.R.U32.HI R176, RZ, 0x10, R186 ;  /* 0x00000010ffb07819 */ /* 0x000fe400000116ba */
[----:B------:R-:W-:-:S04]  /*a6e0*/  PRMT R223, R224, 0x7632, R223 ;  /* 0x00007632e0df7816 */ /* 0x000fc800000000df */
[----:B------:R-:W-:Y:S01]  /*a6f0*/  PRMT R30, R224, 0x5410, R223 ;  /* 0x00005410e01e7816 */ /* 0x000fe200000000df */
[----:B------:R-:W-:Y:S02]  /*a700*/  @!P1 HADD2 R29, -R223.H0_H0, -RZ.H0_H0 ;  /* 0xa00000ffdf1d9230 */ /* 0x000fe40000000900 */
[----:B------:R-:W-:-:S03]  /*a710*/  @!P2 HADD2 R169, -R224.H0_H0, -RZ.H0_H0 ;  /* 0xa00000ffe0a9a230 */ /* 0x000fc60000000900 */
[----:B------:R-:W-:Y:S02]  /*a720*/  @!P1 PRMT R223, R29, 0x5410, RZ ;  /* 0x000054101ddf9816 */ /* 0x000fe400000000ff */
[----:B------:R-:W-:Y:S02]  /*a730*/  @!P2 PRMT R224, R169, 0x5410, RZ ;  /* 0x00005410a9e0a816 */ /* 0x000fe400000000ff */
[----:B------:R-:W2:Y:S01]  /*a740*/  MUFU.EX2 R169, R218 ;  /* 0x000000da00a97308 */ /* 0x000ea20000000800 */
[----:B------:R-:W-:Y:S02]  /*a750*/  LOP3.LUT R29, R186, 0xffff, RZ, 0xc0, !PT ;  /* 0x0000ffffba1d7812 */ /* 0x000fe400078ec0ff */
[----:B------:R-:W-:-:S05]  /*a760*/  ISETP.GE.U32.AND P1, PT, R243, R175, PT ;  /* 0x000000aff300720c */ /* 0x000fca0003f26070 */
[----:B------:R3:W-:Y:S01]  /*a770*/  MUFU.EX2 R172, R217 ;  /* 0x000000d900ac7308 */ /* 0x0007e20000000800 */
[----:B------:R-:W-:Y:S01]  /*a780*/  SHF.R.U32.HI R29, RZ, 0x8, R29 ;  /* 0x00000008ff1d7819 */ /* 0x000fe2000001161d */
[----:B------:R-:W-:Y:S01]  /*a790*/  FADD.FTZ R174, R173, R174 ;  /* 0x000000aeadae7221 */ /* 0x000fe20000010000 */
[----:B------:R-:W-:Y:S01]  /*a7a0*/  LOP3.LUT R240, R235, UR4, RZ, 0x3c, !PT ;  /* 0x00000004ebf07c12 */ /* 0x000fe2000f8e3cff */
[----:B------:R-:W-:Y:S01]  /*a7b0*/  FADD.FTZ R228, R0, R228 ;  /* 0x000000e400e47221 */ /* 0x000fe20000010000 */
[----:B------:R-:W-:Y:S01]  /*a7c0*/  LOP3.LUT R29, R29, 0xffff, RZ, 0xc0, !PT ;  /* 0x0000ffff1d1d7812 */ /* 0x000fe200078ec0ff */
[----:B------:R1:W5:Y:S01]  /*a7d0*/  LDL.LU.64 R186, [R1+0x70] ;  /* 0x0000700001ba7983 */ /* 0x0003620000300a00 */
[----:B------:R-:W-:Y:S01]  /*a7e0*/  LOP3.LUT R176, R176, 0xff, RZ, 0xc0, !PT ;  /* 0x000000ffb0b07812 */ /* 0x000fe200078ec0ff */
[----:B------:R-:W4:Y:S01]  /*a7f0*/  MUFU.EX2 R175, R219 ;  /* 0x000000db00af7308 */ /* 0x000f220000000800 */
[----:B------:R-:W-:Y:S01]  /*a800*/  ISETP.GE.U32.AND P2, PT, R243, R29, PT ;  /* 0x0000001df300720c */ /* 0x000fe20003f46070 */
[----:B------:R-:W-:Y:S01]  /*a810*/  IMAD.MOV.U32 R173, RZ, RZ, R241 ;  /* 0x000000ffffad7224 */ /* 0x000fe200078e00f1 */
[----:B--2---:R-:W-:Y:S01]  /*a820*/  F2FP.PACK_AB R218, R169, R170 ;  /* 0x000000aaa9da723e */ /* 0x004fe200000000ff */
[----:B------:R-:W-:-:S03]  /*a830*/  IMAD.WIDE.U32 R240, R240, -0x326172a9, RZ ;  /* 0xcd9e8d57f0f07825 */ /* 0x000fc600078e00ff */
[C---:B---3--:R-:W-:Y:S01]  /*a840*/  PRMT R217, R218.reuse, 0x7632, R217 ;  /* 0x00007632dad97816 */ /* 0x048fe200000000d9 */
[----:B------:R-:W-:Y:S01]  /*a850*/  @!P1 HADD2 R168, -R218.H0_H0, -RZ.H0_H0 ;  /* 0xa00000ffdaa89230 */ /* 0x000fe20000000900 */
[----:B------:R-:W-:Y:S01]  /*a860*/  LOP3.LUT R0, R241, UR34, R34, 0x96, !PT ;  /* 0x00000022f1007c12 */ /* 0x000fe2000f8e9622 */
[----:B------:R-:W-:Y:S01]  /*a870*/  FADD.FTZ R174, R171, R174 ;  /* 0x000000aeabae7221 */ /* 0x000fe20000010000 */
[----:B------:R-:W-:Y:S01]  /*a880*/  PRMT R29, R218, 0x5410, R217 ;  /* 0x00005410da1d7816 */ /* 0x000fe200000000d9 */
[----:B------:R-:W-:Y:S02]  /*a890*/  FADD.FTZ R228, R170, R228 ;  /* 0x000000e4aae47221 */ /* 0x000fe40000010000 */
[----:B------:R-:W-:Y:S01]  /*a8a0*/  @!P2 HADD2 R28, -R217.H0_H0, -RZ.H0_H0 ;  /* 0xa00000ffd91ca230 */ /* 0x000fe20000000900 */
[----:B------:R-:W-:Y:S01]  /*a8b0*/  @!P1 PRMT R218, R168, 0x5410, RZ ;  /* 0x00005410a8da9816 */ /* 0x000fe200000000ff */
[----:B------:R-:W-:Y:S01]  /*a8c0*/  IMAD.WIDE.U32 R170, R0, -0x2daee0ad, RZ ;  /* 0xd2511f5300aa7825 */ /* 0x000fe200078e00ff */
[----:B------:R-:W-:-:S02]  /*a8d0*/  ISETP.GE.U32.AND P1, PT, R243, R177, PT ;  /* 0x000000b1f300720c */ /* 0x000fc40003f26070 */
[----:B------:R-:W-:Y:S01]  /*a8e0*/  @!P2 PRMT R217, R28, 0x5410, RZ ;  /* 0x000054101cd9a816 */ /* 0x000fe200000000ff */
[----:B------:R-:W-:Y:S01]  /*a8f0*/  IMAD.MOV.U32 R235, RZ, RZ, R185 ;  /* 0x000000ffffeb7224 */ /* 0x000fe200078e00b9 */
[----:B------:R-:W-:Y:S02]  /*a900*/  ISETP.GE.U32.AND P2, PT, R243, R176, PT ;  /* 0x000000b0f300720c */ /* 0x000fe40003f46070 */
[----:B----4-:R-:W-:Y:S01]  /*a910*/  F2FP.PACK_AB R220, R175, R172 ;  /* 0x000000acafdc723e */ /* 0x010fe200000000ff */
[----:B------:R-:W-:Y:S01]  /*a920*/  FADD.FTZ R172, R172, R174 ;  /* 0x000000aeacac7221 */ /* 0x000fe20000010000 */
[----:B------:R-:W-:Y:S01]  /*a930*/  LOP3.LUT R0, R171, UR14, R32, 0x96, !PT ;  /* 0x0000000eab007c12 */ /* 0x000fe2000f8e9620 */
[----:B------:R-:W-:Y:S01]  /*a940*/  IMAD.MOV.U32 R174, RZ, RZ, R184 ;  /* 0x000000ffffae7224 */ /* 0x000fe200078e00b8 */
[----:B------:R-:W-:-:S04]  /*a950*/  PRMT R219, R220, 0x7632, R219 ;  /* 0x00007632dcdb7816 */ /* 0x000fc800000000db */
[----:B------:R-:W-:Y:S01]  /*a960*/  PRMT R28, R220, 0x5410, R219 ;  /* 0x00005410dc1c7816 */ /* 0x000fe200000000db */
[----:B------:R-:W-:Y:S02]  /*a970*/  @!P1 HADD2 R166, -R219.H0_H0, -RZ.H0_H0 ;  /* 0xa00000ffdba69230 */ /* 0x000fe40000000900 */
[----:B------:R-:W-:-:S03]  /*a980*/  @!P2 HADD2 R167, -R220.H0_H0, -RZ.H0_H0 ;  /* 0xa00000ffdca7a230 */ /* 0x000fc60000000900 */
[----:B------:R-:W-:Y:S01]  /*a990*/  @!P1 PRMT R219, R166, 0x5410, RZ ;  /* 0x00005410a6db9816 */ /* 0x000fe200000000ff */
[----:B------:R-:W-:Y:S01]  /*a9a0*/  FADD.FTZ R166, R169, R228 ;  /* 0x000000e4a9a67221 */ /* 0x000fe20000010000 */
[----:B------:R-:W-:Y:S01]  /*a9b0*/  @!P2 PRMT R220, R167, 0x5410, RZ ;  /* 0x00005410a7dca816 */ /* 0x000fe200000000ff */
[----:B------:R-:W-:Y:S01]  /*a9c0*/  IMAD.WIDE.U32 R168, R0, -0x326172a9, RZ ;  /* 0xcd9e8d5700a87825 */ /* 0x000fe200078e00ff */
[----:B------:R-:W-:-:S04]  /*a9d0*/  LOP3.LUT R167, R19, UR15, R240, 0x96, !PT ;  /* 0x0000000f13a77c12 */ /* 0x000fc8000f8e96f0 */
[----:B------:R-:W-:Y:S01]  /*a9e0*/  LOP3.LUT R0, R169, UR13, R18, 0x96, !PT ;  /* 0x0000000da9007c12 */ /* 0x000fe2000f8e9612 */
[----:B------:R-:W-:-:S05]  /*a9f0*/  IMAD.WIDE.U32 R176, R167, -0x2daee0ad, RZ ;  /* 0xd2511f53a7b07825 */ /* 0x000fca00078e00ff */
[----:B------:R-:W-:Y:S01]  /*aa00*/  LOP3.LUT R167, R177, UR12, R170, 0x96, !PT ;  /* 0x0000000cb1a77c12 */ /* 0x000fe2000f8e96aa */
[----:B------:R-:W-:-:S05]  /*aa10*/  IMAD.WIDE.U32 R170, R0, -0x2daee0ad, RZ ;  /* 0xd2511f5300aa7825 */ /* 0x000fca00078e00ff */
[----:B------:R-:W-:Y:S01]  /*aa20*/  LOP3.LUT R0, R171, UR10, R176, 0x96, !PT ;  /* 0x0000000aab007c12 */ /* 0x000fe2000f8e96b0 */
[----:B------:R-:W-:-:S04]  /*aa30*/  IMAD.WIDE.U32 R176, R167, -0x326172a9, RZ ;  /* 0xcd9e8d57a7b07825 */ /* 0x000fc800078e00ff */
[----:B------:R-:W-:Y:S01]  /*aa40*/  IMAD.WIDE.U32 R184, R0, -0x326172a9, RZ ;  /* 0xcd9e8d5700b87825 */ /* 0x000fe200078e00ff */
[----:B------:R-:W-:-:S03]  /*aa50*/  LOP3.LUT R168, R177, UR11, R168, 0x96, !PT ;  /* 0x0000000bb1a87c12 */ /* 0x000fc6000f8e96a8 */
[----:B------:R-:W-:Y:S01]  /*aa60*/  IMAD.MOV.U32 R228, RZ, RZ, R235 ;  /* 0x000000ffffe47224 */ /* 0x000fe200078e00eb */
[----:B------:R-:W-:Y:S01]  /*aa70*/  MUFU.EX2 R212, R212 ;  /* 0x000000d400d47308 */ /* 0x000fe20000000800 */
[----:B------:R-:W-:Y:S01]  /*aa80*/  IMAD.WIDE.U32 R168, R168, -0x2daee0ad, RZ ;  /* 0xd2511f53a8a87825 */ /* 0x000fe200078e00ff */
[----:B------:R-:W-:-:S04]  /*aa90*/  LOP3.LUT R0, R185, UR9, R176, 0x96, !PT ;  /* 0x00000009b9007c12 */ /* 0x000fc8000f8e96b0 */
[----:B------:R-:W-:-:S05]  /*aaa0*/  LOP3.LUT R170, R169, UR8, R170, 0x96, !PT ;  /* 0x00000008a9aa7c12 */ /* 0x000fca000f8e96aa */
[----:B------:R-:W-:-:S05]  /*aab0*/  IMAD.WIDE.U32 R170, R170, -0x326172a9, RZ ;  /* 0xcd9e8d57aaaa7825 */ /* 0x000fca00078e00ff */
[----:B------:R-:W-:Y:S01]  /*aac0*/  LOP3.LUT R169, R171, UR35, R184, 0x96, !PT ;  /* 0x00000023aba97c12 */ /* 0x000fe2000f8e96b8 */
[----:B------:R-:W-:Y:S02]  /*aad0*/  IMAD.MOV.U32 R235, RZ, RZ, R173 ;  /* 0x000000ffffeb7224 */ /* 0x000fe400078e00ad */
[----:B------:R-:W-:Y:S01]  /*aae0*/  FADD.FTZ R166, R216, R166 ;  /* 0x000000a6d8a67221 */ /* 0x000fe20000010000 */
[----:B------:R-:W-:Y:S01]  /*aaf0*/  LOP3.LUT R167, R169, 0xff, RZ, 0xc0, !PT ;  /* 0x000000ffa9a77812 */ /* 0x000fe200078ec0ff */
[----:B------:R-:W-:Y:S01]  /*ab00*/  FADD.FTZ R175, R175, R172 ;  /* 0x000000acafaf7221 */ /* 0x000fe20000010000 */
[----:B------:R-:W-:Y:S01]  /*ab10*/  LOP3.LUT R173, R169, 0xffff, RZ, 0xc0, !PT ;  /* 0x0000ffffa9ad7812 */ /* 0x000fe200078ec0ff */
[----:B------:R-:W-:Y:S01]  /*ab20*/  MUFU.EX2 R180, R180 ;  /* 0x000000b400b47308 */ /* 0x000fe20000000800 */
[----:B------:R-:W-:Y:S01]  /*ab30*/  ISETP.GE.U32.AND P1, PT, R243, R167, PT ;  /* 0x000000a7f300720c */ /* 0x000fe20003f26070 */
[----:B------:R1:W5:Y:S01]  /*ab40*/  LDL.LU.64 R184, [R1+0x68] ;  /* 0x0000680001b87983 */ /* 0x0003620000300a00 */
[----:B------:R-:W-:-:S02]  /*ab50*/  SHF.R.U32.HI R173, RZ, 0x8, R173 ;  /* 0x00000008ffad7819 */ /* 0x000fc400000116ad */
[--C-:B------:R-:W-:Y:S02]  /*ab60*/  SHF.R.U32.HI R172, RZ, 0x18, R169.reuse ;  /* 0x00000018ffac7819 */ /* 0x100fe400000116a9 */
[----:B------:R-:W-:Y:S01]  /*ab70*/  LOP3.LUT R173, R173, 0xffff, RZ, 0xc0, !PT ;  /* 0x0000ffffadad7812 */ /* 0x000fe200078ec0ff */
[----:B------:R-:W2:Y:S03]  /*ab80*/  MUFU.EX2 R167, R214 ;  /* 0x000000d600a77308 */ /* 0x000ea60000000800 */
[----:B------:R-:W-:Y:S02]  /*ab90*/  ISETP.GE.U32.AND P2, PT, R243, R173, PT ;  /* 0x000000adf300720c */ /* 0x000fe40003f46070 */
[----:B------:R-:W-:Y:S02]  /*aba0*/  SHF.R.U32.HI R169, RZ, 0x10, R169 ;  /* 0x00000010ffa97819 */ /* 0x000fe400000116a9 */
[C---:B--2---:R-:W-:Y:S01]  /*abb0*/  F2FP.PACK_AB R214, R167.reuse, R216 ;  /* 0x000000d8a7d6723e */ /* 0x044fe200000000ff */
[----:B------:R-:W-:Y:S01]  /*abc0*/  FADD.FTZ R166, R167, R166 ;  /* 0x000000a6a7a67221 */ /* 0x000fe20000010000 */
[----:B------:R2:W3:Y:S01]  /*abd0*/  MUFU.EX2 R216, R213 ;  /* 0x000000d500d87308 */ /* 0x0004e20000000800 */
[----:B------:R-:W-:-:S02]  /*abe0*/  LOP3.LUT R169, R169, 0xff, RZ, 0xc0, !PT ;  /* 0x000000ffa9a97812 */ /* 0x000fc400078ec0ff */
[----:B------:R-:W-:-:S05]  /*abf0*/  @!P1 HADD2 R165, -R214.H0_H0, -RZ.H0_H0 ;  /* 0xa00000ffd6a59230 */ /* 0x000fca0000000900 */
[----:B------:R-:W4:Y:S01]  /*ac00*/  MUFU.EX2 R167, R215 ;  /* 0x000000d700a77308 */ /* 0x000f220000000800 */
[----:B--2---:R-:W-:-:S04]  /*ac10*/  PRMT R213, R214, 0x7632, R213 ;  /* 0x00007632d6d57816 */ /* 0x004fc800000000d5 */
[----:B------:R-:W-:Y:S01]  /*ac20*/  PRMT R173, R214, 0x5410, R213 ;  /* 0x00005410d6ad7816 */ /* 0x000fe200000000d5 */
[----:B------:R-:W-:Y:S01]  /*ac30*/  @!P2 HADD2 R33, -R213.H0_H0, -RZ.H0_H0 ;  /* 0xa00000ffd521a230 */ /* 0x000fe20000000900 */
[----:B------:R-:W-:Y:S01]  /*ac40*/  @!P1 PRMT R214, R165, 0x5410, RZ ;  /* 0x00005410a5d69816 */ /* 0x000fe200000000ff */
[----:B------:R-:W-:-:S03]  /*ac50*/  IMAD.MOV.U32 R165, RZ, RZ, R11 ;  /* 0x000000ffffa57224 */ /* 0x000fc600078e000b */
[----:B------:R-:W-:Y:S01]  /*ac60*/  @!P2 PRMT R213, R33, 0x5410, RZ ;  /* 0x0000541021d5a816 */ /* 0x000fe200000000ff */
[----:B------:R-:W-:Y:S01]  /*ac70*/  MUFU.EX2 R230, R230 ;  /* 0x000000e600e67308 */ /* 0x000fe20000000800 */
[----:B------:R-:W-:Y:S01]  /*ac80*/  ISETP.GE.U32.AND P2, PT, R243, R169, PT ;  /* 0x000000a9f300720c */ /* 0x000fe20003f46070 */
[----:B---3--:R-:W-:Y:S01]  /*ac90*/  FADD.FTZ R33, R216, R175 ;  /* 0x000000afd8217221 */ /* 0x008fe20000010000 */
[----:B----4-:R-:W-:Y:S01]  /*aca0*/  F2FP.PACK_AB R216, R167, R216 ;  /* 0x000000d8a7d8723e */ /* 0x010fe200000000ff */
[----:B------:R1:W5:Y:S01]  /*acb0*/  LDL.LU R11, [R1+0x60] ;  /* 0x00006000010b7983 */ /* 0x0003620000300800 */
[----:B------:R-:W-:Y:S01]  /*acc0*/  ISETP.GE.U32.AND P1, PT, R243, R172, PT ;  /* 0x000000acf300720c */ /* 0x000fe20003f26070 */
[----:B------:R-:W-:Y:S01]  /*acd0*/  IMAD.MOV.U32 R175, RZ, RZ, R165 ;  /* 0x000000ffffaf7224 */ /* 0x000fe200078e00a5 */
[----:B------:R-:W-:Y:S01]  /*ace0*/  PRMT R215, R216, 0x7632, R215 ;  /* 0x00007632d8d77816 */ /* 0x000fe200000000d7 */
[----:B------:R-:W2:Y:S01]  /*acf0*/  MUFU.EX2 R165, R182 ;  /* 0x000000b600a57308 */ /* 0x000ea20000000800 */
[----:B------:R-:W-:Y:S01]  /*ad00*/  LOP3.LUT R171, R170, 0xffff, RZ, 0xc0, !PT ;  /* 0x0000ffffaaab7812 */ /* 0x000fe200078ec0ff */
[----:B------:R-:W-:Y:S01]  /*ad10*/  FADD.FTZ R33, R167, R33 ;  /* 0x00000021a7217221 */ /* 0x000fe20000010000 */
[----:B------:R-:W-:-:S02]  /*ad20*/  PRMT R172, R216, 0x5410, R215 ;  /* 0x00005410d8ac7816 */ /* 0x000fc400000000d7 */
[----:B------:R-:W-:Y:S01]  /*ad30*/  SHF.R.U32.HI R171, RZ, 0x8, R171 ;  /* 0x00000008ffab7819 */ /* 0x000fe200000116ab */
[----:B------:R-:W-:Y:S01]  /*ad40*/  @!P2 HADD2 R31, -R216.H0_H0, -RZ.H0_H0 ;  /* 0xa00000ffd81fa230 */ /* 0x000fe20000000900 */
[----:B------:R-:W-:Y:S01]  /*ad50*/  SHF.R.U32.HI R169, RZ, 0x18, R170 ;  /* 0x00000018ffa97819 */ /* 0x000fe200000116aa */
[----:B------:R-:W-:Y:S01]  /*ad60*/  FADD.FTZ R33, R212, R33 ;  /* 0x00000021d4217221 */ /* 0x000fe20000010000 */
[----:B------:R-:W-:Y:S01]  /*ad70*/  LOP3.LUT R171, R171, 0xffff, RZ, 0xc0, !PT ;  /* 0x0000ffffabab7812 */ /* 0x000fe200078ec0ff */
[----:B------:R-:W-:Y:S01]  /*ad80*/  @!P1 HADD2 R27, -R215.H0_H0, -RZ.H0_H0 ;  /* 0xa00000ffd71b9230 */ /* 0x000fe20000000900 */
[----:B------:R-:W-:Y:S01]  /*ad90*/  @!P2 PRMT R216, R31, 0x5410, RZ ;  /* 0x000054101fd8a816 */ /* 0x000fe200000000ff */
[C---:B------:R-:W-:Y:S01]  /*ada0*/  FADD.FTZ R33, R180.reuse, R33 ;  /* 0x00000021b4217221 */ /* 0x040fe20000010000 */
[----:B------:R-:W3:Y:S01]  /*adb0*/  MUFU.EX2 R31, R181 ;  /* 0x000000b5001f7308 */ /* 0x000ee20000000800 */
[----:B------:R-:W-:Y:S02]  /*adc0*/  F2FP.PACK_AB R212, R180, R212 ;  /* 0x000000d4b4d4723e */ /* 0x000fe400000000ff */
[----:B------:R-:W-:Y:S01]  /*add0*/  @!P1 PRMT R215, R27, 0x5410, RZ ;  /* 0x000054101bd79816 */ /* 0x000fe200000000ff */
[----:B--2---:R-:W-:Y:S01]  /*ade0*/  FADD.FTZ R166, R165, R166 ;  /* 0x000000a6a5a67221 */ /* 0x004fe20000010000 */
[----:B------:R-:W-:-:S02]  /*adf0*/  LOP3.LUT R27, R170, 0xff, RZ, 0xc0, !PT ;  /* 0x000000ffaa1b7812 */ /* 0x000fc400078ec0ff */
[C---:B------:R-:W-:Y:S01]  /*ae00*/  ISETP.GE.U32.AND P1, PT, R243.reuse, R171, PT ;  /* 0x000000abf300720c */ /* 0x040fe20003f26070 */
[----:B------:R-:W-:Y:S01]  /*ae10*/  IMAD.MOV.U32 R171, RZ, RZ, R175 ;  /* 0x000000ffffab7224 */ /* 0x000fe200078e00af */
[----:B------:R-:W-:Y:S01]  /*ae20*/  ISETP.GE.U32.AND P2, PT, R243, R27, PT ;  /* 0x0000001bf300720c */ /* 0x000fe20003f46070 */
[----:B------:R-:W-:Y:S01]  /*ae30*/  MUFU.EX2 R229, R229 ;  /* 0x000000e500e57308 */ /* 0x000fe20000000800 */
[----:B------:R-:W-:-:S04]  /*ae40*/  SHF.R.U32.HI R27, RZ, 0x10, R170 ;  /* 0x00000010ff1b7819 */ /* 0x000fc800000116aa */
[----:B------:R-:W-:Y:S02]  /*ae50*/  LOP3.LUT R27, R27, 0xff, RZ, 0xc0, !PT ;  /* 0x000000ff1b1b7812 */ /* 0x000fe400078ec0ff */
[C---:B---3--:R-:W-:Y:S01]  /*ae60*/  F2FP.PACK_AB R182, R31.reuse, R165 ;  /* 0x000000a51fb6723e */ /* 0x048fe200000000ff */
[----:B------:R-:W-:-:S03]  /*ae70*/  FADD.FTZ R31, R31, R166 ;  /* 0x000000a61f1f7221 */ /* 0x000fc60000010000 */
[----:B------:R-:W-:Y:S01]  /*ae80*/  PRMT R181, R182, 0x7632, R181 ;  /* 0x00007632b6b57816 */ /* 0x000fe200000000b5 */
[----:B------:R-:W-:-:S03]  /*ae90*/  @!P2 HADD2 R26, -R182.H0_H0, -RZ.H0_H0 ;  /* 0xa00000ffb61aa230 */ /* 0x000fc60000000900 */
[----:B------:R-:W-:Y:S01]  /*aea0*/  PRMT R175, R182, 0x5410, R181 ;  /* 0x00005410b6af7816 */ /* 0x000fe200000000b5 */
[----:B------:R-:W-:Y:S01]  /*aeb0*/  @!P1 HADD2 R25, -R181.H0_H0, -RZ.H0_H0 ;  /* 0xa00000ffb5199230 */ /* 0x000fe20000000900 */
[----:B------:R-:W-:Y:S02]  /*aec0*/  @!P2 PRMT R182, R26, 0x5410, RZ ;  /* 0x000054101ab6a816 */ /* 0x000fe400000000ff */
[----:B------:R-:W-:Y:S01]  /*aed0*/  ISETP.GE.U32.AND P2, PT, R243, R169, PT ;  /* 0x000000a9f300720c */ /* 0x000fe20003f46070 */
[----:B------:R-:W-:Y:S01]  /*aee0*/  IMAD.MOV.U32 R169, RZ, RZ, R174 ;  /* 0x000000ffffa97224 */ /* 0x000fe200078e00ae */
[----:B------:R-:W-:Y:S02]  /*aef0*/  @!P1 PRMT R181, R25, 0x5410, RZ ;  /* 0x0000541019b59816 */ /* 0x000fe400000000ff */
[----:B------:R-:W-:Y:S01]  /*af00*/  ISETP.GE.U32.AND P1, PT, R243, R27, PT ;  /* 0x0000001bf300720c */ /* 0x000fe20003f26070 */
[----:B------:R-:W-:Y:S01]  /*af10*/  IMAD.WIDE.U32 R26, R0, -0x2daee0ad, RZ ;  /* 0xd2511f53001a7825 */ /* 0x000fe200078e00ff */
[----:B------:R2:W3:Y:S04]  /*af20*/  MUFU.EX2 R25, R183 ;  /* 0x000000b700197308 */ /* 0x0004e80000000800 */
[----:B------:R-:W-:Y:S01]  /*af30*/  LOP3.LUT R0, R27, UR7, R168, 0x96, !PT ;  /* 0x000000071b007c12 */ /* 0x000fe2000f8e96a8 */
[----:B------:R-:W-:-:S03]  /*af40*/  IMAD.MOV.U32 R168, RZ, RZ, R228 ;  /* 0x000000ffffa87224 */ /* 0x000fc600078e00e4 */
[----:B------:R-:W4:Y:S01]  /*af50*/  MUFU.EX2 R228, R178 ;  /* 0x000000b200e47308 */ /* 0x000f220000000800 */
[C---:B------:R-:W-:Y:S02]  /*af60*/  LOP3.LUT R165, R0.reuse, 0xffff, RZ, 0xc0, !PT ;  /* 0x0000ffff00a57812 */ /* 0x040fe400078ec0ff */
[----:B------:R-:W-:Y:S01]  /*af70*/  @!P1 HADD2 R23, -R212.H0_H0, -RZ.H0_H0 ;  /* 0xa00000ffd4179230 */ /* 0x000fe20000000900 */
[----:B------:R-:W-:Y:S02]  /*af80*/  LOP3.LUT R167, R0, 0xff, RZ, 0xc0, !PT ;  /* 0x000000ff00a77812 */ /* 0x000fe400078ec0ff */
[----:B------:R-:W-:Y:S02]  /*af90*/  SHF.R.U32.HI R165, RZ, 0x8, R165 ;  /* 0x00000008ffa57819 */ /* 0x000fe400000116a5 */
[----:B--2---:R-:W-:Y:S01]  /*afa0*/  PRMT R183, R212, 0x7632, R183 ;  /* 0x00007632d4b77816 */ /* 0x004fe200000000b7 */
[----:B---3--:R-:W-:Y:S01]  /*afb0*/  FADD.FTZ R31, R25, R31 ;  /* 0x0000001f191f7221 */ /* 0x008fe20000010000 */
[----:B------:R-:W-:-:S02]  /*afc0*/  LOP3.LUT R165, R165, 0xffff, RZ, 0xc0, !PT ;  /* 0x0000ffffa5a57812 */ /* 0x000fc400078ec0ff */
[----:B------:R-:W-:Y:S01]  /*afd0*/  PRMT R174, R212, 0x5410, R183 ;  /* 0x00005410d4ae7816 */ /* 0x000fe200000000b7 */
[----:B------:R-:W-:Y:S01]  /*afe0*/  @!P2 HADD2 R22, -R183.H0_H0, -RZ.H0_H0 ;  /* 0xa00000ffb716a230 */ /* 0x000fe20000000900 */
[----:B------:R-:W-:Y:S02]  /*aff0*/  @!P1 PRMT R212, R23, 0x5410, RZ ;  /* 0x0000541017d49816 */ /* 0x000fe400000000ff */
[----:B------:R-:W-:Y:S02]  /*b000*/  ISETP.GE.U32.AND P1, PT, R243, R165, PT ;  /* 0x000000a5f300720c */ /* 0x000fe40003f26070 */
[C---:B----4-:R-:W-:Y:S01]  /*b010*/  F2FP.PACK_AB R178, R228.reuse, R25 ;  /* 0x00000019e4b2723e */ /* 0x050fe200000000ff */
[----:B------:R-:W-:Y:S01]  /*b020*/  FADD.FTZ R228, R228, R31 ;  /* 0x0000001fe4e47221 */ /* 0x000fe20000010000 */
[----:B------:R-:W-:Y:S02]  /*b030*/  @!P2 PRMT R183, R22, 0x5410, RZ ;  /* 0x0000541016b7a816 */ /* 0x000fe400000000ff */
[----:B------:R-:W2:Y:S01]  /*b040*/  MUFU.EX2 R22, R179 ;  /* 0x000000b300167308 */ /* 0x000ea20000000800 */
[----:B------:R-:W-:-:S02]  /*b050*/  PRMT R177, R178, 0x7632, R177 ;  /* 0x00007632b2b17816 */ /* 0x000fc400000000b1 */
[----:B------:R-:W-:Y:S02]  /*b060*/  ISETP.GE.U32.AND P2, PT, R243, R167, PT ;  /* 0x000000a7f300720c */ /* 0x000fe40003f46070 */
[--C-:B------:R-:W-:Y:S02]  /*b070*/  SHF.R.U32.HI R23, RZ, 0x10, R0.reuse ;  /* 0x00000010ff177819 */ /* 0x100fe40000011600 */
[----:B------:R-:W-:Y:S01]  /*b080*/  @!P1 HADD2 R3, -R177.H0_H0, -RZ.H0_H0 ;  /* 0xa00000ffb1039230 */ /* 0x000fe20000000900 */
[----:B------:R-:W-:Y:S02]  /*b090*/  SHF.R.U32.HI R0, RZ, 0x18, R0 ;  /* 0x00000018ff007819 */ /* 0x000fe40000011600 */
[----:B------:R-:W-:Y:S02]  /*b0a0*/  PRMT R170, R178, 0x5410, R177 ;  /* 0x00005410b2aa7816 */ /* 0x000fe400000000b1 */
[----:B------:R-:W-:Y:S02]  /*b0b0*/  @!P1 PRMT R177, R3, 0x5410, RZ ;  /* 0x0000541003b19816 */ /* 0x000fe400000000ff */
[----:B------:R-:W-:Y:S01]  /*b0c0*/  ISETP.GE.U32.AND P1, PT, R243, R0, PT ;  /* 0x00000000f300720c */ /* 0x000fe20003f26070 */
[----:B------:R-:W3:Y:S01]  /*b0d0*/  MUFU.EX2 R3, R227 ;  /* 0x000000e300037308 */ /* 0x000ee20000000800 */
[----:B--2---:R-:W-:Y:S01]  /*b0e0*/  F2FP.PACK_AB R180, R230, R22 ;  /* 0x00000016e6b4723e */ /* 0x004fe200000000ff */
[----:B------:R-:W-:Y:S01]  /*b0f0*/  @!P2 HADD2 R21, -R178.H0_H0, -RZ.H0_H0 ;  /* 0xa00000ffb215a230 */ /* 0x000fe20000000900 */
[----:B------:R-:W-:-:S02]  /*b100*/  LOP3.LUT R23, R23, 0xff, RZ, 0xc0, !PT ;  /* 0x000000ff17177812 */ /* 0x000fc400078ec0ff */
[C---:B------:R-:W-:Y:S02]  /*b110*/  PRMT R179, R180.reuse, 0x7632, R179 ;  /* 0x00007632b4b37816 */ /* 0x040fe400000000b3 */
[----:B------:R-:W-:Y:S01]  /*b120*/  @!P2 PRMT R178, R21, 0x5410, RZ ;  /* 0x0000541015b2a816 */ /* 0x000fe200000000ff */
[----:B------:R-:W-:Y:S01]  /*b130*/  IMAD.MOV.U32 R21, RZ, RZ, R169 ;  /* 0x000000ffff157224 */ /* 0x000fe200078e00a9 */
[----:B------:R-:W-:Y:S01]  /*b140*/  ISETP.GE.U32.AND P2, PT, R243, R23, PT ;  /* 0x00000017f300720c */ /* 0x000fe20003f46070 */
[----:B------:R-:W-:Y:S01]  /*b150*/  IMAD.MOV.U32 R23, RZ, RZ, R168 ;  /* 0x000000ffff177224 */ /* 0x000fe200078e00a8 */
[----:B------:R-:W-:Y:S01]  /*b160*/  PRMT R169, R180, 0x5410, R179 ;  /* 0x00005410b4a97816 */ /* 0x000fe200000000b3 */
[----:B------:R-:W-:Y:S01]  /*b170*/  @!P1 HADD2 R2, -R179.H0_H0, -RZ.H0_H0 ;  /* 0xa00000ffb3029230 */ /* 0x000fe20000000900 */
[----:B------:R-:W-:Y:S02]  /*b180*/  LOP3.LUT R0, R26, 0xffff, RZ, 0xc0, !PT ;  /* 0x0000ffff1a007812 */ /* 0x000fe400078ec0ff */
[----:B---3--:R-:W-:Y:S01]  /*b190*/  F2FP.PACK_AB R176, R3, R231 ;  /* 0x000000e703b0723e */ /* 0x008fe200000000ff */
[----:B------:R-:W-:Y:S01]  /*b1a0*/  FADD.FTZ R227, R22, R33 ;  /* 0x0000002116e37221 */ /* 0x000fe20000010000 */
[----:B------:R-:W-:-:S02]  /*b1b0*/  @!P1 PRMT R179, R2, 0x5410, RZ ;  /* 0x0000541002b39816 */ /* 0x000fc400000000ff */
[----:B------:R-:W-:Y:S02]  /*b1c0*/  LOP3.LUT R2, R26, 0xff, RZ, 0xc0, !PT ;  /* 0x000000ff1a027812 */ /* 0x000fe400078ec0ff */
[----:B------:R-:W-:Y:S01]  /*b1d0*/  SHF.R.U32.HI R0, RZ, 0x8, R0 ;  /* 0x00000008ff007819 */ /* 0x000fe20000011600 */
[----:B------:R-:W-:Y:S01]  /*b1e0*/  @!P2 HADD2 R20, -R180.H0_H0, -RZ.H0_H0 ;  /* 0xa00000ffb414a230 */ /* 0x000fe20000000900 */
[C---:B------:R-:W-:Y:S02]  /*b1f0*/  ISETP.GE.U32.AND P1, PT, R243.reuse, R2, PT ;  /* 0x00000002f300720c */ /* 0x040fe40003f26070 */
[----:B------:R-:W-:Y:S01]  /*b200*/  LOP3.LUT R0, R0, 0xffff, RZ, 0xc0, !PT ;  /* 0x0000ffff00007812 */ /* 0x000fe200078ec0ff */
[----:B------:R-:W2:Y:S01]  /*b210*/  MUFU.EX2 R2, R35 ;  /* 0x0000002300027308 */ /* 0x000ea20000000800 */
[----:B------:R-:W-:Y:S02]  /*b220*/  @!P2 PRMT R180, R20, 0x5410, RZ ;  /* 0x0000541014b4a816 */ /* 0x000fe400000000ff */
[----:B------:R-:W-:-:S02]  /*b230*/  ISETP.GE.U32.AND P2, PT, R243, R0, PT ;  /* 0x00000000f300720c */ /* 0x000fc40003f46070 */
[--C-:B------:R-:W-:Y:S02]  /*b240*/  SHF.R.U32.HI R0, RZ, 0x10, R26.reuse ;  /* 0x00000010ff007819 */ /* 0x100fe4000001161a */
[----:B------:R-:W-:Y:S02]  /*b250*/  PRMT R167, R176, 0x7632, R167 ;  /* 0x00007632b0a77816 */ /* 0x000fe400000000a7 */
[----:B------:R-:W-:Y:S01]  /*b260*/  LOP3.LUT R0, R0, 0xff, RZ, 0xc0, !PT ;  /* 0x000000ff00007812 */ /* 0x000fe200078ec0ff */
[----:B------:R-:W-:Y:S01]  /*b270*/  @!P1 HADD2 R7, -R176.H0_H0, -RZ.H0_H0 ;  /* 0xa00000ffb0079230 */ /* 0x000fe20000000900 */
[----:B------:R-:W-:Y:S02]  /*b280*/  PRMT R168, R176, 0x5410, R167 ;  /* 0x00005410b0a87816 */ /* 0x000fe400000000a7 */
[----:B------:R-:W-:Y:S02]  /*b290*/  SHF.R.U32.HI R26, RZ, 0x18, R26 ;  /* 0x00000018ff1a7819 */ /* 0x000fe4000001161a */
[----:B------:R-:W-:-:S02]  /*b2a0*/  @!P1 PRMT R176, R7, 0x5410, RZ ;  /* 0x0000541007b09816 */ /* 0x000fc400000000ff */
[----:B------:R-:W-:Y:S02]  /*b2b0*/  ISETP.GE.U32.AND P1, PT, R243, R0, PT ;  /* 0x00000000f300720c */ /* 0x000fe40003f26070 */
[----:B--2---:R-:W-:-:S11]  /*b2c0*/  F2FP.PACK_AB R0, R2, R229 ;  /* 0x000000e50200723e */ /* 0x004fd600000000ff */
[----:B------:R-:W-:Y:S01]  /*b2d0*/  @!P1 HADD2 R6, -R0.H0_H0, -RZ.H0_H0 ;  /* 0xa00000ff00069230 */ /* 0x000fe20000000900 */
[----:B------:R-:W-:-:S04]  /*b2e0*/  @P1 PRMT R166, R0, 0x7610, R166 ;  /* 0x0000761000a61816 */ /* 0x000fc800000000a6 */
[----:B------:R-:W-:Y:S02]  /*b2f0*/  @!P1 PRMT R166, R6, 0x5410, RZ ;  /* 0x0000541006a69816 */ /* 0x000fe400000000ff */
[----:B------:R-:W-:Y:S02]  /*b300*/  ISETP.GE.U32.AND P1, PT, R243, R26, PT ;  /* 0x0000001af300720c */ /* 0x000fe40003f26070 */
[----:B------:R-:W-:Y:S02]  /*b310*/  LOP3.LUT R6, R15, UR13, R18, 0x96, !PT ;  /* 0x0000000d0f067c12 */ /* 0x000fe4000f8e9612 */
[----:B------:R-:W-:Y:S01]  /*b320*/  LOP3.LUT R26, R13, UR11, R14, 0x96, !PT ;  /* 0x0000000b0d1a7c12 */ /* 0x000fe2000f8e960e */
[----:B------:R-:W-:Y:S01]  /*b330*/  @!P2 HADD2 R5, -R167.H0_H0, -RZ.H0_H0 ;  /* 0xa00000ffa705a230 */ /* 0x000fe20000000900 */
[----:B------:R2:W-:Y:S01]  /*b340*/  STG.E.U16 [R16.64+-0x7e], R23 ;  /* 0xffff821710007986 */ /* 0x0005e2000c101518 */
[----:B------:R-:W-:Y:S02]  /*b350*/  IMAD R6, R6, -0x2daee0ad, RZ ;  /* 0xd2511f5306067824 */ /* 0x000fe400078e02ff */
[----:B------:R-:W-:Y:S01]  /*b360*/  IMAD.WIDE.U32 R26, R26, -0x2daee0ad, RZ ;  /* 0xd2511f531a1a7825 */ /* 0x000fe200078e00ff */
[----:B------:R-:W-:Y:S01]  /*b370*/  LOP3.LUT R25, R239, UR9, R12, 0x96, !PT ;  /* 0x00000009ef197c12 */ /* 0x000fe2000f8e960c */
[----:B------:R1:W5:Y:S03]  /*b380*/  LDL.LU.64 R14, [R1+0x58] ;  /* 0x00005800010e7983 */ /* 0x0003660000300a00 */
[----:B------:R-:W-:-:S02]  /*b390*/  LOP3.LUT R22, R27, UR8, R6, 0x96, !PT ;  /* 0x000000081b167c12 */ /* 0x000fc4000f8e9606 */
[----:B------:R-:W-:Y:S01]  /*b3a0*/  @!P2 PRMT R167, R5, 0x5410, RZ ;  /* 0x0000541005a7a816 */ /* 0x000fe200000000ff */
[----:B------:R-:W-:Y:S01]  /*b3b0*/  @!P1 HADD2 R4, -R0.H1_H1, -RZ.H0_H0 ;  /* 0xa00000ff00049230 */ /* 0x000fe20000000d00 */
[----:B------:R-:W-:Y:S01]  /*b3c0*/  @P1 PRMT R165, R0, 0x7632, R165 ;  /* 0x0000763200a51816 */ /* 0x000fe200000000a5 */
[----:B------:R-:W-:Y:S01]  /*b3d0*/  IMAD.MOV.U32 R239, RZ, RZ, c[0x0][0x228] ;  /* 0x00008a00ffef7624 */ /* 0x000fe200078e00ff */
[----:B------:R-:W-:Y:S01]  /*b3e0*/  LOP3.LUT R34, R241, UR34, R34, 0x96, !PT ;  /* 0x00000022f1227c12 */ /* 0x000fe2000f8e9622 */
[----:B------:R1:W5:Y:S01]  /*b3f0*/  LDL.LU.64 R12, [R1+0x50] ;  /* 0x00005000010c7983 */ /* 0x0003620000300a00 */
[----:B------:R-:W-:Y:S01]  /*b400*/  @!P1 PRMT R165, R4, 0x5410, RZ ;  /* 0x0000541004a59816 */ /* 0x000fe200000000ff */
[----:B------:R-:W-:Y:S01]  /*b410*/  IMAD.SHL.U32 R239, R239, 0x8, RZ ;  /* 0x00000008efef7824 */ /* 0x000fe200078e00ff */
[----:B------:R-:W-:Y:S01]  /*b420*/  LOP3.LUT R240, R19, UR15, R240, 0x96, !PT ;  /* 0x0000000f13f07c12 */ /* 0x000fe2000f8e96f0 */
[----:B------:R-:W-:-:S04]  /*b430*/  IMAD.WIDE.U32 R34, R34, -0x2daee0ad, RZ ;  /* 0xd2511f5322227825 */ /* 0x000fc800078e00ff */
[----:B------:R-:W-:Y:S01]  /*b440*/  FADD.FTZ R227, R230, R227 ;  /* 0x000000e3e6e37221 */ /* 0x000fe20000010000 */
[----:B------:R-:W-:Y:S01]  /*b450*/  LOP3.LUT R32, R35, UR14, R32, 0x96, !PT ;  /* 0x0000000e23207c12 */ /* 0x000fe2000f8e9620 */
[----:B------:R-:W-:Y:S02]  /*b460*/  FADD.FTZ R228, R231, R228 ;  /* 0x000000e4e7e47221 */ /* 0x000fe40000010000 */
[----:B--2---:R-:W-:-:S04]  /*b470*/  IMAD.WIDE.U32 R22, R22, -0x326172a9, RZ ;  /* 0xcd9e8d5716167825 */ /* 0x004fc800078e00ff */
[----:B------:R-:W-:Y:S01]  /*b480*/  IMAD.WIDE.U32 R32, R32, -0x326172a9, RZ ;  /* 0xcd9e8d5720207825 */ /* 0x000fe200078e00ff */
[----:B------:R-:W-:Y:S02]  /*b490*/  LOP3.LUT R5, R23, UR35, R238, 0x96, !PT ;  /* 0x0000002317057c12 */ /* 0x000fe4000f8e96ee */
[----:B------:R-:W-:Y:S01]  /*b4a0*/  SHF.R.U32.HI R20, RZ, 0x10, R22 ;  /* 0x00000010ff147819 */ /* 0x000fe20000011616 */
[----:B------:R-:W-:Y:S01]  /*b4b0*/  IMAD.WIDE R238, R239, 0x2, R16 ;  /* 0x00000002efee7825 */ /* 0x000fe200078e0210 */
[C---:B------:R-:W-:Y:S02]  /*b4c0*/  LOP3.LUT R6, R5.reuse, 0xffff, RZ, 0xc0, !PT ;  /* 0x0000ffff05067812 */ /* 0x040fe400078ec0ff */
[----:B------:R-:W-:Y:S01]  /*b4d0*/  LOP3.LUT R4, R5, 0xff, RZ, 0xc0, !PT ;  /* 0x000000ff05047812 */ /* 0x000fe200078ec0ff */
[----:B------:R-:W-:Y:S01]  /*b4e0*/  FADD.FTZ R227, R229, R227 ;  /* 0x000000e3e5e37221 */ /* 0x000fe20000010000 */
[----:B------:R-:W-:Y:S01]  /*b4f0*/  SHF.R.U32.HI R6, RZ, 0x8, R6 ;  /* 0x00000008ff067819 */ /* 0x000fe20000011606 */
[----:B------:R2:W-:Y:S01]  /*b500*/  STG.E.U16 [R238.64+-0x80], R171 ;  /* 0xffff80abee007986 */ /* 0x0005e2000c101518 */
[----:B------:R-:W-:-:S02]  /*b510*/  LOP3.LUT R20, R20, 0xff, RZ, 0xc0, !PT ;  /* 0x000000ff14147812 */ /* 0x000fc400078ec0ff */
[----:B------:R-:W-:Y:S01]  /*b520*/  PRMT R4, R4, 0x5410, R6 ;  /* 0x0000541004047816 */ /* 0x000fe20000000006 */
[----:B------:R-:W-:Y:S01]  /*b530*/  STG.E.U16 [R238.64+-0x7e], R234 ;  /* 0xffff82eaee007986 */ /* 0x000fe2000c101518 */
[--C-:B------:R-:W-:Y:S02]  /*b540*/  SHF.R.U32.HI R6, RZ, 0x10, R5.reuse ;  /* 0x00000010ff067819 */ /* 0x100fe40000011605 */
[----:B------:R-:W-:Y:S01]  /*b550*/  SHF.R.U32.HI R5, RZ, 0x18, R5 ;  /* 0x00000018ff057819 */ /* 0x000fe20000011605 */
[----:B------:R-:W-:Y:S01]  /*b560*/  STG.E.U16 [R16.64+-0x70], R233 ;  /* 0xffff90e910007986 */ /* 0x000fe2000c101518 */
[----:B------:R-:W-:Y:S02]  /*b570*/  LOP3.LUT R6, R6, 0xff, RZ, 0xc0, !PT ;  /* 0x000000ff06067812 */ /* 0x000fe400078ec0ff */
[----:B------:R-:W-:Y:S01]  /*b580*/  SHF.R.U32.HI R7, RZ, 0x18, R22 ;  /* 0x00000018ff077819 */ /* 0x000fe20000011616 */
[----:B------:R-:W-:Y:S01]  /*b590*/  STG.E.U16 [R16.64+-0x6e], R232 ;  /* 0xffff92e810007986 */ /* 0x000fe2000c101518 */
[----:B------:R-:W-:-:S02]  /*b5a0*/  PRMT R5, R6, 0x5410, R5 ;  /* 0x0000541006057816 */ /* 0x000fc40000000005 */
[----:B------:R-:W-:Y:S01]  /*b5b0*/  LOP3.LUT R6, R22, 0xffff, RZ, 0xc0, !PT ;  /* 0x0000ffff16067812 */ /* 0x000fe200078ec0ff */
[----:B------:R-:W-:Y:S01]  /*b5c0*/  STG.E.U16 [R238.64+-0x70], R226 ;  /* 0xffff90e2ee007986 */ /* 0x000fe2000c101518 */
[----:B------:R-:W-:Y:S02]  /*b5d0*/  PRMT R7, R20, 0x5410, R7 ;  /* 0x0000541014077816 */ /* 0x000fe40000000007 */
[----:B------:R-:W-:Y:S01]  /*b5e0*/  SHF.R.U32.HI R6, RZ, 0x8, R6 ;  /* 0x00000008ff067819 */ /* 0x000fe20000011606 */
[----:B------:R-:W-:Y:S04]  /*b5f0*/  STG.E.U16 [R238.64+-0x6e], R225 ;  /* 0xffff92e1ee007986 */ /* 0x000fe8000c101518 */
[----:B------:R-:W-:Y:S01]  /*b600*/  STG.E.U16 [R16.64+-0x60], R222 ;  /* 0xffffa0de10007986 */ /* 0x000fe2000c101518 */
[----:B--2---:R-:W-:-:S03]  /*b610*/  PRMT R171, R243, 0x7054, R243 ;  /* 0x00007054f3ab7816 */ /* 0x004fc600000000f3 */
[----:B------:R-:W-:Y:S02]  /*b620*/  STG.E.U16 [R16.64+-0x5e], R221 ;  /* 0xffffa2dd10007986 */ /* 0x000fe4000c101518 */
[--C-:B------:R-:W-:Y:S02]  /*b630*/  HSET2.LE.AND R5, R5, R171.reuse, PT ;  /* 0x000000ab05057233 */ /* 0x100fe40003803000 */
[----:B------:R-:W-:Y:S01]  /*b640*/  STG.E.U16 [R238.64+-0x60], R224 ;  /* 0xffffa0e0ee007986 */ /* 0x000fe2000c101518 */
[--C-:B------:R-:W-:Y:S02]  /*b650*/  HSET2.LE.AND R4, R4, R171.reuse, PT ;  /* 0x000000ab04047233 */ /* 0x100fe40003803000 */
[----:B------:R-:W-:Y:S01]  /*b660*/  HSET2.LE.AND R7, R7, R171, PT ;  /* 0x000000ab07077233 */ /* 0x000fe20003803000 */
[----:B------:R-:W-:Y:S01]  /*b670*/  LOP3.LUT R5, R5, R21, RZ, 0xc0, !PT ;  /* 0x0000001505057212 */ /* 0x000fe200078ec0ff */
[----:B------:R-:W-:Y:S01]  /*b680*/  STG.E.U16 [R238.64+-0x5e], R223 ;  /* 0xffffa2dfee007986 */ /* 0x000fe2000c101518 */
[----:B------:R-:W-:-:S02]  /*b690*/  LOP3.LUT R21, R22, 0xff, RZ, 0xc0, !PT ;  /* 0x000000ff16157812 */ /* 0x000fc400078ec0ff */
[----:B------:R-:W-:Y:S01]  /*b6a0*/  LOP3.LUT R4, R4, R242, RZ, 0xc0, !PT ;  /* 0x000000f204047212 */ /* 0x000fe200078ec0ff */
[----:B------:R-:W-:Y:S01]  /*b6b0*/  STG.E.U16 [R16.64+-0x50], R218 ;  /* 0xffffb0da10007986 */ /* 0x000fe2000c101518 */
[----:B------:R-:W-:Y:S02]  /*b6c0*/  PRMT R6, R21, 0x5410, R6 ;  /* 0x0000541015067816 */ /* 0x000fe40000000006 */
[----:B------:R-:W-:Y:S01]  /*b6d0*/  LOP3.LUT R7, R7, R235, RZ, 0xc0, !PT ;  /* 0x000000eb07077212 */ /* 0x000fe200078ec0ff */
[----:B------:R-:W2:Y:S02]  /*b6e0*/  LDSM.16.MT88.4 R20, [R204+0x18000] ;  /* 0x01800000cc14783b */ /* 0x000ea40000004200 */
[----:B------:R-:W-:Y:S02]  /*b6f0*/  HSET2.LE.AND R6, R6, R171, PT ;  /* 0x000000ab06067233 */ /* 0x000fe40003803000 */
[----:B------:R-:W-:Y:S03]  /*b700*/  STG.E.U16 [R16.64+-0x4e], R217 ;  /* 0xffffb2d910007986 */ /* 0x000fe6000c101518 */
[----:B------:R-:W-:Y:S01]  /*b710*/  LOP3.LUT R6, R6, R237, RZ, 0xc0, !PT ;  /* 0x000000ed06067212 */ /* 0x000fe200078ec0ff */
        /* <DEDUP_REMOVED lines=8> */
[C---:B--2---:R-:W-:Y:S03]  /*b7a0*/  HMMA.16816.F32 R132, R4.reuse, R20, R132 ;  /* 0x000000140484723c */ /* 0x044fe60000001884 */
[----:B------:R-:W-:Y:S04]  /*b7b0*/  STG.E.U16 [R238.64+-0x30], R212 ;  /* 0xffffd0d4ee007986 */ /* 0x000fe8000c101518 */
[----:B------:R-:W-:Y:S01]  /*b7c0*/  STG.E.U16 [R238.64+-0x2e], R183 ;  /* 0xffffd2b7ee007986 */ /* 0x000fe2000c101518 */
[C---:B------:R-:W-:Y:S03]  /*b7d0*/  HMMA.16816.F32 R136, R4.reuse, R22, R136 ;  /* 0x000000160488723c */ /* 0x040fe60000001888 */
[----:B------:R-:W2:Y:S04]  /*b7e0*/  LDSM.16.MT88.4 R20, [R202+0x18000] ;  /* 0x01800000ca14783b */ /* 0x000ea80000004200 */
[----:B------:R-:W-:Y:S04]  /*b7f0*/  STG.E.U16 [R16.64+-0x20], R178 ;  /* 0xffffe0b210007986 */ /* 0x000fe8000c101518 */
[----:B------:R-:W-:Y:S04]  /*b800*/  STG.E.U16 [R16.64+-0x1e], R177 ;  /* 0xffffe2b110007986 */ /* 0x000fe8000c101518 */
[----:B------:R-:W-:Y:S04]  /*b810*/  STG.E.U16 [R238.64+-0x20], R180 ;  /* 0xffffe0b4ee007986 */ /* 0x000fe8000c101518 */
[----:B------:R-:W-:Y:S04]  /*b820*/  STG.E.U16 [R238.64+-0x1e], R179 ;  /* 0xffffe2b3ee007986 */ /* 0x000fe8000c101518 */
[----:B------:R-:W-:Y:S04]  /*b830*/  STG.E.U16 [R16.64+-0x10], R176 ;  /* 0xfffff0b010007986 */ /* 0x000fe8000c101518 */
[----:B------:R3:W-:Y:S04]  /*b840*/  STG.E.U16 [R16.64+-0xe], R167 ;  /* 0xfffff2a710007986 */ /* 0x0007e8000c101518 */
[----:B------:R4:W-:Y:S04]  /*b850*/  STG.E.U16 [R238.64+-0x10], R166 ;  /* 0xfffff0a6ee007986 */ /* 0x0009e8000c101518 */
[----:B------:R1:W-:Y:S01]  /*b860*/  STG.E.U16 [R238.64+-0xe], R165 ;  /* 0xfffff2a5ee007986 */ /* 0x0003e2000c101518 */
[C---:B--2---:R-:W-:Y:S08]  /*b870*/  HMMA.16816.F32 R140, R4.reuse, R20, R140 ;  /* 0x00000014048c723c */ /* 0x044ff0000000188c */
[----:B------:R-:W-:Y:S01]  /*b880*/  HMMA.16816.F32 R144, R4, R22, R144 ;  /* 0x000000160490723c */ /* 0x000fe20000001890 */
[----:B------:R-:W2:Y:S01]  /*b890*/  LDSM.16.MT88.4 R20, [R201+0x18000] ;  /* 0x01800000c914783b */ /* 0x000ea20000004200 */
[----:B---3--:R-:W-:-:S02]  /*b8a0*/  FADD.FTZ R167, R2, R227 ;  /* 0x000000e302a77221 */ /* 0x008fc40000010000 */
[----:B------:R-:W-:Y:S01]  /*b8b0*/  IMAD.MOV.U32 R2, RZ, RZ, R211 ;  /* 0x000000ffff027224 */ /* 0x000fe200078e00d3 */
[----:B----4-:R-:W-:Y:S01]  /*b8c0*/  IADD3 R166, P1, R16, -0x100, RZ ;  /* 0xffffff0010a67810 */ /* 0x010fe20007f3e0ff */
[----:B-1----:R-:W-:Y:S02]  /*b8d0*/  FADD.FTZ R165, R3, R228 ;  /* 0x000000e403a57221 */ /* 0x002fe40000010000 */
[----:B------:R-:W-:Y:S01]  /*b8e0*/  IMAD.MOV.U32 R3, RZ, RZ, R236 ;  /* 0x000000ffff037224 */ /* 0x000fe200078e00ec */
[C---:B--2---:R-:W-:Y:S08]  /*b8f0*/  HMMA.16816.F32 R148, R4.reuse, R20, R148 ;  /* 0x000000140494723c */ /* 0x044ff00000001894 */
        /* <DEDUP_REMOVED lines=39> */
[----:B------:R-:W-:Y:S01]  /*bb70*/  IMAD.WIDE.U32 R22, R25, -0x2daee0ad, RZ ;  /* 0xd2511f5319167825 */ /* 0x000fe200078e00ff */
[----:B------:R-:W-:Y:S07]  /*bb80*/  HMMA.16816.F32 R124, R4, R20, R124 ;  /* 0x00000014047c723c */ /* 0x000fee000000187c */
[----:B------:R-:W-:-:S02]  /*bb90*/  LOP3.LUT R4, R22, 0xffff, RZ, 0xc0, !PT ;  /* 0x0000ffff16047812 */ /* 0x000fc400078ec0ff */
[----:B------:R-:W-:Y:S02]  /*bba0*/  LOP3.LUT R20, R23, UR7, R26, 0x96, !PT ;  /* 0x0000000717147c12 */ /* 0x000fe4000f8e961a */
[----:B------:R-:W-:Y:S02]  /*bbb0*/  SHF.R.U32.HI R4, RZ, 0x8, R4 ;  /* 0x00000008ff047819 */ /* 0x000fe40000011604 */
[----:B------:R-:W-:Y:S02]  /*bbc0*/  LOP3.LUT R6, R22, 0xff, RZ, 0xc0, !PT ;  /* 0x000000ff16067812 */ /* 0x000fe400078ec0ff */
[----:B------:R-:W-:Y:S02]  /*bbd0*/  LOP3.LUT R5, R20, 0xffff, RZ, 0xc0, !PT ;  /* 0x0000ffff14057812 */ /* 0x000fe400078ec0ff */
[----:B------:R-:W-:Y:S02]  /*bbe0*/  PRMT R6, R6, 0x5410, R4 ;  /* 0x0000541006067816 */ /* 0x000fe40000000004 */
[----:B------:R-:W-:-:S02]  /*bbf0*/  SHF.R.U32.HI R5, RZ, 0x8, R5 ;  /* 0x00000008ff057819 */ /* 0x000fc40000011605 */
[----:B------:R-:W-:Y:S01]  /*bc00*/  LOP3.LUT R4, R20, 0xff, RZ, 0xc0, !PT ;  /* 0x000000ff14047812 */ /* 0x000fe200078ec0ff */
[--C-:B------:R-:W-:Y:S01]  /*bc10*/  HSET2.LE.AND R6, R6, R171.reuse, PT ;  /* 0x000000ab06067233 */ /* 0x100fe20003803000 */
[----:B------:R-:W-:Y:S02]  /*bc20*/  SHF.R.U32.HI R7, RZ, 0x10, R22 ;  /* 0x00000010ff077819 */ /* 0x000fe40000011616 */
[----:B------:R-:W-:Y:S02]  /*bc30*/  PRMT R4, R4, 0x5410, R5 ;  /* 0x0000541004047816 */ /* 0x000fe40000000005 */
[----:B------:R-:W-:Y:S02]  /*bc40*/  SHF.R.U32.HI R5, RZ, 0x10, R20 ;  /* 0x00000010ff057819 */ /* 0x000fe40000011614 */
[----:B------:R-:W-:Y:S01]  /*bc50*/  SHF.R.U32.HI R21, RZ, 0x18, R22 ;  /* 0x00000018ff157819 */ /* 0x000fe20000011616 */
[----:B------:R-:W-:Y:S01]  /*bc60*/  HSET2.LE.AND R4, R4, R171, PT ;  /* 0x000000ab04047233 */ /* 0x000fe20003803000 */
[----:B------:R-:W-:-:S02]  /*bc70*/  SHF.R.U32.HI R20, RZ, 0x18, R20 ;  /* 0x00000018ff147819 */ /* 0x000fc40000011614 */
[----:B------:R-:W-:Y:S02]  /*bc80*/  LOP3.LUT R7, R7, 0xff, RZ, 0xc0, !PT ;  /* 0x000000ff07077812 */ /* 0x000fe400078ec0ff */
[----:B------:R-:W-:Y:S02]  /*bc90*/  LOP3.LUT R5, R5, 0xff, RZ, 0xc0, !PT ;  /* 0x000000ff05057812 */ /* 0x000fe400078ec0ff */
[----:B------:R-:W-:Y:S02]  /*bca0*/  PRMT R7, R7, 0x5410, R21 ;  /* 0x0000541007077816 */ /* 0x000fe40000000015 */
[----:B------:R-:W-:Y:S02]  /*bcb0*/  PRMT R5, R5, 0x5410, R20 ;  /* 0x0000541005057816 */ /* 0x000fe40000000014 */
[----:B------:R-:W-:Y:S01]  /*bcc0*/  LOP3.LUT R6, R6, R29, RZ, 0xc0, !PT ;  /* 0x0000001d06067212 */ /* 0x000fe200078ec0ff */
[--C-:B------:R-:W-:Y:S01]  /*bcd0*/  HSET2.LE.AND R7, R7, R171.reuse, PT ;  /* 0x000000ab07077233 */ /* 0x100fe20003803000 */
[----:B------:R-:W-:Y:S01]  /*bce0*/  LOP3.LUT R4, R4, R24, RZ, 0xc0, !PT ;  /* 0x0000001804047212 */ /* 0x000fe200078ec0ff */
[----:B------:R-:W-:Y:S01]  /*bcf0*/  HSET2.LE.AND R5, R5, R171, PT ;  /* 0x000000ab05057233 */ /* 0x000fe20003803000 */
[----:B------:R-:W1:Y:S02]  /*bd00*/  LDSM.16.MT88.4 R20, [R204+0x18800] ;  /* 0x01880000cc14783b */ /* 0x000e640000004200 */
[----:B------:R-:W-:-:S02]  /*bd10*/  LOP3.LUT R7, R7, R28, RZ, 0xc0, !PT ;  /* 0x0000001c07077212 */ /* 0x000fc400078ec0ff */
[----:B------:R-:W-:Y:S01]  /*bd20*/  LOP3.LUT R5, R5, R30, RZ, 0xc0, !PT ;  /* 0x0000001e05057212 */ /* 0x000fe200078ec0ff */
[----:B------:R-:W-:Y:S04]  /*bd30*/  LDSM.16.MT88.4 R24, [R202+0x18800] ;  /* 0x01880000ca18783b */ /* 0x000fe80000004200 */
[----:B------:R-:W2:Y:S02]  /*bd40*/  LDSM.16.MT88.4 R28, [R201+0x18800] ;  /* 0x01880000c91c783b */ /* 0x000ea40000004200 */
        /* <DEDUP_REMOVED lines=35> */
[C---:B-1----:R-:W-:Y:S08]  /*bf80*/  HMMA.16816.F32 R124, R4.reuse, R20, R124 ;  /* 0x00000014047c723c */ /* 0x042ff0000000187c */
[C---:B------:R-:W-:Y:S08]  /*bf90*/  HMMA.16816.F32 R128, R4.reuse, R22, R128 ;  /* 0x000000160480723c */ /* 0x040ff00000001880 */
[C---:B--2---:R-:W-:Y:S08]  /*bfa0*/  HMMA.16816.F32 R84, R4.reuse, R28, R84 ;  /* 0x0000001c0454723c */ /* 0x044ff00000001854 */
[C---:B------:R-:W-:Y:S01]  /*bfb0*/  HMMA.16816.F32 R88, R4.reuse, R30, R88 ;  /* 0x0000001e0458723c */ /* 0x040fe20000001858 */
[----:B------:R-:W1:Y:S07]  /*bfc0*/  LDSM.16.MT88.4 R28, [R204+0x1e800] ;  /* 0x01e80000cc1c783b */ /* 0x000e6e0000004200 */
[C---:B-1----:R-:W-:Y:S08]  /*bfd0*/  HMMA.16816.F32 R100, R4.reuse, R28, R100 ;  /* 0x0000001c0464723c */ /* 0x042ff00000001864 */
[C---:B------:R-:W-:Y:S01]  /*bfe0*/  HMMA.16816.F32 R104, R4.reuse, R30, R104 ;  /* 0x0000001e0468723c */ /* 0x040fe20000001868 */
[----:B------:R-:W1:Y:S07]  /*bff0*/  LDSM.16.MT88.4 R28, [R201+0x1e800] ;  /* 0x01e80000c91c783b */ /* 0x000e6e0000004200 */
[C---:B-1----:R-:W-:Y:S08]  /*c000*/  HMMA.16816.F32 R116, R4.reuse, R28, R116 ;  /* 0x0000001c0474723c */ /* 0x042ff00000001874 */
[----:B------:R-:W-:Y:S01]  /*c010*/  HMMA.16816.F32 R120, R4, R30, R120 ;  /* 0x0000001e0478723c */ /* 0x000fe20000001878 */
[----:B------:R-:W-:Y:S06]  /*c020*/  LDSM.16.MT88.4 R28, [R202+0x19000] ;  /* 0x01900000ca1c783b */ /* 0x000fec0000004200 */
[----:B------:R-:W-:-:S05]  /*c030*/  IMAD.WIDE.U32 R6, R240, -0x2daee0ad, RZ ;  /* 0xd2511f53f0067825 */ /* 0x000fca00078e00ff */
[----:B------:R-:W-:-:S05]  /*c040*/  LOP3.LUT R4, R7, UR12, R34, 0x96, !PT ;  /* 0x0000000c07047c12 */ /* 0x000fca000f8e9622 */
[----:B------:R-:W-:Y:S01]  /*c050*/  IMAD.WIDE.U32 R24, R4, -0x326172a9, RZ ;  /* 0xcd9e8d5704187825 */ /* 0x000fe200078e00ff */
[----:B------:R-:W-:-:S04]  /*c060*/  LOP3.LUT R4, R33, UR13, R18, 0x96, !PT ;  /* 0x0000000d21047c12 */ /* 0x000fc8000f8e9612 */
[----:B------:R-:W-:Y:S01]  /*c070*/  LOP3.LUT R240, R25, UR11, R32, 0x96, !PT ;  /* 0x0000000b19f07c12 */ /* 0x000fe2000f8e9620 */
[----:B------:R-:W-:Y:S01]  /*c080*/  IMAD.WIDE.U32 R4, R4, -0x2daee0ad, RZ ;  /* 0xd2511f5304047825 */ /* 0x000fe200078e00ff */
[----:B------:R-:W1:Y:S03]  /*c090*/  LDSM.16.MT88.4 R32, [R204+0x19000] ;  /* 0x01900000cc20783b */ /* 0x000e660000004200 */
[----:B------:R-:W-:Y:S01]  /*c0a0*/  IMAD.WIDE.U32 R240, R240, -0x2daee0ad, RZ ;  /* 0xd2511f53f0f07825 */ /* 0x000fe200078e00ff */
[----:B------:R-:W-:-:S04]  /*c0b0*/  LOP3.LUT R5, R5, UR10, R6, 0x96, !PT ;  /* 0x0000000a05057c12 */ /* 0x000fc8000f8e9606 */
[----:B------:R-:W-:Y:S01]  /*c0c0*/  LOP3.LUT R4, R241, UR8, R4, 0x96, !PT ;  /* 0x00000008f1047c12 */ /* 0x000fe2000f8e9604 */
[----:B------:R-:W-:-:S04]  /*c0d0*/  IMAD.WIDE.U32 R26, R5, -0x326172a9, RZ ;  /* 0xcd9e8d57051a7825 */ /* 0x000fc800078e00ff */
[----:B------:R-:W-:-:S05]  /*c0e0*/  IMAD.WIDE.U32 R6, R4, -0x326172a9, RZ ;  /* 0xcd9e8d5704067825 */ /* 0x000fca00078e00ff */
[--C-:B------:R-:W-:Y:S02]  /*c0f0*/  SHF.R.U32.HI R4, RZ, 0x10, R6.reuse ;  /* 0x00000010ff047819 */ /* 0x100fe40000011606 */
[C---:B------:R-:W-:Y:S02]  /*c100*/  LOP3.LUT R20, R6.reuse, 0xffff, RZ, 0xc0, !PT ;  /* 0x0000ffff06147812 */ /* 0x040fe400078ec0ff */
[----:B------:R-:W-:Y:S02]  /*c110*/  LOP3.LUT R5, R6, 0xff, RZ, 0xc0, !PT ;  /* 0x000000ff06057812 */ /* 0x000fe400078ec0ff */
[----:B------:R-:W-:Y:S02]  /*c120*/  LOP3.LUT R4, R4, 0xff, RZ, 0xc0, !PT ;  /* 0x000000ff04047812 */ /* 0x000fe400078ec0ff */
[----:B------:R-:W-:Y:S02]  /*c130*/  SHF.R.U32.HI R6, RZ, 0x18, R6 ;  /* 0x00000018ff067819 */ /* 0x000fe40000011606 */
[----:B------:R-:W-:-:S02]  /*c140*/  LOP3.LUT R7, R7, UR35, R26, 0x96, !PT ;  /* 0x0000002307077c12 */ /* 0x000fc4000f8e961a */
[----:B------:R-:W-:Y:S02]  /*c150*/  SHF.R.U32.HI R20, RZ, 0x8, R20 ;  /* 0x00000008ff147819 */ /* 0x000fe40000011614 */
[----:B------:R-:W-:Y:S02]  /*c160*/  PRMT R4, R4, 0x5410, R6 ;  /* 0x0000541004047816 */ /* 0x000fe40000000006 */
[----:B------:R-:W-:Y:S02]  /*c170*/  LOP3.LUT R21, R7, 0xffff, RZ, 0xc0, !PT ;  /* 0x0000ffff07157812 */ /* 0x000fe400078ec0ff */
[----:B------:R-:W-:Y:S01]  /*c180*/  SHF.R.U32.HI R6, RZ, 0x10, R7 ;  /* 0x00000010ff067819 */ /* 0x000fe20000011607 */
[----:B------:R-:W-:Y:S01]  /*c190*/  HSET2.LE.AND R4, R4, R171, PT ;  /* 0x000000ab04047233 */ /* 0x000fe20003803000 */
[----:B------:R-:W-:Y:S02]  /*c1a0*/  PRMT R5, R5, 0x5410, R20 ;  /* 0x0000541005057816 */ /* 0x000fe40000000014 */
[----:B------:R-:W-:-:S02]  /*c1b0*/  LOP3.LUT R20, R7, 0xff, RZ, 0xc0, !PT ;  /* 0x000000ff07147812 */ /* 0x000fc400078ec0ff */
[----:B------:R-:W-:Y:S01]  /*c1c0*/  SHF.R.U32.HI R7, RZ, 0x18, R7 ;  /* 0x00000018ff077819 */ /* 0x000fe20000011607 */
[--C-:B------:R-:W-:Y:S01]  /*c1d0*/  HSET2.LE.AND R5, R5, R171.reuse, PT ;  /* 0x000000ab05057233 */ /* 0x100fe20003803000 */
[----:B------:R-:W-:Y:S02]  /*c1e0*/  SHF.R.U32.HI R21, RZ, 0x8, R21 ;  /* 0x00000008ff157819 */ /* 0x000fe40000011615 */
[----:B------:R-:W-:Y:S02]  /*c1f0*/  LOP3.LUT R6, R6, 0xff, RZ, 0xc0, !PT ;  /* 0x000000ff06067812 */ /* 0x000fe400078ec0ff */
[----:B------:R-:W-:Y:S02]  /*c200*/  PRMT R20, R20, 0x5410, R21 ;  /* 0x0000541014147816 */ /* 0x000fe40000000015 */
[----:B------:R-:W-:Y:S02]  /*c210*/  PRMT R7, R6, 0x5410, R7 ;  /* 0x0000541006077816 */ /* 0x000fe40000000007 */
[----:B------:R-:W-:Y:S01]  /*c220*/  LOP3.LUT R6, R5, R175, RZ, 0xc0, !PT ;  /* 0x000000af05067212 */ /* 0x000fe200078ec0ff */
[--C-:B------:R-:W-:Y:S01]  /*c230*/  HSET2.LE.AND R20, R20, R171.reuse, PT ;  /* 0x000000ab14147233 */ /* 0x100fe20003803000 */
[----:B------:R-:W-:Y:S01]  /*c240*/  IMAD.MOV.U32 R175, RZ, RZ, R27 ;  /* 0x000000ffffaf7224 */ /* 0x000fe200078e001b */
[----:B------:R-:W-:Y:S01]  /*c250*/  HSET2.LE.AND R5, R7, R171, PT ;  /* 0x000000ab07057233 */ /* 0x000fe20003803000 */
[----:B------:R-:W-:Y:S01]  /*c260*/  LOP3.LUT R7, R4, R174, RZ, 0xc0, !PT ;  /* 0x000000ae04077212 */ /* 0x000fe200078ec0ff */
[----:B------:R-:W-:Y:S01]  /*c270*/  IMAD.MOV.U32 R174, RZ, RZ, R26 ;  /* 0x000000ffffae7224 */ /* 0x000fe200078e001a */
[----:B------:R-:W-:Y:S01]  /*c280*/  LOP3.LUT R4, R20, R173, RZ, 0xc0, !PT ;  /* 0x000000ad14047212 */ /* 0x000fe200078ec0ff */
[----:B------:R-:W-:Y:S01]  /*c290*/  IMAD.MOV.U32 R173, RZ, RZ, R25 ;  /* 0x000000ffffad7224 */ /* 0x000fe200078e0019 */
[----:B------:R-:W-:Y:S01]  /*c2a0*/  LOP3.LUT R5, R5, R172, RZ, 0xc0, !PT ;  /* 0x000000ac05057212 */ /* 0x000fe200078ec0ff */
[----:B------:R-:W-:Y:S01]  /*c2b0*/  IMAD.MOV.U32 R172, RZ, RZ, R24 ;  /* 0x000000ffffac7224 */ /* 0x000fe200078e0018 */
[----:B------:R-:W2:Y:S04]  /*c2c0*/  LDSM.16.MT88.4 R20, [R200+0x19000] ;  /* 0x01900000c814783b */ /* 0x000ea80000004200 */
[----:B------:R-:W3:Y:S01]  /*c2d0*/  LDSM.16.MT88.4 R24, [R201+0x19000] ;  /* 0x01900000c918783b */ /* 0x000ee20000004200 */
[C---:B-1----:R-:W-:Y:S08]  /*c2e0*/  HMMA.16816.F32 R132, R4.reuse, R32, R132 ;  /* 0x000000200484723c */ /* 0x042ff00000001884 */
[C---:B------:R-:W-:Y:S01]  /*c2f0*/  HMMA.16816.F32 R136, R4.reuse, R34, R136 ;  /* 0x000000220488723c */ /* 0x040fe20000001888 */
[----:B------:R-:W1:Y:S07]  /*c300*/  LDSM.16.MT88.4 R32, [R204+0x1b000] ;  /* 0x01b00000cc20783b */ /* 0x000e6e0000004200 */
[C---:B------:R-:W-:Y:S08]  /*c310*/  HMMA.16816.F32 R140, R4.reuse, R28, R140 ;  /* 0x0000001c048c723c */ /* 0x040ff0000000188c */
[C---:B------:R-:W-:Y:S01]  /*c320*/  HMMA.16816.F32 R144, R4.reuse, R30, R144 ;  /* 0x0000001e0490723c */ /* 0x040fe20000001890 */
[----:B------:R-:W4:Y:S07]  /*c330*/  LDSM.16.MT88.4 R28, [R202+0x1b000] ;  /* 0x01b00000ca1c783b */ /* 0x000f2e0000004200 */
[C---:B--2---:R-:W-:Y:S08]  /*c340*/  HMMA.16816.F32 R156, R4.reuse, R20, R156 ;  /* 0x00000014049c723c */ /* 0x044ff0000000189c */
[C---:B---3--:R-:W-:Y:S08]  /*c350*/  HMMA.16816.F32 R148, R4.reuse, R24, R148 ;  /* 0x000000180494723c */ /* 0x048ff00000001894 */
[C---:B-1----:R-:W-:Y:S08]  /*c360*/  HMMA.16816.F32 R36, R4.reuse, R32, R36 ;  /* 0x000000200424723c */ /* 0x042ff00000001824 */
[C---:B------:R-:W-:Y:S01]  /*c370*/  HMMA.16816.F32 R40, R4.reuse, R34, R40 ;  /* 0x000000220428723c */ /* 0x040fe20000001828 */
[----:B------:R-:W1:Y:S07]  /*c380*/  LDSM.16.MT88.4 R32, [R200+0x1b000] ;  /* 0x01b00000c820783b */ /* 0x000e6e0000004200 */
[C---:B----4-:R-:W-:Y:S08]  /*c390*/  HMMA.16816.F32 R44, R4.reuse, R28, R44 ;  /* 0x0000001c042c723c */ /* 0x050ff0000000182c */
[C---:B------:R-:W-:Y:S01]  /*c3a0*/  HMMA.16816.F32 R48, R4.reuse, R30, R48 ;  /* 0x0000001e0430723c */ /* 0x040fe20000001830 */
[----:B------:R-:W2:Y:S07]  /*c3b0*/  LDSM.16.MT88.4 R28, [R204+0x1d000] ;  /* 0x01d00000cc1c783b */ /* 0x000eae0000004200 */
        /* <DEDUP_REMOVED lines=24> */
[----:B------:R-:W-:Y:S04]  /*c540*/  HMMA.16816.F32 R104, R4, R26, R104 ;  /* 0x0000001a0468723c */ /* 0x000fe80000001868 */
[----:B------:R-:W-:-:S04]  /*c550*/  IMAD.WIDE.U32 R24, R24, -0x2daee0ad, RZ ;  /* 0xd2511f5318187825 */ /* 0x000fc800078e00ff */
[----:B----4-:R-:W-:Y:S01]  /*c560*/  HMMA.16816.F32 R124, R4, R20, R124 ;  /* 0x00000014047c723c */ /* 0x010fe2000000187c */
[----:B------:R-:W-:-:S04]  /*c570*/  LOP3.LUT R172, R25, UR7, R240, 0x96, !PT ;  /* 0x0000000719ac7c12 */ /* 0x000fc8000f8e96f0 */
[----:B------:R-:W-:Y:S02]  /*c580*/  SHF.R.U32.HI R173, RZ, 0x10, R172 ;  /* 0x00000010ffad7819 */ /* 0x000fe400000116ac */
[----:B------:R-:W-:Y:S01]  /*c590*/  LOP3.LUT R174, R172, 0xff, RZ, 0xc0, !PT ;  /* 0x000000ffacae7812 */ /* 0x000fe200078ec0ff */
[----:B-1----:R-:W-:Y:S01]  /*c5a0*/  HMMA.16816.F32 R108, R4, R32, R108 ;  /* 0x00000020046c723c */ /* 0x002fe2000000186c */
[----:B------:R-:W-:-:S07]  /*c5b0*/  LOP3.LUT R173, R173, 0xff, RZ, 0xc0, !PT ;  /* 0x000000ffadad7812 */ /* 0x000fce00078ec0ff */
[C---:B------:R-:W-:Y:S01]  /*c5c0*/  HMMA.16816.F32 R112, R4.reuse, R34, R112 ;  /* 0x000000220470723c */ /* 0x040fe20000001870 */
[----:B------:R-:W1:Y:S07]  /*c5d0*/  LDSM.16.MT88.4 R32, [R204+0x19800] ;  /* 0x01980000cc20783b */ /* 0x000e6e0000004200 */
[C---:B--2---:R-:W-:Y:S08]  /*c5e0*/  HMMA.16816.F32 R116, R4.reuse, R28, R116 ;  /* 0x0000001c0474723c */ /* 0x044ff00000001874 */
[C---:B------:R-:W-:Y:S01]  /*c5f0*/  HMMA.16816.F32 R120, R4.reuse, R30, R120 ;  /* 0x0000001e0478723c */ /* 0x040fe20000001878 */
[----:B------:R-:W2:Y:S07]  /*c600*/  LDSM.16.MT88.4 R28, [R202+0x19800] ;  /* 0x01980000ca1c783b */ /* 0x000eae0000004200 */
[----:B------:R-:W-:Y:S01]  /*c610*/  HMMA.16816.F32 R128, R4, R22, R128 ;  /* 0x000000160480723c */ /* 0x000fe20000001880 */
[----:B------:R-:W-:Y:S06]  /*c620*/  LDSM.16.MT88.4 R20, [R200+0x19800] ;  /* 0x01980000c814783b */ /* 0x000fec0000004200 */
[----:B------:R-:W-:-:S02]  /*c630*/  LOP3.LUT R5, R24, 0xffff, RZ, 0xc0, !PT ;  /* 0x0000ffff18057812 */ /* 0x000fc400078ec0ff */
[----:B------:R-:W-:Y:S02]  /*c640*/  LOP3.LUT R4, R24, 0xff, RZ, 0xc0, !PT ;  /* 0x000000ff18047812 */ /* 0x000fe400078ec0ff */
[--C-:B------:R-:W-:Y:S02]  /*c650*/  SHF.R.U32.HI R6, RZ, 0x10, R24.reuse ;  /* 0x00000010ff067819 */ /* 0x100fe40000011618 */
[----:B------:R-:W-:Y:S02]  /*c660*/  SHF.R.U32.HI R7, RZ, 0x18, R24 ;  /* 0x00000018ff077819 */ /* 0x000fe40000011618 */
[----:B------:R-:W3:Y:S01]  /*c670*/  LDSM.16.MT88.4 R24, [R201+0x19800] ;  /* 0x01980000c918783b */ /* 0x000ee20000004200 */
[----:B------:R-:W-:Y:S02]  /*c680*/  SHF.R.U32.HI R5, RZ, 0x8, R5 ;  /* 0x00000008ff057819 */ /* 0x000fe40000011605 */
[----:B------:R-:W-:Y:S02]  /*c690*/  LOP3.LUT R6, R6, 0xff, RZ, 0xc0, !PT ;  /* 0x000000ff06067812 */ /* 0x000fe400078ec0ff */
[----:B------:R-:W-:-:S02]  /*c6a0*/  PRMT R4, R4, 0x5410, R5 ;  /* 0x0000541004047816 */ /* 0x000fc40000000005 */
[----:B------:R-:W-:Y:S02]  /*c6b0*/  LOP3.LUT R5, R172, 0xffff, RZ, 0xc0, !PT ;  /* 0x0000ffffac057812 */ /* 0x000fe400078ec0ff */
[----:B------:R-:W-:Y:S02]  /*c6c0*/  SHF.R.U32.HI R172, RZ, 0x18, R172 ;  /* 0x00000018ffac7819 */ /* 0x000fe400000116ac */
[----:B------:R-:W-:Y:S02]  /*c6d0*/  SHF.R.U32.HI R5, RZ, 0x8, R5 ;  /* 0x00000008ff057819 */ /* 0x000fe40000011605 */
[----:B------:R-:W-:Y:S02]  /*c6e0*/  PRMT R6, R6, 0x5410, R7 ;  /* 0x0000541006067816 */ /* 0x000fe40000000007 */
[----:B------:R-:W-:Y:S02]  /*c6f0*/  PRMT R5, R174, 0x5410, R5 ;  /* 0x00005410ae057816 */ /* 0x000fe40000000005 */
[----:B------:R-:W-:Y:S01]  /*c700*/  PRMT R172, R173, 0x5410, R172 ;  /* 0x00005410adac7816 */ /* 0x000fe200000000ac */
[----:B------:R-:W-:-:S02]  /*c710*/  HSET2.LE.AND R6, R6, R171, PT ;  /* 0x000000ab06067233 */ /* 0x000fc40003803000 */
[--C-:B------:R-:W-:Y:S02]  /*c720*/  HSET2.LE.AND R173, R5, R171.reuse, PT ;  /* 0x000000ab05ad7233 */ /* 0x100fe40003803000 */
[--C-:B------:R-:W-:Y:S01]  /*c730*/  HSET2.LE.AND R5, R172, R171.reuse, PT ;  /* 0x000000abac057233 */ /* 0x100fe20003803000 */
[----:B------:R-:W-:Y:S01]  /*c740*/  LOP3.LUT R7, R6, R0, RZ, 0xc0, !PT ;  /* 0x0000000006077212 */ /* 0x000fe200078ec0ff */
[----:B------:R-:W-:Y:S01]  /*c750*/  HSET2.LE.AND R171, R4, R171, PT ;  /* 0x000000ab04ab7233 */ /* 0x000fe20003803000 */
[----:B------:R-:W-:Y:S02]  /*c760*/  LOP3.LUT R4, R173, R170, RZ, 0xc0, !PT ;  /* 0x000000aaad047212 */ /* 0x000fe400078ec0ff */
[----:B------:R-:W-:Y:S01]  /*c770*/  LOP3.LUT R5, R5, R169, RZ, 0xc0, !PT ;  /* 0x000000a905057212 */ /* 0x000fe200078ec0ff */
[----:B------:R-:W4:Y:S01]  /*c780*/  LDSM.16.MT88.4 R172, [R204+0x1b800] ;  /* 0x01b80000ccac783b */ /* 0x000f220000004200 */
[----:B------:R-:W-:Y:S02]  /*c790*/  LOP3.LUT R6, R171, R168, RZ, 0xc0, !PT ;  /* 0x000000a8ab067212 */ /* 0x000fe400078ec0ff */
[----:B------:R-:W-:Y:S01]  /*c7a0*/  IADD3.X R0, R17, -0x1, RZ, P1, !PT ;  /* 0xffffffff11007810 */ /* 0x000fe20000ffe4ff */
[----:B------:R-:W4:Y:S04]  /*c7b0*/  LDSM.16.MT88.4 R168, [R202+0x1b800] ;  /* 0x01b80000caa8783b */ /* 0x000f280000004200 */
[C---:B-1----:R-:W-:Y:S01]  /*c7c0*/  HMMA.16816.F32 R132, R4.reuse, R32, R132 ;  /* 0x000000200484723c */ /* 0x042fe20000001884 */
[----:B------:R-:W-:Y:S07]  /*c7d0*/  STL [R1+0x48], R0 ;  /* 0x0000480001007387 */ /* 0x000fee0000100800 */
        /* <DEDUP_REMOVED lines=39> */
[C---:B------:R-:W-:Y:S08]  /*ca50*/  HMMA.16816.F32 R124, R4.reuse, R20, R124 ;  /* 0x00000014047c723c */ /* 0x040ff0000000187c */
        /* <DEDUP_REMOVED lines=15> */
[----:B-----5:R-:W-:Y:S01]  /*cb50*/  LEA R4, P0, R2, R12, 0x6 ;  /* 0x0000000c02047211 */ /* 0x020fe200078030ff */
        /* <DEDUP_REMOVED lines=61> */
[----:B------:R-:W2:Y:S04]  /*cf30*/  LDSM.16.M88.4 R216, [R209+0x11000] ;  /* 0x01100000d1d8783b */ /* 0x000ea80000000200 */
[----:B------:R-:W-:Y:S04]  /*cf40*/  LDSM.16.M88.4 R228, [R209+0x11800] ;  /* 0x01180000d1e4783b */ /* 0x000fe80000000200 */
[----:B------:R-:W-:Y:S04]  /*cf50*/  LDSM.16.M88.4 R168, [R208] ;  /* 0x00000000d0a8783b */ /* 0x000fe80000000200 */
[----:B------:R-:W-:Y:S04]  /*cf60*/  LDSM.16.M88.4 R32, [R199] ;  /* 0x00000000c720783b */ /* 0x000fe80000000200 */
[----:B-1----:R-:W3:Y:S04]  /*cf70*/  LDSM.16.M88.4 R4, [R209+0x10800] ;  /* 0x01080000d104783b */ /* 0x002ee80000000200 */
[----:B------:R-:W1:Y:S04]  /*cf80*/  LDSM.16.M88.4 R224, [R207] ;  /* 0x00000000cfe0783b */ /* 0x000e680000000200 */
[----:B------:R-:W1:Y:S04]  /*cf90*/  LDSM.16.M88.4 R176, [R198] ;  /* 0x00000000c6b0783b */ /* 0x000e680000000200 */
[----:B------:R-:W1:Y:S04]  /*cfa0*/  LDSM.16.M88.4 R172, [R197] ;  /* 0x00000000c5ac783b */ /* 0x000e680000000200 */
[----:B------:R-:W-:Y:S01]  /*cfb0*/  LDSM.16.M88.4 R232, [R196] ;  /* 0x00000000c4e8783b */ /* 0x000fe20000000200 */
[C---:B----4-:R-:W-:Y:S03]  /*cfc0*/  HMMA.16816.F32 R28, R180.reuse, R24, RZ ;  /* 0x00000018b41c723c */ /* 0x050fe600000018ff */
[----:B------:R-:W4:Y:S04]  /*cfd0*/  S2R R0, SR_TID.X ;  /* 0x0000000000007919 */ /* 0x000f280000002100 */
[----:B------:R-:W0:Y:S01]  /*cfe0*/  LDGDEPBAR ;  /* 0x00000000000079af */ /* 0x000e220000000000 */
[C---:B--2---:R-:W-:Y:S08]  /*cff0*/  HMMA.16816.F32 R220, R180.reuse, R216, RZ ;  /* 0x000000d8b4dc723c */ /* 0x044ff000000018ff */
[C---:B------:R-:W-:Y:S08]  /*d000*/  HMMA.16816.F32 R24, R180.reuse, R26, RZ ;  /* 0x0000001ab418723c */ /* 0x040ff000000018ff */
[----:B---3--:R-:W-:Y:S01]  /*d010*/  HMMA.16816.F32 R20, R180, R4, RZ ;  /* 0x00000004b414723c */ /* 0x008fe200000018ff */
[----:B----4-:R-:W-:-:S05]  /*d020*/  IMAD.SHL.U32 R0, R0, 0x2, RZ ;  /* 0x0000000200007824 */ /* 0x010fca00078e00ff */
[----:B------:R-:W-:Y:S01]  /*d030*/  LOP3.LUT R2, R0, 0x6, RZ, 0xc0, !PT ;  /* 0x0000000600027812 */ /* 0x000fe200078ec0ff */
[----:B------:R-:W-:Y:S01]  /*d040*/  IMAD.U32 R0, RZ, RZ, UR31 ;  /* 0x0000001fff007e24 */ /* 0x000fe2000f8e00ff */
[----:B------:R-:W-:Y:S03]  /*d050*/  HMMA.16816.F32 R4, R180, R6, RZ ;  /* 0x00000006b404723c */ /* 0x000fe600000018ff */
[----:B------:R-:W-:-:S05]  /*d060*/  IMAD R0, R0, 0x40, R2 ;  /* 0x0000004000007824 */ /* 0x000fca00078e0202 */
[C---:B------:R-:W-:Y:S01]  /*d070*/  HMMA.16816.F32 R216, R180.reuse, R218, RZ ;  /* 0x000000dab4d8723c */ /* 0x040fe200000018ff */
[C---:B------:R-:W-:Y:S02]  /*d080*/  IADD3 R2, R0.reuse, 0x1, RZ ;  /* 0x0000000100027810 */ /* 0x040fe40007ffe0ff */
[----:B------:R-:W-:Y:S02]  /*d090*/  IADD3 R3, R0, 0x8, RZ ;  /* 0x0000000800037810 */ /* 0x000fe40007ffe0ff */
[CC--:B------:R-:W-:Y:S02]  /*d0a0*/  ISETP.GE.AND P2, PT, R2.reuse, R164.reuse, PT ;  /* 0x000000a40200720c */ /* 0x0c0fe40003f46270 */
[----:B------:R-:W-:Y:S01]  /*d0b0*/  ISETP.GE.AND P1, PT, R2, R11, PT ;  /* 0x0000000b0200720c */ /* 0x000fe20003f26270 */
[----:B------:R-:W-:Y:S01]  /*d0c0*/  HMMA.16816.F32 R212, R180, R228, RZ ;  /* 0x000000e4b4d4723c */ /* 0x000fe200000018ff */
[----:B------:R-:W-:Y:S02]  /*d0d0*/  IADD3 R2, R0, 0x9, RZ ;  /* 0x0000000900027810 */ /* 0x000fe40007ffe0ff */
[----:B------:R-:W-:-:S05]  /*d0e0*/  ISETP.GE.AND P0, PT, R3, R164, PT ;  /* 0x000000a40300720c */ /* 0x000fca0003f06270 */
[----:B------:R-:W-:Y:S01]  /*d0f0*/  HMMA.16816.F32 R180, R180, R230, RZ ;  /* 0x000000e6b4b4723c */ /* 0x000fe200000018ff */
[----:B------:R-:W-:Y:S07]  /*d100*/  LDSM.16.M88.4 R228, [R203+0x10000] ;  /* 0x01000000cbe4783b */ /* 0x000fee0000000200 */
[C---:B------:R-:W-:Y:S08]  /*d110*/  HMMA.16816.F32 R20, R168.reuse, R32, R20 ;  /* 0x00000020a814723c */ /* 0x040ff00000001814 */
[C---:B------:R-:W-:Y:S01]  /*d120*/  HMMA.16816.F32 R4, R168.reuse, R34, R4 ;  /* 0x00000022a804723c */ /* 0x040fe20000001804 */
[----:B------:R-:W2:Y:S07]  /*d130*/  LDSM.16.M88.4 R32, [R206] ;  /* 0x00000000ce20783b */ /* 0x000eae0000000200 */
[C---:B-1----:R-:W-:Y:S08]  /*d140*/  HMMA.16816.F32 R28, R168.reuse, R224, R28 ;  /* 0x000000e0a81c723c */ /* 0x042ff0000000181c */
[C---:B------:R-:W-:Y:S01]  /*d150*/  HMMA.16816.F32 R24, R168.reuse, R226, R24 ;  /* 0x000000e2a818723c */ /* 0x040fe20000001818 */
[----:B------:R-:W1:Y:S07]  /*d160*/  LDSM.16.M88.4 R224, [R203+0x10800] ;  /* 0x01080000cbe0783b */ /* 0x000e6e0000000200 */
[C---:B------:R-:W-:Y:S08]  /*d170*/  HMMA.16816.F32 R220, R168.reuse, R176, R220 ;  /* 0x000000b0a8dc723c */ /* 0x040ff000000018dc */
[C---:B------:R-:W-:Y:S01]  /*d180*/  HMMA.16816.F32 R216, R168.reuse, R178, R216 ;  /* 0x000000b2a8d8723c */ /* 0x040fe200000018d8 */
[----:B------:R-:W3:Y:S07]  /*d190*/  LDSM.16.M88.4 R176, [R203+0x11000] ;  /* 0x01100000cbb0783b */ /* 0x000eee0000000200 */
[C---:B------:R-:W-:Y:S08]  /*d1a0*/  HMMA.16816.F32 R212, R168.reuse, R172, R212 ;  /* 0x000000aca8d4723c */ /* 0x040ff000000018d4 */
[----:B------:R-:W-:Y:S01]  /*d1b0*/  HMMA.16816.F32 R180, R168, R174, R180 ;  /* 0x000000aea8b4723c */ /* 0x000fe200000018b4 */
[----:B------:R-:W4:Y:S04]  /*d1c0*/  LDSM.16.M88.4 R172, [R203+0x11800] ;  /* 0x01180000cbac783b */ /* 0x000f280000000200 */
[----:B------:R-:W4:Y:S03]  /*d1d0*/  LDSM.16.M88.4 R168, [R205] ;  /* 0x00000000cda8783b */ /* 0x000f260000000200 */
        /* <DEDUP_REMOVED lines=32> */
[C---:B--2---:R-:W-:Y:S08]  /*d3e0*/  HMMA.16816.F32 R220, R176.reuse, R228, R220 ;  /* 0x000000e4b0dc723c */ /* 0x044ff000000018dc */
[C---:B------:R-:W-:Y:S01]  /*d3f0*/  HMMA.16816.F32 R216, R176.reuse, R230, R216 ;  /* 0x000000e6b0d8723c */ /* 0x040fe200000018d8 */
[----:B------:R-:W2:Y:S07]  /*d400*/  LDSM.16.M88.4 R228, [R193] ;  /* 0x00000000c1e4783b */ /* 0x000eae0000000200 */
[C---:B-1----:R-:W-:Y:S08]  /*d410*/  HMMA.16816.F32 R212, R176.reuse, R224, R212 ;  /* 0x000000e0b0d4723c */ /* 0x042ff000000018d4 */
[----:B------:R-:W-:Y:S01]  /*d420*/  HMMA.16816.F32 R180, R176, R226, R180 ;  /* 0x000000e2b0b4723c */ /* 0x000fe200000018b4 */
[----:B------:R-:W1:Y:S04]  /*d430*/  LDSM.16.M88.4 R224, [R192] ;  /* 0x00000000c0e0783b */ /* 0x000e680000000200 */
[----:B------:R-:W-:Y:S03]  /*d440*/  LDSM.16.M88.4 R176, [R206+0x4000] ;  /* 0x00400000ceb0783b */ /* 0x000fe60000000200 */
[C---:B---3--:R-:W-:Y:S08]  /*d450*/  HMMA.16816.F32 R28, R172.reuse, R168, R28 ;  /* 0x000000a8ac1c723c */ /* 0x048ff0000000181c */
        /* <DEDUP_REMOVED lines=134> */
[----:B------:R-:W-:-:S02]  /*dcc0*/  ISETP.GE.AND P2, PT, R3, R11, PT ;  /* 0x0000000b0300720c */ /* 0x000fc40003f46270 */
[----:B------:R-:W-:Y:S01]  /*dcd0*/  ISETP.GE.AND P1, PT, R2, R164, PT ;  /* 0x000000a40200720c */ /* 0x000fe20003f26270 */
[----:B------:R-:W-:Y:S01]  /*dce0*/  HMMA.16816.F32 R180, R172, R226, R180 ;  /* 0x000000e2acb4723c */ /* 0x000fe200000018b4 */
[----:B------:R-:W-:Y:S02]  /*dcf0*/  IADD3 R3, R0, 0x10, RZ ;  /* 0x0000001000037810 */ /* 0x000fe40007ffe0ff */
[----:B------:R-:W-:Y:S02]  /*dd00*/  FSEL R24, R24, -INF , !P0 ;  /* 0xff80000018187808 */ /* 0x000fe40004000000 */
[----:B------:R-:W-:Y:S02]  /*dd10*/  ISETP.GE.AND P0, PT, R2, R11, PT ;  /* 0x0000000b0200720c */ /* 0x000fe40003f06270 */
[----:B------:R-:W-:Y:S01]  /*dd20*/  IADD3 R2, R0, 0x11, RZ ;  /* 0x0000001100027810 */ /* 0x000fe20007ffe0ff */
[----:B-1----:R-:W-:Y:S01]  /*dd30*/  HMMA.16816.F32 R220, R176, R32, R220 ;  /* 0x00000020b0dc723c */ /* 0x002fe200000018dc */
[----:B------:R-:W-:-:S02]  /*dd40*/  FSEL R26, R26, -INF , !P2 ;  /* 0xff8000001a1a7808 */ /* 0x000fc40005000000 */
[----:B------:R-:W-:Y:S02]  /*dd50*/  FSEL R25, R25, -INF , !P1 ;  /* 0xff80000019197808 */ /* 0x000fe40004800000 */
[CC--:B------:R-:W-:Y:S02]  /*dd60*/  ISETP.GE.AND P2, PT, R3.reuse, R164.reuse, PT ;  /* 0x000000a40300720c */ /* 0x0c0fe40003f46270 */
[----:B------:R-:W-:Y:S01]  /*dd70*/  ISETP.GE.AND P1, PT, R3, R11, PT ;  /* 0x0000000b0300720c */ /* 0x000fe20003f26270 */
[----:B------:R-:W-:Y:S01]  /*dd80*/  HMMA.16816.F32 R216, R176, R34, R216 ;  /* 0x00000022b0d8723c */ /* 0x000fe200000018d8 */
[----:B------:R-:W-:Y:S02]  /*dd90*/  FSEL R27, R27, -INF , !P0 ;  /* 0xff8000001b1b7808 */ /* 0x000fe40004000000 */
[----:B------:R-:W-:Y:S02]  /*dda0*/  IADD3 R3, R0, 0x18, RZ ;  /* 0x0000001800037810 */ /* 0x000fe40007ffe0ff */
[----:B------:R-:W-:-:S02]  /*ddb0*/  ISETP.GE.AND P0, PT, R2, R164, PT ;  /* 0x000000a40200720c */ /* 0x000fc40003f06270 */
[----:B------:R-:W-:Y:S01]  /*ddc0*/  FSEL R20, R20, -INF , !P2 ;  /* 0xff80000014147808 */ /* 0x000fe20005000000 */
[C---:B--2---:R-:W-:Y:S01]  /*ddd0*/  HMMA.16816.F32 R212, R176.reuse, R168, R212 ;  /* 0x000000a8b0d4723c */ /* 0x044fe200000018d4 */
[----:B------:R-:W-:Y:S02]  /*dde0*/  FSEL R22, R22, -INF , !P1 ;  /* 0xff80000016167808 */ /* 0x000fe40004800000 */
[----:B------:R-:W-:Y:S02]  /*ddf0*/  ISETP.GE.AND P2, PT, R2, R11, PT ;  /* 0x0000000b0200720c */ /* 0x000fe40003f46270 */
[----:B------:R-:W-:Y:S02]  /*de00*/  ISETP.GE.AND P1, PT, R3, R164, PT ;  /* 0x000000a40300720c */ /* 0x000fe40003f26270 */
[----:B------:R-:W-:Y:S01]  /*de10*/  FSEL R21, R21, -INF , !P0 ;  /* 0xff80000015157808 */ /* 0x000fe20004000000 */
[----:B------:R-:W-:Y:S01]  /*de20*/  HMMA.16816.F32 R180, R176, R170, R180 ;  /* 0x000000aab0b4723c */ /* 0x000fe200000018b4 */
[----:B------:R-:W-:-:S02]  /*de30*/  IADD3 R2, R0, 0x19, RZ ;  /* 0x0000001900027810 */ /* 0x000fc40007ffe0ff */
[-C--:B------:R-:W-:Y:S02]  /*de40*/  ISETP.GE.AND P0, PT, R3, R11.reuse, PT ;  /* 0x0000000b0300720c */ /* 0x080fe40003f06270 */
[----:B------:R-:W-:Y:S02]  /*de50*/  IADD3 R3, R0, 0x20, RZ ;  /* 0x0000002000037810 */ /* 0x000fe40007ffe0ff */
[----:B------:R-:W-:Y:S02]  /*de60*/  FSEL R23, R23, -INF , !P2 ;  /* 0xff80000017177808 */ /* 0x000fe40005000000 */
[----:B------:R-:W-:Y:S02]  /*de70*/  FSEL R33, R4, -INF , !P1 ;  /* 0xff80000004217808 */ /* 0x000fe40004800000 */
[C---:B------:R-:W-:Y:S02]  /*de80*/  ISETP.GE.AND P2, PT, R2.reuse, R164, PT ;  /* 0x000000a40200720c */ /* 0x040fe40003f46270 */
[----:B------:R-:W-:-:S02]  /*de90*/  ISETP.GE.AND P1, PT, R2, R11, PT ;  /* 0x0000000b0200720c */ /* 0x000fc40003f26270 */
[----:B------:R-:W-:Y:S02]  /*dea0*/  FSEL R6, R6, -INF , !P0 ;  /* 0xff80000006067808 */ /* 0x000fe40004000000 */
[----:B------:R-:W-:Y:S02]  /*deb0*/  IADD3 R2, R0, 0x21, RZ ;  /* 0x0000002100027810 */ /* 0x000fe40007ffe0ff */
[----:B------:R-:W-:Y:S02]  /*dec0*/  ISETP.GE.AND P0, PT, R3, R164, PT ;  /* 0x000000a40300720c */ /* 0x000fe40003f06270 */
[----:B------:R-:W-:Y:S02]  /*ded0*/  FSEL R166, R5, -INF , !P2 ;  /* 0xff80000005a67808 */ /* 0x000fe40005000000 */
[----:B------:R-:W-:Y:S02]  /*dee0*/  FSEL R7, R7, -INF , !P1 ;  /* 0xff80000007077808 */ /* 0x000fe40004800000 */
[----:B------:R-:W-:-:S02]  /*def0*/  ISETP.GE.AND P2, PT, R3, R11, PT ;  /* 0x0000000b0300720c */ /* 0x000fc40003f46270 */
[----:B------:R-:W-:Y:S02]  /*df00*/  ISETP.GE.AND P1, PT, R2, R164, PT ;  /* 0x000000a40200720c */ /* 0x000fe40003f26270 */
[----:B------:R-:W-:Y:S02]  /*df10*/  IADD3 R3, R0, 0x28, RZ ;  /* 0x0000002800037810 */ /* 0x000fe40007ffe0ff */
[----:B------:R-:W-:Y:S02]  /*df20*/  FSEL R169, R220, -INF , !P0 ;  /* 0xff800000dca97808 */ /* 0x000fe40004000000 */
[----:B------:R-:W-:Y:S02]  /*df30*/  ISETP.GE.AND P0, PT, R2, R11, PT ;  /* 0x0000000b0200720c */ /* 0x000fe40003f06270 */
[----:B------:R-:W-:Y:S02]  /*df40*/  IADD3 R2, R0, 0x29, RZ ;  /* 0x0000002900027810 */ /* 0x000fe40007ffe0ff */
[----:B------:R-:W-:-:S02]  /*df50*/  FSEL R4, R222, -INF , !P2 ;  /* 0xff800000de047808 */ /* 0x000fc40005000000 */
[----:B------:R-:W-:Y:S02]  /*df60*/  FSEL R221, R221, -INF , !P1 ;  /* 0xff800000dddd7808 */ /* 0x000fe40004800000 */
[CC--:B------:R-:W-:Y:S02]  /*df70*/  ISETP.GE.AND P2, PT, R3.reuse, R164.reuse, PT ;  /* 0x000000a40300720c */ /* 0x0c0fe40003f46270 */
[----:B------:R-:W-:Y:S02]  /*df80*/  ISETP.GE.AND P1, PT, R3, R11, PT ;  /* 0x0000000b0300720c */ /* 0x000fe40003f26270 */
[----:B------:R-:W-:Y:S02]  /*df90*/  FSEL R5, R223, -INF , !P0 ;  /* 0xff800000df057808 */ /* 0x000fe40004000000 */
[----:B------:R-:W-:Y:S02]  /*dfa0*/  IADD3 R3, R0, 0x30, RZ ;  /* 0x0000003000037810 */ /* 0x000fe40007ffe0ff */
[----:B------:R-:W-:-:S02]  /*dfb0*/  ISETP.GE.AND P0, PT, R2, R164, PT ;  /* 0x000000a40200720c */ /* 0x000fc40003f06270 */
[----:B------:R-:W-:Y:S02]  /*dfc0*/  FSEL R216, R216, -INF , !P2 ;  /* 0xff800000d8d87808 */ /* 0x000fe40005000000 */
[----:B------:R-:W-:Y:S02]  /*dfd0*/  FSEL R168, R218, -INF , !P1 ;  /* 0xff800000daa87808 */ /* 0x000fe40004800000 */
[----:B------:R-:W-:Y:S02]  /*dfe0*/  ISETP.GE.AND P2, PT, R2, R11, PT ;  /* 0x0000000b0200720c */ /* 0x000fe40003f46270 */
[----:B------:R-:W-:Y:S02]  /*dff0*/  ISETP.GE.AND P1, PT, R3, R164, PT ;  /* 0x000000a40300720c */ /* 0x000fe40003f26270 */
        /* <DEDUP_REMOVED lines=8> */
[----:B------:R-:W-:Y:S02]  /*e080*/  FSEL R234, R214, -INF , !P0 ;  /* 0xff800000d6ea7808 */ /* 0x000fe40004000000 */
[----:B------:R-:W-:Y:S02]  /*e090*/  ISETP.GE.AND P0, PT, R3, R164, PT ;  /* 0x000000a40300720c */ /* 0x000fe40003f06270 */
[----:B------:R-:W-:Y:S02]  /*e0a0*/  IADD3 R2, R0, 0x39, RZ ;  /* 0x0000003900027810 */ /* 0x000fe40007ffe0ff */
[----:B------:R-:W-:Y:S02]  /*e0b0*/  FSEL R237, R213, -INF , !P2 ;  /* 0xff800000d5ed7808 */ /* 0x000fe40005000000 */
[----:B------:R-:W-:Y:S02]  /*e0c0*/  FSEL R233, R215, -INF , !P1 ;  /* 0xff800000d7e97808 */ /* 0x000fe40004800000 */
[----:B------:R-:W-:-:S02]  /*e0d0*/  ISETP.GE.AND P2, PT, R3, R11, PT ;  /* 0x0000000b0300720c */ /* 0x000fc40003f46270 */
[-C--:B------:R-:W-:Y:S02]  /*e0e0*/  ISETP.GE.AND P1, PT, R0, R164.reuse, PT ;  /* 0x000000a40000720c */ /* 0x080fe40003f26270 */
[----:B------:R-:W-:Y:S02]  /*e0f0*/  FSEL R170, R180, -INF , !P0 ;  /* 0xff800000b4aa7808 */ /* 0x000fe40004000000 */
        /* <DEDUP_REMOVED lines=82> */
.L_x_889:
[----:B------:R-:W-:Y:S05]  /*e620*/  BSYNC B0 ;  /* 0x0000000000007941 */ /* 0x000fea0003800000 */
.L_x_888:
[----:B------:R-:W0:Y:S02]  /*e630*/  LDGDEPBAR ;  /* 0x00000000000079af */ /* 0x000e240000000000 */
.L_x_887:
[----:B-1----:R-:W-:Y:S01]  /*e640*/  FMNMX.FTZ R177, R236, R28, !PT ;  /* 0x0000001cecb17209 */ /* 0x002fe20007810000 */
[----:B------:R-:W-:Y:S01]  /*e650*/  USHF.L.U32 UR4, UR31, 0x1, URZ ;  /* 0x000000011f047899 */ /* 0x000fe2000800063f */
[----:B------:R-:W-:Y:S01]  /*e660*/  FMNMX.FTZ R178, R211, R30, !PT ;  /* 0x0000001ed3b27209 */ /* 0x000fe20007810000 */
[----:B------:R-:W-:Y:S01]  /*e670*/  IMAD.WIDE.U32 R214, R8, -0x2daee0ad, RZ ;  /* 0xd2511f5308d67825 */ /* 0x000fe200078e00ff */
[----:B------:R-:W-:Y:S01]  /*e680*/  FMNMX.FTZ R177, R29, R177, !PT ;  /* 0x000000b11db17209 */ /* 0x000fe20007810000 */
[----:B------:R-:W-:Y:S01]  /*e690*/  ULOP3.LUT UR4, UR4, UR33, URZ, 0x3c, !UPT ;  /* 0x0000002104047292 */ /* 0x000fe2000f8e3c3f */
[----:B------:R-:W-:Y:S01]  /*e6a0*/  FMNMX.FTZ R178, R31, R178, !PT ;  /* 0x000000b21fb27209 */ /* 0x000fe20007810000 */
[----:B------:R-:W-:Y:S01]  /*e6b0*/  IMAD.WIDE.U32 R34, R9, -0x326172a9, RZ ;  /* 0xcd9e8d5709227825 */ /* 0x000fe200078e00ff */
[----:B------:R-:W-:Y:S01]  /*e6c0*/  FMNMX.FTZ R177, R24, R177, !PT ;  /* 0x000000b118b17209 */ /* 0x000fe20007810000 */
[----:B------:R-:W-:Y:S01]  /*e6d0*/  STL.64 [R1+0x80], R190 ;  /* 0x000080be01007387 */ /* 0x000fe20000100a00 */
[----:B------:R-:W-:Y:S01]  /*e6e0*/  FMNMX.FTZ R178, R26, R178, !PT ;  /* 0x000000b21ab27209 */ /* 0x000fe20007810000 */
[----:B------:R-:W-:Y:S01]  /*e6f0*/  UIADD3 UR5, UR29, -0x1, URZ ;  /* 0xffffffff1d057890 */ /* 0x000fe2000fffe03f */
[----:B------:R-:W-:Y:S01]  /*e700*/  FMNMX.FTZ R177, R25, R177, !PT ;  /* 0x000000b119b17209 */ /* 0x000fe20007810000 */
[----:B------:R-:W-:Y:S01]  /*e710*/  STL [R1+0x78], R189 ;  /* 0x000078bd01007387 */ /* 0x000fe20000100800 */
[----:B------:R-:W-:Y:S01]  /*e720*/  FMNMX.FTZ R178, R27, R178, !PT ;  /* 0x000000b21bb27209 */ /* 0x000fe20007810000 */
[----:B------:R-:W-:Y:S01]  /*e730*/  ULOP3.LUT UR5, UR5, UR33, URZ, 0x3c, !UPT ;  /* 0x0000002105057292 */ /* 0x000fe2000f8e3c3f */
[----:B------:R-:W-:Y:S01]  /*e740*/  FMNMX.FTZ R177, R20, R177, !PT ;  /* 0x000000b114b17209 */ /* 0x000fe20007810000 */
[----:B------:R-:W-:Y:S01]  /*e750*/  STL [R1+0x74], R188 ;  /* 0x000074bc01007387 */ /* 0x000fe20000100800 */
[----:B------:R-:W-:Y:S01]  /*e760*/  FMNMX.FTZ R178, R22, R178, !PT ;  /* 0x000000b216b27209 */ /* 0x000fe20007810000 */
[----:B------:R-:W-:Y:S01]  /*e770*/  UIADD3 UR7, UR33, 0x646e171e, URZ ;  /* 0x646e171e21077890 */ /* 0x000fe2000fffe03f */
[----:B------:R-:W-:Y:S01]  /*e780*/  FMNMX.FTZ R177, R21, R177, !PT ;  /* 0x000000b115b17209 */ /* 0x000fe20007810000 */
[----:B------:R-:W-:Y:S01]  /*e790*/  STL [R1+0x70], R185 ;  /* 0x000070b901007387 */ /* 0x000fe20000100800 */
[----:B------:R-:W-:-:S02]  /*e7a0*/  FMNMX.FTZ R178, R23, R178, !PT ;  /* 0x000000b217b27209 */ /* 0x000fc40007810000 */
[----:B------:R-:W-:Y:S01]  /*e7b0*/  FMNMX.FTZ R177, R33, R177, !PT ;  /* 0x000000b121b17209 */ /* 0x000fe20007810000 */
[----:B------:R-:W-:Y:S01]  /*e7c0*/  STL.64 [R1+0x68], R186 ;  /* 0x000068ba01007387 */ /* 0x000fe20000100a00 */
[----:B------:R-:W-:Y:S02]  /*e7d0*/  FMNMX.FTZ R178, R6, R178, !PT ;  /* 0x000000b206b27209 */ /* 0x000fe40007810000 */
[----:B------:R-:W-:Y:S01]  /*e7e0*/  FMNMX.FTZ R177, R166, R177, !PT ;  /* 0x000000b1a6b17209 */ /* 0x000fe20007810000 */
[----:B------:R-:W-:Y:S01]  /*e7f0*/  STL [R1+0x60], R184 ;  /* 0x000060b801007387 */ /* 0x000fe20000100800 */
[----:B------:R-:W-:Y:S02]  /*e800*/  FMNMX.FTZ R178, R7, R178, !PT ;  /* 0x000000b207b27209 */ /* 0x000fe40007810000 */
[----:B------:R-:W-:Y:S01]  /*e810*/  FMNMX.FTZ R177, R169, R177, !PT ;  /* 0x000000b1a9b17209 */ /* 0x000fe20007810000 */
[----:B------:R1:W-:Y:S01]  /*e820*/  STL.64 [R1+0x58], R14 ;  /* 0x0000580e01007387 */ /* 0x0003e20000100a00 */
[----:B------:R-:W-:-:S02]  /*e830*/  FMNMX.FTZ R178, R4, R178, !PT ;  /* 0x000000b204b27209 */ /* 0x000fc40007810000 */
[----:B------:R-:W-:Y:S01]  /*e840*/  FMNMX.FTZ R177, R221, R177, !PT ;  /* 0x000000b1ddb17209 */ /* 0x000fe20007810000 */
[----:B------:R2:W-:Y:S01]  /*e850*/  STL.64 [R1+0x50], R12 ;  /* 0x0000500c01007387 */ /* 0x0005e20000100a00 */
[----:B------:R-:W-:Y:S02]  /*e860*/  FMNMX.FTZ R178, R5, R178, !PT ;  /* 0x000000b205b27209 */ /* 0x000fe40007810000 */
[----:B------:R-:W-:Y:S02]  /*e870*/  FMNMX.FTZ R177, R216, R177, !PT ;  /* 0x000000b1d8b17209 */ /* 0x000fe40007810000 */
[----:B------:R-:W-:Y:S01]  /*e880*/  LOP3.LUT R2, R215, UR4, RZ, 0x3c, !PT ;  /* 0x00000004d7027c12 */ /* 0x000fe2000f8e3cff */
[----:B------:R-:W-:Y:S01]  /*e890*/  UIADD3 UR4, UR32, -0x61c88647, URZ ;  /* 0x9e3779b920047890 */ /* 0x000fe2000fffe03f */
[----:B------:R-:W-:Y:S02]  /*e8a0*/  FMNMX.FTZ R177, R217, R177, !PT ;  /* 0x000000b1d9b17209 */ /* 0x000fe40007810000 */
[----:B------:R-:W-:Y:S01]  /*e8b0*/  LOP3.LUT R32, R35, R10, RZ, 0x3c, !PT ;  /* 0x0000000a23207212 */ /* 0x000fe200078e3cff */
[----:B------:R-:W-:Y:S01]  /*e8c0*/  IMAD.WIDE.U32 R2, R2, -0x326172a9, RZ ;  /* 0xcd9e8d5702027825 */ /* 0x000fe200078e00ff */
[----:B------:R-:W-:-:S02]  /*e8d0*/  FMNMX.FTZ R177, R238, R177, !PT ;  /* 0x000000b1eeb17209 */ /* 0x000fc40007810000 */
[----:B------:R-:W-:Y:S01]  /*e8e0*/  FMNMX.FTZ R178, R168, R178, !PT ;  /* 0x000000b2a8b27209 */ /* 0x000fe20007810000 */
[----:B------:R-:W-:Y:S01]  /*e8f0*/  IMAD R32, R32, -0x2daee0ad, RZ ;  /* 0xd2511f5320207824 */ /* 0x000fe200078e02ff */
[----:B------:R-:W-:Y:S02]  /*e900*/  FMNMX.FTZ R35, R237, R177, !PT ;  /* 0x000000b1ed237209 */ /* 0x000fe40007810000 */
[----:B------:R-:W-:Y:S02]  /*e910*/  FMNMX.FTZ R178, R235, R178, !PT ;  /* 0x000000b2ebb27209 */ /* 0x000fe40007810000 */
[----:B------:R-:W-:Y:S02]  /*e920*/  FMNMX.FTZ R35, R170, R35, !PT ;  /* 0x00000023aa237209 */ /* 0x000fe40007810000 */
[----:B------:R-:W-:Y:S02]  /*e930*/  LOP3.LUT R3, R3, UR4, R34, 0x96, !PT ;  /* 0x0000000403037c12 */ /* 0x000fe4000f8e9622 */
[----:B------:R-:W-:-:S02]  /*e940*/  FMNMX.FTZ R178, R234, R178, !PT ;  /* 0x000000b2eab27209 */ /* 0x000fc40007810000 */
[----:B------:R-:W-:Y:S01]  /*e950*/  FMNMX.FTZ R35, R11, R35, !PT ;  /* 0x000000230b237209 */ /* 0x000fe20007810000 */
[----:B-1----:R-:W-:Y:S01]  /*e960*/  IMAD.WIDE.U32 R14, R3, -0x2daee0ad, RZ ;  /* 0xd2511f53030e7825 */ /* 0x002fe200078e00ff */
[----:B------:R-:W-:Y:S02]  /*e970*/  LOP3.LUT R2, R19, UR15, R2, 0x96, !PT ;  /* 0x0000000f13027c12 */ /* 0x000fe4000f8e9602 */
[----:B------:R-:W-:Y:S01]  /*e980*/  FMNMX.FTZ R178, R233, R178, !PT ;  /* 0x000000b2e9b27209 */ /* 0x000fe20007810000 */
[----:B------:R-:W1:Y:S01]  /*e990*/  SHFL.BFLY PT, R177, R35, 0x2, 0x1f ;  /* 0x0c401f0023b17f89 */ /* 0x000e6200000e0000 */
[----:B------:R-:W-:Y:S01]  /*e9a0*/  LOP3.LUT R214, R215, UR5, RZ, 0x3c, !PT ;  /* 0x00000005d7d67c12 */ /* 0x000fe2000f8e3cff */
[----:B--2---:R-:W-:Y:S01]  /*e9b0*/  IMAD.WIDE.U32 R12, R2, -0x2daee0ad, RZ ;  /* 0xd2511f53020c7825 */ /* 0x004fe200078e00ff */
[----:B------:R-:W-:Y:S01]  /*e9c0*/  FMNMX.FTZ R178, R232, R178, !PT ;  /* 0x000000b2e8b27209 */ /* 0x000fe20007810000 */
[----:B------:R-:W-:Y:S01]  /*e9d0*/  UIADD3 UR5, UR32, -0x4ab325aa, URZ ;  /* 0xb54cda5620057890 */ /* 0x000fe2000fffe03f */
[----:B------:R-:W-:-:S02]  /*e9e0*/  LOP3.LUT R2, R15, UR14, R32, 0x96, !PT ;  /* 0x0000000e0f027c12 */ /* 0x000fc4000f8e9620 */
[----:B------:R-:W-:Y:S02]  /*e9f0*/  FMNMX.FTZ R178, R0, R178, !PT ;  /* 0x000000b200b27209 */ /* 0x000fe40007810000 */
[----:B------:R-:W-:Y:S01]  /*ea00*/  LOP3.LUT R222, R13, UR12, R14, 0x96, !PT ;  /* 0x0000000c0dde7c12 */ /* 0x000fe2000f8e960e */
[----:B------:R-:W-:Y:S02]  /*ea10*/  IMAD.WIDE.U32 R2, R2, -0x326172a9, RZ ;  /* 0xcd9e8d5702027825 */ /* 0x000fe400078e00ff */
[----:B------:R-:W2:Y:S02]  /*ea20*/  SHFL.BFLY PT, R179, R178, 0x2, 0x1f ;  /* 0x0c401f00b2b37f89 */ /* 0x000ea400000e0000 */
        /* <DEDUP_REMOVED lines=8> */
[----:B------:R-:W-:Y:S02]  /*eab0*/  IMAD.WIDE.U32 R182, R3, -0x326172a9, RZ ;  /* 0xcd9e8d5703b67825 */ /* 0x000fe400078e00ff */
[----:B------:R-:W1:Y:S02]  /*eac0*/  SHFL.BFLY PT, R3, R177, 0x1, 0x1f ;  /* 0x0c201f00b1037f89 */ /* 0x000e6400000e0000 */
[----:B------:R-:W-:Y:S01]  /*ead0*/  IMAD.WIDE.U32 R180, R2, -0x326172a9, RZ ;  /* 0xcd9e8d5702b47825 */ /* 0x000fe200078e00ff */
[----:B--2---:R-:W-:Y:S02]  /*eae0*/  FMNMX.FTZ R179, R178, R179, !PT ;  /* 0x000000b3b2b37209 */ /* 0x004fe40007810000 */
[----:B------:R-:W-:Y:S02]  /*eaf0*/  LOP3.LUT R222, R183, UR9, R222, 0x96, !PT ;  /* 0x00000009b7de7c12 */ /* 0x000fe4000f8e96de */
[----:B------:R-:W-:Y:S01]  /*eb00*/  LOP3.LUT R35, R180, 0xff, RZ, 0xc0, !PT ;  /* 0x000000ffb4237812 */ /* 0x000fe200078ec0ff */
[----:B------:R-:W2:Y:S01]  /*eb10*/  SHFL.BFLY PT, R178, R179, 0x1, 0x1f ;  /* 0x0c201f00b3b27f89 */ /* 0x000ea200000e0000 */
[----:B------:R-:W-:-:S02]  /*eb20*/  LOP3.LUT R2, R181, UR5, R182, 0x96, !PT ;  /* 0x00000005b5027c12 */ /* 0x000fc4000f8e96b6 */
[C---:B------:R-:W-:Y:S02]  /*eb30*/  ISETP.GE.U32.AND P2, PT, R243.reuse, R35, PT ;  /* 0x00000023f300720c */ /* 0x040fe40003f46070 */
[----:B------:R-:W-:Y:S02]  /*eb40*/  LOP3.LUT R35, R2, 0xff, RZ, 0xc0, !PT ;  /* 0x000000ff02237812 */ /* 0x000fe400078ec0ff */
[----:B------:R-:W-:Y:S02]  /*eb50*/  LOP3.LUT R227, R180, 0xffff, RZ, 0xc0, !PT ;  /* 0x0000ffffb4e37812 */ /* 0x000fe400078ec0ff */
[----:B------:R-:W-:Y:S02]  /*eb60*/  ISETP.GE.U32.AND P3, PT, R243, R35, PT ;  /* 0x00000023f300720c */ /* 0x000fe40003f66070 */
[----:B------:R-:W-:Y:S02]  /*eb70*/  SHF.R.U32.HI R35, RZ, 0x18, R2 ;  /* 0x00000018ff237819 */ /* 0x000fe40000011602 */
[----:B------:R-:W-:-:S02]  /*eb80*/  SHF.R.U32.HI R225, RZ, 0x10, R180 ;  /* 0x00000010ffe17819 */ /* 0x000fc400000116b4 */
[----:B------:R-:W-:Y:S02]  /*eb90*/  ISETP.GE.U32.AND P4, PT, R243, R35, PT ;  /* 0x00000023f300720c */ /* 0x000fe40003f86070 */
[----:B-1----:R-:W-:Y:S02]  /*eba0*/  FMNMX.FTZ R3, R177, R3, !PT ;  /* 0x00000003b1037209 */ /* 0x002fe40007810000 */
[----:B------:R-:W-:Y:S02]  /*ebb0*/  LOP3.LUT R177, R2, 0xffff, RZ, 0xc0, !PT ;  /* 0x0000ffff02b17812 */ /* 0x000fe400078ec0ff */
[----:B------:R-:W-:Y:S02]  /*ebc0*/  SHF.R.U32.HI R2, RZ, 0x10, R2 ;  /* 0x00000010ff027819 */ /* 0x000fe40000011602 */
[----:B------:R-:W-:Y:S02]  /*ebd0*/  FSETP.NEU.FTZ.AND P1, PT, R3, -INF , PT ;  /* 0xff8000000300780b */ /* 0x000fe40003f3d000 */
[----:B------:R-:W-:-:S02]  /*ebe0*/  LOP3.LUT R2, R2, 0xff, RZ, 0xc0, !PT ;  /* 0x000000ff02027812 */ /* 0x000fc400078ec0ff */
[----:B------:R-:W-:Y:S02]  /*ebf0*/  SHF.R.U32.HI R177, RZ, 0x8, R177 ;  /* 0x00000008ffb17819 */ /* 0x000fe400000116b1 */
[----:B------:R-:W-:Y:S02]  /*ec00*/  ISETP.GE.U32.AND P6, PT, R243, R2, PT ;  /* 0x00000002f300720c */ /* 0x000fe40003fc6070 */
[----:B--2---:R-:W-:Y:S01]  /*ec10*/  FMNMX.FTZ R2, R179, R178, !PT ;  /* 0x000000b2b3027209 */ /* 0x004fe20007810000 */
[----:B------:R-:W-:Y:S01]  /*ec20*/  FMUL.FTZ R178, R3, c[0x0][0x23c] ;  /* 0x00008f0003b27a20 */ /* 0x000fe20000410000 */
[----:B------:R-:W-:Y:S02]  /*ec30*/  LOP3.LUT R177, R177, 0xffff, RZ, 0xc0, !PT ;  /* 0x0000ffffb1b17812 */ /* 0x000fe400078ec0ff */
[----:B------:R-:W-:Y:S02]  /*ec40*/  FSEL R179, R3, RZ, P1 ;  /* 0x000000ff03b37208 */ /* 0x000fe40000800000 */
[----:B------:R-:W-:-:S02]  /*ec50*/  FSEL R178, R178, RZ, P1 ;  /* 0x000000ffb2b27208 */ /* 0x000fc40000800000 */
[----:B------:R-:W-:Y:S01]  /*ec60*/  ISETP.GE.U32.AND P5, PT, R243, R177, PT ;  /* 0x000000b1f300720c */ /* 0x000fe20003fa6070 */
[C---:B------:R-:W-:Y:S01]  /*ec70*/  FMUL.FTZ R177, R2.reuse, c[0x0][0x23c] ;  /* 0x00008f0002b17a20 */ /* 0x040fe20000410000 */
[----:B------:R-:W-:Y:S01]  /*ec80*/  FSETP.NEU.FTZ.AND P1, PT, R2, -INF , PT ;  /* 0xff8000000200780b */ /* 0x000fe20003f3d000 */
[----:B------:R-:W-:Y:S01]  /*ec90*/  FFMA.FTZ R229, R28, c[0x0][0x23c], -R178 ;  /* 0x00008f001ce57a23 */ /* 0x000fe200000108b2 */
[----:B------:R-:W-:Y:S01]  /*eca0*/  SHF.R.U32.HI R35, RZ, 0x18, R180 ;  /* 0x00000018ff237819 */ /* 0x000fe200000116b4 */
[--C-:B------:R-:W-:Y:S01]  /*ecb0*/  FFMA.FTZ R228, R29, c[0x0][0x23c], -R178.reuse ;  /* 0x00008f001de47a23 */ /* 0x100fe200000108b2 */
[----:B------:R-:W-:Y:S01]  /*ecc0*/  FSEL R177, R177, RZ, P1 ;  /* 0x000000ffb1b17208 */ /* 0x000fe20000800000 */
[----:B------:R-:W-:Y:S01]  /*ecd0*/  FADD.FTZ R179, R236, -R179 ;  /* 0x800000b3ecb37221 */ /* 0x000fe20000010000 */
[----:B------:R-:W-:Y:S01]  /*ece0*/  FSEL R252, R2, RZ, P1 ;  /* 0x000000ff02fc7208 */ /* 0x000fe20000800000 */
[----:B------:R-:W-:Y:S01]  /*ecf0*/  MUFU.EX2 R229, R229 ;  /* 0x000000e500e57308 */ /* 0x000fe20000000800 */
[----:B------:R-:W-:Y:S01]  /*ed00*/  ISETP.GE.U32.AND P1, PT, R243, R35, PT ;  /* 0x00000023f300720c */ /* 0x000fe20003f26070 */
[----:B------:R-:W-:Y:S01]  /*ed10*/  FFMA.FTZ R35, R30, c[0x0][0x23c], -R177 ;  /* 0x00008f001e237a23 */ /* 0x000fe200000108b1 */
[----:B------:R-:W-:Y:S01]  /*ed20*/  SHF.R.U32.HI R227, RZ, 0x8, R227 ;  /* 0x00000008ffe37819 */ /* 0x000fe200000116e3 */
[----:B------:R-:W-:Y:S01]  /*ed30*/  FFMA.FTZ R191, R31, c[0x0][0x23c], -R177 ;  /* 0x00008f001fbf7a23 */ /* 0x000fe200000108b1 */
[----:B------:R-:W-:Y:S01]  /*ed40*/  LOP3.LUT R225, R225, 0xff, RZ, 0xc0, !PT ;  /* 0x000000ffe1e17812 */ /* 0x000fe200078ec0ff */
[----:B------:R-:W-:-:S02]  /*ed50*/  FFMA.FTZ R220, R25, c[0x0][0x23c], -R178 ;  /* 0x00008f0019dc7a23 */ /* 0x000fc400000108b2 */
[----:B------:R-:W1:Y:S01]  /*ed60*/  MUFU.EX2 R228, R228 ;  /* 0x000000e400e47308 */ /* 0x000e620000000800 */
[----:B------:R-:W-:Y:S02]  /*ed70*/  FMUL.FTZ R179, R179, c[0x0][0x23c] ;  /* 0x00008f00b3b37a20 */ /* 0x000fe40000410000 */
[--C-:B------:R-:W-:Y:S02]  /*ed80*/  FFMA.FTZ R242, R24, c[0x0][0x23c], -R178.reuse ;  /* 0x00008f0018f27a23 */ /* 0x100fe400000108b2 */
[--C-:B------:R-:W-:Y:S02]  /*ed90*/  FFMA.FTZ R212, R221, c[0x0][0x23c], -R178.reuse ;  /* 0x00008f00ddd47a23 */ /* 0x100fe400000108b2 */
[--C-:B------:R-:W-:Y:S01]  /*eda0*/  FFMA.FTZ R226, R26, c[0x0][0x23c], -R177.reuse ;  /* 0x00008f001ae27a23 */ /* 0x100fe200000108b1 */
[----:B------:R-:W-:Y:S01]  /*edb0*/  MUFU.EX2 R35, R35 ;  /* 0x0000002300237308 */ /* 0x000fe20000000800 */
[----:B------:R-:W-:Y:S02]  /*edc0*/  FFMA.FTZ R221, R27, c[0x0][0x23c], -R177 ;  /* 0x00008f001bdd7a23 */ /* 0x000fe400000108b1 */
[----:B------:R-:W-:-:S02]  /*edd0*/  FFMA.FTZ R231, R20, c[0x0][0x23c], -R178 ;  /* 0x00008f0014e77a23 */ /* 0x000fc400000108b2 */
[--C-:B------:R-:W-:Y:S02]  /*ede0*/  FFMA.FTZ R224, R21, c[0x0][0x23c], -R178.reuse ;  /* 0x00008f0015e07a23 */ /* 0x100fe400000108b2 */
[--C-:B------:R-:W-:Y:S01]  /*edf0*/  FFMA.FTZ R236, R170, c[0x0][0x23c], -R178.reuse ;  /* 0x00008f00aaec7a23 */ /* 0x100fe200000108b2 */
[----:B-1----:R-:W-:Y:S01]  /*ee00*/  F2FP.PACK_AB R241, R228, R229 ;  /* 0x000000e5e4f1723e */ /* 0x002fe200000000ff */
[----:B------:R1:W2:Y:S01]  /*ee10*/  MUFU.EX2 R189, R191 ;  /* 0x000000bf00bd7308 */ /* 0x0002a20000000800 */
[----:B------:R-:W-:Y:S02]  /*ee20*/  FFMA.FTZ R223, R33, c[0x0][0x23c], -R178 ;  /* 0x00008f0021df7a23 */ /* 0x000fe400000108b2 */
[----:B------:R-:W-:Y:S01]  /*ee30*/  PRMT R240, R241, 0x7632, R240 ;  /* 0x00007632f1f07816 */ /* 0x000fe200000000f0 */
[----:B------:R-:W-:Y:S01]  /*ee40*/  @!P3 HADD2 R176, -R241.H0_H0, -RZ.H0_H0 ;  /* 0xa00000fff1b0b230 */ /* 0x000fe20000000900 */
[----:B------:R-:W-:Y:S02]  /*ee50*/  FFMA.FTZ R213, R169, c[0x0][0x23c], -R178 ;  /* 0x00008f00a9d57a23 */ /* 0x000fe400000108b2 */
[----:B------:R-:W-:Y:S01]  /*ee60*/  PRMT R239, R241, 0x5410, R240 ;  /* 0x00005410f1ef7816 */ /* 0x000fe200000000f0 */
[----:B------:R-:W3:Y:S01]  /*ee70*/  MUFU.EX2 R215, R179 ;  /* 0x000000b300d77308 */ /* 0x000ee20000000800 */
[----:B------:R-:W-:Y:S01]  /*ee80*/  @!P3 PRMT R241, R176, 0x5410, RZ ;  /* 0x00005410b0f1b816 */ /* 0x000fe200000000ff */
[----:B------:R-:W-:-:S02]  /*ee90*/  FADD.FTZ R176, R211, -R252 ;  /* 0x800000fcd3b07221 */ /* 0x000fc40000010000 */
[----:B------:R-:W-:Y:S02]  /*eea0*/  FFMA.FTZ R218, R166, c[0x0][0x23c], -R178 ;  /* 0x00008f00a6da7a23 */ /* 0x000fe400000108b2 */
[----:B------:R-:W-:Y:S02]  /*eeb0*/  FFMA.FTZ R230, R22, c[0x0][0x23c], -R177 ;  /* 0x00008f0016e67a23 */ /* 0x000fe400000108b1 */
[----:B-1----:R-:W-:Y:S01]  /*eec0*/  IMAD.WIDE.U32 R190, R222, -0x2daee0ad, RZ ;  /* 0xd2511f53debe7825 */ /* 0x002fe200078e00ff */
[----:B------:R-:W-:Y:S01]  /*eed0*/  MUFU.EX2 R220, R220 ;  /* 0x000000dc00dc7308 */ /* 0x000fe20000000800 */
[----:B------:R-:W-:Y:S01]  /*eee0*/  @!P5 HADD2 R175, -R240.H0_H0, -RZ.H0_H0 ;  /* 0xa00000fff0afd230 */ /* 0x000fe20000000900 */
[----:B------:R-:W-:Y:S01]  /*eef0*/  LOP3.LUT R227, R227, 0xffff, RZ, 0xc0, !PT ;  /* 0x0000ffffe3e37812 */ /* 0x000fe200078ec0ff */
[----:B------:R-:W-:Y:S01]  /*ef00*/  FMUL.FTZ R176, R176, c[0x0][0x23c] ;  /* 0x00008f00b0b07a20 */ /* 0x000fe20000410000 */
[----:B------:R-:W-:Y:S01]  /*ef10*/  LOP3.LUT R185, R191, UR7, R186, 0x96, !PT ;  /* 0x00000007bfb97c12 */ /* 0x000fe2000f8e96ba */
[--C-:B------:R-:W-:Y:S01]  /*ef20*/  FFMA.FTZ R181, R216, c[0x0][0x23c], -R178.reuse ;  /* 0x00008f00d8b57a23 */ /* 0x100fe200000108b2 */
[----:B--2---:R-:W-:Y:S01]  /*ef30*/  F2FP.PACK_AB R252, R189, R35 ;  /* 0x00000023bdfc723e */ /* 0x004fe200000000ff */
[----:B---3--:R-:W-:Y:S01]  /*ef40*/  FFMA.FTZ R229, R165, R215, R229 ;  /* 0x000000d7a5e57223 */ /* 0x008fe200000100e5 */
[----:B------:R1:W-:Y:S01]  /*ef50*/  MUFU.EX2 R186, R242 ;  /* 0x000000f200ba7308 */ /* 0x0003e20000000800 */
[----:B------:R-:W-:Y:S01]  /*ef60*/  FFMA.FTZ R180, R217, c[0x0][0x23c], -R178 ;  /* 0x00008f00d9b47a23 */ /* 0x000fe200000108b2 */
[----:B------:R-:W-:Y:S01]  /*ef70*/  LOP3.LUT R187, R190, 0xff, RZ, 0xc0, !PT ;  /* 0x000000ffbebb7812 */ /* 0x000fe200078ec0ff */
[--C-:B------:R-:W-:Y:S01]  /*ef80*/  FFMA.FTZ R219, R23, c[0x0][0x23c], -R177.reuse ;  /* 0x00008f0017db7a23 */ /* 0x100fe200000108b1 */
[----:B------:R-:W-:Y:S01]  /*ef90*/  ISETP.GE.U32.AND P3, PT, R243, R225, PT ;  /* 0x000000e1f300720c */ /* 0x000fe20003f66070 */
[--C-:B------:R-:W-:Y:S01]  /*efa0*/  FFMA.FTZ R179, R168, c[0x0][0x23c], -R177.reuse ;  /* 0x00008f00a8b37a23 */ /* 0x100fe200000108b1 */
[----:B------:R-:W-:Y:S01]  /*efb0*/  LOP3.LUT R222, R190, 0xffff, RZ, 0xc0, !PT ;  /* 0x0000ffffbede7812 */ /* 0x000fe200078ec0ff */
[--C-:B------:R-:W-:Y:S01]  /*efc0*/  FFMA.FTZ R183, R4, c[0x0][0x23c], -R177.reuse ;  /* 0x00008f0004b77a23 */ /* 0x100fe200000108b1 */
[----:B------:R-:W2:Y:S01]  /*efd0*/  MUFU.EX2 R176, R176 ;  /* 0x000000b000b07308 */ /* 0x000ea20000000800 */
[----:B------:R-:W-:Y:S01]  /*efe0*/  @!P6 HADD2 R173, -R252.H0_H0, -RZ.H0_H0 ;  /* 0xa00000fffcade230 */ /* 0x000fe20000000900 */
[----:B------:R-:W-:-:S02]  /*eff0*/  FFMA.FTZ R182, R5, c[0x0][0x23c], -R177 ;  /* 0x00008f0005b67a23 */ /* 0x000fc400000108b1 */
[--C-:B------:R-:W-:Y:S02]  /*f000*/  FFMA.FTZ R235, R235, c[0x0][0x23c], -R177.reuse ;  /* 0x00008f00ebeb7a23 */ /* 0x100fe400000108b1 */
[----:B------:R-:W-:Y:S01]  /*f010*/  FFMA.FTZ R238, R238, c[0x0][0x23c], -R178 ;  /* 0x00008f00eeee7a23 */ /* 0x000fe200000108b2 */
[----:B------:R-:W-:Y:S01]  /*f020*/  SHF.R.U32.HI R188, RZ, 0x18, R190 ;  /* 0x00000018ffbc7819 */ /* 0x000fe200000116be */
[----:B------:R-:W-:Y:S01]  /*f030*/  MUFU.EX2 R226, R226 ;  /* 0x000000e200e27308 */ /* 0x000fe20000000800 */
[----:B-1----:R-:W-:Y:S01]  /*f040*/  PRMT R242, R252, 0x7632, R242 ;  /* 0x00007632fcf27816 */ /* 0x002fe200000000f2 */
[--C-:B------:R-:W-:Y:S02]  /*f050*/  FFMA.FTZ R217, R6, c[0x0][0x23c], -R177.reuse ;  /* 0x00008f0006d97a23 */ /* 0x100fe400000108b1 */
[----:B------:R-:W-:Y:S02]  /*f060*/  FFMA.FTZ R237, R237, c[0x0][0x23c], -R178 ;  /* 0x00008f00eded7a23 */ /* 0x000fe400000108b2 */
[----:B------:R-:W-:-:S02]  /*f070*/  FFMA.FTZ R234, R234, c[0x0][0x23c], -R177 ;  /* 0x00008f00eaea7a23 */ /* 0x000fc400000108b1 */
[----:B------:R-:W1:Y:S01]  /*f080*/  MUFU.EX2 R221, R221 ;  /* 0x000000dd00dd7308 */ /* 0x000e620000000800 */
[----:B------:R-:W-:Y:S01]  /*f090*/  @!P4 HADD2 R174, -R242.H0_H0, -RZ.H0_H0 ;  /* 0xa00000fff2aec230 */ /* 0x000fe20000000900 */
[----:B------:R-:W-:Y:S01]  /*f0a0*/  @!P5 PRMT R240, R175, 0x5410, RZ ;  /* 0x00005410aff0d816 */ /* 0x000fe200000000ff */
[--C-:B------:R-:W-:Y:S01]  /*f0b0*/  FFMA.FTZ R216, R7, c[0x0][0x23c], -R177.reuse ;  /* 0x00008f0007d87a23 */ /* 0x100fe200000108b1 */
[----:B------:R-:W-:Y:S01]  /*f0c0*/  PRMT R175, R252, 0x5410, R242 ;  /* 0x00005410fcaf7816 */ /* 0x000fe200000000f2 */
[----:B------:R-:W-:Y:S01]  /*f0d0*/  FFMA.FTZ R233, R233, c[0x0][0x23c], -R177 ;  /* 0x00008f00e9e97a23 */ /* 0x000fe200000108b1 */
[----:B------:R-:W-:Y:S01]  /*f0e0*/  @!P6 PRMT R252, R173, 0x5410, RZ ;  /* 0x00005410adfce816 */ /* 0x000fe200000000ff */
[----:B--2---:R-:W-:Y:S01]  /*f0f0*/  FFMA.FTZ R173, R167, R176, R35 ;  /* 0x000000b0a7ad7223 */ /* 0x004fe20000010023 */
[----:B------:R-:W-:Y:S01]  /*f100*/  @!P4 PRMT R242, R174, 0x5410, RZ ;  /* 0x00005410aef2c816 */ /* 0x000fe200000000ff */
[----:B------:R-:W-:Y:S01]  /*f110*/  MUFU.EX2 R231, R231 ;  /* 0x000000e700e77308 */ /* 0x000fe20000000800 */
[----:B------:R-:W-:Y:S01]  /*f120*/  F2FP.PACK_AB R35, R220, R186 ;  /* 0x000000badc23723e */ /* 0x000fe200000000ff */
[----:B------:R-:W-:Y:S01]  /*f130*/  FFMA.FTZ R232, R232, c[0x0][0x23c], -R177 ;  /* 0x00008f00e8e87a23 */ /* 0x000fe200000108b1 */
[----:B------:R-:W-:Y:S01]  /*f140*/  ISETP.GE.U32.AND P4, PT, R243, R187, PT ;  /* 0x000000bbf300720c */ /* 0x000fe20003f86070 */
[----:B------:R-:W-:Y:S01]  /*f150*/  FADD.FTZ R187, R228, R229 ;  /* 0x000000e5e4bb7221 */ /* 0x000fe20000010000 */
[----:B------:R-:W-:-:S03]  /*f160*/  SHF.R.U32.HI R174, RZ, 0x10, R185 ;  /* 0x00000010ffae7819 */ /* 0x000fc600000116b9 */
[----:B------:R-:W2:Y:S01]  /*f170*/  MUFU.EX2 R211, R224 ;  /* 0x000000e000d37308 */ /* 0x000ea20000000800 */
[----:B-1----:R-:W-:Y:S02]  /*f180*/  F2FP.PACK_AB R229, R221, R226 ;  /* 0x000000e2dde5723e */ /* 0x002fe400000000ff */
[----:B------:R-:W-:Y:S02]  /*f190*/  SHF.R.U32.HI R222, RZ, 0x8, R222 ;  /* 0x00000008ffde7819 */ /* 0x000fe400000116de */
[----:B------:R-:W-:-:S03]  /*f1a0*/  SHF.R.U32.HI R225, RZ, 0x10, R190 ;  /* 0x00000010ffe17819 */ /* 0x000fc600000116be */
[----:B------:R-:W-:Y:S01]  /*f1b0*/  MUFU.EX2 R230, R230 ;  /* 0x000000e600e67308 */ /* 0x000fe20000000800 */
[----:B------:R-:W-:Y:S01]  /*f1c0*/  PRMT R184, R35, 0x7610, R184 ;  /* 0x0000761023b87816 */ /* 0x000fe200000000b8 */
[----:B------:R-:W-:Y:S01]  /*f1d0*/  FMUL.FTZ R132, R132, R215 ;  /* 0x000000d784847220 */ /* 0x000fe20000410000 */
[----:B------:R-:W-:Y:S01]  /*f1e0*/  ISETP.GE.U32.AND P5, PT, R243, R227, PT ;  /* 0x000000e3f300720c */ /* 0x000fe20003fa6070 */
[-C--:B------:R-:W-:Y:S01]  /*f1f0*/  FMUL.FTZ R133, R133, R215.reuse ;  /* 0x000000d785857220 */ /* 0x080fe20000410000 */
[----:B------:R-:W-:Y:S01]  /*f200*/  PRMT R228, R229, 0x7632, R228 ;  /* 0x00007632e5e47816 */ /* 0x000fe200000000e4 */
[----:B------:R-:W-:Y:S01]  /*f210*/  @!P2 HADD2 R172, -R184.H0_H0, -RZ.H0_H0 ;  /* 0xa00000ffb8aca230 */ /* 0x000fe20000000900 */
[----:B------:R-:W-:Y:S01]  /*f220*/  LOP3.LUT R174, R174, 0xff, RZ, 0xc0, !PT ;  /* 0x000000ffaeae7812 */ /* 0x000fe200078ec0ff */
[----:B------:R-:W-:Y:S01]  /*f230*/  @!P3 HADD2 R24, -R229.H0_H0, -RZ.H0_H0 ;  /* 0xa00000ffe518b230 */ /* 0x000fe20000000900 */
[----:B------:R-:W-:Y:S01]  /*f240*/  PRMT R227, R35, 0x7632, R227 ;  /* 0x0000763223e37816 */ /* 0x000fe200000000e3 */
[----:B------:R-:W-:Y:S01]  /*f250*/  @!P1 HADD2 R170, -R228.H0_H0, -RZ.H0_H0 ;  /* 0xa00000ffe4aa9230 */ /* 0x000fe20000000900 */
[----:B------:R-:W-:Y:S01]  /*f260*/  ISETP.GE.U32.AND P6, PT, R243, R174, PT ;  /* 0x000000aef300720c */ /* 0x000fe20003fc6070 */
[----:B------:R-:W-:Y:S01]  /*f270*/  FADD.FTZ R187, R186, R187 ;  /* 0x000000bbbabb7221 */ /* 0x000fe20000010000 */
[----:B------:R-:W-:Y:S01]  /*f280*/  PRMT R174, R184, 0x5410, R227 ;  /* 0x00005410b8ae7816 */ /* 0x000fe200000000e3 */
[----:B------:R-:W-:Y:S01]  /*f290*/  FADD.FTZ R35, R189, R173 ;  /* 0x000000adbd237221 */ /* 0x000fe20000010000 */
[----:B------:R-:W-:Y:S01]  /*f2a0*/  @!P2 PRMT R184, R172, 0x5410, RZ ;  /* 0x00005410acb8a816 */ /* 0x000fe200000000ff */
[-C--:B------:R-:W-:Y:S01]  /*f2b0*/  FMUL.FTZ R136, R136, R215.reuse ;  /* 0x000000d788887220 */ /* 0x080fe20000410000 */
[----:B------:R-:W-:Y:S01]  /*f2c0*/  LOP3.LUT R172, R185, 0xff, RZ, 0xc0, !PT ;  /* 0x000000ffb9ac7812 */ /* 0x000fe200078ec0ff */
[-C--:B------:R-:W-:Y:S01]  /*f2d0*/  FMUL.FTZ R137, R137, R215.reuse ;  /* 0x000000d789897220 */ /* 0x080fe20000410000 */
[----:B------:R-:W-:Y:S01]  /*f2e0*/  PRMT R173, R229, 0x5410, R228 ;  /* 0x00005410e5ad7816 */ /* 0x000fe200000000e4 */
[-C--:B------:R-:W-:Y:S01]  /*f2f0*/  FMUL.FTZ R140, R140, R215.reuse ;  /* 0x000000d78c8c7220 */ /* 0x080fe20000410000 */
[----:B------:R-:W-:Y:S01]  /*f300*/  @!P1 PRMT R228, R170, 0x5410, RZ ;  /* 0x00005410aae49816 */ /* 0x000fe200000000ff */
[----:B------:R-:W-:Y:S01]  /*f310*/  @!P5 HADD2 R171, -R227.H0_H0, -RZ.H0_H0 ;  /* 0xa00000ffe3abd230 */ /* 0x000fe20000000900 */
[----:B------:R-:W-:Y:S01]  /*f320*/  LOP3.LUT R170, R185, 0xffff, RZ, 0xc0, !PT ;  /* 0x0000ffffb9aa7812 */ /* 0x000fe200078ec0ff */
[-C--:B------:R-:W-:Y:S01]  /*f330*/  FMUL.FTZ R141, R141, R215.reuse ;  /* 0x000000d78d8d7220 */ /* 0x080fe20000410000 */
[----:B------:R-:W-:Y:S01]  /*f340*/  ISETP.GE.U32.AND P2, PT, R243, R172, PT ;  /* 0x000000acf300720c */ /* 0x000fe20003f46070 */
[-C--:B------:R-:W-:Y:S01]  /*f350*/  FMUL.FTZ R144, R144, R215.reuse ;  /* 0x000000d790907220 */ /* 0x080fe20000410000 */
[----:B------:R-:W-:Y:S01]  /*f360*/  SHF.R.U32.HI R170, RZ, 0x8, R170 ;  /* 0x00000008ffaa7819 */ /* 0x000fe200000116aa */
[-C--:B------:R-:W-:Y:S01]  /*f370*/  FMUL.FTZ R145, R145, R215.reuse ;  /* 0x000000d791917220 */ /* 0x080fe20000410000 */
[----:B------:R-:W-:Y:S01]  /*f380*/  @!P5 PRMT R227, R171, 0x5410, RZ ;  /* 0x00005410abe3d816 */ /* 0x000fe200000000ff */
[-C--:B------:R-:W-:Y:S01]  /*f390*/  FMUL.FTZ R148, R148, R215.reuse ;  /* 0x000000d794947220 */ /* 0x080fe20000410000 */
[----:B------:R-:W-:Y:S01]  /*f3a0*/  SHF.R.U32.HI R171, RZ, 0x18, R185 ;  /* 0x00000018ffab7819 */ /* 0x000fe200000116b9 */
[-C--:B------:R-:W-:Y:S01]  /*f3b0*/  FMUL.FTZ R149, R149, R215.reuse ;  /* 0x000000d795957220 */ /* 0x080fe20000410000 */
[----:B------:R-:W-:Y:S01]  /*f3c0*/  @!P3 PRMT R229, R24, 0x5410, RZ ;  /* 0x0000541018e5b816 */ /* 0x000fe200000000ff */
[-C--:B------:R-:W-:Y:S01]  /*f3d0*/  FMUL.FTZ R152, R152, R215.reuse ;  /* 0x000000d798987220 */ /* 0x080fe20000410000 */
[----:B------:R-:W-:Y:S01]  /*f3e0*/  LOP3.LUT R24, R170, 0xffff, RZ, 0xc0, !PT ;  /* 0x0000ffffaa187812 */ /* 0x000fe200078ec0ff */
[----:B------:R-:W-:Y:S01]  /*f3f0*/  FMUL.FTZ R153, R153, R215 ;  /* 0x000000d799997220 */ /* 0x000fe20000410000 */
[----:B--2---:R-:W-:Y:S01]  /*f400*/  F2FP.PACK_AB R224, R211, R231 ;  /* 0x000000e7d3e0723e */ /* 0x004fe200000000ff */
[----:B------:R-:W-:Y:S01]  /*f410*/  FMUL.FTZ R156, R156, R215 ;  /* 0x000000d79c9c7220 */ /* 0x000fe20000410000 */
[----:B------:R-:W-:Y:S01]  /*f420*/  ISETP.GE.U32.AND P5, PT, R243, R171, PT ;  /* 0x000000abf300720c */ /* 0x000fe20003fa6070 */
[-C--:B------:R-:W-:Y:S01]  /*f430*/  FMUL.FTZ R157, R157, R215.reuse ;  /* 0x000000d79d9d7220 */ /* 0x080fe20000410000 */
[----:B------:R-:W-:Y:S01]  /*f440*/  ISETP.GE.U32.AND P3, PT, R243, R24, PT ;  /* 0x00000018f300720c */ /* 0x000fe20003f66070 */
[----:B------:R1:W-:Y:S01]  /*f450*/  MUFU.EX2 R171, R223 ;  /* 0x000000df00ab7308 */ /* 0x0003e20000000800 */
[----:B------:R-:W-:Y:S01]  /*f460*/  @!P2 HADD2 R169, -R224.H0_H0, -RZ.H0_H0 ;  /* 0xa00000ffe0a9a230 */ /* 0x000fe20000000900 */
[----:B------:R-:W-:Y:S01]  /*f470*/  LOP3.LUT R222, R222, 0xffff, RZ, 0xc0, !PT ;  /* 0x0000ffffdede7812 */ /* 0x000fe200078ec0ff */
[----:B------:R-:W-:-:S02]  /*f480*/  FMUL.FTZ R160, R160, R215 ;  /* 0x000000d7a0a07220 */ /* 0x000fc40000410000 */
[-C--:B------:R-:W-:Y:S02]  /*f490*/  FMUL.FTZ R161, R161, R215.reuse ;  /* 0x000000d7a1a17220 */ /* 0x080fe40000410000 */
[-C--:B------:R-:W-:Y:S01]  /*f4a0*/  FMUL.FTZ R36, R36, R215.reuse ;  /* 0x000000d724247220 */ /* 0x080fe20000410000 */
[----:B------:R-:W-:Y:S01]  /*f4b0*/  MUFU.EX2 R170, R218 ;  /* 0x000000da00aa7308 */ /* 0x000fe20000000800 */
[-C--:B------:R-:W-:Y:S02]  /*f4c0*/  FMUL.FTZ R37, R37, R215.reuse ;  /* 0x000000d725257220 */ /* 0x080fe40000410000 */
[-C--:B------:R-:W-:Y:S02]  /*f4d0*/  FMUL.FTZ R40, R40, R215.reuse ;  /* 0x000000d728287220 */ /* 0x080fe40000410000 */
[-C--:B------:R-:W-:Y:S02]  /*f4e0*/  FMUL.FTZ R41, R41, R215.reuse ;  /* 0x000000d729297220 */ /* 0x080fe40000410000 */
[-C--:B------:R-:W-:Y:S01]  /*f4f0*/  FMUL.FTZ R44, R44, R215.reuse ;  /* 0x000000d72c2c7220 */ /* 0x080fe20000410000 */
[----:B-1----:R-:W-:Y:S01]  /*f500*/  PRMT R223, R224, 0x7632, R223 ;  /* 0x00007632e0df7816 */ /* 0x002fe200000000df */
[----:B------:R-:W1:Y:S01]  /*f510*/  MUFU.EX2 R186, R219 ;  /* 0x000000db00ba7308 */ /* 0x000e620000000800 */
[----:B------:R-:W-:-:S02]  /*f520*/  FMUL.FTZ R45, R45, R215 ;  /* 0x000000d72d2d7220 */ /* 0x000fc40000410000 */
[-C--:B------:R-:W-:Y:S01]  /*f530*/  FMUL.FTZ R48, R48, R215.reuse ;  /* 0x000000d730307220 */ /* 0x080fe20000410000 */
[----:B------:R-:W-:Y:S01]  /*f540*/  PRMT R24, R224, 0x5410, R223 ;  /* 0x00005410e0187816 */ /* 0x000fe200000000df */
[-C--:B------:R-:W-:Y:S01]  /*f550*/  FMUL.FTZ R49, R49, R215.reuse ;  /* 0x000000d731317220 */ /* 0x080fe20000410000 */
[----:B------:R-:W-:Y:S01]  /*f560*/  @!P2 PRMT R224, R169, 0x5410, RZ ;  /* 0x00005410a9e0a816 */ /* 0x000fe200000000ff */
[----:B------:R-:W-:Y:S01]  /*f570*/  FADD.FTZ R169, R226, R35 ;  /* 0x00000023e2a97221 */ /* 0x000fe20000010000 */
[----:B------:R-:W-:Y:S01]  /*f580*/  MUFU.EX2 R172, R217 ;  /* 0x000000d900ac7308 */ /* 0x000fe20000000800 */
[----:B------:R-:W-:Y:S01]  /*f590*/  @!P3 HADD2 R30, -R223.H0_H0, -RZ.H0_H0 ;  /* 0xa00000ffdf1eb230 */ /* 0x000fe20000000900 */
[-C--:B------:R-:W-:Y:S02]  /*f5a0*/  FMUL.FTZ R52, R52, R215.reuse ;  /* 0x000000d734347220 */ /* 0x080fe40000410000 */
[-C--:B------:R-:W-:Y:S02]  /*f5b0*/  FMUL.FTZ R53, R53, R215.reuse ;  /* 0x000000d735357220 */ /* 0x080fe40000410000 */
[----:B------:R-:W-:-:S02]  /*f5c0*/  FMUL.FTZ R56, R56, R215 ;  /* 0x000000d738387220 */ /* 0x000fc40000410000 */
[-C--:B------:R-:W-:Y:S01]  /*f5d0*/  FMUL.FTZ R57, R57, R215.reuse ;  /* 0x000000d739397220 */ /* 0x080fe20000410000 */
[----:B------:R2:W3:Y:S01]  /*f5e0*/  MUFU.EX2 R35, R216 ;  /* 0x000000d800237308 */ /* 0x0004e20000000800 */
[----:B------:R-:W-:Y:S01]  /*f5f0*/  @!P3 PRMT R223, R30, 0x5410, RZ ;  /* 0x000054101edfb816 */ /* 0x000fe200000000ff */
[-C--:B------:R-:W-:Y:S01]  /*f600*/  FMUL.FTZ R60, R60, R215.reuse ;  /* 0x000000d73c3c7220 */ /* 0x080fe20000410000 */
[----:B------:R-:W-:Y:S01]  /*f610*/  ISETP.GE.U32.AND P3, PT, R243, R222, PT ;  /* 0x000000def300720c */ /* 0x000fe20003f66070 */
[-C--:B------:R-:W-:Y:S01]  /*f620*/  FMUL.FTZ R61, R61, R215.reuse ;  /* 0x000000d73d3d7220 */ /* 0x080fe20000410000 */
[----:B------:R-:W-:Y:S01]  /*f630*/  ISETP.GE.U32.AND P1, PT, R243, R188, PT ;  /* 0x000000bcf300720c */ /* 0x000fe20003f26070 */
[-C--:B------:R-:W-:Y:S01]  /*f640*/  FMUL.FTZ R64, R64, R215.reuse ;  /* 0x000000d740407220 */ /* 0x080fe20000410000 */
[----:B------:R-:W-:Y:S01]  /*f650*/  LOP3.LUT R225, R225, 0xff, RZ, 0xc0, !PT ;  /* 0x000000ffe1e17812 */ /* 0x000fe200078ec0ff */
[----:B------:R-:W-:Y:S01]  /*f660*/  FMUL.FTZ R65, R65, R215 ;  /* 0x000000d741417220 */ /* 0x000fe20000410000 */
[----:B-1----:R-:W-:Y:S01]  /*f670*/  F2FP.PACK_AB R226, R186, R230 ;  /* 0x000000e6bae2723e */ /* 0x002fe200000000ff */
[----:B------:R-:W-:-:S02]  /*f680*/  FADD.FTZ R169, R221, R169 ;  /* 0x000000a9dda97221 */ /* 0x000fc40000010000 */
        /* <DEDUP_REMOVED lines=32> */
[----:B------:R-:W-:Y:S01]  /*f890*/  MUFU.EX2 R213, R213 ;  /* 0x000000d500d57308 */ /* 0x000fe20000000800 */
[----:B--2---:R-:W-:Y:S01]  /*f8a0*/  FADD.FTZ R216, R220, R187 ;  /* 0x000000bbdcd87221 */ /* 0x004fe20000010000 */
[----:B------:R-:W-:Y:S01]  /*f8b0*/  F2FP.PACK_AB R220, R170, R171 ;  /* 0x000000abaadc723e */ /* 0x000fe200000000ff */
[----:B------:R-:W-:Y:S01]  /*f8c0*/  FMUL.FTZ R134, R134, R176 ;  /* 0x000000b086867220 */ /* 0x000fe20000410000 */
[----:B---3--:R-:W-:Y:S01]  /*f8d0*/  F2FP.PACK_AB R222, R35, R172 ;  /* 0x000000ac23de723e */ /* 0x008fe200000000ff */
[-C--:B------:R-:W-:Y:S01]  /*f8e0*/  FMUL.FTZ R135, R135, R176.reuse ;  /* 0x000000b087877220 */ /* 0x080fe20000410000 */
[----:B------:R-:W-:Y:S01]  /*f8f0*/  PRMT R219, R220, 0x7632, R219 ;  /* 0x00007632dcdb7816 */ /* 0x000fe200000000db */
[----:B------:R-:W-:Y:S01]  /*f900*/  @!P6 HADD2 R29, -R226.H0_H0, -RZ.H0_H0 ;  /* 0xa00000ffe21de230 */ /* 0x000fe20000000900 */
[----:B------:R-:W-:Y:S01]  /*f910*/  ISETP.GE.U32.AND P2, PT, R243, R225, PT ;  /* 0x000000e1f300720c */ /* 0x000fe20003f46070 */
[-C--:B------:R-:W-:Y:S01]  /*f920*/  FMUL.FTZ R138, R138, R176.reuse ;  /* 0x000000b08a8a7220 */ /* 0x080fe20000410000 */
[----:B------:R-:W-:Y:S01]  /*f930*/  PRMT R221, R222, 0x7632, R221 ;  /* 0x00007632dedd7816 */ /* 0x000fe200000000dd */
[-C--:B------:R-:W-:Y:S01]  /*f940*/  FMUL.FTZ R139, R139, R176.reuse ;  /* 0x000000b08b8b7220 */ /* 0x080fe20000410000 */
[----:B------:R-:W-:Y:S01]  /*f950*/  PRMT R225, R226, 0x7632, R225 ;  /* 0x00007632e2e17816 */ /* 0x000fe200000000e1 */
[----:B------:R-:W-:Y:S01]  /*f960*/  @!P3 HADD2 R28, -R219.H0_H0, -RZ.H0_H0 ;  /* 0xa00000ffdb1cb230 */ /* 0x000fe20000000900 */
[-C--:B------:R-:W-:Y:S01]  /*f970*/  FMUL.FTZ R142, R142, R176.reuse ;  /* 0x000000b08e8e7220 */ /* 0x080fe20000410000 */
[----:B------:R-:W-:Y:S01]  /*f980*/  @!P1 HADD2 R165, -R221.H0_H0, -RZ.H0_H0 ;  /* 0xa00000ffdda59230 */ /* 0x000fe20000000900 */
[----:B------:R-:W-:Y:S01]  /*f990*/  PRMT R30, R226, 0x5410, R225 ;  /* 0x00005410e21e7816 */ /* 0x000fe200000000e1 */
[----:B------:R-:W-:Y:S01]  /*f9a0*/  @!P5 HADD2 R168, -R225.H0_H0, -RZ.H0_H0 ;  /* 0xa00000ffe1a8d230 */ /* 0x000fe20000000900 */
[----:B------:R-:W-:Y:S01]  /*f9b0*/  @!P6 PRMT R226, R29, 0x5410, RZ ;  /* 0x000054101de2e816 */ /* 0x000fe200000000ff */
[----:B------:R-:W-:Y:S01]  /*f9c0*/  FADD.FTZ R169, R230, R169 ;  /* 0x000000a9e6a97221 */ /* 0x000fe20000010000 */
[----:B------:R-:W-:Y:S01]  /*f9d0*/  PRMT R29, R220, 0x5410, R219 ;  /* 0x00005410dc1d7816 */ /* 0x000fe200000000db */
[-C--:B------:R-:W-:Y:S01]  /*f9e0*/  FMUL.FTZ R143, R143, R176.reuse ;  /* 0x000000b08f8f7220 */ /* 0x080fe20000410000 */
[----:B------:R-:W-:Y:S01]  /*f9f0*/  @!P3 PRMT R219, R28, 0x5410, RZ ;  /* 0x000054101cdbb816 */ /* 0x000fe200000000ff */
[----:B------:R-:W-:Y:S01]  /*fa00*/  FMUL.FTZ R146, R146, R176 ;  /* 0x000000b092927220 */ /* 0x000fe20000410000 */
[----:B------:R-:W-:Y:S01]  /*fa10*/  PRMT R28, R222, 0x5410, R221 ;  /* 0x00005410de1c7816 */ /* 0x000fe200000000dd */
[----:B------:R-:W-:Y:S01]  /*fa20*/  @!P4 HADD2 R167, -R220.H0_H0, -RZ.H0_H0 ;  /* 0xa00000ffdca7c230 */ /* 0x000fe20000000900 */
[----:B------:R-:W-:Y:S01]  /*fa30*/  @!P1 PRMT R221, R165, 0x5410, RZ ;  /* 0x00005410a5dd9816 */ /* 0x000fe200000000ff */
[----:B------:R-:W-:Y:S01]  /*fa40*/  FADD.FTZ R165, R186, R169 ;  /* 0x000000a9baa57221 */ /* 0x000fe20000010000 */
[----:B------:R-:W-:Y:S01]  /*fa50*/  @!P5 PRMT R225, R168, 0x5410, RZ ;  /* 0x00005410a8e1d816 */ /* 0x000fe200000000ff */
[----:B------:R-:W-:Y:S01]  /*fa60*/  IMAD.WIDE.U32 R168, R214, -0x326172a9, RZ ;  /* 0xcd9e8d57d6a87825 */ /* 0x000fe200078e00ff */
[----:B------:R-:W-:Y:S01]  /*fa70*/  @!P2 HADD2 R166, -R222.H0_H0, -RZ.H0_H0 ;  /* 0xa00000ffdea6a230 */ /* 0x000fe20000000900 */
[----:B------:R-:W-:-:S02]  /*fa80*/  @!P4 PRMT R220, R167, 0x5410, RZ ;  /* 0x00005410a7dcc816 */ /* 0x000fc400000000ff */
[-C--:B------:R-:W-:Y:S01]  /*fa90*/  FMUL.FTZ R147, R147, R176.reuse ;  /* 0x000000b093937220 */ /* 0x080fe20000410000 */
[----:B------:R-:W-:Y:S01]  /*faa0*/  LOP3.LUT R167, R169, UR4, R34, 0x96, !PT ;  /* 0x00000004a9a77c12 */ /* 0x000fe2000f8e9622 */
[----:B------:R-:W-:Y:S01]  /*fab0*/  FADD.FTZ R216, R231, R216 ;  /* 0x000000d8e7d87221 */ /* 0x000fe20000010000 */
[----:B------:R-:W-:Y:S01]  /*fac0*/  @!P2 PRMT R222, R166, 0x5410, RZ ;  /* 0x00005410a6dea816 */ /* 0x000fe200000000ff */
        /* <DEDUP_REMOVED lines=56> */
[----:B------:R-:W-:Y:S01]  /*fe50*/  MUFU.EX2 R183, R183 ;  /* 0x000000b700b77308 */ /* 0x000fe20000000800 */
[----:B------:R-:W-:Y:S02]  /*fe60*/  FADD.FTZ R166, R211, R216 ;  /* 0x000000d8d3a67221 */ /* 0x000fe40000010000 */
[----:B------:R-:W-:-:S05]  /*fe70*/  FFMA.FTZ R178, R11, c[0x0][0x23c], -R178 ;  /* 0x00008f000bb27a23 */ /* 0x000fca00000108b2 */
[----:B------:R-:W1:Y:S01]  /*fe80*/  MUFU.EX2 R182, R182 ;  /* 0x000000b600b67308 */ /* 0x000e620000000800 */
[----:B------:R-:W-:Y:S01]  /*fe90*/  IMAD.WIDE.U32 R216, R167, -0x2daee0ad, RZ ;  /* 0xd2511f53a7d87825 */ /* 0x000fe200078e00ff */
[----:B------:R-:W-:-:S06]  /*fea0*/  LOP3.LUT R211, R19, UR15, R168, 0x96, !PT ;  /* 0x0000000f13d37c12 */ /* 0x000fcc000f8e96a8 */
[----:B------:R-:W-:Y:S01]  /*feb0*/  MUFU.EX2 R179, R179 ;  /* 0x000000b300b37308 */ /* 0x000fe20000000800 */
[----:B------:R-:W-:Y:S01]  /*fec0*/  LOP3.LUT R167, R217, UR14, R32, 0x96, !PT ;  /* 0x0000000ed9a77c12 */ /* 0x000fe2000f8e9620 */
[----:B------:R-:W-:-:S06]  /*fed0*/  IMAD.WIDE.U32 R214, R211, -0x2daee0ad, RZ ;  /* 0xd2511f53d3d67825 */ /* 0x000fcc00078e00ff */
[----:B------:R-:W-:Y:S01]  /*fee0*/  MUFU.EX2 R235, R235 ;  /* 0x000000eb00eb7308 */ /* 0x000fe20000000800 */
[----:B------:R-:W-:Y:S01]  /*fef0*/  IMAD.WIDE.U32 R230, R167, -0x326172a9, RZ ;  /* 0xcd9e8d57a7e67825 */ /* 0x000fe200078e00ff */
[----:B------:R-:W-:-:S06]  /*ff00*/  LOP3.LUT R167, R215, UR12, R216, 0x96, !PT ;  /* 0x0000000cd7a77c12 */ /* 0x000fcc000f8e96d8 */
[----:B------:R-:W-:Y:S01]  /*ff10*/  MUFU.EX2 R238, R238 ;  /* 0x000000ee00ee7308 */ /* 0x000fe20000000800 */
[----:B------:R-:W-:Y:S01]  /*ff20*/  LOP3.LUT R211, R231, UR13, R18, 0x96, !PT ;  /* 0x0000000de7d37c12 */ /* 0x000fe2000f8e9612 */
[----:B------:R-:W-:-:S06]  /*ff30*/  FFMA.FTZ R177, R0, c[0x0][0x23c], -R177 ;  /* 0x00008f0000b17a23 */ /* 0x000fcc00000108b1 */
[----:B------:R-:W-:Y:S01]  /*ff40*/  MUFU.EX2 R237, R237 ;  /* 0x000000ed00ed7308 */ /* 0x000fe20000000800 */
[----:B------:R-:W-:-:S07]  /*ff50*/  IMAD.WIDE.U32 R216, R211, -0x2daee0ad, RZ ;  /* 0xd2511f53d3d87825 */ /* 0x000fce00078e00ff */
[----:B------:R-:W-:Y:S01]  /*ff60*/  MUFU.EX2 R236, R236 ;  /* 0x000000ec00ec7308 */ /* 0x000fe20000000800 */
[----:B------:R-:W-:Y:S01]  /*ff70*/  LOP3.LUT R211, R217, UR10, R214, 0x96, !PT ;  /* 0x0000000ad9d37c12 */ /* 0x000fe2000f8e96d6 */
[----:B------:R-:W-:-:S06]  /*ff80*/  IMAD.WIDE.U32 R214, R167, -0x326172a9, RZ ;  /* 0xcd9e8d57a7d67825 */ /* 0x000fcc00078e00ff */
[----:B------:R-:W-:Y:S01]  /*ff90*/  MUFU.EX2 R234, R234 ;  /* 0x000000ea00ea7308 */ /* 0x000fe20000000800 */
[----:B------:R-:W-:Y:S01]  /*ffa0*/  LOP3.LUT R230, R215, UR11, R230, 0x96, !PT ;  /* 0x0000000bd7e67c12 */ /* 0x000fe2000f8e96e6 */
[----:B------:R2:W-:Y:S04]  /*ffb0*/  STG.E.U16 [R16.64+-0x100], R241 ;  /* 0xffff00f110007986 */ /* 0x0005e8000c101518 */
[----:B------:R-:W-:Y:S01]  /*ffc0*/  IMAD.WIDE.U32 R230, R230, -0x2daee0ad, RZ ;  /* 0xd2511f53e6e67825 */ /* 0x000fe200078e00ff */
[----:B------:R3:W-:Y:S04]  /*ffd0*/  STG.E.U16 [R16.64+-0xfe], R240 ;  /* 0xffff02f010007986 */ /* 0x0007e8000c101518 */
[----:B------:R-:W-:Y:S01]  /*ffe0*/  LOP3.LUT R167, R231, UR8, R216, 0x96, !PT ;  /* 0x00000008e7a77c12 */ /* 0x000fe2000f8e96d8 */
[----:B------:R-:W-:Y:S01]  /*fff0*/  IMAD.WIDE.U32 R186, R211, -0x326172a9, RZ ;  /* 0xcd9e8d57d3ba7825 */ /* 0x000fe200078e00ff */
[----:B------:R-:W-:Y:S01]  /*10000*/  MUFU.EX2 R232, R232 ;  /* 0x000000e800e87308 */ /* 0x000fe20000000800 */
[----:B------:R4:W5:Y:S02]  /*10010*/  LDL.LU.64 R190, [R1+0x80] ;  /* 0x0000800001be7983 */ /* 0x0009640000300a00 */
[----:B------:R-:W-:Y:S01]  /*10020*/  IMAD.WIDE.U32 R216, R167, -0x326172a9, RZ ;  /* 0xcd9e8d57a7d87825 */ /* 0x000fe200078e00ff */
[----:B------:R-:W-:Y:S01]  /*10030*/  LOP3.LUT R214, R187, UR9, R214, 0x96, !PT ;  /* 0x00000009bbd67c12 */ /* 0x000fe2000f8e96d6 */
[----:B------:R4:W5:Y:S03]  /*10040*/  LDL.LU R189, [R1+0x78] ;  /* 0x0000780001bd7983 */ /* 0x0009660000300800 */
[----:B------:R-:W-:Y:S01]  /*10050*/  LOP3.LUT R167, R217, UR5, R186, 0x96, !PT ;  /* 0x00000005d9a77c12 */ /* 0x000fe2000f8e96ba */
[----:B------:R-:W-:Y:S01]  /*10060*/  FADD.FTZ R176, R172, R165 ;  /* 0x000000a5acb07221 */ /* 0x000fe20000010000 */
[----:B-1----:R-:W-:Y:S01]  /*10070*/  F2FP.PACK_AB R218, R182, R183 ;  /* 0x000000b7b6da723e */ /* 0x002fe200000000ff */
[----:B------:R-:W-:Y:S01]  /*10080*/  IMAD.MOV.U32 R231, RZ, RZ, R184 ;  /* 0x000000ffffe77224 */ /* 0x000fe200078e00b8 */
[----:B------:R-:W-:Y:S01]  /*10090*/  LOP3.LUT R211, R167, 0xff, RZ, 0xc0, !PT ;  /* 0x000000ffa7d37812 */ /* 0x000fe200078ec0ff */
[----:B------:R-:W-:Y:S01]  /*100a0*/  MUFU.EX2 R233, R233 ;  /* 0x000000e900e97308 */ /* 0x000fe20000000800 */
[----:B------:R-:W-:Y:S01]  /*100b0*/  LOP3.LUT R34, R169, UR4, R34, 0x96, !PT ;  /* 0x00000004a9227c12 */ /* 0x000fe2000f8e9622 */
[----:B------:R4:W5:Y:S01]  /*100c0*/  LDL.LU R188, [R1+0x74] ;  /* 0x0000740001bc7983 */ /* 0x0009620000300800 */
[----:B------:R-:W-:-:S02]  /*100d0*/  ISETP.GE.U32.AND P3, PT, R243, R211, PT ;  /* 0x000000d3f300720c */ /* 0x000fc40003f66070 */
[----:B------:R-:W-:Y:S01]  /*100e0*/  LOP3.LUT R211, R167, 0xffff, RZ, 0xc0, !PT ;  /* 0x0000ffffa7d37812 */ /* 0x000fe200078ec0ff */
[----:B------:R-:W-:Y:S01]  /*100f0*/  FADD.FTZ R176, R35, R176 ;  /* 0x000000b023b07221 */ /* 0x000fe20000010000 */
[----:B------:R-:W-:Y:S01]  /*10100*/  LOP3.LUT R168, R19, UR15, R168, 0x96, !PT ;  /* 0x0000000f13a87c12 */ /* 0x000fe2000f8e96a8 */
[----:B--2---:R-:W-:Y:S01]  /*10110*/  IMAD.MOV.U32 R241, RZ, RZ, c[0x0][0x228] ;  /* 0x00008a00fff17624 */ /* 0x004fe200078e00ff */
[----:B------:R-:W-:Y:S01]  /*10120*/  SHF.R.U32.HI R211, RZ, 0x8, R211 ;  /* 0x00000008ffd37819 */ /* 0x000fe200000116d3 */
[----:B------:R4:W5:Y:S03]  /*10130*/  LDL.LU R185, [R1+0x70] ;  /* 0x0000700001b97983 */ /* 0x0009660000300800 */
[----:B------:R-:W-:Y:S01]  /*10140*/  LOP3.LUT R211, R211, 0xffff, RZ, 0xc0, !PT ;  /* 0x0000ffffd3d37812 */ /* 0x000fe200078ec0ff */
[----:B------:R-:W-:Y:S01]  /*10150*/  FADD.FTZ R183, R183, R176 ;  /* 0x000000b0b7b77221 */ /* 0x000fe20000010000 */
[----:B------:R4:W5:Y:S02]  /*10160*/  LDL.LU.64 R186, [R1+0x68] ;  /* 0x0000680001ba7983 */ /* 0x0009640000300a00 */
[----:B------:R-:W-:-:S02]  /*10170*/  ISETP.GE.U32.AND P5, PT, R243, R211, PT ;  /* 0x000000d3f300720c */ /* 0x000fc40003fa6070 */
[--C-:B------:R-:W-:Y:S02]  /*10180*/  SHF.R.U32.HI R211, RZ, 0x10, R167.reuse ;  /* 0x00000010ffd37819 */ /* 0x100fe400000116a7 */
[----:B------:R-:W-:Y:S02]  /*10190*/  SHF.R.U32.HI R167, RZ, 0x18, R167 ;  /* 0x00000018ffa77819 */ /* 0x000fe400000116a7 */
[----:B------:R-:W-:Y:S02]  /*101a0*/  LOP3.LUT R211, R211, 0xff, RZ, 0xc0, !PT ;  /* 0x000000ffd3d37812 */ /* 0x000fe400078ec0ff */
[C---:B------:R-:W-:Y:S02]  /*101b0*/  ISETP.GE.U32.AND P4, PT, R243.reuse, R167, PT ;  /* 0x000000a7f300720c */ /* 0x040fe40003f86070 */
[----:B------:R-:W-:Y:S02]  /*101c0*/  LOP3.LUT R167, R216, 0xff, RZ, 0xc0, !PT ;  /* 0x000000ffd8a77812 */ /* 0x000fe400078ec0ff */
[----:B------:R-:W-:-:S02]  /*101d0*/  ISETP.GE.U32.AND P6, PT, R243, R211, PT ;  /* 0x000000d3f300720c */ /* 0x000fc40003fc6070 */
[C---:B------:R-:W-:Y:S02]  /*101e0*/  ISETP.GE.U32.AND P2, PT, R243.reuse, R167, PT ;  /* 0x000000a7f300720c */ /* 0x040fe40003f46070 */
[--C-:B------:R-:W-:Y:S02]  /*101f0*/  SHF.R.U32.HI R167, RZ, 0x18, R216.reuse ;  /* 0x00000018ffa77819 */ /* 0x100fe400000116d8 */
[----:B------:R-:W-:Y:S02]  /*10200*/  LOP3.LUT R211, R216, 0xffff, RZ, 0xc0, !PT ;  /* 0x0000ffffd8d37812 */ /* 0x000fe400078ec0ff */
[----:B------:R-:W-:Y:S02]  /*10210*/  ISETP.GE.U32.AND P1, PT, R243, R167, PT ;  /* 0x000000a7f300720c */ /* 0x000fe40003f26070 */
[----:B------:R-:W1:Y:S01]  /*10220*/  MUFU.EX2 R167, R212 ;  /* 0x000000d400a77308 */ /* 0x000e620000000800 */
[----:B------:R-:W-:Y:S02]  /*10230*/  SHF.R.U32.HI R217, RZ, 0x10, R216 ;  /* 0x00000010ffd97819 */ /* 0x000fe400000116d8 */
[----:B------:R-:W-:-:S02]  /*10240*/  SHF.R.U32.HI R211, RZ, 0x8, R211 ;  /* 0x00000008ffd37819 */ /* 0x000fc400000116d3 */
[----:B------:R-:W-:Y:S02]  /*10250*/  LOP3.LUT R217, R217, 0xff, RZ, 0xc0, !PT ;  /* 0x000000ffd9d97812 */ /* 0x000fe400078ec0ff */
[----:B------:R-:W-:Y:S02]  /*10260*/  LOP3.LUT R211, R211, 0xffff, RZ, 0xc0, !PT ;  /* 0x0000ffffd3d37812 */ /* 0x000fe400078ec0ff */
[----:B-1----:R-:W-:Y:S01]  /*10270*/  F2FP.PACK_AB R216, R167, R213 ;  /* 0x000000d5a7d8723e */ /* 0x002fe200000000ff */
[----:B------:R-:W-:-:S03]  /*10280*/  FADD.FTZ R212, R171, R166 ;  /* 0x000000a6abd47221 */ /* 0x000fc60000010000 */
[----:B------:R-:W-:Y:S01]  /*10290*/  PRMT R215, R216, 0x7632, R215 ;  /* 0x00007632d8d77816 */ /* 0x000fe200000000d7 */
[----:B------:R-:W-:-:S03]  /*102a0*/  @!P3 HADD2 R164, -R216.H0_H0, -RZ.H0_H0 ;  /* 0xa00000ffd8a4b230 */ /* 0x000fc60000000900 */
[----:B------:R-:W-:Y:S01]  /*102b0*/  PRMT R171, R216, 0x5410, R215 ;  /* 0x00005410d8ab7816 */ /* 0x000fe200000000d7 */
[----:B------:R-:W-:Y:S01]  /*102c0*/  @!P5 HADD2 R33, -R215.H0_H0, -RZ.H0_H0 ;  /* 0xa00000ffd721d230 */ /* 0x000fe20000000900 */
[----:B------:R-:W-:Y:S01]  /*102d0*/  @!P3 PRMT R216, R164, 0x5410, RZ ;  /* 0x00005410a4d8b816 */ /* 0x000fe200000000ff */
[----:B------:R-:W-:Y:S01]  /*102e0*/  IMAD.WIDE.U32 R164, R214, -0x2daee0ad, RZ ;  /* 0xd2511f53d6a47825 */ /* 0x000fe200078e00ff */
[----:B------:R-:W-:Y:S02]  /*102f0*/  ISETP.GE.U32.AND P3, PT, R243, R217, PT ;  /* 0x000000d9f300720c */ /* 0x000fe40003f66070 */
[----:B------:R-:W-:Y:S01]  /*10300*/  @!P5 PRMT R215, R33, 0x5410, RZ ;  /* 0x0000541021d7d816 */ /* 0x000fe200000000ff */
[----:B------:R-:W-:Y:S01]  /*10310*/  IMAD.MOV.U32 R33, RZ, RZ, R231 ;  /* 0x000000ffff217224 */ /* 0x000fe200078e00e7 */
[----:B------:R-:W-:Y:S01]  /*10320*/  LOP3.LUT R230, R165, UR7, R230, 0x96, !PT ;  /* 0x00000007a5e67c12 */ /* 0x000fe2000f8e96e6 */
[----:B------:R-:W-:Y:S01]  /*10330*/  MUFU.EX2 R231, R180 ;  /* 0x000000b400e77308 */ /* 0x000fe20000000800 */
[----:B------:R-:W-:Y:S01]  /*10340*/  LOP3.LUT R184, R164, 0xff, RZ, 0xc0, !PT ;  /* 0x000000ffa4b87812 */ /* 0x000fe200078ec0ff */
[----:B------:R-:W-:Y:S01]  /*10350*/  FADD.FTZ R214, R170, R212 ;  /* 0x000000d4aad67221 */ /* 0x000fe20000010000 */
[----:B------:R-:W-:-:S02]  /*10360*/  LOP3.LUT R165, R164, 0xffff, RZ, 0xc0, !PT ;  /* 0x0000ffffa4a57812 */ /* 0x000fc400078ec0ff */
[--C-:B------:R-:W-:Y:S02]  /*10370*/  SHF.R.U32.HI R166, RZ, 0x10, R164.reuse ;  /* 0x00000010ffa67819 */ /* 0x100fe400000116a4 */
[----:B------:R-:W-:Y:S02]  /*10380*/  SHF.R.U32.HI R172, RZ, 0x18, R164 ;  /* 0x00000018ffac7819 */ /* 0x000fe400000116a4 */
[----:B------:R-:W1:Y:S01]  /*10390*/  MUFU.EX2 R164, R181 ;  /* 0x000000b500a47308 */ /* 0x000e620000000800 */
[----:B------:R-:W-:Y:S02]  /*103a0*/  ISETP.GE.U32.AND P5, PT, R243, R211, PT ;  /* 0x000000d3f300720c */ /* 0x000fe40003fa6070 */
[----:B------:R-:W-:Y:S01]  /*103b0*/  PRMT R217, R218, 0x7632, R217 ;  /* 0x00007632dad97816 */ /* 0x000fe200000000d9 */
[----:B------:R-:W-:-:S03]  /*103c0*/  @!P6 HADD2 R27, -R218.H0_H0, -RZ.H0_H0 ;  /* 0xa00000ffda1be230 */ /* 0x000fc60000000900 */
[----:B------:R-:W-:Y:S01]  /*103d0*/  PRMT R170, R218, 0x5410, R217 ;  /* 0x00005410daaa7816 */ /* 0x000fe200000000d9 */
[----:B------:R-:W-:Y:S01]  /*103e0*/  @!P4 HADD2 R31, -R217.H0_H0, -RZ.H0_H0 ;  /* 0xa00000ffd91fc230 */ /* 0x000fe20000000900 */
[----:B-1----:R-:W-:-:S04]  /*103f0*/  F2FP.PACK_AB R212, R231, R164 ;  /* 0x000000a4e7d4723e */ /* 0x002fc800000000ff */
[----:B------:R-:W-:Y:S02]  /*10400*/  @!P4 PRMT R217, R31, 0x5410, RZ ;  /* 0x000054101fd9c816 */ /* 0x000fe400000000ff */
[C---:B------:R-:W-:Y:S01]  /*10410*/  PRMT R211, R212.reuse, 0x7632, R211 ;  /* 0x00007632d4d37816 */ /* 0x040fe200000000d3 */
[----:B------:R-:W-:Y:S01]  /*10420*/  @!P2 HADD2 R26, -R212.H0_H0, -RZ.H0_H0 ;  /* 0xa00000ffd41aa230 */ /* 0x000fe20000000900 */
[----:B------:R-:W-:Y:S02]  /*10430*/  @!P6 PRMT R218, R27, 0x5410, RZ ;  /* 0x000054101bdae816 */ /* 0x000fe400000000ff */
[----:B------:R-:W-:Y:S01]  /*10440*/  SHF.R.U32.HI R31, RZ, 0x10, R230 ;  /* 0x00000010ff1f7819 */ /* 0x000fe200000116e6 */
[----:B------:R-:W-:Y:S01]  /*10450*/  @!P5 HADD2 R25, -R211.H0_H0, -RZ.H0_H0 ;  /* 0xa00000ffd319d230 */ /* 0x000fe20000000900 */
[----:B------:R-:W-:Y:S01]  /*10460*/  FADD.FTZ R27, R213, R214 ;  /* 0x000000d6d51b7221 */ /* 0x000fe20000010000 */
[----:B------:R-:W-:Y:S02]  /*10470*/  PRMT R35, R212, 0x5410, R211 ;  /* 0x00005410d4237816 */ /* 0x000fe400000000d3 */
[----:B------:R-:W-:-:S02]  /*10480*/  F2FP.PACK_AB R214, R235, R179 ;  /* 0x000000b3ebd6723e */ /* 0x000fc400000000ff */
[----:B------:R-:W-:Y:S02]  /*10490*/  @!P2 PRMT R212, R26, 0x5410, RZ ;  /* 0x000054101ad4a816 */ /* 0x000fe400000000ff */
[----:B------:R-:W-:Y:S02]  /*104a0*/  @!P5 PRMT R211, R25, 0x5410, RZ ;  /* 0x0000541019d3d816 */ /* 0x000fe400000000ff */
[C---:B------:R-:W-:Y:S02]  /*104b0*/  LOP3.LUT R26, R230.reuse, 0xff, RZ, 0xc0, !PT ;  /* 0x000000ffe61a7812 */ /* 0x040fe400078ec0ff */
[----:B------:R-:W-:Y:S02]  /*104c0*/  SHF.R.U32.HI R25, RZ, 0x18, R230 ;  /* 0x00000018ff197819 */ /* 0x000fe400000116e6 */
[----:B------:R-:W-:Y:S02]  /*104d0*/  LOP3.LUT R31, R31, 0xff, RZ, 0xc0, !PT ;  /* 0x000000ff1f1f7812 */ /* 0x000fe400078ec0ff */
[----:B------:R-:W-:Y:S01]  /*104e0*/  LOP3.LUT R230, R230, 0xffff, RZ, 0xc0, !PT ;  /* 0x0000ffffe6e67812 */ /* 0x000fe200078ec0ff */
[----:B------:R-:W-:Y:S01]  /*104f0*/  @!P3 HADD2 R22, -R214.H0_H0, -RZ.H0_H0 ;  /* 0xa00000ffd616b230 */ /* 0x000fe20000000900 */
[----:B------:R-:W-:-:S02]  /*10500*/  PRMT R213, R214, 0x7632, R213 ;  /* 0x00007632d6d57816 */ /* 0x000fc400000000d5 */
[----:B------:R-:W-:Y:S01]  /*10510*/  ISETP.GE.U32.AND P6, PT, R243, R31, PT ;  /* 0x0000001ff300720c */ /* 0x000fe20003fc6070 */
[----:B------:R-:W-:Y:S01]  /*10520*/  IMAD.MOV.U32 R31, RZ, RZ, R33 ;  /* 0x000000ffff1f7224 */ /* 0x000fe200078e0021 */
[----:B------:R-:W-:Y:S02]  /*10530*/  SHF.R.U32.HI R230, RZ, 0x8, R230 ;  /* 0x00000008ffe67819 */ /* 0x000fe400000116e6 */
[----:B------:R-:W-:Y:S02]  /*10540*/  PRMT R33, R214, 0x5410, R213 ;  /* 0x00005410d6217816 */ /* 0x000fe400000000d5 */
[----:B------:R-:W-:Y:S02]  /*10550*/  @!P3 PRMT R214, R22, 0x5410, RZ ;  /* 0x0000541016d6b816 */ /* 0x000fe400000000ff */
[----:B------:R-:W-:Y:S02]  /*10560*/  LOP3.LUT R22, R230, 0xffff, RZ, 0xc0, !PT ;  /* 0x0000ffffe6167812 */ /* 0x000fe400078ec0ff */
[----:B------:R-:W-:-:S02]  /*10570*/  F2FP.PACK_AB R181, R237, R238 ;  /* 0x000000eeedb5723e */ /* 0x000fc400000000ff */
[C---:B------:R-:W-:Y:S02]  /*10580*/  ISETP.GE.U32.AND P3, PT, R243.reuse, R22, PT ;  /* 0x00000016f300720c */ /* 0x040fe40003f66070 */
[----:B------:R-:W-:Y:S02]  /*10590*/  ISETP.GE.U32.AND P2, PT, R243, R26, PT ;  /* 0x0000001af300720c */ /* 0x000fe40003f46070 */
[----:B------:R-:W-:Y:S01]  /*105a0*/  PRMT R180, R181, 0x7632, R180 ;  /* 0x00007632b5b47816 */ /* 0x000fe200000000b4 */
[----:B------:R-:W-:Y:S01]  /*105b0*/  @!P1 HADD2 R23, -R213.H0_H0, -RZ.H0_H0 ;  /* 0xa00000ffd5179230 */ /* 0x000fe20000000900 */
[----:B------:R-:W-:Y:S02]  /*105c0*/  LOP3.LUT R166, R166, 0xff, RZ, 0xc0, !PT ;  /* 0x000000ffa6a67812 */ /* 0x000fe400078ec0ff */
[----:B------:R-:W-:Y:S02]  /*105d0*/  SHF.R.U32.HI R165, RZ, 0x8, R165 ;  /* 0x00000008ffa57819 */ /* 0x000fe400000116a5 */
[----:B------:R-:W-:-:S02]  /*105e0*/  @!P1 PRMT R213, R23, 0x5410, RZ ;  /* 0x0000541017d59816 */ /* 0x000fc400000000ff */
[C---:B------:R-:W-:Y:S01]  /*105f0*/  ISETP.GE.U32.AND P4, PT, R243.reuse, R184, PT ;  /* 0x000000b8f300720c */ /* 0x040fe20003f86070 */
[----:B------:R-:W-:Y:S01]  /*10600*/  @!P3 HADD2 R0, -R180.H0_H0, -RZ.H0_H0 ;  /* 0xa00000ffb400b230 */ /* 0x000fe20000000900 */
[----:B------:R-:W-:Y:S01]  /*10610*/  ISETP.GE.U32.AND P1, PT, R243, R172, PT ;  /* 0x000000acf300720c */ /* 0x000fe20003f26070 */
[----:B------:R-:W-:Y:S01]  /*10620*/  @!P2 HADD2 R11, -R181.H0_H0, -RZ.H0_H0 ;  /* 0xa00000ffb50ba230 */ /* 0x000fe20000000900 */
[----:B------:R-:W-:Y:S01]  /*10630*/  PRMT R172, R181, 0x5410, R180 ;  /* 0x00005410b5ac7816 */ /* 0x000fe200000000b4 */
[----:B------:R-:W-:Y:S01]  /*10640*/  FADD.FTZ R230, R182, R183 ;  /* 0x000000b7b6e67221 */ /* 0x000fe20000010000 */
[----:B------:R-:W-:Y:S02]  /*10650*/  @!P3 PRMT R180, R0, 0x5410, RZ ;  /* 0x0000541000b4b816 */ /* 0x000fe400000000ff */
[----:B------:R-:W-:Y:S01]  /*10660*/  LOP3.LUT R165, R165, 0xffff, RZ, 0xc0, !PT ;  /* 0x0000ffffa5a57812 */ /* 0x000fe200078ec0ff */
[----:B------:R-:W1:Y:S01]  /*10670*/  MUFU.EX2 R0, R177 ;  /* 0x000000b100007308 */ /* 0x000e620000000800 */
[----:B------:R-:W-:Y:S01]  /*10680*/  @!P2 PRMT R181, R11, 0x5410, RZ ;  /* 0x000054100bb5a816 */ /* 0x000fe200000000ff */
[----:B------:R-:W-:Y:S01]  /*10690*/  FADD.FTZ R167, R167, R27 ;  /* 0x0000001ba7a77221 */ /* 0x000fe20000010000 */
[----:B------:R-:W-:Y:S01]  /*106a0*/  ISETP.GE.U32.AND P5, PT, R243, R25, PT ;  /* 0x00000019f300720c */ /* 0x000fe20003fa6070 */
[----:B------:R-:W-:Y:S01]  /*106b0*/  IMAD.MOV.U32 R23, RZ, RZ, R15 ;  /* 0x000000ffff177224 */ /* 0x000fe200078e000f */
[----:B------:R4:W5:Y:S01]  /*106c0*/  LDL.LU R184, [R1+0x60] ;  /* 0x0000600001b87983 */ /* 0x0009620000300800 */
[----:B------:R-:W-:-:S02]  /*106d0*/  IMAD.MOV.U32 R22, RZ, RZ, R14 ;  /* 0x000000ffff167224 */ /* 0x000fc400078e000e */
[----:B------:R2:W2:Y:S01]  /*106e0*/  MUFU.EX2 R11, R178 ;  /* 0x000000b2000b7308 */ /* 0x0004a20000000800 */
[----:B------:R-:W-:Y:S01]  /*106f0*/  ISETP.GE.U32.AND P2, PT, R243, R166, PT ;  /* 0x000000a6f300720c */ /* 0x000fe20003f46070 */
[----:B------:R-:W-:Y:S01]  /*10700*/  FADD.FTZ R230, R179, R230 ;  /* 0x000000e6b3e67221 */ /* 0x000fe20000010000 */
[----:B------:R-:W-:Y:S01]  /*10710*/  ISETP.GE.U32.AND P3, PT, R243, R165, PT ;  /* 0x000000a5f300720c */ /* 0x000fe20003f66070 */
[----:B------:R-:W-:Y:S01]  /*10720*/  FADD.FTZ R167, R164, R167 ;  /* 0x000000a7a4a77221 */ /* 0x000fe20000010000 */
[----:B------:R-:W-:Y:S01]  /*10730*/  F2FP.PACK_AB R183, R233, R234 ;  /* 0x000000eae9b7723e */ /* 0x000fe200000000ff */
[----:B------:R-:W-:Y:S01]  /*10740*/  IMAD.SHL.U32 R241, R241, 0x8, RZ ;  /* 0x00000008f1f17824 */ /* 0x000fe200078e00ff */
[----:B------:R4:W5:Y:S01]  /*10750*/  LDL.LU.64 R14, [R1+0x58] ;  /* 0x00005800010e7983 */ /* 0x0009620000300a00 */
[----:B-1----:R-:W-:Y:S01]  /*10760*/  F2FP.PACK_AB R179, R0, R232 ;  /* 0x000000e800b3723e */ /* 0x002fe200000000ff */
[----:B------:R-:W-:Y:S01]  /*10770*/  FADD.FTZ R231, R231, R167 ;  /* 0x000000a7e7e77221 */ /* 0x000fe20000010000 */
[----:B------:R-:W-:Y:S01]  /*10780*/  PRMT R182, R183, 0x7632, R182 ;  /* 0x00007632b7b67816 */ /* 0x000fe200000000b6 */
[----:B------:R-:W-:Y:S01]  /*10790*/  @!P6 HADD2 R21, -R183.H0_H0, -RZ.H0_H0 ;  /* 0xa00000ffb715e230 */ /* 0x000fe20000000900 */
[----:B---3--:R-:W-:-:S02]  /*107a0*/  IMAD.WIDE R240, R241, 0x2, R16 ;  /* 0x00000002f1f07825 */ /* 0x008fc400078e0210 */
[----:B------:R-:W-:Y:S01]  /*107b0*/  @!P2 HADD2 R5, -R179.H0_H0, -RZ.H0_H0 ;  /* 0xa00000ffb305a230 */ /* 0x000fe20000000900 */
[----:B------:R-:W-:Y:S01]  /*107c0*/  PRMT R166, R183, 0x5410, R182 ;  /* 0x00005410b7a67816 */ /* 0x000fe200000000b6 */
[----:B------:R-:W-:Y:S01]  /*107d0*/  @!P5 HADD2 R20, -R182.H0_H0, -RZ.H0_H0 ;  /* 0xa00000ffb614d230 */ /* 0x000fe20000000900 */
[----:B--2---:R-:W-:Y:S01]  /*107e0*/  PRMT R178, R179, 0x7632, R178 ;  /* 0x00007632b3b27816 */ /* 0x004fe200000000b2 */
[----:B------:R-:W-:Y:S01]  /*107f0*/  STG.E.U16 [R240.64+-0x100], R252 ;  /* 0xffff00fcf0007986 */ /* 0x000fe2000c101518 */
[----:B------:R-:W-:Y:S02]  /*10800*/  F2FP.PACK_AB R177, R11, R236 ;  /* 0x000000ec0bb1723e */ /* 0x000fe400000000ff */
[----:B------:R-:W-:Y:S01]  /*10810*/  PRMT R164, R179, 0x5410, R178 ;  /* 0x00005410b3a47816 */ /* 0x000fe200000000b2 */
[----:B------:R-:W-:Y:S01]  /*10820*/  @!P1 HADD2 R4, -R178.H0_H0, -RZ.H0_H0 ;  /* 0xa00000ffb2049230 */ /* 0x000fe20000000900 */
[----:B------:R-:W-:Y:S01]  /*10830*/  PRMT R176, R177, 0x7632, R176 ;  /* 0x00007632b1b07816 */ /* 0x000fe200000000b0 */
[----:B------:R-:W-:Y:S01]  /*10840*/  @!P4 HADD2 R7, -R177.H0_H0, -RZ.H0_H0 ;  /* 0xa00000ffb107c230 */ /* 0x000fe20000000900 */
[----:B------:R-:W-:Y:S01]  /*10850*/  @!P2 PRMT R179, R5, 0x5410, RZ ;  /* 0x0000541005b3a816 */ /* 0x000fe200000000ff */
[----:B------:R-:W-:Y:S01]  /*10860*/  STG.E.U16 [R240.64+-0xfe], R242 ;  /* 0xffff02f2f0007986 */ /* 0x000fe2000c101518 */
[----:B------:R-:W-:Y:S01]  /*10870*/  @!P1 PRMT R178, R4, 0x5410, RZ ;  /* 0x0000541004b29816 */ /* 0x000fe200000000ff */
[----:B------:R-:W-:Y:S01]  /*10880*/  @!P3 HADD2 R6, -R176.H0_H0, -RZ.H0_H0 ;  /* 0xa00000ffb006b230 */ /* 0x000fe20000000900 */
[----:B------:R-:W-:-:S02]  /*10890*/  LOP3.LUT R4, R23, UR14, R32, 0x96, !PT ;  /* 0x0000000e17047c12 */ /* 0x000fc4000f8e9620 */
[----:B------:R-:W-:Y:S02]  /*108a0*/  LOP3.LUT R5, R13, UR12, R22, 0x96, !PT ;  /* 0x0000000c0d057c12 */ /* 0x000fe4000f8e9616 */
[----:B------:R-:W-:Y:S01]  /*108b0*/  PRMT R165, R177, 0x5410, R176 ;  /* 0x00005410b1a57816 */ /* 0x000fe200000000b0 */
[----:B------:R-:W-:Y:S01]  /*108c0*/  IMAD.WIDE.U32 R26, R4, -0x326172a9, RZ ;  /* 0xcd9e8d57041a7825 */ /* 0x000fe200078e00ff */
[----:B------:R-:W-:Y:S02]  /*108d0*/  @!P4 PRMT R177, R7, 0x5410, RZ ;  /* 0x0000541007b1c816 */ /* 0x000fe400000000ff */
[----:B------:R-:W-:Y:S01]  /*108e0*/  @!P3 PRMT R176, R6, 0x5410, RZ ;  /* 0x0000541006b0b816 */ /* 0x000fe200000000ff */
[----:B------:R-:W-:Y:S01]  /*108f0*/  IMAD.WIDE.U32 R6, R5, -0x326172a9, RZ ;  /* 0xcd9e8d5705067825 */ /* 0x000fe200078e00ff */
[----:B------:R-:W-:Y:S02]  /*10900*/  LOP3.LUT R4, R27, UR13, R18, 0x96, !PT ;  /* 0x0000000d1b047c12 */ /* 0x000fe4000f8e9612 */
[----:B------:R-:W-:-:S02]  /*10910*/  @!P5 PRMT R182, R20, 0x5410, RZ ;  /* 0x0000541014b6d816 */ /* 0x000fc400000000ff */
[----:B------:R-:W-:Y:S01]  /*10920*/  LOP3.LUT R26, R7, UR11, R26, 0x96, !PT ;  /* 0x0000000b071a7c12 */ /* 0x000fe2000f8e961a */
[----:B------:R-:W-:Y:S01]  /*10930*/  IMAD.WIDE.U32 R22, R4, -0x2daee0ad, RZ ;  /* 0xd2511f5304167825 */ /* 0x000fe200078e00ff */
[----:B------:R-:W-:-:S03]  /*10940*/  @!P6 PRMT R183, R21, 0x5410, RZ ;  /* 0x0000541015b7e816 */ /* 0x000fc600000000ff */
[----:B------:R-:W-:Y:S01]  /*10950*/  IMAD.WIDE.U32 R26, R26, -0x2daee0ad, RZ ;  /* 0xd2511f531a1a7825 */ /* 0x000fe200078e00ff */
[----:B------:R-:W-:Y:S02]  /*10960*/  LOP3.LUT R4, R23, UR10, R12, 0x96, !PT ;  /* 0x0000000a17047c12 */ /* 0x000fe4000f8e960c */
[----:B------:R-:W-:Y:S01]  /*10970*/  PRMT R167, R243, 0x7054, R243 ;  /* 0x00007054f3a77816 */ /* 0x000fe200000000f3 */
[----:B------:R-:W-:Y:S01]  /*10980*/  STG.E.U16 [R16.64+-0xf0], R31 ;  /* 0xffff101f10007986 */ /* 0x000fe2000c101518 */
[----:B------:R-:W-:Y:S01]  /*10990*/  LOP3.LUT R22, R27, UR8, R22, 0x96, !PT ;  /* 0x000000081b167c12 */ /* 0x000fe2000f8e9616 */
[----:B------:R-:W-:-:S04]  /*109a0*/  IMAD.WIDE.U32 R4, R4, -0x326172a9, RZ ;  /* 0xcd9e8d5704047825 */ /* 0x000fc800078e00ff */
[----:B------:R-:W-:Y:S01]  /*109b0*/  FADD.FTZ R230, R235, R230 ;  /* 0x000000e6ebe67221 */ /* 0x000fe20000010000 */
[----:B------:R-:W-:Y:S01]  /*109c0*/  STG.E.U16 [R16.64+-0xee], R227 ;  /* 0xffff12e310007986 */ /* 0x000fe2000c101518 */
[----:B------:R-:W-:Y:S01]  /*109d0*/  IMAD.WIDE.U32 R22, R22, -0x326172a9, RZ ;  /* 0xcd9e8d5716167825 */ /* 0x000fe200078e00ff */
[----:B------:R-:W-:Y:S02]  /*109e0*/  LOP3.LUT R25, R5, UR9, R6, 0x96, !PT ;  /* 0x0000000905197c12 */ /* 0x000fe4000f8e9606 */
[----:B------:R4:W5:Y:S01]  /*109f0*/  LDL.LU.64 R12, [R1+0x50] ;  /* 0x00005000010c7983 */ /* 0x0009620000300a00 */
[----:B------:R-:W-:Y:S01]  /*10a00*/  FADD.FTZ R230, R234, R230 ;  /* 0x000000e6eae67221 */ /* 0x000fe20000010000 */
[----:B------:R-:W-:Y:S01]  /*10a10*/  LOP3.LUT R5, R23, UR5, R4, 0x96, !PT ;  /* 0x0000000517057c12 */ /* 0x000fe2000f8e9604 */
[----:B------:R-:W-:Y:S01]  /*10a20*/  FADD.FTZ R231, R238, R231 ;  /* 0x000000e7eee77221 */ /* 0x000fe20000010000 */
[----:B------:R-:W-:Y:S01]  /*10a30*/  SHF.R.U32.HI R20, RZ, 0x10, R22 ;  /* 0x00000010ff147819 */ /* 0x000fe20000011616 */
[----:B------:R-:W-:Y:S01]  /*10a40*/  FADD.FTZ R230, R233, R230 ;  /* 0x000000e6e9e67221 */ /* 0x000fe20000010000 */
[C---:B------:R-:W-:Y:S01]  /*10a50*/  LOP3.LUT R6, R5.reuse, 0xffff, RZ, 0xc0, !PT ;  /* 0x0000ffff05067812 */ /* 0x040fe200078ec0ff */
[----:B------:R-:W-:Y:S01]  /*10a60*/  STG.E.U16 [R240.64+-0xf0], R229 ;  /* 0xffff10e5f0007986 */ /* 0x000fe2000c101518 */
[----:B------:R-:W-:Y:S01]  /*10a70*/  LOP3.LUT R4, R5, 0xff, RZ, 0xc0, !PT ;  /* 0x000000ff05047812 */ /* 0x000fe200078ec0ff */
[----:B------:R-:W-:Y:S01]  /*10a80*/  FADD.FTZ R230, R232, R230 ;  /* 0x000000e6e8e67221 */ /* 0x000fe20000010000 */
[----:B------:R-:W-:Y:S01]  /*10a90*/  SHF.R.U32.HI R6, RZ, 0x8, R6 ;  /* 0x00000008ff067819 */ /* 0x000fe20000011606 */
[----:B------:R-:W-:Y:S01]  /*10aa0*/  STG.E.U16 [R240.64+-0xee], R228 ;  /* 0xffff12e4f0007986 */ /* 0x000fe2000c101518 */
[----:B------:R-:W-:Y:S01]  /*10ab0*/  LOP3.LUT R21, R22, 0xff, RZ, 0xc0, !PT ;  /* 0x000000ff16157812 */ /* 0x000fe200078ec0ff */
[----:B------:R-:W-:Y:S01]  /*10ac0*/  FADD.FTZ R231, R237, R231 ;  /* 0x000000e7ede77221 */ /* 0x000fe20000010000 */
[----:B------:R-:W-:Y:S01]  /*10ad0*/  PRMT R4, R4, 0x5410, R6 ;  /* 0x0000541004047816 */ /* 0x000fe20000000006 */
[----:B------:R-:W-:Y:S01]  /*10ae0*/  STG.E.U16 [R16.64+-0xe0], R224 ;  /* 0xffff20e010007986 */ /* 0x000fe2000c101518 */
[----:B------:R-:W-:Y:S01]  /*10af0*/  SHF.R.U32.HI R6, RZ, 0x10, R5 ;  /* 0x00000010ff067819 */ /* 0x000fe20000011605 */
[----:B------:R-:W-:Y:S01]  /*10b00*/  FADD.FTZ R231, R236, R231 ;  /* 0x000000e7ece77221 */ /* 0x000fe20000010000 */
[----:B------:R-:W-:Y:S01]  /*10b10*/  SHF.R.U32.HI R5, RZ, 0x18, R5 ;  /* 0x00000018ff057819 */ /* 0x000fe20000011605 */
[----:B------:R-:W-:Y:S01]  /*10b20*/  HSET2.LE.AND R4, R4, R167, PT ;  /* 0x000000a704047233 */ /* 0x000fe20003803000 */
[----:B------:R-:W-:Y:S01]  /*10b30*/  LOP3.LUT R6, R6, 0xff, RZ, 0xc0, !PT ;  /* 0x000000ff06067812 */ /* 0x000fe200078ec0ff */
[----:B------:R-:W-:Y:S01]  /*10b40*/  STG.E.U16 [R16.64+-0xde], R223 ;  /* 0xffff22df10007986 */ /* 0x000fe2000c101518 */
[----:B------:R-:W-:Y:S01]  /*10b50*/  LOP3.LUT R20, R20, 0xff, RZ, 0xc0, !PT ;  /* 0x000000ff14147812 */ /* 0x000fe200078ec0ff */
[----:B------:R-:W-:Y:S01]  /*10b60*/  @UP0 UIADD3 UR29, UR6, -0x4, URZ ;  /* 0xfffffffc061d0890 */ /* 0x000fe2000fffe03f */
[----:B------:R-:W-:Y:S01]  /*10b70*/  PRMT R5, R6, 0x5410, R5 ;  /* 0x0000541006057816 */ /* 0x000fe20000000005 */
[----:B------:R-:W-:Y:S01]  /*10b80*/  STG.E.U16 [R240.64+-0xe0], R226 ;  /* 0xffff20e2f0007986 */ /* 0x000fe2000c101518 */
[----:B------:R-:W-:-:S02]  /*10b90*/  LOP3.LUT R6, R22, 0xffff, RZ, 0xc0, !PT ;  /* 0x0000ffff16067812 */ /* 0x000fc400078ec0ff */
[----:B------:R-:W-:Y:S01]  /*10ba0*/  SHF.R.U32.HI R7, RZ, 0x18, R22 ;  /* 0x00000018ff077819 */ /* 0x000fe20000011616 */
[--C-:B------:R-:W-:Y:S01]  /*10bb0*/  HSET2.LE.AND R5, R5, R167.reuse, PT ;  /* 0x000000a705057233 */ /* 0x100fe20003803000 */
[----:B------:R-:W-:Y:S01]  /*10bc0*/  SHF.R.U32.HI R6, RZ, 0x8, R6 ;  /* 0x00000008ff067819 */ /* 0x000fe20000011606 */
[----:B------:R-:W-:Y:S01]  /*10bd0*/  STG.E.U16 [R240.64+-0xde], R225 ;  /* 0xffff22e1f0007986 */ /* 0x000fe2000c101518 */
[----:B------:R-:W-:Y:S02]  /*10be0*/  PRMT R7, R20, 0x5410, R7 ;  /* 0x0000541014077816 */ /* 0x000fe40000000007 */
[----:B------:R-:W-:Y:S01]  /*10bf0*/  PRMT R6, R21, 0x5410, R6 ;  /* 0x0000541015067816 */ /* 0x000fe20000000006 */
[----:B------:R-:W-:Y:S01]  /*10c00*/  STG.E.U16 [R16.64+-0xd0], R220 ;  /* 0xffff30dc10007986 */ /* 0x000fe2000c101518 */
[----:B------:R-:W-:Y:S01]  /*10c10*/  LOP3.LUT R4, R4, R239, RZ, 0xc0, !PT ;  /* 0x000000ef04047212 */ /* 0x000fe200078ec0ff */
[--C-:B------:R-:W-:Y:S01]  /*10c20*/  HSET2.LE.AND R7, R7, R167.reuse, PT ;  /* 0x000000a707077233 */ /* 0x100fe20003803000 */
[----:B------:R-:W-:Y:S01]  /*10c30*/  LOP3.LUT R5, R5, R175, RZ, 0xc0, !PT ;  /* 0x000000af05057212 */ /* 0x000fe200078ec0ff */
[----:B------:R-:W1:Y:S01]  /*10c40*/  LDSM.16.MT88.4 R20, [R204+0x18000] ;  /* 0x01800000cc14783b */ /* 0x000e620000004200 */
[----:B------:R-:W-:-:S02]  /*10c50*/  HSET2.LE.AND R6, R6, R167, PT ;  /* 0x000000a706067233 */ /* 0x000fc40003803000 */
[----:B------:R-:W-:Y:S01]  /*10c60*/  LOP3.LUT R7, R7, R173, RZ, 0xc0, !PT ;  /* 0x000000ad07077212 */ /* 0x000fe200078ec0ff */
[----:B------:R-:W-:Y:S02]  /*10c70*/  STG.E.U16 [R16.64+-0xce], R219 ;  /* 0xffff32db10007986 */ /* 0x000fe4000c101518 */
[----:B------:R-:W-:Y:S01]  /*10c80*/  LOP3.LUT R6, R6, R174, RZ, 0xc0, !PT ;  /* 0x000000ae06067212 */ /* 0x000fe200078ec0ff */
[----:B------:R-:W-:Y:S01]  /*10c90*/  IMAD.WIDE.U32 R174, R168, -0x2daee0ad, RZ ;  /* 0xd2511f53a8ae7825 */ /* 0x000fe200078e00ff */
        /* <DEDUP_REMOVED lines=8> */
[C---:B-1----:R-:W-:Y:S03]  /*10d20*/  HMMA.16816.F32 R132, R4.reuse, R20, R132 ;  /* 0x000000140484723c */ /* 0x042fe60000001884 */
[----:B------:R-:W-:Y:S04]  /*10d30*/  STG.E.U16 [R240.64+-0xb0], R214 ;  /* 0xffff50d6f0007986 */ /* 0x000fe8000c101518 */
[----:B------:R-:W-:Y:S01]  /*10d40*/  STG.E.U16 [R240.64+-0xae], R213 ;  /* 0xffff52d5f0007986 */ /* 0x000fe2000c101518 */
[C---:B------:R-:W-:Y:S03]  /*10d50*/  HMMA.16816.F32 R136, R4.reuse, R22, R136 ;  /* 0x000000160488723c */ /* 0x040fe60000001888 */
[----:B------:R-:W1:Y:S04]  /*10d60*/  LDSM.16.MT88.4 R20, [R202+0x18000] ;  /* 0x01800000ca14783b */ /* 0x000e680000004200 */
        /* <DEDUP_REMOVED lines=127> */
[----:B------:R-:W1:Y:S06]  /*11560*/  LDSM.16.MT88.4 R28, [R202+0x19000] ;  /* 0x01900000ca1c783b */ /* 0x000e6c0000004200 */
[----:B------:R-:W-:-:S05]  /*11570*/  IMAD.WIDE.U32 R4, R34, -0x2daee0ad, RZ ;  /* 0xd2511f5322047825 */ /* 0x000fca00078e00ff */
[----:B------:R-:W-:Y:S02]  /*11580*/  LOP3.LUT R32, R5, UR14, R32, 0x96, !PT ;  /* 0x0000000e05207c12 */ /* 0x000fe4000f8e9620 */
[----:B------:R-:W-:-:S03]  /*11590*/  LOP3.LUT R168, R175, UR12, R4, 0x96, !PT ;  /* 0x0000000cafa87c12 */ /* 0x000fc6000f8e9604 */
        /* <DEDUP_REMOVED lines=11> */
[----:B------:R-:W-:Y:S01]  /*11650*/  LOP3.LUT R4, R20, 0xffff, RZ, 0xc0, !PT ;  /* 0x0000ffff14047812 */ /* 0x000fe200078ec0ff */
[----:B------:R-:W-:Y:S01]  /*11660*/  IMAD.WIDE.U32 R168, R168, -0x2daee0ad, RZ ;  /* 0xd2511f53a8a87825 */ /* 0x000fe200078e00ff */
[----:B------:R-:W-:Y:S02]  /*11670*/  LOP3.LUT R19, R21, UR5, R174, 0x96, !PT ;  /* 0x0000000515137c12 */ /* 0x000fe4000f8e96ae */
[----:B------:R-:W-:Y:S02]  /*11680*/  SHF.R.U32.HI R4, RZ, 0x8, R4 ;  /* 0x00000008ff047819 */ /* 0x000fe40000011604 */
[----:B------:R-:W-:Y:S02]  /*11690*/  LOP3.LUT R6, R20, 0xff, RZ, 0xc0, !PT ;  /* 0x000000ff14067812 */ /* 0x000fe400078ec0ff */
[----:B------:R-:W-:Y:S02]  /*116a0*/  LOP3.LUT R7, R19, 0xffff, RZ, 0xc0, !PT ;  /* 0x0000ffff13077812 */ /* 0x000fe400078ec0ff */
[----:B------:R-:W-:-:S02]  /*116b0*/  PRMT R6, R6, 0x5410, R4 ;  /* 0x0000541006067816 */ /* 0x000fc40000000004 */
[----:B------:R-:W-:Y:S02]  /*116c0*/  SHF.R.U32.HI R7, RZ, 0x8, R7 ;  /* 0x00000008ff077819 */ /* 0x000fe40000011607 */
[----:B------:R-:W-:Y:S01]  /*116d0*/  LOP3.LUT R4, R19, 0xff, RZ, 0xc0, !PT ;  /* 0x000000ff13047812 */ /* 0x000fe200078ec0ff */
[--C-:B------:R-:W-:Y:S01]  /*116e0*/  HSET2.LE.AND R6, R6, R167.reuse, PT ;  /* 0x000000a706067233 */ /* 0x100fe20003803000 */
[----:B------:R-:W-:Y:S02]  /*116f0*/  SHF.R.U32.HI R5, RZ, 0x10, R20 ;  /* 0x00000010ff057819 */ /* 0x000fe40000011614 */
[----:B------:R-:W-:Y:S02]  /*11700*/  PRMT R4, R4, 0x5410, R7 ;  /* 0x0000541004047816 */ /* 0x000fe40000000007 */
[--C-:B------:R-:W-:Y:S02]  /*11710*/  SHF.R.U32.HI R7, RZ, 0x10, R19.reuse ;  /* 0x00000010ff077819 */ /* 0x100fe40000011613 */
[----:B------:R-:W-:Y:S01]  /*11720*/  SHF.R.U32.HI R19, RZ, 0x18, R19 ;  /* 0x00000018ff137819 */ /* 0x000fe20000011613 */
[----:B------:R-:W-:Y:S01]  /*11730*/  HSET2.LE.AND R4, R4, R167, PT ;  /* 0x000000a704047233 */ /* 0x000fe20003803000 */
[----:B------:R-:W-:-:S02]  /*11740*/  LOP3.LUT R7, R7, 0xff, RZ, 0xc0, !PT ;  /* 0x000000ff07077812 */ /* 0x000fc400078ec0ff */
[----:B------:R-:W-:Y:S02]  /*11750*/  SHF.R.U32.HI R20, RZ, 0x18, R20 ;  /* 0x00000018ff147819 */ /* 0x000fe40000011614 */
[----:B------:R-:W-:Y:S02]  /*11760*/  LOP3.LUT R5, R5, 0xff, RZ, 0xc0, !PT ;  /* 0x000000ff05057812 */ /* 0x000fe400078ec0ff */
[----:B------:R-:W-:Y:S02]  /*11770*/  PRMT R7, R7, 0x5410, R19 ;  /* 0x0000541007077816 */ /* 0x000fe40000000013 */
[----:B------:R-:W-:Y:S02]  /*11780*/  PRMT R5, R5, 0x5410, R20 ;  /* 0x0000541005057816 */ /* 0x000fe40000000014 */
[----:B------:R-:W2:Y:S01]  /*11790*/  LDSM.16.MT88.4 R20, [R200+0x19000] ;  /* 0x01900000c814783b */ /* 0x000ea20000004200 */
[--C-:B------:R-:W-:Y:S01]  /*117a0*/  HSET2.LE.AND R19, R7, R167.reuse, PT ;  /* 0x000000a707137233 */ /* 0x100fe20003803000 */
[----:B------:R-:W-:Y:S01]  /*117b0*/  LOP3.LUT R6, R6, R35, RZ, 0xc0, !PT ;  /* 0x0000002306067212 */ /* 0x000fe200078ec0ff */
[----:B------:R-:W-:Y:S01]  /*117c0*/  HSET2.LE.AND R7, R5, R167, PT ;  /* 0x000000a705077233 */ /* 0x000fe20003803000 */
[----:B------:R-:W-:-:S02]  /*117d0*/  LOP3.LUT R4, R4, R171, RZ, 0xc0, !PT ;  /* 0x000000ab04047212 */ /* 0x000fc400078ec0ff */
[----:B------:R-:W-:Y:S02]  /*117e0*/  LOP3.LUT R5, R19, R170, RZ, 0xc0, !PT ;  /* 0x000000aa13057212 */ /* 0x000fe400078ec0ff */
[----:B------:R-:W-:Y:S02]  /*117f0*/  LOP3.LUT R7, R7, R33, RZ, 0xc0, !PT ;  /* 0x0000002107077212 */ /* 0x000fe400078ec0ff */
[----:B------:R-:W3:Y:S01]  /*11800*/  LDSM.16.MT88.4 R32, [R204+0x19000] ;  /* 0x01900000cc20783b */ /* 0x000ee20000004200 */
[----:B------:R-:W-:-:S04]  /*11810*/  SHF.R.U32.HI R19, RZ, 0x18, R168 ;  /* 0x00000018ff137819 */ /* 0x000fc800000116a8 */
        /* <DEDUP_REMOVED lines=16> */
[C---:B--2---:R-:W-:Y:S08]  /*11920*/  HMMA.16816.F32 R60, R4.reuse, R20, R60 ;  /* 0x00000014043c723c */ /* 0x044ff0000000183c */
        /* <DEDUP_REMOVED lines=20> */
[C---:B--2---:R-:W-:Y:S07]  /*11a70*/  HMMA.16816.F32 R124, R4.reuse, R20, R124 ;  /* 0x00000014047c723c */ /* 0x044fee000000187c */
[----:B------:R-:W-:Y:S01]  /*11a80*/  LOP3.LUT R21, R168, 0xffff, RZ, 0xc0, !PT ;  /* 0x0000ffffa8157812 */ /* 0x000fe200078ec0ff */
[----:B------:R-:W-:Y:S01]  /*11a90*/  HMMA.16816.F32 R112, R4, R30, R112 ;  /* 0x0000001e0470723c */ /* 0x000fe20000001870 */
[----:B------:R-:W-:Y:S01]  /*11aa0*/  LOP3.LUT R20, R169, UR7, R18, 0x96, !PT ;  /* 0x00000007a9147c12 */ /* 0x000fe2000f8e9612 */
[----:B------:R-:W1:Y:S01]  /*11ab0*/  LDSM.16.MT88.4 R28, [R204+0x19800] ;  /* 0x01980000cc1c783b */ /* 0x000e620000004200 */
[----:B------:R-:W-:-:S02]  /*11ac0*/  SHF.R.U32.HI R21, RZ, 0x8, R21 ;  /* 0x00000008ff157819 */ /* 0x000fc40000011615 */
[----:B------:R-:W-:-:S03]  /*11ad0*/  LOP3.LUT R18, R168, 0xff, RZ, 0xc0, !PT ;  /* 0x000000ffa8127812 */ /* 0x000fc600078ec0ff */
[----:B---3--:R-:W-:Y:S01]  /*11ae0*/  HMMA.16816.F32 R100, R4, R32, R100 ;  /* 0x000000200464723c */ /* 0x008fe20000001864 */
[----:B------:R-:W-:-:S06]  /*11af0*/  PRMT R18, R18, 0x5410, R21 ;  /* 0x0000541012127816 */ /* 0x000fcc0000000015 */
[----:B------:R-:W-:Y:S01]  /*11b00*/  SHF.R.U32.HI R32, RZ, 0x10, R168 ;  /* 0x00000010ff207819 */ /* 0x000fe200000116a8 */
[----:B------:R-:W-:Y:S01]  /*11b10*/  HMMA.16816.F32 R104, R4, R34, R104 ;  /* 0x000000220468723c */ /* 0x000fe20000001868 */
[----:B------:R-:W-:Y:S02]  /*11b20*/  LDSM.16.MT88.4 R168, [R200+0x19800] ;  /* 0x01980000c8a8783b */ /* 0x000fe40000004200 */
[----:B------:R-:W-:-:S04]  /*11b30*/  LOP3.LUT R32, R32, 0xff, RZ, 0xc0, !PT ;  /* 0x000000ff20207812 */ /* 0x000fc800078ec0ff */
[----:B------:R-:W-:Y:S01]  /*11b40*/  PRMT R19, R32, 0x5410, R19 ;  /* 0x0000541020137816 */ /* 0x000fe20000000013 */
[C---:B----4-:R-:W-:Y:S01]  /*11b50*/  HMMA.16816.F32 R116, R4.reuse, R24, R116 ;  /* 0x000000180474723c */ /* 0x050fe20000001874 */
[----:B------:R-:W-:Y:S07]  /*11b60*/  LDSM.16.MT88.4 R32, [R201+0x1b800] ;  /* 0x01b80000c920783b */ /* 0x000fee0000004200 */
[C---:B------:R-:W-:Y:S01]  /*11b70*/  HMMA.16816.F32 R120, R4.reuse, R26, R120 ;  /* 0x0000001a0478723c */ /* 0x040fe20000001878 */
[----:B------:R-:W2:Y:S07]  /*11b80*/  LDSM.16.MT88.4 R24, [R202+0x19800] ;  /* 0x01980000ca18783b */ /* 0x000eae0000004200 */
[----:B------:R-:W-:Y:S07]  /*11b90*/  HMMA.16816.F32 R128, R4, R22, R128 ;  /* 0x000000160480723c */ /* 0x000fee0000001880 */
[----:B------:R-:W-:-:S02]  /*11ba0*/  SHF.R.U32.HI R6, RZ, 0x10, R20 ;  /* 0x00000010ff067819 */ /* 0x000fc40000011614 */
[C---:B------:R-:W-:Y:S02]  /*11bb0*/  LOP3.LUT R4, R20.reuse, 0xffff, RZ, 0xc0, !PT ;  /* 0x0000ffff14047812 */ /* 0x040fe400078ec0ff */
[----:B------:R-:W-:Y:S02]  /*11bc0*/  LOP3.LUT R7, R20, 0xff, RZ, 0xc0, !PT ;  /* 0x000000ff14077812 */ /* 0x000fe400078ec0ff */
[----:B------:R-:W-:Y:S02]  /*11bd0*/  SHF.R.U32.HI R5, RZ, 0x18, R20 ;  /* 0x00000018ff057819 */ /* 0x000fe40000011614 */
[----:B------:R-:W-:Y:S01]  /*11be0*/  LOP3.LUT R6, R6, 0xff, RZ, 0xc0, !PT ;  /* 0x000000ff06067812 */ /* 0x000fe200078ec0ff */
[----:B------:R-:W3:Y:S01]  /*11bf0*/  LDSM.16.MT88.4 R20, [R201+0x19800] ;  /* 0x01980000c914783b */ /* 0x000ee20000004200 */
[----:B------:R-:W-:Y:S02]  /*11c00*/  SHF.R.U32.HI R4, RZ, 0x8, R4 ;  /* 0x00000008ff047819 */ /* 0x000fe40000011604 */
[----:B------:R-:W-:Y:S01]  /*11c10*/  PRMT R5, R6, 0x5410, R5 ;  /* 0x0000541006057816 */ /* 0x000fe20000000005 */
[--C-:B------:R-:W-:Y:S01]  /*11c20*/  HSET2.LE.AND R6, R18, R167.reuse, PT ;  /* 0x000000a712067233 */ /* 0x100fe20003803000 */
[----:B------:R-:W-:Y:S01]  /*11c30*/  PRMT R4, R7, 0x5410, R4 ;  /* 0x0000541007047816 */ /* 0x000fe20000000004 */
[----:B------:R-:W-:-:S02]  /*11c40*/  HSET2.LE.AND R7, R19, R167, PT ;  /* 0x000000a713077233 */ /* 0x000fc40003803000 */
[--C-:B------:R-:W-:Y:S01]  /*11c50*/  HSET2.LE.AND R5, R5, R167.reuse, PT ;  /* 0x000000a705057233 */ /* 0x100fe20003803000 */
[----:B------:R-:W-:Y:S01]  /*11c60*/  LOP3.LUT R6, R6, R165, RZ, 0xc0, !PT ;  /* 0x000000a506067212 */ /* 0x000fe200078ec0ff */
[----:B------:R-:W-:Y:S01]  /*11c70*/  HSET2.LE.AND R4, R4, R167, PT ;  /* 0x000000a704047233 */ /* 0x000fe20003803000 */
[----:B------:R-:W-:Y:S02]  /*11c80*/  LOP3.LUT R7, R7, R164, RZ, 0xc0, !PT ;  /* 0x000000a407077212 */ /* 0x000fe400078ec0ff */
[----:B------:R-:W-:Y:S02]  /*11c90*/  LOP3.LUT R5, R5, R166, RZ, 0xc0, !PT ;  /* 0x000000a605057212 */ /* 0x000fe400078ec0ff */
[----:B------:R-:W4:Y:S01]  /*11ca0*/  LDSM.16.MT88.4 R164, [R202+0x1b800] ;  /* 0x01b80000caa4783b */ /* 0x000f220000004200 */
[----:B------:R-:W-:-:S03]  /*11cb0*/  LOP3.LUT R4, R4, R172, RZ, 0xc0, !PT ;  /* 0x000000ac04047212 */ /* 0x000fc600078ec0ff */
[----:B------:R-:W4:Y:S04]  /*11cc0*/  LDSM.16.MT88.4 R172, [R204+0x1b800] ;  /* 0x01b80000ccac783b */ /* 0x000f280000004200 */
        /* <DEDUP_REMOVED lines=28> */
[----:B------:R-:W-:Y:S01]  /*11e90*/  IADD3 R166, P1, R16, -0x180, RZ ;  /* 0xfffffe8010a67810 */ /* 0x000fe20007f3e0ff */
[----:B------:R-:W-:Y:S01]  /*11ea0*/  FADD.FTZ R167, R0, R230 ;  /* 0x000000e600a77221 */ /* 0x000fe20000010000 */
[----:B----4-:R-:W-:Y:S02]  /*11eb0*/  HMMA.16816.F32 R76, R4, R24, R76 ;  /* 0x00000018044c723c */ /* 0x010fe4000000184c */
[----:B------:R-:W-:-:S05]  /*11ec0*/  IADD3.X R0, R17, -0x1, RZ, P1, !PT ;  /* 0xffffffff11007810 */ /* 0x000fca0000ffe4ff */
[----:B------:R3:W-:Y:S01]  /*11ed0*/  STL [R1+0x48], R0 ;  /* 0x0000480001007387 */ /* 0x0007e20000100800 */
[C---:B------:R-:W-:Y:S08]  /*11ee0*/  HMMA.16816.F32 R80, R4.reuse, R26, R80 ;  /* 0x0000001a0450723c */ /* 0x040ff00000001850 */
[C---:B------:R-:W-:Y:S08]  /*11ef0*/  HMMA.16816.F32 R84, R4.reuse, R172, R84 ;  /* 0x000000ac0454723c */ /* 0x040ff00000001854 */
[C---:B------:R-:W-:Y:S08]  /*11f00*/  HMMA.16816.F32 R88, R4.reuse, R174, R88 ;  /* 0x000000ae0458723c */ /* 0x040ff00000001858 */
[C---:B------:R-:W-:Y:S08]  /*11f10*/  HMMA.16816.F32 R92, R4.reuse, R168, R92 ;  /* 0x000000a8045c723c */ /* 0x040ff0000000185c */
[C---:B------:R-:W-:Y:S08]  /*11f20*/  HMMA.16816.F32 R96, R4.reuse, R170, R96 ;  /* 0x000000aa0460723c */ /* 0x040ff00000001860 */
[C---:B------:R-:W-:Y:S07]  /*11f30*/  HMMA.16816.F32 R100, R4.reuse, R164, R100 ;  /* 0x000000a40464723c */ /* 0x040fee0000001864 */
[----:B------:R-:W-:Y:S01]  /*11f40*/  FADD.FTZ R165, R11, R231 ;  /* 0x000000e70ba57221 */ /* 0x000fe20000010000 */
[C---:B------:R-:W-:Y:S08]  /*11f50*/  HMMA.16816.F32 R108, R4.reuse, R32, R108 ;  /* 0x00000020046c723c */ /* 0x040ff0000000186c */
[C---:B------:R-:W-:Y:S08]  /*11f60*/  HMMA.16816.F32 R112, R4.reuse, R34, R112 ;  /* 0x000000220470723c */ /* 0x040ff00000001870 */
[C---:B-1----:R-:W-:Y:S08]  /*11f70*/  HMMA.16816.F32 R116, R4.reuse, R28, R116 ;  /* 0x0000001c0474723c */ /* 0x042ff00000001874 */
[C---:B------:R-:W-:Y:S08]  /*11f80*/  HMMA.16816.F32 R120, R4.reuse, R30, R120 ;  /* 0x0000001e0478723c */ /* 0x040ff00000001878 */
[C---:B--2---:R-:W-:Y:S08]  /*11f90*/  HMMA.16816.F32 R124, R4.reuse, R20, R124 ;  /* 0x00000014047c723c */ /* 0x044ff0000000187c */
[----:B------:R-:W-:Y:S01]  /*11fa0*/  HMMA.16816.F32 R128, R4, R22, R128 ;  /* 0x000000160480723c */ /* 0x000fe20000001880 */
[----:B------:R-:W-:Y:S11]  /*11fb0*/  @P0 BRA `(.L_x_890) ;  /* 0x0000001000000947 */ /* 0x000ff60003800000 */
.L_x_883:
[----:B---3--:R-:W-:-:S12]  /*11fc0*/  UIADD3 UR29, UR31, -0x1, URZ ;  /* 0xffffffff1f1d7890 */ /* 0x008fd8000fffe03f */
.L_x_890:
[----:B---3--:R-:W-:-:S13]  /*11fd0*/  ISETP.LE.AND P0, PT, RZ, UR29, PT ;  /* 0x0000001dff007c0c */ /* 0x008fda000bf03270 */
[----:B------:R-:W-:Y:S05]  /*11fe0*/  @!P0 BRA `(.L_x_891) ;  /* 0x00005b9000008947 */ /* 0x000fea0003800000 */
[----:B------:R-:W2:Y:S01]  /*11ff0*/  LDL.64 R20, [R1] ;  /* 0x0000000001147983 */ /* 0x000ea20000100a00 */
[----:B------:R-:W-:Y:S01]  /*12000*/  USHF.R.S32.HI UR31, URZ, 0x1f, UR23 ;  /* 0x0000001f3f1f7899 */ /* 0x000fe20008011417 */
[----:B------:R-:W-:Y:S01]  /*12010*/  IMAD.U32 R4, RZ, RZ, UR23 ;  /* 0x00000017ff047e24 */ /* 0x000fe2000f8e00ff */
[----:B------:R-:W-:Y:S01]  /*12020*/  ULDC.64 UR4, c[0x0][0x1b0] ;  /* 0x00006c0000047ab9 */ /* 0x000fe20000000a00 */
[----:B------:R-:W1:Y:S01]  /*12030*/  S2R R6, SR_TID.X ;  /* 0x0000000000067919 */ /* 0x000e620000002100 */
[----:B------:R-:W-:Y:S01]  /*12040*/  UIMAD UR4, UR31, UR4, URZ ;  /* 0x000000041f0472a4 */ /* 0x000fe2000f8e023f */
[----:B------:R-:W-:Y:S01]  /*12050*/  IMAD.U32 R0, RZ, RZ, UR23 ;  /* 0x00000017ff007e24 */ /* 0x000fe2000f8e00ff */
[----:B------:R-:W-:Y:S01]  /*12060*/  UMOV UR34, 0x6 ;  /* 0x0000000600227882 */ /* 0x000fe20000000000 */
[----:B-----5:R-:W-:Y:S01]  /*12070*/  IMAD.MOV.U32 R164, RZ, RZ, R3 ;  /* 0x000000ffffa47224 */ /* 0x020fe200078e0003 */
[----:B------:R-:W-:Y:S01]  /*12080*/  ULDC.64 UR6, c[0x0][0x1a0] ;  /* 0x0000680000067ab9 */ /* 0x000fe20000000a00 */
[----:B------:R-:W-:Y:S01]  /*12090*/  ISETP.GE.AND P2, PT, R247, c[0x0][0x220], PT ;  /* 0x00008800f7007a0c */ /* 0x000fe20003f46270 */
[----:B------:R-:W-:Y:S01]  /*120a0*/  USHF.L.U64.HI UR7, UR6, UR34, UR7 ;  /* 0x0000002206077299 */ /* 0x000fe20008010207 */
[----:B------:R-:W-:Y:S01]  /*120b0*/  PRMT R252, R243, 0x7054, R243 ;  /* 0x00007054f3fc7816 */ /* 0x000fe200000000f3 */
[----:B------:R-:W-:-:S02]  /*120c0*/  UIMAD UR34, UR23, UR5, UR4 ;  /* 0x00000005172272a4 */ /* 0x000fc4000f8e0204 */
[----:B------:R-:W-:Y:S02]  /*120d0*/  USHF.L.U32 UR6, UR6, 0x6, URZ ;  /* 0x0000000606067899 */ /* 0x000fe4000800063f */
[----:B------:R-:W-:Y:S02]  /*120e0*/  ULDC.64 UR4, c[0x0][0x1b8] ;  /* 0x00006e0000047ab9 */ /* 0x000fe40000000a00 */
[----:B------:R-:W-:-:S04]  /*120f0*/  UIMAD UR4, UR31, UR4, URZ ;  /* 0x000000041f0472a4 */ /* 0x000fc8000f8e023f */
[----:B------:R-:W-:Y:S02]  /*12100*/  UIMAD UR4, UR23, UR5, UR4 ;  /* 0x00000005170472a4 */ /* 0x000fe4000f8e0204 */
[----:B------:R-:W-:Y:S02]  /*12110*/  UIADD3 UR23, UR29, -0x1, URZ ;  /* 0xffffffff1d177890 */ /* 0x000fe4000fffe03f */
[----:B------:R-:W-:Y:S01]  /*12120*/  ULDC UR5, c[0x0][0x228] ;  /* 0x00008a0000057ab9 */ /* 0x000fe20000000800 */
[----:B-1----:R-:W-:Y:S01]  /*12130*/  SHF.R.S32.HI R5, RZ, 0x1f, R6 ;  /* 0x0000001fff057819 */ /* 0x002fe20000011406 */
[----:B------:R-:W-:Y:S01]  /*12140*/  USHF.L.U32 UR5, UR5, 0x3, URZ ;  /* 0x0000000305057899 */ /* 0x000fe2000800063f */
[--C-:B--2---:R-:W-:Y:S01]  /*12150*/  SHF.R.S32.HI R17, RZ, 0x1f, R20.reuse ;  /* 0x0000001fff117819 */ /* 0x104fe20000011414 */
[----:B------:R-:W-:Y:S01]  /*12160*/  IMAD.MOV.U32 R16, RZ, RZ, R20 ;  /* 0x000000ffff107224 */ /* 0x000fe200078e0014 */
[----:B------:R-:W-:-:S03]  /*12170*/  ISETP.GE.AND P3, PT, R20, c[0x0][0x220], PT ;  /* 0x0000880014007a0c */ /* 0x000fc60003f66270 */
[----:B------:R-:W-:Y:S01]  /*12180*/  IMAD.WIDE.U32 R18, R4, c[0x0][0x1b0], R16 ;  /* 0x00006c0004127a25 */ /* 0x000fe200078e0010 */
[----:B------:R-:W-:-:S03]  /*12190*/  LEA.HI R4, R5, R6, RZ, 0x3 ;  /* 0x0000000605047211 */ /* 0x000fc600078f18ff */
[----:B------:R-:W-:Y:S01]  /*121a0*/  IMAD.U32 R6, RZ, RZ, UR34 ;  /* 0x00000022ff067e24 */ /* 0x000fe2000f8e00ff */
[----:B------:R-:W-:Y:S01]  /*121b0*/  IADD3 R7, P1, R18, UR28, RZ ;  /* 0x0000001c12077c10 */ /* 0x000fe2000ff3e0ff */
[----:B------:R-:W-:Y:S01]  /*121c0*/  IMAD.WIDE.U32 R16, R0, c[0x0][0x1b8], R16 ;  /* 0x00006e0000107a25 */ /* 0x000fe200078e0010 */
[----:B------:R-:W-:Y:S01]  /*121d0*/  SHF.R.S32.HI R4, RZ, 0x3, R4 ;  /* 0x00000003ff047819 */ /* 0x000fe20000011404 */
[----:B------:R-:W-:Y:S01]  /*121e0*/  USHF.L.U32 UR28, UR5, 0x1, URZ ;  /* 0x00000001051c7899 */ /* 0x000fe2000800063f */
[----:B------:R-:W-:Y:S01]  /*121f0*/  IADD3.X R6, R6, UR26, R19, P1, !PT ;  /* 0x0000001a06067c10 */ /* 0x000fe20008ffe413 */
[----:B------:R-:W-:Y:S01]  /*12200*/  IMAD.U32 R0, RZ, RZ, UR4 ;  /* 0x00000004ff007e24 */ /* 0x000fe2000f8e00ff */
[C---:B------:R-:W-:Y:S02]  /*12210*/  LEA R11, P1, R7.reuse, c[0x0][0x168], 0x1 ;  /* 0x00005a00070b7a11 */ /* 0x040fe400078208ff */
[----:B------:R-:W-:Y:S01]  /*12220*/  IADD3 R5, P0, R16, UR30, RZ ;  /* 0x0000001e10057c10 */ /* 0x000fe2000ff1e0ff */
[----:B------:R-:W-:Y:S01]  /*12230*/  UMOV UR30, URZ ;  /* 0x0000003f001e7c82 */ /* 0x000fe20008000000 */
[----:B------:R-:W-:Y:S01]  /*12240*/  LEA.HI.X R6, R7, c[0x0][0x16c], R6, 0x1, P1 ;  /* 0x00005b0007067a11 */ /* 0x000fe200008f0c06 */
[----:B------:R1:W-:Y:S01]  /*12250*/  STL [R1+0x1c], R11 ;  /* 0x00001c0b01007387 */ /* 0x0003e20000100800 */
[----:B------:R-:W-:Y:S01]  /*12260*/  IADD3.X R0, R0, UR27, R17, P0, !PT ;  /* 0x0000001b00007c10 */ /* 0x000fe200087fe411 */
[----:B------:R-:W-:-:S02]  /*12270*/  USHF.R.S32.HI UR27, URZ, 0x1f, UR5 ;  /* 0x0000001f3f1b7899 */ /* 0x000fc40008011405 */
[----:B------:R2:W-:Y:S02]  /*12280*/  STL [R1+0x18], R6 ;  /* 0x0000180601007387 */ /* 0x0005e40000100800 */
[----:B------:R-:W-:Y:S01]  /*12290*/  USHF.L.U64.HI UR27, UR5, 0x1, UR27 ;  /* 0x00000001051b7899 */ /* 0x000fe2000801021b */
[----:B-1----:R-:W-:Y:S02]  /*122a0*/  LEA R11, P0, R5, c[0x0][0x170], 0x1 ;  /* 0x00005c00050b7a11 */ /* 0x002fe400078008ff */
[----:B--2---:R-:W-:-:S03]  /*122b0*/  IADD3 R6, P1, R4, 0x20, RZ ;  /* 0x0000002004067810 */ /* 0x004fc60007f3e0ff */
[----:B------:R-:W-:Y:S01]  /*122c0*/  STL [R1+0x14], R11 ;  /* 0x0000140b01007387 */ /* 0x000fe20000100800 */
[----:B------:R-:W-:Y:S02]  /*122d0*/  SHF.R.S32.HI R4, RZ, 0x1f, R4 ;  /* 0x0000001fff047819 */ /* 0x000fe40000011404 */
[----:B------:R-:W-:Y:S01]  /*122e0*/  LEA.HI.X R5, R5, c[0x0][0x174], R0, 0x1, P0 ;  /* 0x00005d0005057a11 */ /* 0x000fe200000f0c00 */
[----:B------:R-:W-:Y:S01]  /*122f0*/  IMAD.MOV.U32 R0, RZ, RZ, R2 ;  /* 0x000000ffff007224 */ /* 0x000fe200078e0002 */
[----:B------:R-:W-:Y:S01]  /*12300*/  ISETP.GE.AND P0, PT, R245, c[0x0][0x220], PT ;  /* 0x00008800f5007a0c */ /* 0x000fe20003f06270 */
[----:B------:R-:W-:Y:S02]  /*12310*/  IMAD.WIDE.U32 R2, R9, -0x326172a9, RZ ;  /* 0xcd9e8d5709027825 */ /* 0x000fe400078e00ff */
[----:B------:R1:W-:Y:S02]  /*12320*/  STL [R1+0x10], R5 ;  /* 0x0000100501007387 */ /* 0x0003e40000100800 */
[----:B------:R-:W-:Y:S01]  /*12330*/  IMAD.X R7, RZ, RZ, R4, P1 ;  /* 0x000000ffff077224 */ /* 0x000fe200008e0604 */
[----:B------:R-:W-:-:S02]  /*12340*/  LOP3.LUT R10, R3, R10, RZ, 0x3c, !PT ;  /* 0x0000000a030a7212 */ /* 0x000fc400078e3cff */
[----:B------:R-:W-:Y:S02]  /*12350*/  ISETP.GE.AND P1, PT, R246, c[0x0][0x220], PT ;  /* 0x00008800f6007a0c */ /* 0x000fe40003f26270 */
[----:B------:R2:W-:Y:S04]  /*12360*/  STL.64 [R1+0x40], R6 ;  /* 0x0000400601007387 */ /* 0x0005e80000100a00 */
[----:B------:R3:W-:Y:S01]  /*12370*/  STL.64 [R1+0x28], R2 ;  /* 0x0000280201007387 */ /* 0x0007e20000100a00 */
[----:B-1----:R-:W-:-:S04]  /*12380*/  IMAD.WIDE.U32 R4, R10, -0x2daee0ad, RZ ;  /* 0xd2511f530a047825 */ /* 0x002fc800078e00ff */
[----:B--2---:R-:W-:-:S04]  /*12390*/  IMAD.WIDE.U32 R6, R8, -0x2daee0ad, RZ ;  /* 0xd2511f5308067825 */ /* 0x004fc800078e00ff */
[----:B---3--:R-:W-:Y:S01]  /*123a0*/  IMAD.MOV.U32 R2, RZ, RZ, R12 ;  /* 0x000000ffff027224 */ /* 0x008fe200078e000c */
[----:B------:R1:W-:Y:S01]  /*123b0*/  STL.64 [R1+0x30], R6 ;  /* 0x0000300601007387 */ /* 0x0003e20000100a00 */
[----:B------:R-:W-:-:S05]  /*123c0*/  IMAD.MOV.U32 R3, RZ, RZ, R15 ;  /* 0x000000ffff037224 */ /* 0x000fca00078e000f */
[----:B------:R1:W-:Y:S04]  /*123d0*/  STL.64 [R1+0x38], R2 ;  /* 0x0000380201007387 */ /* 0x0003e80000100a00 */
[----:B------:R1:W-:Y:S01]  /*123e0*/  STL.64 [R1+0x20], R4 ;  /* 0x0000200401007387 */ /* 0x0003e20000100a00 */
[----:B------:R-:W-:Y:S05]  /*123f0*/  BRA `(.L_x_892) ;  /* 0x000003b000007947 */ /* 0x000fea0003800000 */
.L_x_894:
        /* <DEDUP_REMOVED lines=11> */
[----:B------:R-:W-:Y:S02]  /*124b0*/  @!P3 LEA R176, P6, R168, c[0x0][0x168], 0x1 ;  /* 0x00005a00a8b0ba11 */ /* 0x000fe400078c08ff */
[----:B------:R-:W-:Y:S02]  /*124c0*/  LEA.HI.X R166, R2, R251, R166, 0x6, P4 ;  /* 0x000000fb02a67211 */ /* 0x000fe400020f34a6 */
[C---:B------:R-:W-:Y:S02]  /*124d0*/  IADD3 R3, P5, R168.reuse, UR17, RZ ;  /* 0x00000011a8037c10 */ /* 0x040fe4000ffbe0ff */
[----:B------:R-:W-:Y:S02]  /*124e0*/  @!P3 LEA.HI.X R177, R168, c[0x0][0x16c], R166, 0x1, P6 ;  /* 0x00005b00a8b1ba11 */ /* 0x000fe400030f0ca6 */
[C---:B------:R-:W-:Y:S02]  /*124f0*/  @!P3 LEA R174, P4, R3.reuse, c[0x0][0x168], 0x1 ;  /* 0x00005a0003aeba11 */ /* 0x040fe400078808ff */
[----:B------:R-:W-:Y:S01]  /*12500*/  IADD3.X R2, R166, UR16, RZ, P5, !PT ;  /* 0x00000010a6027c10 */ /* 0x000fe2000affe4ff */
        /* <DEDUP_REMOVED lines=42> */
.L_x_892:
[----:B-1----:R-:W2:Y:S01]  /*127b0*/  LDL.64 R6, [R1+0x38] ;  /* 0x0000380001067983 */ /* 0x002ea20000100a00 */
[----:B------:R-:W-:Y:S01]  /*127c0*/  UIADD3 UR26, -UR30, UR29, URZ ;  /* 0x0000001d1e1a7290 */ /* 0x000fe2000fffe13f */
[----:B------:R-:W-:Y:S04]  /*127d0*/  DEPBAR.LE SB0, 0x0 ;  /* 0x000080000000791a */ /* 0x000fe80000000000 */
[----:B------:R-:W3:Y:S01]  /*127e0*/  LDL R18, [R1+0x10] ;  /* 0x0000100001127983 */ /* 0x000ee20000100800 */
[----:B------:R-:W-:Y:S01]  /*127f0*/  IMAD.U32 R5, RZ, RZ, UR26 ;  /* 0x0000001aff057e24 */ /* 0x000fe2000f8e00ff */
[----:B------:R-:W-:Y:S01]  /*12800*/  USHF.R.S32.HI UR5, URZ, 0x1f, UR26 ;  /* 0x0000001f3f057899 */ /* 0x000fe2000801141a */
[----:B------:R-:W-:Y:S01]  /*12810*/  IMAD.U32 R4, RZ, RZ, UR26 ;  /* 0x0000001aff047e24 */ /* 0x000fe2000f8e00ff */
[----:B------:R-:W4:Y:S01]  /*12820*/  LDL R14, [R1+0x14] ;  /* 0x00001400010e7983 */ /* 0x000f220000100800 */
[----:B------:R-:W-:Y:S01]  /*12830*/  UIMAD UR4, UR7, UR26, URZ ;  /* 0x0000001a070472a4 */ /* 0x000fe2000f8e023f */
[----:B------:R-:W-:Y:S01]  /*12840*/  IMAD.U32 R3, RZ, RZ, UR26 ;  /* 0x0000001aff037e24 */ /* 0x000fe2000f8e00ff */
[----:B------:R-:W-:Y:S01]  /*12850*/  UIADD3 UR31, UR23, -UR30, URZ ;  /* 0x8000001e171f7290 */ /* 0x000fe2000fffe03f */
[----:B------:R1:W-:Y:S01]  /*12860*/  STL.64 [R1+0x58], R38 ;  /* 0x0000582601007387 */ /* 0x0003e20000100a00 */
[----:B------:R-:W-:Y:S01]  /*12870*/  IMAD.U32 R2, RZ, RZ, UR6 ;  /* 0x00000006ff027e24 */ /* 0x000fe2000f8e00ff */
[----:B------:R-:W-:Y:S02]  /*12880*/  UIMAD UR4, UR5, UR6, UR4 ;  /* 0x00000006050472a4 */ /* 0x000fe4000f8e0204 */
[----:B------:R-:W-:Y:S01]  /*12890*/  BAR.SYNC.DEFER_BLOCKING 0x0 ;  /* 0x0000000000007b1d */ /* 0x000fe20000010000 */
[----:B------:R-:W-:Y:S05]  /*128a0*/  UISETP.GE.AND UP0, UPT, UR26, 0x1, UPT ;  /* 0x000000011a00788c */ /* 0x000fea000bf06270 */
[----:B------:R-:W-:Y:S04]  /*128b0*/  @P3 STS.128 [R244+0x18000], RZ ;  /* 0x018000fff4003388 */ /* 0x000fe80000000c00 */
[----:B-1----:R-:W2:Y:S04]  /*128c0*/  LDL.64 R38, [R1+0x8] ;  /* 0x0000080001267983 */ /* 0x002ea80000100a00 */
[----:B------:R1:W-:Y:S04]  /*128d0*/  STL.64 [R1+0x50], R36 ;  /* 0x0000502401007387 */ /* 0x0003e80000100a00 */
[----:B-1----:R-:W2:Y:S02]  /*128e0*/  LDL.64 R36, [R1+0x40] ;  /* 0x0000400001247983 */ /* 0x002ea40000100a00 */
[----:B--2---:R-:W-:Y:S01]  /*128f0*/  LEA R12, P5, R3, R36, 0x6 ;  /* 0x00000024030c7211 */ /* 0x004fe200078a30ff */
[----:B------:R-:W-:Y:S01]  /*12900*/  IMAD.WIDE.U32 R8, R2, UR26, R6 ;  /* 0x0000001a02087c25 */ /* 0x000fe2000f8e0006 */
[----:B------:R-:W-:Y:S03]  /*12910*/  LEA R10, P4, R5, R38, 0x6 ;  /* 0x00000026050a7211 */ /* 0x000fe600078830ff */
[----:B------:R-:W-:Y:S01]  /*12920*/  IMAD.U32 R2, RZ, RZ, UR26 ;  /* 0x0000001aff027e24 */ /* 0x000fe2000f8e00ff */
[----:B------:R-:W-:Y:S02]  /*12930*/  LEA.HI.X.SX32 R11, R4, R39, 0x6, P4 ;  /* 0x00000027040b7211 */ /* 0x000fe400020f36ff */
[----:B------:R-:W-:Y:S02]  /*12940*/  @!P3 LEA R6, P4, R8, c[0x0][0x170], 0x1 ;  /* 0x00005c000806ba11 */ /* 0x000fe400078808ff */
[----:B------:R-:W-:Y:S01]  /*12950*/  LEA.HI.X.SX32 R13, R2, R37, 0x6, P5 ;  /* 0x00000025020d7211 */ /* 0x000fe200028f36ff */
[----:B------:R-:W-:Y:S01]  /*12960*/  IMAD R4, R11, c[0x0][0x1a0], RZ ;  /* 0x000068000b047a24 */ /* 0x000fe200078e02ff */
[----:B------:R-:W-:Y:S02]  /*12970*/  IADD3 R2, R9, UR4, RZ ;  /* 0x0000000409027c10 */ /* 0x000fe4000fffe0ff */
[----:B------:R-:W-:Y:S01]  /*12980*/  @!P3 IADD3 R5, P5, R8, UR19, RZ ;  /* 0x000000130805bc10 */ /* 0x000fe2000ffbe0ff */
[----:B------:R-:W-:Y:S01]  /*12990*/  IMAD R4, R10, c[0x0][0x1a4], R4 ;  /* 0x000069000a047a24 */ /* 0x000fe200078e0204 */
[----:B------:R-:W-:Y:S01]  /*129a0*/  @!P3 LEA.HI.X R7, R8, c[0x0][0x174], R2, 0x1, P4 ;  /* 0x00005d000807ba11 */ /* 0x000fe200020f0c02 */
[----:B------:R-:W-:Y:S01]  /*129b0*/  IMAD.WIDE.U32 R10, R10, c[0x0][0x1a0], RZ ;  /* 0x000068000a0a7a25 */ /* 0x000fe200078e00ff */
[----:B------:R-:W-:Y:S03]  /*129c0*/  @!P3 IADD3.X R2, R2, UR18, RZ, P5, !PT ;  /* 0x000000120202bc10 */ /* 0x000fe6000affe4ff */
[----:B------:R-:W-:Y:S01]  /*129d0*/  @!PT LDS RZ, [RZ] ;  /* 0x00000000fffff984 */ /* 0x000fe20000000800 */
[----:B------:R-:W-:Y:S01]  /*129e0*/  @!PT LDS RZ, [RZ] ;  /* 0x00000000fffff984 */ /* 0x000fe20000000800 */
[----:B------:R-:W-:Y:S01]  /*129f0*/  @!PT LDS RZ, [RZ] ;  /* 0x00000000fffff984 */ /* 0x000fe20000000800 */
[----:B------:R1:W-:Y:S01]  /*12a00*/  @!P3 LDGSTS.E.BYPASS.LTC128B.128 [R244+0x18000], [R6.64] ;  /* 0x1800000006f4bfae */ /* 0x0003e2000b901d58 */
[----:B------:R-:W-:Y:S01]  /*12a10*/  IADD3 R4, R11, R4, RZ ;  /* 0x000000040b047210 */ /* 0x000fe20007ffe0ff */
[----:B------:R-:W-:Y:S01]  /*12a20*/  IMAD R3, R13, c[0x0][0x1a0], RZ ;  /* 0x000068000d037a24 */ /* 0x000fe200078e02ff */
[----:B----4-:R-:W-:Y:S01]  /*12a30*/  LEA R16, P6, R10, R14, 0x1 ;  /* 0x0000000e0a107211 */ /* 0x010fe200078c08ff */
[----:B------:R-:W-:Y:S01]  /*12a40*/  @P2 STS.128 [R244+0x1a000], RZ ;  /* 0x01a000fff4002388 */ /* 0x000fe20000000c00 */
[----:B------:R-:W-:Y:S02]  /*12a50*/  IMAD.WIDE.U32 R8, R12, c[0x0][0x1a0], RZ ;  /* 0x000068000c087a25 */ /* 0x000fe400078e00ff */
[----:B---3--:R-:W-:Y:S02]  /*12a60*/  LEA.HI.X R17, R10, R18, R4, 0x1, P6 ;  /* 0x000000120a117211 */ /* 0x008fe400030f0c04 */
[----:B------:R-:W-:Y:S01]  /*12a70*/  IMAD R3, R12, c[0x0][0x1a4], R3 ;  /* 0x000069000c037a24 */ /* 0x000fe200078e0203 */
[----:B------:R-:W-:Y:S02]  /*12a80*/  @!P3 LEA R12, P4, R5, c[0x0][0x170], 0x1 ;  /* 0x00005c00050cba11 */ /* 0x000fe400078808ff */
[----:B------:R-:W-:Y:S01]  /*12a90*/  @!PT LDS RZ, [RZ] ;  /* 0x00000000fffff984 */ /* 0x000fe20000000800 */
[----:B------:R-:W-:Y:S01]  /*12aa0*/  @!PT LDS RZ, [RZ] ;  /* 0x00000000fffff984 */ /* 0x000fe20000000800 */
[----:B------:R-:W-:Y:S01]  /*12ab0*/  @!PT LDS RZ, [RZ] ;  /* 0x00000000fffff984 */ /* 0x000fe20000000800 */
[----:B------:R2:W-:Y:S01]  /*12ac0*/  @!P2 LDGSTS.E.BYPASS.LTC128B.128 [R244+0x1a000], [R16.64+0x80] ;  /* 0x1a00008010f4afae */ /* 0x0005e2000b901d58 */
[----:B------:R-:W-:Y:S01]  /*12ad0*/  IMAD.IADD R3, R9, 0x1, R3 ;  /* 0x0000000109037824 */ /* 0x000fe200078e0203 */
[----:B------:R-:W-:Y:S01]  /*12ae0*/  @!P3 LEA.HI.X R13, R5, c[0x0][0x174], R2, 0x1, P4 ;  /* 0x00005d00050dba11 */ /* 0x000fe200020f0c02 */
[----:B------:R-:W-:Y:S01]  /*12af0*/  IMAD.U32 R2, RZ, RZ, UR31 ;  /* 0x0000001fff027e24 */ /* 0x000fe2000f8e00ff */
[----:B------:R-:W-:Y:S01]  /*12b00*/  @P1 STS.128 [R244+0x1c000], RZ ;  /* 0x01c000fff4001388 */ /* 0x000fe20000000c00 */
[C---:B------:R-:W-:Y:S03]  /*12b10*/  LEA R14, P5, R8.reuse, R14, 0x1 ;  /* 0x0000000e080e7211 */ /* 0x040fe600078a08ff */
[----:B------:R-:W-:Y:S01]  /*12b20*/  @!PT LDS RZ, [RZ] ;  /* 0x00000000fffff984 */ /* 0x000fe20000000800 */
[----:B------:R-:W-:Y:S01]  /*12b30*/  @!PT LDS RZ, [RZ] ;  /* 0x00000000fffff984 */ /* 0x000fe20000000800 */
[----:B------:R-:W-:Y:S01]  /*12b40*/  @!PT LDS RZ, [RZ] ;  /* 0x00000000fffff984 */ /* 0x000fe20000000800 */
[----:B------:R2:W-:Y:S01]  /*12b50*/  @!P1 LDGSTS.E.BYPASS.LTC128B.128 [R244+0x1c000], [R16.64+0x100] ;  /* 0x1c00010010f49fae */ /* 0x0005e2000b901d58 */
[----:B------:R-:W-:Y:S01]  /*12b60*/  LEA.HI.X R15, R8, R18, R3, 0x1, P5 ;  /* 0x00000012080f7211 */ /* 0x000fe200028f0c03 */
[----:B------:R-:W-:Y:S02]  /*12b70*/  IMAD.U32 R3, RZ, RZ, UR31 ;  /* 0x0000001fff037e24 */ /* 0x000fe4000f8e00ff */
        /* <DEDUP_REMOVED lines=27> */
[----:B--2---:R-:W3:Y:S04]  /*12d30*/  LDSM.16.M88.4 R16, [R209+0x10800] ;  /* 0x01080000d110783b */ /* 0x004ee80000000200 */
[----:B------:R-:W2:Y:S04]  /*12d40*/  LDSM.16.M88.4 R24, [R209+0x11000] ;  /* 0x01100000d118783b */ /* 0x000ea80000000200 */
[----:B------:R-:W0:Y:S04]  /*12d50*/  LDGDEPBAR ;  /* 0x00000000000079af */ /* 0x000e280000000000 */
[----:B------:R-:W4:Y:S04]  /*12d60*/  LDSM.16.M88.4 R168, [R209+0x11800] ;  /* 0x01180000d1a8783b */ /* 0x000f280000000200 */
[----:B------:R-:W-:Y:S04]  /*12d70*/  LDSM.16.M88.4 R172, [R208] ;  /* 0x00000000d0ac783b */ /* 0x000fe80000000200 */
[----:B------:R-:W2:Y:S04]  /*12d80*/  LDSM.16.M88.4 R176, [R207] ;  /* 0x00000000cfb0783b */ /* 0x000ea80000000200 */
[----:B------:R-:W2:Y:S01]  /*12d90*/  LDSM.16.M88.4 R180, [R199] ;  /* 0x00000000c7b4783b */ /* 0x000ea20000000200 */
[C---:B-1----:R-:W-:Y:S08]  /*12da0*/  HMMA.16816.F32 R4, R32.reuse, R8, RZ ;  /* 0x000000082004723c */ /* 0x042ff000000018ff */
[C---:B------:R-:W-:Y:S08]  /*12db0*/  HMMA.16816.F32 R8, R32.reuse, R10, RZ ;  /* 0x0000000a2008723c */ /* 0x040ff000000018ff */
[C---:B---3--:R-:W-:Y:S08]  /*12dc0*/  HMMA.16816.F32 R12, R32.reuse, R16, RZ ;  /* 0x00000010200c723c */ /* 0x048ff000000018ff */
[C---:B------:R-:W-:Y:S08]  /*12dd0*/  HMMA.16816.F32 R16, R32.reuse, R18, RZ ;  /* 0x000000122010723c */ /* 0x040ff000000018ff */
[C---:B--2---:R-:W-:Y:S08]  /*12de0*/  HMMA.16816.F32 R20, R32.reuse, R24, RZ ;  /* 0x000000182014723c */ /* 0x044ff000000018ff */
[C---:B------:R-:W-:Y:S08]  /*12df0*/  HMMA.16816.F32 R24, R32.reuse, R26, RZ ;  /* 0x0000001a2018723c */ /* 0x040ff000000018ff */
[C---:B----4-:R-:W-:Y:S08]  /*12e00*/  HMMA.16816.F32 R28, R32.reuse, R168, RZ ;  /* 0x000000a8201c723c */ /* 0x050ff000000018ff */
[----:B------:R-:W-:Y:S01]  /*12e10*/  HMMA.16816.F32 R32, R32, R170, RZ ;  /* 0x000000aa2020723c */ /* 0x000fe200000018ff */
[----:B------:R-:W1:Y:S07]  /*12e20*/  LDSM.16.M88.4 R168, [R198] ;  /* 0x00000000c6a8783b */ /* 0x000e6e0000000200 */
[C---:B------:R-:W-:Y:S08]  /*12e30*/  HMMA.16816.F32 R4, R172.reuse, R176, R4 ;  /* 0x000000b0ac04723c */ /* 0x040ff00000001804 */
        /* <DEDUP_REMOVED lines=10> */
[----:B------:R-:W2:Y:S04]  /*12ee0*/  LDSM.16.M88.4 R172, [R203+0x10800] ;  /* 0x01080000cbac783b */ /* 0x000ea80000000200 */
[----:B------:R-:W3:Y:S03]  /*12ef0*/  LDSM.16.M88.4 R176, [R203+0x11000] ;  /* 0x01100000cbb0783b */ /* 0x000ee60000000200 */
[C---:B-1----:R-:W-:Y:S08]  /*12f00*/  HMMA.16816.F32 R4, R168.reuse, R180, R4 ;  /* 0x000000b4a804723c */ /* 0x042ff00000001804 */
[C---:B------:R-:W-:Y:S01]  /*12f10*/  HMMA.16816.F32 R8, R168.reuse, R182, R8 ;  /* 0x000000b6a808723c */ /* 0x040fe20000001808 */
[----:B------:R-:W1:Y:S07]  /*12f20*/  LDSM.16.M88.4 R180, [R203+0x11800] ;  /* 0x01180000cbb4783b */ /* 0x000e6e0000000200 */
[C---:B--2---:R-:W-:Y:S08]  /*12f30*/  HMMA.16816.F32 R12, R168.reuse, R172, R12 ;  /* 0x000000aca80c723c */ /* 0x044ff0000000180c */
[C---:B------:R-:W-:Y:S01]  /*12f40*/  HMMA.16816.F32 R16, R168.reuse, R174, R16 ;  /* 0x000000aea810723c */ /* 0x040fe20000001810 */
[----:B------:R-:W-:Y:S07]  /*12f50*/  LDSM.16.M88.4 R172, [R205] ;  /* 0x00000000cdac783b */ /* 0x000fee0000000200 */
[C---:B---3--:R-:W-:Y:S08]  /*12f60*/  HMMA.16816.F32 R20, R168.reuse, R176, R20 ;  /* 0x000000b0a814723c */ /* 0x048ff00000001814 */
[C---:B------:R-:W-:Y:S01]  /*12f70*/  HMMA.16816.F32 R24, R168.reuse, R178, R24 ;  /* 0x000000b2a818723c */ /* 0x040fe20000001818 */
[----:B------:R-:W2:Y:S07]  /*12f80*/  LDSM.16.M88.4 R176, [R196] ;  /* 0x00000000c4b0783b */ /* 0x000eae0000000200 */
[C---:B-1----:R-:W-:Y:S08]  /*12f90*/  HMMA.16816.F32 R28, R168.reuse, R180, R28 ;  /* 0x000000b4a81c723c */ /* 0x042ff0000000181c */
[----:B------:R-:W-:Y:S01]  /*12fa0*/  HMMA.16816.F32 R32, R168, R182, R32 ;  /* 0x000000b6a820723c */ /* 0x000fe20000001820 */
[----:B------:R-:W1:Y:S04]  /*12fb0*/  LDSM.16.M88.4 R168, [R196+0x800] ;  /* 0x00080000c4a8783b */ /* 0x000e680000000200 */
[----:B------:R-:W-:Y:S03]  /*12fc0*/  LDSM.16.M88.4 R180, [R196+0x1800] ;  /* 0x00180000c4b4783b */ /* 0x000fe60000000200 */
[C---:B--2---:R-:W-:Y:S08]  /*12fd0*/  HMMA.16816.F32 R4, R172.reuse, R176, R4 ;  /* 0x000000b0ac04723c */ /* 0x044ff00000001804 */
[C---:B------:R-:W-:Y:S01]  /*12fe0*/  HMMA.16816.F32 R8, R172.reuse, R178, R8 ;  /* 0x000000b2ac08723c */ /* 0x040fe20000001808 */
[----:B------:R-:W2:Y:S07]  /*12ff0*/  LDSM.16.M88.4 R176, [R196+0x1000] ;  /* 0x00100000c4b0783b */ /* 0x000eae0000000200 */
[C---:B-1----:R-:W-:Y:S08]  /*13000*/  HMMA.16816.F32 R12, R172.reuse, R168, R12 ;  /* 0x000000a8ac0c723c */ /* 0x042ff0000000180c */
        /* <DEDUP_REMOVED lines=8> */
[----:B------:R-:W-:Y:S03]  /*13090*/  LDSM.16.M88.4 R180, [R209+0x13800] ;  /* 0x01380000d1b4783b */ /* 0x000fe60000000200 */
[C---:B-1----:R-:W-:Y:S08]  /*130a0*/  HMMA.16816.F32 R4, R168.reuse, R176, R4 ;  /* 0x000000b0a804723c */ /* 0x042ff00000001804 */
[C---:B------:R-:W-:Y:S01]  /*130b0*/  HMMA.16816.F32 R8, R168.reuse, R178, R8 ;  /* 0x000000b2a808723c */ /* 0x040fe20000001808 */
[----:B------:R-:W1:Y:S07]  /*130c0*/  LDSM.16.M88.4 R176, [R209+0x13000] ;  /* 0x01300000d1b0783b */ /* 0x000e6e0000000200 */
[C---:B--2---:R-:W-:Y:S08]  /*130d0*/  HMMA.16816.F32 R12, R168.reuse, R172, R12 ;  /* 0x000000aca80c723c */ /* 0x044ff0000000180c */
[C---:B------:R-:W-:Y:S01]  /*130e0*/  HMMA.16816.F32 R16, R168.reuse, R174, R16 ;  /* 0x000000aea810723c */ /* 0x040fe20000001810 */
[----:B------:R-:W-:Y:S07]  /*130f0*/  LDSM.16.M88.4 R172, [R208+0x4000] ;  /* 0x00400000d0ac783b */ /* 0x000fee0000000200 */
[C---:B-1----:R-:W-:Y:S08]  /*13100*/  HMMA.16816.F32 R20, R168.reuse, R176, R20 ;  /* 0x000000b0a814723c */ /* 0x042ff00000001814 */
[C---:B------:R-:W-:Y:S01]  /*13110*/  HMMA.16816.F32 R24, R168.reuse, R178, R24 ;  /* 0x000000b2a818723c */ /* 0x040fe20000001818 */
[----:B------:R-:W1:Y:S07]  /*13120*/  LDSM.16.M88.4 R176, [R195] ;  /* 0x00000000c3b0783b */ /* 0x000e6e0000000200 */
[C---:B------:R-:W-:Y:S08]  /*13130*/  HMMA.16816.F32 R28, R168.reuse, R180, R28 ;  /* 0x000000b4a81c723c */ /* 0x040ff0000000181c */
[----:B------:R-:W-:Y:S01]  /*13140*/  HMMA.16816.F32 R32, R168, R182, R32 ;  /* 0x000000b6a820723c */ /* 0x000fe20000001820 */
[----:B------:R-:W2:Y:S04]  /*13150*/  LDSM.16.M88.4 R168, [R194] ;  /* 0x00000000c2a8783b */ /* 0x000ea80000000200 */
[----:B------:R-:W-:Y:S03]  /*13160*/  LDSM.16.M88.4 R180, [R192] ;  /* 0x00000000c0b4783b */ /* 0x000fe60000000200 */
[C---:B-1----:R-:W-:Y:S08]  /*13170*/  HMMA.16816.F32 R4, R172.reuse, R176, R4 ;  /* 0x000000b0ac04723c */ /* 0x042ff00000001804 */
[C---:B------:R-:W-:Y:S01]  /*13180*/  HMMA.16816.F32 R8, R172.reuse, R178, R8 ;  /* 0x000000b2ac08723c */ /* 0x040fe20000001808 */
[----:B------:R-:W1:Y:S07]  /*13190*/  LDSM.16.M88.4 R176, [R193] ;  /* 0x00000000c1b0783b */ /* 0x000e6e0000000200 */
[C---:B--2---:R-:W-:Y:S08]  /*131a0*/  HMMA.16816.F32 R12, R172.reuse, R168, R12 ;  /* 0x000000a8ac0c723c */ /* 0x044ff0000000180c */
        /* <DEDUP_REMOVED lines=125> */
[----:B------:R-:W3:Y:S03]  /*13980*/  LDSM.16.M88.4 R180, [R196+0x7000] ;  /* 0x00700000c4b4783b */ /* 0x000ee60000000200 */
[C---:B-1----:R-:W-:Y:S08]  /*13990*/  HMMA.16816.F32 R4, R172.reuse, R176, R4 ;  /* 0x000000b0ac04723c */ /* 0x042ff00000001804 */
[C---:B------:R-:W-:Y:S01]  /*139a0*/  HMMA.16816.F32 R8, R172.reuse, R178, R8 ;  /* 0x000000b2ac08723c */ /* 0x040fe20000001808 */
[----:B------:R-:W1:Y:S01]  /*139b0*/  LDSM.16.M88.4 R176, [R196+0x7800] ;  /* 0x00780000c4b0783b */ /* 0x000e620000000200 */
[----:B------:R-:W-:Y:S04]  /*139c0*/  DEPBAR.LE SB0, 0x0 ;  /* 0x000080000000791a */ /* 0x000fe80000000000 */
[----:B------:R-:W-:Y:S02]  /*139d0*/  BAR.SYNC.DEFER_BLOCKING 0x0 ;  /* 0x0000000000007b1d */ /* 0x000fe40000010000 */
[C---:B--2---:R-:W-:Y:S07]  /*139e0*/  HMMA.16816.F32 R12, R172.reuse, R168, R12 ;  /* 0x000000a8ac0c723c */ /* 0x044fee000000180c */
[----:B------:R-:W-:Y:S01]  /*139f0*/  IMAD.U32 R168, RZ, RZ, UR31 ;  /* 0x0000001fffa87e24 */ /* 0x000fe2000f8e00ff */
[C---:B------:R-:W-:Y:S01]  /*13a00*/  HMMA.16816.F32 R16, R172.reuse, R170, R16 ;  /* 0x000000aaac10723c */ /* 0x040fe20000001810 */
[----:B------:R-:W-:Y:S03]  /*13a10*/  MOV R169, UR31 ;  /* 0x0000001f00a97c02 */ /* 0x000fe60008000f00 */
[----:B------:R-:W-:Y:S03]  /*13a20*/  LEA R168, P4, R168, R36, 0x6 ;  /* 0x00000024a8a87211 */ /* 0x000fe600078830ff */
[----:B------:R-:W-:Y:S01]  /*13a30*/  LEA R170, P5, R2, R38, 0x6 ;  /* 0x0000002602aa7211 */ /* 0x000fe200078a30ff */
[C---:B---3--:R-:W-:Y:S04]  /*13a40*/  HMMA.16816.F32 R20, R172.reuse, R180, R20 ;  /* 0x000000b4ac14723c */ /* 0x048fe80000001814 */
[----:B------:R-:W-:Y:S02]  /*13a50*/  LEA.HI.X.SX32 R171, R169, R39, 0x6, P5 ;  /* 0x00000027a9ab7211 */ /* 0x000fe400028f36ff */
[----:B------:R-:W-:Y:S02]  /*13a60*/  LEA.HI.X.SX32 R169, R3, R37, 0x6, P4 ;  /* 0x0000002503a97211 */ /* 0x000fe400020f36ff */
[C---:B------:R-:W-:Y:S01]  /*13a70*/  HMMA.16816.F32 R24, R172.reuse, R182, R24 ;  /* 0x000000b6ac18723c */ /* 0x040fe20000001818 */
[----:B------:R-:W2:Y:S01]  /*13a80*/  LDL R183, [R1+0x1c] ;  /* 0x00001c0001b77983 */ /* 0x000ea20000100800 */
[----:B------:R-:W-:Y:S02]  /*13a90*/  PLOP3.LUT P4, PT, PT, PT, UP0, 0x80, 0x0 ;  /* 0x000000000000781c */ /* 0x000fe40003f8f008 */
[----:B------:R-:W-:Y:S01]  /*13aa0*/  IMAD R3, R171, c[0x0][0x198], RZ ;  /* 0x00006600ab037a24 */ /* 0x000fe200078e02ff */
[----:B------:R3:W5:Y:S01]  /*13ab0*/  LDL.LU.64 R38, [R1+0x58] ;  /* 0x0000580001267983 */ /* 0x0007620000300a00 */
[----:B------:R-:W-:Y:S02]  /*13ac0*/  IMAD R2, R169, c[0x0][0x198], RZ ;  /* 0x00006600a9027a24 */ /* 0x000fe400078e02ff */
[----:B------:R-:W-:Y:S01]  /*13ad0*/  IMAD R3, R170, c[0x0][0x19c], R3 ;  /* 0x00006700aa037a24 */ /* 0x000fe200078e0203 */
[C---:B-1----:R-:W-:Y:S01]  /*13ae0*/  HMMA.16816.F32 R28, R172.reuse, R176, R28 ;  /* 0x000000b0ac1c723c */ /* 0x042fe2000000181c */
[----:B------:R3:W5:Y:S02]  /*13af0*/  LDL.LU.64 R36, [R1+0x50] ;  /* 0x0000500001247983 */ /* 0x0007640000300a00 */
[----:B------:R-:W-:Y:S02]  /*13b00*/  IMAD R2, R168, c[0x0][0x19c], R2 ;  /* 0x00006700a8027a24 */ /* 0x000fe400078e0202 */
[----:B------:R-:W4:Y:S02]  /*13b10*/  LDL R181, [R1+0x18] ;  /* 0x0000180001b57983 */ /* 0x000f240000100800 */
[----:B------:R-:W-:Y:S01]  /*13b20*/  IMAD.WIDE.U32 R176, R170, c[0x0][0x198], RZ ;  /* 0x00006600aab07a25 */ /* 0x000fe200078e00ff */
[----:B------:R-:W-:Y:S01]  /*13b30*/  HMMA.16816.F32 R32, R172, R178, R32 ;  /* 0x000000b2ac20723c */ /* 0x000fe20000001820 */
[----:B------:R-:W3:Y:S03]  /*13b40*/  LDL.LU R180, [R1+0x48] ;  /* 0x0000480001b47983 */ /* 0x000ee60000300800 */
[----:B------:R-:W-:Y:S03]  /*13b50*/  IMAD.IADD R3, R177, 0x1, R3 ;  /* 0x00000001b1037824 */ /* 0x000fe600078e0203 */
[----:B------:R-:W-:Y:S05]  /*13b60*/  IMAD.WIDE.U32 R174, R168, c[0x0][0x198], RZ ;  /* 0x00006600a8ae7a25 */ /* 0x000fea00078e00ff */
[----:B------:R-:W-:Y:S01]  /*13b70*/  IMAD.IADD R2, R175, 0x1, R2 ;  /* 0x00000001af027824 */ /* 0x000fe200078e0202 */
[-C--:B--2---:R-:W-:Y:S02]  /*13b80*/  LEA R172, P6, R176, R183.reuse, 0x1 ;  /* 0x000000b7b0ac7211 */ /* 0x084fe400078c08ff */
[----:B------:R-:W-:Y:S02]  /*13b90*/  LEA R170, P5, R174, R183, 0x1 ;  /* 0x000000b7aeaa7211 */ /* 0x000fe400078a08ff */
[-C--:B----4-:R-:W-:Y:S02]  /*13ba0*/  LEA.HI.X R173, R176, R181.reuse, R3, 0x1, P6 ;  /* 0x000000b5b0ad7211 */ /* 0x090fe400030f0c03 */
[----:B------:R-:W-:Y:S02]  /*13bb0*/  LEA.HI.X R171, R174, R181, R2, 0x1, P5 ;  /* 0x000000b5aeab7211 */ /* 0x000fe400028f0c02 */
[----:B---3--:R-:W-:Y:S01]  /*13bc0*/  MOV R181, R180 ;  /* 0x000000b400b57202 */ /* 0x008fe20000000f00 */
[----:B------:R-:W-:Y:S01]  /*13bd0*/  IMAD.MOV.U32 R180, RZ, RZ, R166 ;  /* 0x000000ffffb47224 */ /* 0x000fe200078e00a6 */
[----:B-----5:R-:W-:-:S05]  /*13be0*/  @P4 BRA `(.L_x_894) ;  /* 0xffffe81000004947 */ /* 0x020fca000383ffff */
.L_x_893:
[----:B------:R2:W-:Y:S01]  /*13bf0*/  STL.64 [R1+0x78], R196 ;  /* 0x000078c401007387 */ /* 0x0005e20000100a00 */
[----:B------:R-:W-:Y:S01]  /*13c00*/  FMNMX.FTZ R2, R4, R164, !PT ;  /* 0x000000a404027209 */ /* 0x000fe20007810000 */
[----:B------:R-:W-:Y:S01]  /*13c10*/  USHF.L.U32 UR34, UR26, 0x1, URZ ;  /* 0x000000011a227899 */ /* 0x000fe2000800063f */
[----:B------:R-:W-:Y:S01]  /*13c20*/  FMNMX.FTZ R168, R6, R0, !PT ;  /* 0x0000000006a87209 */ /* 0x000fe20007810000 */
[----:B------:R-:W-:Y:S01]  /*13c30*/  UIADD3 UR4, UR33, -0x4498517b, URZ ;  /* 0xbb67ae8521047890 */ /* 0x000fe2000fffe03f */
[----:B------:R-:W-:Y:S01]  /*13c40*/  FMNMX.FTZ R2, R5, R2, !PT ;  /* 0x0000000205027209 */ /* 0x000fe20007810000 */
[----:B------:R-:W-:Y:S01]  /*13c50*/  ULOP3.LUT UR5, UR34, UR33, URZ, 0x3c, !UPT ;  /* 0x0000002122057292 */ /* 0x000fe2000f8e3c3f */
[----:B------:R-:W-:Y:S01]  /*13c60*/  FMNMX.FTZ R168, R7, R168, !PT ;  /* 0x000000a807a87209 */ /* 0x000fe20007810000 */
[----:B------:R-:W-:Y:S01]  /*13c70*/  UIADD3 UR31, UR32, -0x4ab325aa, URZ ;  /* 0xb54cda56201f7890 */ /* 0x000fe2000fffe03f */
        /* <DEDUP_REMOVED lines=9> */
[----:B------:R-:W-:Y:S02]  /*13d10*/  FMNMX.FTZ R2, R13, R2, !PT ;  /* 0x000000020d027209 */ /* 0x000fe40007810000 */
[----:B------:R-:W-:Y:S02]  /*13d20*/  FMNMX.FTZ R168, R15, R168, !PT ;  /* 0x000000a80fa87209 */ /* 0x000fe40007810000 */
[----:B------:R-:W-:Y:S01]  /*13d30*/  FMNMX.FTZ R2, R16, R2, !PT ;  /* 0x0000000210027209 */ /* 0x000fe20007810000 */
[----:B--2---:R-:W2:Y:S01]  /*13d40*/  LDL.64 R196, [R1+0x20] ;  /* 0x0000200001c47983 */ /* 0x004ea20000100a00 */
[----:B------:R-:W-:Y:S02]  /*13d50*/  FMNMX.FTZ R168, R18, R168, !PT ;  /* 0x000000a812a87209 */ /* 0x000fe40007810000 */
[----:B------:R-:W-:Y:S02]  /*13d60*/  FMNMX.FTZ R2, R17, R2, !PT ;  /* 0x0000000211027209 */ /* 0x000fe40007810000 */
[----:B------:R-:W-:Y:S01]  /*13d70*/  FMNMX.FTZ R168, R19, R168, !PT ;  /* 0x000000a813a87209 */ /* 0x000fe20007810000 */
[----:B------:R-:W-:Y:S01]  /*13d80*/  STL.64 [R1+0x70], R194 ;  /* 0x000070c201007387 */ /* 0x000fe20000100a00 */
[----:B------:R-:W-:Y:S02]  /*13d90*/  FMNMX.FTZ R2, R20, R2, !PT ;  /* 0x0000000214027209 */ /* 0x000fe40007810000 */
[----:B------:R-:W-:Y:S02]  /*13da0*/  FMNMX.FTZ R168, R22, R168, !PT ;  /* 0x000000a816a87209 */ /* 0x000fe40007810000 */
[----:B------:R-:W-:Y:S01]  /*13db0*/  FMNMX.FTZ R2, R21, R2, !PT ;  /* 0x0000000215027209 */ /* 0x000fe20007810000 */
[----:B------:R3:W-:Y:S01]  /*13dc0*/  STL.64 [R1+0x68], R192 ;  /* 0x000068c001007387 */ /* 0x0007e20000100a00 */
        /* <DEDUP_REMOVED lines=13> */
[----:B---3--:R-:W3:Y:S01]  /*13ea0*/  LDL.64 R192, [R1+0x30] ;  /* 0x0000300001c07983 */ /* 0x008ee20000100a00 */
[----:B------:R-:W-:Y:S05]  /*13eb0*/  P2R R178, PR, RZ, 0x1 ;  /* 0x00000001ffb27803 */ /* 0x000fea0000000000 */
[----:B------:R4:W-:Y:S06]  /*13ec0*/  STL.64 [R1+0x60], R190 ;  /* 0x000060be01007387 */ /* 0x0009ec0000100a00 */
[----:B------:R-:W1:Y:S08]  /*13ed0*/  SHFL.BFLY PT, R169, R2, 0x2, 0x1f ;  /* 0x0c401f0002a97f89 */ /* 0x000e7000000e0000 */
[----:B------:R-:W1:Y:S08]  /*13ee0*/  SHFL.BFLY PT, R166, R168, 0x2, 0x1f ;  /* 0x0c401f00a8a67f89 */ /* 0x000e7000000e0000 */
[----:B----4-:R-:W4:Y:S06]  /*13ef0*/  LDL.64 R190, [R1+0x28] ;  /* 0x0000280001be7983 */ /* 0x010f2c0000100a00 */
[----:B------:R2:W-:Y:S06]  /*13f00*/  STL.64 [R1+0x58], R188 ;  /* 0x000058bc01007387 */ /* 0x0005ec0000100a00 */
[----:B------:R-:W-:Y:S06]  /*13f10*/  STL.64 [R1+0x50], R186 ;  /* 0x000050ba01007387 */ /* 0x000fec0000100a00 */
[----:B------:R-:W-:Y:S01]  /*13f20*/  STL [R1+0x4c], R184 ;  /* 0x00004cb801007387 */ /* 0x000fe20000100800 */
[----:B-1----:R-:W-:Y:S02]  /*13f30*/  FMNMX.FTZ R169, R2, R169, !PT ;  /* 0x000000a902a97209 */ /* 0x002fe40007810000 */
[----:B------:R-:W-:Y:S02]  /*13f40*/  FMNMX.FTZ R166, R168, R166, !PT ;  /* 0x000000a6a8a67209 */ /* 0x000fe40007810000 */
[----:B---3--:R-:W-:Y:S01]  /*13f50*/  LOP3.LUT R170, R193, UR5, RZ, 0x3c, !PT ;  /* 0x00000005c1aa7c12 */ /* 0x008fe2000f8e3cff */
[----:B------:R-:W-:Y:S01]  /*13f60*/  UIADD3 UR5, UR32, -0x61c88647, URZ ;  /* 0x9e3779b920057890 */ /* 0x000fe2000fffe03f */
[----:B--2---:R-:W-:Y:S01]  /*13f70*/  LOP3.LUT R3, R197, UR4, R192, 0x96, !PT ;  /* 0x00000004c5037c12 */ /* 0x004fe2000f8e96c0 */
[----:B------:R-:W-:Y:S02]  /*13f80*/  UIADD3 UR4, UR33, 0x646e171e, URZ ;  /* 0x646e171e21047890 */ /* 0x000fe4000fffe03f */
[----:B------:R-:W-:Y:S04]  /*13f90*/  IMAD.WIDE.U32 R170, R170, -0x326172a9, RZ ;  /* 0xcd9e8d57aaaa7825 */ /* 0x000fe800078e00ff */
[----:B------:R-:W-:Y:S05]  /*13fa0*/  IMAD.WIDE.U32 R188, R3, -0x326172a9, RZ ;  /* 0xcd9e8d5703bc7825 */ /* 0x000fea00078e00ff */
[----:B------:R-:W-:Y:S05]  /*13fb0*/  LOP3.LUT R2, R189, UR15, R170, 0x96, !PT ;  /* 0x0000000fbd027c12 */ /* 0x000fea000f8e96aa */
[----:B------:R-:W-:Y:S01]  /*13fc0*/  IMAD.WIDE.U32 R174, R2, -0x2daee0ad, RZ ;  /* 0xd2511f5302ae7825 */ /* 0x000fe200078e00ff */
[----:B----4-:R-:W-:Y:S05]  /*13fd0*/  LOP3.LUT R3, R171, UR5, R190, 0x96, !PT ;  /* 0x00000005ab037c12 */ /* 0x010fea000f8e96be */
[----:B------:R-:W-:Y:S02]  /*13fe0*/  IMAD.WIDE.U32 R170, R3, -0x2daee0ad, RZ ;  /* 0xd2511f5303aa7825 */ /* 0x000fe400078e00ff */
[----:B------:R-:W1:Y:S03]  /*13ff0*/  SHFL.BFLY PT, R3, R169, 0x1, 0x1f ;  /* 0x0c201f00a9037f89 */ /* 0x000e6600000e0000 */
[----:B------:R-:W-:Y:S02]  /*14000*/  LOP3.LUT R2, R171, UR14, R196, 0x96, !PT ;  /* 0x0000000eab027c12 */ /* 0x000fe4000f8e96c4 */
[----:B------:R-:W-:Y:S03]  /*14010*/  LOP3.LUT R170, R175, UR12, R170, 0x96, !PT ;  /* 0x0000000cafaa7c12 */ /* 0x000fe6000f8e96aa */
[----:B------:R-:W-:Y:S02]  /*14020*/  IMAD.WIDE.U32 R172, R2, -0x326172a9, RZ ;  /* 0xcd9e8d5702ac7825 */ /* 0x000fe400078e00ff */
[----:B------:R-:W2:Y:S02]  /*14030*/  SHFL.BFLY PT, R2, R166, 0x1, 0x1f ;  /* 0x0c201f00a6027f89 */ /* 0x000ea400000e0000 */
[----:B------:R-:W-:Y:S01]  /*14040*/  IMAD.WIDE.U32 R170, R170, -0x326172a9, RZ ;  /* 0xcd9e8d57aaaa7825 */ /* 0x000fe200078e00ff */
[----:B------:R-:W-:Y:S04]  /*14050*/  LOP3.LUT R168, R173, UR13, R188, 0x96, !PT ;  /* 0x0000000dada87c12 */ /* 0x000fe8000f8e96bc */
[----:B------:R-:W-:Y:S01]  /*14060*/  LOP3.LUT R172, R171, UR11, R172, 0x96, !PT ;  /* 0x0000000babac7c12 */ /* 0x000fe2000f8e96ac */
[----:B------:R-:W-:Y:S04]  /*14070*/  IMAD.WIDE.U32 R176, R168, -0x2daee0ad, RZ ;  /* 0xd2511f53a8b07825 */ /* 0x000fe800078e00ff */
[----:B------:R-:W-:Y:S01]  /*14080*/  IMAD.WIDE.U32 R172, R172, -0x2daee0ad, RZ ;  /* 0xd2511f53acac7825 */ /* 0x000fe200078e00ff */
[----:B------:R-:W-:Y:S02]  /*14090*/  LOP3.LUT R168, R177, UR10, R174, 0x96, !PT ;  /* 0x0000000ab1a87c12 */ /* 0x000fe4000f8e96ae */
[----:B-1----:R-:W-:Y:S02]  /*140a0*/  FMNMX.FTZ R3, R169, R3, !PT ;  /* 0x00000003a9037209 */ /* 0x002fe40007810000 */
[----:B------:R-:W-:Y:S01]  /*140b0*/  LOP3.LUT R169, R173, UR8, R176, 0x96, !PT ;  /* 0x00000008ada97c12 */ /* 0x000fe2000f8e96b0 */
[----:B------:R-:W-:Y:S01]  /*140c0*/  IMAD.WIDE.U32 R186, R168, -0x326172a9, RZ ;  /* 0xcd9e8d57a8ba7825 */ /* 0x000fe200078e00ff */
[C---:B------:R-:W-:Y:S03]  /*140d0*/  FSETP.NEU.FTZ.AND P4, PT, R3.reuse, -INF , PT ;  /* 0xff8000000300780b */ /* 0x040fe60003f9d000 */
[----:B------:R-:W-:Y:S01]  /*140e0*/  FMUL.FTZ R168, R3, c[0x0][0x23c] ;  /* 0x00008f0003a87a20 */ /* 0x000fe20000410000 */
[----:B------:R-:W-:Y:S01]  /*140f0*/  LOP3.LUT R171, R187, UR9, R170, 0x96, !PT ;  /* 0x00000009bbab7c12 */ /* 0x000fe2000f8e96aa */
[----:B------:R-:W-:Y:S01]  /*14100*/  FADD.FTZ R164, -R3, R164 ;  /* 0x000000a403a47221 */ /* 0x000fe20000010100 */
[----:B--2---:R-:W-:Y:S01]  /*14110*/  FMNMX.FTZ R2, R166, R2, !PT ;  /* 0x00000002a6027209 */ /* 0x004fe20007810000 */
[----:B------:R-:W-:Y:S01]  /*14120*/  IMAD.WIDE.U32 R194, R169, -0x326172a9, RZ ;  /* 0xcd9e8d57a9c27825 */ /* 0x000fe200078e00ff */
[----:B------:R-:W-:Y:S02]  /*14130*/  FSEL R168, R168, RZ, P4 ;  /* 0x000000ffa8a87208 */ /* 0x000fe40002000000 */
[----:B------:R-:W-:Y:S01]  /*14140*/  FSETP.NEU.FTZ.AND P4, PT, R2, -INF , PT ;  /* 0xff8000000200780b */ /* 0x000fe20003f9d000 */
[----:B------:R-:W-:Y:S01]  /*14150*/  FMUL.FTZ R164, R164, c[0x0][0x23c] ;  /* 0x00008f00a4a47a20 */ /* 0x000fe20000410000 */
[----:B------:R-:W-:Y:S01]  /*14160*/  LOP3.LUT R182, R195, UR31, R186, 0x96, !PT ;  /* 0x0000001fc3b67c12 */ /* 0x000fe2000f8e96ba */
[--C-:B------:R-:W-:Y:S02]  /*14170*/  FFMA.FTZ R5, R5, c[0x0][0x23c], -R168.reuse ;  /* 0x00008f0005057a23 */ /* 0x100fe400000108a8 */
[--C-:B------:R-:W-:Y:S02]  /*14180*/  FFMA.FTZ R4, R4, c[0x0][0x23c], -R168.reuse ;  /* 0x00008f0004047a23 */ /* 0x100fe400000108a8 */
[----:B------:R1:W2:Y:S01]  /*14190*/  MUFU.EX2 R184, R5 ;  /* 0x0000000500b87308 */ /* 0x0002a20000000800 */
[----:B------:R-:W-:Y:S02]  /*141a0*/  FMUL.FTZ R170, R2, c[0x0][0x23c] ;  /* 0x00008f0002aa7a20 */ /* 0x000fe40000410000 */
[----:B------:R-:W-:Y:S02]  /*141b0*/  FFMA.FTZ R13, R13, c[0x0][0x23c], -R168 ;  /* 0x00008f000d0d7a23 */ /* 0x000fe400000108a8 */
[----:B------:R-:W-:Y:S01]  /*141c0*/  IMAD.MOV.U32 R176, RZ, RZ, R178 ;  /* 0x000000ffffb07224 */ /* 0x000fe200078e00b2 */
[----:B------:R-:W-:Y:S01]  /*141d0*/  FSEL R170, R170, RZ, P4 ;  /* 0x000000ffaaaa7208 */ /* 0x000fe20002000000 */
[----:B------:R-:W-:Y:S02]  /*141e0*/  FFMA.FTZ R178, R20, c[0x0][0x23c], -R168 ;  /* 0x00008f0014b27a23 */ /* 0x000fe400000108a8 */
[----:B------:R-:W-:Y:S01]  /*141f0*/  IMAD.MOV.U32 R20, RZ, RZ, R196 ;  /* 0x000000ffff147224 */ /* 0x000fe200078e00c4 */
[----:B------:R-:W3:Y:S01]  /*14200*/  MUFU.EX2 R4, R4 ;  /* 0x0000000400047308 */ /* 0x000ee20000000800 */
[--C-:B------:R-:W-:Y:S02]  /*14210*/  FFMA.FTZ R16, R16, c[0x0][0x23c], -R168.reuse ;  /* 0x00008f0010107a23 */ /* 0x100fe400000108a8 */
[----:B------:R-:W-:Y:S02]  /*14220*/  FFMA.FTZ R183, R24, c[0x0][0x23c], -R168 ;  /* 0x00008f0018b77a23 */ /* 0x000fe400000108a8 */
[--C-:B------:R-:W-:Y:S02]  /*14230*/  FFMA.FTZ R24, R15, c[0x0][0x23c], -R170.reuse ;  /* 0x00008f000f187a23 */ /* 0x100fe400000108aa */
[----:B------:R-:W-:Y:S02]  /*14240*/  IMAD.MOV.U32 R15, RZ, RZ, R13 ;  /* 0x000000ffff0f7224 */ /* 0x000fe400078e000d */
[----:B------:R-:W-:Y:S01]  /*14250*/  FFMA.FTZ R13, R23, c[0x0][0x23c], -R170 ;  /* 0x00008f00170d7a23 */ /* 0x000fe200000108aa */
[----:B------:R-:W4:Y:S01]  /*14260*/  MUFU.EX2 R164, R164 ;  /* 0x000000a400a47308 */ /* 0x000f220000000800 */
[--C-:B------:R-:W-:Y:S02]  /*14270*/  FFMA.FTZ R174, R8, c[0x0][0x23c], -R168.reuse ;  /* 0x00008f0008ae7a23 */ /* 0x100fe400000108a8 */
[----:B------:R-:W-:Y:S01]  /*14280*/  FFMA.FTZ R177, R25, c[0x0][0x23c], -R168 ;  /* 0x00008f0019b17a23 */ /* 0x000fe200000108a8 */
[----:B-1----:R-:W-:Y:S01]  /*14290*/  LOP3.LUT R5, R182, 0xff, RZ, 0xc0, !PT ;  /* 0x000000ffb6057812 */ /* 0x002fe200078ec0ff */
[----:B--2---:R-:W-:Y:S02]  /*142a0*/  IMAD.MOV.U32 R23, RZ, RZ, R184 ;  /* 0x000000ffff177224 */ /* 0x004fe400078e00b8 */
[----:B------:R-:W-:Y:S01]  /*142b0*/  FFMA.FTZ R25, R14, c[0x0][0x23c], -R170 ;  /* 0x00008f000e197a23 */ /* 0x000fe200000108aa */
[----:B------:R-:W-:Y:S01]  /*142c0*/  ISETP.GE.U32.AND P0, PT, R243, R5, PT ;  /* 0x00000005f300720c */ /* 0x000fe20003f06070 */
[--C-:B------:R-:W-:Y:S01]  /*142d0*/  FFMA.FTZ R179, R21, c[0x0][0x23c], -R168.reuse ;  /* 0x00008f0015b37a23 */ /* 0x100fe200000108a8 */
[----:B------:R-:W-:Y:S01]  /*142e0*/  LOP3.LUT R5, R182, 0xffff, RZ, 0xc0, !PT ;  /* 0x0000ffffb6057812 */ /* 0x000fe200078ec0ff */
[----:B------:R-:W-:Y:S01]  /*142f0*/  IMAD.MOV.U32 R21, RZ, RZ, R197 ;  /* 0x000000ffff157224 */ /* 0x000fe200078e00c5 */
[----:B------:R-:W-:Y:S01]  /*14300*/  MUFU.EX2 R177, R177 ;  /* 0x000000b100b17308 */ /* 0x000fe20000000800 */
[--C-:B------:R-:W-:Y:S01]  /*14310*/  FFMA.FTZ R169, R32, c[0x0][0x23c], -R168.reuse ;  /* 0x00008f0020a97a23 */ /* 0x100fe200000108a8 */
[----:B------:R-:W-:Y:S01]  /*14320*/  SHF.R.U32.HI R5, RZ, 0x8, R5 ;  /* 0x00000008ff057819 */ /* 0x000fe20000011605 */
[--C-:B------:R-:W-:Y:S01]  /*14330*/  FFMA.FTZ R8, R9, c[0x0][0x23c], -R168.reuse ;  /* 0x00008f0009087a23 */ /* 0x100fe200000108a8 */
[----:B---3--:R-:W-:Y:S01]  /*14340*/  F2FP.PACK_AB R166, R23, R4 ;  /* 0x0000000417a6723e */ /* 0x008fe200000000ff */
[--C-:B------:R-:W-:Y:S01]  /*14350*/  FFMA.FTZ R9, R12, c[0x0][0x23c], -R168.reuse ;  /* 0x00008f000c097a23 */ /* 0x100fe200000108a8 */
[----:B------:R-:W-:Y:S01]  /*14360*/  LOP3.LUT R5, R5, 0xffff, RZ, 0xc0, !PT ;  /* 0x0000ffff05057812 */ /* 0x000fe200078ec0ff */
[--C-:B------:R-:W-:Y:S01]  /*14370*/  FFMA.FTZ R17, R17, c[0x0][0x23c], -R168.reuse ;  /* 0x00008f0011117a23 */ /* 0x100fe200000108a8 */
[----:B------:R1:W5:Y:S01]  /*14380*/  LDL.LU.64 R196, [R1+0x78] ;  /* 0x0000780001c47983 */ /* 0x0003620000300a00 */
[----:B------:R-:W-:Y:S01]  /*14390*/  FFMA.FTZ R175, R28, c[0x0][0x23c], -R168 ;  /* 0x00008f001caf7a23 */ /* 0x000fe200000108a8 */
[----:B------:R-:W-:Y:S01]  /*143a0*/  ISETP.GE.U32.AND P6, PT, R243, R5, PT ;  /* 0x00000005f300720c */ /* 0x000fe20003fc6070 */
[----:B------:R-:W-:Y:S01]  /*143b0*/  IMAD.MOV.U32 R28, RZ, RZ, R16 ;  /* 0x000000ffff1c7224 */ /* 0x000fe200078e0010 */
[----:B------:R-:W-:Y:S01]  /*143c0*/  @!P0 HADD2 R242, -R166.H0_H0, -RZ.H0_H0 ;  /* 0xa00000ffa6f28230 */ /* 0x000fe20000000900 */
[----:B------:R-:W-:Y:S01]  /*143d0*/  IMAD.MOV.U32 R32, RZ, RZ, R20 ;  /* 0x000000ffff207224 */ /* 0x000fe200078e0014 */
[----:B------:R-:W-:Y:S01]  /*143e0*/  MUFU.EX2 R169, R169 ;  /* 0x000000a900a97308 */ /* 0x000fe20000000800 */
[--C-:B------:R-:W-:Y:S01]  /*143f0*/  FFMA.FTZ R16, R18, c[0x0][0x23c], -R170.reuse ;  /* 0x00008f0012107a23 */ /* 0x100fe200000108aa */
[----:B------:R-:W-:Y:S01]  /*14400*/  MOV R18, R171 ;  /* 0x000000ab00127202 */ /* 0x000fe20000000f00 */
[--C-:B------:R-:W-:Y:S02]  /*14410*/  FFMA.FTZ R20, R19, c[0x0][0x23c], -R170.reuse ;  /* 0x00008f0013147a23 */ /* 0x100fe400000108aa */
[----:B------:R-:W-:Y:S02]  /*14420*/  FFMA.FTZ R12, R22, c[0x0][0x23c], -R170 ;  /* 0x00008f00160c7a23 */ /* 0x000fe400000108aa */
[----:B------:R-:W-:Y:S02]  /*14430*/  FADD.FTZ R0, -R2, R0 ;  /* 0x0000000002007221 */ /* 0x000fe40000010100 */
[----:B------:R-:W-:Y:S01]  /*14440*/  IMAD.MOV.U32 R19, RZ, RZ, R174 ;  /* 0x000000ffff137224 */ /* 0x000fe200078e00ae */
[----:B------:R-:W-:Y:S01]  /*14450*/  MUFU.EX2 R175, R175 ;  /* 0x000000af00af7308 */ /* 0x000fe20000000800 */
[----:B------:R-:W-:Y:S02]  /*14460*/  FFMA.FTZ R173, R29, c[0x0][0x23c], -R168 ;  /* 0x00008f001dad7a23 */ /* 0x000fe400000108a8 */
[----:B------:R-:W-:Y:S02]  /*14470*/  IMAD.MOV.U32 R29, RZ, RZ, R176 ;  /* 0x000000ffff1d7224 */ /* 0x000fe400078e00b0 */
[----:B------:R-:W-:Y:S02]  /*14480*/  FFMA.FTZ R168, R33, c[0x0][0x23c], -R168 ;  /* 0x00008f0021a87a23 */ /* 0x000fe400000108a8 */
[----:B------:R-:W-:Y:S01]  /*14490*/  FFMA.FTZ R171, R34, c[0x0][0x23c], -R170 ;  /* 0x00008f0022ab7a23 */ /* 0x000fe200000108aa */
[----:B------:R-:W-:Y:S01]  /*144a0*/  MOV R34, R25 ;  /* 0x0000001900227202 */ /* 0x000fe20000000f00 */
[----:B----4-:R-:W-:Y:S02]  /*144b0*/  FMUL.FTZ R25, R164, R153 ;  /* 0x00000099a4197220 */ /* 0x010fe40000410000 */
[----:B------:R-:W-:Y:S01]  /*144c0*/  IMAD.MOV.U32 R153, RZ, RZ, R182 ;  /* 0x000000ffff997224 */ /* 0x000fe200078e00b6 */
[----:B------:R-:W-:Y:S01]  /*144d0*/  IADD3 R182, P4, R180, UR28, RZ ;  /* 0x0000001cb4b67c10 */ /* 0x000fe2000ff9e0ff */
[----:B------:R-:W-:Y:S01]  /*144e0*/  IMAD.MOV.U32 R33, RZ, RZ, R21 ;  /* 0x000000ffff217224 */ /* 0x000fe200078e0015 */
[----:B------:R-:W-:Y:S01]  /*144f0*/  MUFU.EX2 R168, R168 ;  /* 0x000000a800a87308 */ /* 0x000fe20000000800 */
[----:B------:R-:W-:Y:S02]  /*14500*/  FFMA.FTZ R21, R26, c[0x0][0x23c], -R170 ;  /* 0x00008f001a157a23 */ /* 0x000fe400000108aa */
[----:B------:R-:W-:Y:S01]  /*14510*/  FFMA.FTZ R14, R164, R165, R4 ;  /* 0x000000a5a40e7223 */ /* 0x000fe20000010004 */
[----:B------:R-:W-:Y:S01]  /*14520*/  PRMT R165, R166, 0x7632, R165 ;  /* 0x00007632a6a57816 */ /* 0x000fe200000000a5 */
[C---:B------:R-:W-:Y:S02]  /*14530*/  FMUL.FTZ R4, R164.reuse, R132 ;  /* 0x00000084a4047220 */ /* 0x040fe40000410000 */
[----:B------:R-:W-:Y:S02]  /*14540*/  IMAD.MOV.U32 R132, RZ, RZ, R12 ;  /* 0x000000ffff847224 */ /* 0x000fe400078e000c */
[C---:B------:R-:W-:Y:S01]  /*14550*/  FMUL.FTZ R12, R164.reuse, R140 ;  /* 0x0000008ca40c7220 */ /* 0x040fe20000410000 */
[----:B------:R-:W-:Y:S01]  /*14560*/  @!P6 HADD2 R241, -R165.H0_H0, -RZ.H0_H0 ;  /* 0xa00000ffa5f1e230 */ /* 0x000fe20000000900 */
[----:B------:R-:W-:Y:S01]  /*14570*/  IMAD.MOV.U32 R140, RZ, RZ, R13 ;  /* 0x000000ffff8c7224 */ /* 0x000fe200078e000d */
[----:B------:R-:W-:Y:S01]  /*14580*/  MUFU.EX2 R171, R171 ;  /* 0x000000ab00ab7308 */ /* 0x000fe20000000800 */
[C---:B------:R-:W-:Y:S02]  /*14590*/  FMUL.FTZ R13, R164.reuse, R141 ;  /* 0x0000008da40d7220 */ /* 0x040fe40000410000 */
[----:B------:R-:W-:Y:S02]  /*145a0*/  IMAD.MOV.U32 R141, RZ, RZ, R16 ;  /* 0x000000ffff8d7224 */ /* 0x000fe400078e0010 */
[C---:B------:R-:W-:Y:S02]  /*145b0*/  FMUL.FTZ R16, R164.reuse, R144 ;  /* 0x00000090a4107220 */ /* 0x040fe40000410000 */
[----:B------:R-:W-:Y:S02]  /*145c0*/  IMAD.MOV.U32 R144, RZ, RZ, R17 ;  /* 0x000000ffff907224 */ /* 0x000fe400078e0011 */
[----:B------:R-:W-:Y:S02]  /*145d0*/  FMUL.FTZ R17, R164, R145 ;  /* 0x00000091a4117220 */ /* 0x000fe40000410000 */
[----:B------:R-:W-:Y:S02]  /*145e0*/  IMAD.MOV.U32 R145, RZ, RZ, R20 ;  /* 0x000000ffff917224 */ /* 0x000fe400078e0014 */
[----:B------:R-:W-:Y:S02]  /*145f0*/  FMUL.FTZ R0, R0, c[0x0][0x23c] ;  /* 0x00008f0000007a20 */ /* 0x000fe40000410000 */
[----:B------:R-:W-:Y:S02]  /*14600*/  FFMA.FTZ R10, R10, c[0x0][0x23c], -R170 ;  /* 0x00008f000a0a7a23 */ /* 0x000fe400000108aa */
[C---:B------:R-:W-:Y:S02]  /*14610*/  FMUL.FTZ R5, R164.reuse, R133 ;  /* 0x00000085a4057220 */ /* 0x040fe40000410000 */
[----:B------:R-:W-:Y:S01]  /*14620*/  IMAD.MOV.U32 R133, RZ, RZ, R8 ;  /* 0x000000ffff857224 */ /* 0x000fe200078e0008 */
[----:B------:R-:W2:Y:S01]  /*14630*/  MUFU.EX2 R0, R0 ;  /* 0x0000000000007308 */ /* 0x000ea20000000800 */
[C---:B------:R-:W-:Y:S01]  /*14640*/  FMUL.FTZ R8, R164.reuse, R136 ;  /* 0x00000088a4087220 */ /* 0x040fe20000410000 */
[----:B------:R-:W-:Y:S01]  /*14650*/  MOV R136, R19 ;  /* 0x0000001300887202 */ /* 0x000fe20000000f00 */
[----:B------:R-:W-:Y:S02]  /*14660*/  IMAD.MOV.U32 R19, RZ, RZ, R18 ;  /* 0x000000ffff137224 */ /* 0x000fe400078e0012 */
[----:B------:R-:W-:Y:S02]  /*14670*/  IMAD.MOV.U32 R18, RZ, RZ, R15 ;  /* 0x000000ffff127224 */ /* 0x000fe400078e000f */
[----:B------:R-:W-:Y:S02]  /*14680*/  IMAD.MOV.U32 R15, RZ, RZ, R9 ;  /* 0x000000ffff0f7224 */ /* 0x000fe400078e0009 */
[----:B------:R-:W-:Y:S01]  /*14690*/  FMUL.FTZ R9, R164, R137 ;  /* 0x00000089a4097220 */ /* 0x000fe20000410000 */
[----:B------:R-:W-:Y:S01]  /*146a0*/  MUFU.EX2 R136, R136 ;  /* 0x0000008800887308 */ /* 0x000fe20000000800 */
[----:B------:R-:W-:Y:S02]  /*146b0*/  IMAD.MOV.U32 R137, RZ, RZ, R29 ;  /* 0x000000ffff897224 */ /* 0x000fe400078e001d */
[----:B------:R-:W-:Y:S02]  /*146c0*/  IMAD.MOV.U32 R26, RZ, RZ, R194 ;  /* 0x000000ffff1a7224 */ /* 0x000fe400078e00c2 */
[--C-:B------:R-:W-:Y:S02]  /*146d0*/  FFMA.FTZ R184, R27, c[0x0][0x23c], -R170.reuse ;  /* 0x00008f001bb87a23 */ /* 0x100fe400000108aa */
[--C-:B------:R-:W-:Y:S02]  /*146e0*/  FFMA.FTZ R176, R30, c[0x0][0x23c], -R170.reuse ;  /* 0x00008f001eb07a23 */ /* 0x100fe400000108aa */
[--C-:B------:R-:W-:Y:S01]  /*146f0*/  FFMA.FTZ R174, R31, c[0x0][0x23c], -R170.reuse ;  /* 0x00008f001fae7a23 */ /* 0x100fe200000108aa */
[----:B------:R-:W-:Y:S01]  /*14700*/  MUFU.EX2 R133, R133 ;  /* 0x0000008500857308 */ /* 0x000fe20000000800 */
[C---:B------:R-:W-:Y:S02]  /*14710*/  FMUL.FTZ R20, R164.reuse, R148 ;  /* 0x00000094a4147220 */ /* 0x040fe40000410000 */
[----:B------:R-:W-:Y:S02]  /*14720*/  FMUL.FTZ R29, R164, R157 ;  /* 0x0000009da41d7220 */ /* 0x000fe40000410000 */
[--C-:B------:R-:W-:Y:S02]  /*14730*/  FFMA.FTZ R6, R6, c[0x0][0x23c], -R170.reuse ;  /* 0x00008f0006067a23 */ /* 0x100fe400000108aa */
[--C-:B------:R-:W-:Y:S02]  /*14740*/  FFMA.FTZ R7, R7, c[0x0][0x23c], -R170.reuse ;  /* 0x00008f0007077a23 */ /* 0x100fe400000108aa */
[--C-:B------:R-:W-:Y:S02]  /*14750*/  FFMA.FTZ R11, R11, c[0x0][0x23c], -R170.reuse ;  /* 0x00008f000b0b7a23 */ /* 0x100fe400000108aa */
[----:B------:R-:W-:Y:S02]  /*14760*/  FFMA.FTZ R170, R35, c[0x0][0x23c], -R170 ;  /* 0x00008f0023aa7a23 */ /* 0x000fe400000108aa */
[----:B------:R-:W-:Y:S02]  /*14770*/  IMAD.MOV.U32 R35, RZ, RZ, R24 ;  /* 0x000000ffff237224 */ /* 0x000fe400078e0018 */
[C---:B------:R-:W-:Y:S02]  /*14780*/  FMUL.FTZ R24, R164.reuse, R152 ;  /* 0x00000098a4187220 */ /* 0x040fe40000410000 */
[----:B------:R-:W-:Y:S01]  /*14790*/  IMAD.MOV.U32 R148, RZ, RZ, R21 ;  /* 0x000000ffff947224 */ /* 0x000fe200078e0015 */
[----:B------:R-:W-:Y:S01]  /*147a0*/  MUFU.EX2 R170, R170 ;  /* 0x000000aa00aa7308 */ /* 0x000fe20000000800 */
[C---:B------:R-:W-:Y:S01]  /*147b0*/  FMUL.FTZ R21, R164.reuse, R149 ;  /* 0x00000095a4157220 */ /* 0x040fe20000410000 */
[----:B------:R-:W-:Y:S01]  /*147c0*/  MOV R149, R183 ;  /* 0x000000b700957202 */ /* 0x000fe20000000f00 */
[----:B------:R-:W-:Y:S01]  /*147d0*/  IMAD.MOV.U32 R152, RZ, RZ, R14 ;  /* 0x000000ffff987224 */ /* 0x000fe200078e000e */
[----:B------:R-:W-:Y:S01]  /*147e0*/  SHF.R.U32.HI R14, RZ, 0x18, R153 ;  /* 0x00000018ff0e7819 */ /* 0x000fe20000011699 */
[----:B------:R-:W-:Y:S01]  /*147f0*/  IMAD.MOV.U32 R157, RZ, RZ, R145 ;  /* 0x000000ffff9d7224 */ /* 0x000fe200078e0091 */
[----:B------:R-:W-:Y:S01]  /*14800*/  IADD3.X R183, R181, UR27, RZ, P4, !PT ;  /* 0x0000001bb5b77c10 */ /* 0x000fe2000a7fe4ff */
[----:B------:R-:W-:Y:S01]  /*14810*/  IMAD.MOV.U32 R30, RZ, RZ, R26 ;  /* 0x000000ffff1e7224 */ /* 0x000fe200078e001a */
[----:B------:R-:W-:Y:S01]  /*14820*/  ISETP.GE.U32.AND P5, PT, R243, R14, PT ;  /* 0x0000000ef300720c */ /* 0x000fe20003fa6070 */
[----:B------:R-:W-:Y:S01]  /*14830*/  IMAD.MOV.U32 R26, RZ, RZ, R32 ;  /* 0x000000ffff1a7224 */ /* 0x000fe200078e0020 */
[----:B------:R2:W-:Y:S01]  /*14840*/  MUFU.EX2 R145, R10 ;  /* 0x0000000a00917308 */ /* 0x0005e20000000800 */
[----:B------:R-:W-:Y:S01]  /*14850*/  FMUL.FTZ R32, R164, R160 ;  /* 0x000000a0a4207220 */ /* 0x000fe20000410000 */
[----:B------:R-:W-:Y:S01]  /*14860*/  SHF.R.U32.HI R14, RZ, 0x10, R153 ;  /* 0x00000010ff0e7819 */ /* 0x000fe20000011699 */
[----:B------:R-:W-:Y:S02]  /*14870*/  IMAD.MOV.U32 R160, RZ, RZ, R152 ;  /* 0x000000ffffa07224 */ /* 0x000fe400078e0098 */
[----:B------:R-:W-:Y:S01]  /*14880*/  IMAD.MOV.U32 R152, RZ, RZ, R144 ;  /* 0x000000ffff987224 */ /* 0x000fe200078e0090 */
[----:B------:R-:W-:Y:S01]  /*14890*/  LOP3.LUT R14, R14, 0xff, RZ, 0xc0, !PT ;  /* 0x000000ff0e0e7812 */ /* 0x000fe200078ec0ff */
[----:B------:R-:W-:Y:S01]  /*148a0*/  IMAD.MOV.U32 R144, RZ, RZ, R132 ;  /* 0x000000ffff907224 */ /* 0x000fe200078e0084 */
[----:B------:R-:W-:Y:S01]  /*148b0*/  PRMT R132, R166, 0x5410, R165 ;  /* 0x00005410a6847816 */ /* 0x000fe200000000a5 */
[----:B------:R-:W-:Y:S01]  /*148c0*/  IMAD.MOV.U32 R153, RZ, RZ, R149 ;  /* 0x000000ffff997224 */ /* 0x000fe200078e0095 */
[----:B------:R-:W-:Y:S01]  /*148d0*/  @!P0 PRMT R166, R242, 0x5410, RZ ;  /* 0x00005410f2a68816 */ /* 0x000fe200000000ff */
[----:B------:R-:W-:Y:S01]  /*148e0*/  IMAD.MOV.U32 R22, RZ, RZ, R28 ;  /* 0x000000ffff167224 */ /* 0x000fe200078e001c */
[----:B------:R-:W-:Y:S01]  /*148f0*/  ISETP.NE.AND P0, PT, R137, RZ, PT ;  /* 0x000000ff8900720c */ /* 0x000fe20003f05270 */
[C---:B------:R-:W-:Y:S01]  /*14900*/  FMUL.FTZ R28, R164.reuse, R156 ;  /* 0x0000009ca41c7220 */ /* 0x040fe20000410000 */
[----:B------:R-:W-:Y:S01]  /*14910*/  MOV R149, R141 ;  /* 0x0000008d00957202 */ /* 0x000fe20000000f00 */
[----:B------:R3:W-:Y:S01]  /*14920*/  MUFU.EX2 R137, R7 ;  /* 0x0000000700897308 */ /* 0x0007e20000000800 */
[----:B------:R-:W-:Y:S01]  /*14930*/  IMAD.MOV.U32 R156, RZ, RZ, R148 ;  /* 0x000000ffff9c7224 */ /* 0x000fe200078e0094 */
[----:B------:R-:W-:Y:S01]  /*14940*/  ISETP.GE.U32.AND P4, PT, R243, R14, PT ;  /* 0x0000000ef300720c */ /* 0x000fe20003f86070 */
[----:B------:R-:W-:Y:S01]  /*14950*/  IMAD.MOV.U32 R148, RZ, RZ, R140 ;  /* 0x000000ffff947224 */ /* 0x000fe200078e008c */
[----:B------:R-:W-:Y:S01]  /*14960*/  @!P6 PRMT R165, R241, 0x5410, RZ ;  /* 0x00005410f1a5e816 */ /* 0x000fe200000000ff */
[----:B------:R-:W-:Y:S01]  /*14970*/  IMAD.MOV.U32 R27, RZ, RZ, R195 ;  /* 0x000000ffff1b7224 */ /* 0x000fe200078e00c3 */
[----:B------:R4:W-:Y:S01]  /*14980*/  STG.E.U16 [R180.64], R166 ;  /* 0x000000a6b4007986 */ /* 0x0009e2000c101518 */
[----:B------:R-:W-:Y:S02]  /*14990*/  FMUL.FTZ R36, R164, R36 ;  /* 0x00000024a4247220 */ /* 0x000fe40000410000 */
[----:B------:R-:W-:Y:S01]  /*149a0*/  IMAD.MOV.U32 R31, RZ, RZ, R27 ;  /* 0x000000ffff1f7224 */ /* 0x000fe200078e001b */
[----:B------:R1:W1:Y:S01]  /*149b0*/  MUFU.EX2 R141, R6 ;  /* 0x00000006008d7308 */ /* 0x0002620000000800 */
[----:B------:R-:W-:Y:S01]  /*149c0*/  IMAD.MOV.U32 R27, RZ, RZ, R33 ;  /* 0x000000ffff1b7224 */ /* 0x000fe200078e0021 */
[----:B------:R-:W-:Y:S01]  /*149d0*/  STG.E.U16 [R180.64+0x2], R165 ;  /* 0x000002a5b4007986 */ /* 0x000fe2000c101518 */
[C---:B--2---:R-:W-:Y:S02]  /*149e0*/  FMUL.FTZ R10, R0.reuse, R138 ;  /* 0x0000008a000a7220 */ /* 0x044fe40000410000 */
[----:B------:R-:W-:Y:S01]  /*149f0*/  IMAD.MOV.U32 R138, RZ, RZ, R22 ;  /* 0x000000ffff8a7224 */ /* 0x000fe200078e0016 */
[----:B------:R2:W5:Y:S01]  /*14a00*/  LDL.LU.64 R194, [R1+0x70] ;  /* 0x0000700001c27983 */ /* 0x0005620000300a00 */
[C---:B------:R-:W-:Y:S02]  /*14a10*/  FMUL.FTZ R22, R0.reuse, R150 ;  /* 0x0000009600167220 */ /* 0x040fe40000410000 */
[----:B------:R-:W-:Y:S01]  /*14a20*/  IMAD.MOV.U32 R150, RZ, RZ, R26 ;  /* 0x000000ffff967224 */ /* 0x000fe200078e001a */
[----:B------:R1:W1:Y:S01]  /*14a30*/  MUFU.EX2 R140, R11 ;  /* 0x0000000b008c7308 */ /* 0x0002620000000800 */
[----:B------:R-:W-:Y:S02]  /*14a40*/  FMUL.FTZ R26, R0, R154 ;  /* 0x0000009a001a7220 */ /* 0x000fe40000410000 */
        /* <DEDUP_REMOVED lines=48> */
[----:B------:R-:W-:Y:S02]  /*14d50*/  FMUL.FTZ R129, R164, R129 ;  /* 0x00000081a4817220 */ /* 0x000fe40000410000 */
[C---:B---3--:R-:W-:Y:S02]  /*14d60*/  FMUL.FTZ R7, R0.reuse, R135 ;  /* 0x0000008700077220 */ /* 0x048fe40000410000 */
[----:B------:R-:W-:Y:S02]  /*14d70*/  IMAD.MOV.U32 R135, RZ, RZ, R23 ;  /* 0x000000ffff877224 */ /* 0x000fe400078e0017 */
[C---:B------:R-:W-:Y:S01]  /*14d80*/  FMUL.FTZ R23, R0.reuse, R151 ;  /* 0x0000009700177220 */ /* 0x040fe20000410000 */
[----:B------:R-:W-:Y:S01]  /*14d90*/  MOV R151, R27 ;  /* 0x0000001b00977202 */ /* 0x000fe20000000f00 */
[C---:B------:R-:W-:Y:S02]  /*14da0*/  FMUL.FTZ R27, R0.reuse, R155 ;  /* 0x0000009b001b7220 */ /* 0x040fe40000410000 */
[----:B------:R-:W-:Y:S02]  /*14db0*/  IMAD.MOV.U32 R155, RZ, RZ, R31 ;  /* 0x000000ffff9b7224 */ /* 0x000fe400078e001f */
[----:B------:R-:W-:Y:S02]  /*14dc0*/  IMAD.MOV.U32 R164, RZ, RZ, R152 ;  /* 0x000000ffffa47224 */ /* 0x000fe400078e0098 */
[----:B------:R-:W-:Y:S02]  /*14dd0*/  IMAD.MOV.U32 R152, RZ, RZ, R149 ;  /* 0x000000ffff987224 */ /* 0x000fe400078e0095 */
[----:B------:R-:W-:Y:S02]  /*14de0*/  IMAD.MOV.U32 R149, RZ, RZ, R144 ;  /* 0x000000ffff957224 */ /* 0x000fe400078e0090 */
[----:B------:R-:W-:Y:S02]  /*14df0*/  IMAD.MOV.U32 R144, RZ, RZ, R34 ;  /* 0x000000ffff907224 */ /* 0x000fe400078e0022 */
[C---:B------:R-:W-:Y:S01]  /*14e00*/  FMUL.FTZ R34, R0.reuse, R162 ;  /* 0x000000a200227220 */ /* 0x040fe20000410000 */
[----:B------:R-:W-:Y:S01]  /*14e10*/  MUFU.EX2 R152, R152 ;  /* 0x0000009800987308 */ /* 0x000fe20000000800 */
[----:B------:R-:W-:Y:S01]  /*14e20*/  IMAD.MOV.U32 R162, RZ, RZ, R154 ;  /* 0x000000ffffa27224 */ /* 0x000fe200078e009a */
[----:B------:R-:W-:Y:S01]  /*14e30*/  MOV R154, R150 ;  /* 0x00000096009a7202 */ /* 0x000fe20000000f00 */
[C---:B-1----:R-:W-:Y:S02]  /*14e40*/  FMUL.FTZ R6, R0.reuse, R134 ;  /* 0x0000008600067220 */ /* 0x042fe40000410000 */
[C---:B------:R-:W-:Y:S01]  /*14e50*/  FMUL.FTZ R14, R0.reuse, R142 ;  /* 0x0000008e000e7220 */ /* 0x040fe20000410000 */
[----:B----4-:R-:W-:Y:S01]  /*14e60*/  MOV R166, R162 ;  /* 0x000000a200a67202 */ /* 0x010fe20000000f00 */
[----:B------:R-:W-:Y:S02]  /*14e70*/  IMAD.MOV.U32 R142, RZ, RZ, R15 ;  /* 0x000000ffff8e7224 */ /* 0x000fe400078e000f */
[C---:B------:R-:W-:Y:S01]  /*14e80*/  FMUL.FTZ R15, R0.reuse, R143 ;  /* 0x0000008f000f7220 */ /* 0x040fe20000410000 */
[----:B------:R-:W1:Y:S01]  /*14e90*/  MUFU.EX2 R144, R144 ;  /* 0x0000009000907308 */ /* 0x000e620000000800 */
[----:B------:R-:W-:Y:S02]  /*14ea0*/  IMAD.MOV.U32 R143, RZ, RZ, R18 ;  /* 0x000000ffff8f7224 */ /* 0x000fe400078e0012 */
[----:B------:R-:W-:Y:S02]  /*14eb0*/  IMAD.MOV.U32 R134, RZ, RZ, R160 ;  /* 0x000000ffff867224 */ /* 0x000fe400078e00a0 */
[----:B------:R-:W-:Y:S01]  /*14ec0*/  IMAD.MOV.U32 R160, RZ, RZ, R148 ;  /* 0x000000ffffa07224 */ /* 0x000fe200078e0094 */
[----:B------:R-:W-:Y:S01]  /*14ed0*/  MOV R148, R35 ;  /* 0x0000002300947202 */ /* 0x000fe20000000f00 */
[C---:B------:R-:W-:Y:S02]  /*14ee0*/  FMUL.FTZ R35, R0.reuse, R163 ;  /* 0x000000a300237220 */ /* 0x040fe40000410000 */
[----:B------:R-:W-:Y:S01]  /*14ef0*/  IMAD.MOV.U32 R163, RZ, RZ, R155 ;  /* 0x000000ffffa37224 */ /* 0x000fe200078e009b */
[----:B------:R-:W3:Y:S01]  /*14f00*/  MUFU.EX2 R142, R142 ;  /* 0x0000008e008e7308 */ /* 0x000ee20000000800 */
[C---:B------:R-:W-:Y:S01]  /*14f10*/  FMUL.FTZ R11, R0.reuse, R139 ;  /* 0x0000008b000b7220 */ /* 0x040fe20000410000 */
[----:B------:R-:W-:Y:S01]  /*14f20*/  F2FP.PACK_AB R139, R137, R141 ;  /* 0x0000008d898b723e */ /* 0x000fe200000000ff */
[C---:B------:R-:W-:Y:S02]  /*14f30*/  FMUL.FTZ R18, R0.reuse, R146 ;  /* 0x0000009200127220 */ /* 0x040fe40000410000 */
[C---:B------:R-:W-:Y:S02]  /*14f40*/  FMUL.FTZ R30, R0.reuse, R158 ;  /* 0x0000009e001e7220 */ /* 0x040fe40000410000 */
[C---:B------:R-:W-:Y:S01]  /*14f50*/  FMUL.FTZ R31, R0.reuse, R159 ;  /* 0x0000009f001f7220 */ /* 0x040fe20000410000 */
[----:B------:R-:W-:Y:S01]  /*14f60*/  @!P4 HADD2 R240, -R139.H0_H0, -RZ.H0_H0 ;  /* 0xa00000ff8bf0c230 */ /* 0x000fe20000000900 */
        /* <DEDUP_REMOVED lines=50> */
[C---:B------:R-:W-:Y:S02]  /*15290*/  FMUL.FTZ R19, R0.reuse, R147 ;  /* 0x0000009300137220 */ /* 0x040fe40000410000 */
[----:B------:R-:W-:Y:S02]  /*152a0*/  IMAD.MOV.U32 R147, RZ, RZ, R143 ;  /* 0x000000ffff937224 */ /* 0x000fe400078e008f */
[----:B------:R-:W-:Y:S02]  /*152b0*/  IMAD.MOV.U32 R143, RZ, RZ, R134 ;  /* 0x000000ffff8f7224 */ /* 0x000fe400078e0086 */
[----:B------:R-:W-:Y:S01]  /*152c0*/  FFMA.FTZ R134, R0, R167, R141 ;  /* 0x000000a700867223 */ /* 0x000fe2000001008d */
[----:B------:R-:W-:Y:S01]  /*152d0*/  LOP3.LUT R0, R162, 0xff, RZ, 0xc0, !PT ;  /* 0x000000ffa2007812 */ /* 0x000fe200078ec0ff */
[----:B------:R-:W-:Y:S01]  /*152e0*/  FADD.FTZ R135, R135, R143 ;  /* 0x0000008f87877221 */ /* 0x000fe20000010000 */
[----:B------:R-:W-:Y:S01]  /*152f0*/  SHF.R.U32.HI R141, RZ, 0x10, R162 ;  /* 0x00000010ff8d7819 */ /* 0x000fe200000116a2 */
[----:B------:R-:W-:Y:S01]  /*15300*/  IMAD.MOV.U32 R143, RZ, RZ, R138 ;  /* 0x000000ffff8f7224 */ /* 0x000fe200078e008a */
[----:B------:R-:W-:Y:S01]  /*15310*/  ISETP.GE.U32.AND P6, PT, R243, R0, PT ;  /* 0x00000000f300720c */ /* 0x000fe20003fc6070 */
[----:B------:R-:W-:Y:S01]  /*15320*/  FADD.FTZ R138, R136, R135 ;  /* 0x00000087888a7221 */ /* 0x000fe20000010000 */
[----:B------:R-:W-:Y:S01]  /*15330*/  LOP3.LUT R0, R162, 0xffff, RZ, 0xc0, !PT ;  /* 0x0000ffffa2007812 */ /* 0x000fe200078ec0ff */
[----:B------:R-:W-:Y:S01]  /*15340*/  FADD.FTZ R134, R137, R134 ;  /* 0x0000008689867221 */ /* 0x000fe20000010000 */
[----:B------:R-:W-:Y:S01]  /*15350*/  PRMT R137, R139, 0x7632, R137 ;  /* 0x000076328b897816 */ /* 0x000fe20000000089 */
[----:B------:R-:W-:Y:S01]  /*15360*/  FADD.FTZ R138, R133, R138 ;  /* 0x0000008a858a7221 */ /* 0x000fe20000010000 */
[----:B------:R-:W-:Y:S01]  /*15370*/  SHF.R.U32.HI R135, RZ, 0x8, R0 ;  /* 0x00000008ff877819 */ /* 0x000fe20000011600 */
[----:B------:R-:W-:Y:S01]  /*15380*/  FADD.FTZ R134, R145, R134 ;  /* 0x0000008691867221 */ /* 0x000fe20000010000 */
[----:B------:R-:W-:Y:S01]  /*15390*/  F2FP.PACK_AB R0, R133, R136 ;  /* 0x000000888500723e */ /* 0x000fe200000000ff */
[----:B------:R-:W-:Y:S01]  /*153a0*/  @!P5 HADD2 R239, -R137.H0_H0, -RZ.H0_H0 ;  /* 0xa00000ff89efd230 */ /* 0x000fe20000000900 */
[----:B------:R-:W-:Y:S01]  /*153b0*/  LOP3.LUT R136, R135, 0xffff, RZ, 0xc0, !PT ;  /* 0x0000ffff87887812 */ /* 0x000fe200078ec0ff */
[----:B------:R-:W-:Y:S01]  /*153c0*/  IMAD.MOV.U32 R150, RZ, RZ, R143 ;  /* 0x000000ffff967224 */ /* 0x000fe200078e008f */
[----:B------:R4:W2:Y:S01]  /*153d0*/  MUFU.EX2 R135, R147 ;  /* 0x0000009300877308 */ /* 0x0008a20000000800 */
[----:B------:R-:W-:Y:S01]  /*153e0*/  PRMT R133, R139, 0x5410, R137 ;  /* 0x000054108b857816 */ /* 0x000fe20000000089 */
[----:B------:R-:W-:Y:S01]  /*153f0*/  @!P6 HADD2 R238, -R0.H0_H0, -RZ.H0_H0 ;  /* 0xa00000ff00eee230 */ /* 0x000fe20000000900 */
[----:B------:R-:W-:Y:S01]  /*15400*/  @!P4 PRMT R139, R240, 0x5410, RZ ;  /* 0x00005410f08bc816 */ /* 0x000fe200000000ff */
[----:B------:R-:W-:Y:S01]  /*15410*/  FADD.FTZ R143, R140, R134 ;  /* 0x000000868c8f7221 */ /* 0x000fe20000010000 */
[----:B------:R-:W-:Y:S01]  /*15420*/  ISETP.GE.U32.AND P4, PT, R243, R136, PT ;  /* 0x00000088f300720c */ /* 0x000fe20003f86070 */
[----:B------:R-:W-:Y:S01]  /*15430*/  IMAD.MOV.U32 R155, RZ, RZ, R151 ;  /* 0x000000ffff9b7224 */ /* 0x000fe200078e0097 */
[----:B------:R-:W-:Y:S01]  /*15440*/  LOP3.LUT R141, R141, 0xff, RZ, 0xc0, !PT ;  /* 0x000000ff8d8d7812 */ /* 0x000fe200078ec0ff */
[----:B------:R-:W-:Y:S01]  /*15450*/  IMAD.MOV.U32 R151, RZ, RZ, R164 ;  /* 0x000000ffff977224 */ /* 0x000fe200078e00a4 */
[----:B------:R-:W-:Y:S01]  /*15460*/  @!P5 PRMT R137, R239, 0x5410, RZ ;  /* 0x00005410ef89d816 */ /* 0x000fe200000000ff */
[----:B------:R-:W-:Y:S01]  /*15470*/  IMAD.MOV.U32 R164, RZ, RZ, R157 ;  /* 0x000000ffffa47224 */ /* 0x000fe200078e009d */
[----:B------:R-:W-:Y:S01]  /*15480*/  PRMT R136, R0, 0x7632, R136 ;  /* 0x0000763200887816 */ /* 0x000fe20000000088 */
[----:B------:R-:W-:Y:S01]  /*15490*/  IMAD.MOV.U32 R157, RZ, RZ, R156 ;  /* 0x000000ffff9d7224 */ /* 0x000fe200078e009c */
[C---:B------:R-:W-:Y:S01]  /*154a0*/  ISETP.GE.U32.AND P5, PT, R243.reuse, R141, PT ;  /* 0x0000008df300720c */ /* 0x040fe20003fa6070 */
[----:B------:R-:W-:Y:S01]  /*154b0*/  IMAD.MOV.U32 R156, RZ, RZ, R149 ;  /* 0x000000ffff9c7224 */ /* 0x000fe200078e0095 */
[----:B------:R-:W-:Y:S01]  /*154c0*/  SHF.R.U32.HI R141, RZ, 0x18, R162 ;  /* 0x00000018ff8d7819 */ /* 0x000fe200000116a2 */
[----:B-1----:R-:W-:Y:S01]  /*154d0*/  FADD.FTZ R149, R144, R143 ;  /* 0x0000008f90957221 */ /* 0x002fe20000010000 */
[----:B------:R-:W-:Y:S01]  /*154e0*/  PRMT R134, R0, 0x5410, R136 ;  /* 0x0000541000867816 */ /* 0x000fe20000000088 */
[----:B------:R-:W-:Y:S01]  /*154f0*/  @!P4 HADD2 R236, -R136.H0_H0, -RZ.H0_H0 ;  /* 0xa00000ff88ecc230 */ /* 0x000fe20000000900 */
[----:B------:R-:W-:Y:S01]  /*15500*/  @!P6 PRMT R0, R238, 0x5410, RZ ;  /* 0x00005410ee00e816 */ /* 0x000fe200000000ff */
[----:B------:R1:W-:Y:S01]  /*15510*/  STG.E.U16 [R182.64], R139 ;  /* 0x0000008bb6007986 */ /* 0x0003e2000c101518 */
[----:B------:R-:W-:Y:S01]  /*15520*/  ISETP.GE.U32.AND P6, PT, R243, R141, PT ;  /* 0x0000008df300720c */ /* 0x000fe20003fc6070 */
[----:B------:R-:W-:Y:S01]  /*15530*/  IMAD.MOV.U32 R167, RZ, RZ, R163 ;  /* 0x000000ffffa77224 */ /* 0x000fe200078e00a3 */
[----:B------:R-:W-:Y:S01]  /*15540*/  F2FP.PACK_AB R145, R140, R145 ;  /* 0x000000918c91723e */ /* 0x000fe200000000ff */
[----:B----4-:R-:W-:Y:S01]  /*15550*/  IMAD.WIDE.U32 R146, R146, -0x2daee0ad, RZ ;  /* 0xd2511f5392927825 */ /* 0x010fe200078e00ff */
[----:B------:R-:W-:Y:S01]  /*15560*/  @!P4 PRMT R136, R236, 0x5410, RZ ;  /* 0x00005410ec88c816 */ /* 0x000fe200000000ff */
[----:B------:R4:W-:Y:S01]  /*15570*/  STG.E.U16 [R182.64+0x2], R137 ;  /* 0x00000289b6007986 */ /* 0x0009e2000c101518 */
[----:B------:R-:W-:Y:S01]  /*15580*/  PRMT R143, R145, 0x7632, R143 ;  /* 0x00007632918f7816 */ /* 0x000fe2000000008f */
[----:B---3--:R-:W-:Y:S01]  /*15590*/  FADD.FTZ R140, R142, R138 ;  /* 0x0000008a8e8c7221 */ /* 0x008fe20000010000 */
[----:B------:R-:W-:Y:S01]  /*155a0*/  LOP3.LUT R141, R147, UR4, R172, 0x96, !PT ;  /* 0x00000004938d7c12 */ /* 0x000fe2000f8e96ac */
[----:B------:R3:W-:Y:S01]  /*155b0*/  STG.E.U16 [R180.64+0x12], R136 ;  /* 0x00001288b4007986 */ /* 0x0007e2000c101518 */
[C---:B--2---:R-:W-:Y:S01]  /*155c0*/  F2FP.PACK_AB R142, R135.reuse, R142 ;  /* 0x0000008e878e723e */ /* 0x044fe200000000ff */
[----:B------:R-:W-:Y:S01]  /*155d0*/  FADD.FTZ R140, R135, R140 ;  /* 0x0000008c878c7221 */ /* 0x000fe20000010000 */
[C---:B------:R-:W-:Y:S01]  /*155e0*/  LOP3.LUT R138, R141.reuse, 0xff, RZ, 0xc0, !PT ;  /* 0x000000ff8d8a7812 */ /* 0x040fe200078ec0ff */
[----:B------:R-:W-:Y:S01]  /*155f0*/  @!P5 HADD2 R237, -R145.H0_H0, -RZ.H0_H0 ;  /* 0xa00000ff91edd230 */ /* 0x000fe20000000900 */
[----:B------:R-:W-:Y:S01]  /*15600*/  LOP3.LUT R135, R141, 0xffff, RZ, 0xc0, !PT ;  /* 0x0000ffff8d877812 */ /* 0x000fe200078ec0ff */
[----:B------:R-:W-:Y:S01]  /*15610*/  @!P6 HADD2 R235, -R143.H0_H0, -RZ.H0_H0 ;  /* 0xa00000ff8febe230 */ /* 0x000fe20000000900 */
[----:B------:R-:W-:Y:S01]  /*15620*/  ISETP.GE.U32.AND P4, PT, R243, R138, PT ;  /* 0x0000008af300720c */ /* 0x000fe20003f86070 */
[----:B------:R2:W-:Y:S01]  /*15630*/  STG.E.U16 [R180.64+0x10], R0 ;  /* 0x00001000b4007986 */ /* 0x0005e2000c101518 */
[C---:B------:R-:W-:Y:S01]  /*15640*/  F2FP.PACK_AB R138, R148.reuse, R144 ;  /* 0x00000090948a723e */ /* 0x040fe200000000ff */
[----:B------:R-:W-:Y:S01]  /*15650*/  FADD.FTZ R148, R148, R149 ;  /* 0x0000009594947221 */ /* 0x000fe20000010000 */
[----:B------:R-:W-:Y:S01]  /*15660*/  SHF.R.U32.HI R135, RZ, 0x8, R135 ;  /* 0x00000008ff877819 */ /* 0x000fe20000011687 */
[----:B------:R2:W2:Y:S01]  /*15670*/  MUFU.EX2 R149, R150 ;  /* 0x0000009600957308 */ /* 0x0004a20000000800 */
[----:B------:R-:W-:Y:S01]  /*15680*/  IMAD.MOV.U32 R162, RZ, RZ, R154 ;  /* 0x000000ffffa27224 */ /* 0x000fe200078e009a */
[----:B------:R-:W-:Y:S01]  /*15690*/  LOP3.LUT R172, R147, UR4, R172, 0x96, !PT ;  /* 0x0000000493ac7c12 */ /* 0x000fe2000f8e96ac */
[----:B------:R-:W-:Y:S01]  /*156a0*/  IMAD.MOV.U32 R163, RZ, RZ, R155 ;  /* 0x000000ffffa37224 */ /* 0x000fe200078e009b */
[----:B------:R-:W-:Y:S01]  /*156b0*/  LOP3.LUT R144, R135, 0xffff, RZ, 0xc0, !PT ;  /* 0x0000ffff87907812 */ /* 0x000fe200078ec0ff */
[----:B------:R-:W-:Y:S01]  /*156c0*/  FADD.FTZ R148, R152, R148 ;  /* 0x0000009498947221 */ /* 0x000fe20000010000 */
[----:B------:R-:W-:Y:S02]  /*156d0*/  PRMT R135, R145, 0x5410, R143 ;  /* 0x0000541091877816 */ /* 0x000fe4000000008f */
[----:B------:R-:W-:Y:S01]  /*156e0*/  @!P5 PRMT R145, R237, 0x5410, RZ ;  /* 0x00005410ed91d816 */ /* 0x000fe200000000ff */
[----:B------:R-:W-:Y:S01]  /*156f0*/  @!P4 HADD2 R234, -R142.H0_H0, -RZ.H0_H0 ;  /* 0xa00000ff8eeac230 */ /* 0x000fe20000000900 */
[----:B------:R-:W-:Y:S01]  /*15700*/  ISETP.GE.U32.AND P5, PT, R243, R144, PT ;  /* 0x00000090f300720c */ /* 0x000fe20003fa6070 */
[----:B------:R-:W-:Y:S01]  /*15710*/  MUFU.EX2 R158, R156 ;  /* 0x0000009c009e7308 */ /* 0x000fe20000000800 */
[----:B------:R-:W-:Y:S01]  /*15720*/  @!P6 PRMT R143, R235, 0x5410, RZ ;  /* 0x00005410eb8fe816 */ /* 0x000fe200000000ff */
[----:B------:R3:W-:Y:S01]  /*15730*/  STG.E.U16 [R182.64+0x10], R145 ;  /* 0x00001091b6007986 */ /* 0x0007e2000c101518 */
[----:B-1----:R-:W-:Y:S02]  /*15740*/  PRMT R139, R142, 0x7632, R139 ;  /* 0x000076328e8b7816 */ /* 0x002fe4000000008b */
[----:B----4-:R-:W-:Y:S01]  /*15750*/  LOP3.LUT R137, R146, 0xff, RZ, 0xc0, !PT ;  /* 0x000000ff92897812 */ /* 0x010fe200078ec0ff */
[----:B------:R-:W-:Y:S04]  /*15760*/  STG.E.U16 [R182.64+0x12], R143 ;  /* 0x0000128fb6007986 */ /* 0x000fe8000c101518 */
[----:B------:R1:W4:Y:S02]  /*15770*/  MUFU.EX2 R144, R151 ;  /* 0x0000009700907308 */ /* 0x0003240000000800 */
[----:B------:R-:W-:Y:S01]  /*15780*/  @!P5 HADD2 R233, -R139.H0_H0, -RZ.H0_H0 ;  /* 0xa00000ff8be9d230 */ /* 0x000fe20000000900 */
[--C-:B--2---:R-:W-:Y:S04]  /*15790*/  SHF.R.U32.HI R150, RZ, 0x10, R141.reuse ;  /* 0x00000010ff967819 */ /* 0x104fe8000001168d */
[----:B------:R-:W-:Y:S04]  /*157a0*/  LOP3.LUT R150, R150, 0xff, RZ, 0xc0, !PT ;  /* 0x000000ff96967812 */ /* 0x000fe800078ec0ff */
[C---:B------:R-:W-:Y:S02]  /*157b0*/  ISETP.GE.U32.AND P6, PT, R243.reuse, R150, PT ;  /* 0x00000096f300720c */ /* 0x040fe40003fc6070 */
[----:B------:R-:W-:Y:S02]  /*157c0*/  SHF.R.U32.HI R150, RZ, 0x18, R141 ;  /* 0x00000018ff967819 */ /* 0x000fe4000001168d */
[----:B------:R-:W-:Y:S02]  /*157d0*/  PRMT R141, R142, 0x5410, R139 ;  /* 0x000054108e8d7816 */ /* 0x000fe4000000008b */
[----:B------:R-:W-:Y:S02]  /*157e0*/  @!P4 PRMT R142, R234, 0x5410, RZ ;  /* 0x00005410ea8ec816 */ /* 0x000fe400000000ff */
[----:B------:R-:W-:Y:S02]  /*157f0*/  ISETP.GE.U32.AND P4, PT, R243, R150, PT ;  /* 0x00000096f300720c */ /* 0x000fe40003f86070 */
[----:B------:R-:W-:Y:S01]  /*15800*/  LOP3.LUT R150, R146, 0xffff, RZ, 0xc0, !PT ;  /* 0x0000ffff92967812 */ /* 0x000fe200078ec0ff */
[----:B------:R-:W-:Y:S01]  /*15810*/  STG.E.U16 [R180.64+0x20], R142 ;  /* 0x0000208eb4007986 */ /* 0x000fe2000c101518 */
[----:B------:R-:W-:Y:S01]  /*15820*/  @!P5 PRMT R139, R233, 0x5410, RZ ;  /* 0x00005410e98bd816 */ /* 0x000fe200000000ff */
[----:B------:R-:W-:Y:S01]  /*15830*/  @!P6 HADD2 R232, -R138.H0_H0, -RZ.H0_H0 ;  /* 0xa00000ff8ae8e230 */ /* 0x000fe20000000900 */
[----:B------:R-:W-:Y:S01]  /*15840*/  SHF.R.U32.HI R150, RZ, 0x8, R150 ;  /* 0x00000008ff967819 */ /* 0x000fe20000011696 */
[----:B-1----:R-:W-:Y:S01]  /*15850*/  FADD.FTZ R151, R149, R140 ;  /* 0x0000008c95977221 */ /* 0x002fe20000010000 */
[C---:B------:R-:W-:Y:S01]  /*15860*/  ISETP.GE.U32.AND P5, PT, R243.reuse, R137, PT ;  /* 0x00000089f300720c */ /* 0x040fe20003fa6070 */
[----:B------:R1:W-:Y:S01]  /*15870*/  STG.E.U16 [R180.64+0x22], R139 ;  /* 0x0000228bb4007986 */ /* 0x0003e2000c101518 */
[----:B---3--:R-:W-:Y:S02]  /*15880*/  LOP3.LUT R136, R150, 0xffff, RZ, 0xc0, !PT ;  /* 0x0000ffff96887812 */ /* 0x008fe400078ec0ff */
[----:B------:R-:W2:Y:S01]  /*15890*/  MUFU.EX2 R150, R164 ;  /* 0x000000a400967308 */ /* 0x000ea20000000800 */
[----:B------:R-:W-:Y:S02]  /*158a0*/  PRMT R137, R138, 0x7632, R137 ;  /* 0x000076328a897816 */ /* 0x000fe40000000089 */
[----:B----4-:R-:W-:Y:S02]  /*158b0*/  F2FP.PACK_AB R0, R144, R149 ;  /* 0x000000959000723e */ /* 0x010fe400000000ff */
[----:B------:R-:W-:Y:S01]  /*158c0*/  PRMT R140, R138, 0x5410, R137 ;  /* 0x000054108a8c7816 */ /* 0x000fe20000000089 */
[----:B------:R-:W-:Y:S01]  /*158d0*/  @!P4 HADD2 R229, -R137.H0_H0, -RZ.H0_H0 ;  /* 0xa00000ff89e5c230 */ /* 0x000fe20000000900 */
[----:B------:R-:W-:Y:S02]  /*158e0*/  @!P6 PRMT R138, R232, 0x5410, RZ ;  /* 0x00005410e88ae816 */ /* 0x000fe400000000ff */
[----:B------:R-:W-:Y:S01]  /*158f0*/  ISETP.GE.U32.AND P6, PT, R243, R136, PT ;  /* 0x00000088f300720c */ /* 0x000fe20003fc6070 */
[----:B------:R-:W-:Y:S01]  /*15900*/  @!P5 HADD2 R228, -R0.H0_H0, -RZ.H0_H0 ;  /* 0xa00000ff00e4d230 */ /* 0x000fe20000000900 */
[----:B------:R-:W-:Y:S01]  /*15910*/  SHF.R.U32.HI R136, RZ, 0x10, R146 ;  /* 0x00000010ff887819 */ /* 0x000fe20000011692 */
[----:B------:R-:W-:Y:S01]  /*15920*/  STG.E.U16 [R182.64+0x20], R138 ;  /* 0x0000208ab6007986 */ /* 0x000fe2000c101518 */
[----:B------:R-:W-:Y:S02]  /*15930*/  @!P4 PRMT R137, R229, 0x5410, RZ ;  /* 0x00005410e589c816 */ /* 0x000fe400000000ff */
[----:B------:R-:W-:Y:S02]  /*15940*/  LOP3.LUT R149, R136, 0xff, RZ, 0xc0, !PT ;  /* 0x000000ff88957812 */ /* 0x000fe400078ec0ff */
[----:B------:R-:W-:Y:S01]  /*15950*/  PRMT R136, R0, 0x7632, R136 ;  /* 0x0000763200887816 */ /* 0x000fe20000000088 */
[----:B------:R-:W-:Y:S01]  /*15960*/  STG.E.U16 [R182.64+0x22], R137 ;  /* 0x00002289b6007986 */ /* 0x000fe2000c101518 */
[----:B------:R-:W-:Y:S01]  /*15970*/  ISETP.GE.U32.AND P4, PT, R243, R149, PT ;  /* 0x00000095f300720c */ /* 0x000fe20003f86070 */
[----:B------:R-:W-:Y:S01]  /*15980*/  FADD.FTZ R149, R144, R151 ;  /* 0x0000009790957221 */ /* 0x000fe20000010000 */
[----:B------:R-:W-:Y:S01]  /*15990*/  LOP3.LUT R151, R193, UR34, RZ, 0x3c, !PT ;  /* 0x00000022c1977c12 */ /* 0x000fe2000f8e3cff */
[----:B------:R-:W-:Y:S01]  /*159a0*/  @!P6 HADD2 R231, -R136.H0_H0, -RZ.H0_H0 ;  /* 0xa00000ff88e7e230 */ /* 0x000fe20000000900 */
[----:B------:R-:W-:Y:S01]  /*159b0*/  PRMT R144, R0, 0x5410, R136 ;  /* 0x0000541000907816 */ /* 0x000fe20000000088 */
[C---:B--2---:R-:W-:Y:S01]  /*159c0*/  FADD.FTZ R148, R150.reuse, R148 ;  /* 0x0000009496947221 */ /* 0x044fe20000010000 */
[----:B------:R-:W-:Y:S01]  /*159d0*/  F2FP.PACK_AB R152, R150, R152 ;  /* 0x000000989698723e */ /* 0x000fe200000000ff */
[----:B------:R-:W-:Y:S01]  /*159e0*/  IMAD.WIDE.U32 R154, R151, -0x326172a9, RZ ;  /* 0xcd9e8d57979a7825 */ /* 0x000fe200078e00ff */
[----:B------:R-:W-:Y:S01]  /*159f0*/  @!P5 PRMT R0, R228, 0x5410, RZ ;  /* 0x00005410e400d816 */ /* 0x000fe200000000ff */
[----:B------:R2:W5:Y:S01]  /*15a00*/  LDL.LU.64 R192, [R1+0x68] ;  /* 0x0000680001c07983 */ /* 0x0005620000300a00 */
[----:B------:R-:W-:Y:S01]  /*15a10*/  PRMT R161, R152, 0x7632, R161 ;  /* 0x0000763298a17816 */ /* 0x000fe200000000a1 */
[----:B------:R-:W-:Y:S01]  /*15a20*/  IMAD.MOV.U32 R164, RZ, RZ, R157 ;  /* 0x000000ffffa47224 */ /* 0x000fe200078e009d */
[----:B------:R-:W-:Y:S01]  /*15a30*/  LOP3.LUT R150, R155, UR5, R190, 0x96, !PT ;  /* 0x000000059b967c12 */ /* 0x000fe2000f8e96be */
[----:B------:R-:W-:Y:S01]  /*15a40*/  IMAD.MOV.U32 R157, RZ, RZ, R153 ;  /* 0x000000ffff9d7224 */ /* 0x000fe200078e0099 */
[----:B------:R-:W-:Y:S01]  /*15a50*/  LOP3.LUT R145, R189, UR15, R154, 0x96, !PT ;  /* 0x0000000fbd917c12 */ /* 0x000fe2000f8e969a */
[----:B-1----:R-:W-:Y:S01]  /*15a60*/  FADD.FTZ R139, R158, R148 ;  /* 0x000000949e8b7221 */ /* 0x002fe20000010000 */
[----:B------:R-:W-:Y:S01]  /*15a70*/  SHF.R.U32.HI R153, RZ, 0x18, R146 ;  /* 0x00000018ff997819 */ /* 0x000fe20000011692 */
[----:B------:R-:W-:Y:S01]  /*15a80*/  IMAD.WIDE.U32 R150, R150, -0x2daee0ad, RZ ;  /* 0xd2511f5396967825 */ /* 0x000fe200078e00ff */
[----:B------:R-:W-:Y:S01]  /*15a90*/  @!P6 PRMT R136, R231, 0x5410, RZ ;  /* 0x00005410e788e816 */ /* 0x000fe200000000ff */
[----:B------:R-:W-:Y:S01]  /*15aa0*/  MUFU.EX2 R164, R164 ;  /* 0x000000a400a47308 */ /* 0x000fe20000000800 */
[----:B------:R-:W-:Y:S01]  /*15ab0*/  ISETP.GE.U32.AND P5, PT, R243, R153, PT ;  /* 0x00000099f300720c */ /* 0x000fe20003fa6070 */
[----:B------:R-:W-:Y:S01]  /*15ac0*/  IMAD.MOV.U32 R153, RZ, RZ, R160 ;  /* 0x000000ffff997224 */ /* 0x000fe200078e00a0 */
[----:B------:R-:W-:Y:S01]  /*15ad0*/  LOP3.LUT R143, R151, UR14, R162, 0x96, !PT ;  /* 0x0000000e978f7c12 */ /* 0x000fe2000f8e96a2 */
[----:B------:R-:W-:Y:S01]  /*15ae0*/  IMAD.MOV.U32 R165, RZ, RZ, R157 ;  /* 0x000000ffffa57224 */ /* 0x000fe200078e009d */
[----:B------:R-:W-:Y:S01]  /*15af0*/  STG.E.U16 [R180.64+0x32], R136 ;  /* 0x00003288b4007986 */ /* 0x000fe2000c101518 */
[----:B------:R-:W-:Y:S01]  /*15b00*/  IMAD.WIDE.U32 R162, R145, -0x2daee0ad, RZ ;  /* 0xd2511f5391a27825 */ /* 0x000fe200078e00ff */
[----:B------:R-:W-:Y:S01]  /*15b10*/  PRMT R148, R152, 0x5410, R161 ;  /* 0x0000541098947816 */ /* 0x000fe200000000a1 */
[----:B------:R-:W-:Y:S01]  /*15b20*/  @!P4 HADD2 R230, -R152.H0_H0, -RZ.H0_H0 ;  /* 0xa00000ff98e6c230 */ /* 0x000fe20000000900 */
[----:B------:R2:W5:Y:S01]  /*15b30*/  LDL.LU.64 R190, [R1+0x60] ;  /* 0x0000600001be7983 */ /* 0x0005620000300a00 */
[----:B------:R-:W-:Y:S01]  /*15b40*/  IMAD.WIDE.U32 R154, R143, -0x326172a9, RZ ;  /* 0xcd9e8d578f9a7825 */ /* 0x000fe200078e00ff */
[----:B------:R1:W3:Y:S01]  /*15b50*/  MUFU.EX2 R160, R178 ;  /* 0x000000b200a07308 */ /* 0x0002e20000000800 */
[----:B------:R-:W-:Y:S02]  /*15b60*/  LOP3.LUT R143, R163, UR12, R150, 0x96, !PT ;  /* 0x0000000ca38f7c12 */ /* 0x000fe4000f8e9696 */
[----:B------:R-:W-:Y:S01]  /*15b70*/  MOV R163, R167 ;  /* 0x000000a700a37202 */ /* 0x000fe20000000f00 */
[----:B------:R-:W-:Y:S01]  /*15b80*/  @!P5 HADD2 R227, -R161.H0_H0, -RZ.H0_H0 ;  /* 0xa00000ffa1e3d230 */ /* 0x000fe20000000900 */
[----:B------:R-:W-:Y:S01]  /*15b90*/  LOP3.LUT R142, R155, UR13, R188, 0x96, !PT ;  /* 0x0000000d9b8e7c12 */ /* 0x000fe2000f8e96bc */
[----:B------:R4:W-:Y:S01]  /*15ba0*/  STG.E.U16 [R180.64+0x30], R0 ;  /* 0x00003000b4007986 */ /* 0x0009e2000c101518 */
[----:B------:R-:W-:Y:S02]  /*15bb0*/  @!P4 PRMT R152, R230, 0x5410, RZ ;  /* 0x00005410e698c816 */ /* 0x000fe400000000ff */
[----:B------:R-:W-:Y:S01]  /*15bc0*/  @!P5 PRMT R161, R227, 0x5410, RZ ;  /* 0x00005410e3a1d816 */ /* 0x000fe200000000ff */
[----:B------:R-:W-:Y:S01]  /*15bd0*/  IMAD.WIDE.U32 R156, R142, -0x2daee0ad, RZ ;  /* 0xd2511f538e9c7825 */ /* 0x000fe200078e00ff */
[----:B------:R-:W2:Y:S01]  /*15be0*/  MUFU.EX2 R145, R153 ;  /* 0x0000009900917308 */ /* 0x000ea20000000800 */
[----:B------:R2:W5:Y:S03]  /*15bf0*/  LDL.LU.64 R188, [R1+0x58] ;  /* 0x0000580001bc7983 */ /* 0x0005660000300a00 */
[----:B------:R-:W-:Y:S01]  /*15c00*/  LOP3.LUT R150, R157, UR10, R162, 0x96, !PT ;  /* 0x0000000a9d967c12 */ /* 0x000fe2000f8e96a2 */
[----:B------:R-:W-:Y:S02]  /*15c10*/  IMAD.MOV.U32 R162, RZ, RZ, R166 ;  /* 0x000000ffffa27224 */ /* 0x000fe400078e00a6 */
[----:B------:R-:W-:Y:S01]  /*15c20*/  IMAD.WIDE.U32 R166, R143, -0x326172a9, RZ ;  /* 0xcd9e8d578fa67825 */ /* 0x000fe200078e00ff */
[----:B------:R-:W-:Y:S02]  /*15c30*/  STG.E.U16 [R182.64+0x30], R152 ;  /* 0x00003098b6007986 */ /* 0x000fe4000c101518 */
[----:B------:R4:W4:Y:S01]  /*15c40*/  MUFU.EX2 R142, R179 ;  /* 0x000000b3008e7308 */ /* 0x0009220000000800 */
[----:B------:R-:W-:Y:S01]  /*15c50*/  IMAD.WIDE.U32 R150, R150, -0x326172a9, RZ ;  /* 0xcd9e8d5796967825 */ /* 0x000fe200078e00ff */
[----:B------:R4:W-:Y:S01]  /*15c60*/  STG.E.U16 [R182.64+0x32], R161 ;  /* 0x000032a1b6007986 */ /* 0x0009e2000c101518 */
[----:B-1----:R-:W-:Y:S02]  /*15c70*/  LOP3.LUT R178, R167, UR11, R154, 0x96, !PT ;  /* 0x0000000ba7b27c12 */ /* 0x002fe4000f8e969a */
[----:B---3--:R-:W-:Y:S01]  /*15c80*/  FADD.FTZ R149, R160, R149 ;  /* 0x00000095a0957221 */ /* 0x008fe20000010000 */
[----:B------:R-:W-:Y:S02]  /*15c90*/  LOP3.LUT R166, R151, UR9, R166, 0x96, !PT ;  /* 0x0000000997a67c12 */ /* 0x000fe4000f8e96a6 */
[C---:B--2---:R-:W-:Y:S01]  /*15ca0*/  F2FP.PACK_AB R158, R145.reuse, R158 ;  /* 0x0000009e919e723e */ /* 0x044fe200000000ff */
[----:B------:R-:W-:Y:S03]  /*15cb0*/  FADD.FTZ R139, R145, R139 ;  /* 0x0000008b918b7221 */ /* 0x000fe60000010000 */
[----:B------:R-:W-:Y:S01]  /*15cc0*/  PRMT R157, R158, 0x7632, R157 ;  /* 0x000076329e9d7816 */ /* 0x000fe2000000009d */
[----:B------:R-:W-:Y:S02]  /*15cd0*/  FADD.FTZ R139, R164, R139 ;  /* 0x0000008ba48b7221 */ /* 0x000fe40000010000 */
[----:B----4-:R-:W-:Y:S01]  /*15ce0*/  IMAD.WIDE.U32 R178, R178, -0x2daee0ad, RZ ;  /* 0xd2511f53b2b27825 */ /* 0x010fe200078e00ff */
[C---:B------:R-:W-:Y:S03]  /*15cf0*/  F2FP.PACK_AB R160, R142.reuse, R160 ;  /* 0x000000a08ea0723e */ /* 0x040fe600000000ff */
[----:B------:R-:W-:Y:S01]  /*15d00*/  FADD.FTZ R142, R142, R149 ;  /* 0x000000958e8e7221 */ /* 0x000fe20000010000 */
[----:B------:R-:W-:Y:S02]  /*15d10*/  LOP3.LUT R154, R179, UR8, R156, 0x96, !PT ;  /* 0x00000008b39a7c12 */ /* 0x000fe4000f8e969c */
[----:B------:R-:W1:Y:S01]  /*15d20*/  MUFU.EX2 R156, R165 ;  /* 0x000000a5009c7308 */ /* 0x000e620000000800 */
[----:B------:R-:W-:Y:S02]  /*15d30*/  PRMT R159, R160, 0x7632, R159 ;  /* 0x00007632a09f7816 */ /* 0x000fe4000000009f */
[----:B------:R-:W-:Y:S01]  /*15d40*/  IMAD.WIDE.U32 R154, R154, -0x326172a9, RZ ;  /* 0xcd9e8d579a9a7825 */ /* 0x000fe200078e00ff */
[----:B------:R-:W-:Y:S02]  /*15d50*/  F2FP.PACK_AB R179, R170, R171 ;  /* 0x000000abaab3723e */ /* 0x000fe400000000ff */
[----:B------:R-:W-:Y:S02]  /*15d60*/  PRMT R153, R160, 0x5410, R159 ;  /* 0x00005410a0997816 */ /* 0x000fe4000000009f */
[----:B------:R-:W-:Y:S02]  /*15d70*/  LOP3.LUT R143, R155, UR31, R150, 0x96, !PT ;  /* 0x0000001f9b8f7c12 */ /* 0x000fe4000f8e9696 */
[----:B------:R-:W-:Y:S02]  /*15d80*/  LOP3.LUT R0, R154, 0xff, RZ, 0xc0, !PT ;  /* 0x000000ff9a007812 */ /* 0x000fe400078ec0ff */
[----:B------:R-:W-:Y:S02]  /*15d90*/  LOP3.LUT R145, R143, 0xff, RZ, 0xc0, !PT ;  /* 0x000000ff8f917812 */ /* 0x000fe400078ec0ff */
[--C-:B------:R-:W-:Y:S02]  /*15da0*/  SHF.R.U32.HI R138, RZ, 0x10, R143.reuse ;  /* 0x00000010ff8a7819 */ /* 0x100fe4000001168f */
[----:B------:R-:W-:Y:S02]  /*15db0*/  ISETP.GE.U32.AND P6, PT, R243, R145, PT ;  /* 0x00000091f300720c */ /* 0x000fe40003fc6070 */
[----:B------:R-:W-:Y:S01]  /*15dc0*/  LOP3.LUT R137, R138, 0xff, RZ, 0xc0, !PT ;  /* 0x000000ff8a897812 */ /* 0x000fe200078ec0ff */
[----:B------:R-:W-:Y:S01]  /*15dd0*/  IMAD.MOV.U32 R138, RZ, RZ, R186 ;  /* 0x000000ffff8a7224 */ /* 0x000fe200078e00ba */
[----:B------:R-:W-:Y:S02]  /*15de0*/  LOP3.LUT R145, R143, 0xffff, RZ, 0xc0, !PT ;  /* 0x0000ffff8f917812 */ /* 0x000fe400078ec0ff */
[----:B------:R-:W-:Y:S02]  /*15df0*/  ISETP.GE.U32.AND P5, PT, R243, R137, PT ;  /* 0x00000089f300720c */ /* 0x000fe40003fa6070 */
[----:B------:R-:W2:Y:S01]  /*15e00*/  MUFU.EX2 R137, R184 ;  /* 0x000000b800897308 */ /* 0x000ea20000000800 */
[----:B------:R-:W-:Y:S01]  /*15e10*/  SHF.R.U32.HI R143, RZ, 0x18, R143 ;  /* 0x00000018ff8f7819 */ /* 0x000fe2000001168f */
[----:B-1----:R-:W-:Y:S01]  /*15e20*/  FADD.FTZ R142, R156, R142 ;  /* 0x0000008e9c8e7221 */ /* 0x002fe20000010000 */
[----:B------:R-:W-:Y:S02]  /*15e30*/  SHF.R.U32.HI R167, RZ, 0x10, R154 ;  /* 0x00000010ffa77819 */ /* 0x000fe4000001169a */
[----:B------:R-:W-:Y:S01]  /*15e40*/  @!P6 HADD2 R226, -R160.H0_H0, -RZ.H0_H0 ;  /* 0xa00000ffa0e2e230 */ /* 0x000fe20000000900 */
[C---:B------:R-:W-:Y:S01]  /*15e50*/  FADD.FTZ R165, R177.reuse, R142 ;  /* 0x0000008eb1a57221 */ /* 0x040fe20000010000 */
[----:B------:R-:W-:Y:S01]  /*15e60*/  F2FP.PACK_AB R156, R177, R156 ;  /* 0x0000009cb19c723e */ /* 0x000fe200000000ff */
[----:B------:R-:W-:Y:S01]  /*15e70*/  IMAD.MOV.U32 R142, RZ, RZ, R162 ;  /* 0x000000ffff8e7224 */ /* 0x000fe200078e00a2 */
[----:B------:R-:W-:Y:S01]  /*15e80*/  F2FP.PACK_AB R177, R168, R169 ;  /* 0x000000a9a8b1723e */ /* 0x000fe200000000ff */
[----:B------:R-:W-:Y:S01]  /*15e90*/  FADD.FTZ R161, R175, R165 ;  /* 0x000000a5afa17221 */ /* 0x000fe20000010000 */
[----:B------:R-:W-:Y:S01]  /*15ea0*/  @!P6 PRMT R160, R226, 0x5410, RZ ;  /* 0x00005410e2a0e816 */ /* 0x000fe200000000ff */
[----:B------:R-:W-:Y:S01]  /*15eb0*/  @!P5 HADD2 R224, -R158.H0_H0, -RZ.H0_H0 ;  /* 0xa00000ff9ee0d230 */ /* 0x000fe20000000900 */
[----:B------:R-:W-:Y:S01]  /*15ec0*/  ISETP.GE.U32.AND P6, PT, R243, R143, PT ;  /* 0x0000008ff300720c */ /* 0x000fe20003fc6070 */
[----:B------:R-:W-:Y:S01]  /*15ed0*/  IMAD.MOV.U32 R143, RZ, RZ, R163 ;  /* 0x000000ffff8f7224 */ /* 0x000fe200078e00a3 */
[----:B------:R-:W-:Y:S01]  /*15ee0*/  PRMT R163, R158, 0x5410, R157 ;  /* 0x000054109ea37816 */ /* 0x000fe2000000009d */
[----:B------:R-:W-:Y:S01]  /*15ef0*/  STG.E.U16 [R180.64+0x40], R160 ;  /* 0x000040a0b4007986 */ /* 0x000fe2000c101518 */
[----:B------:R-:W-:Y:S02]  /*15f00*/  @!P5 PRMT R158, R224, 0x5410, RZ ;  /* 0x00005410e09ed816 */ /* 0x000fe400000000ff */
[----:B------:R-:W-:Y:S02]  /*15f10*/  LOP3.LUT R138, R143, UR31, R138, 0x96, !PT ;  /* 0x0000001f8f8a7c12 */ /* 0x000fe4000f8e968a */
[----:B------:R-:W-:Y:S02]  /*15f20*/  LOP3.LUT R167, R167, 0xff, RZ, 0xc0, !PT ;  /* 0x000000ffa7a77812 */ /* 0x000fe400078ec0ff */
[C---:B------:R-:W-:Y:S01]  /*15f30*/  LOP3.LUT R136, R138.reuse, 0xffff, RZ, 0xc0, !PT ;  /* 0x0000ffff8a887812 */ /* 0x040fe200078ec0ff */
[C---:B--2---:R-:W-:Y:S01]  /*15f40*/  FADD.FTZ R184, R137.reuse, R139 ;  /* 0x0000008b89b87221 */ /* 0x044fe20000010000 */
[----:B------:R-:W-:Y:S01]  /*15f50*/  F2FP.PACK_AB R164, R137, R164 ;  /* 0x000000a489a4723e */ /* 0x000fe200000000ff */
[----:B------:R-:W-:Y:S01]  /*15f60*/  @!P6 HADD2 R221, -R157.H0_H0, -RZ.H0_H0 ;  /* 0xa00000ff9ddde230 */ /* 0x000fe20000000900 */
[----:B------:R-:W-:Y:S01]  /*15f70*/  SHF.R.U32.HI R137, RZ, 0x18, R154 ;  /* 0x00000018ff897819 */ /* 0x000fe2000001169a */
[----:B------:R-:W-:Y:S01]  /*15f80*/  IMAD.MOV.U32 R139, RZ, RZ, R187 ;  /* 0x000000ffff8b7224 */ /* 0x000fe200078e00bb */
[----:B------:R-:W-:Y:S01]  /*15f90*/  SHF.R.U32.HI R136, RZ, 0x8, R136 ;  /* 0x00000008ff887819 */ /* 0x000fe20000011688 */
[----:B------:R1:W5:Y:S01]  /*15fa0*/  LDL.LU.64 R186, [R1+0x50] ;  /* 0x0000500001ba7983 */ /* 0x0003620000300a00 */
[----:B------:R-:W-:Y:S02]  /*15fb0*/  @!P6 PRMT R157, R221, 0x5410, RZ ;  /* 0x00005410dd9de816 */ /* 0x000fe400000000ff */
[----:B------:R-:W-:Y:S02]  /*15fc0*/  ISETP.GE.U32.AND P6, PT, R243, R137, PT ;  /* 0x00000089f300720c */ /* 0x000fe40003fc6070 */
[----:B------:R-:W-:Y:S02]  /*15fd0*/  LOP3.LUT R137, R138, 0xff, RZ, 0xc0, !PT ;  /* 0x000000ff8a897812 */ /* 0x000fe400078ec0ff */
[C---:B------:R-:W-:Y:S02]  /*15fe0*/  LOP3.LUT R139, R142.reuse, 0xffff, RZ, 0xc0, !PT ;  /* 0x0000ffff8e8b7812 */ /* 0x040fe400078ec0ff */
[----:B------:R-:W-:Y:S02]  /*15ff0*/  PRMT R136, R137, 0x5410, R136 ;  /* 0x0000541089887816 */ /* 0x000fe40000000088 */
[--C-:B------:R-:W-:Y:S02]  /*16000*/  SHF.R.U32.HI R137, RZ, 0x10, R138.reuse ;  /* 0x00000010ff897819 */ /* 0x100fe4000001168a */
[----:B------:R-:W-:Y:S01]  /*16010*/  SHF.R.U32.HI R138, RZ, 0x18, R138 ;  /* 0x00000018ff8a7819 */ /* 0x000fe2000001168a */
[--C-:B------:R-:W-:Y:S01]  /*16020*/  HSET2.LE.AND R136, R136, R252.reuse, PT ;  /* 0x000000fc88887233 */ /* 0x100fe20003803000 */
[----:B------:R-:W-:Y:S02]  /*16030*/  LOP3.LUT R137, R137, 0xff, RZ, 0xc0, !PT ;  /* 0x000000ff89897812 */ /* 0x000fe400078ec0ff */
[----:B------:R-:W-:Y:S02]  /*16040*/  SHF.R.U32.HI R139, RZ, 0x8, R139 ;  /* 0x00000008ff8b7819 */ /* 0x000fe4000001168b */
[----:B------:R-:W-:Y:S02]  /*16050*/  PRMT R137, R137, 0x5410, R138 ;  /* 0x0000541089897816 */ /* 0x000fe4000000008a */
[----:B------:R-:W-:Y:S02]  /*16060*/  LOP3.LUT R138, R142, 0xff, RZ, 0xc0, !PT ;  /* 0x000000ff8e8a7812 */ /* 0x000fe400078ec0ff */
[----:B------:R-:W-:Y:S01]  /*16070*/  LOP3.LUT R132, R136, R132, RZ, 0xc0, !PT ;  /* 0x0000008488847212 */ /* 0x000fe200078ec0ff */
[--C-:B------:R-:W-:Y:S01]  /*16080*/  HSET2.LE.AND R137, R137, R252.reuse, PT ;  /* 0x000000fc89897233 */ /* 0x100fe20003803000 */
[----:B------:R-:W-:Y:S02]  /*16090*/  PRMT R138, R138, 0x5410, R139 ;  /* 0x000054108a8a7816 */ /* 0x000fe4000000008b */
[--C-:B------:R-:W-:Y:S02]  /*160a0*/  SHF.R.U32.HI R139, RZ, 0x10, R142.reuse ;  /* 0x00000010ff8b7819 */ /* 0x100fe4000001168e */
[----:B------:R-:W-:Y:S01]  /*160b0*/  SHF.R.U32.HI R142, RZ, 0x18, R142 ;  /* 0x00000018ff8e7819 */ /* 0x000fe2000001168e */
[--C-:B------:R-:W-:Y:S01]  /*160c0*/  HSET2.LE.AND R136, R138, R252.reuse, PT ;  /* 0x000000fc8a887233 */ /* 0x100fe20003803000 */
[----:B------:R-:W-:Y:S02]  /*160d0*/  LOP3.LUT R139, R139, 0xff, RZ, 0xc0, !PT ;  /* 0x000000ff8b8b7812 */ /* 0x000fe400078ec0ff */
[----:B------:R-:W-:Y:S02]  /*160e0*/  LOP3.LUT R133, R137, R133, RZ, 0xc0, !PT ;  /* 0x0000008589857212 */ /* 0x000fe400078ec0ff */
[----:B------:R-:W-:Y:S02]  /*160f0*/  PRMT R142, R139, 0x5410, R142 ;  /* 0x000054108b8e7816 */ /* 0x000fe4000000008e */
[----:B------:R-:W-:Y:S02]  /*16100*/  LOP3.LUT R134, R136, R134, RZ, 0xc0, !PT ;  /* 0x0000008688867212 */ /* 0x000fe400078ec0ff */
[----:B------:R-:W2:Y:S01]  /*16110*/  LDSM.16.MT88.4 R136, [R204+0x18000] ;  /* 0x01800000cc88783b */ /* 0x000ea20000004200 */
[--C-:B------:R-:W-:Y:S01]  /*16120*/  HSET2.LE.AND R142, R142, R252.reuse, PT ;  /* 0x000000fc8e8e7233 */ /* 0x100fe20003803000 */
[----:B------:R-:W-:Y:S02]  /*16130*/  LOP3.LUT R143, R146, 0xff, RZ, 0xc0, !PT ;  /* 0x000000ff928f7812 */ /* 0x000fe400078ec0ff */
[----:B------:R-:W-:Y:S02]  /*16140*/  SHF.R.U32.HI R149, RZ, 0x10, R172 ;  /* 0x00000010ff957819 */ /* 0x000fe400000116ac */
[----:B------:R-:W-:Y:S02]  /*16150*/  LOP3.LUT R135, R142, R135, RZ, 0xc0, !PT ;  /* 0x000000878e877212 */ /* 0x000fe400078ec0ff */
[----:B------:R-:W-:Y:S02]  /*16160*/  LOP3.LUT R142, R146, 0xffff, RZ, 0xc0, !PT ;  /* 0x0000ffff928e7812 */ /* 0x000fe400078ec0ff */
[----:B------:R-:W-:Y:S02]  /*16170*/  LOP3.LUT R147, R172, 0xffff, RZ, 0xc0, !PT ;  /* 0x0000ffffac937812 */ /* 0x000fe400078ec0ff */
[----:B------:R-:W-:Y:S02]  /*16180*/  SHF.R.U32.HI R151, RZ, 0x8, R142 ;  /* 0x00000008ff977819 */ /* 0x000fe4000001168e */
[----:B------:R-:W-:Y:S02]  /*16190*/  SHF.R.U32.HI R147, RZ, 0x8, R147 ;  /* 0x00000008ff937819 */ /* 0x000fe40000011693 */
[----:B------:R-:W-:Y:S02]  /*161a0*/  PRMT R143, R143, 0x5410, R151 ;  /* 0x000054108f8f7816 */ /* 0x000fe40000000097 */
[----:B------:R-:W-:Y:S02]  /*161b0*/  LOP3.LUT R149, R149, 0xff, RZ, 0xc0, !PT ;  /* 0x000000ff95957812 */ /* 0x000fe400078ec0ff */
[----:B------:R-:W-:Y:S04]  /*161c0*/  SHF.R.U32.HI R145, RZ, 0x8, R145 ;  /* 0x00000008ff917819 */ /* 0x000fe80000011691 */
[----:B------:R-:W-:Y:S04]  /*161d0*/  LOP3.LUT R145, R145, 0xffff, RZ, 0xc0, !PT ;  /* 0x0000ffff91917812 */ /* 0x000fe800078ec0ff */
[----:B------:R-:W-:Y:S02]  /*161e0*/  ISETP.GE.U32.AND P4, PT, R243, R145, PT ;  /* 0x00000091f300720c */ /* 0x000fe40003f86070 */
[--C-:B------:R-:W-:Y:S02]  /*161f0*/  SHF.R.U32.HI R145, RZ, 0x10, R146.reuse ;  /* 0x00000010ff917819 */ /* 0x100fe40000011692 */
[----:B------:R-:W-:Y:S02]  /*16200*/  SHF.R.U32.HI R146, RZ, 0x18, R146 ;  /* 0x00000018ff927819 */ /* 0x000fe40000011692 */
[----:B------:R-:W-:Y:S01]  /*16210*/  LOP3.LUT R145, R145, 0xff, RZ, 0xc0, !PT ;  /* 0x000000ff91917812 */ /* 0x000fe200078ec0ff */
[C---:B--2---:R-:W-:Y:S06]  /*16220*/  HMMA.16816.F32 R4, R132.reuse, R136, R4 ;  /* 0x000000888404723c */ /* 0x044fec0000001804 */
[----:B------:R-:W-:Y:S06]  /*16230*/  @!P4 HADD2 R225, -R159.H0_H0, -RZ.H0_H0 ;  /* 0xa00000ff9fe1c230 */ /* 0x000fec0000000900 */
[----:B------:R-:W-:Y:S01]  /*16240*/  @!P4 PRMT R159, R225, 0x5410, RZ ;  /* 0x00005410e19fc816 */ /* 0x000fe200000000ff */
[C---:B------:R-:W-:Y:S01]  /*16250*/  HMMA.16816.F32 R8, R132.reuse, R138, R8 ;  /* 0x0000008a8408723c */ /* 0x040fe20000001808 */
[----:B------:R-:W2:Y:S01]  /*16260*/  LDSM.16.MT88.4 R136, [R202+0x18000] ;  /* 0x01800000ca88783b */ /* 0x000ea20000004200 */
[C---:B------:R-:W-:Y:S02]  /*16270*/  ISETP.GE.U32.AND P4, PT, R243.reuse, R0, PT ;  /* 0x00000000f300720c */ /* 0x040fe40003f86070 */
[----:B------:R-:W-:Y:S04]  /*16280*/  LOP3.LUT R0, R154, 0xffff, RZ, 0xc0, !PT ;  /* 0x0000ffff9a007812 */ /* 0x000fe800078ec0ff */
[----:B------:R-:W-:Y:S01]  /*16290*/  SHF.R.U32.HI R0, RZ, 0x8, R0 ;  /* 0x00000008ff007819 */ /* 0x000fe20000011600 */
[----:B------:R-:W-:Y:S03]  /*162a0*/  STG.E.U16 [R180.64+0x42], R159 ;  /* 0x0000429fb4007986 */ /* 0x000fe6000c101518 */
[----:B------:R-:W-:Y:S01]  /*162b0*/  LOP3.LUT R0, R0, 0xffff, RZ, 0xc0, !PT ;  /* 0x0000ffff00007812 */ /* 0x000fe200078ec0ff */
[----:B------:R-:W-:Y:S02]  /*162c0*/  STG.E.U16 [R182.64+0x40], R158 ;  /* 0x0000409eb6007986 */ /* 0x000fe4000c101518 */
[----:B------:R-:W-:Y:S01]  /*162d0*/  @!P4 HADD2 R218, -R156.H0_H0, -RZ.H0_H0 ;  /* 0xa00000ff9cdac230 */ /* 0x000fe20000000900 */
[----:B------:R-:W-:Y:S01]  /*162e0*/  ISETP.GE.U32.AND P5, PT, R243, R0, PT ;  /* 0x00000000f300720c */ /* 0x000fe20003fa6070 */
[----:B------:R-:W-:Y:S01]  /*162f0*/  STG.E.U16 [R182.64+0x42], R157 ;  /* 0x0000429db6007986 */ /* 0x000fe2000c101518 */
[C---:B------:R-:W-:Y:S04]  /*16300*/  PRMT R0, R156.reuse, 0x7632, R0 ;  /* 0x000076329c007816 */ /* 0x040fe80000000000 */
[----:B------:R-:W-:Y:S02]  /*16310*/  PRMT R162, R156, 0x5410, R0 ;  /* 0x000054109ca27816 */ /* 0x000fe40000000000 */
[----:B------:R-:W-:Y:S05]  /*16320*/  @!P4 PRMT R156, R218, 0x5410, RZ ;  /* 0x00005410da9cc816 */ /* 0x000fea00000000ff */
[----:B------:R-:W-:Y:S01]  /*16330*/  STG.E.U16 [R180.64+0x50], R156 ;  /* 0x0000509cb4007986 */ /* 0x000fe2000c101518 */
[----:B------:R-:W-:Y:S03]  /*16340*/  @!P5 HADD2 R215, -R0.H0_H0, -RZ.H0_H0 ;  /* 0xa00000ff00d7d230 */ /* 0x000fe60000000900 */
[----:B------:R-:W-:Y:S02]  /*16350*/  LDSM.16.MT88.4 R156, [R201+0x19800] ;  /* 0x01980000c99c783b */ /* 0x000fe40000004200 */
[----:B------:R-:W-:Y:S02]  /*16360*/  @!P5 PRMT R0, R215, 0x5410, RZ ;  /* 0x00005410d700d816 */ /* 0x000fe400000000ff */
[----:B------:R-:W-:Y:S01]  /*16370*/  ISETP.GE.U32.AND P5, PT, R243, R167, PT ;  /* 0x000000a7f300720c */ /* 0x000fe20003fa6070 */
[C---:B--2---:R-:W-:Y:S03]  /*16380*/  HMMA.16816.F32 R12, R132.reuse, R136, R12 ;  /* 0x00000088840c723c */ /* 0x044fe6000000180c */
[----:B------:R2:W-:Y:S05]  /*16390*/  STG.E.U16 [R180.64+0x52], R0 ;  /* 0x00005200b4007986 */ /* 0x0005ea000c101518 */
[C---:B------:R-:W-:Y:S01]  /*163a0*/  HMMA.16816.F32 R16, R132.reuse, R138, R16 ;  /* 0x0000008a8410723c */ /* 0x040fe20000001810 */
[----:B------:R-:W3:Y:S03]  /*163b0*/  LDSM.16.MT88.4 R136, [R201+0x18000] ;  /* 0x01800000c988783b */ /* 0x000ee60000004200 */
[----:B------:R-:W-:Y:S01]  /*163c0*/  @!P5 HADD2 R223, -R164.H0_H0, -RZ.H0_H0 ;  /* 0xa00000ffa4dfd230 */ /* 0x000fe20000000900 */
[----:B--2---:R-:W-:Y:S03]  /*163d0*/  PRMT R0, R177, 0x7632, R0 ;  /* 0x00007632b1007816 */ /* 0x004fe60000000000 */
[C---:B---3--:R-:W-:Y:S08]  /*163e0*/  HMMA.16816.F32 R20, R132.reuse, R136, R20 ;  /* 0x000000888414723c */ /* 0x048ff00000001814 */
[C---:B------:R-:W-:Y:S01]  /*163f0*/  HMMA.16816.F32 R24, R132.reuse, R138, R24 ;  /* 0x0000008a8418723c */ /* 0x040fe20000001818 */
[----:B------:R-:W2:Y:S07]  /*16400*/  LDSM.16.MT88.4 R136, [R200+0x18000] ;  /* 0x01800000c888783b */ /* 0x000eae0000004200 */
[C---:B--2---:R-:W-:Y:S08]  /*16410*/  HMMA.16816.F32 R28, R132.reuse, R136, R28 ;  /* 0x00000088841c723c */ /* 0x044ff0000000181c */
        /* <DEDUP_REMOVED lines=29> */
[C---:B--2---:R-:W-:Y:S07]  /*165f0*/  HMMA.16816.F32 R108, R132.reuse, R136, R108 ;  /* 0x00000088846c723c */ /* 0x044fee000000186c */
[----:B------:R-:W-:Y:S01]  /*16600*/  LOP3.LUT R136, R172, 0xff, RZ, 0xc0, !PT ;  /* 0x000000ffac887812 */ /* 0x000fe200078ec0ff */
[C---:B------:R-:W-:Y:S01]  /*16610*/  HMMA.16816.F32 R112, R132.reuse, R138, R112 ;  /* 0x0000008a8470723c */ /* 0x040fe20000001870 */
[----:B------:R-:W-:Y:S03]  /*16620*/  SHF.R.U32.HI R172, RZ, 0x18, R172 ;  /* 0x00000018ffac7819 */ /* 0x000fe600000116ac */
[----:B------:R-:W-:Y:S02]  /*16630*/  PRMT R147, R136, 0x5410, R147 ;  /* 0x0000541088937816 */ /* 0x000fe40000000093 */
[----:B------:R-:W2:Y:S01]  /*16640*/  LDSM.16.MT88.4 R136, [R201+0x1e000] ;  /* 0x01e00000c988783b */ /* 0x000ea20000004200 */
[--C-:B------:R-:W-:Y:S02]  /*16650*/  PRMT R149, R149, 0x5410, R172.reuse ;  /* 0x0000541095957816 */ /* 0x100fe400000000ac */
[--C-:B------:R-:W-:Y:S03]  /*16660*/  HSET2.LE.AND R142, R147, R252.reuse, PT ;  /* 0x000000fc938e7233 */ /* 0x100fe60003803000 */
[----:B------:R-:W-:Y:S05]  /*16670*/  PRMT R172, R164, 0x7632, R172 ;  /* 0x00007632a4ac7816 */ /* 0x000fea00000000ac */
[----:B------:R-:W-:Y:S01]  /*16680*/  @!P6 HADD2 R222, -R172.H0_H0, -RZ.H0_H0 ;  /* 0xa00000ffacdee230 */ /* 0x000fe20000000900 */
[C---:B--2---:R-:W-:Y:S08]  /*16690*/  HMMA.16816.F32 R116, R132.reuse, R136, R116 ;  /* 0x000000888474723c */ /* 0x044ff00000001874 */
[C---:B------:R-:W-:Y:S01]  /*166a0*/  HMMA.16816.F32 R120, R132.reuse, R138, R120 ;  /* 0x0000008a8478723c */ /* 0x040fe20000001878 */
[----:B------:R-:W2:Y:S07]  /*166b0*/  LDSM.16.MT88.4 R136, [R200+0x1e000] ;  /* 0x01e00000c888783b */ /* 0x000eae0000004200 */
[C---:B--2---:R-:W-:Y:S07]  /*166c0*/  HMMA.16816.F32 R124, R132.reuse, R136, R124 ;  /* 0x00000088847c723c */ /* 0x044fee000000187c */
[--C-:B------:R-:W-:Y:S01]  /*166d0*/  HSET2.LE.AND R137, R149, R252.reuse, PT ;  /* 0x000000fc95897233 */ /* 0x100fe20003803000 */
[----:B------:R-:W-:Y:S01]  /*166e0*/  HMMA.16816.F32 R128, R132, R138, R128 ;  /* 0x0000008a8480723c */ /* 0x000fe20000001880 */
[----:B------:R-:W-:Y:S01]  /*166f0*/  PRMT R149, R145, 0x5410, R146 ;  /* 0x0000541091957816 */ /* 0x000fe20000000092 */
[----:B------:R-:W-:Y:S02]  /*16700*/  LDSM.16.MT88.4 R132, [R202+0x18800] ;  /* 0x01880000ca84783b */ /* 0x000fe40000004200 */
[----:B------:R-:W-:Y:S01]  /*16710*/  LOP3.LUT R136, R142, R141, RZ, 0xc0, !PT ;  /* 0x0000008d8e887212 */ /* 0x000fe200078ec0ff */
[--C-:B------:R-:W-:Y:S01]  /*16720*/  HSET2.LE.AND R145, R143, R252.reuse, PT ;  /* 0x000000fc8f917233 */ /* 0x100fe20003803000 */
[----:B------:R-:W-:Y:S01]  /*16730*/  LOP3.LUT R137, R137, R140, RZ, 0xc0, !PT ;  /* 0x0000008c89897212 */ /* 0x000fe200078ec0ff */
[--C-:B------:R-:W-:Y:S03]  /*16740*/  HSET2.LE.AND R139, R149, R252.reuse, PT ;  /* 0x000000fc958b7233 */ /* 0x100fe60003803000 */
[----:B------:R-:W2:Y:S02]  /*16750*/  LDSM.16.MT88.4 R140, [R204+0x18800] ;  /* 0x01880000cc8c783b */ /* 0x000ea40000004200 */
[----:B------:R-:W-:Y:S02]  /*16760*/  LOP3.LUT R138, R145, R144, RZ, 0xc0, !PT ;  /* 0x00000090918a7212 */ /* 0x000fe400078ec0ff */
[----:B------:R-:W-:Y:S04]  /*16770*/  LOP3.LUT R139, R139, R148, RZ, 0xc0, !PT ;  /* 0x000000948b8b7212 */ /* 0x000fe800078ec0ff */
[----:B------:R-:W3:Y:S03]  /*16780*/  LDSM.16.MT88.4 R144, [R201+0x18800] ;  /* 0x01880000c990783b */ /* 0x000ee60000004200 */
        /* <DEDUP_REMOVED lines=39> */
[C---:B----4-:R-:W-:Y:S07]  /*16a00*/  HMMA.16816.F32 R108, R136.reuse, R140, R108 ;  /* 0x0000008c886c723c */ /* 0x050fee000000186c */
[C---:B------:R-:W-:Y:S01]  /*16a10*/  LOP3.LUT R141, R154.reuse, 0xffff, RZ, 0xc0, !PT ;  /* 0x0000ffff9a8d7812 */ /* 0x040fe200078ec0ff */
[C---:B------:R-:W-:Y:S01]  /*16a20*/  HMMA.16816.F32 R112, R136.reuse, R142, R112 ;  /* 0x0000008e8870723c */ /* 0x040fe20000001870 */
[--C-:B------:R-:W-:Y:S03]  /*16a30*/  SHF.R.U32.HI R140, RZ, 0x18, R154.reuse ;  /* 0x00000018ff8c7819 */ /* 0x100fe6000001169a */
[----:B------:R-:W-:Y:S03]  /*16a40*/  SHF.R.U32.HI R141, RZ, 0x8, R141 ;  /* 0x00000008ff8d7819 */ /* 0x000fe6000001168d */
[----:B------:R-:W-:Y:S01]  /*16a50*/  SHF.R.U32.HI R143, RZ, 0x10, R154 ;  /* 0x00000010ff8f7819 */ /* 0x000fe2000001169a */
[C---:B---3--:R-:W-:Y:S01]  /*16a60*/  HMMA.16816.F32 R116, R136.reuse, R144, R116 ;  /* 0x000000908874723c */ /* 0x048fe20000001874 */
[----:B------:R-:W-:Y:S03]  /*16a70*/  LOP3.LUT R142, R154, 0xff, RZ, 0xc0, !PT ;  /* 0x000000ff9a8e7812 */ /* 0x000fe600078ec0ff */
[----:B------:R-:W-:Y:S02]  /*16a80*/  LOP3.LUT R154, R155, UR31, R150, 0x96, !PT ;  /* 0x0000001f9b9a7c12 */ /* 0x000fe4000f8e9696 */
[----:B------:R-:W-:Y:S01]  /*16a90*/  LDSM.16.MT88.4 R148, [R202+0x19000] ;  /* 0x01900000ca94783b */ /* 0x000fe20000004200 */
[----:B------:R-:W-:Y:S01]  /*16aa0*/  PRMT R142, R142, 0x5410, R141 ;  /* 0x000054108e8e7816 */ /* 0x000fe2000000008d */
[C---:B------:R-:W-:Y:S01]  /*16ab0*/  HMMA.16816.F32 R120, R136.reuse, R146, R120 ;  /* 0x000000928878723c */ /* 0x040fe20000001878 */
[----:B------:R-:W-:Y:S03]  /*16ac0*/  LOP3.LUT R143, R143, 0xff, RZ, 0xc0, !PT ;  /* 0x000000ff8f8f7812 */ /* 0x000fe600078ec0ff */
[C---:B------:R-:W-:Y:S01]  /*16ad0*/  LOP3.LUT R141, R154.reuse, 0xff, RZ, 0xc0, !PT ;  /* 0x000000ff9a8d7812 */ /* 0x040fe200078ec0ff */
[--C-:B------:R-:W-:Y:S01]  /*16ae0*/  HSET2.LE.AND R142, R142, R252.reuse, PT ;  /* 0x000000fc8e8e7233 */ /* 0x100fe20003803000 */
[----:B------:R-:W3:Y:S01]  /*16af0*/  LDSM.16.MT88.4 R144, [R204+0x19000] ;  /* 0x01900000cc90783b */ /* 0x000ee20000004200 */
[----:B------:R-:W-:Y:S01]  /*16b00*/  PRMT R143, R143, 0x5410, R140 ;  /* 0x000054108f8f7816 */ /* 0x000fe2000000008c */
[C---:B--2---:R-:W-:Y:S01]  /*16b10*/  HMMA.16816.F32 R124, R136.reuse, R132, R124 ;  /* 0x00000084887c723c */ /* 0x044fe2000000187c */
[----:B------:R-:W-:Y:S03]  /*16b20*/  LOP3.LUT R140, R154, 0xffff, RZ, 0xc0, !PT ;  /* 0x0000ffff9a8c7812 */ /* 0x000fe600078ec0ff */
[--C-:B------:R-:W-:Y:S01]  /*16b30*/  HSET2.LE.AND R143, R143, R252.reuse, PT ;  /* 0x000000fc8f8f7233 */ /* 0x100fe20003803000 */
[----:B------:R-:W-:Y:S02]  /*16b40*/  LOP3.LUT R142, R142, R162, RZ, 0xc0, !PT ;  /* 0x000000a28e8e7212 */ /* 0x000fe400078ec0ff */
[----:B------:R-:W-:Y:S01]  /*16b50*/  SHF.R.U32.HI R140, RZ, 0x8, R140 ;  /* 0x00000008ff8c7819 */ /* 0x000fe2000001168c */
[----:B------:R-:W-:Y:S01]  /*16b60*/  HMMA.16816.F32 R128, R136, R134, R128 ;  /* 0x000000868880723c */ /* 0x000fe20000001880 */
[----:B------:R-:W-:Y:S01]  /*16b70*/  PRMT R132, R164, 0x5410, R172 ;  /* 0x00005410a4847816 */ /* 0x000fe200000000ac */
[----:B------:R-:W-:Y:S01]  /*16b80*/  LDSM.16.MT88.4 R136, [R204+0x1b000] ;  /* 0x01b00000cc88783b */ /* 0x000fe20000004200 */
[----:B------:R-:W2:Y:S01]  /*16b90*/  MUFU.EX2 R162, R173 ;  /* 0x000000ad00a27308 */ /* 0x000ea20000000800 */
[----:B------:R-:W-:Y:S02]  /*16ba0*/  PRMT R140, R141, 0x5410, R140 ;  /* 0x000054108d8c7816 */ /* 0x000fe4000000008c */
[--C-:B------:R-:W-:Y:S02]  /*16bb0*/  SHF.R.U32.HI R141, RZ, 0x10, R154.reuse ;  /* 0x00000010ff8d7819 */ /* 0x100fe4000001169a */
[----:B------:R-:W-:Y:S01]  /*16bc0*/  SHF.R.U32.HI R154, RZ, 0x18, R154 ;  /* 0x00000018ff9a7819 */ /* 0x000fe2000001169a */
[--C-:B------:R-:W-:Y:S03]  /*16bd0*/  HSET2.LE.AND R140, R140, R252.reuse, PT ;  /* 0x000000fc8c8c7233 */ /* 0x100fe60003803000 */
[----:B------:R-:W-:Y:S02]  /*16be0*/  LOP3.LUT R141, R141, 0xff, RZ, 0xc0, !PT ;  /* 0x000000ff8d8d7812 */ /* 0x000fe400078ec0ff */
[----:B------:R-:W-:Y:S02]  /*16bf0*/  LOP3.LUT R140, R140, R153, RZ, 0xc0, !PT ;  /* 0x000000998c8c7212 */ /* 0x000fe400078ec0ff */
[----:B------:R-:W-:Y:S02]  /*16c00*/  PRMT R141, R141, 0x5410, R154 ;  /* 0x000054108d8d7816 */ /* 0x000fe4000000009a */
[----:B------:R-:W4:Y:S01]  /*16c10*/  LDSM.16.MT88.4 R152, [R201+0x19000] ;  /* 0x01900000c998783b */ /* 0x000f220000004200 */
[----:B------:R-:W-:Y:S02]  /*16c20*/  LOP3.LUT R143, R143, R132, RZ, 0xc0, !PT ;  /* 0x000000848f8f7212 */ /* 0x000fe400078ec0ff */
[--C-:B------:R-:W-:Y:S01]  /*16c30*/  HSET2.LE.AND R141, R141, R252.reuse, PT ;  /* 0x000000fc8d8d7233 */ /* 0x100fe20003803000 */
[----:B------:R-:W-:Y:S02]  /*16c40*/  @!P5 PRMT R164, R223, 0x5410, RZ ;  /* 0x00005410dfa4d816 */ /* 0x000fe400000000ff */
[----:B------:R-:W-:Y:S02]  /*16c50*/  @!P6 PRMT R172, R222, 0x5410, RZ ;  /* 0x00005410deace816 */ /* 0x000fe400000000ff */
[----:B------:R-:W-:Y:S01]  /*16c60*/  LOP3.LUT R141, R141, R163, RZ, 0xc0, !PT ;  /* 0x000000a38d8d7212 */ /* 0x000fe200078ec0ff */
[----:B------:R-:W1:Y:S01]  /*16c70*/  LDSM.16.MT88.4 R132, [R200+0x19000] ;  /* 0x01900000c884783b */ /* 0x000e620000004200 */
[----:B--2---:R-:W-:Y:S01]  /*16c80*/  F2FP.PACK_AB R173, R162, R175 ;  /* 0x000000afa2ad723e */ /* 0x004fe200000000ff */
[----:B------:R-:W2:Y:S04]  /*16c90*/  MUFU.EX2 R163, R176 ;  /* 0x000000b000a37308 */ /* 0x000ea80000000800 */
[C---:B---3--:R-:W-:Y:S02]  /*16ca0*/  HMMA.16816.F32 R4, R140.reuse, R144, R4 ;  /* 0x000000908c04723c */ /* 0x048fe40000001804 */
[----:B------:R-:W-:Y:S04]  /*16cb0*/  STG.E.U16 [R182.64+0x52], R172 ;  /* 0x000052acb6007986 */ /* 0x000fe8000c101518 */
[----:B------:R-:W-:Y:S02]  /*16cc0*/  STG.E.U16 [R182.64+0x50], R164 ;  /* 0x000050a4b6007986 */ /* 0x000fe4000c101518 */
[C---:B------:R-:W-:Y:S02]  /*16cd0*/  HMMA.16816.F32 R8, R140.reuse, R146, R8 ;  /* 0x000000928c08723c */ /* 0x040fe40000001808 */
[----:B------:R-:W3:Y:S06]  /*16ce0*/  LDSM.16.MT88.4 R144, [R202+0x1b000] ;  /* 0x01b00000ca90783b */ /* 0x000eec0000004200 */
[C---:B------:R-:W-:Y:S01]  /*16cf0*/  HMMA.16816.F32 R12, R140.reuse, R148, R12 ;  /* 0x000000948c0c723c */ /* 0x040fe2000000180c */
[----:B--2---:R-:W-:Y:S02]  /*16d00*/  IMAD.MOV.U32 R160, RZ, RZ, R163 ;  /* 0x000000ffffa07224 */ /* 0x004fe400078e00a3 */
[----:B------:R-:W2:Y:S05]  /*16d10*/  MUFU.EX2 R163, R174 ;  /* 0x000000ae00a37308 */ /* 0x000eaa0000000800 */
[C---:B------:R-:W-:Y:S01]  /*16d20*/  HMMA.16816.F32 R16, R140.reuse, R150, R16 ;  /* 0x000000968c10723c */ /* 0x040fe20000001810 */
[----:B------:R-:W3:Y:S07]  /*16d30*/  LDSM.16.MT88.4 R148, [R201+0x1b000] ;  /* 0x01b00000c994783b */ /* 0x000eee0000004200 */
[C---:B----4-:R-:W-:Y:S08]  /*16d40*/  HMMA.16816.F32 R20, R140.reuse, R152, R20 ;  /* 0x000000988c14723c */ /* 0x050ff00000001814 */
[C---:B------:R-:W-:Y:S01]  /*16d50*/  HMMA.16816.F32 R24, R140.reuse, R154, R24 ;  /* 0x0000009a8c18723c */ /* 0x040fe20000001818 */
[----:B------:R-:W4:Y:S03]  /*16d60*/  LDSM.16.MT88.4 R152, [R200+0x1b000] ;  /* 0x01b00000c898783b */ /* 0x000f260000004200 */
[----:B--2---:R-:W-:Y:S04]  /*16d70*/  F2FP.PACK_AB R176, R163, R160 ;  /* 0x000000a0a3b0723e */ /* 0x004fe800000000ff */
[C---:B-1----:R-:W-:Y:S01]  /*16d80*/  HMMA.16816.F32 R28, R140.reuse, R132, R28 ;  /* 0x000000848c1c723c */ /* 0x042fe2000000181c */
[----:B------:R-:W-:Y:S03]  /*16d90*/  PRMT R174, R173, 0x7632, R174 ;  /* 0x00007632adae7816 */ /* 0x000fe600000000ae */
[----:B------:R-:W-:Y:S04]  /*16da0*/  PRMT R175, R176, 0x7632, R175 ;  /* 0x00007632b0af7816 */ /* 0x000fe800000000af */
        /* <DEDUP_REMOVED lines=17> */
[C---:B--2---:R-:W-:Y:S07]  /*16ec0*/  HMMA.16816.F32 R76, R140.reuse, R136, R76 ;  /* 0x000000888c4c723c */ /* 0x044fee000000184c */
[----:B------:R-:W-:Y:S01]  /*16ed0*/  IMAD.WIDE.U32 R136, R166, -0x2daee0ad, RZ ;  /* 0xd2511f53a6887825 */ /* 0x000fe200078e00ff */
[C---:B------:R-:W-:Y:S08]  /*16ee0*/  HMMA.16816.F32 R80, R140.reuse, R138, R80 ;  /* 0x0000008a8c50723c */ /* 0x040ff00000001850 */
[C---:B---3--:R-:W-:Y:S08]  /*16ef0*/  HMMA.16816.F32 R84, R140.reuse, R144, R84 ;  /* 0x000000908c54723c */ /* 0x048ff00000001854 */
[C---:B------:R-:W-:Y:S08]  /*16f00*/  HMMA.16816.F32 R88, R140.reuse, R146, R88 ;  /* 0x000000928c58723c */ /* 0x040ff00000001858 */
[C---:B------:R-:W-:Y:S07]  /*16f10*/  HMMA.16816.F32 R92, R140.reuse, R148, R92 ;  /* 0x000000948c5c723c */ /* 0x040fee000000185c */
[----:B------:R-:W-:Y:S01]  /*16f20*/  LOP3.LUT R148, R137, UR4, R178, 0x96, !PT ;  /* 0x0000000489947c12 */ /* 0x000fe2000f8e96b2 */
[C---:B------:R-:W-:Y:S04]  /*16f30*/  HMMA.16816.F32 R96, R140.reuse, R150, R96 ;  /* 0x000000968c60723c */ /* 0x040fe80000001860 */
[C---:B------:R-:W-:Y:S04]  /*16f40*/  LOP3.LUT R145, R148.reuse, 0xffff, RZ, 0xc0, !PT ;  /* 0x0000ffff94917812 */ /* 0x040fe800078ec0ff */
[C---:B----4-:R-:W-:Y:S01]  /*16f50*/  HMMA.16816.F32 R100, R140.reuse, R152, R100 ;  /* 0x000000988c64723c */ /* 0x050fe20000001864 */
[----:B------:R-:W-:Y:S04]  /*16f60*/  SHF.R.U32.HI R145, RZ, 0x8, R145 ;  /* 0x00000008ff917819 */ /* 0x000fe80000011691 */
[----:B------:R-:W-:Y:S02]  /*16f70*/  LOP3.LUT R145, R145, 0xffff, RZ, 0xc0, !PT ;  /* 0x0000ffff91917812 */ /* 0x000fe400078ec0ff */
[----:B------:R-:W-:Y:S01]  /*16f80*/  IMAD.MOV.U32 R152, RZ, RZ, R136 ;  /* 0x000000ffff987224 */ /* 0x000fe200078e0088 */
[C---:B------:R-:W-:Y:S01]  /*16f90*/  HMMA.16816.F32 R104, R140.reuse, R154, R104 ;  /* 0x0000009a8c68723c */ /* 0x040fe20000001868 */
[----:B------:R-:W-:Y:S02]  /*16fa0*/  LOP3.LUT R136, R148, 0xff, RZ, 0xc0, !PT ;  /* 0x000000ff94887812 */ /* 0x000fe400078ec0ff */
[C---:B------:R-:W-:Y:S01]  /*16fb0*/  ISETP.GE.U32.AND P5, PT, R243.reuse, R145, PT ;  /* 0x00000091f300720c */ /* 0x040fe20003fa6070 */
[----:B------:R-:W-:Y:S01]  /*16fc0*/  IMAD.MOV.U32 R153, RZ, RZ, R137 ;  /* 0x000000ffff997224 */ /* 0x000fe200078e0089 */
[----:B------:R-:W-:Y:S02]  /*16fd0*/  ISETP.GE.U32.AND P4, PT, R243, R136, PT ;  /* 0x00000088f300720c */ /* 0x000fe40003f86070 */
[----:B------:R-:W2:Y:S01]  /*16fe0*/  LDSM.16.MT88.4 R136, [R201+0x1f000] ;  /* 0x01f00000c988783b */ /* 0x000ea20000004200 */
[C---:B-1----:R-:W-:Y:S01]  /*16ff0*/  HMMA.16816.F32 R108, R140.reuse, R132, R108 ;  /* 0x000000848c6c723c */ /* 0x042fe2000000186c */
[C---:B------:R-:W-:Y:S03]  /*17000*/  LOP3.LUT R146, R152.reuse, 0xffff, RZ, 0xc0, !PT ;  /* 0x0000ffff98927812 */ /* 0x040fe600078ec0ff */
[--C-:B------:R-:W-:Y:S02]  /*17010*/  SHF.R.U32.HI R167, RZ, 0x10, R152.reuse ;  /* 0x00000010ffa77819 */ /* 0x100fe40000011698 */
[----:B------:R-:W-:Y:S02]  /*17020*/  LOP3.LUT R166, R152, 0xff, RZ, 0xc0, !PT ;  /* 0x000000ff98a67812 */ /* 0x000fe400078ec0ff */
[C---:B------:R-:W-:Y:S01]  /*17030*/  HMMA.16816.F32 R112, R140.reuse, R134, R112 ;  /* 0x000000868c70723c */ /* 0x040fe20000001870 */
[----:B------:R-:W-:Y:S03]  /*17040*/  SHF.R.U32.HI R144, RZ, 0x18, R152 ;  /* 0x00000018ff907819 */ /* 0x000fe60000011698 */
[----:B------:R-:W-:Y:S01]  /*17050*/  SHF.R.U32.HI R146, RZ, 0x8, R146 ;  /* 0x00000008ff927819 */ /* 0x000fe20000011692 */
[----:B------:R-:W-:Y:S01]  /*17060*/  @!P4 HADD2 R217, -R173.H0_H0, -RZ.H0_H0 ;  /* 0xa00000ffadd9c230 */ /* 0x000fe20000000900 */
[----:B------:R-:W-:Y:S01]  /*17070*/  SHF.R.U32.HI R145, RZ, 0x18, R148 ;  /* 0x00000018ff917819 */ /* 0x000fe20000011694 */
[----:B------:R-:W-:Y:S01]  /*17080*/  @!P5 HADD2 R213, -R174.H0_H0, -RZ.H0_H0 ;  /* 0xa00000ffaed5d230 */ /* 0x000fe20000000900 */
[----:B------:R-:W-:Y:S02]  /*17090*/  LOP3.LUT R167, R167, 0xff, RZ, 0xc0, !PT ;  /* 0x000000ffa7a77812 */ /* 0x000fe400078ec0ff */
[----:B------:R-:W-:Y:S02]  /*170a0*/  ISETP.GE.U32.AND P6, PT, R243, R145, PT ;  /* 0x00000091f300720c */ /* 0x000fe40003fc6070 */
[----:B------:R-:W-:Y:S02]  /*170b0*/  PRMT R166, R166, 0x5410, R146 ;  /* 0x00005410a6a67816 */ /* 0x000fe40000000092 */
[----:B------:R-:W-:Y:S02]  /*170c0*/  PRMT R167, R167, 0x5410, R144 ;  /* 0x00005410a7a77816 */ /* 0x000fe40000000090 */
[----:B------:R-:W1:Y:S01]  /*170d0*/  LDSM.16.MT88.4 R144, [R200+0x1f000] ;  /* 0x01f00000c890783b */ /* 0x000e620000004200 */
[----:B------:R-:W-:Y:S01]  /*170e0*/  LOP3.LUT R178, R153, UR4, R178, 0x96, !PT ;  /* 0x0000000499b27c12 */ /* 0x000fe2000f8e96b2 */
[--C-:B------:R-:W-:Y:S02]  /*170f0*/  HSET2.LE.AND R166, R166, R252.reuse, PT ;  /* 0x000000fca6a67233 */ /* 0x100fe40003803000 */
[--C-:B------:R-:W-:Y:S01]  /*17100*/  HSET2.LE.AND R167, R167, R252.reuse, PT ;  /* 0x000000fca7a77233 */ /* 0x100fe20003803000 */
[C---:B------:R-:W-:Y:S02]  /*17110*/  LOP3.LUT R132, R178.reuse, 0xffff, RZ, 0xc0, !PT ;  /* 0x0000ffffb2847812 */ /* 0x040fe400078ec0ff */
[----:B------:R-:W-:Y:S01]  /*17120*/  SHF.R.U32.HI R149, RZ, 0x10, R178 ;  /* 0x00000010ff957819 */ /* 0x000fe200000116b2 */
[----:B------:R-:W-:Y:S01]  /*17130*/  @!P6 HADD2 R211, -R175.H0_H0, -RZ.H0_H0 ;  /* 0xa00000ffafd3e230 */ /* 0x000fe20000000900 */
[----:B------:R-:W-:Y:S02]  /*17140*/  SHF.R.U32.HI R132, RZ, 0x8, R132 ;  /* 0x00000008ff847819 */ /* 0x000fe40000011684 */
[----:B------:R-:W-:Y:S02]  /*17150*/  LOP3.LUT R133, R178, 0xff, RZ, 0xc0, !PT ;  /* 0x000000ffb2857812 */ /* 0x000fe400078ec0ff */
[----:B------:R-:W-:Y:S01]  /*17160*/  LOP3.LUT R165, R149, 0xff, RZ, 0xc0, !PT ;  /* 0x000000ff95a57812 */ /* 0x000fe200078ec0ff */
[C---:B--2---:R-:W-:Y:S01]  /*17170*/  HMMA.16816.F32 R116, R140.reuse, R136, R116 ;  /* 0x000000888c74723c */ /* 0x044fe20000001874 */
[----:B------:R-:W-:Y:S02]  /*17180*/  PRMT R133, R133, 0x5410, R132 ;  /* 0x0000541085857816 */ /* 0x000fe40000000084 */
[----:B------:R-:W-:Y:S02]  /*17190*/  SHF.R.U32.HI R132, RZ, 0x10, R148 ;  /* 0x00000010ff847819 */ /* 0x000fe40000011694 */
[----:B------:R-:W2:Y:S01]  /*171a0*/  LDSM.16.MT88.4 R148, [R204+0x19800] ;  /* 0x01980000cc94783b */ /* 0x000ea20000004200 */
[----:B------:R-:W-:Y:S01]  /*171b0*/  SHF.R.U32.HI R178, RZ, 0x18, R178 ;  /* 0x00000018ffb27819 */ /* 0x000fe200000116b2 */
[----:B------:R-:W-:Y:S01]  /*171c0*/  IMAD.MOV.U32 R137, RZ, RZ, R153 ;  /* 0x000000ffff897224 */ /* 0x000fe200078e0099 */
[C---:B------:R-:W-:Y:S01]  /*171d0*/  HMMA.16816.F32 R120, R140.reuse, R138, R120 ;  /* 0x0000008a8c78723c */ /* 0x040fe20000001878 */
[----:B------:R-:W-:Y:S03]  /*171e0*/  MOV R136, R152 ;  /* 0x0000009800887202 */ /* 0x000fe60000000f00 */
[----:B------:R-:W-:Y:S01]  /*171f0*/  PRMT R165, R165, 0x5410, R178 ;  /* 0x00005410a5a57816 */ /* 0x000fe200000000b2 */
[--C-:B------:R-:W-:Y:S01]  /*17200*/  HSET2.LE.AND R164, R133, R252.reuse, PT ;  /* 0x000000fc85a47233 */ /* 0x100fe20003803000 */
[----:B------:R-:W-:Y:S01]  /*17210*/  LOP3.LUT R134, R132, 0xff, RZ, 0xc0, !PT ;  /* 0x000000ff84867812 */ /* 0x000fe200078ec0ff */
[----:B------:R-:W3:Y:S01]  /*17220*/  LDSM.16.MT88.4 R152, [R202+0x19800] ;  /* 0x01980000ca98783b */ /* 0x000ee20000004200 */
[----:B------:R-:W-:Y:S01]  /*17230*/  PRMT R132, R173, 0x5410, R174 ;  /* 0x00005410ad847816 */ /* 0x000fe200000000ae */
[----:B------:R-:W-:Y:S03]  /*17240*/  HSET2.LE.AND R165, R165, R252, PT ;  /* 0x000000fca5a57233 */ /* 0x000fe60003803000 */
[----:B------:R-:W-:Y:S02]  /*17250*/  LOP3.LUT R164, R164, R132, RZ, 0xc0, !PT ;  /* 0x00000084a4a47212 */ /* 0x000fe400078ec0ff */
[----:B------:R-:W-:Y:S02]  /*17260*/  PRMT R132, R176, 0x5410, R175 ;  /* 0x00005410b0847816 */ /* 0x000fe400000000af */
[----:B------:R-:W-:Y:S01]  /*17270*/  @!P4 PRMT R173, R217, 0x5410, RZ ;  /* 0x00005410d9adc816 */ /* 0x000fe200000000ff */
[C---:B-1----:R-:W-:Y:S01]  /*17280*/  HMMA.16816.F32 R124, R140.reuse, R144, R124 ;  /* 0x000000908c7c723c */ /* 0x042fe2000000187c */
[----:B------:R-:W-:Y:S02]  /*17290*/  PRMT R178, R179, 0x7632, R178 ;  /* 0x00007632b3b27816 */ /* 0x000fe400000000b2 */
[----:B------:R-:W-:Y:S01]  /*172a0*/  LOP3.LUT R165, R165, R132, RZ, 0xc0, !PT ;  /* 0x00000084a5a57212 */ /* 0x000fe200078ec0ff */
[----:B------:R-:W-:Y:S01]  /*172b0*/  STG.E.U16 [R180.64+0x60], R173 ;  /* 0x000060adb4007986 */ /* 0x000fe2000c101518 */
[----:B------:R-:W-:Y:S02]  /*172c0*/  PRMT R132, R177, 0x5410, R0 ;  /* 0x00005410b1847816 */ /* 0x000fe40000000000 */
[----:B------:R-:W-:Y:S01]  /*172d0*/  IMAD.MOV.U32 R145, RZ, RZ, R171 ;  /* 0x000000ffff917224 */ /* 0x000fe200078e00ab */
[----:B------:R-:W-:Y:S01]  /*172e0*/  HMMA.16816.F32 R128, R140, R146, R128 ;  /* 0x000000928c80723c */ /* 0x000fe20000001880 */
[----:B------:R-:W-:Y:S02]  /*172f0*/  LOP3.LUT R166, R166, R132, RZ, 0xc0, !PT ;  /* 0x00000084a6a67212 */ /* 0x000fe400078ec0ff */
[----:B------:R-:W-:Y:S01]  /*17300*/  ISETP.GE.U32.AND P4, PT, R243, R134, PT ;  /* 0x00000086f300720c */ /* 0x000fe20003f86070 */
[----:B------:R-:W-:Y:S01]  /*17310*/  IMAD.MOV.U32 R144, RZ, RZ, R169 ;  /* 0x000000ffff907224 */ /* 0x000fe200078e00a9 */
[----:B------:R-:W-:Y:S02]  /*17320*/  PRMT R132, R179, 0x5410, R178 ;  /* 0x00005410b3847816 */ /* 0x000fe400000000b2 */
[----:B------:R-:W-:Y:S01]  /*17330*/  IMAD.MOV.U32 R142, RZ, RZ, R168 ;  /* 0x000000ffff8e7224 */ /* 0x000fe200078e00a8 */
[----:B------:R-:W-:Y:S01]  /*17340*/  MOV R143, R170 ;  /* 0x000000aa008f7202 */ /* 0x000fe20000000f00 */
[----:B------:R-:W-:Y:S01]  /*17350*/  IMAD.MOV.U32 R140, RZ, RZ, R160 ;  /* 0x000000ffff8c7224 */ /* 0x000fe200078e00a0 */
[----:B------:R-:W-:Y:S02]  /*17360*/  LDSM.16.MT88.4 R168, [R204+0x1b800] ;  /* 0x01b80000cca8783b */ /* 0x000fe40000004200 */
[----:B------:R-:W-:Y:S01]  /*17370*/  LOP3.LUT R167, R167, R132, RZ, 0xc0, !PT ;  /* 0x00000084a7a77212 */ /* 0x000fe200078ec0ff */
[----:B------:R-:W-:Y:S01]  /*17380*/  IMAD.MOV.U32 R141, RZ, RZ, R161 ;  /* 0x000000ffff8d7224 */ /* 0x000fe200078e00a1 */
[----:B------:R-:W-:Y:S01]  /*17390*/  @!P5 PRMT R174, R213, 0x5410, RZ ;  /* 0x00005410d5aed816 */ /* 0x000fe200000000ff */
[----:B------:R-:W-:Y:S01]  /*173a0*/  IMAD.MOV.U32 R146, RZ, RZ, R162 ;  /* 0x000000ffff927224 */ /* 0x000fe200078e00a2 */
[----:B------:R-:W-:Y:S01]  /*173b0*/  @!P6 PRMT R175, R211, 0x5410, RZ ;  /* 0x00005410d3afe816 */ /* 0x000fe200000000ff */
[----:B------:R-:W-:Y:S01]  /*173c0*/  IMAD.MOV.U32 R147, RZ, RZ, R163 ;  /* 0x000000ffff937224 */ /* 0x000fe200078e00a3 */
[----:B------:R-:W-:Y:S01]  /*173d0*/  @!P4 HADD2 R212, -R176.H0_H0, -RZ.H0_H0 ;  /* 0xa00000ffb0d4c230 */ /* 0x000fe20000000900 */
[C---:B--2---:R-:W-:Y:S01]  /*173e0*/  HMMA.16816.F32 R132, R164.reuse, R148, R4 ;  /* 0x00000094a484723c */ /* 0x044fe20000001804 */
[----:B------:R-:W1:Y:S03]  /*173f0*/  LDSM.16.MT88.4 R160, [R200+0x19800] ;  /* 0x01980000c8a0783b */ /* 0x000e660000004200 */
[----:B------:R-:W-:Y:S03]  /*17400*/  @!P4 PRMT R176, R212, 0x5410, RZ ;  /* 0x00005410d4b0c816 */ /* 0x000fe600000000ff */
[----:B------:R-:W-:Y:S02]  /*17410*/  IMAD.MOV.U32 R148, RZ, RZ, R136 ;  /* 0x000000ffff947224 */ /* 0x000fe400078e0088 */
[----:B------:R-:W-:Y:S01]  /*17420*/  IMAD.MOV.U32 R149, RZ, RZ, R137 ;  /* 0x000000ffff957224 */ /* 0x000fe200078e0089 */
[----:B------:R-:W2:Y:S01]  /*17430*/  LDSM.16.MT88.4 R4, [R202+0x1b800] ;  /* 0x01b80000ca04783b */ /* 0x000ea20000004200 */
[C---:B------:R-:W-:Y:S07]  /*17440*/  HMMA.16816.F32 R136, R164.reuse, R150, R8 ;  /* 0x00000096a488723c */ /* 0x040fee0000001808 */
[----:B------:R-:W-:Y:S01]  /*17450*/  IMAD.MOV.U32 R10, RZ, RZ, R140 ;  /* 0x000000ffff0a7224 */ /* 0x000fe200078e008c */
[----:B------:R-:W-:Y:S01]  /*17460*/  MOV R150, R142 ;  /* 0x0000008e00967202 */ /* 0x000fe20000000f00 */
[----:B------:R-:W-:Y:S01]  /*17470*/  IMAD.MOV.U32 R11, RZ, RZ, R141 ;  /* 0x000000ffff0b7224 */ /* 0x000fe200078e008d */
[----:B------:R-:W-:Y:S02]  /*17480*/  STG.E.U16 [R180.64+0x62], R174 ;  /* 0x000062aeb4007986 */ /* 0x000fe4000c101518 */
[----:B------:R-:W-:Y:S02]  /*17490*/  IMAD.MOV.U32 R151, RZ, RZ, R143 ;  /* 0x000000ffff977224 */ /* 0x000fe400078e008f */
[C---:B---3--:R-:W-:Y:S01]  /*174a0*/  HMMA.16816.F32 R140, R164.reuse, R152, R12 ;  /* 0x00000098a48c723c */ /* 0x048fe2000000180c */
[----:B------:R-:W-:Y:S04]  /*174b0*/  STG.E.U16 [R182.64+0x60], R176 ;  /* 0x000060b0b6007986 */ /* 0x000fe8000c101518 */
[----:B------:R-:W-:Y:S02]  /*174c0*/  STG.E.U16 [R182.64+0x62], R175 ;  /* 0x000062afb6007986 */ /* 0x000fe4000c101518 */
[----:B------:R-:W-:Y:S01]  /*174d0*/  IMAD.MOV.U32 R12, RZ, RZ, R146 ;  /* 0x000000ffff0c7224 */ /* 0x000fe200078e0092 */
[----:B------:R-:W-:Y:S01]  /*174e0*/  MOV R15, R145 ;  /* 0x00000091000f7202 */ /* 0x000fe20000000f00 */
[----:B------:R-:W-:Y:S03]  /*174f0*/  IMAD.MOV.U32 R13, RZ, RZ, R147 ;  /* 0x000000ffff0d7224 */ /* 0x000fe600078e0093 */
[----:B------:R-:W-:Y:S02]  /*17500*/  IMAD.MOV.U32 R14, RZ, RZ, R144 ;  /* 0x000000ffff0e7224 */ /* 0x000fe400078e0090 */
[C---:B------:R-:W-:Y:S01]  /*17510*/  HMMA.16816.F32 R144, R164.reuse, R154, R16 ;  /* 0x0000009aa490723c */ /* 0x040fe20000001810 */
[----:B------:R-:W-:Y:S02]  /*17520*/  IMAD.MOV.U32 R152, RZ, RZ, R10 ;  /* 0x000000ffff987224 */ /* 0x000fe400078e000a */
[----:B------:R-:W-:Y:S02]  /*17530*/  IMAD.MOV.U32 R153, RZ, RZ, R11 ;  /* 0x000000ffff997224 */ /* 0x000fe400078e000b */
[----:B------:R-:W3:Y:S02]  /*17540*/  LDSM.16.MT88.4 R8, [R201+0x1b800] ;  /* 0x01b80000c908783b */ /* 0x000ee40000004200 */
[----:B------:R-:W-:Y:S02]  /*17550*/  IMAD.MOV.U32 R16, RZ, RZ, R150 ;  /* 0x000000ffff107224 */ /* 0x000fe400078e0096 */
[----:B------:R-:W-:Y:S03]  /*17560*/  IMAD.MOV.U32 R17, RZ, RZ, R151 ;  /* 0x000000ffff117224 */ /* 0x000fe600078e0097 */
[----:B------:R-:W-:Y:S02]  /*17570*/  IMAD.MOV.U32 R18, RZ, RZ, R148 ;  /* 0x000000ffff127224 */ /* 0x000fe400078e0094 */
[----:B------:R-:W-:Y:S02]  /*17580*/  IMAD.MOV.U32 R19, RZ, RZ, R149 ;  /* 0x000000ffff137224 */ /* 0x000fe400078e0095 */
[C---:B------:R-:W-:Y:S07]  /*17590*/  HMMA.16816.F32 R148, R164.reuse, R156, R20 ;  /* 0x0000009ca494723c */ /* 0x040fee0000001814 */
[----:B------:R-:W-:Y:S01]  /*175a0*/  IMAD.MOV.U32 R156, RZ, RZ, R152 ;  /* 0x000000ffff9c7224 */ /* 0x000fe200078e0098 */
[----:B------:R-:W-:Y:S01]  /*175b0*/  MOV R20, R12 ;  /* 0x0000000c00147202 */ /* 0x000fe20000000f00 */
[----:B------:R-:W-:Y:S02]  /*175c0*/  IMAD.MOV.U32 R157, RZ, RZ, R153 ;  /* 0x000000ffff9d7224 */ /* 0x000fe400078e0099 */
[C---:B------:R-:W-:Y:S01]  /*175d0*/  HMMA.16816.F32 R152, R164.reuse, R158, R24 ;  /* 0x0000009ea498723c */ /* 0x040fe20000001818 */
[----:B------:R-:W-:Y:S02]  /*175e0*/  IMAD.MOV.U32 R21, RZ, RZ, R13 ;  /* 0x000000ffff157224 */ /* 0x000fe400078e000d */
[----:B------:R-:W-:Y:S02]  /*175f0*/  IMAD.MOV.U32 R22, RZ, RZ, R14 ;  /* 0x000000ffff167224 */ /* 0x000fe400078e000e */
[----:B------:R-:W-:Y:S02]  /*17600*/  IMAD.MOV.U32 R23, RZ, RZ, R15 ;  /* 0x000000ffff177224 */ /* 0x000fe400078e000f */
[----:B------:R-:W-:Y:S01]  /*17610*/  IMAD.MOV.U32 R25, RZ, RZ, R184 ;  /* 0x000000ffff197224 */ /* 0x000fe200078e00b8 */
[----:B------:R-:W4:Y:S01]  /*17620*/  LDSM.16.MT88.4 R12, [R200+0x1b800] ;  /* 0x01b80000c80c783b */ /* 0x000f220000004200 */
[----:B------:R-:W-:Y:S03]  /*17630*/  IMAD.MOV.U32 R26, RZ, RZ, R156 ;  /* 0x000000ffff1a7224 */ /* 0x000fe600078e009c */
[----:B------:R-:W-:Y:S02]  /*17640*/  IMAD.MOV.U32 R27, RZ, RZ, R157 ;  /* 0x000000ffff1b7224 */ /* 0x000fe400078e009d */
[C---:B-1----:R-:W-:Y:S02]  /*17650*/  HMMA.16816.F32 R156, R164.reuse, R160, R28 ;  /* 0x000000a0a49c723c */ /* 0x042fe4000000181c */
[----:B------:R1:W5:Y:S05]  /*17660*/  LDL.LU R184, [R1+0x4c] ;  /* 0x00004c0001b87983 */ /* 0x00036a0000300800 */
[----:B------:R-:W-:Y:S01]  /*17670*/  MOV R30, R16 ;  /* 0x00000010001e7202 */ /* 0x000fe20000000f00 */
[C---:B------:R-:W-:Y:S01]  /*17680*/  HMMA.16816.F32 R160, R164.reuse, R162, R32 ;  /* 0x000000a2a4a0723c */ /* 0x040fe20000001820 */
[----:B------:R-:W-:Y:S03]  /*17690*/  IMAD.MOV.U32 R31, RZ, RZ, R17 ;  /* 0x000000ffff1f7224 */ /* 0x000fe600078e0011 */
[----:B------:R-:W-:Y:S02]  /*176a0*/  IMAD.MOV.U32 R28, RZ, RZ, R22 ;  /* 0x000000ffff1c7224 */ /* 0x000fe400078e0016 */
[----:B------:R-:W-:Y:S02]  /*176b0*/  IMAD.MOV.U32 R29, RZ, RZ, R23 ;  /* 0x000000ffff1d7224 */ /* 0x000fe400078e0017 */
[C---:B------:R-:W-:Y:S01]  /*176c0*/  HMMA.16816.F32 R36, R164.reuse, R168, R36 ;  /* 0x000000a8a424723c */ /* 0x040fe20000001824 */
[----:B------:R-:W-:Y:S03]  /*176d0*/  IMAD.MOV.U32 R34, RZ, RZ, R20 ;  /* 0x000000ffff227224 */ /* 0x000fe600078e0014 */
[----:B------:R-:W-:Y:S02]  /*176e0*/  IMAD.MOV.U32 R35, RZ, RZ, R21 ;  /* 0x000000ffff237224 */ /* 0x000fe400078e0015 */
[----:B------:R-:W-:Y:S01]  /*176f0*/  LDSM.16.MT88.4 R20, [R202+0x1d800] ;  /* 0x01d80000ca14783b */ /* 0x000fe20000004200 */
[----:B------:R-:W-:Y:S01]  /*17700*/  MOV R169, R25 ;  /* 0x0000001900a97202 */ /* 0x000fe20000000f00 */
[C---:B------:R-:W-:Y:S01]  /*17710*/  HMMA.16816.F32 R40, R164.reuse, R170, R40 ;  /* 0x000000aaa428723c */ /* 0x040fe20000001828 */
[----:B------:R-:W-:Y:S03]  /*17720*/  IMAD.MOV.U32 R32, RZ, RZ, R26 ;  /* 0x000000ffff207224 */ /* 0x000fe600078e001a */
[----:B------:R-:W-:Y:S02]  /*17730*/  IMAD.MOV.U32 R33, RZ, RZ, R27 ;  /* 0x000000ffff217224 */ /* 0x000fe400078e001b */
[----:B------:R-:W-:Y:S01]  /*17740*/  LDSM.16.MT88.4 R24, [R201+0x1d800] ;  /* 0x01d80000c918783b */ /* 0x000fe20000004200 */
[----:B------:R-:W-:Y:S01]  /*17750*/  IMAD.MOV.U32 R170, RZ, RZ, R18 ;  /* 0x000000ffffaa7224 */ /* 0x000fe200078e0012 */
[C---:B--2---:R-:W-:Y:S01]  /*17760*/  HMMA.16816.F32 R44, R164.reuse, R4, R44 ;  /* 0x00000004a42c723c */ /* 0x044fe2000000182c */
[----:B------:R-:W-:Y:S05]  /*17770*/  IMAD.MOV.U32 R171, RZ, RZ, R19 ;  /* 0x000000ffffab7224 */ /* 0x000fea00078e0013 */
[----:B------:R-:W2:Y:S02]  /*17780*/  LDSM.16.MT88.4 R16, [R204+0x1d800] ;  /* 0x01d80000cc10783b */ /* 0x000ea40000004200 */
[C---:B------:R-:W-:Y:S06]  /*17790*/  HMMA.16816.F32 R48, R164.reuse, R6, R48 ;  /* 0x00000006a430723c */ /* 0x040fec0000001830 */
[----:B------:R-:W1:Y:S02]  /*177a0*/  LDSM.16.MT88.4 R4, [R200+0x1d800] ;  /* 0x01d80000c804783b */ /* 0x000e640000004200 */
        /* <DEDUP_REMOVED lines=9> */
[C---:B------:R-:W-:Y:S07]  /*17840*/  HMMA.16816.F32 R76, R164.reuse, R20, R76 ;  /* 0x00000014a44c723c */ /* 0x040fee000000184c */
[----:B------:R-:W-:Y:S01]  /*17850*/  LOP3.LUT R20, R170, 0xff, RZ, 0xc0, !PT ;  /* 0x000000ffaa147812 */ /* 0x000fe200078ec0ff */
[C---:B------:R-:W-:Y:S03]  /*17860*/  HMMA.16816.F32 R80, R164.reuse, R22, R80 ;  /* 0x00000016a450723c */ /* 0x040fe60000001850 */
[----:B------:R-:W-:Y:S02]  /*17870*/  ISETP.GE.U32.AND P5, PT, R243, R20, PT ;  /* 0x00000014f300720c */ /* 0x000fe40003fa6070 */
[----:B------:R-:W2:Y:S03]  /*17880*/  LDSM.16.MT88.4 R20, [R200+0x1f800] ;  /* 0x01f80000c814783b */ /* 0x000ea60000004200 */
[C---:B------:R-:W-:Y:S08]  /*17890*/  HMMA.16816.F32 R84, R164.reuse, R24, R84 ;  /* 0x00000018a454723c */ /* 0x040ff00000001854 */
[C---:B------:R-:W-:Y:S01]  /*178a0*/  HMMA.16816.F32 R88, R164.reuse, R26, R88 ;  /* 0x0000001aa458723c */ /* 0x040fe20000001858 */
[----:B------:R-:W-:Y:S05]  /*178b0*/  @!P5 HADD2 R214, -R177.H0_H0, -RZ.H0_H0 ;  /* 0xa00000ffb1d6d230 */ /* 0x000fea0000000900 */
[----:B------:R-:W-:Y:S02]  /*178c0*/  @!P5 PRMT R177, R214, 0x5410, RZ ;  /* 0x00005410d6b1d816 */ /* 0x000fe400000000ff */
[C---:B-1----:R-:W-:Y:S03]  /*178d0*/  HMMA.16816.F32 R92, R164.reuse, R4, R92 ;  /* 0x00000004a45c723c */ /* 0x042fe6000000185c */
[----:B------:R-:W-:Y:S04]  /*178e0*/  STG.E.U16 [R180.64+0x70], R177 ;  /* 0x000070b1b4007986 */ /* 0x000fe8000c101518 */
[--C-:B------:R-:W-:Y:S01]  /*178f0*/  SHF.R.U32.HI R5, RZ, 0x10, R170.reuse ;  /* 0x00000010ff057819 */ /* 0x100fe200000116aa */
[C---:B------:R-:W-:Y:S01]  /*17900*/  HMMA.16816.F32 R96, R164.reuse, R6, R96 ;  /* 0x00000006a460723c */ /* 0x040fe20000001860 */
[----:B------:R-:W-:Y:S03]  /*17910*/  SHF.R.U32.HI R4, RZ, 0x18, R170 ;  /* 0x00000018ff047819 */ /* 0x000fe600000116aa */
[----:B------:R-:W-:Y:S02]  /*17920*/  LOP3.LUT R5, R5, 0xff, RZ, 0xc0, !PT ;  /* 0x000000ff05057812 */ /* 0x000fe400078ec0ff */
[C---:B------:R-:W-:Y:S01]  /*17930*/  ISETP.GE.U32.AND P5, PT, R243.reuse, R4, PT ;  /* 0x00000004f300720c */ /* 0x040fe20003fa6070 */
[----:B------:R-:W-:Y:S01]  /*17940*/  FADD.FTZ R4, R34, R33 ;  /* 0x0000002122047221 */ /* 0x000fe20000010000 */
[C---:B---3--:R-:W-:Y:S01]  /*17950*/  HMMA.16816.F32 R100, R164.reuse, R8, R100 ;  /* 0x00000008a464723c */ /* 0x048fe20000001864 */
[----:B------:R-:W-:Y:S03]  /*17960*/  ISETP.GE.U32.AND P4, PT, R243, R5, PT ;  /* 0x00000005f300720c */ /* 0x000fe60003f86070 */
[----:B------:R-:W-:Y:S01]  /*17970*/  LOP3.LUT R6, R170, 0xffff, RZ, 0xc0, !PT ;  /* 0x0000ffffaa067812 */ /* 0x000fe200078ec0ff */
[----:B------:R-:W-:Y:S03]  /*17980*/  FADD.FTZ R4, R28, R4 ;  /* 0x000000041c047221 */ /* 0x000fe60000010000 */
[C---:B------:R-:W-:Y:S01]  /*17990*/  HMMA.16816.F32 R104, R164.reuse, R10, R104 ;  /* 0x0000000aa468723c */ /* 0x040fe20000001868 */
[----:B------:R-:W-:Y:S03]  /*179a0*/  SHF.R.U32.HI R6, RZ, 0x8, R6 ;  /* 0x00000008ff067819 */ /* 0x000fe60000011606 */
[----:B------:R-:W-:Y:S01]  /*179b0*/  @!P5 HADD2 R219, -R178.H0_H0, -RZ.H0_H0 ;  /* 0xa00000ffb2dbd230 */ /* 0x000fe20000000900 */
[----:B------:R-:W-:Y:S01]  /*179c0*/  LOP3.LUT R6, R6, 0xffff, RZ, 0xc0, !PT ;  /* 0x0000ffff06067812 */ /* 0x000fe200078ec0ff */
[----:B------:R-:W-:Y:S02]  /*179d0*/  @!P4 HADD2 R220, -R179.H0_H0, -RZ.H0_H0 ;  /* 0xa00000ffb3dcc230 */ /* 0x000fe40000000900 */
[C---:B----4-:R-:W-:Y:S01]  /*179e0*/  HMMA.16816.F32 R108, R164.reuse, R12, R108 ;  /* 0x0000000ca46c723c */ /* 0x050fe2000000186c */
[----:B------:R-:W-:Y:S02]  /*179f0*/  @!P5 PRMT R178, R219, 0x5410, RZ ;  /* 0x00005410dbb2d816 */ /* 0x000fe400000000ff */
[----:B------:R-:W-:Y:S02]  /*17a00*/  ISETP.GE.U32.AND P6, PT, R243, R6, PT ;  /* 0x00000006f300720c */ /* 0x000fe40003fc6070 */
[----:B------:R-:W-:Y:S02]  /*17a10*/  @!P4 PRMT R179, R220, 0x5410, RZ ;  /* 0x00005410dcb3c816 */ /* 0x000fe400000000ff */
[----:B------:R-:W-:Y:S01]  /*17a20*/  ISETP.LT.AND P5, PT, RZ, UR26, PT ;  /* 0x0000001aff007c0c */ /* 0x000fe2000bfa1270 */
[C---:B------:R-:W-:Y:S08]  /*17a30*/  HMMA.16816.F32 R112, R164.reuse, R14, R112 ;  /* 0x0000000ea470723c */ /* 0x040ff00000001870 */
[C---:B--2---:R-:W-:Y:S01]  /*17a40*/  HMMA.16816.F32 R116, R164.reuse, R16, R116 ;  /* 0x00000010a474723c */ /* 0x044fe20000001874 */
[----:B------:R-:W-:Y:S05]  /*17a50*/  @!P6 HADD2 R216, -R0.H0_H0, -RZ.H0_H0 ;  /* 0xa00000ff00d8e230 */ /* 0x000fea0000000900 */
[----:B------:R-:W-:Y:S02]  /*17a60*/  @!P6 PRMT R0, R216, 0x5410, RZ ;  /* 0x00005410d800e816 */ /* 0x000fe400000000ff */
[C---:B------:R-:W-:Y:S03]  /*17a70*/  HMMA.16816.F32 R120, R164.reuse, R18, R120 ;  /* 0x00000012a478723c */ /* 0x040fe60000001878 */
[----:B------:R1:W-:Y:S04]  /*17a80*/  STG.E.U16 [R180.64+0x72], R0 ;  /* 0x00007200b4007986 */ /* 0x0003e8000c101518 */
[----:B------:R2:W-:Y:S01]  /*17a90*/  STG.E.U16 [R182.64+0x70], R179 ;  /* 0x000070b3b6007986 */ /* 0x0005e2000c101518 */
[C---:B------:R-:W-:Y:S03]  /*17aa0*/  HMMA.16816.F32 R124, R164.reuse, R20, R124 ;  /* 0x00000014a47c723c */ /* 0x040fe6000000187c */
[----:B------:R2:W-:Y:S05]  /*17ab0*/  STG.E.U16 [R182.64+0x72], R178 ;  /* 0x000072b2b6007986 */ /* 0x0005ea000c101518 */
[----:B------:R-:W-:Y:S07]  /*17ac0*/  HMMA.16816.F32 R128, R164, R22, R128 ;  /* 0x00000016a480723c */ /* 0x000fee0000001880 */
[----:B------:R-:W-:Y:S01]  /*17ad0*/  FADD.FTZ R165, R30, R4 ;  /* 0x000000041ea57221 */ /* 0x000fe20000010000 */
[----:B------:R-:W-:Y:S01]  /*17ae0*/  IADD3 R166, P4, R180, -0x80, RZ ;  /* 0xffffff80b4a67810 */ /* 0x000fe20007f9e0ff */
[----:B------:R-:W-:Y:S03]  /*17af0*/  IMAD.MOV.U32 R164, RZ, RZ, R3 ;  /* 0x000000ffffa47224 */ /* 0x000fe600078e0003 */
[----:B------:R-:W-:Y:S01]  /*17b00*/  IADD3.X R5, R181, -0x1, RZ, P4, !PT ;  /* 0xffffffffb5057810 */ /* 0x000fe200027fe4ff */
[----:B-1----:R-:W-:Y:S04]  /*17b10*/  FADD.FTZ R0, R32, R169 ;  /* 0x000000a920007221 */ /* 0x002fe80000010000 */
[----:B------:R2:W-:Y:S01]  /*17b20*/  STL [R1+0x48], R5 ;  /* 0x0000480501007387 */ /* 0x0005e20000100800 */
[----:B------:R-:W-:Y:S04]  /*17b30*/  FADD.FTZ R0, R35, R0 ;  /* 0x0000000023007221 */ /* 0x000fe80000010000 */
[----:B------:R-:W-:Y:S04]  /*17b40*/  FADD.FTZ R0, R29, R0 ;  /* 0x000000001d007221 */ /* 0x000fe80000010000 */
[----:B------:R-:W-:Y:S02]  /*17b50*/  FADD.FTZ R167, R31, R0 ;  /* 0x000000001fa77221 */ /* 0x000fe40000010000 */
[----:B------:R-:W-:Y:S01]  /*17b60*/  IMAD.MOV.U32 R0, RZ, RZ, R2 ;  /* 0x000000ffff007224 */ /* 0x000fe200078e0002 */
[----:B--2--5:R-:W-:-:S05]  /*17b70*/  @P5 BRA `(.L_x_892) ;  /* 0xffffac3000005947 */ /* 0x024fca000383ffff */
.L_x_891:
[----:B------:R-:W1:Y:S01]  /*17b80*/  SHFL.BFLY PT, R4, R165, 0x2, 0x1f ;  /* 0x0c401f00a5047f89 */ /* 0x000e6200000e0000 */
[----:B-----5:R-:W-:Y:S01]  /*17b90*/  MOV R12, 0x3f800000 ;  /* 0x3f800000000c7802 */ /* 0x020fe20000000f00 */
        /* <DEDUP_REMOVED lines=15> */
[----:B------:R-:W-:Y:S01]  /*17c90*/  @UP1 UMOV UR14, 0x1 ;  /* 0x00000001000e1882 */ /* 0x000fe20000000000 */
        /* <DEDUP_REMOVED lines=9> */
[CC--:B------:R-:W-:Y:S02]  /*17d30*/  LEA.HI R9, R5.reuse, R6.reuse, RZ, 0x2 ;  /* 0x0000000605097211 */ /* 0x0c0fe400078f10ff */
[----:B------:R-:W-:Y:S01]  /*17d40*/  ULDC.U8 UR4, c[0x0][0x328] ;  /* 0x0000ca0000047ab9 */ /* 0x000fe20000000000 */
[-C--:B------:R-:W-:Y:S01]  /*17d50*/  LEA.HI R4, R5, R6.reuse, RZ, 0x5 ;  /* 0x0000000605047211 */ /* 0x080fe200078f28ff */
        /* <DEDUP_REMOVED lines=8> */
[----:B------:R-:W-:Y:S01]  /*17de0*/  @UP1 ULDC UR13, c[0x0][0x210] ;  /* 0x00008400000d1ab9 */ /* 0x000fe20000000800 */
[----:B------:R-:W-:Y:S01]  /*17df0*/  SHF.R.S32.HI R0, RZ, 0x5, R4 ;  /* 0x00000005ff007819 */ /* 0x000fe20000011404 */
[----:B------:R-:W-:Y:S01]  /*17e00*/  ULDC UR5, c[0x0][0x234] ;  /* 0x00008d0000057ab9 */ /* 0x000fe20000000800 */
[----:B------:R-:W-:Y:S01]  /*17e10*/  LOP3.LUT R10, R10, 0xfffffff8, RZ, 0xc0, !PT ;  /* 0xfffffff80a0a7812 */ /* 0x000fe200078ec0ff */
[----:B------:R-:W-:Y:S01]  /*17e20*/  @UP1 UIMAD UR13, UR13, UR8, URZ ;  /* 0x000000080d0d12a4 */ /* 0x000fe2000f8e023f */
[----:B------:R-:W-:Y:S01]  /*17e30*/  IADD3 R9, -R9, R6, RZ ;  /* 0x0000000609097210 */ /* 0x000fe20007ffe1ff */
[----:B-1----:R-:W-:Y:S01]  /*17e40*/  FADD.FTZ R8, R165, R8 ;  /* 0x00000008a5087221 */ /* 0x002fe20000010000 */
[----:B------:R-:W-:Y:S01]  /*17e50*/  IADD3 R10, R11, -R10, RZ ;  /* 0x8000000a0b0a7210 */ /* 0x000fe20007ffe0ff */
[----:B------:R-:W-:Y:S01]  /*17e60*/  @!UP1 USEL UR13, UR8, UR5, !UP2 ;  /* 0x00000005080d9287 */ /* 0x000fe2000d000000 */
[----:B------:R-:W-:Y:S01]  /*17e70*/  LEA R0, R0, R9, 0x9 ;  /* 0x0000000900007211 */ /* 0x000fe200078e48ff */
[----:B--2---:R-:W-:Y:S01]  /*17e80*/  FADD.FTZ R7, R167, R7 ;  /* 0x00000007a7077221 */ /* 0x004fe20000010000 */
[----:B------:R-:W-:Y:S01]  /*17e90*/  FSETP.NE.FTZ.AND P4, PT, R8, RZ, PT ;  /* 0x000000ff0800720b */ /* 0x000fe20003f95000 */
[----:B------:R-:W-:Y:S01]  /*17ea0*/  ULDC UR4, c[0x0][0x1c0] ;  /* 0x0000700000047ab9 */ /* 0x000fe20000000800 */
[----:B------:R-:W-:Y:S01]  /*17eb0*/  SHF.L.U32 R9, R10, 0x6, RZ ;  /* 0x000000060a097819 */ /* 0x000fe200000006ff */
[----:B------:R-:W-:Y:S01]  /*17ec0*/  @!UP1 UIMAD UR14, UR13, UR4, URZ ;  /* 0x000000040d0e92a4 */ /* 0x000fe2000f8e023f */
[----:B------:R-:W-:Y:S01]  /*17ed0*/  FSETP.NE.FTZ.AND P3, PT, R7, RZ, PT ;  /* 0x000000ff0700720b */ /* 0x000fe20003f75000 */
[----:B------:R-:W-:Y:S01]  /*17ee0*/  @!UP3 UIMAD UR8, UR6, UR8, URZ ;  /* 0x000000080608b2a4 */ /* 0x000fe2000f8e023f */
[----:B------:R-:W-:Y:S01]  /*17ef0*/  LOP3.LUT R9, R9, 0x1c0, RZ, 0xc0, !PT ;  /* 0x000001c009097812 */ /* 0x000fe200078ec0ff */
[----:B------:R-:W-:Y:S01]  /*17f00*/  @UP1 ULDC UR15, c[0x0][0x210] ;  /* 0x00008400000f1ab9 */ /* 0x000fe20000000800 */
[C---:B------:R-:W-:Y:S01]  /*17f10*/  R2P PR, R10.reuse, 0x6 ;  /* 0x000000060a007804 */ /* 0x040fe20000000000 */
[----:B------:R-:W-:Y:S01]  /*17f20*/  UIMAD UR5, UR6, UR14, URZ ;  /* 0x0000000e060572a4 */ /* 0x000fe2000f8e023f */
[----:B------:R-:W-:Y:S01]  /*17f30*/  LOP3.LUT R10, R10, 0x1, RZ, 0xc0, !PT ;  /* 0x000000010a0a7812 */ /* 0x000fe200078ec0ff */
[----:B------:R-:W-:Y:S01]  /*17f40*/  @!UP1 UMOV UR15, 0x1 ;  /* 0x00000001000f9882 */ /* 0x000fe20000000000 */
[----:B------:R-:W-:Y:S01]  /*17f50*/  LEA.HI R9, R9, R9, RZ, 0x1d ;  /* 0x0000000909097211 */ /* 0x000fe200078fe8ff */
[----:B------:R-:W1:Y:S01]  /*17f60*/  @P4 MUFU.RCP R12, R8 ;  /* 0x00000008000c4308 */ /* 0x000e620000001000 */
[----:B------:R-:W-:Y:S01]  /*17f70*/  ISETP.NE.U32.AND P0, PT, R10, 0x1, PT ;  /* 0x000000010a00780c */ /* 0x000fe20003f05070 */
[----:B------:R-:W-:Y:S01]  /*17f80*/  @!UP3 USEL UR8, UR8, UR20, !UP0 ;  /* 0x000000140808b287 */ /* 0x000fe2000c000000 */
[----:B------:R-:W-:Y:S01]  /*17f90*/  LEA R0, R0, R9, 0x1 ;  /* 0x0000000900007211 */ /* 0x000fe200078e08ff */
[----:B---3--:R-:W-:Y:S01]  /*17fa0*/  UIMAD UR4, UR9, UR15, URZ ;  /* 0x0000000f090472a4 */ /* 0x008fe2000f8e023f */
[----:B------:R-:W-:Y:S01]  /*17fb0*/  MOV R9, 0x20 ;  /* 0x0000002000097802 */ /* 0x000fe20000000f00 */
[----:B------:R-:W-:Y:S01]  /*17fc0*/  USEL UR5, UR5, URZ, UP3 ;  /* 0x0000003f05057287 */ /* 0x000fe20009800000 */
[----:B------:R-:W-:Y:S01]  /*17fd0*/  SHF.L.U32 R0, R0, 0x1, RZ ;  /* 0x0000000100007819 */ /* 0x000fe200000006ff */
[----:B------:R-:W2:Y:S01]  /*17fe0*/  @P3 MUFU.RCP R13, R7 ;  /* 0x00000007000d3308 */ /* 0x000ea20000001000 */
[----:B------:R-:W-:Y:S01]  /*17ff0*/  MOV R11, 0x40 ;  /* 0x00000040000b7802 */ /* 0x000fe20000000f00 */
[----:B------:R-:W-:Y:S01]  /*18000*/  USHF.L.U32 UR4, UR4, 0x7, URZ ;  /* 0x0000000704047899 */ /* 0x000fe2000800063f */
[C---:B------:R-:W-:Y:S01]  /*18010*/  IADD3 R10, R0.reuse, -0x10, RZ ;  /* 0xfffffff0000a7810 */ /* 0x040fe20007ffe0ff */
[----:B------:R-:W-:Y:S01]  /*18020*/  UIMAD UR13, UR10, UR13, UR5 ;  /* 0x0000000d0a0d72a4 */ /* 0x000fe2000f8e0205 */
[----:B------:R-:W-:Y:S01]  /*18030*/  SEL R9, R9, 0xffffffe0, !P1 ;  /* 0xffffffe009097807 */ /* 0x000fe20004800000 */
[----:B------:R-:W-:Y:S01]  /*18040*/  @!UP3 UMOV UR18, UR8 ;  /* 0x000000080012bc82 */ /* 0x000fe20008000000 */
[----:B------:R-:W-:Y:S01]  /*18050*/  @P0 IADD3 R10, R0, 0x10, RZ ;  /* 0x00000010000a0810 */ /* 0x000fe20007ffe0ff */
[----:B-1----:R-:W-:Y:S01]  /*18060*/  FMUL.FTZ R12, R12, c[0x0][0x2dc] ;  /* 0x0000b7000c0c7a20 */ /* 0x002fe20000410000 */
[----:B------:R-:W-:Y:S01]  /*18070*/  SEL R11, R11, 0xffffffc0, !P2 ;  /* 0xffffffc00b0b7807 */ /* 0x000fe20005000000 */
[----:B------:R-:W1:Y:S01]  /*18080*/  @P4 MUFU.LG2 R8, R8 ;  /* 0x0000000800084308 */ /* 0x000e620000000c00 */
[----:B------:R-:W-:Y:S01]  /*18090*/  IADD3 R14, R0, R9, RZ ;  /* 0x00000009000e7210 */ /* 0x000fe20007ffe0ff */
[C---:B------:R-:W-:Y:S01]  /*180a0*/  FMUL.FTZ R132, R12.reuse, R132 ;  /* 0x000000840c847220 */ /* 0x040fe20000410000 */
[-C--:B------:R-:W-:Y:S01]  /*180b0*/  IADD3 R9, R9, R10.reuse, RZ ;  /* 0x0000000a09097210 */ /* 0x080fe20007ffe0ff */
[----:B------:R-:W-:Y:S01]  /*180c0*/  FMUL.FTZ R133, R12, R133 ;  /* 0x000000850c857220 */ /* 0x000fe20000410000 */
[-C--:B------:R-:W-:Y:S01]  /*180d0*/  IADD3 R15, R0, R11.reuse, RZ ;  /* 0x0000000b000f7210 */ /* 0x080fe20007ffe0ff */
[----:B--2---:R-:W-:Y:S01]  /*180e0*/  FMUL.FTZ R13, R13, c[0x0][0x2dc] ;  /* 0x0000b7000d0d7a20 */ /* 0x004fe20000410000 */
[----:B------:R-:W-:Y:S01]  /*180f0*/  IADD3 R16, R11, R10, RZ ;  /* 0x0000000a0b107210 */ /* 0x000fe20007ffe0ff */
[----:B------:R-:W-:Y:S01]  /*18100*/  FMUL.FTZ R136, R12, R136 ;  /* 0x000000880c887220 */ /* 0x000fe20000410000 */
[----:B------:R-:W-:Y:S01]  /*18110*/  F2FP.PACK_AB R132, R133, R132 ;  /* 0x000000848584723e */ /* 0x000fe200000000ff */
[C---:B------:R-:W-:Y:S01]  /*18120*/  FMUL.FTZ R134, R13.reuse, R134 ;  /* 0x000000860d867220 */ /* 0x040fe20000410000 */
[----:B------:R-:W-:Y:S01]  /*18130*/  IADD3 R17, R14, R11, RZ ;  /* 0x0000000b0e117210 */ /* 0x000fe20007ffe0ff */
[----:B------:R-:W-:Y:S01]  /*18140*/  FMUL.FTZ R135, R13, R135 ;  /* 0x000000870d877220 */ /* 0x000fe20000410000 */
[----:B------:R-:W-:Y:S01]  /*18150*/  IADD3 R11, R9, R11, RZ ;  /* 0x0000000b090b7210 */ /* 0x000fe20007ffe0ff */
[C---:B------:R-:W-:Y:S01]  /*18160*/  FMUL.FTZ R137, R12.reuse, R137 ;  /* 0x000000890c897220 */ /* 0x040fe20000410000 */
[----:B------:R-:W-:Y:S01]  /*18170*/  STS [R0], R132 ;  /* 0x0000008400007388 */ /* 0x000fe20000000800 */
[----:B------:R-:W-:Y:S01]  /*18180*/  FMUL.FTZ R138, R13, R138 ;  /* 0x0000008a0d8a7220 */ /* 0x000fe20000410000 */
[----:B------:R-:W-:Y:S01]  /*18190*/  F2FP.PACK_AB R134, R135, R134 ;  /* 0x000000868786723e */ /* 0x000fe200000000ff */
[----:B------:R-:W-:Y:S01]  /*181a0*/  FMUL.FTZ R139, R13, R139 ;  /* 0x0000008b0d8b7220 */ /* 0x000fe20000410000 */
[----:B------:R-:W-:Y:S01]  /*181b0*/  F2FP.PACK_AB R136, R137, R136 ;  /* 0x000000888988723e */ /* 0x000fe200000000ff */
[----:B------:R-:W-:Y:S01]  /*181c0*/  FMUL.FTZ R140, R12, R140 ;  /* 0x0000008c0c8c7220 */ /* 0x000fe20000410000 */
[----:B------:R-:W-:Y:S01]  /*181d0*/  LOP3.LUT R4, R4, 0xffffffe0, RZ, 0xc0, !PT ;  /* 0xffffffe004047812 */ /* 0x000fe200078ec0ff */
        /* <DEDUP_REMOVED lines=195> */
[----:B------:R2:W-:Y:S01]  /*18e10*/  STS [R0+0xc400], R102 ;  /* 0x00c4006600007388 */ /* 0x0005e20000000800 */
[----:B------:R-:W-:Y:S01]  /*18e20*/  FMUL.FTZ R111, R13, R111 ;  /* 0x0000006f0d6f7220 */ /* 0x000fe20000410000 */
[----:B------:R-:W-:Y:S01]  /*18e30*/  F2FP.PACK_AB R108, R109, R108 ;  /* 0x0000006c6d6c723e */ /* 0x000fe200000000ff */
[C---:B------:R-:W-:Y:S01]  /*18e40*/  FMUL.FTZ R112, R12.reuse, R112 ;  /* 0x000000700c707220 */ /* 0x040fe20000410000 */
[----:B------:R3:W-:Y:S01]  /*18e50*/  STS [R10+0xc000], R104 ;  /* 0x00c000680a007388 */ /* 0x0007e20000000800 */
        /* <DEDUP_REMOVED lines=32> */
[----:B------:R-:W-:Y:S01]  /*19060*/  FMUL.FTZ R130, R13, R130 ;  /* 0x000000820d827220 */ /* 0x000fe20000410000 */
[----:B------:R-:W4:Y:S01]  /*19070*/  @P3 MUFU.LG2 R7, R7 ;  /* 0x0000000700073308 */ /* 0x000f220000000c00 */
[----:B------:R-:W-:Y:S01]  /*19080*/  FMUL.FTZ R12, R12, R129 ;  /* 0x000000810c0c7220 */ /* 0x000fe20000410000 */
[----:B------:R-:W-:Y:S01]  /*19090*/  F2FP.PACK_AB R126, R127, R126 ;  /* 0x0000007e7f7e723e */ /* 0x000fe200000000ff */
[----:B------:R-:W-:Y:S01]  /*190a0*/  FMUL.FTZ R13, R13, R131 ;  /* 0x000000830d0d7220 */ /* 0x000fe20000410000 */
[----:B------:R3:W-:Y:S01]  /*190b0*/  STS [R16+0xc400], R122 ;  /* 0x00c4007a10007388 */ /* 0x0007e20000000800 */
[----:B------:R-:W-:Y:S01]  /*190c0*/  IADD3 R4, R6, -R4, RZ ;  /* 0x8000000406047210 */ /* 0x000fe20007ffe0ff */
[----:B------:R-:W-:Y:S01]  /*190d0*/  USHF.R.S32.HI UR5, URZ, 0x1f, UR4 ;  /* 0x0000001f3f057899 */ /* 0x000fe20008011404 */
[----:B------:R-:W-:Y:S01]  /*190e0*/  F2FP.PACK_AB R12, R12, R128 ;  /* 0x000000800c0c723e */ /* 0x000fe200000000ff */
[----:B------:R3:W-:Y:S01]  /*190f0*/  STS [R17+0xc000], R124 ;  /* 0x00c0007c11007388 */ /* 0x0007e20000000800 */
[----:B------:R-:W-:Y:S01]  /*19100*/  F2FP.PACK_AB R13, R13, R130 ;  /* 0x000000820d0d723e */ /* 0x000fe200000000ff */
[----:B------:R-:W-:Y:S01]  /*19110*/  @!UP3 USHF.R.S32.HI UR19, URZ, 0x1f, UR8 ;  /* 0x0000001f3f13b899 */ /* 0x000fe20008011408 */
[----:B------:R-:W-:Y:S01]  /*19120*/  LOP3.LUT P0, RZ, R4, 0x3, RZ, 0xc0, !PT ;  /* 0x0000000304ff7812 */ /* 0x000fe2000780c0ff */
[----:B------:R3:W-:Y:S01]  /*19130*/  STS [R17+0xc400], R126 ;  /* 0x00c4007e11007388 */ /* 0x0007e20000000800 */
[----:B------:R-:W-:Y:S01]  /*19140*/  USHF.R.S32.HI UR6, URZ, 0x1f, UR13 ;  /* 0x0000001f3f067899 */ /* 0x000fe2000801140d */
[----:B-1----:R-:W-:Y:S01]  /*19150*/  @P4 FMUL.FTZ R8, R8, 0.69314718246459960938 ;  /* 0x3f31721808084820 */ /* 0x002fe20000410000 */
[----:B------:R-:W-:Y:S01]  /*19160*/  UIADD3 UR4, UP2, UP1, UR4, UR18, UR13 ;  /* 0x0000001204047290 */ /* 0x000fe2000f95e00d */
[----:B------:R3:W-:Y:S01]  /*19170*/  STS [R11+0xc000], R12 ;  /* 0x00c0000c0b007388 */ /* 0x0007e20000000800 */
[----:B----4-:R-:W-:Y:S01]  /*19180*/  @P3 FMUL.FTZ R7, R7, 0.69314718246459960938 ;  /* 0x3f31721807073820 */ /* 0x010fe20000410000 */
[----:B------:R-:W-:Y:S01]  /*19190*/  @!UP0 UIADD3 UR7, UR17, UR11, URZ ;  /* 0x0000000b11078290 */ /* 0x000fe2000fffe03f */
[----:B--2---:R-:W-:Y:S01]  /*191a0*/  MOV R0, 0x7f800000 ;  /* 0x7f80000000007802 */ /* 0x004fe20000000f00 */
[----:B------:R3:W-:Y:S01]  /*191b0*/  STS [R11+0xc400], R13 ;  /* 0x00c4000d0b007388 */ /* 0x0007e20000000800 */
[----:B------:R-:W-:Y:S01]  /*191c0*/  UIADD3.X UR5, UR5, UR19, UR6, UP2, UP1 ;  /* 0x0000001305057290 */ /* 0x000fe200097e2406 */
[----:B------:R-:W-:Y:S01]  /*191d0*/  MOV R4, 0x7f800000 ;  /* 0x7f80000000047802 */ /* 0x000fe20000000f00 */
[----:B------:R-:W-:Y:S01]  /*191e0*/  @!UP0 UMOV UR12, UR16 ;  /* 0x00000010000c8c82 */ /* 0x000fe20008000000 */
[----:B------:R-:W-:Y:S01]  /*191f0*/  BAR.SYNC.DEFER_BLOCKING 0x0 ;  /* 0x0000000000007b1d */ /* 0x000fe20000010000 */
[----:B------:R-:W-:-:S02]  /*19200*/  @P4 FFMA.FTZ R0, R3, c[0x0][0x238], R8 ;  /* 0x00008e0003004a23 */ /* 0x000fc40000010008 */
[----:B------:R-:W-:-:S03]  /*19210*/  @P3 FFMA.FTZ R4, R2, c[0x0][0x238], R7 ;  /* 0x00008e0002043a23 */ /* 0x000fc60000010007 */
[----:B------:R3:W1:Y:S04]  /*19220*/  LDS.128 R68, [R244] ;  /* 0x00000000f4447984 */ /* 0x0006680000000c00 */
[----:B------:R3:W2:Y:S04]  /*19230*/  LDS.128 R64, [R244+0x1000] ;  /* 0x00100000f4407984 */ /* 0x0006a80000000c00 */
        /* <DEDUP_REMOVED lines=15> */
[----:B--2-4-:R-:W2:Y:S01]  /*19330*/  S2R R2, SR_TID.X ;  /* 0x0000000000027919 */ /* 0x014ea20000002100 */
[----:B------:R-:W-:Y:S01]  /*19340*/  UIMAD UR6, UR9, -0x80, UR22 ;  /* 0xffffff80090678a4 */ /* 0x000fe2000f8e0216 */
[----:B--2---:R-:W-:-:S04]  /*19350*/  SHF.R.S32.HI R3, RZ, 0x1f, R2 ;  /* 0x0000001fff037819 */ /* 0x004fc80000011402 */
[----:B------:R-:W-:-:S04]  /*19360*/  LEA.HI R3, R3, R2, RZ, 0x5 ;  /* 0x0000000203037211 */ /* 0x000fc800078f28ff */
[----:B------:R-:W-:Y:S02]  /*19370*/  LOP3.LUT R8, R3, 0xffffffe0, RZ, 0xc0, !PT ;  /* 0xffffffe003087812 */ /* 0x000fe400078ec0ff */
[--C-:B------:R-:W-:Y:S02]  /*19380*/  SHF.R.S32.HI R7, RZ, 0x5, R3.reuse ;  /* 0x00000005ff077819 */ /* 0x100fe40000011403 */
[----:B------:R-:W-:Y:S01]  /*19390*/  SHF.R.S32.HI R3, RZ, 0x1f, R3 ;  /* 0x0000001fff037819 */ /* 0x000fe20000011403 */
[----:B------:R-:W-:-:S03]  /*193a0*/  IMAD.IADD R8, R2, 0x1, -R8 ;  /* 0x0000000102087824 */ /* 0x000fc600078e0a08 */
[----:B------:R-:W-:Y:S02]  /*193b0*/  LEA.HI R3, R3, R7, RZ, 0x3 ;  /* 0x0000000703037211 */ /* 0x000fe400078f18ff */
[----:B------:R-:W-:Y:S02]  /*193c0*/  SHF.R.S32.HI R2, RZ, 0x1f, R8 ;  /* 0x0000001fff027819 */ /* 0x000fe40000011408 */
[----:B------:R-:W-:Y:S02]  /*193d0*/  LOP3.LUT R3, R3, 0xffffff8, RZ, 0xc0, !PT ;  /* 0x0ffffff803037812 */ /* 0x000fe400078ec0ff */
[----:B------:R-:W-:-:S03]  /*193e0*/  LEA.HI R2, R2, R8, RZ, 0x2 ;  /* 0x0000000802027211 */ /* 0x000fc600078f10ff */
[----:B------:R-:W-:Y:S01]  /*193f0*/  IMAD.IADD R3, R7, 0x1, -R3 ;  /* 0x0000000107037824 */ /* 0x000fe200078e0a03 */
[----:B------:R-:W-:-:S05]  /*19400*/  SHF.R.S32.HI R2, RZ, 0x2, R2 ;  /* 0x00000002ff027819 */ /* 0x000fca0000011402 */
[----:B------:R-:W-:-:S05]  /*19410*/  IMAD R2, R3, 0x10, R2 ;  /* 0x0000001003027824 */ /* 0x000fca00078e0202 */
[C---:B------:R-:W-:Y:S02]  /*19420*/  IADD3 R7, R2.reuse, 0x8, RZ ;  /* 0x0000000802077810 */ /* 0x040fe40007ffe0ff */
[----:B------:R-:W-:Y:S02]  /*19430*/  ISETP.GE.AND P3, PT, R2, UR6, PT ;  /* 0x0000000602007c0c */ /* 0x000fe4000bf66270 */
[----:B------:R-:W-:-:S11]  /*19440*/  ISETP.GE.AND P2, PT, R7, UR6, PT ;  /* 0x0000000607007c0c */ /* 0x000fd6000bf46270 */
[----:B------:R-:W-:Y:S02]  /*19450*/  @!P3 IMAD R2, R2, UR15, RZ ;  /* 0x0000000f0202bc24 */ /* 0x000fe4000f8e02ff */
[----:B------:R-:W-:-:S03]  /*19460*/  @!P2 IMAD R7, R7, UR15, RZ ;  /* 0x0000000f0707ac24 */ /* 0x000fc6000f8e02ff */
[C---:B------:R-:W-:Y:S02]  /*19470*/  @!P3 IADD3 R3, P1, R2.reuse, UR4, RZ ;  /* 0x000000040203bc10 */ /* 0x040fe4000ff3e0ff */
[----:B------:R-:W-:Y:S02]  /*19480*/  @!P2 IADD3 R8, P0, R7, UR4, RZ ;  /* 0x000000040708ac10 */ /* 0x000fe4000ff1e0ff */
[----:B------:R-:W-:Y:S02]  /*19490*/  @!P3 LEA.HI.X.SX32 R2, R2, UR5, 0x1, P1 ;  /* 0x000000050202bc11 */ /* 0x000fe400088f0eff */
[----:B---3--:R-:W-:Y:S02]  /*194a0*/  @!P3 LEA R10, P1, R3, c[0x0][0x200], 0x2 ;  /* 0x00008000030aba11 */ /* 0x008fe400078210ff */
[----:B------:R-:W-:Y:S02]  /*194b0*/  @!P2 LEA.HI.X.SX32 R7, R7, UR5, 0x1, P0 ;  /* 0x000000050707ac11 */ /* 0x000fe400080f0eff */
[----:B------:R-:W-:-:S02]  /*194c0*/  @!P2 LEA R76, P0, R8, c[0x0][0x200], 0x2 ;  /* 0x00008000084caa11 */ /* 0x000fc400078010ff */
[----:B------:R-:W-:Y:S02]  /*194d0*/  @!P3 LEA.HI.X R11, R3, c[0x0][0x204], R2, 0x2, P1 ;  /* 0x00008100030bba11 */ /* 0x000fe400008f1402 */
[----:B------:R-:W-:-:S03]  /*194e0*/  @!P2 LEA.HI.X R77, R8, c[0x0][0x204], R7, 0x2, P0 ;  /* 0x00008100084daa11 */ /* 0x000fc600000f1407 */
[----:B------:R2:W-:Y:S04]  /*194f0*/  @!P3 STG.E [R10.64], R0 ;  /* 0x000000000a00b986 */ /* 0x0005e8000c101918 */
[----:B------:R2:W-:Y:S02]  /*19500*/  @!P2 STG.E [R76.64], R4 ;  /* 0x000000044c00a986 */ /* 0x0005e4000c101918 */
.L_x_896:
[----:B--2-4-:R-:W-:Y:S05]  /*19510*/  BSYNC B0 ;  /* 0x0000000000007941 */ /* 0x014fea0003800000 */
.L_x_895:
[----:B------:R-:W2:Y:S01]  /*19520*/  LDL.64 R78, [R1] ;  /* 0x00000000014e7983 */ /* 0x000ea20000100a00 */
[----:B------:R-:W-:Y:S01]  /*19530*/  LEA.HI R5, R5, R6, RZ, 0x3 ;  /* 0x0000000605057211 */ /* 0x000fe200078f18ff */
[----:B------:R-:W-:Y:S01]  /*19540*/  UIMAD UR9, UR9, -0x80, UR22 ;  /* 0xffffff80090978a4 */ /* 0x000fe2000f8e0216 */
[----:B------:R-:W-:Y:S01]  /*19550*/  BSSY B0, `(.L_x_897) ;  /* 0x0000024000007945 */ /* 0x000fe20003800000 */
[----:B------:R-:W4:Y:S01]  /*19560*/  S2R R3, SR_TID.X ;  /* 0x0000000000037919 */ /* 0x000f220000002100 */
[----:B------:R-:W-:Y:S01]  /*19570*/  SHF.R.S32.HI R4, RZ, 0x3, R5 ;  /* 0x00000003ff047819 */ /* 0x000fe20000011405 */
[----:B------:R-:W-:-:S02]  /*19580*/  USHF.R.S32.HI UR6, URZ, 0x1f, UR10 ;  /* 0x0000001f3f067899 */ /* 0x000fc4000801140a */
[----:B------:R-:W5:Y:S01]  /*19590*/  S2R R0, SR_CTAID.Z ;  /* 0x0000000000007919 */ /* 0x000f620000002700 */
[----:B------:R-:W-:Y:S02]  /*195a0*/  ULDC.64 UR4, c[0x0][0x1f0] ;  /* 0x00007c0000047ab9 */ /* 0x000fe40000000a00 */
[----:B------:R-:W-:-:S04]  /*195b0*/  UIMAD UR4, UR6, UR4, URZ ;  /* 0x00000004060472a4 */ /* 0x000fc8000f8e023f */
[----:B------:R-:W-:Y:S01]  /*195c0*/  UIMAD UR4, UR10, UR5, UR4 ;  /* 0x000000050a0472a4 */ /* 0x000fe2000f8e0204 */
[----:B----4-:R-:W-:-:S04]  /*195d0*/  SHF.R.S32.HI R2, RZ, 0x1f, R3 ;  /* 0x0000001fff027819 */ /* 0x010fc80000011403 */
[----:B------:R-:W-:-:S04]  /*195e0*/  LEA.HI R2, R2, R3, RZ, 0x3 ;  /* 0x0000000302027211 */ /* 0x000fc800078f18ff */
[----:B------:R-:W-:Y:S02]  /*195f0*/  SHF.R.S32.HI R2, RZ, 0x3, R2 ;  /* 0x00000003ff027819 */ /* 0x000fe40000011402 */
[----:B--2---:R-:W-:Y:S02]  /*19600*/  SHF.R.S32.HI R3, RZ, 0x1f, R78 ;  /* 0x0000001fff037819 */ /* 0x004fe4000001144e */
[----:B------:R-:W-:-:S04]  /*19610*/  IADD3 R6, P0, R78, UR12, RZ ;  /* 0x0000000c4e067c10 */ /* 0x000fc8000ff1e0ff */
[----:B------:R-:W-:Y:S02]  /*19620*/  IADD3.X R7, R3, UR7, RZ, P0, !PT ;  /* 0x0000000703077c10 */ /* 0x000fe400087fe4ff */
[----:B------:R-:W-:Y:S02]  /*19630*/  ISETP.GE.AND P0, PT, R4, UR9, PT ;  /* 0x0000000904007c0c */ /* 0x000fe4000bf06270 */
[----:B------:R-:W-:Y:S01]  /*19640*/  SHF.R.S32.HI R3, RZ, 0x1f, R2 ;  /* 0x0000001fff037819 */ /* 0x000fe20000011402 */
[----:B-----5:R-:W-:-:S04]  /*19650*/  IMAD.WIDE.U32 R6, R0, c[0x0][0x1f0], R6 ;  /* 0x00007c0000067a25 */ /* 0x020fc800078e0006 */
[----:B------:R-:W-:Y:S01]  /*19660*/  IMAD.U32 R0, RZ, RZ, UR21 ;  /* 0x00000015ff007e24 */ /* 0x000fe2000f8e00ff */
[----:B---3--:R-:W-:-:S03]  /*19670*/  IADD3 R9, R7, UR4, RZ ;  /* 0x0000000407097c10 */ /* 0x008fc6000fffe0ff */
        /* <DEDUP_REMOVED lines=17> */
.L_x_898:
[----:B------:R-:W-:Y:S05]  /*19790*/  BSYNC B0 ;  /* 0x0000000000007941 */ /* 0x000fea0003800000 */
.L_x_897:
        /* <DEDUP_REMOVED lines=22> */
.L_x_900:
[----:B------:R-:W-:Y:S05]  /*19900*/  BSYNC B0 ;  /* 0x0000000000007941 */ /* 0x000fea0003800000 */
.L_x_899:
        /* <DEDUP_REMOVED lines=22> */
.L_x_902:
[----:B------:R-:W-:Y:S05]  /*19a70*/  BSYNC B0 ;  /* 0x0000000000007941 */ /* 0x000fea0003800000 */
.L_x_901:
        /* <DEDUP_REMOVED lines=23> */
.L_x_861:
        /* <DEDUP_REMOVED lines=8> */
[----:B------:R-:W-:Y:S01]  /*19c70*/  ULDC.U8 UR16, c[0x0][0x328] ;  /* 0x0000ca0000107ab9 */ /* 0x000fe20000000000 */
[----:B------:R-:W-:Y:S01]  /*19c80*/  IMAD.U32 R18, RZ, RZ, UR21 ;  /* 0x00000015ff127e24 */ /* 0x000fe2000f8e00ff */
[----:B------:R-:W-:Y:S01]  /*19c90*/  UISETP.NE.AND UP4, UPT, UR16, URZ, UPT ;  /* 0x0000003f1000728c */ /* 0x000fe2000bf85270 */
[----:B------:R-:W-:Y:S01]  /*19ca0*/  IMAD.IADD R10, R7, 0x1, -R10 ;  /* 0x00000001070a7824 */ /* 0x000fe200078e0a0a */
[----:B------:R-:W-:Y:S01]  /*19cb0*/  @UP3 UIMAD.WIDE.U32 UR12, UR20, UR8, URZ ;  /* 0x00000008140c32a5 */ /* 0x000fe2000f8e003f */
[--C-:B------:R-:W-:Y:S01]  /*19cc0*/  SHF.R.S32.HI R13, RZ, 0x1f, R12.reuse ;  /* 0x0000001fff0d7819 */ /* 0x100fe2000001140c */
[----:B------:R-:W-:Y:S01]  /*19cd0*/  @!UP3 USHF.R.S32.HI UR17, URZ, 0x1f, UR14 ;  /* 0x0000001f3f11b899 */ /* 0x000fe2000801140e */
[----:B------:R-:W-:Y:S01]  /*19ce0*/  IMAD.SHL.U32 R9, R10, 0x8, RZ ;  /* 0x000000080a097824 */ /* 0x000fe200078e00ff */
[----:B------:R-:W-:Y:S01]  /*19cf0*/  ULDC.64 UR4, c[0x0][0x1e0] ;  /* 0x0000780000047ab9 */ /* 0x000fe20000000a00 */
[----:B------:R-:W-:Y:S01]  /*19d00*/  BSSY B0, `(.L_x_903) ;  /* 0x0000040000007945 */ /* 0x000fe20003800000 */
[----:B------:R-:W-:Y:S01]  /*19d10*/  @!UP3 UIMAD UR17, UR17, UR4, URZ ;  /* 0x000000041111b2a4 */ /* 0x000fe2000f8e023f */
[----:B------:R-:W-:Y:S01]  /*19d20*/  IMAD.WIDE R18, R18, 0x80, R12 ;  /* 0x0000008012127825 */ /* 0x000fe200078e020c */
[----:B------:R-:W-:Y:S01]  /*19d30*/  @UP3 UIMAD UR9, UR20, UR9, UR13 ;  /* 0x00000009140932a4 */ /* 0x000fe2000f8e020d */
[C---:B------:R-:W-:Y:S01]  /*19d40*/  IADD3 R8, R9.reuse, 0x40, RZ ;  /* 0x0000004009087810 */ /* 0x040fe20007ffe0ff */
[----:B------:R-:W-:Y:S01]  /*19d50*/  USHF.R.S32.HI UR13, URZ, 0x1f, UR11 ;  /* 0x0000001f3f0d7899 */ /* 0x000fe2000801140b */
[C---:B------:R-:W-:Y:S01]  /*19d60*/  IADD3 R7, R9.reuse, 0x80, RZ ;  /* 0x0000008009077810 */ /* 0x040fe20007ffe0ff */
[----:B------:R-:W-:Y:S01]  /*19d70*/  @UP3 UMOV UR23, UR12 ;  /* 0x0000000c00173c82 */ /* 0x000fe20008000000 */
[----:B------:R-:W-:Y:S01]  /*19d80*/  IADD3 R6, R9, 0xc0, RZ ;  /* 0x000000c009067810 */ /* 0x000fe20007ffe0ff */
[----:B------:R-:W-:-:S02]  /*19d90*/  UISETP.EQ.AND UP4, UPT, UR15, URZ, UP4 ;  /* 0x0000003f0f00728c */ /* 0x000fc4000a782270 */
[----:B------:R-:W-:Y:S02]  /*19da0*/  @!UP2 UISETP.NE.AND UP1, UPT, UR16, URZ, UPT ;  /* 0x0000003f1000a28c */ /* 0x000fe4000bf25270 */
[----:B------:R-:W-:Y:S02]  /*19db0*/  ULDC UR10, c[0x0][0x214] ;  /* 0x00008500000a7ab9 */ /* 0x000fe40000000800 */
[----:B------:R-:W-:Y:S02]  /*19dc0*/  @UP2 ULDC UR12, c[0x0][0x210] ;  /* 0x00008400000c2ab9 */ /* 0x000fe40000000800 */
[----:B------:R-:W-:Y:S02]  /*19dd0*/  @!UP3 UIMAD.WIDE.U32 UR18, UR14, UR4, URZ ;  /* 0x000000040e12b2a5 */ /* 0x000fe4000f8e003f */
[----:B------:R-:W-:Y:S02]  /*19de0*/  ULDC UR8, c[0x0][0x234] ;  /* 0x00008d0000087ab9 */ /* 0x000fe40000000800 */
[----:B------:R-:W-:-:S02]  /*19df0*/  @!UP3 UIMAD UR17, UR14, UR5, UR17 ;  /* 0x000000050e11b2a4 */ /* 0x000fc4000f8e0211 */
[----:B------:R-:W-:Y:S02]  /*19e00*/  @UP2 UIMAD UR12, UR12, UR10, URZ ;  /* 0x0000000a0c0c22a4 */ /* 0x000fe4000f8e023f */
[----:B------:R-:W-:Y:S02]  /*19e10*/  ULDC.64 UR4, c[0x0][0x1f0] ;  /* 0x00007c0000047ab9 */ /* 0x000fe40000000a00 */
[----:B------:R-:W-:Y:S02]  /*19e20*/  UISETP.NE.OR UP0, UPT, UR20, -0x1, !UP4 ;  /* 0xffffffff1400788c */ /* 0x000fe4000e705670 */
[----:B------:R-:W-:Y:S02]  /*19e30*/  @!UP2 USEL UR12, UR10, UR8, !UP1 ;  /* 0x000000080a0ca287 */ /* 0x000fe4000c800000 */
[----:B------:R-:W-:Y:S02]  /*19e40*/  ULDC UR6, c[0x0][0x1c0] ;  /* 0x0000700000067ab9 */ /* 0x000fe40000000800 */
[----:B------:R-:W-:-:S02]  /*19e50*/  UIMAD UR4, UR13, UR4, URZ ;  /* 0x000000040d0472a4 */ /* 0x000fc4000f8e023f */
[----:B------:R-:W-:Y:S02]  /*19e60*/  @!UP3 UMOV UR23, UR18 ;  /* 0x000000120017bc82 */ /* 0x000fe40008000000 */
[----:B------:R-:W-:Y:S01]  /*19e70*/  @UP2 UMOV UR13, 0x1 ;  /* 0x00000001000d2882 */ /* 0x000fe20000000000 */
[----:B------:R-:W-:Y:S01]  /*19e80*/  IADD3 R2, P0, R9, UR23, RZ ;  /* 0x0000001709027c10 */ /* 0x000fe2000ff1e0ff */
[----:B------:R-:W-:Y:S02]  /*19e90*/  @!UP2 UIMAD UR13, UR12, UR6, URZ ;  /* 0x000000060c0da2a4 */ /* 0x000fe4000f8e023f */
[----:B------:R-:W-:Y:S02]  /*19ea0*/  @!UP3 UIADD3 UR9, UR19, UR17, URZ ;  /* 0x000000111309b290 */ /* 0x000fe4000fffe03f */
[----:B------:R-:W-:Y:S02]  /*19eb0*/  UIADD3 UR22, -UR7, UR22, URZ ;  /* 0x0000001607167290 */ /* 0x000fe4000fffe13f */
[----:B------:R-:W-:-:S02]  /*19ec0*/  UIMAD UR13, UR14, UR13, URZ ;  /* 0x0000000d0e0d72a4 */ /* 0x000fc4000f8e023f */
[----:B------:R-:W-:Y:S01]  /*19ed0*/  @!UP0 UIMAD UR20, UR14, UR10, URZ ;  /* 0x0000000a0e1482a4 */ /* 0x000fe2000f8e023f */
[----:B------:R-:W-:Y:S01]  /*19ee0*/  LEA.HI.X.SX32 R3, R9, UR9, 0x1, P0 ;  /* 0x0000000909037c11 */ /* 0x000fe200080f0eff */
[----:B------:R-:W-:Y:S01]  /*19ef0*/  @UP2 ULDC UR26, c[0x0][0x210] ;  /* 0x00008400001a2ab9 */ /* 0x000fe20000000800 */
[----:B------:R-:W-:Y:S01]  /*19f00*/  ISETP.GE.AND P0, PT, R12, UR22, PT ;  /* 0x000000160c007c0c */ /* 0x000fe2000bf06270 */
[----:B------:R-:W-:Y:S02]  /*19f10*/  USEL UR13, UR13, URZ, !UP4 ;  /* 0x0000003f0d0d7287 */ /* 0x000fe4000e000000 */
[----:B------:R-:W-:Y:S01]  /*19f20*/  @!UP2 UMOV UR26, 0x1 ;  /* 0x00000001001aa882 */ /* 0x000fe20000000000 */
[----:B-1----:R-:W-:Y:S01]  /*19f30*/  IMAD.WIDE.U32 R14, R14, c[0x0][0x1f0], R2 ;  /* 0x00007c000e0e7a25 */ /* 0x002fe200078e0002 */
[----:B------:R-:W-:Y:S02]  /*19f40*/  UIMAD UR7, UR7, UR26, URZ ;  /* 0x0000001a070772a4 */ /* 0x000fe4000f8e023f */
[----:B------:R-:W-:-:S02]  /*19f50*/  UIMAD UR12, UR11, UR12, UR13 ;  /* 0x0000000c0b0c72a4 */ /* 0x000fc4000f8e020d */
        /* <DEDUP_REMOVED lines=26> */
.L_x_904:
[----:B------:R-:W-:Y:S05]  /*1a100*/  BSYNC B0 ;  /* 0x0000000000007941 */ /* 0x000fea0003800000 */
.L_x_903:
        /* <DEDUP_REMOVED lines=22> */
.L_x_906:
[----:B------:R-:W-:Y:S05]  /*1a270*/  BSYNC B0 ;  /* 0x0000000000007941 */ /* 0x000fea0003800000 */
.L_x_905:
        /* <DEDUP_REMOVED lines=22> */
.L_x_908:
[----:B------:R-:W-:Y:S05]  /*1a3e0*/  BSYNC B0 ;  /* 0x0000000000007941 */ /* 0x000fea0003800000 */
.L_x_907:
        /* <DEDUP_REMOVED lines=21> */
.L_x_910:
[----:B------:R-:W-:Y:S05]  /*1a540*/  BSYNC B0 ;  /* 0x0000000000007941 */ /* 0x000fea0003800000 */
.L_x_909:
        /* <DEDUP_REMOVED lines=35> */
.L_x_911:
        /* <DEDUP_REMOVED lines=16> */
.L_x_1089:


//--------------------- .text._ZN5flash16flash_fwd_kernelI23Flash_fwd_kernel_traitsILi256ELi128ELi64ELi8ELb0ELb0EN7cutlass6half_tE19Flash_kernel_traitsILi256ELi128ELi64ELi8ES3_EELb0ELb1ELb0ELb0ELb0ELb0ELb1ELb0EEEvNS_16Flash_fwd_paramsE --------------------------
	.section	.text._ZN5flash16flash_fwd_kernelI23Flash_fwd_kernel_traitsILi256ELi128ELi64ELi8ELb0ELb0EN7cutlass6half_tE19Flash_kernel_traitsILi256ELi128ELi64ELi8ES3_EELb0ELb1ELb0ELb0ELb0ELb0ELb1ELb0EEEvNS_16Flash_fwd_paramsE,"ax",@progbits
	.sectioninfo	@"SHI_REGISTERS=255"
	.align	128
        .global         _ZN5flash16flash_fwd_kernelI23Flash_fwd_kernel_traitsILi256ELi128ELi64ELi8ELb0ELb0EN7cutlass6half_tE19Flash_kernel_traitsILi256ELi128ELi64ELi8ES3_EELb0ELb1ELb0ELb0ELb0ELb0ELb1ELb0EEEvNS_16Flash_fwd_paramsE
        .type           _ZN5flash16flash_fwd_kernelI23Flash_fwd_kernel_traitsILi256ELi128ELi64ELi8ELb0ELb0EN7cutlass6half_tE19Flash_kernel_traitsILi256ELi128ELi64ELi8ES3_EELb0ELb1ELb0ELb0ELb0ELb0ELb1ELb0EEEvNS_16Flash_fwd_paramsE,@function
        .size           _ZN5flash16flash_fwd_kernelI23Flash_fwd_kernel_traitsILi256ELi128ELi64ELi8ELb0ELb0EN7cutlass6half_tE19Flash_kernel_traitsILi256ELi128ELi64ELi8ES3_EELb0ELb1ELb0ELb0ELb0ELb0ELb1ELb0EEEvNS_16Flash_fwd_paramsE,(.L_x_1090 - _ZN5flash16flash_fwd_kernelI23Flash_fwd_kernel_traitsILi256ELi128ELi64ELi8ELb0ELb0EN7cutlass6half_tE19Flash_kernel_traitsILi256ELi128ELi64ELi8ES3_EELb0ELb1ELb0ELb0ELb0ELb0ELb1ELb0EEEvNS_16Flash_fwd_paramsE)
        .other          _ZN5flash16flash_fwd_kernelI23Flash_fwd_kernel_traitsILi256ELi128ELi64ELi8ELb0ELb0EN7cutlass6half_tE19Flash_kernel_traitsILi256ELi128ELi64ELi8ES3_EELb0ELb1ELb0ELb0ELb0ELb0ELb1ELb0EEEvNS_16Flash_fwd_paramsE,@"STO_CUDA_ENTRY STV_DEFAULT"
_ZN5flash16flash_fwd_kernelI23Flash_fwd_kernel_traitsILi256ELi128ELi64ELi8ELb0ELb0EN7cutlass6half_tE19Flash_kernel_traitsILi256ELi128ELi64ELi8ES3_EELb0ELb1ELb0ELb0ELb0ELb0ELb1ELb0EEEvNS_16Flash_fwd_paramsE:
.text._ZN5flash16flash_fwd_kernelI23Flash_fwd_kernel_traitsILi256ELi128ELi64ELi8ELb0ELb0EN7cutlass6half_tE19Flash_kernel_traitsILi256ELi128ELi64ELi8ES3_EELb0ELb1ELb0ELb0ELb0ELb0ELb1ELb0EEEvNS_16Flash_fwd_paramsE:
        /* <DEDUP_REMOVED lines=56> */
.L_x_912:
[----:B------:R-:W-:Y:S02]  /*0380*/  ULDC UR6, c[0x0][0x218] ;  /* 0x0000860000067ab9 */ /* 0x000fe40000000800 */
.L_x_913:
        /* <DEDUP_REMOVED lines=71> */
.L_x_915:
        /* <DEDUP_REMOVED lines=52> */
.L_x_916:
        /* <DEDUP_REMOVED lines=10> */
[----:B------:R-:W-:Y:S01]  /*0be0*/  LOP3.LUT R9, R233, 0xfffffff0, RZ, 0xc0, !PT ;  /* 0xfffffff0e9097812 */ /* 0x000fe200078ec0ff */
[----:B------:R-:W-:Y:S01]  /*0bf0*/  IMAD.SHL.U32 R5, R246, 0x40, RZ ;  /* 0x00000040f6057824 */ /* 0x000fe200078e00ff */
[----:B------:R-:W-:Y:S01]  /*0c00*/  SHF.R.S32.HI R6, RZ, 0x4, R233 ;  /* 0x00000004ff067819 */ /* 0x000fe200000114e9 */
[C---:B------:R-:W-:Y:S01]  /*0c10*/  IMAD.IADD R2, R4.reuse, 0x1, -R3 ;  /* 0x0000000104027824 */ /* 0x040fe200078e0a03 */
[--C-:B------:R-:W-:Y:S01]  /*0c20*/  SHF.R.S32.HI R247, RZ, 0x1f, R246.reuse ;  /* 0x0000001ffff77819 */ /* 0x100fe200000114f6 */
[----:B------:R-:W-:Y:S01]  /*0c30*/  IMAD.IADD R9, R4, 0x1, -R9 ;  /* 0x0000000104097824 */ /* 0x000fe200078e0a09 */
[----:B------:R-:W-:Y:S01]  /*0c40*/  LOP3.LUT R5, R5, 0x1c0, RZ, 0xc0, !PT ;  /* 0x000001c005057812 */ /* 0x000fe200078ec0ff */
[----:B------:R-:W-:Y:S01]  /*0c50*/  IMAD.SHL.U32 R244, R2, 0x8, RZ ;  /* 0x0000000802f47824 */ /* 0x000fe200078e00ff */
[----:B------:R-:W-:Y:S01]  /*0c60*/  LEA.HI R233, R233, R6, RZ, 0x1 ;  /* 0x00000006e9e97211 */ /* 0x000fe200078f08ff */
[----:B------:R-:W-:Y:S01]  /*0c70*/  IMAD.WIDE R18, R19, 0x80, R246 ;  /* 0x0000008013127825 */ /* 0x000fe200078e02f6 */
[----:B------:R-:W-:-:S02]  /*0c80*/  SHF.R.U32.HI R236, RZ, 0x3, R5 ;  /* 0x00000003ffec7819 */ /* 0x000fc40000011605 */
[--C-:B------:R-:W-:Y:S02]  /*0c90*/  LOP3.LUT R3, R5, 0x38, R244.reuse, 0xf8, !PT ;  /* 0x0000003805037812 */ /* 0x100fe400078ef8f4 */
[----:B------:R-:W-:Y:S02]  /*0ca0*/  SHF.R.S32.HI R0, RZ, 0x1f, R9 ;  /* 0x0000001fff007819 */ /* 0x000fe40000011409 */
[----:B------:R-:W-:Y:S02]  /*0cb0*/  LOP3.LUT R236, R3, R236, RZ, 0x3c, !PT ;  /* 0x000000ec03ec7212 */ /* 0x000fe400078e3cff */
[----:B------:R-:W-:Y:S02]  /*0cc0*/  LEA.HI R3, R0, R9, RZ, 0x3 ;  /* 0x0000000900037211 */ /* 0x000fe400078f18ff */
[----:B------:R-:W-:Y:S02]  /*0cd0*/  LOP3.LUT R233, R233, 0xfffffffe, RZ, 0xc0, !PT ;  /* 0xfffffffee9e97812 */ /* 0x000fe400078ec0ff */
[C---:B------:R-:W-:Y:S01]  /*0ce0*/  LOP3.LUT R8, R3.reuse, 0xfffffff8, RZ, 0xc0, !PT ;  /* 0xfffffff803087812 */ /* 0x040fe200078ec0ff */
[----:B------:R-:W-:Y:S01]  /*0cf0*/  IMAD.SHL.U32 R3, R3, 0x40, RZ ;  /* 0x0000004003037824 */ /* 0x000fe200078e00ff */
[----:B------:R-:W-:Y:S01]  /*0d00*/  SHF.R.S32.HI R245, RZ, 0x1f, R244 ;  /* 0x0000001ffff57819 */ /* 0x000fe200000114f4 */
[----:B------:R-:W-:Y:S01]  /*0d10*/  IMAD.IADD R233, R6, 0x1, -R233 ;  /* 0x0000000106e97824 */ /* 0x000fe200078e0ae9 */
[----:B------:R-:W-:Y:S01]  /*0d20*/  IADD3 R6, P0, R244, UR6, RZ ;  /* 0x00000006f4067c10 */ /* 0x000fe2000ff1e0ff */
[----:B------:R-:W-:Y:S01]  /*0d30*/  IMAD.IADD R8, R9, 0x1, -R8 ;  /* 0x0000000109087824 */ /* 0x000fe200078e0a08 */
[-C--:B------:R-:W-:Y:S01]  /*0d40*/  LEA.HI R5, R105, R4.reuse, RZ, 0x6 ;  /* 0x0000000469057211 */ /* 0x080fe200078f30ff */
[----:B------:R-:W-:Y:S01]  /*0d50*/  IMAD.WIDE.U32 R10, R246, c[0x0][0x1a0], R244 ;  /* 0x00006800f60a7a25 */ /* 0x000fe200078e00f4 */
[----:B------:R-:W-:Y:S01]  /*0d60*/  IADD3.X R7, R245, UR22, RZ, P0, !PT ;  /* 0x00000016f5077c10 */ /* 0x000fe200087fe4ff */
[----:B------:R-:W-:Y:S01]  /*0d70*/  UIMAD UR22, UR8, UR5, UR4 ;  /* 0x00000005081672a4 */ /* 0x000fe2000f8e0204 */
[C---:B------:R-:W-:Y:S01]  /*0d80*/  LOP3.LUT P3, RZ, R8.reuse, 0x4, RZ, 0xc0, !PT ;  /* 0x0000000408ff7812 */ /* 0x040fe2000786c0ff */
[----:B------:R-:W-:Y:S01]  /*0d90*/  IMAD.SHL.U32 R5, R5, 0x8, RZ ;  /* 0x0000000805057824 */ /* 0x000fe200078e00ff */
[C---:B------:R-:W-:Y:S01]  /*0da0*/  LOP3.LUT P2, RZ, R8.reuse, 0x2, RZ, 0xc0, !PT ;  /* 0x0000000208ff7812 */ /* 0x040fe2000784c0ff */
[----:B------:R-:W-:Y:S01]  /*0db0*/  ULDC.64 UR4, c[0x0][0x1a8] ;  /* 0x00006a0000047ab9 */ /* 0x000fe20000000a00 */
[----:B------:R-:W-:Y:S01]  /*0dc0*/  IMAD.SHL.U32 R8, R8, 0x40, RZ ;  /* 0x0000004008087824 */ /* 0x000fe200078e00ff */
[----:B------:R-:W-:Y:S01]  /*0dd0*/  UIMAD UR4, UR20, UR4, URZ ;  /* 0x00000004140472a4 */ /* 0x000fe2000f8e023f */
[----:B-1----:R-:W-:Y:S01]  /*0de0*/  IMAD.WIDE.U32 R14, R14, c[0x0][0x1a8], R6 ;  /* 0x00006a000e0e7a25 */ /* 0x002fe200078e0006 */
[----:B------:R-:W-:Y:S01]  /*0df0*/  LOP3.LUT R236, R236, 0xfffffe00, R5, 0xf8, !PT ;  /* 0xfffffe00ecec7812 */ /* 0x000fe200078ef805 */
[----:B------:R-:W-:Y:S01]  /*0e00*/  ULDC.64 UR6, c[0x0][0x1b8] ;  /* 0x00006e0000067ab9 */ /* 0x000fe20000000a00 */
[----:B------:R-:W-:Y:S01]  /*0e10*/  LOP3.LUT R8, R8, 0x1c0, RZ, 0xc0, !PT ;  /* 0x000001c008087812 */ /* 0x000fe200078ec0ff */
[----:B------:R-:W-:Y:S01]  /*0e20*/  IMAD R7, R247, c[0x0][0x1a0], RZ ;  /* 0x00006800f7077a24 */ /* 0x000fe200078e02ff */
[----:B------:R-:W-:Y:S01]  /*0e30*/  UIMAD UR4, UR17, UR5, UR4 ;  /* 0x00000005110472a4 */ /* 0x000fe2000f8e0204 */
[----:B------:R-:W-:Y:S01]  /*0e40*/  IMAD.SHL.U32 R9, R233, 0x8, RZ ;  /* 0x00000008e9097824 */ /* 0x000fe200078e00ff */
[----:B------:R-:W-:Y:S01]  /*0e50*/  UIADD3 UR17, -UR24, UR16, URZ ;  /* 0x0000001018117290 */ /* 0x000fe2000fffe13f */
[----:B------:R-:W-:Y:S01]  /*0e60*/  IMAD R5, R247, c[0x0][0x198], RZ ;  /* 0x00006600f7057a24 */ /* 0x000fe200078e02ff */
[----:B------:R-:W-:Y:S01]  /*0e70*/  IADD3 R6, P0, R10, UR14, RZ ;  /* 0x0000000e0a067c10 */ /* 0x000fe2000ff1e0ff */
[----:B------:R-:W-:Y:S01]  /*0e80*/  IMAD.WIDE.U32 R12, R246, c[0x0][0x198], R244 ;  /* 0x00006600f60c7a25 */ /* 0x000fe200078e00f4 */
[----:B------:R-:W-:Y:S01]  /*0e90*/  LOP3.LUT R9, R8, 0x8, R9, 0xf8, !PT ;  /* 0x0000000808097812 */ /* 0x000fe200078ef809 */
[----:B------:R-:W-:Y:S01]  /*0ea0*/  UIMAD UR6, UR21, UR6, URZ ;  /* 0x00000006150672a4 */ /* 0x000fe2000f8e023f */
[----:B------:R-:W-:Y:S01]  /*0eb0*/  SHF.R.U32.HI R8, RZ, 0x3, R8 ;  /* 0x00000003ff087819 */ /* 0x000fe20000011608 */
[----:B------:R-:W-:Y:S01]  /*0ec0*/  IMAD R0, R246, c[0x0][0x1a4], R7 ;  /* 0x00006900f6007a24 */ /* 0x000fe200078e0207 */
[----:B------:R-:W-:Y:S01]  /*0ed0*/  IADD3 R240, P1, R12, UR12, RZ ;  /* 0x0000000c0cf07c10 */ /* 0x000fe2000ff3e0ff */
[----:B------:R-:W-:Y:S01]  /*0ee0*/  IMAD R5, R246, c[0x0][0x19c], R5 ;  /* 0x00006700f6057a24 */ /* 0x000fe200078e0205 */
[----:B------:R-:W-:Y:S01]  /*0ef0*/  UIMAD UR6, UR8, UR7, UR6 ;  /* 0x00000007080672a4 */ /* 0x000fe2000f8e0206 */
[----:B------:R-:W-:Y:S01]  /*0f00*/  LEA.HI R105, R105, R4, RZ, 0x5 ;  /* 0x0000000469697211 */ /* 0x000fe200078f28ff */
[----:B------:R-:W-:Y:S01]  /*0f10*/  IMAD.SHL.U32 R236, R236, 0x2, RZ ;  /* 0x00000002ecec7824 */ /* 0x000fe200078e00ff */
[----:B------:R-:W-:-:S02]  /*0f20*/  IADD3.X R7, R11, UR11, R0, P0, !PT ;  /* 0x0000000b0b077c10 */ /* 0x000fc400087fe400 */
[----:B------:R-:W-:Y:S02]  /*0f30*/  ISETP.GE.AND P0, PT, R246, UR17, PT ;  /* 0x00000011f6007c0c */ /* 0x000fe4000bf06270 */
[----:B------:R-:W-:Y:S01]  /*0f40*/  IADD3.X R241, R13, UR10, R5, P1, !PT ;  /* 0x0000000a0df17c10 */ /* 0x000fe20008ffe405 */
[----:B------:R-:W-:Y:S01]  /*0f50*/  IMAD.U32 R5, RZ, RZ, UR8 ;  /* 0x00000008ff057e24 */ /* 0x000fe2000f8e00ff */
[----:B------:R-:W-:Y:S01]  /*0f60*/  LOP3.LUT R0, R9, R8, RZ, 0x3c, !PT ;  /* 0x0000000809007212 */ /* 0x000fe200078e3cff */
[----:B------:R-:W-:Y:S01]  /*0f70*/  IMAD.U32 R8, RZ, RZ, UR8 ;  /* 0x00000008ff087e24 */ /* 0x000fe2000f8e00ff */
[----:B------:R-:W-:Y:S01]  /*0f80*/  IADD3 R17, R15, UR4, RZ ;  /* 0x000000040f117c10 */ /* 0x000fe2000fffe0ff */
[----:B------:R-:W-:Y:S01]  /*0f90*/  IMAD.WIDE.U32 R240, R5, c[0x0][0x1b0], R240 ;  /* 0x00006c0005f07a25 */ /* 0x000fe200078e00f0 */
[----:B------:R-:W-:Y:S02]  /*0fa0*/  LOP3.LUT R0, R0, 0xfffffe00, R3, 0xf8, !PT ;  /* 0xfffffe0000007812 */ /* 0x000fe400078ef803 */
[----:B------:R-:W-:Y:S01]  /*0fb0*/  LOP3.LUT R3, R105, 0xffffffe0, RZ, 0xc0, !PT ;  /* 0xffffffe069037812 */ /* 0x000fe200078ec0ff */
[----:B------:R-:W-:Y:S01]  /*0fc0*/  IMAD.WIDE.U32 R8, R8, c[0x0][0x1b8], R6 ;  /* 0x00006e0008087a25 */ /* 0x000fe200078e0006 */
[----:B------:R-:W-:-:S02]  /*0fd0*/  IADD3 R243, R241, UR22, RZ ;  /* 0x00000016f1f37c10 */ /* 0x000fc4000fffe0ff */
[----:B------:R-:W-:Y:S01]  /*0fe0*/  SHF.R.S32.HI R105, RZ, 0x5, R105 ;  /* 0x00000005ff697819 */ /* 0x000fe20000011469 */
[----:B------:R-:W-:Y:S01]  /*0ff0*/  IMAD.MOV.U32 R7, RZ, RZ, 0x10 ;  /* 0x00000010ff077424 */ /* 0x000fe200078e00ff */
[----:B------:R-:W-:Y:S01]  /*1000*/  IADD3 R11, R9, UR6, RZ ;  /* 0x00000006090b7c10 */ /* 0x000fe2000fffe0ff */
[----:B------:R-:W-:Y:S01]  /*1010*/  IMAD.MOV.U32 R5, RZ, RZ, 0x20 ;  /* 0x00000020ff057424 */ /* 0x000fe200078e00ff */
[----:B------:R-:W-:Y:S01]  /*1020*/  IADD3 R239, R244, 0x40, RZ ;  /* 0x00000040f4ef7810 */ /* 0x000fe20007ffe0ff */
[----:B------:R-:W-:Y:S01]  /*1030*/  IMAD.IADD R10, R4, 0x1, -R3 ;  /* 0x00000001040a7824 */ /* 0x000fe200078e0a03 */
[C---:B------:R-:W-:Y:S02]  /*1040*/  IADD3 R238, R244.reuse, 0x80, RZ ;  /* 0x00000080f4ee7810 */ /* 0x040fe40007ffe0ff */
[----:B------:R-:W-:Y:S02]  /*1050*/  IADD3 R237, R244, 0xc0, RZ ;  /* 0x000000c0f4ed7810 */ /* 0x000fe40007ffe0ff */
[----:B------:R-:W-:-:S02]  /*1060*/  SEL R7, R7, 0xfffffff0, !P2 ;  /* 0xfffffff007077807 */ /* 0x000fc40005000000 */
        /* <DEDUP_REMOVED lines=40> */
.L_x_918:
[----:B------:R-:W-:Y:S05]  /*12f0*/  BSYNC B0 ;  /* 0x0000000000007941 */ /* 0x000fea0003800000 */
.L_x_917:
        /* <DEDUP_REMOVED lines=45> */
.L_x_920:
[----:B------:R-:W-:Y:S05]  /*15d0*/  BSYNC B0 ;  /* 0x0000000000007941 */ /* 0x000fea0003800000 */
.L_x_919:
        /* <DEDUP_REMOVED lines=45> */
.L_x_922:
[----:B------:R-:W-:Y:S05]  /*18b0*/  BSYNC B0 ;  /* 0x0000000000007941 */ /* 0x000fea0003800000 */
.L_x_921:
        /* <DEDUP_REMOVED lines=12> */
[----:B-1----:R-:W-:Y:S01]  /*1980*/  IMAD.X R12, RZ, RZ, R19, P0 ;  /* 0x000000ffff0c7224 */ /* 0x002fe200000e0613 */
        /* <DEDUP_REMOVED lines=35> */
.L_x_924:
[----:B------:R-:W-:Y:S05]  /*1bc0*/  BSYNC B0 ;  /* 0x0000000000007941 */ /* 0x000fea0003800000 */
.L_x_923:
[----:B------:R-:W-:Y:S01]  /*1bd0*/  UIADD3 UR26, UR9, -0x1, URZ ;  /* 0xffffffff091a7890 */ /* 0x000fe2000fffe03f */
[----:B------:R-:W-:Y:S01]  /*1be0*/  MOV R242, R240 ;  /* 0x000000f000f27202 */ /* 0x000fe20000000f00 */
[----:B------:R-:W-:Y:S01]  /*1bf0*/  IMAD.U32 R3, RZ, RZ, UR28 ;  /* 0x0000001cff037e24 */ /* 0x000fe2000f8e00ff */
[----:B------:R-:W-:Y:S01]  /*1c00*/  BSSY B0, `(.L_x_925) ;  /* 0x000002a000007945 */ /* 0x000fe20003800000 */
[----:B------:R-:W-:Y:S02]  /*1c10*/  UIMAD UR22, UR26, -0x40, UR25 ;  /* 0xffffffc01a1678a4 */ /* 0x000fe4000f8e0219 */
[----:B------:R-:W-:Y:S01]  /*1c20*/  USHF.R.S32.HI UR29, URZ, 0x1f, UR26 ;  /* 0x0000001f3f1d7899 */ /* 0x000fe2000801141a */
[----:B-1----:R-:W-:Y:S01]  /*1c30*/  IMAD.WIDE.U32 R18, R3, UR26, R242 ;  /* 0x0000001a03127c25 */ /* 0x002fe2000f8e00f2 */
        /* <DEDUP_REMOVED lines=38> */
.L_x_926:
[----:B------:R-:W-:Y:S05]  /*1ea0*/  BSYNC B0 ;  /* 0x0000000000007941 */ /* 0x000fea0003800000 */
.L_x_925:
        /* <DEDUP_REMOVED lines=18> */
[C---:B-1----:R-:W-:Y:S02]  /*1fd0*/  @!P4 LEA R16, P3, R13.reuse, c[0x0][0x168], 0x1 ;  /* 0x00005a000d10ca11 */ /* 0x042fe400078608ff */
        /* <DEDUP_REMOVED lines=26> */
.L_x_928:
[----:B------:R-:W-:Y:S05]  /*2180*/  BSYNC B0 ;  /* 0x0000000000007941 */ /* 0x000fea0003800000 */
.L_x_927:
        /* <DEDUP_REMOVED lines=11> */
[----:B-12---:R-:W-:-:S03]  /*2240*/  IMAD.WIDE.U32 R14, R235, UR26, R10 ;  /* 0x0000001aeb0e7c25 */ /* 0x006fc6000f8e000a */
        /* <DEDUP_REMOVED lines=42> */
.L_x_930:
[----:B------:R-:W-:Y:S05]  /*24f0*/  BSYNC B0 ;  /* 0x0000000000007941 */ /* 0x000fea0003800000 */
.L_x_929:
        /* <DEDUP_REMOVED lines=45> */
.L_x_932:
[----:B------:R-:W-:Y:S05]  /*27d0*/  BSYNC B0 ;  /* 0x0000000000007941 */ /* 0x000fea0003800000 */
.L_x_931:
[C---:B------:R-:W-:Y:S01]  /*27e0*/  IMAD.SHL.U32 R6, R2.reuse, 0x40, RZ ;  /* 0x0000004002067824 */ /* 0x040fe200078e00ff */
[----:B------:R-:W-:Y:S01]  /*27f0*/  R2P PR, R2, 0x6 ;  /* 0x0000000602007804 */ /* 0x000fe20000000000 */
[----:B--2---:R-:W-:Y:S01]  /*2800*/  IMAD.SHL.U32 R13, R246, 0x8, RZ ;  /* 0x00000008f60d7824 */ /* 0x004fe200078e00ff */
        /* <DEDUP_REMOVED lines=19> */
[----:B------:R-:W2:Y:S01]  /*2940*/  LDSM.16.M88.4 R28, [R233+0x10000] ;  /* 0x01000000e91c783b */ /* 0x000ea20000000200 */
        /* <DEDUP_REMOVED lines=8> */
[----:B------:R-:W1:Y:S01]  /*29d0*/  LDSM.16.M88.4 R76, [R231] ;  /* 0x00000000e74c783b */ /* 0x000e620000000200 */
        /* <DEDUP_REMOVED lines=10> */
[----:B------:R-:W4:Y:S01]  /*2a80*/  LDSM.16.M88.4 R24, [R231+0x800] ;  /* 0x00080000e718783b */ /* 0x000f220000000200 */
[----:B------:R-:W-:-:S02]  /*2a90*/  IADD3 R216, R231, 0x3800, RZ ;  /* 0x00003800e7d87810 */ /* 0x000fc40007ffe0ff */
[C---:B------:R-:W-:Y:S01]  /*2aa0*/  IADD3 R215, R231.reuse, 0x4000, RZ ;  /* 0x00004000e7d77810 */ /* 0x040fe20007ffe0ff */
[----:B----4-:R-:W4:Y:S01]  /*2ab0*/  LDSM.16.M88.4 R16, [R231+0x1000] ;  /* 0x00100000e710783b */ /* 0x010f220000000200 */
[C---:B------:R-:W-:Y:S02]  /*2ac0*/  IADD3 R214, R231.reuse, 0x4800, RZ ;  /* 0x00004800e7d67810 */ /* 0x040fe40007ffe0ff */
[C---:B------:R-:W-:Y:S01]  /*2ad0*/  IADD3 R213, R231.reuse, 0x5000, RZ ;  /* 0x00005000e7d57810 */ /* 0x040fe20007ffe0ff */
[----:B------:R-:W3:Y:S01]  /*2ae0*/  LDSM.16.M88.4 R80, [R220] ;  /* 0x00000000dc50783b */ /* 0x000ee20000000200 */
[C---:B------:R-:W-:Y:S02]  /*2af0*/  IADD3 R212, R231.reuse, 0x5800, RZ ;  /* 0x00005800e7d47810 */ /* 0x040fe40007ffe0ff */
[C---:B------:R-:W-:Y:S01]  /*2b00*/  IADD3 R211, R231.reuse, 0x6000, RZ ;  /* 0x00006000e7d37810 */ /* 0x040fe20007ffe0ff */
[----:B------:R-:W3:Y:S01]  /*2b10*/  LDSM.16.M88.4 R56, [R231+0x1800] ;  /* 0x00180000e738783b */ /* 0x000ee20000000200 */
[C---:B------:R-:W-:Y:S01]  /*2b20*/  IADD3 R210, R231.reuse, 0x6800, RZ ;  /* 0x00006800e7d27810 */ /* 0x040fe20007ffe0ff */
[----:B--2---:R-:W-:Y:S02]  /*2b30*/  HMMA.16816.F32 R20, R52, R28, RZ ;  /* 0x0000001c3414723c */ /* 0x004fe400000018ff */
[----:B------:R-:W2:Y:S01]  /*2b40*/  LDSM.16.M88.4 R12, [R227+0x10800] ;  /* 0x01080000e30c783b */ /* 0x000ea20000000200 */
[----:B------:R-:W-:-:S02]  /*2b50*/  IADD3 R209, R231, 0x7000, RZ ;  /* 0x00007000e7d17810 */ /* 0x000fc40007ffe0ff */
[----:B------:R-:W-:Y:S01]  /*2b60*/  IADD3 R208, R231, 0x7800, RZ ;  /* 0x00007800e7d07810 */ /* 0x000fe20007ffe0ff */
[----:B------:R-:W2:Y:S02]  /*2b70*/  LDSM.16.M88.4 R32, [R227+0x11000] ;  /* 0x01100000e320783b */ /* 0x000ea40000000200 */
[C---:B------:R-:W-:Y:S02]  /*2b80*/  HMMA.16816.F32 R28, R52.reuse, R30, RZ ;  /* 0x0000001e341c723c */ /* 0x040fe400000018ff */
[----:B------:R-:W-:Y:S04]  /*2b90*/  LDSM.16.M88.4 R92, [R233+0x12000] ;  /* 0x01200000e95c783b */ /* 0x000fe80000000200 */
[----:B------:R-:W-:Y:S02]  /*2ba0*/  LDSM.16.M88.4 R100, [R233+0x16800] ;  /* 0x01680000e964783b */ /* 0x000fe40000000200 */
[----:B-----5:R-:W-:Y:S02]  /*2bb0*/  HMMA.16816.F32 R36, R52, R48, RZ ;  /* 0x000000303424723c */ /* 0x020fe400000018ff */
[----:B------:R-:W-:Y:S06]  /*2bc0*/  LDSM.16.M88.4 R96, [R227+0x16000] ;  /* 0x01600000e360783b */ /* 0x000fec0000000200 */
[----:B-1----:R-:W-:Y:S08]  /*2bd0*/  HMMA.16816.F32 R20, R40, R76, R20 ;  /* 0x0000004c2814723c */ /* 0x002ff00000001814 */
        /* <DEDUP_REMOVED lines=8> */
[----:B------:R-:W1:Y:S07]  /*2c60*/  LDSM.16.M88.4 R72, [R234+0x4000] ;  /* 0x00400000ea48783b */ /* 0x000e6e0000000200 */
[C---:B------:R-:W-:Y:S08]  /*2c70*/  HMMA.16816.F32 R36, R40.reuse, R24, R36 ;  /* 0x000000182824723c */ /* 0x040ff00000001824 */
[C---:B------:R-:W-:Y:S01]  /*2c80*/  HMMA.16816.F32 R48, R40.reuse, R26, R48 ;  /* 0x0000001a2830723c */ /* 0x040fe20000001830 */
[----:B------:R-:W3:Y:S07]  /*2c90*/  LDSM.16.M88.4 R24, [R220+0x800] ;  /* 0x00080000dc18783b */ /* 0x000eee0000000200 */
        /* <DEDUP_REMOVED lines=9> */
[----:B------:R-:W1:Y:S03]  /*2d30*/  LDSM.16.M88.4 R56, [R220+0x1800] ;  /* 0x00180000dc38783b */ /* 0x000e660000000200 */
[C---:B--2---:R-:W-:Y:S08]  /*2d40*/  HMMA.16816.F32 R36, R84.reuse, R12, R36 ;  /* 0x0000000c5424723c */ /* 0x044ff00000001824 */
[C---:B------:R-:W-:Y:S01]  /*2d50*/  HMMA.16816.F32 R48, R84.reuse, R14, R48 ;  /* 0x0000000e5430723c */ /* 0x040fe20000001830 */
[----:B------:R-:W2:Y:S07]  /*2d60*/  LDSM.16.M88.4 R12, [R233+0x12800] ;  /* 0x01280000e90c783b */ /* 0x000eae0000000200 */
        /* <DEDUP_REMOVED lines=9> */
[----:B------:R-:W1:Y:S03]  /*2e00*/  LDSM.16.M88.4 R76, [R227+0x12000] ;  /* 0x01200000e34c783b */ /* 0x000e660000000200 */
[C---:B---3--:R-:W-:Y:S08]  /*2e10*/  HMMA.16816.F32 R36, R44.reuse, R24, R36 ;  /* 0x000000182c24723c */ /* 0x048ff00000001824 */
[C---:B------:R-:W-:Y:S01]  /*2e20*/  HMMA.16816.F32 R48, R44.reuse, R26, R48 ;  /* 0x0000001a2c30723c */ /* 0x040fe20000001830 */
[----:B------:R-:W3:Y:S07]  /*2e30*/  LDSM.16.M88.4 R24, [R231+0x2800] ;  /* 0x00280000e718783b */ /* 0x000eee0000000200 */
        /* <DEDUP_REMOVED lines=27> */
[----:B------:R-:W-:Y:S01]  /*2ff0*/  HMMA.16816.F32 R64, R52, R18, R64 ;  /* 0x000000123440723c */ /* 0x000fe20000001840 */
[----:B------:R-:W1:Y:S07]  /*3000*/  LDSM.16.M88.4 R16, [R234+0x8000] ;  /* 0x00800000ea10783b */ /* 0x000e6e0000000200 */
[----:B------:R-:W-:Y:S01]  /*3010*/  HMMA.16816.F32 R28, R40, R78, R28 ;  /* 0x0000004e281c723c */ /* 0x000fe2000000181c */
[----:B------:R-:W-:Y:S07]  /*3020*/  LDSM.16.M88.4 R76, [R220+0x3800] ;  /* 0x00380000dc4c783b */ /* 0x000fee0000000200 */
[----:B-----5:R-:W-:Y:S08]  /*3030*/  HMMA.16816.F32 R20, R44, R92, R20 ;  /* 0x0000005c2c14723c */ /* 0x020ff00000001814 */
[C---:B------:R-:W-:Y:S08]  /*3040*/  HMMA.16816.F32 R60, R52.reuse, R56, R60 ;  /* 0x00000038343c723c */ /* 0x040ff0000000183c */
[----:B------:R-:W-:Y:S01]  /*3050*/  HMMA.16816.F32 R84, R52, R58, R84 ;  /* 0x0000003a3454723c */ /* 0x000fe20000001854 */
[----:B------:R-:W-:Y:S04]  /*3060*/  LDSM.16.M88.4 R56, [R231+0x4000] ;  /* 0x00400000e738783b */ /* 0x000fe80000000200 */
[----:B------:R-:W-:Y:S03]  /*3070*/  LDSM.16.M88.4 R52, [R233+0x15000] ;  /* 0x01500000e934783b */ /* 0x000fe60000000200 */
[C---:B--2---:R-:W-:Y:S08]  /*3080*/  HMMA.16816.F32 R36, R40.reuse, R12, R36 ;  /* 0x0000000c2824723c */ /* 0x044ff00000001824 */
        /* <DEDUP_REMOVED lines=36> */
[----:B------:R-:W1:Y:S04]  /*32d0*/  LDSM.16.M88.4 R40, [R227+0x14800] ;  /* 0x01480000e328783b */ /* 0x000e680000000200 */
[----:B------:R-:W-:Y:S03]  /*32e0*/  LDSM.16.M88.4 R16, [R227+0x15000] ;  /* 0x01500000e310783b */ /* 0x000fe60000000200 */
[C---:B------:R-:W-:Y:S08]  /*32f0*/  HMMA.16816.F32 R36, R32.reuse, R24, R36 ;  /* 0x000000182024723c */ /* 0x040ff00000001824 */
[----:B------:R-:W-:Y:S01]  /*3300*/  HMMA.16816.F32 R48, R32, R26, R48 ;  /* 0x0000001a2030723c */ /* 0x000fe20000001830 */
[----:B------:R-:W3:Y:S07]  /*3310*/  LDSM.16.M88.4 R24, [R233+0x16000] ;  /* 0x01600000e918783b */ /* 0x000eee0000000200 */
[----:B------:R-:W-:Y:S01]  /*3320*/  HMMA.16816.F32 R28, R88, R74, R28 ;  /* 0x0000004a581c723c */ /* 0x000fe2000000181c */
[----:B------:R-:W-:Y:S07]  /*3330*/  LDSM.16.M88.4 R72, [R220+0x5800] ;  /* 0x00580000dc48783b */ /* 0x000fee0000000200 */
[----:B--2---:R-:W-:Y:S08]  /*3340*/  HMMA.16816.F32 R20, R80, R52, R20 ;  /* 0x000000345014723c */ /* 0x004ff00000001814 */
[C---:B------:R-:W-:Y:S08]  /*3350*/  HMMA.16816.F32 R68, R32.reuse, R12, R68 ;  /* 0x0000000c2044723c */ /* 0x040ff00000001844 */
[C---:B------:R-:W-:Y:S01]  /*3360*/  HMMA.16816.F32 R64, R32.reuse, R14, R64 ;  /* 0x0000000e2040723c */ /* 0x040fe20000001840 */
[----:B------:R-:W2:Y:S07]  /*3370*/  LDSM.16.M88.4 R12, [R220+0x4800] ;  /* 0x00480000dc0c783b */ /* 0x000eae0000000200 */
[C---:B------:R-:W-:Y:S08]  /*3380*/  HMMA.16816.F32 R60, R32.reuse, R44, R60 ;  /* 0x0000002c203c723c */ /* 0x040ff0000000183c */
[----:B------:R-:W-:Y:S01]  /*3390*/  HMMA.16816.F32 R84, R32, R46, R84 ;  /* 0x0000002e2054723c */ /* 0x000fe20000001854 */
[----:B------:R-:W-:Y:S04]  /*33a0*/  LDSM.16.M88.4 R44, [R232+0xc000] ;  /* 0x00c00000e82c783b */ /* 0x000fe80000000200 */
[----:B------:R-:W4:Y:S03]  /*33b0*/  LDSM.16.M88.4 R32, [R231+0x6000] ;  /* 0x00600000e720783b */ /* 0x000f260000000200 */
[----:B------:R-:W-:Y:S01]  /*33c0*/  HMMA.16816.F32 R28, R80, R54, R28 ;  /* 0x00000036501c723c */ /* 0x000fe2000000181c */
[----:B------:R-:W-:Y:S07]  /*33d0*/  LDSM.16.M88.4 R52, [R233+0x17000] ;  /* 0x01700000e934783b */ /* 0x000fee0000000200 */
[C---:B-1----:R-:W-:Y:S08]  /*33e0*/  HMMA.16816.F32 R36, R88.reuse, R40, R36 ;  /* 0x000000285824723c */ /* 0x042ff00000001824 */
[----:B------:R-:W-:Y:S01]  /*33f0*/  HMMA.16816.F32 R48, R88, R42, R48 ;  /* 0x0000002a5830723c */ /* 0x000fe20000001830 */
[----:B------:R-:W-:Y:S07]  /*3400*/  LDSM.16.M88.4 R40, [R231+0x6800] ;  /* 0x00680000e728783b */ /* 0x000fee0000000200 */
[----:B---3--:R-:W-:Y:S08]  /*3410*/  HMMA.16816.F32 R20, R56, R24, R20 ;  /* 0x000000183814723c */ /* 0x008ff00000001814 */
[C---:B------:R-:W-:Y:S08]  /*3420*/  HMMA.16816.F32 R68, R88.reuse, R16, R68 ;  /* 0x000000105844723c */ /* 0x040ff00000001844 */
[----:B------:R-:W-:Y:S01]  /*3430*/  HMMA.16816.F32 R64, R88, R18, R64 ;  /* 0x000000125840723c */ /* 0x000fe20000001840 */
[----:B------:R-:W1:Y:S07]  /*3440*/  LDSM.16.M88.4 R16, [R230+0xc000] ;  /* 0x00c00000e610783b */ /* 0x000e6e0000000200 */
[----:B------:R-:W-:Y:S01]  /*3450*/  HMMA.16816.F32 R28, R56, R26, R28 ;  /* 0x0000001a381c723c */ /* 0x000fe2000000181c */
[----:B------:R-:W-:Y:S07]  /*3460*/  LDSM.16.M88.4 R24, [R220+0x6000] ;  /* 0x00600000dc18783b */ /* 0x000fee0000000200 */
[C---:B--2---:R-:W-:Y:S08]  /*3470*/  HMMA.16816.F32 R36, R80.reuse, R12, R36 ;  /* 0x0000000c5024723c */ /* 0x044ff00000001824 */
[----:B------:R-:W-:Y:S01]  /*3480*/  HMMA.16816.F32 R48, R80, R14, R48 ;  /* 0x0000000e5030723c */ /* 0x000fe20000001830 */
[----:B------:R-:W2:Y:S07]  /*3490*/  LDSM.16.M88.4 R12, [R229+0xc000] ;  /* 0x00c00000e50c783b */ /* 0x000eae0000000200 */
[C---:B----4-:R-:W-:Y:S08]  /*34a0*/  HMMA.16816.F32 R20, R44.reuse, R32, R20 ;  /* 0x000000202c14723c */ /* 0x050ff00000001814 */
[----:B------:R-:W-:Y:S01]  /*34b0*/  HMMA.16816.F32 R28, R44, R34, R28 ;  /* 0x000000222c1c723c */ /* 0x000fe2000000181c */
[----:B------:R-:W3:Y:S07]  /*34c0*/  LDSM.16.M88.4 R32, [R227+0x16800] ;  /* 0x01680000e320783b */ /* 0x000eee0000000200 */
[----:B------:R-:W-:Y:S08]  /*34d0*/  HMMA.16816.F32 R36, R56, R100, R36 ;  /* 0x000000643824723c */ /* 0x000ff00000001824 */
[----:B------:R-:W-:Y:S08]  /*34e0*/  HMMA.16816.F32 R68, R80, R76, R68 ;  /* 0x0000004c5044723c */ /* 0x000ff00000001844 */
[----:B------:R-:W-:Y:S08]  /*34f0*/  HMMA.16816.F32 R48, R56, R102, R48 ;  /* 0x000000663830723c */ /* 0x000ff00000001830 */
[----:B-1----:R-:W-:Y:S08]  /*3500*/  HMMA.16816.F32 R20, R16, R96, R20 ;  /* 0x000000601014723c */ /* 0x002ff00000001814 */
[----:B------:R-:W-:Y:S01]  /*3510*/  HMMA.16816.F32 R64, R80, R78, R64 ;  /* 0x0000004e5040723c */ /* 0x000fe20000001840 */
[----:B------:R-:W1:Y:S07]  /*3520*/  LDSM.16.M88.4 R76, [R231+0x7000] ;  /* 0x00700000e74c783b */ /* 0x000e6e0000000200 */
[----:B------:R-:W-:Y:S08]  /*3530*/  HMMA.16816.F32 R28, R16, R98, R28 ;  /* 0x00000062101c723c */ /* 0x000ff0000000181c */
[----:B------:R-:W-:Y:S08]  /*3540*/  HMMA.16816.F32 R36, R44, R40, R36 ;  /* 0x000000282c24723c */ /* 0x000ff00000001824 */
[----:B------:R-:W-:Y:S08]  /*3550*/  HMMA.16816.F32 R68, R56, R52, R68 ;  /* 0x000000343844723c */ /* 0x000ff00000001844 */
[----:B------:R-:W-:Y:S01]  /*3560*/  HMMA.16816.F32 R48, R44, R42, R48 ;  /* 0x0000002a2c30723c */ /* 0x000fe20000001830 */
[----:B------:R-:W4:Y:S07]  /*3570*/  LDSM.16.M88.4 R40, [R227+0x17000] ;  /* 0x01700000e328783b */ /* 0x000f2e0000000200 */
[----:B--2---:R-:W-:Y:S08]  /*3580*/  HMMA.16816.F32 R20, R12, R24, R20 ;  /* 0x000000180c14723c */ /* 0x004ff00000001814 */
[----:B------:R-:W-:Y:S08]  /*3590*/  HMMA.16816.F32 R60, R88, R92, R60 ;  /* 0x0000005c583c723c */ /* 0x000ff0000000183c */
[----:B------:R-:W-:Y:S01]  /*35a0*/  HMMA.16816.F32 R28, R12, R26, R28 ;  /* 0x0000001a0c1c723c */ /* 0x000fe2000000181c */
[----:B------:R-:W2:Y:S07]  /*35b0*/  LDSM.16.M88.4 R24, [R220+0x7000] ;  /* 0x00700000dc18783b */ /* 0x000eae0000000200 */
[----:B---3--:R-:W-:Y:S01]  /*35c0*/  HMMA.16816.F32 R36, R16, R32, R36 ;  /* 0x000000201024723c */ /* 0x008fe20000001824 */
[----:B------:R-:W-:-:S06]  /*35d0*/  FMUL.FTZ R6, R20, c[0x0][0x2ec] ;  /* 0x0000bb0014067a20 */ /* 0x000fcc0000410000 */
[----:B------:R-:W-:Y:S01]  /*35e0*/  FMUL.FTZ R33, R21, c[0x0][0x2ec] ;  /* 0x0000bb0015217a20 */ /* 0x000fe20000410000 */
[----:B-1----:R-:W-:Y:S01]  /*35f0*/  HMMA.16816.F32 R68, R44, R76, R68 ;  /* 0x0000004c2c44723c */ /* 0x002fe20000001844 */
        /* <DEDUP_REMOVED lines=8> */
[----:B------:R-:W1:Y:S01]  /*3680*/  LDSM.16.M88.4 R20, [R233+0x17800] ;  /* 0x01780000e914783b */ /* 0x000e620000000200 */
[----:B------:R3:W5:Y:S06]  /*3690*/  MUFU.TANH R35, R28 ;  /* 0x0000001c00237308 */ /* 0x00076c0000002400 */
[----:B------:R-:W-:Y:S01]  /*36a0*/  HMMA.16816.F32 R88, R80, R72, R60 ;  /* 0x000000485058723c */ /* 0x000fe2000000183c */
[----:B------:R-:W-:Y:S01]  /*36b0*/  LDSM.16.M88.4 R60, [R220+0x6800] ;  /* 0x00680000dc3c783b */ /* 0x000fe20000000200 */
[----:B------:R-:W-:Y:S06]  /*36c0*/  MUFU.TANH R34, R34 ;  /* 0x0000002200227308 */ /* 0x000fec0000002400 */
[----:B----4-:R-:W-:Y:S02]  /*36d0*/  HMMA.16816.F32 R68, R16, R40, R68 ;  /* 0x000000281044723c */ /* 0x010fe40000001844 */
[----:B------:R-:W-:Y:S05]  /*36e0*/  MUFU.TANH R52, R52 ;  /* 0x0000003400347308 */ /* 0x000fea0000002400 */
[----:B------:R-:W-:Y:S01]  /*36f0*/  FMUL.FTZ R40, R30, c[0x0][0x2ec] ;  /* 0x0000bb001e287a20 */ /* 0x000fe20000410000 */
[----:B------:R-:W-:Y:S01]  /*3700*/  HMMA.16816.F32 R84, R80, R74, R84 ;  /* 0x0000004a5054723c */ /* 0x000fe20000001854 */
[----:B------:R-:W-:Y:S01]  /*3710*/  FMUL.FTZ R41, R31, c[0x0][0x2ec] ;  /* 0x0000bb001f297a20 */ /* 0x000fe20000410000 */
[----:B------:R-:W-:Y:S01]  /*3720*/  MUFU.TANH R32, R32 ;  /* 0x0000002000207308 */ /* 0x000fe20000002400 */
[----:B---3--:R-:W3:Y:S05]  /*3730*/  LDSM.16.M88.4 R28, [R231+0x7800] ;  /* 0x00780000e71c783b */ /* 0x008eea0000000200 */
[----:B------:R-:W-:Y:S02]  /*3740*/  HMMA.16816.F32 R64, R56, R54, R64 ;  /* 0x000000363840723c */ /* 0x000fe40000001840 */
[----:B------:R-:W4:Y:S06]  /*3750*/  MUFU.TANH R40, R40 ;  /* 0x0000002800287308 */ /* 0x000f2c0000002400 */
[----:B--2---:R-:W-:Y:S02]  /*3760*/  HMMA.16816.F32 R68, R12, R24, R68 ;  /* 0x000000180c44723c */ /* 0x004fe40000001844 */
[----:B------:R-:W-:Y:S06]  /*3770*/  MUFU.TANH R41, R41 ;  /* 0x0000002900297308 */ /* 0x000fec0000002400 */
[C---:B-1----:R-:W-:Y:S08]  /*3780*/  HMMA.16816.F32 R88, R56.reuse, R20, R88 ;  /* 0x000000143858723c */ /* 0x042ff00000001858 */
[----:B------:R-:W-:Y:S01]  /*3790*/  HMMA.16816.F32 R84, R56, R22, R84 ;  /* 0x000000163854723c */ /* 0x000fe20000001854 */
[----:B------:R-:W1:Y:S07]  /*37a0*/  LDSM.16.M88.4 R20, [R227+0x17800] ;  /* 0x01780000e314783b */ /* 0x000e6e0000000200 */
[----:B------:R-:W-:Y:S01]  /*37b0*/  HMMA.16816.F32 R64, R44, R78, R64 ;  /* 0x0000004e2c40723c */ /* 0x000fe20000001840 */
[----:B------:R-:W-:-:S02]  /*37c0*/  FMUL.FTZ R68, R68, c[0x0][0x2ec] ;  /* 0x0000bb0044447a20 */ /* 0x000fc40000410000 */
[----:B------:R-:W-:Y:S02]  /*37d0*/  FMUL.FTZ R70, R70, c[0x0][0x2ec] ;  /* 0x0000bb0046467a20 */ /* 0x000fe40000410000 */
[----:B------:R-:W-:Y:S01]  /*37e0*/  MUFU.TANH R195, R68 ;  /* 0x0000004400c37308 */ /* 0x000fe20000002400 */
[----:B------:R-:W-:Y:S02]  /*37f0*/  FMUL.FTZ R69, R69, c[0x0][0x2ec] ;  /* 0x0000bb0045457a20 */ /* 0x000fe40000410000 */
[----:B---3--:R-:W-:Y:S01]  /*3800*/  HMMA.16816.F32 R88, R44, R28, R88 ;  /* 0x0000001c2c58723c */ /* 0x008fe20000001858 */
[----:B------:R-:W-:-:S04]  /*3810*/  FMUL.FTZ R71, R71, c[0x0][0x2ec] ;  /* 0x0000bb0047477a20 */ /* 0x000fc80000410000 */
[----:B------:R-:W-:Y:S02]  /*3820*/  MUFU.TANH R200, R70 ;  /* 0x0000004600c87308 */ /* 0x000fe40000002400 */
[----:B------:R-:W-:Y:S01]  /*3830*/  IMAD.U32 R29, RZ, RZ, UR25 ;  /* 0x00000019ff1d7e24 */ /* 0x000fe2000f8e00ff */
[----:B------:R-:W-:Y:S04]  /*3840*/  HMMA.16816.F32 R84, R44, R30, R84 ;  /* 0x0000001e2c54723c */ /* 0x000fe80000001854 */
[----:B------:R-:W-:Y:S01]  /*3850*/  IADD3 R4, R29, -UR16, R4 ;  /* 0x800000101d047c10 */ /* 0x000fe2000fffe004 */
[----:B------:R-:W-:Y:S01]  /*3860*/  MUFU.TANH R187, R69 ;  /* 0x0000004500bb7308 */ /* 0x000fe20000002400 */
[----:B------:R-:W2:Y:S01]  /*3870*/  LDSM.16.M88.4 R28, [R220+0x7800] ;  /* 0x00780000dc1c783b */ /* 0x000ea20000000200 */
[----:B------:R-:W-:-:S04]  /*3880*/  DEPBAR.LE SB0, 0x0 ;  /* 0x000080000000791a */ /* 0x000fc80000000000 */
[C---:B------:R-:W-:Y:S01]  /*3890*/  HMMA.16816.F32 R64, R16.reuse, R42, R64 ;  /* 0x0000002a1040723c */ /* 0x040fe20000001840 */
[----:B------:R-:W-:Y:S01]  /*38a0*/  IADD3 R248, R4, c[0x0][0x2e8], RZ ;  /* 0x0000ba0004f87a10 */ /* 0x000fe20007ffe0ff */
[----:B------:R-:W-:Y:S05]  /*38b0*/  MUFU.TANH R194, R71 ;  /* 0x0000004700c27308 */ /* 0x000fea0000002400 */
[----:B------:R-:W-:Y:S01]  /*38c0*/  IMAD R43, R2, 0x40, R165 ;  /* 0x00000040022b7824 */ /* 0x000fe200078e02a5 */
[----:B-1----:R-:W-:Y:S01]  /*38d0*/  HMMA.16816.F32 R88, R16, R20, R88 ;  /* 0x000000141058723c */ /* 0x002fe20000001858 */
[C---:B------:R-:W-:Y:S02]  /*38e0*/  IADD3 R2, R248.reuse, 0x8, RZ ;  /* 0x00000008f8027810 */ /* 0x040fe40007ffe0ff */
[----:B------:R-:W-:-:S02]  /*38f0*/  IMNMX R248, R248, UR25, PT ;  /* 0x00000019f8f87c17 */ /* 0x000fc4000b800200 */
[----:B------:R-:W-:Y:S02]  /*3900*/  IMNMX R2, R2, UR25, PT ;  /* 0x0000001902027c17 */ /* 0x000fe4000b800200 */
[C---:B------:R-:W-:Y:S01]  /*3910*/  IADD3 R45, R43.reuse, 0x8, RZ ;  /* 0x000000082b2d7810 */ /* 0x040fe20007ffe0ff */
[C---:B------:R-:W-:Y:S01]  /*3920*/  HMMA.16816.F32 R36, R12.reuse, R60, R36 ;  /* 0x0000003c0c24723c */ /* 0x040fe20000001824 */
[----:B------:R-:W-:Y:S02]  /*3930*/  IADD3 R21, R43, 0x10, RZ ;  /* 0x000000102b157810 */ /* 0x000fe40007ffe0ff */
[C---:B------:R-:W-:Y:S02]  /*3940*/  ISETP.GE.AND P4, PT, R45.reuse, R248, PT ;  /* 0x000000f82d00720c */ /* 0x040fe40003f86270 */
[----:B------:R-:W-:Y:S02]  /*3950*/  ISETP.GE.AND P1, PT, R45, R2, PT ;  /* 0x000000022d00720c */ /* 0x000fe40003f26270 */
[----:B-----5:R-:W-:Y:S01]  /*3960*/  FSEL R35, R35, -INF , !P4 ;  /* 0xff80000023237808 */ /* 0x020fe20006000000 */
[----:B------:R-:W-:Y:S01]  /*3970*/  HMMA.16816.F32 R48, R12, R62, R48 ;  /* 0x0000003e0c30723c */ /* 0x000fe20000001830 */
[----:B----4-:R-:W-:-:S02]  /*3980*/  FSEL R40, R40, -INF , !P1 ;  /* 0xff80000028287808 */ /* 0x010fc40004800000 */
[----:B------:R-:W-:-:S05]  /*3990*/  ISETP.GE.AND P2, PT, R21, R248, PT ;  /* 0x000000f81500720c */ /* 0x000fca0003f46270 */
[----:B------:R-:W-:Y:S07]  /*39a0*/  HMMA.16816.F32 R84, R16, R22, R84 ;  /* 0x000000161054723c */ /* 0x000fee0000001854 */
[C---:B------:R-:W-:Y:S01]  /*39b0*/  IADD3 R19, R43.reuse, 0x11, RZ ;  /* 0x000000112b137810 */ /* 0x040fe20007ffe0ff */
[C---:B------:R-:W-:Y:S01]  /*39c0*/  HMMA.16816.F32 R64, R12.reuse, R26, R64 ;  /* 0x0000001a0c40723c */ /* 0x040fe20000001840 */
[----:B------:R-:W-:Y:S01]  /*39d0*/  FMUL.FTZ R36, R36, c[0x0][0x2ec] ;  /* 0x0000bb0024247a20 */ /* 0x000fe20000410000 */
[----:B------:R-:W-:Y:S01]  /*39e0*/  IADD3 R17, R43, 0x18, RZ ;  /* 0x000000182b117810 */ /* 0x000fe20007ffe0ff */
[----:B------:R-:W-:Y:S01]  /*39f0*/  FMUL.FTZ R38, R38, c[0x0][0x2ec] ;  /* 0x0000bb0026267a20 */ /* 0x000fe20000410000 */
[----:B------:R-:W-:Y:S01]  /*3a00*/  ISETP.GE.AND P4, PT, R19, R2, PT ;  /* 0x000000021300720c */ /* 0x000fe20003f86270 */
[----:B------:R-:W-:Y:S01]  /*3a10*/  FMUL.FTZ R37, R37, c[0x0][0x2ec] ;  /* 0x0000bb0025257a20 */ /* 0x000fe20000410000 */
[----:B------:R-:W-:Y:S01]  /*3a20*/  ISETP.GE.AND P1, PT, R17, R248, PT ;  /* 0x000000f81100720c */ /* 0x000fe20003f26270 */
[----:B------:R-:W1:Y:S01]  /*3a30*/  MUFU.TANH R36, R36 ;  /* 0x0000002400247308 */ /* 0x000e620000002400 */
[----:B--2---:R-:W-:Y:S01]  /*3a40*/  HMMA.16816.F32 R88, R12, R28, R88 ;  /* 0x0000001c0c58723c */ /* 0x004fe20000001858 */
[----:B------:R-:W-:Y:S01]  /*3a50*/  FMUL.FTZ R25, R48, c[0x0][0x2ec] ;  /* 0x0000bb0030197a20 */ /* 0x000fe20000410000 */
[----:B------:R-:W-:Y:S01]  /*3a60*/  IADD3 R27, R43, 0x1, RZ ;  /* 0x000000012b1b7810 */ /* 0x000fe20007ffe0ff */
[----:B------:R-:W-:-:S02]  /*3a70*/  FMUL.FTZ R48, R50, c[0x0][0x2ec] ;  /* 0x0000bb0032307a20 */ /* 0x000fc40000410000 */
[----:B------:R-:W-:Y:S01]  /*3a80*/  FMUL.FTZ R51, R51, c[0x0][0x2ec] ;  /* 0x0000bb0033337a20 */ /* 0x000fe20000410000 */
[C---:B------:R-:W-:Y:S01]  /*3a90*/  ISETP.GE.AND P6, PT, R27.reuse, R248, PT ;  /* 0x000000f81b00720c */ /* 0x040fe20003fc6270 */
[----:B------:R-:W2:Y:S01]  /*3aa0*/  MUFU.TANH R38, R38 ;  /* 0x0000002600267308 */ /* 0x000ea20000002400 */
[----:B------:R-:W-:Y:S01]  /*3ab0*/  ISETP.GE.AND P3, PT, R27, R2, PT ;  /* 0x000000021b00720c */ /* 0x000fe20003f66270 */
[----:B------:R-:W-:Y:S01]  /*3ac0*/  HMMA.16816.F32 R84, R12, R30, R84 ;  /* 0x0000001e0c54723c */ /* 0x000fe20000001854 */
[----:B------:R-:W-:Y:S01]  /*3ad0*/  IADD3 R27, R43, 0x9, RZ ;  /* 0x000000092b1b7810 */ /* 0x000fe20007ffe0ff */
[----:B------:R-:W-:Y:S01]  /*3ae0*/  FMUL.FTZ R39, R39, c[0x0][0x2ec] ;  /* 0x0000bb0027277a20 */ /* 0x000fe20000410000 */
[----:B------:R-:W-:Y:S01]  /*3af0*/  FSEL R33, R33, -INF , !P6 ;  /* 0xff80000021217808 */ /* 0x000fe20007000000 */
[----:B------:R-:W-:Y:S01]  /*3b00*/  FMUL.FTZ R42, R49, c[0x0][0x2ec] ;  /* 0x0000bb00312a7a20 */ /* 0x000fe20000410000 */
[C---:B------:R-:W-:Y:S01]  /*3b10*/  ISETP.GE.AND P0, PT, R27.reuse, R248, PT ;  /* 0x000000f81b00720c */ /* 0x040fe20003f06270 */
[----:B------:R-:W3:Y:S01]  /*3b20*/  MUFU.TANH R48, R48 ;  /* 0x0000003000307308 */ /* 0x000ee20000002400 */
[----:B------:R-:W-:Y:S01]  /*3b30*/  FMUL.FTZ R64, R64, c[0x0][0x2ec] ;  /* 0x0000bb0040407a20 */ /* 0x000fe20000410000 */
[-C--:B------:R-:W-:Y:S01]  /*3b40*/  ISETP.GE.AND P5, PT, R27, R2.reuse, PT ;  /* 0x000000021b00720c */ /* 0x080fe20003fa6270 */
[----:B------:R-:W-:Y:S01]  /*3b50*/  FMUL.FTZ R67, R67, c[0x0][0x2ec] ;  /* 0x0000bb0043437a20 */ /* 0x000fe20000410000 */
[----:B------:R-:W-:Y:S01]  /*3b60*/  FSEL R34, R34, -INF , !P3 ;  /* 0xff80000022227808 */ /* 0x000fe20005800000 */
[----:B------:R-:W-:Y:S01]  /*3b70*/  FMUL.FTZ R65, R65, c[0x0][0x2ec] ;  /* 0x0000bb0041417a20 */ /* 0x000fe20000410000 */
[----:B------:R-:W-:Y:S01]  /*3b80*/  FSEL R27, R52, -INF , !P0 ;  /* 0xff800000341b7808 */ /* 0x000fe20004000000 */
[----:B------:R-:W-:Y:S01]  /*3b90*/  FMUL.FTZ R66, R66, c[0x0][0x2ec] ;  /* 0x0000bb0042427a20 */ /* 0x000fe20000410000 */
[----:B------:R-:W4:Y:S01]  /*3ba0*/  MUFU.TANH R44, R51 ;  /* 0x00000033002c7308 */ /* 0x000f220000002400 */
[----:B------:R-:W-:Y:S01]  /*3bb0*/  FMUL.FTZ R91, R91, c[0x0][0x2ec] ;  /* 0x0000bb005b5b7a20 */ /* 0x000fe20000410000 */
[----:B------:R-:W-:Y:S01]  /*3bc0*/  ISETP.GE.AND P6, PT, R21, R2, PT ;  /* 0x000000021500720c */ /* 0x000fe20003fc6270 */
[----:B------:R-:W-:Y:S01]  /*3bd0*/  FMUL.FTZ R88, R88, c[0x0][0x2ec] ;  /* 0x0000bb0058587a20 */ /* 0x000fe20000410000 */
[----:B------:R-:W-:Y:S01]  /*3be0*/  ISETP.GE.AND P3, PT, R19, R248, PT ;  /* 0x000000f81300720c */ /* 0x000fe20003f66270 */
[----:B------:R-:W-:Y:S01]  /*3bf0*/  FMUL.FTZ R89, R89, c[0x0][0x2ec] ;  /* 0x0000bb0059597a20 */ /* 0x000fe20000410000 */
[-C--:B------:R-:W-:Y:S01]  /*3c00*/  ISETP.GE.AND P0, PT, R17, R2.reuse, PT ;  /* 0x000000021100720c */ /* 0x080fe20003f06270 */
[----:B------:R-:W-:Y:S01]  /*3c10*/  FMUL.FTZ R90, R90, c[0x0][0x2ec] ;  /* 0x0000bb005a5a7a20 */ /* 0x000fe20000410000 */
[----:B------:R-:W5:Y:S01]  /*3c20*/  MUFU.TANH R37, R37 ;  /* 0x0000002500257308 */ /* 0x000f620000002400 */
[C---:B------:R-:W-:Y:S01]  /*3c30*/  IADD3 R19, R43.reuse, 0x19, RZ ;  /* 0x000000192b137810 */ /* 0x040fe20007ffe0ff */
[----:B------:R-:W-:Y:S01]  /*3c40*/  FMUL.FTZ R84, R84, c[0x0][0x2ec] ;  /* 0x0000bb0054547a20 */ /* 0x000fe20000410000 */
[----:B------:R-:W-:Y:S01]  /*3c50*/  IADD3 R17, R43, 0x20, RZ ;  /* 0x000000202b117810 */ /* 0x000fe20007ffe0ff */
[----:B------:R-:W-:Y:S01]  /*3c60*/  FMUL.FTZ R85, R85, c[0x0][0x2ec] ;  /* 0x0000bb0055557a20 */ /* 0x000fe20000410000 */
[----:B-1----:R-:W-:Y:S01]  /*3c70*/  FSEL R23, R36, -INF , !P2 ;  /* 0xff80000024177808 */ /* 0x002fe20005000000 */
[----:B------:R-:W-:Y:S01]  /*3c80*/  FMUL.FTZ R86, R86, c[0x0][0x2ec] ;  /* 0x0000bb0056567a20 */ /* 0x000fe20000410000 */
[----:B--2---:R-:W-:Y:S01]  /*3c90*/  FSEL R16, R38, -INF , !P6 ;  /* 0xff80000026107808 */ /* 0x004fe20007000000 */
[----:B------:R-:W1:Y:S01]  /*3ca0*/  MUFU.TANH R193, R64 ;  /* 0x0000004000c17308 */ /* 0x000e620000002400 */
[----:B------:R-:W-:Y:S01]  /*3cb0*/  ISETP.GE.AND P2, PT, R19, R2, PT ;  /* 0x000000021300720c */ /* 0x000fe20003f46270 */
[----:B------:R-:W-:Y:S01]  /*3cc0*/  FMUL.FTZ R87, R87, c[0x0][0x2ec] ;  /* 0x0000bb0057577a20 */ /* 0x000fe20000410000 */
[----:B------:R-:W-:-:S02]  /*3cd0*/  ISETP.GE.AND P6, PT, R17, R248, PT ;  /* 0x000000f81100720c */ /* 0x000fc40003fc6270 */
[C---:B------:R-:W-:Y:S02]  /*3ce0*/  IADD3 R29, R43.reuse, 0x28, RZ ;  /* 0x000000282b1d7810 */ /* 0x040fe40007ffe0ff */
[----:B------:R-:W-:Y:S01]  /*3cf0*/  IADD3 R15, R43, 0x29, RZ ;  /* 0x000000292b0f7810 */ /* 0x000fe20007ffe0ff */
[----:B------:R-:W2:Y:S01]  /*3d00*/  MUFU.TANH R39, R39 ;  /* 0x0000002700277308 */ /* 0x000ea20000002400 */
[----:B---3--:R-:W-:Y:S02]  /*3d10*/  FSEL R22, R48, -INF , !P0 ;  /* 0xff80000030167808 */ /* 0x008fe40004000000 */
[----:B----4-:R-:W-:Y:S02]  /*3d20*/  FSEL R20, R44, -INF , !P2 ;  /* 0xff8000002c147808 */ /* 0x010fe40005000000 */
[----:B------:R-:W-:Y:S02]  /*3d30*/  FSEL R195, R195, -INF , !P6 ;  /* 0xff800000c3c37808 */ /* 0x000fe40007000000 */
[-C--:B------:R-:W-:Y:S01]  /*3d40*/  ISETP.GE.AND P0, PT, R29, R248.reuse, PT ;  /* 0x000000f81d00720c */ /* 0x080fe20003f06270 */
[----:B------:R-:W3:Y:S01]  /*3d50*/  MUFU.TANH R192, R91 ;  /* 0x0000005b00c07308 */ /* 0x000ee20000002400 */
[----:B------:R-:W-:-:S02]  /*3d60*/  ISETP.GE.AND P2, PT, R15, R248, PT ;  /* 0x000000f80f00720c */ /* 0x000fc40003f46270 */
[-C--:B------:R-:W-:Y:S02]  /*3d70*/  ISETP.GE.AND P6, PT, R15, R2.reuse, PT ;  /* 0x000000020f00720c */ /* 0x080fe40003fc6270 */
[----:B------:R-:W-:Y:S02]  /*3d80*/  IADD3 R15, R43, 0x31, RZ ;  /* 0x000000312b0f7810 */ /* 0x000fe40007ffe0ff */
[----:B-----5:R-:W-:Y:S01]  /*3d90*/  FSEL R21, R37, -INF , !P3 ;  /* 0xff80000025157808 */ /* 0x020fe20005800000 */
[----:B------:R-:W4:Y:S01]  /*3da0*/  MUFU.TANH R25, R25 ;  /* 0x0000001900197308 */ /* 0x000f220000002400 */
[----:B-1----:R-:W-:Y:S02]  /*3db0*/  FSEL R193, R193, -INF , !P0 ;  /* 0xff800000c1c17808 */ /* 0x002fe40004000000 */
[-C--:B------:R-:W-:Y:S02]  /*3dc0*/  ISETP.GE.AND P3, PT, R17, R2.reuse, PT ;  /* 0x000000021100720c */ /* 0x080fe40003f66270 */
[----:B------:R-:W-:-:S02]  /*3dd0*/  ISETP.GE.AND P0, PT, R15, R2, PT ;  /* 0x000000020f00720c */ /* 0x000fc40003f06270 */
[C---:B------:R-:W-:Y:S01]  /*3de0*/  IADD3 R17, R43.reuse, 0x21, RZ ;  /* 0x000000212b117810 */ /* 0x040fe20007ffe0ff */
[----:B------:R-:W1:Y:S01]  /*3df0*/  MUFU.TANH R42, R42 ;  /* 0x0000002a002a7308 */ /* 0x000e620000002400 */
[----:B------:R-:W-:Y:S02]  /*3e00*/  IADD3 R13, R43, 0x30, RZ ;  /* 0x000000302b0d7810 */ /* 0x000fe40007ffe0ff */
[----:B------:R-:W-:Y:S02]  /*3e10*/  FSEL R4, R41, -INF , !P5 ;  /* 0xff80000029047808 */ /* 0x000fe40006800000 */
[----:B------:R-:W-:Y:S02]  /*3e20*/  ISETP.GE.AND P5, PT, R19, R248, PT ;  /* 0x000000f81300720c */ /* 0x000fe40003fa6270 */
[----:B--2---:R-:W-:Y:S01]  /*3e30*/  FSEL R24, R39, -INF , !P4 ;  /* 0xff80000027187808 */ /* 0x004fe20006000000 */
[----:B------:R-:W2:Y:S01]  /*3e40*/  MUFU.TANH R196, R67 ;  /* 0x0000004300c47308 */ /* 0x000ea20000002400 */
[----:B---3--:R-:W-:-:S02]  /*3e50*/  FSEL R192, R192, -INF , !P0 ;  /* 0xff800000c0c07808 */ /* 0x008fc40004000000 */
[----:B------:R-:W-:Y:S02]  /*3e60*/  ISETP.GE.AND P4, PT, R17, R248, PT ;  /* 0x000000f81100720c */ /* 0x000fe40003f86270 */
[----:B----4-:R-:W-:Y:S02]  /*3e70*/  FSEL R19, R25, -INF , !P1 ;  /* 0xff80000019137808 */ /* 0x010fe40004800000 */
[----:B------:R-:W-:Y:S01]  /*3e80*/  FSEL R200, R200, -INF , !P3 ;  /* 0xff800000c8c87808 */ /* 0x000fe20005800000 */
[----:B------:R-:W3:Y:S01]  /*3e90*/  MUFU.TANH R88, R88 ;  /* 0x0000005800587308 */ /* 0x000ee20000002400 */
[----:B------:R-:W-:Y:S02]  /*3ea0*/  PLOP3.LUT P0, PT, PT, PT, UP0, 0x80, 0x0 ;  /* 0x000000000000781c */ /* 0x000fe40003f0f008 */
[----:B------:R-:W-:Y:S02]  /*3eb0*/  ISETP.GE.AND P1, PT, R17, R2, PT ;  /* 0x000000021100720c */ /* 0x000fe40003f26270 */
[----:B------:R-:W-:-:S02]  /*3ec0*/  ISETP.GE.AND P3, PT, R13, R248, PT ;  /* 0x000000f80d00720c */ /* 0x000fc40003f66270 */
[----:B------:R-:W-:Y:S01]  /*3ed0*/  FSEL R187, R187, -INF , !P4 ;  /* 0xff800000bbbb7808 */ /* 0x000fe20006000000 */
[----:B------:R-:W4:Y:S01]  /*3ee0*/  MUFU.TANH R189, R65 ;  /* 0x0000004100bd7308 */ /* 0x000f220000002400 */
[----:B-1----:R-:W-:Y:S02]  /*3ef0*/  FSEL R17, R42, -INF , !P5 ;  /* 0xff8000002a117808 */ /* 0x002fe40006800000 */
[----:B------:R-:W-:Y:S02]  /*3f00*/  ISETP.GE.AND P4, PT, R13, R2, PT ;  /* 0x000000020d00720c */ /* 0x000fe40003f86270 */
[----:B------:R-:W-:Y:S02]  /*3f10*/  FSEL R194, R194, -INF , !P1 ;  /* 0xff800000c2c27808 */ /* 0x000fe40004800000 */
[----:B--2---:R-:W-:Y:S01]  /*3f20*/  FSEL R196, R196, -INF , !P6 ;  /* 0xff800000c4c47808 */ /* 0x004fe20007000000 */
[----:B------:R-:W1:Y:S01]  /*3f30*/  MUFU.TANH R198, R66 ;  /* 0x0000004200c67308 */ /* 0x000e620000002400 */
[----:B---3--:R-:W-:-:S02]  /*3f40*/  FSEL R199, R88, -INF , !P3 ;  /* 0xff80000058c77808 */ /* 0x008fc40005800000 */
[----:B------:R-:W-:Y:S02]  /*3f50*/  ISETP.GE.AND P5, PT, R29, R2, PT ;  /* 0x000000021d00720c */ /* 0x000fe40003fa6270 */
[----:B------:R-:W-:Y:S02]  /*3f60*/  IADD3 R13, R43, 0x38, RZ ;  /* 0x000000382b0d7810 */ /* 0x000fe40007ffe0ff */
[-C--:B------:R-:W-:Y:S01]  /*3f70*/  ISETP.GE.AND P1, PT, R15, R248.reuse, PT ;  /* 0x000000f80f00720c */ /* 0x080fe20003f26270 */
[----:B------:R-:W2:Y:S01]  /*3f80*/  MUFU.TANH R197, R89 ;  /* 0x0000005900c57308 */ /* 0x000ea20000002400 */
[C---:B------:R-:W-:Y:S02]  /*3f90*/  ISETP.GE.AND P6, PT, R43.reuse, R248, PT ;  /* 0x000000f82b00720c */ /* 0x040fe40003fc6270 */
[C---:B------:R-:W-:Y:S02]  /*3fa0*/  ISETP.GE.AND P3, PT, R43.reuse, R2, PT ;  /* 0x000000022b00720c */ /* 0x040fe40003f66270 */
[----:B------:R-:W-:-:S02]  /*3fb0*/  IADD3 R43, R43, 0x39, RZ ;  /* 0x000000392b2b7810 */ /* 0x000fc40007ffe0ff */
[----:B----4-:R-:W-:Y:S01]  /*3fc0*/  FSEL R189, R189, -INF , !P2 ;  /* 0xff800000bdbd7808 */ /* 0x010fe20005000000 */
[----:B------:R-:W3:Y:S01]  /*3fd0*/  MUFU.TANH R168, R90 ;  /* 0x0000005a00a87308 */ /* 0x000ee20000002400 */
[----:B-1----:R-:W-:Y:S02]  /*3fe0*/  FSEL R198, R198, -INF , !P5 ;  /* 0xff800000c6c67808 */ /* 0x002fe40006800000 */
[C---:B------:R-:W-:Y:S02]  /*3ff0*/  ISETP.GE.AND P5, PT, R13.reuse, R248, PT ;  /* 0x000000f80d00720c */ /* 0x040fe40003fa6270 */
[-C--:B------:R-:W-:Y:S02]  /*4000*/  ISETP.GE.AND P2, PT, R13, R2.reuse, PT ;  /* 0x000000020d00720c */ /* 0x080fe40003f46270 */
[----:B------:R-:W-:Y:S01]  /*4010*/  FSEL R6, R6, -INF , !P6 ;  /* 0xff80000006067808 */ /* 0x000fe20007000000 */
[----:B------:R-:W1:Y:S01]  /*4020*/  MUFU.TANH R171, R84 ;  /* 0x0000005400ab7308 */ /* 0x000e620000002400 */
[----:B--2---:R-:W-:Y:S01]  /*4030*/  FSEL R197, R197, -INF , !P1 ;  /* 0xff800000c5c57808 */ /* 0x004fe20004800000 */
[----:B------:R-:W-:Y:S01]  /*4040*/  BAR.SYNC.DEFER_BLOCKING 0x0 ;  /* 0x0000000000007b1d */ /* 0x000fe20000010000 */
[----:B------:R-:W-:-:S02]  /*4050*/  ISETP.GE.AND P1, PT, R43, R2, PT ;  /* 0x000000022b00720c */ /* 0x000fc40003f26270 */
[----:B------:R-:W-:-:S03]  /*4060*/  FSEL R32, R32, -INF , !P3 ;  /* 0xff80000020207808 */ /* 0x000fc60005800000 */
[----:B------:R-:W2:Y:S01]  /*4070*/  MUFU.TANH R169, R85 ;  /* 0x0000005500a97308 */ /* 0x000ea20000002400 */
[----:B---3--:R-:W-:Y:S02]  /*4080*/  FSEL R168, R168, -INF , !P4 ;  /* 0xff800000a8a87808 */ /* 0x008fe40006000000 */
[----:B------:R-:W-:-:S05]  /*4090*/  ISETP.GE.AND P4, PT, R43, R248, PT ;  /* 0x000000f82b00720c */ /* 0x000fca0003f86270 */
[----:B------:R-:W3:Y:S01]  /*40a0*/  MUFU.TANH R190, R86 ;  /* 0x0000005600be7308 */ /* 0x000ee20000002400 */
[----:B-1----:R-:W-:-:S07]  /*40b0*/  FSEL R171, R171, -INF , !P5 ;  /* 0xff800000abab7808 */ /* 0x002fce0006800000 */
[----:B------:R-:W1:Y:S01]  /*40c0*/  MUFU.TANH R188, R87 ;  /* 0x0000005700bc7308 */ /* 0x000e620000002400 */
[----:B--2---:R-:W-:Y:S02]  /*40d0*/  FSEL R169, R169, -INF , !P4 ;  /* 0xff800000a9a97808 */ /* 0x004fe40006000000 */
[----:B---3--:R-:W-:Y:S02]  /*40e0*/  FSEL R190, R190, -INF , !P2 ;  /* 0xff800000bebe7808 */ /* 0x008fe40005000000 */
[----:B-1----:R-:W-:Y:S01]  /*40f0*/  FSEL R188, R188, -INF , !P1 ;  /* 0xff800000bcbc7808 */ /* 0x002fe20004800000 */
        /* <DEDUP_REMOVED lines=71> */
.L_x_935:
[----:B------:R-:W-:Y:S05]  /*4570*/  BSYNC B0 ;  /* 0x0000000000007941 */ /* 0x000fea0003800000 */
.L_x_934:
[----:B------:R-:W0:Y:S02]  /*4580*/  LDGDEPBAR ;  /* 0x00000000000079af */ /* 0x000e240000000000 */
.L_x_933:
        /* <DEDUP_REMOVED lines=55> */
[C---:B------:R-:W-:Y:S01]  /*4900*/  FMUL.FTZ R191, R3.reuse, c[0x0][0x23c] ;  /* 0x00008f0003bf7a20 */ /* 0x040fe20000410000 */
        /* <DEDUP_REMOVED lines=13> */
[----:B------:R-:W-:Y:S01]  /*49e0*/  LDSM.16.MT88.4 R12, [R226+0x18800] ;  /* 0x01880000e20c783b */ /* 0x000fe20000004200 */
[----:B------:R-:W-:-:S02]  /*49f0*/  FFMA.FTZ R183, R40, c[0x0][0x23c], -R191 ;  /* 0x00008f0028b77a23 */ /* 0x000fc400000108bf */
[--C-:B------:R-:W-:Y:S01]  /*4a00*/  FFMA.FTZ R176, R4, c[0x0][0x23c], -R191.reuse ;  /* 0x00008f0004b07a23 */ /* 0x100fe200000108bf */
[----:B------:R-:W1:Y:S01]  /*4a10*/  LDSM.16.MT88.4 R40, [R228+0x1a000] ;  /* 0x01a00000e428783b */ /* 0x000e620000004200 */
[--C-:B------:R-:W-:Y:S01]  /*4a20*/  FFMA.FTZ R173, R19, c[0x0][0x23c], -R170.reuse ;  /* 0x00008f0013ad7a23 */ /* 0x100fe200000108aa */
[----:B------:R-:W2:Y:S01]  /*4a30*/  MUFU.EX2 R180, R180 ;  /* 0x000000b400b47308 */ /* 0x000ea20000000800 */
[--C-:B------:R-:W-:Y:S01]  /*4a40*/  FFMA.FTZ R166, R17, c[0x0][0x23c], -R170.reuse ;  /* 0x00008f0011a67a23 */ /* 0x100fe200000108aa */
[----:B------:R-:W3:Y:S01]  /*4a50*/  LDSM.16.MT88.4 R4, [R224+0x1e000] ;  /* 0x01e00000e004783b */ /* 0x000ee20000004200 */
[--C-:B------:R-:W-:Y:S02]  /*4a60*/  FFMA.FTZ R177, R16, c[0x0][0x23c], -R191.reuse ;  /* 0x00008f0010b17a23 */ /* 0x100fe400000108bf */
[--C-:B------:R-:W-:Y:S01]  /*4a70*/  FFMA.FTZ R179, R23, c[0x0][0x23c], -R170.reuse ;  /* 0x00008f0017b37a23 */ /* 0x100fe200000108aa */
[----:B------:R-:W4:Y:S01]  /*4a80*/  LDSM.16.MT88.4 R16, [R228+0x18800] ;  /* 0x01880000e410783b */ /* 0x000f220000004200 */
[----:B------:R-:W-:Y:S01]  /*4a90*/  FFMA.FTZ R174, R21, c[0x0][0x23c], -R170 ;  /* 0x00008f0015ae7a23 */ /* 0x000fe200000108aa */
[----:B------:R-:W-:Y:S01]  /*4aa0*/  MUFU.EX2 R178, R178 ;  /* 0x000000b200b27308 */ /* 0x000fe20000000800 */
[--C-:B------:R-:W-:Y:S01]  /*4ab0*/  FFMA.FTZ R172, R24, c[0x0][0x23c], -R191.reuse ;  /* 0x00008f0018ac7a23 */ /* 0x100fe200000108bf */
[----:B------:R-:W-:Y:S01]  /*4ac0*/  LDSM.16.MT88.4 R28, [R225+0x18800] ;  /* 0x01880000e11c783b */ /* 0x000fe20000004200 */
        /* <DEDUP_REMOVED lines=15> */
[--C-:B------:R-:W-:Y:S01]  /*4bc0*/  FFMA.FTZ R196, R196, c[0x0][0x23c], -R191.reuse ;  /* 0x00008f00c4c47a23 */ /* 0x100fe200000108bf */
[----:B------:R-:W1:Y:S01]  /*4bd0*/  MUFU.EX2 R185, R185 ;  /* 0x000000b900b97308 */ /* 0x000e620000000800 */
[----:B-----5:R-:W-:Y:S01]  /*4be0*/  F2FP.PACK_AB R130, R175, R178 ;  /* 0x000000b2af82723e */ /* 0x020fe200000000ff */
[----:B------:R-:W-:Y:S02]  /*4bf0*/  FFMA.FTZ R198, R199, c[0x0][0x23c], -R170 ;  /* 0x00008f00c7c67a23 */ /* 0x000fe400000108aa */
[--C-:B------:R-:W-:Y:S02]  /*4c00*/  FFMA.FTZ R201, R168, c[0x0][0x23c], -R191.reuse ;  /* 0x00008f00a8c97a23 */ /* 0x100fe400000108bf */
[----:B------:R-:W-:-:S02]  /*4c10*/  FFMA.FTZ R192, R192, c[0x0][0x23c], -R191 ;  /* 0x00008f00c0c07a23 */ /* 0x000fc400000108bf */
[----:B------:R-:W-:Y:S01]  /*4c20*/  MUFU.EX2 R183, R183 ;  /* 0x000000b700b77308 */ /* 0x000fe20000000800 */
[--C-:B------:R-:W-:Y:S02]  /*4c30*/  FFMA.FTZ R190, R190, c[0x0][0x23c], -R191.reuse ;  /* 0x00008f00bebe7a23 */ /* 0x100fe400000108bf */
[--C-:B------:R-:W-:Y:S02]  /*4c40*/  FFMA.FTZ R197, R197, c[0x0][0x23c], -R170.reuse ;  /* 0x00008f00c5c57a23 */ /* 0x100fe400000108aa */
[--C-:B------:R-:W-:Y:S02]  /*4c50*/  FFMA.FTZ R199, R171, c[0x0][0x23c], -R170.reuse ;  /* 0x00008f00abc77a23 */ /* 0x100fe400000108aa */
[----:B------:R-:W-:Y:S01]  /*4c60*/  FFMA.FTZ R200, R169, c[0x0][0x23c], -R170 ;  /* 0x00008f00a9c87a23 */ /* 0x000fe200000108aa */
[----:B------:R-:W5:Y:S01]  /*4c70*/  MUFU.EX2 R176, R176 ;  /* 0x000000b000b07308 */ /* 0x000f620000000800 */
[----:B-1----:R-:W-:Y:S01]  /*4c80*/  F2FP.PACK_AB R129, R185, R182 ;  /* 0x000000b6b981723e */ /* 0x002fe200000000ff */
[----:B------:R-:W-:Y:S01]  /*4c90*/  FFMA.FTZ R191, R188, c[0x0][0x23c], -R191 ;  /* 0x00008f00bcbf7a23 */ /* 0x000fe200000108bf */
[----:B------:R-:W-:Y:S01]  /*4ca0*/  LDSM.16.MT88.4 R168, [R228+0x19800] ;  /* 0x01980000e4a8783b */ /* 0x000fe20000004200 */
[----:B------:R-:W-:-:S02]  /*4cb0*/  FADD.FTZ R181, R181, R180 ;  /* 0x000000b4b5b57221 */ /* 0x000fc40000010000 */
        /* <DEDUP_REMOVED lines=194> */
[----:B------:R-:W-:-:S03]  /*58e0*/  FADD.FTZ R252, R191, R190 ;  /* 0x000000bebffc7221 */ /* 0x000fc60000010000 */
[----:B------:R-:W-:Y:S02]  /*58f0*/  STL [R1], R249 ;  /* 0x000000f901007387 */ /* 0x000fe40000100800 */
[C---:B------:R-:W-:Y:S02]  /*5900*/  HMMA.16816.F32 R40, R4.reuse, R18, R40 ;  /* 0x000000120428723c */ /* 0x040fe40000001828 */
[----:B------:R-:W1:Y:S06]  /*5910*/  LDSM.16.MT88.4 R16, [R228+0x1d800] ;  /* 0x01d80000e410783b */ /* 0x000e6c0000004200 */
        /* <DEDUP_REMOVED lines=114> */
[----:B------:R-:W2:Y:S04]  /*6040*/  LDSM.16.M88.4 R32, [R233+0x10800] ;  /* 0x01080000e920783b */ /* 0x000ea80000000200 */
[----:B------:R-:W5:Y:S04]  /*6050*/  LDSM.16.M88.4 R24, [R233+0x11000] ;  /* 0x01100000e918783b */ /* 0x000f680000000200 */
[----:B-1----:R-:W1:Y:S04]  /*6060*/  LDSM.16.M88.4 R16, [R233+0x11800] ;  /* 0x01180000e910783b */ /* 0x002e680000000200 */
[----:B------:R-:W-:Y:S04]  /*6070*/  LDSM.16.M88.4 R20, [R232] ;  /* 0x00000000e814783b */ /* 0x000fe80000000200 */
[----:B------:R-:W1:Y:S04]  /*6080*/  LDSM.16.M88.4 R172, [R231] ;  /* 0x00000000e7ac783b */ /* 0x000e680000000200 */
        /* <DEDUP_REMOVED lines=8> */
[----:B------:R-:W0:Y:S05]  /*6110*/  LDGDEPBAR ;  /* 0x00000000000079af */ /* 0x000e2a0000000000 */
[C---:B--2---:R-:W-:Y:S08]  /*6120*/  HMMA.16816.F32 R168, R188.reuse, R32, RZ ;  /* 0x00000020bca8723c */ /* 0x044ff000000018ff */
[C---:B-----5:R-:W-:Y:S08]  /*6130*/  HMMA.16816.F32 R28, R188.reuse, R24, RZ ;  /* 0x00000018bc1c723c */ /* 0x060ff000000018ff */
[C---:B------:R-:W-:Y:S08]  /*6140*/  HMMA.16816.F32 R32, R188.reuse, R34, RZ ;  /* 0x00000022bc20723c */ /* 0x040ff000000018ff */
[C---:B------:R-:W-:Y:S08]  /*6150*/  HMMA.16816.F32 R24, R188.reuse, R26, RZ ;  /* 0x0000001abc18723c */ /* 0x040ff000000018ff */
[C---:B-1----:R-:W-:Y:S08]  /*6160*/  HMMA.16816.F32 R192, R188.reuse, R16, RZ ;  /* 0x00000010bcc0723c */ /* 0x042ff000000018ff */
[----:B------:R-:W-:Y:S01]  /*6170*/  HMMA.16816.F32 R188, R188, R18, RZ ;  /* 0x00000012bcbc723c */ /* 0x000fe200000018ff */
        /* <DEDUP_REMOVED lines=54> */
[C---:B---3--:R-:W-:Y:S08]  /*64e0*/  HMMA.16816.F32 R192, R20.reuse, R176, R192 ;  /* 0x000000b014c0723c */ /* 0x048ff000000018c0 */
[C---:B------:R-:W-:Y:S01]  /*64f0*/  HMMA.16816.F32 R188, R20.reuse, R178, R188 ;  /* 0x000000b214bc723c */ /* 0x040fe200000018bc */
[----:B------:R-:W1:Y:S07]  /*6500*/  LDSM.16.M88.4 R176, [R227+0x13800] ;  /* 0x01380000e3b0783b */ /* 0x000e6e0000000200 */
        /* <DEDUP_REMOVED lines=35> */
[C---:B-----5:R-:W-:Y:S08]  /*6740*/  HMMA.16816.F32 R4, R16.reuse, R184, R4 ;  /* 0x000000b81004723c */ /* 0x060ff00000001804 */
[C---:B------:R-:W-:Y:S01]  /*6750*/  HMMA.16816.F32 R12, R16.reuse, R186, R12 ;  /* 0x000000ba100c723c */ /* 0x040fe2000000180c */
[----:B------:R-:W5:Y:S07]  /*6760*/  LDSM.16.M88.4 R184, [R214] ;  /* 0x00000000d6b8783b */ /* 0x000f6e0000000200 */
        /* <DEDUP_REMOVED lines=28> */
[----:B------:R-:W-:Y:S07]  /*6930*/  LDSM.16.M88.4 R196, [R233+0x17800] ;  /* 0x01780000e9c4783b */ /* 0x000fee0000000200 */
[C---:B-----5:R-:W-:Y:S08]  /*6940*/  HMMA.16816.F32 R28, R176.reuse, R184, R28 ;  /* 0x000000b8b01c723c */ /* 0x060ff0000000181c */
[C---:B------:R-:W-:Y:S01]  /*6950*/  HMMA.16816.F32 R24, R176.reuse, R186, R24 ;  /* 0x000000bab018723c */ /* 0x040fe20000001818 */
[----:B------:R-:W3:Y:S07]  /*6960*/  LDSM.16.M88.4 R184, [R220+0x5000] ;  /* 0x00500000dcb8783b */ /* 0x000eee0000000200 */
        /* <DEDUP_REMOVED lines=15> */
[----:B------:R-:W3:Y:S04]  /*6a60*/  LDSM.16.M88.4 R176, [R211] ;  /* 0x00000000d3b0783b */ /* 0x000ee80000000200 */
        /* <DEDUP_REMOVED lines=9> */
[----:B------:R-:W1:Y:S07]  /*6b00*/  LDSM.16.M88.4 R16, [R227+0x16000] ;  /* 0x01600000e310783b */ /* 0x000e6e0000000200 */
[C---:B---3--:R-:W-:Y:S08]  /*6b10*/  HMMA.16816.F32 R4, R184.reuse, R176, R4 ;  /* 0x000000b0b804723c */ /* 0x048ff00000001804 */
[C---:B------:R-:W-:Y:S01]  /*6b20*/  HMMA.16816.F32 R12, R184.reuse, R178, R12 ;  /* 0x000000b2b80c723c */ /* 0x040fe2000000180c */
[----:B------:R-:W-:Y:S07]  /*6b30*/  LDSM.16.M88.4 R176, [R227+0x16800] ;  /* 0x01680000e3b0783b */ /* 0x000fee0000000200 */
[C---:B----4-:R-:W-:Y:S08]  /*6b40*/  HMMA.16816.F32 R168, R184.reuse, R20, R168 ;  /* 0x00000014b8a8723c */ /* 0x050ff000000018a8 */
[C---:B------:R-:W-:Y:S01]  /*6b50*/  HMMA.16816.F32 R32, R184.reuse, R22, R32 ;  /* 0x00000016b820723c */ /* 0x040fe20000001820 */
[----:B------:R-:W3:Y:S07]  /*6b60*/  LDSM.16.M88.4 R20, [R229+0xc000] ;  /* 0x00c00000e514783b */ /* 0x000eee0000000200 */
[C---:B--2---:R-:W-:Y:S08]  /*6b70*/  HMMA.16816.F32 R28, R184.reuse, R172, R28 ;  /* 0x000000acb81c723c */ /* 0x044ff0000000181c */
[----:B------:R-:W-:Y:S01]  /*6b80*/  HMMA.16816.F32 R24, R184, R174, R24 ;  /* 0x000000aeb818723c */ /* 0x000fe20000001818 */
[----:B------:R-:W2:Y:S07]  /*6b90*/  LDSM.16.M88.4 R172, [R227+0x17000] ;  /* 0x01700000e3ac783b */ /* 0x000eae0000000200 */
[C---:B-1----:R-:W-:Y:S08]  /*6ba0*/  HMMA.16816.F32 R4, R180.reuse, R16, R4 ;  /* 0x00000010b404723c */ /* 0x042ff00000001804 */
[----:B------:R-:W-:Y:S01]  /*6bb0*/  HMMA.16816.F32 R12, R180, R18, R12 ;  /* 0x00000012b40c723c */ /* 0x000fe2000000180c */
[----:B------:R-:W1:Y:S07]  /*6bc0*/  LDSM.16.M88.4 R16, [R220+0x6800] ;  /* 0x00680000dc10783b */ /* 0x000e6e0000000200 */
[----:B------:R-:W-:Y:S08]  /*6bd0*/  HMMA.16816.F32 R192, R200, R196, R192 ;  /* 0x000000c4c8c0723c */ /* 0x000ff000000018c0 */
[C---:B---3--:R-:W-:Y:S08]  /*6be0*/  HMMA.16816.F32 R4, R20.reuse, R204, R4 ;  /* 0x000000cc1404723c */ /* 0x048ff00000001804 */
[----:B------:R-:W-:Y:S08]  /*6bf0*/  HMMA.16816.F32 R12, R20, R206, R12 ;  /* 0x000000ce140c723c */ /* 0x000ff0000000180c */
[C---:B--2---:R-:W-:Y:S08]  /*6c00*/  HMMA.16816.F32 R28, R180.reuse, R172, R28 ;  /* 0x000000acb41c723c */ /* 0x044ff0000000181c */
[----:B------:R-:W-:Y:S01]  /*6c10*/  HMMA.16816.F32 R24, R180, R174, R24 ;  /* 0x000000aeb418723c */ /* 0x000fe20000001818 */
[----:B------:R-:W2:Y:S01]  /*6c20*/  LDSM.16.M88.4 R172, [R208] ;  /* 0x00000000d0ac783b */ /* 0x000ea20000000200 */
[----:B------:R-:W-:-:S02]  /*6c30*/  FMUL.FTZ R0, R4, c[0x0][0x2ec] ;  /* 0x0000bb0004007a20 */ /* 0x000fc40000410000 */
[----:B------:R-:W-:-:S04]  /*6c40*/  FMUL.FTZ R166, R5, c[0x0][0x2ec] ;  /* 0x0000bb0005a67a20 */ /* 0x000fc80000410000 */
[C---:B------:R-:W-:Y:S01]  /*6c50*/  HMMA.16816.F32 R168, R180.reuse, R176, R168 ;  /* 0x000000b0b4a8723c */ /* 0x040fe200000018a8 */
[----:B------:R-:W-:Y:S01]  /*6c60*/  FMUL.FTZ R12, R12, c[0x0][0x2ec] ;  /* 0x0000bb000c0c7a20 */ /* 0x000fe20000410000 */
[----:B------:R-:W3:Y:S01]  /*6c70*/  MUFU.TANH R166, R166 ;  /* 0x000000a600a67308 */ /* 0x000ee20000002400 */
[----:B------:R-:W-:Y:S02]  /*6c80*/  FMUL.FTZ R13, R13, c[0x0][0x2ec] ;  /* 0x0000bb000d0d7a20 */ /* 0x000fe40000410000 */
[----:B------:R-:W-:Y:S02]  /*6c90*/  FMUL.FTZ R14, R14, c[0x0][0x2ec] ;  /* 0x0000bb000e0e7a20 */ /* 0x000fe40000410000 */
[----:B------:R-:W-:Y:S01]  /*6ca0*/  FMUL.FTZ R176, R6, c[0x0][0x2ec] ;  /* 0x0000bb0006b07a20 */ /* 0x000fe20000410000 */
[----:B------:R-:W-:Y:S02]  /*6cb0*/  HMMA.16816.F32 R32, R180, R178, R32 ;  /* 0x000000b2b420723c */ /* 0x000fe40000001820 */
[----:B------:R-:W-:Y:S05]  /*6cc0*/  MUFU.TANH R197, R12 ;  /* 0x0000000c00c57308 */ /* 0x000fea0000002400 */
[----:B------:R-:W-:Y:S01]  /*6cd0*/  FMUL.FTZ R179, R7, c[0x0][0x2ec] ;  /* 0x0000bb0007b37a20 */ /* 0x000fe20000410000 */
[----:B------:R-:W-:Y:S01]  /*6ce0*/  HMMA.16816.F32 R188, R200, R198, R188 ;  /* 0x000000c6c8bc723c */ /* 0x000fe200000018bc */
[----:B------:R-:W4:Y:S01]  /*6cf0*/  LDSM.16.M88.4 R4, [R220+0x7000] ;  /* 0x00700000dc04783b */ /* 0x000f220000000200 */
[----:B------:R-:W-:Y:S01]  /*6d00*/  MUFU.TANH R167, R13 ;  /* 0x0000000d00a77308 */ /* 0x000fe20000002400 */
[----:B------:R-:W-:-:S05]  /*6d10*/  FMUL.FTZ R178, R15, c[0x0][0x2ec] ;  /* 0x0000bb000fb27a20 */ /* 0x000fca0000410000 */
[C---:B-1----:R-:W-:Y:S02]  /*6d20*/  HMMA.16816.F32 R168, R20.reuse, R16, R168 ;  /* 0x0000001014a8723c */ /* 0x042fe400000018a8 */
[----:B------:R1:W-:Y:S06]  /*6d30*/  MUFU.TANH R177, R14 ;  /* 0x0000000e00b17308 */ /* 0x0003ec0000002400 */
[----:B------:R-:W-:Y:S01]  /*6d40*/  HMMA.16816.F32 R32, R20, R18, R32 ;  /* 0x000000121420723c */ /* 0x000fe20000001820 */
[----:B------:R-:W-:Y:S01]  /*6d50*/  LDSM.16.M88.4 R16, [R220+0x7800] ;  /* 0x00780000dc10783b */ /* 0x000fe20000000200 */
[----:B------:R-:W5:Y:S06]  /*6d60*/  MUFU.TANH R179, R179 ;  /* 0x000000b300b37308 */ /* 0x000f6c0000002400 */
[----:B--2---:R-:W-:Y:S01]  /*6d70*/  HMMA.16816.F32 R192, R184, R172, R192 ;  /* 0x000000acb8c0723c */ /* 0x004fe200000018c0 */
[----:B-1----:R-:W1:Y:S01]  /*6d80*/  LDSM.16.M88.4 R12, [R227+0x17800] ;  /* 0x01780000e30c783b */ /* 0x002e620000000200 */
[----:B------:R-:W2:Y:S01]  /*6d90*/  MUFU.TANH R178, R178 ;  /* 0x000000b200b27308 */ /* 0x000ea20000002400 */
[----:B------:R-:W-:-:S05]  /*6da0*/  DEPBAR.LE SB0, 0x0 ;  /* 0x000080000000791a */ /* 0x000fca0000000000 */
[----:B------:R-:W-:Y:S01]  /*6db0*/  HMMA.16816.F32 R188, R184, R174, R188 ;  /* 0x000000aeb8bc723c */ /* 0x000fe200000018bc */
[----:B------:R-:W-:Y:S02]  /*6dc0*/  FMUL.FTZ R196, R168, c[0x0][0x2ec] ;  /* 0x0000bb00a8c47a20 */ /* 0x000fe40000410000 */
[----:B------:R-:W-:Y:S01]  /*6dd0*/  FMUL.FTZ R168, R169, c[0x0][0x2ec] ;  /* 0x0000bb00a9a87a20 */ /* 0x000fe20000410000 */
[----:B------:R-:W-:Y:S01]  /*6de0*/  MUFU.TANH R176, R176 ;  /* 0x000000b000b07308 */ /* 0x000fe20000002400 */
[----:B------:R-:W-:Y:S02]  /*6df0*/  FMUL.FTZ R169, R170, c[0x0][0x2ec] ;  /* 0x0000bb00aaa97a20 */ /* 0x000fe40000410000 */
[----:B------:R-:W-:Y:S01]  /*6e00*/  FMUL.FTZ R170, R171, c[0x0][0x2ec] ;  /* 0x0000bb00abaa7a20 */ /* 0x000fe20000410000 */
[----:B----4-:R-:W-:Y:S01]  /*6e10*/  HMMA.16816.F32 R28, R20, R4, R28 ;  /* 0x00000004141c723c */ /* 0x010fe2000000181c */
[----:B------:R-:W-:-:S03]  /*6e20*/  FMUL.FTZ R32, R32, c[0x0][0x2ec] ;  /* 0x0000bb0020207a20 */ /* 0x000fc60000410000 */
[----:B------:R-:W-:Y:S03]  /*6e30*/  MUFU.TANH R196, R196 ;  /* 0x000000c400c47308 */ /* 0x000fe60000002400 */
[----:B------:R-:W-:Y:S01]  /*6e40*/  FMUL.FTZ R5, R34, c[0x0][0x2ec] ;  /* 0x0000bb0022057a20 */ /* 0x000fe20000410000 */
[----:B------:R-:W-:Y:S01]  /*6e50*/  HMMA.16816.F32 R24, R20, R6, R24 ;  /* 0x000000061418723c */ /* 0x000fe20000001818 */
[----:B------:R-:W-:-:S03]  /*6e60*/  FMUL.FTZ R4, R33, c[0x0][0x2ec] ;  /* 0x0000bb0021047a20 */ /* 0x000fc60000410000 */
[----:B------:R-:W4:Y:S01]  /*6e70*/  MUFU.TANH R168, R168 ;  /* 0x000000a800a87308 */ /* 0x000f220000002400 */
[----:B------:R-:W-:-:S07]  /*6e80*/  FMUL.FTZ R33, R35, c[0x0][0x2ec] ;  /* 0x0000bb0023217a20 */ /* 0x000fce0000410000 */
[----:B------:R-:W-:Y:S04]  /*6e90*/  MUFU.TANH R169, R169 ;  /* 0x000000a900a97308 */ /* 0x000fe80000002400 */
[----:B------:R-:W-:Y:S01]  /*6ea0*/  FMUL.FTZ R6, R29, c[0x0][0x2ec] ;  /* 0x0000bb001d067a20 */ /* 0x000fe20000410000 */
[----:B-1----:R-:W-:Y:S01]  /*6eb0*/  HMMA.16816.F32 R192, R180, R12, R192 ;  /* 0x0000000cb4c0723c */ /* 0x002fe200000018c0 */
[----:B------:R-:W-:Y:S02]  /*6ec0*/  FMUL.FTZ R28, R28, c[0x0][0x2ec] ;  /* 0x0000bb001c1c7a20 */ /* 0x000fe40000410000 */
[----:B------:R-:W1:Y:S01]  /*6ed0*/  MUFU.TANH R170, R170 ;  /* 0x000000aa00aa7308 */ /* 0x000e620000002400 */
[----:B------:R-:W-:Y:S02]  /*6ee0*/  FMUL.FTZ R31, R31, c[0x0][0x2ec] ;  /* 0x0000bb001f1f7a20 */ /* 0x000fe40000410000 */
[----:B------:R-:W-:-:S02]  /*6ef0*/  FMUL.FTZ R30, R30, c[0x0][0x2ec] ;  /* 0x0000bb001e1e7a20 */ /* 0x000fc40000410000 */
[----:B------:R-:W-:Y:S01]  /*6f00*/  IMAD.U32 R12, RZ, RZ, UR26 ;  /* 0x0000001aff0c7e24 */ /* 0x000fe2000f8e00ff */
[----:B------:R-:W-:Y:S01]  /*6f10*/  HMMA.16816.F32 R188, R180, R14, R188 ;  /* 0x0000000eb4bc723c */ /* 0x000fe200000018bc */
[----:B------:R-:W-:Y:S01]  /*6f20*/  FMUL.FTZ R24, R24, c[0x0][0x2ec] ;  /* 0x0000bb0018187a20 */ /* 0x000fe20000410000 */
[----:B------:R-:W1:Y:S01]  /*6f30*/  MUFU.TANH R32, R32 ;  /* 0x0000002000207308 */ /* 0x000e620000002400 */
[----:B------:R-:W-:Y:S02]  /*6f40*/  IMAD R7, R12, 0x40, R165 ;  /* 0x000000400c077824 */ /* 0x000fe400078e02a5 */
[----:B------:R-:W-:Y:S02]  /*6f50*/  FMUL.FTZ R165, R25, c[0x0][0x2ec] ;  /* 0x0000bb0019a57a20 */ /* 0x000fe40000410000 */
[----:B------:R-:W-:Y:S01]  /*6f60*/  FMUL.FTZ R26, R26, c[0x0][0x2ec] ;  /* 0x0000bb001a1a7a20 */ /* 0x000fe20000410000 */
[C---:B------:R-:W-:Y:S02]  /*6f70*/  IADD3 R13, R7.reuse, 0x1, RZ ;  /* 0x00000001070d7810 */ /* 0x040fe40007ffe0ff */
[----:B------:R-:W-:Y:S01]  /*6f80*/  IADD3 R29, R7, 0x8, RZ ;  /* 0x00000008071d7810 */ /* 0x000fe20007ffe0ff */
[----:B------:R-:W-:Y:S01]  /*6f90*/  MUFU.TANH R5, R5 ;  /* 0x0000000500057308 */ /* 0x000fe20000002400 */
[----:B------:R-:W-:-:S02]  /*6fa0*/  ISETP.GE.AND P2, PT, R13, R248, PT ;  /* 0x000000f80d00720c */ /* 0x000fc40003f46270 */
[----:B------:R-:W-:Y:S02]  /*6fb0*/  ISETP.GE.AND P1, PT, R13, R2, PT ;  /* 0x000000020d00720c */ /* 0x000fe40003f26270 */
[----:B---3--:R-:W-:Y:S01]  /*6fc0*/  FSEL R13, R166, -INF , !P2 ;  /* 0xff800000a60d7808 */ /* 0x008fe20005000000 */
[C---:B------:R-:W-:Y:S01]  /*6fd0*/  HMMA.16816.F32 R192, R20.reuse, R16, R192 ;  /* 0x0000001014c0723c */ /* 0x040fe200000018c0 */
[C---:B------:R-:W-:Y:S01]  /*6fe0*/  ISETP.GE.AND P0, PT, R29.reuse, R248, PT ;  /* 0x000000f81d00720c */ /* 0x040fe20003f06270 */
[----:B------:R-:W3:Y:S01]  /*6ff0*/  MUFU.TANH R4, R4 ;  /* 0x0000000400047308 */ /* 0x000ee20000002400 */
[----:B------:R-:W-:Y:S02]  /*7000*/  ISETP.GE.AND P2, PT, R29, R2, PT ;  /* 0x000000021d00720c */ /* 0x000fe40003f46270 */
[----:B------:R-:W-:Y:S02]  /*7010*/  IADD3 R29, R7, 0x9, RZ ;  /* 0x00000009071d7810 */ /* 0x000fe40007ffe0ff */
[----:B-----5:R-:W-:Y:S01]  /*7020*/  FSEL R12, R179, -INF , !P1 ;  /* 0xff800000b30c7808 */ /* 0x020fe20004800000 */
[----:B------:R-:W-:Y:S01]  /*7030*/  HMMA.16816.F32 R188, R20, R18, R188 ;  /* 0x0000001214bc723c */ /* 0x000fe200000018bc */
[----:B------:R-:W-:Y:S01]  /*7040*/  ISETP.GE.AND P1, PT, R29, R248, PT ;  /* 0x000000f81d00720c */ /* 0x000fe20003f26270 */
[----:B------:R-:W5:Y:S01]  /*7050*/  MUFU.TANH R33, R33 ;  /* 0x0000002100217308 */ /* 0x000f620000002400 */
[----:B------:R-:W-:-:S02]  /*7060*/  IADD3 R25, R7, 0x10, RZ ;  /* 0x0000001007197810 */ /* 0x000fc40007ffe0ff */
[----:B------:R-:W-:Y:S02]  /*7070*/  FSEL R17, R197, -INF , !P0 ;  /* 0xff800000c5117808 */ /* 0x000fe40004000000 */
[----:B------:R-:W-:Y:S02]  /*7080*/  FSEL R16, R177, -INF , !P2 ;  /* 0xff800000b1107808 */ /* 0x000fe40005000000 */
[----:B------:R-:W-:Y:S01]  /*7090*/  FSEL R15, R167, -INF , !P1 ;  /* 0xff800000a70f7808 */ /* 0x000fe20004800000 */
[----:B------:R-:W-:Y:S01]  /*70a0*/  MUFU.TANH R199, R28 ;  /* 0x0000001c00c77308 */ /* 0x000fe20000002400 */
[----:B------:R-:W-:Y:S01]  /*70b0*/  ISETP.GE.AND P0, PT, R29, R2, PT ;  /* 0x000000021d00720c */ /* 0x000fe20003f06270 */
[----:B------:R-:W-:Y:S01]  /*70c0*/  FMUL.FTZ R167, R27, c[0x0][0x2ec] ;  /* 0x0000bb001ba77a20 */ /* 0x000fe20000410000 */
[C---:B------:R-:W-:Y:S02]  /*70d0*/  ISETP.GE.AND P2, PT, R25.reuse, R248, PT ;  /* 0x000000f81900720c */ /* 0x040fe40003f46270 */
[----:B------:R-:W-:Y:S01]  /*70e0*/  ISETP.GE.AND P1, PT, R25, R2, PT ;  /* 0x000000021900720c */ /* 0x000fe20003f26270 */
[----:B------:R-:W-:Y:S01]  /*70f0*/  FMUL.FTZ R182, R194, c[0x0][0x2ec] ;  /* 0x0000bb00c2b67a20 */ /* 0x000fe20000410000 */
[----:B------:R-:W-:Y:S01]  /*7100*/  IADD3 R25, R7, 0x11, RZ ;  /* 0x0000001107197810 */ /* 0x000fe20007ffe0ff */
[----:B------:R1:W-:Y:S01]  /*7110*/  MUFU.TANH R34, R31 ;  /* 0x0000001f00227308 */ /* 0x0003e20000002400 */
[----:B--2---:R-:W-:Y:S01]  /*7120*/  FSEL R14, R178, -INF , !P0 ;  /* 0xff800000b20e7808 */ /* 0x004fe20004000000 */
[----:B------:R-:W-:Y:S01]  /*7130*/  FMUL.FTZ R193, R193, c[0x0][0x2ec] ;  /* 0x0000bb00c1c17a20 */ /* 0x000fe20000410000 */
[----:B------:R-:W-:Y:S01]  /*7140*/  ISETP.GE.AND P0, PT, R25, R248, PT ;  /* 0x000000f81900720c */ /* 0x000fe20003f06270 */
[----:B------:R-:W-:Y:S01]  /*7150*/  FMUL.FTZ R183, R192, c[0x0][0x2ec] ;  /* 0x0000bb00c0b77a20 */ /* 0x000fe20000410000 */
[----:B------:R-:W-:Y:S01]  /*7160*/  IADD3 R27, R7, 0x19, RZ ;  /* 0x00000019071b7810 */ /* 0x000fe20007ffe0ff */
[----:B------:R-:W-:Y:S01]  /*7170*/  FMUL.FTZ R180, R195, c[0x0][0x2ec] ;  /* 0x0000bb00c3b47a20 */ /* 0x000fe20000410000 */
[----:B----4-:R-:W-:Y:S01]  /*7180*/  FSEL R29, R168, -INF , !P0 ;  /* 0xff800000a81d7808 */ /* 0x010fe20004000000 */
[----:B------:R2:W4:Y:S01]  /*7190*/  MUFU.TANH R198, R30 ;  /* 0x0000001e00c67308 */ /* 0x0005220000002400 */
[C---:B------:R-:W-:Y:S01]  /*71a0*/  IADD3 R21, R7.reuse, 0x20, RZ ;  /* 0x0000002007157810 */ /* 0x040fe20007ffe0ff */
[----:B------:R-:W-:Y:S01]  /*71b0*/  FMUL.FTZ R178, R190, c[0x0][0x2ec] ;  /* 0x0000bb00beb27a20 */ /* 0x000fe20000410000 */
[----:B------:R-:W-:Y:S01]  /*71c0*/  IADD3 R19, R7, 0x21, RZ ;  /* 0x0000002107137810 */ /* 0x000fe20007ffe0ff */
[----:B------:R-:W-:Y:S01]  /*71d0*/  FMUL.FTZ R181, R189, c[0x0][0x2ec] ;  /* 0x0000bb00bdb57a20 */ /* 0x000fe20000410000 */
[----:B-1----:R-:W-:-:S03]  /*71e0*/  FSEL R31, R196, -INF , !P2 ;  /* 0xff800000c41f7808 */ /* 0x002fc60005000000 */
[----:B------:R-:W1:Y:S01]  /*71f0*/  MUFU.TANH R6, R6 ;  /* 0x0000000600067308 */ /* 0x000e620000002400 */
[----:B------:R-:W-:Y:S02]  /*7200*/  ISETP.GE.AND P2, PT, R25, R2, PT ;  /* 0x000000021900720c */ /* 0x000fe40003f46270 */
[----:B------:R-:W-:Y:S02]  /*7210*/  IADD3 R25, R7, 0x18, RZ ;  /* 0x0000001807197810 */ /* 0x000fe40007ffe0ff */
[----:B------:R-:W-:Y:S02]  /*7220*/  FSEL R28, R170, -INF , !P2 ;  /* 0xff800000aa1c7808 */ /* 0x000fe40005000000 */
[----:B--2---:R-:W-:Y:S01]  /*7230*/  FSEL R30, R169, -INF , !P1 ;  /* 0xff800000a91e7808 */ /* 0x004fe20004800000 */
[----:B------:R5:W2:Y:S01]  /*7240*/  MUFU.TANH R35, R24 ;  /* 0x0000001800237308 */ /* 0x000aa20000002400 */
[C---:B------:R-:W-:Y:S02]  /*7250*/  ISETP.GE.AND P1, PT, R25.reuse, R248, PT ;  /* 0x000000f81900720c */ /* 0x040fe40003f26270 */
[----:B------:R-:W-:-:S02]  /*7260*/  ISETP.GE.AND P0, PT, R25, R2, PT ;  /* 0x000000021900720c */ /* 0x000fc40003f06270 */
[C---:B------:R-:W-:Y:S02]  /*7270*/  ISETP.GE.AND P2, PT, R27.reuse, R248, PT ;  /* 0x000000f81b00720c */ /* 0x040fe40003f46270 */
[----:B------:R-:W-:Y:S01]  /*7280*/  FSEL R25, R32, -INF , !P1 ;  /* 0xff80000020197808 */ /* 0x000fe20004800000 */
[----:B------:R2:W2:Y:S01]  /*7290*/  MUFU.TANH R166, R26 ;  /* 0x0000001a00a67308 */ /* 0x0004a20000002400 */
[-C--:B------:R-:W-:Y:S02]  /*72a0*/  ISETP.GE.AND P1, PT, R27, R2.reuse, PT ;  /* 0x000000021b00720c */ /* 0x080fe40003f26270 */
[----:B---3--:R-:W-:Y:S01]  /*72b0*/  FSEL R27, R4, -INF , !P2 ;  /* 0xff800000041b7808 */ /* 0x008fe20005000000 */
[----:B------:R-:W-:Y:S01]  /*72c0*/  FMUL.FTZ R4, R188, c[0x0][0x2ec] ;  /* 0x0000bb00bc047a20 */ /* 0x000fe20000410000 */
[----:B------:R-:W-:-:S03]  /*72d0*/  ISETP.GE.AND P2, PT, R21, R2, PT ;  /* 0x000000021500720c */ /* 0x000fc60003f46270 */
[----:B------:R-:W3:Y:S01]  /*72e0*/  MUFU.TANH R165, R165 ;  /* 0x000000a500a57308 */ /* 0x000ee20000002400 */
[----:B-----5:R-:W-:Y:S02]  /*72f0*/  FSEL R24, R33, -INF , !P1 ;  /* 0xff80000021187808 */ /* 0x020fe40004800000 */
[-C--:B------:R-:W-:Y:S02]  /*7300*/  ISETP.GE.AND P1, PT, R19, R248.reuse, PT ;  /* 0x000000f81300720c */ /* 0x080fe40003f26270 */
[----:B----4-:R-:W-:Y:S02]  /*7310*/  FSEL R198, R198, -INF , !P2 ;  /* 0xff800000c6c67808 */ /* 0x010fe40005000000 */
[----:B-1----:R-:W-:Y:S01]  /*7320*/  FSEL R197, R6, -INF , !P1 ;  /* 0xff80000006c57808 */ /* 0x002fe20004800000 */
[----:B------:R-:W1:Y:S01]  /*7330*/  MUFU.TANH R167, R167 ;  /* 0x000000a700a77308 */ /* 0x000e620000002400 */
[----:B--2---:R-:W-:Y:S02]  /*7340*/  FSEL R26, R5, -INF , !P0 ;  /* 0xff800000051a7808 */ /* 0x004fe40004000000 */
[----:B------:R-:W-:-:S02]  /*7350*/  ISETP.GE.AND P0, PT, R21, R248, PT ;  /* 0x000000f81500720c */ /* 0x000fc40003f06270 */
[----:B------:R-:W-:Y:S02]  /*7360*/  IADD3 R21, R7, 0x29, RZ ;  /* 0x0000002907157810 */ /* 0x000fe40007ffe0ff */
[----:B------:R-:W-:Y:S01]  /*7370*/  FSEL R199, R199, -INF , !P0 ;  /* 0xff800000c7c77808 */ /* 0x000fe20004000000 */
[----:B------:R-:W2:Y:S01]  /*7380*/  MUFU.TANH R182, R182 ;  /* 0x000000b600b67308 */ /* 0x000ea20000002400 */
[----:B------:R-:W-:Y:S02]  /*7390*/  ISETP.GE.AND P0, PT, R19, R2, PT ;  /* 0x000000021300720c */ /* 0x000fe40003f06270 */
[----:B------:R-:W-:Y:S02]  /*73a0*/  IADD3 R19, R7, 0x28, RZ ;  /* 0x0000002807137810 */ /* 0x000fe40007ffe0ff */
[----:B------:R-:W-:Y:S02]  /*73b0*/  FSEL R196, R34, -INF , !P0 ;  /* 0xff80000022c47808 */ /* 0x000fe40004000000 */
[C---:B------:R-:W-:Y:S01]  /*73c0*/  ISETP.GE.AND P2, PT, R19.reuse, R248, PT ;  /* 0x000000f81300720c */ /* 0x040fe20003f46270 */
[----:B------:R3:W4:Y:S01]  /*73d0*/  MUFU.TANH R5, R193 ;  /* 0x000000c100057308 */ /* 0x0007220000002400 */
[----:B------:R-:W-:-:S02]  /*73e0*/  ISETP.GE.AND P1, PT, R19, R2, PT ;  /* 0x000000021300720c */ /* 0x000fc40003f26270 */
[----:B------:R-:W-:Y:S02]  /*73f0*/  ISETP.GE.AND P0, PT, R21, R248, PT ;  /* 0x000000f81500720c */ /* 0x000fe40003f06270 */
[----:B------:R-:W-:Y:S02]  /*7400*/  IADD3 R19, R7, 0x30, RZ ;  /* 0x0000003007137810 */ /* 0x000fe40007ffe0ff */
[----:B------:R-:W-:Y:S01]  /*7410*/  FSEL R195, R35, -INF , !P2 ;  /* 0xff80000023c37808 */ /* 0x000fe20005000000 */
[----:B------:R-:W5:Y:S01]  /*7420*/  MUFU.TANH R4, R4 ;  /* 0x0000000400047308 */ /* 0x000f620000002400 */
[----:B------:R-:W-:Y:S02]  /*7430*/  ISETP.GE.AND P2, PT, R21, R2, PT ;  /* 0x000000021500720c */ /* 0x000fe40003f46270 */
[----:B------:R-:W-:Y:S02]  /*7440*/  FSEL R166, R166, -INF , !P1 ;  /* 0xff800000a6a67808 */ /* 0x000fe40004800000 */
[----:B------:R-:W-:-:S02]  /*7450*/  IADD3 R21, R7, 0x31, RZ ;  /* 0x0000003107157810 */ /* 0x000fc40007ffe0ff */
[----:B------:R-:W-:Y:S01]  /*7460*/  ISETP.GE.AND P1, PT, R19, R248, PT ;  /* 0x000000f81300720c */ /* 0x000fe20003f26270 */
[----:B------:R-:W5:Y:S01]  /*7470*/  MUFU.TANH R183, R183 ;  /* 0x000000b700b77308 */ /* 0x000f620000002400 */
[----:B---3--:R-:W-:Y:S01]  /*7480*/  FSEL R193, R165, -INF , !P0 ;  /* 0xff800000a5c17808 */ /* 0x008fe20004000000 */
[----:B------:R-:W-:Y:S01]  /*7490*/  BAR.SYNC.DEFER_BLOCKING 0x0 ;  /* 0x0000000000007b1d */ /* 0x000fe20000010000 */
[----:B------:R-:W-:Y:S02]  /*74a0*/  ISETP.GE.AND P0, PT, R19, R2, PT ;  /* 0x000000021300720c */ /* 0x000fe40003f06270 */
[----:B------:R-:W-:Y:S02]  /*74b0*/  IADD3 R19, R7, 0x38, RZ ;  /* 0x0000003807137810 */ /* 0x000fe40007ffe0ff */
[----:B-1----:R-:W-:Y:S01]  /*74c0*/  FSEL R194, R167, -INF , !P2 ;  /* 0xff800000a7c27808 */ /* 0x002fe20005000000 */
[----:B------:R-:W1:Y:S01]  /*74d0*/  MUFU.TANH R180, R180 ;  /* 0x000000b400b47308 */ /* 0x000e620000002400 */
[----:B------:R-:W-:-:S02]  /*74e0*/  ISETP.GE.AND P2, PT, R21, R248, PT ;  /* 0x000000f81500720c */ /* 0x000fc40003f46270 */
[----:B--2---:R-:W-:Y:S02]  /*74f0*/  FSEL R182, R182, -INF , !P0 ;  /* 0xff800000b6b67808 */ /* 0x004fe40004000000 */
[----:B------:R-:W-:Y:S02]  /*7500*/  ISETP.GE.AND P0, PT, R19, R248, PT ;  /* 0x000000f81300720c */ /* 0x000fe40003f06270 */
[----:B----4-:R-:W-:Y:S01]  /*7510*/  FSEL R167, R5, -INF , !P2 ;  /* 0xff80000005a77808 */ /* 0x010fe20005000000 */
[----:B------:R-:W-:Y:S01]  /*7520*/  FMUL.FTZ R5, R191, c[0x0][0x2ec] ;  /* 0x0000bb00bf057a20 */ /* 0x000fe20000410000 */
[----:B------:R-:W2:Y:S01]  /*7530*/  MUFU.TANH R0, R0 ;  /* 0x0000000000007308 */ /* 0x000ea20000002400 */
[----:B-----5:R-:W-:Y:S02]  /*7540*/  FSEL R165, R4, -INF , !P0 ;  /* 0xff80000004a57808 */ /* 0x020fe40004000000 */
[----:B------:R-:W-:Y:S02]  /*7550*/  ISETP.GE.AND P0, PT, R7, R2, PT ;  /* 0x000000020700720c */ /* 0x000fe40003f06270 */
[----:B------:R-:W-:-:S02]  /*7560*/  FSEL R183, R183, -INF , !P1 ;  /* 0xff800000b7b77808 */ /* 0x000fc40004800000 */
[----:B------:R-:W-:Y:S01]  /*7570*/  FSEL R4, R176, -INF , !P0 ;  /* 0xff800000b0047808 */ /* 0x000fe20004000000 */
[----:B------:R-:W3:Y:S01]  /*7580*/  MUFU.TANH R178, R178 ;  /* 0x000000b200b27308 */ /* 0x000ee20000002400 */
[----:B------:R-:W-:Y:S02]  /*7590*/  PLOP3.LUT P0, PT, PT, PT, UP0, 0x80, 0x0 ;  /* 0x000000000000781c */ /* 0x000fe40003f0f008 */
[-C--:B------:R-:W-:Y:S02]  /*75a0*/  ISETP.GE.AND P1, PT, R21, R2.reuse, PT ;  /* 0x000000021500720c */ /* 0x080fe40003f26270 */
[----:B------:R-:W-:Y:S02]  /*75b0*/  ISETP.GE.AND P2, PT, R19, R2, PT ;  /* 0x000000021300720c */ /* 0x000fe40003f46270 */
[----:B-1----:R-:W-:Y:S01]  /*75c0*/  FSEL R180, R180, -INF , !P1 ;  /* 0xff800000b4b47808 */ /* 0x002fe20004800000 */
[----:B------:R-:W1:Y:S01]  /*75d0*/  MUFU.TANH R181, R181 ;  /* 0x000000b500b57308 */ /* 0x000e620000002400 */
[----:B------:R-:W-:-:S02]  /*75e0*/  ISETP.GE.AND P1, PT, R7, R248, PT ;  /* 0x000000f80700720c */ /* 0x000fc40003f26270 */
[----:B------:R-:W-:Y:S02]  /*75f0*/  IADD3 R19, R7, 0x39, RZ ;  /* 0x0000003907137810 */ /* 0x000fe40007ffe0ff */
[----:B--2---:R-:W-:Y:S02]  /*7600*/  FSEL R7, R0, -INF , !P1 ;  /* 0xff80000000077808 */ /* 0x004fe40004800000 */
[C---:B------:R-:W-:Y:S01]  /*7610*/  ISETP.GE.AND P1, PT, R19.reuse, R2, PT ;  /* 0x000000021300720c */ /* 0x040fe20003f26270 */
[----:B------:R-:W2:Y:S01]  /*7620*/  MUFU.TANH R5, R5 ;  /* 0x0000000500057308 */ /* 0x000ea20000002400 */
[----:B---3--:R-:W-:Y:S02]  /*7630*/  FSEL R178, R178, -INF , !P2 ;  /* 0xff800000b2b27808 */ /* 0x008fe40005000000 */
[----:B------:R-:W-:-:S04]  /*7640*/  ISETP.GE.AND P2, PT, R19, R248, PT ;  /* 0x000000f81300720c */ /* 0x000fc80003f46270 */
[----:B-1----:R-:W-:Y:S02]  /*7650*/  FSEL R181, R181, -INF , !P2 ;  /* 0xff800000b5b57808 */ /* 0x002fe40005000000 */
[----:B--2---:R-:W-:Y:S01]  /*7660*/  FSEL R176, R5, -INF , !P1 ;  /* 0xff80000005b07808 */ /* 0x004fe20004800000 */
        /* <DEDUP_REMOVED lines=73> */
.L_x_939:
[----:B------:R-:W-:Y:S05]  /*7b00*/  BSYNC B0 ;  /* 0x0000000000007941 */ /* 0x000fea0003800000 */
.L_x_938:
[----:B------:R-:W0:Y:S02]  /*7b10*/  LDGDEPBAR ;  /* 0x00000000000079af */ /* 0x000e240000000000 */
.L_x_937:
[----:B------:R-:W-:Y:S01]  /*7b20*/  FMNMX.FTZ R5, R3, R4, !PT ;  /* 0x0000000403057209 */ /* 0x000fe20007810000 */
[----:B-1----:R-:W-:Y:S01]  /*7b30*/  LDSM.16.MT88.4 R20, [R228+0x18000] ;  /* 0x01800000e414783b */ /* 0x002fe20000004200 */
        /* <DEDUP_REMOVED lines=43> */
[C---:B------:R-:W-:Y:S01]  /*7df0*/  FMUL.FTZ R184, R200.reuse, c[0x0][0x23c] ;  /* 0x00008f00c8b87a20 */ /* 0x040fe20000410000 */
[----:B------:R-:W-:Y:S02]  /*7e00*/  FSEL R179, R179, RZ, P1 ;  /* 0x000000ffb3b37208 */ /* 0x000fe40000800000 */
[----:B------:R-:W-:Y:S02]  /*7e10*/  FSEL R5, R200, RZ, P2 ;  /* 0x000000ffc8057208 */ /* 0x000fe40001000000 */
[----:B------:R-:W-:Y:S01]  /*7e20*/  FSEL R184, R184, RZ, P2 ;  /* 0x000000ffb8b87208 */ /* 0x000fe20001000000 */
[--C-:B------:R-:W-:Y:S01]  /*7e30*/  FFMA.FTZ R170, R4, c[0x0][0x23c], -R179.reuse ;  /* 0x00008f0004aa7a23 */ /* 0x100fe200000108b3 */
[----:B------:R-:W-:Y:S01]  /*7e40*/  FSEL R6, R0, RZ, P1 ;  /* 0x000000ff00067208 */ /* 0x000fe20000800000 */
[----:B------:R-:W-:-:S02]  /*7e50*/  FFMA.FTZ R168, R16, c[0x0][0x23c], -R179 ;  /* 0x00008f0010a87a23 */ /* 0x000fc400000108b3 */
[----:B------:R-:W-:Y:S02]  /*7e60*/  FFMA.FTZ R172, R17, c[0x0][0x23c], -R184 ;  /* 0x00008f0011ac7a23 */ /* 0x000fe400000108b8 */
[----:B------:R-:W-:Y:S01]  /*7e70*/  FADD.FTZ R4, R164, -R5 ;  /* 0x80000005a4047221 */ /* 0x000fe20000010000 */
[----:B------:R-:W1:Y:S01]  /*7e80*/  LDSM.16.MT88.4 R16, [R226+0x18000] ;  /* 0x01800000e210783b */ /* 0x000e620000004200 */
[----:B------:R-:W-:Y:S01]  /*7e90*/  FADD.FTZ R6, R3, -R6 ;  /* 0x8000000603067221 */ /* 0x000fe20000010000 */
[----:B------:R-:W-:Y:S01]  /*7ea0*/  MUFU.EX2 R170, R170 ;  /* 0x000000aa00aa7308 */ /* 0x000fe20000000800 */
[--C-:B------:R-:W-:Y:S02]  /*7eb0*/  FFMA.FTZ R174, R7, c[0x0][0x23c], -R184.reuse ;  /* 0x00008f0007ae7a23 */ /* 0x100fe400000108b8 */
[--C-:B------:R-:W-:Y:S02]  /*7ec0*/  FFMA.FTZ R173, R13, c[0x0][0x23c], -R184.reuse ;  /* 0x00008f000dad7a23 */ /* 0x100fe400000108b8 */
[----:B------:R-:W-:-:S02]  /*7ed0*/  FFMA.FTZ R171, R15, c[0x0][0x23c], -R184 ;  /* 0x00008f000fab7a23 */ /* 0x000fc400000108b8 */
[--C-:B------:R-:W-:Y:S01]  /*7ee0*/  FFMA.FTZ R169, R12, c[0x0][0x23c], -R179.reuse ;  /* 0x00008f000ca97a23 */ /* 0x100fe200000108b3 */
[----:B------:R-:W-:Y:S01]  /*7ef0*/  MUFU.EX2 R174, R174 ;  /* 0x000000ae00ae7308 */ /* 0x000fe20000000800 */
[----:B------:R-:W-:Y:S02]  /*7f00*/  FFMA.FTZ R175, R14, c[0x0][0x23c], -R179 ;  /* 0x00008f000eaf7a23 */ /* 0x000fe400000108b3 */
[----:B------:R-:W-:Y:S01]  /*7f10*/  FMUL.FTZ R177, R4, c[0x0][0x23c] ;  /* 0x00008f0004b17a20 */ /* 0x000fe20000410000 */
[----:B------:R-:W2:Y:S01]  /*7f20*/  LDSM.16.MT88.4 R12, [R225+0x18000] ;  /* 0x01800000e10c783b */ /* 0x000ea20000004200 */
[----:B------:R-:W-:Y:S02]  /*7f30*/  FMUL.FTZ R3, R6, c[0x0][0x23c] ;  /* 0x00008f0006037a20 */ /* 0x000fe40000410000 */
[--C-:B------:R-:W-:Y:S01]  /*7f40*/  FFMA.FTZ R185, R31, c[0x0][0x23c], -R184.reuse ;  /* 0x00008f001fb97a23 */ /* 0x100fe200000108b8 */
[----:B------:R-:W3:Y:S01]  /*7f50*/  MUFU.EX2 R173, R173 ;  /* 0x000000ad00ad7308 */ /* 0x000ee20000000800 */
[----:B------:R-:W-:-:S02]  /*7f60*/  FFMA.FTZ R186, R29, c[0x0][0x23c], -R184 ;  /* 0x00008f001dba7a23 */ /* 0x000fc400000108b8 */
[--C-:B------:R-:W-:Y:S02]  /*7f70*/  FFMA.FTZ R187, R25, c[0x0][0x23c], -R184.reuse ;  /* 0x00008f0019bb7a23 */ /* 0x100fe400000108b8 */
[----:B------:R-:W-:Y:S02]  /*7f80*/  FFMA.FTZ R188, R27, c[0x0][0x23c], -R184 ;  /* 0x00008f001bbc7a23 */ /* 0x000fe400000108b8 */
[--C-:B------:R-:W-:Y:S01]  /*7f90*/  FFMA.FTZ R189, R30, c[0x0][0x23c], -R179.reuse ;  /* 0x00008f001ebd7a23 */ /* 0x100fe200000108b3 */
[----:B------:R-:W-:Y:S01]  /*7fa0*/  MUFU.EX2 R172, R172 ;  /* 0x000000ac00ac7308 */ /* 0x000fe20000000800 */
[--C-:B------:R-:W-:Y:S02]  /*7fb0*/  FFMA.FTZ R190, R28, c[0x0][0x23c], -R179.reuse ;  /* 0x00008f001cbe7a23 */ /* 0x100fe400000108b3 */
[--C-:B------:R-:W-:Y:S01]  /*7fc0*/  FFMA.FTZ R191, R26, c[0x0][0x23c], -R179.reuse ;  /* 0x00008f001abf7a23 */ /* 0x100fe200000108b3 */
[----:B------:R-:W-:Y:S01]  /*7fd0*/  LDSM.16.MT88.4 R28, [R225+0x18800] ;  /* 0x01880000e11c783b */ /* 0x000fe20000004200 */
[----:B------:R-:W-:-:S02]  /*7fe0*/  FFMA.FTZ R192, R24, c[0x0][0x23c], -R179 ;  /* 0x00008f0018c07a23 */ /* 0x000fc400000108b3 */
[--C-:B------:R-:W-:Y:S01]  /*7ff0*/  FFMA.FTZ R202, R197, c[0x0][0x23c], -R184.reuse ;  /* 0x00008f00c5ca7a23 */ /* 0x100fe200000108b8 */
[----:B------:R-:W4:Y:S01]  /*8000*/  MUFU.EX2 R171, R171 ;  /* 0x000000ab00ab7308 */ /* 0x000f220000000800 */
[----:B---3--:R-:W-:Y:S01]  /*8010*/  F2FP.PACK_AB R4, R173, R174 ;  /* 0x000000aead04723e */ /* 0x008fe200000000ff */
[----:B------:R-:W-:Y:S01]  /*8020*/  LDSM.16.MT88.4 R24, [R224+0x18800] ;  /* 0x01880000e018783b */ /* 0x000fe20000004200 */
[--C-:B------:R-:W-:Y:S02]  /*8030*/  FFMA.FTZ R204, R193, c[0x0][0x23c], -R184.reuse ;  /* 0x00008f00c1cc7a23 */ /* 0x100fe400000108b8 */
[--C-:B------:R-:W-:Y:S02]  /*8040*/  FFMA.FTZ R199, R199, c[0x0][0x23c], -R184.reuse ;  /* 0x00008f00c7c77a23 */ /* 0x100fe400000108b8 */
[----:B------:R-:W-:Y:S01]  /*8050*/  FFMA.FTZ R195, R195, c[0x0][0x23c], -R184 ;  /* 0x00008f00c3c37a23 */ /* 0x000fe200000108b8 */
[----:B------:R-:W3:Y:S01]  /*8060*/  MUFU.EX2 R169, R169 ;  /* 0x000000a900a97308 */ /* 0x000ee20000000800 */
[----:B------:R-:W-:-:S02]  /*8070*/  FFMA.FTZ R193, R198, c[0x0][0x23c], -R179 ;  /* 0x00008f00c6c17a23 */ /* 0x000fc400000108b3 */
[--C-:B------:R-:W-:Y:S02]  /*8080*/  FFMA.FTZ R196, R196, c[0x0][0x23c], -R179.reuse ;  /* 0x00008f00c4c47a23 */ /* 0x100fe400000108b3 */
[--C-:B------:R-:W-:Y:S02]  /*8090*/  FFMA.FTZ R197, R166, c[0x0][0x23c], -R179.reuse ;  /* 0x00008f00a6c57a23 */ /* 0x100fe400000108b3 */
[----:B------:R-:W-:Y:S01]  /*80a0*/  FFMA.FTZ R194, R194, c[0x0][0x23c], -R179 ;  /* 0x00008f00c2c27a23 */ /* 0x000fe200000108b3 */
[----:B------:R-:W-:Y:S01]  /*80b0*/  MUFU.EX2 R168, R168 ;  /* 0x000000a800a87308 */ /* 0x000fe20000000800 */
[----:B----4-:R-:W-:Y:S01]  /*80c0*/  F2FP.PACK_AB R6, R171, R172 ;  /* 0x000000acab06723e */ /* 0x010fe200000000ff */
[--C-:B------:R-:W-:Y:S02]  /*80d0*/  FFMA.FTZ R198, R167, c[0x0][0x23c], -R184.reuse ;  /* 0x00008f00a7c67a23 */ /* 0x100fe400000108b8 */
[--C-:B------:R-:W-:Y:S02]  /*80e0*/  FFMA.FTZ R201, R165, c[0x0][0x23c], -R184.reuse ;  /* 0x00008f00a5c97a23 */ /* 0x100fe400000108b8 */
[----:B------:R-:W-:Y:S01]  /*80f0*/  LDSM.16.MT88.4 R164, [R225+0x1f000] ;  /* 0x01f00000e1a4783b */ /* 0x000fe20000004200 */
        /* <DEDUP_REMOVED lines=8> */
[----:B------:R-:W-:-:S05]  /*8180*/  FFMA.FTZ R179, R176, c[0x0][0x23c], -R179 ;  /* 0x00008f00b0b37a23 */ /* 0x000fca00000108b3 */
        /* <DEDUP_REMOVED lines=25> */
[C---:B-1----:R-:W-:Y:S01]  /*8320*/  HMMA.16816.F32 R152, R4.reuse, R16, R152 ;  /* 0x000000100498723c */ /* 0x042fe20000001898 */
[-C--:B------:R-:W-:Y:S02]  /*8330*/  FMUL.FTZ R144, R144, R177.reuse ;  /* 0x000000b190907220 */ /* 0x080fe40000410000 */
[----:B------:R-:W-:Y:S01]  /*8340*/  FMUL.FTZ R145, R145, R177 ;  /* 0x000000b191917220 */ /* 0x000fe20000410000 */
[----:B------:R-:W-:Y:S01]  /*8350*/  MUFU.EX2 R189, R189 ;  /* 0x000000bd00bd7308 */ /* 0x000fe20000000800 */
[-C--:B------:R-:W-:Y:S02]  /*8360*/  FMUL.FTZ R146, R146, R3.reuse ;  /* 0x0000000392927220 */ /* 0x080fe40000410000 */
[----:B------:R-:W-:Y:S01]  /*8370*/  FMUL.FTZ R147, R147, R3 ;  /* 0x0000000393937220 */ /* 0x000fe20000410000 */
[----:B------:R-:W-:Y:S01]  /*8380*/  HMMA.16816.F32 R148, R4, R18, R148 ;  /* 0x000000120494723c */ /* 0x000fe20000001894 */
[----:B------:R-:W1:Y:S01]  /*8390*/  LDSM.16.MT88.4 R16, [R228+0x1a000] ;  /* 0x01a00000e410783b */ /* 0x000e620000004200 */
[----:B------:R-:W-:-:S02]  /*83a0*/  FMUL.FTZ R140, R140, R177 ;  /* 0x000000b18c8c7220 */ /* 0x000fc40000410000 */
[----:B------:R-:W-:Y:S01]  /*83b0*/  FMUL.FTZ R141, R141, R177 ;  /* 0x000000b18d8d7220 */ /* 0x000fe20000410000 */
[----:B------:R-:W5:Y:S01]  /*83c0*/  MUFU.EX2 R190, R190 ;  /* 0x000000be00be7308 */ /* 0x000f620000000800 */
        /* <DEDUP_REMOVED lines=12> */
[----:B------:R-:W1:Y:S01]  /*8490*/  MUFU.EX2 R192, R192 ;  /* 0x000000c000c07308 */ /* 0x000e620000000800 */
[-C--:B------:R-:W-:Y:S02]  /*84a0*/  FMUL.FTZ R134, R134, R3.reuse ;  /* 0x0000000386867220 */ /* 0x080fe40000410000 */
[----:B------:R-:W-:Y:S01]  /*84b0*/  FMUL.FTZ R135, R135, R3 ;  /* 0x0000000387877220 */ /* 0x000fe20000410000 */
[----:B----4-:R-:W-:Y:S01]  /*84c0*/  HMMA.16816.F32 R136, R4, R20, R136 ;  /* 0x000000140488723c */ /* 0x010fe20000001888 */
[----:B------:R-:W-:-:S02]  /*84d0*/  FMUL.FTZ R36, R36, R177 ;  /* 0x000000b124247220 */ /* 0x000fc40000410000 */
[----:B------:R-:W-:Y:S01]  /*84e0*/  FMUL.FTZ R37, R37, R177 ;  /* 0x000000b125257220 */ /* 0x000fe20000410000 */
[----:B------:R-:W-:Y:S01]  /*84f0*/  MUFU.EX2 R199, R199 ;  /* 0x000000c700c77308 */ /* 0x000fe20000000800 */
[-C--:B------:R-:W-:Y:S02]  /*8500*/  FMUL.FTZ R38, R38, R3.reuse ;  /* 0x0000000326267220 */ /* 0x080fe40000410000 */
[----:B------:R-:W-:Y:S01]  /*8510*/  FMUL.FTZ R39, R39, R3 ;  /* 0x0000000327277220 */ /* 0x000fe20000410000 */
[----:B------:R-:W-:Y:S01]  /*8520*/  HMMA.16816.F32 R132, R4, R22, R132 ;  /* 0x000000160484723c */ /* 0x000fe20000001884 */
[-C--:B------:R-:W-:Y:S01]  /*8530*/  FMUL.FTZ R40, R40, R177.reuse ;  /* 0x000000b128287220 */ /* 0x080fe20000410000 */
[----:B------:R-:W4:Y:S01]  /*8540*/  LDSM.16.MT88.4 R20, [R225+0x1a000] ;  /* 0x01a00000e114783b */ /* 0x000f220000004200 */
[----:B------:R-:W-:Y:S01]  /*8550*/  FMUL.FTZ R41, R41, R177 ;  /* 0x000000b129297220 */ /* 0x000fe20000410000 */
[----:B------:R-:W2:Y:S01]  /*8560*/  MUFU.EX2 R202, R202 ;  /* 0x000000ca00ca7308 */ /* 0x000ea20000000800 */
[----:B------:R-:W-:-:S02]  /*8570*/  FMUL.FTZ R42, R42, R3 ;  /* 0x000000032a2a7220 */ /* 0x000fc40000410000 */
[----:B------:R-:W-:Y:S01]  /*8580*/  FMUL.FTZ R43, R43, R3 ;  /* 0x000000032b2b7220 */ /* 0x000fe20000410000 */
        /* <DEDUP_REMOVED lines=10> */
[----:B------:R-:W-:Y:S01]  /*8630*/  MUFU.EX2 R204, R204 ;  /* 0x000000cc00cc7308 */ /* 0x000fe20000000800 */
[-C--:B------:R-:W-:Y:S02]  /*8640*/  FMUL.FTZ R50, R50, R3.reuse ;  /* 0x0000000332327220 */ /* 0x080fe40000410000 */
[----:B------:R-:W-:Y:S02]  /*8650*/  FMUL.FTZ R51, R51, R3 ;  /* 0x0000000333337220 */ /* 0x000fe40000410000 */
[-C--:B------:R-:W-:Y:S01]  /*8660*/  FMUL.FTZ R52, R52, R177.reuse ;  /* 0x000000b134347220 */ /* 0x080fe20000410000 */
[----:B--2---:R-:W-:Y:S01]  /*8670*/  HMMA.16816.F32 R44, R4, R12, R44 ;  /* 0x0000000c042c723c */ /* 0x004fe2000000182c */
[----:B------:R-:W-:Y:S01]  /*8680*/  FMUL.FTZ R53, R53, R177 ;  /* 0x000000b135357220 */ /* 0x000fe20000410000 */
[----:B------:R-:W-:Y:S01]  /*8690*/  MUFU.EX2 R193, R193 ;  /* 0x000000c100c17308 */ /* 0x000fe20000000800 */
[----:B------:R-:W-:-:S02]  /*86a0*/  FMUL.FTZ R54, R54, R3 ;  /* 0x0000000336367220 */ /* 0x000fc40000410000 */
[----:B------:R-:W-:Y:S02]  /*86b0*/  FMUL.FTZ R55, R55, R3 ;  /* 0x0000000337377220 */ /* 0x000fe40000410000 */
        /* <DEDUP_REMOVED lines=8> */
[----:B----4-:R-:W-:Y:S01]  /*8740*/  HMMA.16816.F32 R52, R4, R20, R52 ;  /* 0x000000140434723c */ /* 0x010fe20000001834 */
[----:B------:R-:W-:-:S02]  /*8750*/  FMUL.FTZ R61, R61, R177 ;  /* 0x000000b13d3d7220 */ /* 0x000fc40000410000 */
[-C--:B------:R-:W-:Y:S01]  /*8760*/  FMUL.FTZ R62, R62, R3.reuse ;  /* 0x000000033e3e7220 */ /* 0x080fe20000410000 */
[----:B------:R-:W-:Y:S01]  /*8770*/  MUFU.EX2 R197, R197 ;  /* 0x000000c500c57308 */ /* 0x000fe20000000800 */
[----:B------:R-:W-:Y:S02]  /*8780*/  FMUL.FTZ R63, R63, R3 ;  /* 0x000000033f3f7220 */ /* 0x000fe40000410000 */
[-C--:B------:R-:W-:Y:S01]  /*8790*/  FMUL.FTZ R64, R64, R177.reuse ;  /* 0x000000b140407220 */ /* 0x080fe20000410000 */
[----:B------:R-:W-:Y:S01]  /*87a0*/  HMMA.16816.F32 R56, R4, R22, R56 ;  /* 0x000000160438723c */ /* 0x000fe20000001838 */
[----:B------:R-:W4:Y:S01]  /*87b0*/  LDSM.16.MT88.4 R20, [R226+0x1c000] ;  /* 0x01c00000e214783b */ /* 0x000f220000004200 */
[----:B------:R-:W-:Y:S02]  /*87c0*/  FMUL.FTZ R65, R65, R177 ;  /* 0x000000b141417220 */ /* 0x000fe40000410000 */
[-C--:B------:R-:W-:Y:S01]  /*87d0*/  FMUL.FTZ R66, R66, R3.reuse ;  /* 0x0000000342427220 */ /* 0x080fe20000410000 */
[----:B------:R-:W2:Y:S01]  /*87e0*/  MUFU.EX2 R194, R194 ;  /* 0x000000c200c27308 */ /* 0x000ea20000000800 */
[----:B------:R-:W-:-:S02]  /*87f0*/  FMUL.FTZ R67, R67, R3 ;  /* 0x0000000343437220 */ /* 0x000fc40000410000 */
[C---:B-1----:R-:W-:Y:S01]  /*8800*/  HMMA.16816.F32 R60, R4.reuse, R16, R60 ;  /* 0x00000010043c723c */ /* 0x042fe2000000183c */
[-C--:B------:R-:W-:Y:S02]  /*8810*/  FMUL.FTZ R68, R68, R177.reuse ;  /* 0x000000b144447220 */ /* 0x080fe40000410000 */
[----:B------:R-:W-:Y:S02]  /*8820*/  FMUL.FTZ R69, R69, R177 ;  /* 0x000000b145457220 */ /* 0x000fe40000410000 */
[-C--:B------:R-:W-:Y:S01]  /*8830*/  FMUL.FTZ R70, R70, R3.reuse ;  /* 0x0000000346467220 */ /* 0x080fe20000410000 */
[----:B------:R-:W-:Y:S01]  /*8840*/  MUFU.EX2 R183, R183 ;  /* 0x000000b700b77308 */ /* 0x000fe20000000800 */
        /* <DEDUP_REMOVED lines=29> */
[----:B------:R-:W-:Y:S01]  /*8a20*/  FMUL.FTZ R89, R89, R177 ;  /* 0x000000b159597220 */ /* 0x000fe20000410000 */
[----:B------:R-:W4:Y:S01]  /*8a30*/  LDSM.16.MT88.4 R20, [R228+0x1e000] ;  /* 0x01e00000e414783b */ /* 0x000f220000004200 */
        /* <DEDUP_REMOVED lines=18> */
[----:B--2---:R-:W-:Y:S01]  /*8b60*/  HMMA.16816.F32 R92, R4, R12, R92 ;  /* 0x0000000c045c723c */ /* 0x004fe2000000185c */
[-C--:B------:R-:W-:Y:S02]  /*8b70*/  FMUL.FTZ R102, R102, R3.reuse ;  /* 0x0000000366667220 */ /* 0x080fe40000410000 */
[----:B------:R-:W-:-:S02]  /*8b80*/  FMUL.FTZ R103, R103, R3 ;  /* 0x0000000367677220 */ /* 0x000fc40000410000 */
[-C--:B------:R-:W-:Y:S02]  /*8b90*/  FMUL.FTZ R104, R104, R177.reuse ;  /* 0x000000b168687220 */ /* 0x080fe40000410000 */
[----:B------:R-:W-:Y:S01]  /*8ba0*/  FMUL.FTZ R105, R105, R177 ;  /* 0x000000b169697220 */ /* 0x000fe20000410000 */
[C---:B------:R-:W-:Y:S01]  /*8bb0*/  HMMA.16816.F32 R96, R4.reuse, R14, R96 ;  /* 0x0000000e0460723c */ /* 0x040fe20000001860 */
[-C--:B------:R-:W-:Y:S01]  /*8bc0*/  FMUL.FTZ R106, R106, R3.reuse ;  /* 0x000000036a6a7220 */ /* 0x080fe20000410000 */
[----:B------:R-:W2:Y:S01]  /*8bd0*/  LDSM.16.MT88.4 R12, [R225+0x1e000] ;  /* 0x01e00000e10c783b */ /* 0x000ea20000004200 */
[----:B------:R-:W-:Y:S02]  /*8be0*/  FMUL.FTZ R107, R107, R3 ;  /* 0x000000036b6b7220 */ /* 0x000fe40000410000 */
[-C--:B------:R-:W-:Y:S02]  /*8bf0*/  FMUL.FTZ R108, R108, R177.reuse ;  /* 0x000000b16c6c7220 */ /* 0x080fe40000410000 */
[----:B------:R-:W-:Y:S01]  /*8c00*/  FMUL.FTZ R109, R109, R177 ;  /* 0x000000b16d6d7220 */ /* 0x000fe20000410000 */
[----:B----4-:R-:W-:Y:S01]  /*8c10*/  HMMA.16816.F32 R100, R4, R20, R100 ;  /* 0x000000140464723c */ /* 0x010fe20000001864 */
[----:B------:R-:W-:-:S02]  /*8c20*/  FMUL.FTZ R110, R110, R3 ;  /* 0x000000036e6e7220 */ /* 0x000fc40000410000 */
[----:B------:R-:W-:Y:S02]  /*8c30*/  FMUL.FTZ R111, R111, R3 ;  /* 0x000000036f6f7220 */ /* 0x000fe40000410000 */
[-C--:B------:R-:W-:Y:S02]  /*8c40*/  FMUL.FTZ R112, R112, R177.reuse ;  /* 0x000000b170707220 */ /* 0x080fe40000410000 */
[----:B------:R-:W-:Y:S01]  /*8c50*/  FMUL.FTZ R113, R113, R177 ;  /* 0x000000b171717220 */ /* 0x000fe20000410000 */
[----:B------:R-:W-:Y:S01]  /*8c60*/  HMMA.16816.F32 R104, R4, R22, R104 ;  /* 0x000000160468723c */ /* 0x000fe20000001868 */
[-C--:B------:R-:W-:Y:S01]  /*8c70*/  FMUL.FTZ R114, R114, R3.reuse ;  /* 0x0000000372727220 */ /* 0x080fe20000410000 */
[----:B------:R-:W4:Y:S01]  /*8c80*/  LDSM.16.MT88.4 R20, [R224+0x1e000] ;  /* 0x01e00000e014783b */ /* 0x000f220000004200 */
        /* <DEDUP_REMOVED lines=23> */
[----:B------:R-:W-:Y:S02]  /*8e00*/  FFMA.FTZ R174, R249, R177, R174 ;  /* 0x000000b1f9ae7223 */ /* 0x000fe400000100ae */
[----:B------:R-:W-:Y:S01]  /*8e10*/  FFMA.FTZ R170, R252, R3, R170 ;  /* 0x00000003fcaa7223 */ /* 0x000fe200000100aa */
[----:B------:R-:W-:Y:S01]  /*8e20*/  MOV R3, R0 ;  /* 0x0000000000037202 */ /* 0x000fe20000000f00 */
[----:B------:R-:W-:Y:S01]  /*8e30*/  FADD.FTZ R173, R173, R174 ;  /* 0x000000aeadad7221 */ /* 0x000fe20000010000 */
[----:B----4-:R-:W-:Y:S01]  /*8e40*/  HMMA.16816.F32 R124, R4, R20, R124 ;  /* 0x00000014047c723c */ /* 0x010fe2000000187c */
[----:B------:R-:W-:-:S07]  /*8e50*/  FADD.FTZ R169, R169, R170 ;  /* 0x000000aaa9a97221 */ /* 0x000fce0000010000 */
[----:B------:R-:W-:Y:S01]  /*8e60*/  HMMA.16816.F32 R128, R4, R22, R128 ;  /* 0x000000160480723c */ /* 0x000fe20000001880 */
[----:B------:R-:W4:Y:S06]  /*8e70*/  LDSM.16.MT88.4 R20, [R228+0x1a800] ;  /* 0x01a80000e414783b */ /* 0x000f2c0000004200 */
[----:B---3--:R-:W-:Y:S02]  /*8e80*/  F2FP.PACK_AB R4, R186, R185 ;  /* 0x000000b9ba04723e */ /* 0x008fe400000000ff */
[----:B-----5:R-:W-:Y:S02]  /*8e90*/  F2FP.PACK_AB R5, R190, R189 ;  /* 0x000000bdbe05723e */ /* 0x020fe400000000ff */
[----:B------:R-:W-:-:S02]  /*8ea0*/  F2FP.PACK_AB R6, R188, R187 ;  /* 0x000000bbbc06723e */ /* 0x000fc400000000ff */
[----:B------:R-:W-:-:S07]  /*8eb0*/  F2FP.PACK_AB R7, R192, R191 ;  /* 0x000000bfc007723e */ /* 0x000fce00000000ff */
        /* <DEDUP_REMOVED lines=42> */
[C---:B------:R-:W-:Y:S08]  /*9160*/  HMMA.16816.F32 R116, R4.reuse, R32, R116 ;  /* 0x000000200474723c */ /* 0x040ff00000001874 */
[C---:B------:R-:W-:Y:S01]  /*9170*/  HMMA.16816.F32 R120, R4.reuse, R34, R120 ;  /* 0x000000220478723c */ /* 0x040fe20000001878 */
[----:B------:R-:W-:Y:S07]  /*9180*/  LDSM.16.MT88.4 R32, [R226+0x1f000] ;  /* 0x01f00000e220783b */ /* 0x000fee0000004200 */
[C---:B----4-:R-:W-:Y:S08]  /*9190*/  HMMA.16816.F32 R124, R4.reuse, R20, R124 ;  /* 0x00000014047c723c */ /* 0x050ff0000000187c */
[----:B------:R-:W-:Y:S01]  /*91a0*/  HMMA.16816.F32 R128, R4, R22, R128 ;  /* 0x000000160480723c */ /* 0x000fe20000001880 */
[----:B------:R-:W-:Y:S06]  /*91b0*/  LDSM.16.MT88.4 R20, [R228+0x1b000] ;  /* 0x01b00000e414783b */ /* 0x000fec0000004200 */
[----:B------:R-:W-:-:S02]  /*91c0*/  F2FP.PACK_AB R4, R202, R199 ;  /* 0x000000c7ca04723e */ /* 0x000fc400000000ff */
[----:B------:R-:W-:Y:S02]  /*91d0*/  F2FP.PACK_AB R5, R196, R193 ;  /* 0x000000c1c405723e */ /* 0x000fe400000000ff */
[----:B------:R-:W-:Y:S02]  /*91e0*/  F2FP.PACK_AB R6, R204, R195 ;  /* 0x000000c3cc06723e */ /* 0x000fe400000000ff */
[----:B------:R-:W-:-:S07]  /*91f0*/  F2FP.PACK_AB R7, R194, R197 ;  /* 0x000000c5c207723e */ /* 0x000fce00000000ff */
        /* <DEDUP_REMOVED lines=35> */
[----:B------:R-:W-:Y:S07]  /*9430*/  LDSM.16.MT88.4 R12, [R225+0x19800] ;  /* 0x01980000e10c783b */ /* 0x000fee0000004200 */
[C---:B---3--:R-:W-:Y:S08]  /*9440*/  HMMA.16816.F32 R100, R4.reuse, R28, R100 ;  /* 0x0000001c0464723c */ /* 0x048ff00000001864 */
[C---:B------:R-:W-:Y:S01]  /*9450*/  HMMA.16816.F32 R104, R4.reuse, R30, R104 ;  /* 0x0000001e0468723c */ /* 0x040fe20000001868 */
[----:B------:R-:W-:Y:S07]  /*9460*/  LDSM.16.MT88.4 R28, [R224+0x19800] ;  /* 0x01980000e01c783b */ /* 0x000fee0000004200 */
[C---:B------:R-:W-:Y:S08]  /*9470*/  HMMA.16816.F32 R108, R4.reuse, R32, R108 ;  /* 0x00000020046c723c */ /* 0x040ff0000000186c */
[C---:B------:R-:W-:Y:S01]  /*9480*/  HMMA.16816.F32 R112, R4.reuse, R34, R112 ;  /* 0x000000220470723c */ /* 0x040fe20000001870 */
[----:B------:R-:W-:Y:S07]  /*9490*/  LDSM.16.MT88.4 R32, [R228+0x1b800] ;  /* 0x01b80000e420783b */ /* 0x000fee0000004200 */
[C---:B------:R-:W-:Y:S07]  /*94a0*/  HMMA.16816.F32 R116, R4.reuse, R164, R116 ;  /* 0x000000a40474723c */ /* 0x040fee0000001874 */
[----:B------:R-:W-:Y:S01]  /*94b0*/  MOV R164, R200 ;  /* 0x000000c800a47202 */ /* 0x000fe20000000f00 */
[C---:B------:R-:W-:Y:S08]  /*94c0*/  HMMA.16816.F32 R120, R4.reuse, R166, R120 ;  /* 0x000000a60478723c */ /* 0x040ff00000001878 */
[C---:B----4-:R-:W-:Y:S08]  /*94d0*/  HMMA.16816.F32 R124, R4.reuse, R24, R124 ;  /* 0x00000018047c723c */ /* 0x050ff0000000187c */
        /* <DEDUP_REMOVED lines=9> */
[C---:B-----5:R-:W-:Y:S08]  /*9570*/  HMMA.16816.F32 R160, R4.reuse, R20, R160 ;  /* 0x0000001404a0723c */ /* 0x060ff000000018a0 */
[C---:B------:R-:W-:Y:S01]  /*9580*/  HMMA.16816.F32 R156, R4.reuse, R22, R156 ;  /* 0x00000016049c723c */ /* 0x040fe2000000189c */
[----:B------:R-:W3:Y:S07]  /*9590*/  LDSM.16.MT88.4 R20, [R225+0x1b800] ;  /* 0x01b80000e114783b */ /* 0x000eee0000004200 */
[C---:B--2---:R-:W-:Y:S08]  /*95a0*/  HMMA.16816.F32 R44, R4.reuse, R24, R44 ;  /* 0x00000018042c723c */ /* 0x044ff0000000182c */
[C---:B------:R-:W-:Y:S01]  /*95b0*/  HMMA.16816.F32 R48, R4.reuse, R26, R48 ;  /* 0x0000001a0430723c */ /* 0x040fe20000001830 */
[----:B------:R-:W2:Y:S07]  /*95c0*/  LDSM.16.MT88.4 R24, [R224+0x1d800] ;  /* 0x01d80000e018783b */ /* 0x000eae0000004200 */
[C---:B------:R-:W-:Y:S08]  /*95d0*/  HMMA.16816.F32 R144, R4.reuse, R12, R144 ;  /* 0x0000000c0490723c */ /* 0x040ff00000001890 */
[C---:B-1----:R-:W-:Y:S08]  /*95e0*/  HMMA.16816.F32 R60, R4.reuse, R16, R60 ;  /* 0x00000010043c723c */ /* 0x042ff0000000183c */
[C---:B------:R-:W-:Y:S01]  /*95f0*/  HMMA.16816.F32 R64, R4.reuse, R18, R64 ;  /* 0x000000120440723c */ /* 0x040fe20000001840 */
[----:B------:R-:W1:Y:S07]  /*9600*/  LDSM.16.MT88.4 R16, [R226+0x1f800] ;  /* 0x01f80000e210783b */ /* 0x000e6e0000004200 */
[C---:B------:R-:W-:Y:S01]  /*9610*/  HMMA.16816.F32 R140, R4.reuse, R14, R140 ;  /* 0x0000000e048c723c */ /* 0x040fe2000000188c */
[----:B------:R-:W4:Y:S07]  /*9620*/  LDSM.16.MT88.4 R12, [R228+0x1d800] ;  /* 0x01d80000e40c783b */ /* 0x000f2e0000004200 */
[C---:B---3--:R-:W-:Y:S08]  /*9630*/  HMMA.16816.F32 R52, R4.reuse, R20, R52 ;  /* 0x000000140434723c */ /* 0x048ff00000001834 */
[C---:B------:R-:W-:Y:S01]  /*9640*/  HMMA.16816.F32 R56, R4.reuse, R22, R56 ;  /* 0x000000160438723c */ /* 0x040fe20000001838 */
[----:B------:R-:W3:Y:S07]  /*9650*/  LDSM.16.MT88.4 R20, [R228+0x1f800] ;  /* 0x01f80000e414783b */ /* 0x000eee0000004200 */
[C---:B--2---:R-:W-:Y:S07]  /*9660*/  HMMA.16816.F32 R92, R4.reuse, R24, R92 ;  /* 0x00000018045c723c */ /* 0x044fee000000185c */
[----:B------:R-:W-:Y:S01]  /*9670*/  FADD.FTZ R24, R168, R169 ;  /* 0x000000a9a8187221 */ /* 0x000fe20000010000 */
[----:B------:R-:W-:Y:S03]  /*9680*/  HMMA.16816.F32 R136, R4, R28, R136 ;  /* 0x0000001c0488723c */ /* 0x000fe60000001888 */
[----:B------:R-:W-:-:S04]  /*9690*/  FADD.FTZ R24, R175, R24 ;  /* 0x00000018af187221 */ /* 0x000fc80000010000 */
[----:B------:R-:W-:Y:S01]  /*96a0*/  FADD.FTZ R189, R189, R24 ;  /* 0x00000018bdbd7221 */ /* 0x000fe20000010000 */
[----:B-1----:R-:W-:Y:S03]  /*96b0*/  HMMA.16816.F32 R108, R4, R16, R108 ;  /* 0x00000010046c723c */ /* 0x002fe6000000186c */
[----:B------:R-:W-:-:S04]  /*96c0*/  FADD.FTZ R190, R190, R189 ;  /* 0x000000bdbebe7221 */ /* 0x000fc80000010000 */
[----:B------:R-:W-:Y:S01]  /*96d0*/  FADD.FTZ R16, R172, R173 ;  /* 0x000000adac107221 */ /* 0x000fe20000010000 */
[C---:B------:R-:W-:Y:S01]  /*96e0*/  HMMA.16816.F32 R132, R4.reuse, R30, R132 ;  /* 0x0000001e0484723c */ /* 0x040fe20000001884 */
[----:B------:R-:W1:Y:S01]  /*96f0*/  LDSM.16.MT88.4 R28, [R226+0x1d800] ;  /* 0x01d80000e21c783b */ /* 0x000e620000004200 */
        /* <DEDUP_REMOVED lines=10> */
[----:B------:R-:W2:Y:S01]  /*97a0*/  LDSM.16.MT88.4 R32, [R225+0x1d800] ;  /* 0x01d80000e120783b */ /* 0x000ea20000004200 */
[----:B------:R-:W-:Y:S02]  /*97b0*/  FADD.FTZ R197, R197, R196 ;  /* 0x000000c4c5c57221 */ /* 0x000fe40000010000 */
[----:B------:R-:W-:Y:S02]  /*97c0*/  FADD.FTZ R188, R188, R187 ;  /* 0x000000bbbcbc7221 */ /* 0x000fe40000010000 */
[----:B------:R-:W-:-:S02]  /*97d0*/  FADD.FTZ R194, R194, R197 ;  /* 0x000000c5c2c27221 */ /* 0x000fc40000010000 */
[----:B------:R-:W-:Y:S01]  /*97e0*/  FADD.FTZ R199, R199, R188 ;  /* 0x000000bcc7c77221 */ /* 0x000fe20000010000 */
[C---:B----4-:R-:W-:Y:S01]  /*97f0*/  HMMA.16816.F32 R68, R4.reuse, R12, R68 ;  /* 0x0000000c0444723c */ /* 0x050fe20000001844 */
[----:B------:R-:W-:Y:S02]  /*9800*/  FADD.FTZ R181, R181, R194 ;  /* 0x000000c2b5b57221 */ /* 0x000fe40000010000 */
[----:B------:R-:W-:Y:S02]  /*9810*/  FADD.FTZ R202, R202, R199 ;  /* 0x000000c7caca7221 */ /* 0x000fe40000010000 */
[----:B------:R-:W-:Y:S02]  /*9820*/  FADD.FTZ R181, R180, R181 ;  /* 0x000000b5b4b57221 */ /* 0x000fe40000010000 */
[----:B------:R-:W-:Y:S01]  /*9830*/  FADD.FTZ R195, R195, R202 ;  /* 0x000000cac3c37221 */ /* 0x000fe20000010000 */
[----:B------:R-:W-:Y:S01]  /*9840*/  HMMA.16816.F32 R72, R4, R14, R72 ;  /* 0x0000000e0448723c */ /* 0x000fe20000001848 */
[----:B------:R-:W4:Y:S01]  /*9850*/  LDSM.16.MT88.4 R12, [R225+0x1f800] ;  /* 0x01f80000e10c783b */ /* 0x000f220000004200 */
[----:B------:R-:W-:-:S02]  /*9860*/  FADD.FTZ R178, R178, R181 ;  /* 0x000000b5b2b27221 */ /* 0x000fc40000010000 */
[----:B------:R-:W-:Y:S02]  /*9870*/  FADD.FTZ R204, R204, R195 ;  /* 0x000000c3cccc7221 */ /* 0x000fe40000010000 */
[----:B------:R-:W-:Y:S02]  /*9880*/  FADD.FTZ R252, R179, R178 ;  /* 0x000000b2b3fc7221 */ /* 0x000fe40000010000 */
[----:B---3--:R-:W-:Y:S01]  /*9890*/  HMMA.16816.F32 R100, R4, R20, R100 ;  /* 0x000000140464723c */ /* 0x008fe20000001864 */
[----:B------:R-:W-:-:S04]  /*98a0*/  FADD.FTZ R183, R183, R204 ;  /* 0x000000ccb7b77221 */ /* 0x000fc80000010000 */
[----:B------:R-:W-:-:S03]  /*98b0*/  FADD.FTZ R198, R198, R183 ;  /* 0x000000b7c6c67221 */ /* 0x000fc60000010000 */
[----:B------:R-:W-:Y:S01]  /*98c0*/  HMMA.16816.F32 R104, R4, R22, R104 ;  /* 0x000000160468723c */ /* 0x000fe20000001868 */
[----:B------:R-:W3:Y:S01]  /*98d0*/  LDSM.16.MT88.4 R20, [R224+0x1f800] ;  /* 0x01f80000e014783b */ /* 0x000ee20000004200 */
[----:B------:R-:W-:-:S04]  /*98e0*/  FADD.FTZ R201, R201, R198 ;  /* 0x000000c6c9c97221 */ /* 0x000fc80000010000 */
[----:B------:R-:W-:Y:S02]  /*98f0*/  FADD.FTZ R205, R184, R201 ;  /* 0x000000c9b8cd7221 */ /* 0x000fe40000010000 */
[C---:B-1----:R-:W-:Y:S03]  /*9900*/  HMMA.16816.F32 R76, R4.reuse, R28, R76 ;  /* 0x0000001c044c723c */ /* 0x042fe6000000184c */
[----:B------:R1:W-:Y:S05]  /*9910*/  STL [R1], R205 ;  /* 0x000000cd01007387 */ /* 0x0003ea0000100800 */
[C---:B------:R-:W-:Y:S08]  /*9920*/  HMMA.16816.F32 R80, R4.reuse, R30, R80 ;  /* 0x0000001e0450723c */ /* 0x040ff00000001850 */
[C---:B--2---:R-:W-:Y:S08]  /*9930*/  HMMA.16816.F32 R84, R4.reuse, R32, R84 ;  /* 0x000000200454723c */ /* 0x044ff00000001854 */
[C---:B------:R-:W-:Y:S08]  /*9940*/  HMMA.16816.F32 R88, R4.reuse, R34, R88 ;  /* 0x000000220458723c */ /* 0x040ff00000001858 */
[C---:B------:R-:W-:Y:S08]  /*9950*/  HMMA.16816.F32 R96, R4.reuse, R26, R96 ;  /* 0x0000001a0460723c */ /* 0x040ff00000001860 */
[C---:B------:R-:W-:Y:S08]  /*9960*/  HMMA.16816.F32 R112, R4.reuse, R18, R112 ;  /* 0x000000120470723c */ /* 0x040ff00000001870 */
[C---:B----4-:R-:W-:Y:S08]  /*9970*/  HMMA.16816.F32 R116, R4.reuse, R12, R116 ;  /* 0x0000000c0474723c */ /* 0x050ff00000001874 */
[C---:B------:R-:W-:Y:S08]  /*9980*/  HMMA.16816.F32 R120, R4.reuse, R14, R120 ;  /* 0x0000000e0478723c */ /* 0x040ff00000001878 */
[C---:B---3--:R-:W-:Y:S08]  /*9990*/  HMMA.16816.F32 R124, R4.reuse, R20, R124 ;  /* 0x00000014047c723c */ /* 0x048ff0000000187c */
[----:B------:R-:W-:Y:S01]  /*99a0*/  HMMA.16816.F32 R128, R4, R22, R128 ;  /* 0x000000160480723c */ /* 0x000fe20000001880 */
[----:B------:R-:W-:Y:S11]  /*99b0*/  @!P0 BRA `(.L_x_936) ;  /* 0x00003e5000008947 */ /* 0x000ff60003800000 */
[----:B-1----:R-:W-:Y:S01]  /*99c0*/  UIADD3 UR26, UR9, -0x3, URZ ;  /* 0xfffffffd091a7890 */ /* 0x002fe2000fffe03f */
        /* <DEDUP_REMOVED lines=75> */
[----:B------:R-:W2:Y:S04]  /*9e80*/  LDSM.16.M88.4 R164, [R233+0x11000] ;  /* 0x01100000e9a4783b */ /* 0x000ea80000000200 */
[----:B-1----:R-:W1:Y:S04]  /*9e90*/  LDSM.16.M88.4 R12, [R233+0x11800] ;  /* 0x01180000e90c783b */ /* 0x002e680000000200 */
[----:B------:R-:W-:Y:S04]  /*9ea0*/  LDSM.16.M88.4 R28, [R232] ;  /* 0x00000000e81c783b */ /* 0x000fe80000000200 */
[----:B----4-:R-:W4:Y:S04]  /*9eb0*/  LDSM.16.M88.4 R4, [R231] ;  /* 0x00000000e704783b */ /* 0x010f280000000200 */
[----:B------:R-:W1:Y:S04]  /*9ec0*/  LDSM.16.M88.4 R192, [R223] ;  /* 0x00000000dfc0783b */ /* 0x000e680000000200 */
[----:B------:R-:W1:Y:S04]  /*9ed0*/  LDSM.16.M88.4 R184, [R222] ;  /* 0x00000000deb8783b */ /* 0x000e680000000200 */
[----:B------:R-:W1:Y:S04]  /*9ee0*/  LDSM.16.M88.4 R180, [R221] ;  /* 0x00000000ddb4783b */ /* 0x000e680000000200 */
[----:B-----5:R-:W-:Y:S01]  /*9ef0*/  LDSM.16.M88.4 R24, [R227+0x10000] ;  /* 0x01000000e318783b */ /* 0x020fe20000000200 */
[C---:B---3--:R-:W-:Y:S03]  /*9f00*/  HMMA.16816.F32 R20, R188.reuse, R16, RZ ;  /* 0x00000010bc14723c */ /* 0x048fe600000018ff */
[----:B------:R-:W-:Y:S04]  /*9f10*/  LDSM.16.M88.4 R196, [R227+0x11000] ;  /* 0x01100000e3c4783b */ /* 0x000fe80000000200 */
[----:B------:R-:W0:Y:S01]  /*9f20*/  LDGDEPBAR ;  /* 0x00000000000079af */ /* 0x000e220000000000 */
[C---:B------:R-:W-:Y:S08]  /*9f30*/  HMMA.16816.F32 R16, R188.reuse, R18, RZ ;  /* 0x00000012bc10723c */ /* 0x040ff000000018ff */
[C---:B--2---:R-:W-:Y:S08]  /*9f40*/  HMMA.16816.F32 R176, R188.reuse, R172, RZ ;  /* 0x000000acbcb0723c */ /* 0x044ff000000018ff */
[C---:B------:R-:W-:Y:S08]  /*9f50*/  HMMA.16816.F32 R172, R188.reuse, R174, RZ ;  /* 0x000000aebcac723c */ /* 0x040ff000000018ff */
[C---:B------:R-:W-:Y:S08]  /*9f60*/  HMMA.16816.F32 R168, R188.reuse, R164, RZ ;  /* 0x000000a4bca8723c */ /* 0x040ff000000018ff */
[C---:B------:R-:W-:Y:S08]  /*9f70*/  HMMA.16816.F32 R164, R188.reuse, R166, RZ ;  /* 0x000000a6bca4723c */ /* 0x040ff000000018ff */
[C---:B-1----:R-:W-:Y:S08]  /*9f80*/  HMMA.16816.F32 R32, R188.reuse, R12, RZ ;  /* 0x0000000cbc20723c */ /* 0x042ff000000018ff */
        /* <DEDUP_REMOVED lines=13> */
[----:B------:R-:W-:Y:S04]  /*a060*/  LDSM.16.M88.4 R180, [R220+0x800] ;  /* 0x00080000dcb4783b */ /* 0x000fe80000000200 */
[----:B------:R-:W-:Y:S03]  /*a070*/  LDSM.16.M88.4 R28, [R220+0x1000] ;  /* 0x00100000dc1c783b */ /* 0x000fe60000000200 */
[C---:B-1----:R-:W-:Y:S08]  /*a080*/  HMMA.16816.F32 R176, R4.reuse, R12, R176 ;  /* 0x0000000c04b0723c */ /* 0x042ff000000018b0 */
[C---:B------:R-:W-:Y:S01]  /*a090*/  HMMA.16816.F32 R172, R4.reuse, R14, R172 ;  /* 0x0000000e04ac723c */ /* 0x040fe200000018ac */
[----:B------:R-:W1:Y:S07]  /*a0a0*/  LDSM.16.M88.4 R12, [R229] ;  /* 0x00000000e50c783b */ /* 0x000e6e0000000200 */
[C---:B------:R-:W-:Y:S08]  /*a0b0*/  HMMA.16816.F32 R20, R4.reuse, R24, R20 ;  /* 0x000000180414723c */ /* 0x040ff00000001814 */
[C---:B------:R-:W-:Y:S01]  /*a0c0*/  HMMA.16816.F32 R16, R4.reuse, R26, R16 ;  /* 0x0000001a0410723c */ /* 0x040fe20000001810 */
[----:B------:R-:W3:Y:S07]  /*a0d0*/  LDSM.16.M88.4 R24, [R220+0x1800] ;  /* 0x00180000dc18783b */ /* 0x000eee0000000200 */
[C---:B------:R-:W-:Y:S08]  /*a0e0*/  HMMA.16816.F32 R168, R4.reuse, R196, R168 ;  /* 0x000000c404a8723c */ /* 0x040ff000000018a8 */
[C---:B------:R-:W-:Y:S01]  /*a0f0*/  HMMA.16816.F32 R164, R4.reuse, R198, R164 ;  /* 0x000000c604a4723c */ /* 0x040fe200000018a4 */
[----:B------:R-:W-:Y:S07]  /*a100*/  LDSM.16.M88.4 R196, [R233+0x12000] ;  /* 0x01200000e9c4783b */ /* 0x000fee0000000200 */
[C---:B--2---:R-:W-:Y:S08]  /*a110*/  HMMA.16816.F32 R32, R4.reuse, R192, R32 ;  /* 0x000000c00420723c */ /* 0x044ff00000001820 */
[----:B------:R-:W-:Y:S01]  /*a120*/  HMMA.16816.F32 R188, R4, R194, R188 ;  /* 0x000000c204bc723c */ /* 0x000fe200000018bc */
[----:B------:R-:W2:Y:S04]  /*a130*/  LDSM.16.M88.4 R4, [R234+0x4000] ;  /* 0x00400000ea04783b */ /* 0x000ea80000000200 */
[----:B------:R-:W-:Y:S03]  /*a140*/  LDSM.16.M88.4 R192, [R218] ;  /* 0x00000000dac0783b */ /* 0x000fe60000000200 */
        /* <DEDUP_REMOVED lines=11> */
[----:B------:R-:W-:Y:S04]  /*a200*/  LDSM.16.M88.4 R12, [R232+0x4000] ;  /* 0x00400000e80c783b */ /* 0x000fe80000000200 */
[----:B------:R-:W3:Y:S03]  /*a210*/  LDSM.16.M88.4 R24, [R219] ;  /* 0x00000000db18783b */ /* 0x000ee60000000200 */
[C---:B--2---:R-:W-:Y:S08]  /*a220*/  HMMA.16816.F32 R20, R4.reuse, R196, R20 ;  /* 0x000000c40414723c */ /* 0x044ff00000001814 */
[C---:B------:R-:W-:Y:S01]  /*a230*/  HMMA.16816.F32 R16, R4.reuse, R198, R16 ;  /* 0x000000c60410723c */ /* 0x040fe20000001810 */
[----:B------:R-:W-:Y:S07]  /*a240*/  LDSM.16.M88.4 R196, [R227+0x13000] ;  /* 0x01300000e3c4783b */ /* 0x000fee0000000200 */
[C---:B-1----:R-:W-:Y:S08]  /*a250*/  HMMA.16816.F32 R176, R4.reuse, R184, R176 ;  /* 0x000000b804b0723c */ /* 0x042ff000000018b0 */
[C---:B------:R-:W-:Y:S01]  /*a260*/  HMMA.16816.F32 R172, R4.reuse, R186, R172 ;  /* 0x000000ba04ac723c */ /* 0x040fe200000018ac */
[----:B------:R-:W-:Y:S07]  /*a270*/  LDSM.16.M88.4 R184, [R230+0x4000] ;  /* 0x00400000e6b8783b */ /* 0x000fee0000000200 */
[C---:B----4-:R-:W-:Y:S08]  /*a280*/  HMMA.16816.F32 R168, R4.reuse, R180, R168 ;  /* 0x000000b404a8723c */ /* 0x050ff000000018a8 */
[C---:B------:R-:W-:Y:S01]  /*a290*/  HMMA.16816.F32 R164, R4.reuse, R182, R164 ;  /* 0x000000b604a4723c */ /* 0x040fe200000018a4 */
[----:B------:R-:W1:Y:S07]  /*a2a0*/  LDSM.16.M88.4 R180, [R217] ;  /* 0x00000000d9b4783b */ /* 0x000e6e0000000200 */
[C---:B-----5:R-:W-:Y:S08]  /*a2b0*/  HMMA.16816.F32 R32, R4.reuse, R28, R32 ;  /* 0x0000001c0420723c */ /* 0x060ff00000001820 */
[----:B------:R-:W-:Y:S01]  /*a2c0*/  HMMA.16816.F32 R188, R4, R30, R188 ;  /* 0x0000001e04bc723c */ /* 0x000fe200000018bc */
[----:B------:R-:W2:Y:S04]  /*a2d0*/  LDSM.16.M88.4 R28, [R216] ;  /* 0x00000000d81c783b */ /* 0x000ea80000000200 */
[----:B------:R-:W4:Y:S03]  /*a2e0*/  LDSM.16.M88.4 R4, [R227+0x12000] ;  /* 0x01200000e304783b */ /* 0x000f260000000200 */
        /* <DEDUP_REMOVED lines=11> */
[----:B------:R-:W-:Y:S04]  /*a3a0*/  LDSM.16.M88.4 R12, [R229+0x4000] ;  /* 0x00400000e50c783b */ /* 0x000fe80000000200 */
[----:B------:R-:W-:Y:S03]  /*a3b0*/  LDSM.16.M88.4 R28, [R220+0x3000] ;  /* 0x00300000dc1c783b */ /* 0x000fe60000000200 */
[C---:B----4-:R-:W-:Y:S08]  /*a3c0*/  HMMA.16816.F32 R20, R184.reuse, R4, R20 ;  /* 0x00000004b814723c */ /* 0x050ff00000001814 */
[C---:B------:R-:W-:Y:S01]  /*a3d0*/  HMMA.16816.F32 R16, R184.reuse, R6, R16 ;  /* 0x00000006b810723c */ /* 0x040fe20000001810 */
[----:B------:R-:W1:Y:S07]  /*a3e0*/  LDSM.16.M88.4 R4, [R220+0x2000] ;  /* 0x00200000dc04783b */ /* 0x000e6e0000000200 */
[C---:B---3--:R-:W-:Y:S08]  /*a3f0*/  HMMA.16816.F32 R176, R184.reuse, R24, R176 ;  /* 0x00000018b8b0723c */ /* 0x048ff000000018b0 */
[C---:B------:R-:W-:Y:S01]  /*a400*/  HMMA.16816.F32 R172, R184.reuse, R26, R172 ;  /* 0x0000001ab8ac723c */ /* 0x040fe200000018ac */
[----:B------:R-:W2:Y:S07]  /*a410*/  LDSM.16.M88.4 R24, [R220+0x3800] ;  /* 0x00380000dc18783b */ /* 0x000eae0000000200 */
[C---:B------:R-:W-:Y:S08]  /*a420*/  HMMA.16816.F32 R168, R184.reuse, R196, R168 ;  /* 0x000000c4b8a8723c */ /* 0x040ff000000018a8 */
[C---:B------:R-:W-:Y:S01]  /*a430*/  HMMA.16816.F32 R164, R184.reuse, R198, R164 ;  /* 0x000000c6b8a4723c */ /* 0x040fe200000018a4 */
[----:B------:R-:W-:Y:S07]  /*a440*/  LDSM.16.M88.4 R196, [R227+0x15000] ;  /* 0x01500000e3c4783b */ /* 0x000fee0000000200 */
[C---:B-----5:R-:W-:Y:S08]  /*a450*/  HMMA.16816.F32 R32, R184.reuse, R192, R32 ;  /* 0x000000c0b820723c */ /* 0x060ff00000001820 */
        /* <DEDUP_REMOVED lines=9> */
[C---:B------:R-:W-:Y:S08]  /*a4f0*/  HMMA.16816.F32 R168, R12.reuse, R28, R168 ;  /* 0x0000001c0ca8723c */ /* 0x040ff000000018a8 */
[C---:B------:R-:W-:Y:S01]  /*a500*/  HMMA.16816.F32 R164, R12.reuse, R30, R164 ;  /* 0x0000001e0ca4723c */ /* 0x040fe200000018a4 */
[----:B------:R-:W4:Y:S07]  /*a510*/  LDSM.16.M88.4 R28, [R233+0x15800] ;  /* 0x01580000e91c783b */ /* 0x000f2e0000000200 */
[C---:B--2---:R-:W-:Y:S08]  /*a520*/  HMMA.16816.F32 R32, R12.reuse, R24, R32 ;  /* 0x000000180c20723c */ /* 0x044ff00000001820 */
[----:B------:R-:W-:Y:S01]  /*a530*/  HMMA.16816.F32 R188, R12, R26, R188 ;  /* 0x0000001a0cbc723c */ /* 0x000fe200000018bc */
[----:B------:R-:W-:Y:S04]  /*a540*/  LDSM.16.M88.4 R24, [R232+0x8000] ;  /* 0x00800000e818783b */ /* 0x000fe80000000200 */
[----:B------:R-:W2:Y:S03]  /*a550*/  LDSM.16.M88.4 R12, [R215] ;  /* 0x00000000d70c783b */ /* 0x000ea60000000200 */
[C---:B-1----:R-:W-:Y:S08]  /*a560*/  HMMA.16816.F32 R20, R4.reuse, R192, R20 ;  /* 0x000000c00414723c */ /* 0x042ff00000001814 */
[C---:B------:R-:W-:Y:S01]  /*a570*/  HMMA.16816.F32 R16, R4.reuse, R194, R16 ;  /* 0x000000c20410723c */ /* 0x040fe20000001810 */
[----:B------:R-:W1:Y:S07]  /*a580*/  LDSM.16.M88.4 R192, [R214] ;  /* 0x00000000d6c0783b */ /* 0x000e6e0000000200 */
[C---:B------:R-:W-:Y:S08]  /*a590*/  HMMA.16816.F32 R176, R4.reuse, R184, R176 ;  /* 0x000000b804b0723c */ /* 0x040ff000000018b0 */
[C---:B------:R-:W-:Y:S01]  /*a5a0*/  HMMA.16816.F32 R172, R4.reuse, R186, R172 ;  /* 0x000000ba04ac723c */ /* 0x040fe200000018ac */
[----:B------:R-:W5:Y:S07]  /*a5b0*/  LDSM.16.M88.4 R184, [R213] ;  /* 0x00000000d5b8783b */ /* 0x000f6e0000000200 */
[C---:B---3--:R-:W-:Y:S08]  /*a5c0*/  HMMA.16816.F32 R168, R4.reuse, R180, R168 ;  /* 0x000000b404a8723c */ /* 0x048ff000000018a8 */
[C---:B------:R-:W-:Y:S01]  /*a5d0*/  HMMA.16816.F32 R164, R4.reuse, R182, R164 ;  /* 0x000000b604a4723c */ /* 0x040fe200000018a4 */
[----:B------:R-:W3:Y:S07]  /*a5e0*/  LDSM.16.M88.4 R180, [R212] ;  /* 0x00000000d4b4783b */ /* 0x000eee0000000200 */
        /* <DEDUP_REMOVED lines=10> */
[C---:B-----5:R-:W-:Y:S08]  /*a690*/  HMMA.16816.F32 R168, R24.reuse, R184, R168 ;  /* 0x000000b818a8723c */ /* 0x060ff000000018a8 */
        /* <DEDUP_REMOVED lines=12> */
[C---:B-1----:R-:W-:Y:S08]  /*a760*/  HMMA.16816.F32 R32, R28.reuse, R192, R32 ;  /* 0x000000c01c20723c */ /* 0x042ff00000001820 */
[C---:B------:R-:W-:Y:S01]  /*a770*/  HMMA.16816.F32 R188, R28.reuse, R194, R188 ;  /* 0x000000c21cbc723c */ /* 0x040fe200000018bc */
[----:B------:R-:W-:Y:S07]  /*a780*/  LDSM.16.M88.4 R192, [R234+0xc000] ;  /* 0x00c00000eac0783b */ /* 0x000fee0000000200 */
[C---:B------:R-:W-:Y:S08]  /*a790*/  HMMA.16816.F32 R168, R28.reuse, R196, R168 ;  /* 0x000000c41ca8723c */ /* 0x040ff000000018a8 */
        /* <DEDUP_REMOVED lines=14> */
[----:B------:R-:W4:Y:S04]  /*a880*/  LDSM.16.M88.4 R4, [R211] ;  /* 0x00000000d304783b */ /* 0x000f280000000200 */
[----:B------:R-:W5:Y:S03]  /*a890*/  LDSM.16.M88.4 R180, [R210] ;  /* 0x00000000d2b4783b */ /* 0x000f660000000200 */
[C---:B-1----:R-:W-:Y:S08]  /*a8a0*/  HMMA.16816.F32 R16, R192.reuse, R30, R16 ;  /* 0x0000001ec010723c */ /* 0x042ff00000001810 */
[C---:B------:R-:W-:Y:S01]  /*a8b0*/  HMMA.16816.F32 R20, R192.reuse, R28, R20 ;  /* 0x0000001cc014723c */ /* 0x040fe20000001814 */
[----:B------:R-:W-:Y:S07]  /*a8c0*/  LDSM.16.M88.4 R28, [R230+0xc000] ;  /* 0x00c00000e61c783b */ /* 0x000fee0000000200 */
[C---:B---3--:R-:W-:Y:S08]  /*a8d0*/  HMMA.16816.F32 R176, R192.reuse, R24, R176 ;  /* 0x00000018c0b0723c */ /* 0x048ff000000018b0 */
[C---:B------:R-:W-:Y:S01]  /*a8e0*/  HMMA.16816.F32 R172, R192.reuse, R26, R172 ;  /* 0x0000001ac0ac723c */ /* 0x040fe200000018ac */
[----:B------:R-:W1:Y:S07]  /*a8f0*/  LDSM.16.M88.4 R24, [R227+0x16000] ;  /* 0x01600000e318783b */ /* 0x000e6e0000000200 */
[C---:B--2---:R-:W-:Y:S08]  /*a900*/  HMMA.16816.F32 R168, R192.reuse, R12, R168 ;  /* 0x0000000cc0a8723c */ /* 0x044ff000000018a8 */
[C---:B------:R-:W-:Y:S01]  /*a910*/  HMMA.16816.F32 R164, R192.reuse, R14, R164 ;  /* 0x0000000ec0a4723c */ /* 0x040fe200000018a4 */
[----:B------:R-:W-:Y:S07]  /*a920*/  LDSM.16.M88.4 R12, [R229+0xc000] ;  /* 0x00c00000e50c783b */ /* 0x000fee0000000200 */
[C---:B------:R-:W-:Y:S08]  /*a930*/  HMMA.16816.F32 R32, R192.reuse, R196, R32 ;  /* 0x000000c4c020723c */ /* 0x040ff00000001820 */
[----:B------:R-:W-:Y:S01]  /*a940*/  HMMA.16816.F32 R192, R192, R198, R188 ;  /* 0x000000c6c0c0723c */ /* 0x000fe200000018bc */
[----:B------:R-:W2:Y:S07]  /*a950*/  LDSM.16.M88.4 R188, [R227+0x16800] ;  /* 0x01680000e3bc783b */ /* 0x000eae0000000200 */
[C---:B----4-:R-:W-:Y:S08]  /*a960*/  HMMA.16816.F32 R16, R184.reuse, R6, R16 ;  /* 0x00000006b810723c */ /* 0x050ff00000001810 */
[C---:B------:R-:W-:Y:S01]  /*a970*/  HMMA.16816.F32 R20, R184.reuse, R4, R20 ;  /* 0x00000004b814723c */ /* 0x040fe20000001814 */
[----:B------:R-:W3:Y:S07]  /*a980*/  LDSM.16.M88.4 R4, [R220+0x6000] ;  /* 0x00600000dc04783b */ /* 0x000eee0000000200 */
[C---:B-----5:R-:W-:Y:S08]  /*a990*/  HMMA.16816.F32 R176, R184.reuse, R180, R176 ;  /* 0x000000b4b8b0723c */ /* 0x060ff000000018b0 */
[----:B------:R-:W-:Y:S01]  /*a9a0*/  HMMA.16816.F32 R180, R184, R182, R172 ;  /* 0x000000b6b8b4723c */ /* 0x000fe200000018ac */
[----:B------:R-:W4:Y:S07]  /*a9b0*/  LDSM.16.M88.4 R172, [R220+0x6800] ;  /* 0x00680000dcac783b */ /* 0x000f2e0000000200 */
[C---:B-1----:R-:W-:Y:S08]  /*a9c0*/  HMMA.16816.F32 R16, R28.reuse, R26, R16 ;  /* 0x0000001a1c10723c */ /* 0x042ff00000001810 */
[C---:B------:R-:W-:Y:S01]  /*a9d0*/  HMMA.16816.F32 R20, R28.reuse, R24, R20 ;  /* 0x000000181c14723c */ /* 0x040fe20000001814 */
[----:B------:R-:W1:Y:S07]  /*a9e0*/  LDSM.16.M88.4 R24, [R209] ;  /* 0x00000000d118783b */ /* 0x000e6e0000000200 */
[C---:B--2---:R-:W-:Y:S08]  /*a9f0*/  HMMA.16816.F32 R176, R28.reuse, R188, R176 ;  /* 0x000000bc1cb0723c */ /* 0x044ff000000018b0 */
[----:B------:R-:W-:Y:S08]  /*aa00*/  HMMA.16816.F32 R180, R28, R190, R180 ;  /* 0x000000be1cb4723c */ /* 0x000ff000000018b4 */
[C---:B---3--:R-:W-:Y:S08]  /*aa10*/  HMMA.16816.F32 R16, R12.reuse, R6, R16 ;  /* 0x000000060c10723c */ /* 0x048ff00000001810 */
[C---:B------:R-:W-:Y:S01]  /*aa20*/  HMMA.16816.F32 R20, R12.reuse, R4, R20 ;  /* 0x000000040c14723c */ /* 0x040fe20000001814 */
[----:B------:R-:W2:Y:S07]  /*aa30*/  LDSM.16.M88.4 R4, [R227+0x17000] ;  /* 0x01700000e304783b */ /* 0x000eae0000000200 */
[C---:B----4-:R-:W-:Y:S08]  /*aa40*/  HMMA.16816.F32 R176, R12.reuse, R172, R176 ;  /* 0x000000ac0cb0723c */ /* 0x050ff000000018b0 */
[----:B------:R-:W-:Y:S01]  /*aa50*/  HMMA.16816.F32 R180, R12, R174, R180 ;  /* 0x000000ae0cb4723c */ /* 0x000fe200000018b4 */
[----:B------:R-:W3:Y:S01]  /*aa60*/  LDSM.16.M88.4 R172, [R208] ;  /* 0x00000000d0ac783b */ /* 0x000ee20000000200 */
[----:B------:R-:W-:-:S02]  /*aa70*/  FMUL.FTZ R16, R16, c[0x0][0x2ec] ;  /* 0x0000bb0010107a20 */ /* 0x000fc40000410000 */
[----:B------:R-:W-:Y:S02]  /*aa80*/  FMUL.FTZ R17, R17, c[0x0][0x2ec] ;  /* 0x0000bb0011117a20 */ /* 0x000fe40000410000 */
[----:B------:R-:W-:Y:S01]  /*aa90*/  FMUL.FTZ R18, R18, c[0x0][0x2ec] ;  /* 0x0000bb0012127a20 */ /* 0x000fe20000410000 */
[----:B------:R-:W-:Y:S01]  /*aaa0*/  MUFU.TANH R190, R16 ;  /* 0x0000001000be7308 */ /* 0x000fe20000002400 */
[C---:B-1----:R-:W-:Y:S01]  /*aab0*/  HMMA.16816.F32 R164, R184.reuse, R26, R164 ;  /* 0x0000001ab8a4723c */ /* 0x042fe200000018a4 */
[----:B------:R-:W-:Y:S02]  /*aac0*/  FMUL.FTZ R19, R19, c[0x0][0x2ec] ;  /* 0x0000bb0013137a20 */ /* 0x000fe40000410000 */
[----:B------:R-:W-:Y:S02]  /*aad0*/  FMUL.FTZ R3, R20, c[0x0][0x2ec] ;  /* 0x0000bb0014037a20 */ /* 0x000fe40000410000 */
[----:B------:R-:W-:Y:S02]  /*aae0*/  FMUL.FTZ R189, R21, c[0x0][0x2ec] ;  /* 0x0000bb0015bd7a20 */ /* 0x000fe40000410000 */
[----:B------:R-:W-:Y:S01]  /*aaf0*/  FMUL.FTZ R188, R22, c[0x0][0x2ec] ;  /* 0x0000bb0016bc7a20 */ /* 0x000fe20000410000 */
[----:B------:R-:W-:Y:S01]  /*ab00*/  HMMA.16816.F32 R168, R184, R24, R168 ;  /* 0x00000018b8a8723c */ /* 0x000fe200000018a8 */
[----:B------:R-:W-:Y:S01]  /*ab10*/  MUFU.TANH R25, R17 ;  /* 0x0000001100197308 */ /* 0x000fe20000002400 */
[----:B------:R-:W-:-:S02]  /*ab20*/  FMUL.FTZ R27, R176, c[0x0][0x2ec] ;  /* 0x0000bb00b01b7a20 */ /* 0x000fc40000410000 */
[----:B------:R-:W-:Y:S02]  /*ab30*/  FMUL.FTZ R176, R178, c[0x0][0x2ec] ;  /* 0x0000bb00b2b07a20 */ /* 0x000fe40000410000 */
[----:B------:R-:W1:Y:S01]  /*ab40*/  S2R R178, SR_TID.X ;  /* 0x0000000000b27919 */ /* 0x000e620000002100 */
[----:B------:R-:W-:Y:S02]  /*ab50*/  FMUL.FTZ R24, R23, c[0x0][0x2ec] ;  /* 0x0000bb0017187a20 */ /* 0x000fe40000410000 */
[----:B------:R-:W-:Y:S01]  /*ab60*/  MUFU.TANH R191, R18 ;  /* 0x0000001200bf7308 */ /* 0x000fe20000002400 */
[----:B------:R-:W4:Y:S01]  /*ab70*/  LDSM.16.M88.4 R20, [R220+0x7000] ;  /* 0x00700000dc14783b */ /* 0x000f220000000200 */
[----:B------:R-:W-:Y:S02]  /*ab80*/  FMUL.FTZ R26, R177, c[0x0][0x2ec] ;  /* 0x0000bb00b11a7a20 */ /* 0x000fe40000410000 */
[----:B------:R-:W-:Y:S02]  /*ab90*/  FMUL.FTZ R179, R179, c[0x0][0x2ec] ;  /* 0x0000bb00b3b37a20 */ /* 0x000fe40000410000 */
[----:B------:R-:W-:Y:S01]  /*aba0*/  FMUL.FTZ R177, R180, c[0x0][0x2ec] ;  /* 0x0000bb00b4b17a20 */ /* 0x000fe20000410000 */
[C---:B--2---:R-:W-:Y:S01]  /*abb0*/  HMMA.16816.F32 R164, R28.reuse, R6, R164 ;  /* 0x000000061ca4723c */ /* 0x044fe200000018a4 */
[----:B------:R2:W-:Y:S07]  /*abc0*/  MUFU.TANH R196, R19 ;  /* 0x0000001300c47308 */ /* 0x0005ee0000002400 */
[----:B------:R-:W-:Y:S01]  /*abd0*/  HMMA.16816.F32 R168, R28, R4, R168 ;  /* 0x000000041ca8723c */ /* 0x000fe200000018a8 */
[----:B------:R-:W-:Y:S01]  /*abe0*/  LDSM.16.M88.4 R4, [R220+0x7800] ;  /* 0x00780000dc04783b */ /* 0x000fe20000000200 */
[----:B------:R-:W5:Y:S06]  /*abf0*/  MUFU.TANH R189, R189 ;  /* 0x000000bd00bd7308 */ /* 0x000f6c0000002400 */
[----:B---3--:R-:W-:Y:S01]  /*ac00*/  HMMA.16816.F32 R32, R184, R172, R32 ;  /* 0x000000acb820723c */ /* 0x008fe20000001820 */
[----:B--2---:R-:W2:Y:S01]  /*ac10*/  LDSM.16.M88.4 R16, [R227+0x17800] ;  /* 0x01780000e310783b */ /* 0x004ea20000000200 */
[----:B------:R-:W3:Y:S01]  /*ac20*/  MUFU.TANH R24, R24 ;  /* 0x0000001800187308 */ /* 0x000ee20000002400 */
[----:B------:R-:W-:-:S04]  /*ac30*/  DEPBAR.LE SB0, 0x0 ;  /* 0x000080000000791a */ /* 0x000fc80000000000 */
[----:B------:R-:W-:Y:S01]  /*ac40*/  FMUL.FTZ R172, R182, c[0x0][0x2ec] ;  /* 0x0000bb00b6ac7a20 */ /* 0x000fe20000410000 */
[----:B------:R-:W-:Y:S01]  /*ac50*/  HMMA.16816.F32 R192, R184, R174, R192 ;  /* 0x000000aeb8c0723c */ /* 0x000fe200000018c0 */
[----:B------:R-:W-:Y:S01]  /*ac60*/  FMUL.FTZ R173, R183, c[0x0][0x2ec] ;  /* 0x0000bb00b7ad7a20 */ /* 0x000fe20000410000 */
[----:B------:R-:W2:Y:S06]  /*ac70*/  MUFU.TANH R27, R27 ;  /* 0x0000001b001b7308 */ /* 0x000eac0000002400 */
[C---:B----4-:R-:W-:Y:S02]  /*ac80*/  HMMA.16816.F32 R164, R12.reuse, R22, R164 ;  /* 0x000000160ca4723c */ /* 0x050fe400000018a4 */
[----:B------:R-:W4:Y:S05]  /*ac90*/  MUFU.TANH R176, R176 ;  /* 0x000000b000b07308 */ /* 0x000f2a0000002400 */
[----:B-1----:R-:W-:Y:S01]  /*aca0*/  IMAD.SHL.U32 R22, R178, 0x2, RZ ;  /* 0x00000002b2167824 */ /* 0x002fe200078e00ff */
[----:B------:R-:W-:Y:S01]  /*acb0*/  HMMA.16816.F32 R168, R12, R20, R168 ;  /* 0x000000140ca8723c */ /* 0x000fe200000018a8 */
[----:B------:R-:W-:Y:S01]  /*acc0*/  IMAD.U32 R23, RZ, RZ, UR26 ;  /* 0x0000001aff177e24 */ /* 0x000fe2000f8e00ff */
[----:B------:R-:W1:Y:S02]  /*acd0*/  MUFU.TANH R26, R26 ;  /* 0x0000001a001a7308 */ /* 0x000e640000002400 */
[----:B------:R-:W-:-:S03]  /*ace0*/  LOP3.LUT R22, R22, 0x6, RZ, 0xc0, !PT ;  /* 0x0000000616167812 */ /* 0x000fc600078ec0ff */
[----:B------:R-:W-:Y:S02]  /*acf0*/  FMUL.FTZ R21, R181, c[0x0][0x2ec] ;  /* 0x0000bb00b5157a20 */ /* 0x000fe40000410000 */
[----:B------:R-:W-:Y:S01]  /*ad00*/  IMAD R23, R23, 0x40, R22 ;  /* 0x0000004017177824 */ /* 0x000fe200078e0216 */
[----:B------:R-:W1:Y:S01]  /*ad10*/  MUFU.TANH R20, R179 ;  /* 0x000000b300147308 */ /* 0x000e620000002400 */
[----:B--2---:R-:W-:Y:S05]  /*ad20*/  HMMA.16816.F32 R32, R28, R16, R32 ;  /* 0x000000101c20723c */ /* 0x004fea0000001820 */
[----:B------:R-:W-:Y:S02]  /*ad30*/  FMUL.FTZ R164, R164, c[0x0][0x2ec] ;  /* 0x0000bb00a4a47a20 */ /* 0x000fe40000410000 */
[----:B------:R-:W2:Y:S01]  /*ad40*/  MUFU.TANH R177, R177 ;  /* 0x000000b100b17308 */ /* 0x000ea20000002400 */
[----:B------:R-:W-:-:S02]  /*ad50*/  FMUL.FTZ R165, R165, c[0x0][0x2ec] ;  /* 0x0000bb00a5a57a20 */ /* 0x000fc40000410000 */
[----:B------:R-:W-:Y:S01]  /*ad60*/  FMUL.FTZ R166, R166, c[0x0][0x2ec] ;  /* 0x0000bb00a6a67a20 */ /* 0x000fe20000410000 */
[----:B------:R-:W-:Y:S01]  /*ad70*/  IADD3 R17, R23, 0x1, RZ ;  /* 0x0000000117117810 */ /* 0x000fe20007ffe0ff */
[----:B------:R-:W-:Y:S01]  /*ad80*/  HMMA.16816.F32 R192, R28, R18, R192 ;  /* 0x000000121cc0723c */ /* 0x000fe200000018c0 */
[----:B------:R-:W-:Y:S02]  /*ad90*/  FMUL.FTZ R22, R170, c[0x0][0x2ec] ;  /* 0x0000bb00aa167a20 */ /* 0x000fe40000410000 */
[C---:B------:R-:W-:Y:S01]  /*ada0*/  ISETP.GE.AND P2, PT, R17.reuse, R248, PT ;  /* 0x000000f81100720c */ /* 0x040fe20003f46270 */
[----:B------:R-:W-:Y:S01]  /*adb0*/  MUFU.TANH R21, R21 ;  /* 0x0000001500157308 */ /* 0x000fe20000002400 */
[----:B------:R-:W-:Y:S01]  /*adc0*/  ISETP.GE.AND P1, PT, R17, R2, PT ;  /* 0x000000021100720c */ /* 0x000fe20003f26270 */
[----:B------:R-:W-:Y:S01]  /*add0*/  FMUL.FTZ R168, R168, c[0x0][0x2ec] ;  /* 0x0000bb00a8a87a20 */ /* 0x000fe20000410000 */
[----:B------:R-:W-:Y:S01]  /*ade0*/  IADD3 R17, R23, 0x8, RZ ;  /* 0x0000000817117810 */ /* 0x000fe20007ffe0ff */
[----:B------:R-:W-:Y:S01]  /*adf0*/  FMUL.FTZ R170, R171, c[0x0][0x2ec] ;  /* 0x0000bb00abaa7a20 */ /* 0x000fe20000410000 */
[----:B------:R-:W-:Y:S01]  /*ae00*/  IADD3 R19, R23, 0x9, RZ ;  /* 0x0000000917137810 */ /* 0x000fe20007ffe0ff */
[----:B------:R-:W-:Y:S01]  /*ae10*/  FMUL.FTZ R169, R169, c[0x0][0x2ec] ;  /* 0x0000bb00a9a97a20 */ /* 0x000fe20000410000 */
[----:B------:R-:W-:Y:S01]  /*ae20*/  ISETP.GE.AND P0, PT, R17, R248, PT ;  /* 0x000000f81100720c */ /* 0x000fe20003f06270 */
[----:B------:R-:W1:Y:S01]  /*ae30*/  MUFU.TANH R172, R172 ;  /* 0x000000ac00ac7308 */ /* 0x000e620000002400 */
[----:B-----5:R-:W-:Y:S01]  /*ae40*/  FSEL R189, R189, -INF , !P2 ;  /* 0xff800000bdbd7808 */ /* 0x020fe20005000000 */
[----:B------:R-:W-:Y:S01]  /*ae50*/  FMUL.FTZ R167, R167, c[0x0][0x2ec] ;  /* 0x0000bb00a7a77a20 */ /* 0x000fe20000410000 */
[----:B------:R-:W-:Y:S01]  /*ae60*/  ISETP.GE.AND P2, PT, R17, R2, PT ;  /* 0x000000021100720c */ /* 0x000fe20003f46270 */
[----:B------:R-:W-:Y:S01]  /*ae70*/  HMMA.16816.F32 R32, R12, R4, R32 ;  /* 0x000000040c20723c */ /* 0x000fe20000001820 */
[----:B---3--:R-:W-:-:S02]  /*ae80*/  FSEL R16, R24, -INF , !P1 ;  /* 0xff80000018107808 */ /* 0x008fc40004800000 */
[----:B------:R-:W-:Y:S01]  /*ae90*/  FSEL R17, R190, -INF , !P0 ;  /* 0xff800000be117808 */ /* 0x000fe20004000000 */
[----:B------:R-:W3:Y:S01]  /*aea0*/  MUFU.TANH R173, R173 ;  /* 0x000000ad00ad7308 */ /* 0x000ee20000002400 */
[C---:B------:R-:W-:Y:S02]  /*aeb0*/  ISETP.GE.AND P1, PT, R19.reuse, R248, PT ;  /* 0x000000f81300720c */ /* 0x040fe40003f26270 */
[----:B------:R-:W-:Y:S01]  /*aec0*/  ISETP.GE.AND P0, PT, R19, R2, PT ;  /* 0x000000021300720c */ /* 0x000fe20003f06270 */
[----:B------:R-:W-:Y:S01]  /*aed0*/  HMMA.16816.F32 R192, R12, R6, R192 ;  /* 0x000000060cc0723c */ /* 0x000fe200000018c0 */
[----:B------:R-:W-:Y:S02]  /*aee0*/  IADD3 R19, R23, 0x10, RZ ;  /* 0x0000001017137810 */ /* 0x000fe40007ffe0ff */
[----:B------:R-:W-:Y:S01]  /*aef0*/  FSEL R18, R191, -INF , !P2 ;  /* 0xff800000bf127808 */ /* 0x000fe20005000000 */
[----:B------:R-:W5:Y:S01]  /*af00*/  MUFU.TANH R203, R168 ;  /* 0x000000a800cb7308 */ /* 0x000f620000002400 */
[----:B------:R-:W-:-:S02]  /*af10*/  ISETP.GE.AND P2, PT, R19, R248, PT ;  /* 0x000000f81300720c */ /* 0x000fc40003f46270 */
[----:B------:R-:W-:Y:S02]  /*af20*/  IADD3 R29, R23, 0x11, RZ ;  /* 0x00000011171d7810 */ /* 0x000fe40007ffe0ff */
[----:B------:R-:W-:Y:S02]  /*af30*/  FSEL R5, R25, -INF , !P1 ;  /* 0xff80000019057808 */ /* 0x000fe40004800000 */
[----:B------:R-:W-:Y:S01]  /*af40*/  ISETP.GE.AND P1, PT, R19, R2, PT ;  /* 0x000000021300720c */ /* 0x000fe20003f26270 */
[----:B------:R-:W1:Y:S01]  /*af50*/  MUFU.TANH R22, R22 ;  /* 0x0000001600167308 */ /* 0x000e620000002400 */
[----:B------:R-:W-:Y:S02]  /*af60*/  FSEL R4, R196, -INF , !P0 ;  /* 0xff800000c4047808 */ /* 0x000fe40004000000 */
[----:B------:R-:W-:Y:S01]  /*af70*/  FSEL R31, R27, -INF , !P2 ;  /* 0xff8000001b1f7808 */ /* 0x000fe20005000000 */
[----:B------:R-:W-:Y:S01]  /*af80*/  FMUL.FTZ R33, R33, c[0x0][0x2ec] ;  /* 0x0000bb0021217a20 */ /* 0x000fe20000410000 */
[----:B------:R-:W-:Y:S01]  /*af90*/  ISETP.GE.AND P0, PT, R29, R248, PT ;  /* 0x000000f81d00720c */ /* 0x000fe20003f06270 */
[----:B------:R-:W-:Y:S01]  /*afa0*/  FMUL.FTZ R34, R34, c[0x0][0x2ec] ;  /* 0x0000bb0022227a20 */ /* 0x000fe20000410000 */
[----:B------:R-:W-:Y:S01]  /*afb0*/  IADD3 R27, R23, 0x18, RZ ;  /* 0x00000018171b7810 */ /* 0x000fe20007ffe0ff */
[----:B------:R2:W2:Y:S01]  /*afc0*/  MUFU.TANH R201, R169 ;  /* 0x000000a900c97308 */ /* 0x0004a20000002400 */
[----:B------:R-:W-:Y:S01]  /*afd0*/  ISETP.GE.AND P2, PT, R29, R2, PT ;  /* 0x000000021d00720c */ /* 0x000fe20003f46270 */
[----:B------:R-:W-:Y:S01]  /*afe0*/  FMUL.FTZ R32, R32, c[0x0][0x2ec] ;  /* 0x0000bb0020207a20 */ /* 0x000fe20000410000 */
[----:B------:R-:W-:Y:S01]  /*aff0*/  IADD3 R25, R23, 0x19, RZ ;  /* 0x0000001917197810 */ /* 0x000fe20007ffe0ff */
[----:B------:R-:W-:Y:S01]  /*b000*/  FMUL.FTZ R183, R193, c[0x0][0x2ec] ;  /* 0x0000bb00c1b77a20 */ /* 0x000fe20000410000 */
[----:B----4-:R-:W-:Y:S01]  /*b010*/  FSEL R30, R176, -INF , !P1 ;  /* 0xff800000b01e7808 */ /* 0x010fe20004800000 */
[----:B------:R-:W-:Y:S01]  /*b020*/  FMUL.FTZ R35, R35, c[0x0][0x2ec] ;  /* 0x0000bb0023237a20 */ /* 0x000fe20000410000 */
[----:B------:R-:W-:Y:S01]  /*b030*/  ISETP.GE.AND P1, PT, R27, R248, PT ;  /* 0x000000f81b00720c */ /* 0x000fe20003f26270 */
[----:B------:R-:W4:Y:S01]  /*b040*/  MUFU.TANH R170, R170 ;  /* 0x000000aa00aa7308 */ /* 0x000f220000002400 */
[----:B-1----:R-:W-:Y:S01]  /*b050*/  FSEL R29, R26, -INF , !P0 ;  /* 0xff8000001a1d7808 */ /* 0x002fe20004000000 */
[----:B------:R-:W-:Y:S01]  /*b060*/  FMUL.FTZ R176, R194, c[0x0][0x2ec] ;  /* 0x0000bb00c2b07a20 */ /* 0x000fe20000410000 */
[----:B------:R-:W-:Y:S01]  /*b070*/  FSEL R26, R20, -INF , !P2 ;  /* 0xff800000141a7808 */ /* 0x000fe20005000000 */
[----:B------:R-:W-:Y:S01]  /*b080*/  FMUL.FTZ R178, R195, c[0x0][0x2ec] ;  /* 0x0000bb00c3b27a20 */ /* 0x000fe20000410000 */
[----:B------:R-:W-:-:S02]  /*b090*/  ISETP.GE.AND P0, PT, R27, R2, PT ;  /* 0x000000021b00720c */ /* 0x000fc40003f06270 */
[----:B------:R-:W-:Y:S01]  /*b0a0*/  ISETP.GE.AND P2, PT, R25, R248, PT ;  /* 0x000000f81900720c */ /* 0x000fe20003f46270 */
[----:B------:R-:W1:Y:S01]  /*b0b0*/  MUFU.TANH R199, R164 ;  /* 0x000000a400c77308 */ /* 0x000e620000002400 */
[----:B------:R-:W-:Y:S01]  /*b0c0*/  IADD3 R13, R23, 0x20, RZ ;  /* 0x00000020170d7810 */ /* 0x000fe20007ffe0ff */
[----:B--2---:R-:W-:Y:S01]  /*b0d0*/  FMUL.FTZ R169, R192, c[0x0][0x2ec] ;  /* 0x0000bb00c0a97a20 */ /* 0x004fe20000410000 */
[----:B------:R-:W-:Y:S02]  /*b0e0*/  FSEL R27, R177, -INF , !P1 ;  /* 0xff800000b11b7808 */ /* 0x000fe40004800000 */
[----:B------:R-:W-:Y:S02]  /*b0f0*/  ISETP.GE.AND P1, PT, R25, R2, PT ;  /* 0x000000021900720c */ /* 0x000fe40003f26270 */
[----:B------:R-:W-:Y:S01]  /*b100*/  FSEL R28, R172, -INF , !P0 ;  /* 0xff800000ac1c7808 */ /* 0x000fe20004000000 */
[----:B------:R-:W-:Y:S01]  /*b110*/  MUFU.TANH R197, R165 ;  /* 0x000000a500c57308 */ /* 0x000fe20000002400 */
[----:B------:R-:W-:-:S02]  /*b120*/  FSEL R25, R21, -INF , !P2 ;  /* 0xff80000015197808 */ /* 0x000fc40005000000 */
[C---:B------:R-:W-:Y:S02]  /*b130*/  ISETP.GE.AND P0, PT, R13.reuse, R248, PT ;  /* 0x000000f80d00720c */ /* 0x040fe40003f06270 */
[----:B------:R-:W-:Y:S02]  /*b140*/  ISETP.GE.AND P2, PT, R13, R2, PT ;  /* 0x000000020d00720c */ /* 0x000fe40003f46270 */
[C---:B------:R-:W-:Y:S01]  /*b150*/  IADD3 R7, R23.reuse, 0x21, RZ ;  /* 0x0000002117077810 */ /* 0x040fe20007ffe0ff */
[----:B------:R-:W2:Y:S01]  /*b160*/  MUFU.TANH R19, R166 ;  /* 0x000000a600137308 */ /* 0x000ea20000002400 */
[----:B------:R-:W-:Y:S02]  /*b170*/  IADD3 R13, R23, 0x28, RZ ;  /* 0x00000028170d7810 */ /* 0x000fe40007ffe0ff */
[----:B---3--:R-:W-:Y:S02]  /*b180*/  FSEL R24, R173, -INF , !P1 ;  /* 0xff800000ad187808 */ /* 0x008fe40004800000 */
[----:B-----5:R-:W-:-:S02]  /*b190*/  FSEL R203, R203, -INF , !P0 ;  /* 0xff800000cbcb7808 */ /* 0x020fc40004000000 */
[----:B------:R-:W-:Y:S01]  /*b1a0*/  FSEL R196, R22, -INF , !P2 ;  /* 0xff80000016c47808 */ /* 0x000fe20005000000 */
[----:B------:R-:W3:Y:S01]  /*b1b0*/  MUFU.TANH R168, R167 ;  /* 0x000000a700a87308 */ /* 0x000ee20000002400 */
[C---:B------:R-:W-:Y:S02]  /*b1c0*/  ISETP.GE.AND P1, PT, R7.reuse, R248, PT ;  /* 0x000000f80700720c */ /* 0x040fe40003f26270 */
[----:B------:R-:W-:Y:S02]  /*b1d0*/  ISETP.GE.AND P0, PT, R7, R2, PT ;  /* 0x000000020700720c */ /* 0x000fe40003f06270 */
[----:B------:R-:W-:Y:S02]  /*b1e0*/  ISETP.GE.AND P2, PT, R13, R248, PT ;  /* 0x000000f80d00720c */ /* 0x000fe40003f46270 */
[----:B------:R-:W-:Y:S01]  /*b1f0*/  IADD3 R7, R23, 0x29, RZ ;  /* 0x0000002917077810 */ /* 0x000fe20007ffe0ff */
[----:B------:R-:W-:Y:S01]  /*b200*/  MUFU.TANH R171, R33 ;  /* 0x0000002100ab7308 */ /* 0x000fe20000002400 */
[----:B------:R-:W-:-:S02]  /*b210*/  FSEL R201, R201, -INF , !P1 ;  /* 0xff800000c9c97808 */ /* 0x000fc40004800000 */
[----:B----4-:R-:W-:Y:S02]  /*b220*/  FSEL R170, R170, -INF , !P0 ;  /* 0xff800000aaaa7808 */ /* 0x010fe40004000000 */
[----:B-1----:R-:W-:Y:S02]  /*b230*/  FSEL R199, R199, -INF , !P2 ;  /* 0xff800000c7c77808 */ /* 0x002fe40005000000 */
[----:B------:R-:W-:Y:S01]  /*b240*/  ISETP.GE.AND P1, PT, R13, R2, PT ;  /* 0x000000020d00720c */ /* 0x000fe20003f26270 */
[----:B------:R-:W1:Y:S01]  /*b250*/  MUFU.TANH R182, R34 ;  /* 0x0000002200b67308 */ /* 0x000e620000002400 */
[C---:B------:R-:W-:Y:S02]  /*b260*/  ISETP.GE.AND P0, PT, R7.reuse, R248, PT ;  /* 0x000000f80700720c */ /* 0x040fe40003f06270 */
[----:B------:R-:W-:Y:S02]  /*b270*/  ISETP.GE.AND P2, PT, R7, R2, PT ;  /* 0x000000020700720c */ /* 0x000fe40003f46270 */
[----:B------:R-:W-:-:S02]  /*b280*/  IADD3 R7, R23, 0x30, RZ ;  /* 0x0000003017077810 */ /* 0x000fc40007ffe0ff */
[----:B------:R-:W-:Y:S01]  /*b290*/  IADD3 R13, R23, 0x31, RZ ;  /* 0x00000031170d7810 */ /* 0x000fe20007ffe0ff */
[----:B------:R-:W4:Y:S01]  /*b2a0*/  MUFU.TANH R169, R169 ;  /* 0x000000a900a97308 */ /* 0x000f220000002400 */
[----:B--2---:R-:W-:Y:S02]  /*b2b0*/  FSEL R192, R19, -INF , !P1 ;  /* 0xff80000013c07808 */ /* 0x004fe40004800000 */
[----:B------:R-:W-:Y:S02]  /*b2c0*/  FSEL R197, R197, -INF , !P0 ;  /* 0xff800000c5c57808 */ /* 0x000fe40004000000 */
[----:B---3--:R-:W-:Y:S02]  /*b2d0*/  FSEL R168, R168, -INF , !P2 ;  /* 0xff800000a8a87808 */ /* 0x008fe40005000000 */
[C---:B------:R-:W-:Y:S01]  /*b2e0*/  ISETP.GE.AND P1, PT, R7.reuse, R248, PT ;  /* 0x000000f80700720c */ /* 0x040fe20003f26270 */
[----:B------:R-:W2:Y:S01]  /*b2f0*/  MUFU.TANH R183, R183 ;  /* 0x000000b700b77308 */ /* 0x000ea20000002400 */
[----:B------:R-:W-:-:S02]  /*b300*/  ISETP.GE.AND P0, PT, R7, R2, PT ;  /* 0x000000020700720c */ /* 0x000fc40003f06270 */
[-C--:B------:R-:W-:Y:S02]  /*b310*/  ISETP.GE.AND P2, PT, R13, R248.reuse, PT ;  /* 0x000000f80d00720c */ /* 0x080fe40003f46270 */
[----:B------:R-:W-:Y:S02]  /*b320*/  IADD3 R7, R23, 0x38, RZ ;  /* 0x0000003817077810 */ /* 0x000fe40007ffe0ff */
[----:B-1----:R-:W-:Y:S01]  /*b330*/  FSEL R182, R182, -INF , !P0 ;  /* 0xff800000b6b67808 */ /* 0x002fe20004000000 */
[----:B------:R-:W1:Y:S01]  /*b340*/  MUFU.TANH R32, R32 ;  /* 0x0000002000207308 */ /* 0x000e620000002400 */
[----:B------:R-:W-:Y:S02]  /*b350*/  FSEL R171, R171, -INF , !P2 ;  /* 0xff800000abab7808 */ /* 0x000fe40005000000 */
[C---:B------:R-:W-:Y:S02]  /*b360*/  ISETP.GE.AND P0, PT, R7.reuse, R248, PT ;  /* 0x000000f80700720c */ /* 0x040fe40003f06270 */
[----:B------:R-:W-:-:S02]  /*b370*/  ISETP.GE.AND P2, PT, R7, R2, PT ;  /* 0x000000020700720c */ /* 0x000fc40003f46270 */
[----:B------:R-:W-:Y:S01]  /*b380*/  IADD3 R7, R23, 0x39, RZ ;  /* 0x0000003917077810 */ /* 0x000fe20007ffe0ff */
[----:B------:R-:W3:Y:S01]  /*b390*/  MUFU.TANH R180, R35 ;  /* 0x0000002300b47308 */ /* 0x000ee20000002400 */
[----:B----4-:R-:W-:Y:S01]  /*b3a0*/  FSEL R169, R169, -INF , !P0 ;  /* 0xff800000a9a97808 */ /* 0x010fe20004000000 */
[----:B------:R-:W-:Y:S01]  /*b3b0*/  BAR.SYNC.DEFER_BLOCKING 0x0 ;  /* 0x0000000000007b1d */ /* 0x000fe20000010000 */
[----:B------:R-:W-:-:S04]  /*b3c0*/  ISETP.GE.AND P0, PT, R7, R248, PT ;  /* 0x000000f80700720c */ /* 0x000fc80003f06270 */
[----:B--2---:R-:W-:Y:S01]  /*b3d0*/  FSEL R183, R183, -INF , !P0 ;  /* 0xff800000b7b77808 */ /* 0x004fe20004000000 */
[----:B------:R-:W2:Y:S01]  /*b3e0*/  MUFU.TANH R3, R3 ;  /* 0x0000000300037308 */ /* 0x000ea20000002400 */
[----:B-1----:R-:W-:Y:S02]  /*b3f0*/  FSEL R185, R32, -INF , !P1 ;  /* 0xff80000020b97808 */ /* 0x002fe40004800000 */
[----:B------:R-:W-:Y:S02]  /*b400*/  PLOP3.LUT P0, PT, PT, PT, UP0, 0x80, 0x0 ;  /* 0x000000000000781c */ /* 0x000fe40003f0f008 */
[----:B------:R-:W-:-:S03]  /*b410*/  ISETP.GE.AND P1, PT, R13, R2, PT ;  /* 0x000000020d00720c */ /* 0x000fc60003f26270 */
[----:B------:R-:W1:Y:S01]  /*b420*/  MUFU.TANH R176, R176 ;  /* 0x000000b000b07308 */ /* 0x000e620000002400 */
[----:B---3--:R-:W-:Y:S02]  /*b430*/  FSEL R180, R180, -INF , !P1 ;  /* 0xff800000b4b47808 */ /* 0x008fe40004800000 */
[----:B------:R-:W-:-:S05]  /*b440*/  ISETP.GE.AND P1, PT, R23, R248, PT ;  /* 0x000000f81700720c */ /* 0x000fca0003f26270 */
[----:B------:R-:W3:Y:S01]  /*b450*/  MUFU.TANH R188, R188 ;  /* 0x000000bc00bc7308 */ /* 0x000ee20000002400 */
[----:B--2---:R-:W-:Y:S02]  /*b460*/  FSEL R3, R3, -INF , !P1 ;  /* 0xff80000003037808 */ /* 0x004fe40004800000 */
[----:B------:R-:W-:-:S05]  /*b470*/  ISETP.GE.AND P1, PT, R7, R2, PT ;  /* 0x000000020700720c */ /* 0x000fca0003f26270 */
[----:B------:R-:W2:Y:S01]  /*b480*/  MUFU.TANH R178, R178 ;  /* 0x000000b200b27308 */ /* 0x000ea20000002400 */
[----:B-1----:R-:W-:Y:S02]  /*b490*/  FSEL R176, R176, -INF , !P2 ;  /* 0xff800000b0b07808 */ /* 0x002fe40005000000 */
[----:B------:R-:W-:-:S04]  /*b4a0*/  ISETP.GE.AND P2, PT, R23, R2, PT ;  /* 0x000000021700720c */ /* 0x000fc80003f46270 */
[----:B---3--:R-:W-:Y:S02]  /*b4b0*/  FSEL R188, R188, -INF , !P2 ;  /* 0xff800000bcbc7808 */ /* 0x008fe40005000000 */
        /* <DEDUP_REMOVED lines=74> */
.L_x_942:
[----:B------:R-:W-:Y:S05]  /*b960*/  BSYNC B0 ;  /* 0x0000000000007941 */ /* 0x000fea0003800000 */
.L_x_941:
[----:B------:R-:W0:Y:S02]  /*b970*/  LDGDEPBAR ;  /* 0x00000000000079af */ /* 0x000e240000000000 */
.L_x_940:
[----:B-1----:R-:W-:Y:S01]  /*b980*/  FMNMX.FTZ R12, R200, R3, !PT ;  /* 0x00000003c80c7209 */ /* 0x002fe20007810000 */
[----:B------:R-:W-:Y:S01]  /*b990*/  LDSM.16.MT88.4 R20, [R228+0x18000] ;  /* 0x01800000e414783b */ /* 0x000fe20000004200 */
[----:B--2---:R-:W-:Y:S01]  /*b9a0*/  FMNMX.FTZ R7, R0, R188, !PT ;  /* 0x000000bc00077209 */ /* 0x004fe20007810000 */
[----:B------:R-:W-:Y:S01]  /*b9b0*/  @UP0 UIADD3 UR9, UR9, -0x4, URZ ;  /* 0xfffffffc09090890 */ /* 0x000fe2000fffe03f */
        /* <DEDUP_REMOVED lines=37> */
[----:B-1----:R-:W-:-:S03]  /*bc10*/  FMNMX.FTZ R164, R13, R164, !PT ;  /* 0x000000a40da47209 */ /* 0x002fc60007810000 */
[----:B------:R-:W-:Y:S01]  /*bc20*/  LDSM.16.MT88.4 R12, [R225+0x18000] ;  /* 0x01800000e10c783b */ /* 0x000fe20000004200 */
        /* <DEDUP_REMOVED lines=15> */
[----:B------:R-:W-:-:S02]  /*bd20*/  FMUL.FTZ R179, R5, c[0x0][0x23c] ;  /* 0x00008f0005b37a20 */ /* 0x000fc40000410000 */
[----:B------:R-:W-:Y:S01]  /*bd30*/  FADD.FTZ R7, R0, -R7 ;  /* 0x8000000700077221 */ /* 0x000fe20000010000 */
[----:B------:R-:W1:Y:S01]  /*bd40*/  MUFU.EX2 R173, R173 ;  /* 0x000000ad00ad7308 */ /* 0x000e620000000800 */
[--C-:B------:R-:W-:Y:S02]  /*bd50*/  FFMA.FTZ R166, R188, c[0x0][0x23c], -R181.reuse ;  /* 0x00008f00bca67a23 */ /* 0x100fe400000108b5 */
[--C-:B------:R-:W-:Y:S02]  /*bd60*/  FFMA.FTZ R165, R16, c[0x0][0x23c], -R181.reuse ;  /* 0x00008f0010a57a23 */ /* 0x100fe400000108b5 */
[--C-:B------:R-:W-:Y:S02]  /*bd70*/  FFMA.FTZ R2, R18, c[0x0][0x23c], -R181.reuse ;  /* 0x00008f0012027a23 */ /* 0x100fe400000108b5 */
[----:B------:R-:W-:Y:S01]  /*bd80*/  FFMA.FTZ R175, R4, c[0x0][0x23c], -R181 ;  /* 0x00008f0004af7a23 */ /* 0x000fe200000108b5 */
[----:B------:R-:W-:Y:S01]  /*bd90*/  MUFU.EX2 R172, R172 ;  /* 0x000000ac00ac7308 */ /* 0x000fe20000000800 */
[----:B------:R-:W-:Y:S01]  /*bda0*/  FMUL.FTZ R177, R7, c[0x0][0x23c] ;  /* 0x00008f0007b17a20 */ /* 0x000fe20000410000 */
[----:B------:R-:W2:Y:S01]  /*bdb0*/  LDSM.16.MT88.4 R16, [R226+0x18000] ;  /* 0x01800000e210783b */ /* 0x000ea20000004200 */
[----:B------:R-:W-:-:S02]  /*bdc0*/  FFMA.FTZ R187, R31, c[0x0][0x23c], -R184 ;  /* 0x00008f001fbb7a23 */ /* 0x000fc400000108b8 */
[--C-:B------:R-:W-:Y:S02]  /*bdd0*/  FFMA.FTZ R0, R29, c[0x0][0x23c], -R184.reuse ;  /* 0x00008f001d007a23 */ /* 0x100fe400000108b8 */
[--C-:B------:R-:W-:Y:S01]  /*bde0*/  FFMA.FTZ R186, R27, c[0x0][0x23c], -R184.reuse ;  /* 0x00008f001bba7a23 */ /* 0x100fe200000108b8 */
[----:B------:R-:W3:Y:S01]  /*bdf0*/  MUFU.EX2 R167, R167 ;  /* 0x000000a700a77308 */ /* 0x000ee20000000800 */
[----:B-1----:R-:W-:Y:S01]  /*be00*/  F2FP.PACK_AB R4, R173, R174 ;  /* 0x000000aead04723e */ /* 0x002fe200000000ff */
[----:B------:R-:W-:Y:S02]  /*be10*/  FFMA.FTZ R189, R25, c[0x0][0x23c], -R184 ;  /* 0x00008f0019bd7a23 */ /* 0x000fe400000108b8 */
[--C-:B------:R-:W-:Y:S02]  /*be20*/  FFMA.FTZ R188, R30, c[0x0][0x23c], -R181.reuse ;  /* 0x00008f001ebc7a23 */ /* 0x100fe400000108b5 */
[--C-:B------:R-:W-:Y:S02]  /*be30*/  FFMA.FTZ R191, R26, c[0x0][0x23c], -R181.reuse ;  /* 0x00008f001abf7a23 */ /* 0x100fe400000108b5 */
[----:B------:R-:W-:Y:S01]  /*be40*/  MUFU.EX2 R166, R166 ;  /* 0x000000a600a67308 */ /* 0x000fe20000000800 */
[----:B------:R-:W-:-:S02]  /*be50*/  FFMA.FTZ R190, R28, c[0x0][0x23c], -R181 ;  /* 0x00008f001cbe7a23 */ /* 0x000fc400000108b5 */
[----:B------:R-:W-:Y:S01]  /*be60*/  FFMA.FTZ R193, R24, c[0x0][0x23c], -R181 ;  /* 0x00008f0018c17a23 */ /* 0x000fe200000108b5 */
[----:B------:R-:W-:Y:S01]  /*be70*/  LDSM.16.MT88.4 R28, [R228+0x1a800] ;  /* 0x01a80000e41c783b */ /* 0x000fe20000004200 */
[--C-:B------:R-:W-:Y:S02]  /*be80*/  FFMA.FTZ R195, R201, c[0x0][0x23c], -R184.reuse ;  /* 0x00008f00c9c37a23 */ /* 0x100fe400000108b8 */
[--C-:B------:R-:W-:Y:S01]  /*be90*/  FFMA.FTZ R198, R199, c[0x0][0x23c], -R184.reuse ;  /* 0x00008f00c7c67a23 */ /* 0x100fe200000108b8 */
[----:B------:R-:W1:Y:S01]  /*bea0*/  MUFU.EX2 R165, R165 ;  /* 0x000000a500a57308 */ /* 0x000e620000000800 */
[----:B---3--:R-:W-:Y:S01]  /*beb0*/  F2FP.PACK_AB R6, R167, R172 ;  /* 0x000000aca706723e */ /* 0x008fe200000000ff */
[----:B------:R-:W-:Y:S01]  /*bec0*/  LDSM.16.MT88.4 R24, [R226+0x1a800] ;  /* 0x01a80000e218783b */ /* 0x000fe20000004200 */
[--C-:B------:R-:W-:Y:S02]  /*bed0*/  FFMA.FTZ R194, R203, c[0x0][0x23c], -R184.reuse ;  /* 0x00008f00cbc27a23 */ /* 0x100fe400000108b8 */
[----:B------:R-:W-:-:S02]  /*bee0*/  FFMA.FTZ R197, R197, c[0x0][0x23c], -R184 ;  /* 0x00008f00c5c57a23 */ /* 0x000fc400000108b8 */
[--C-:B------:R-:W-:Y:S01]  /*bef0*/  FFMA.FTZ R196, R196, c[0x0][0x23c], -R181.reuse ;  /* 0x00008f00c4c47a23 */ /* 0x100fe200000108b5 */
        /* <DEDUP_REMOVED lines=8> */
[----:B------:R-:W-:Y:S01]  /*bf80*/  LDSM.16.MT88.4 R168, [R225+0x1f000] ;  /* 0x01f00000e1a8783b */ /* 0x000fe20000004200 */
[--C-:B------:R-:W-:Y:S02]  /*bf90*/  FFMA.FTZ R182, R182, c[0x0][0x23c], -R181.reuse ;  /* 0x00008f00b6b67a23 */ /* 0x100fe400000108b5 */
[--C-:B------:R-:W-:Y:S01]  /*bfa0*/  FFMA.FTZ R203, R180, c[0x0][0x23c], -R181.reuse ;  /* 0x00008f00b4cb7a23 */ /* 0x100fe200000108b5 */
[----:B------:R-:W1:Y:S01]  /*bfb0*/  MUFU.EX2 R179, R179 ;  /* 0x000000b300b37308 */ /* 0x000e620000000800 */
[--C-:B------:R-:W-:Y:S02]  /*bfc0*/  FFMA.FTZ R176, R176, c[0x0][0x23c], -R181.reuse ;  /* 0x00008f00b0b07a23 */ /* 0x100fe400000108b5 */
[--C-:B------:R-:W-:Y:S02]  /*bfd0*/  FFMA.FTZ R185, R185, c[0x0][0x23c], -R184.reuse ;  /* 0x00008f00b9b97a23 */ /* 0x100fe400000108b8 */
[----:B------:R-:W-:Y:S02]  /*bfe0*/  FFMA.FTZ R183, R183, c[0x0][0x23c], -R184 ;  /* 0x00008f00b7b77a23 */ /* 0x000fe400000108b8 */
[----:B------:R-:W-:Y:S01]  /*bff0*/  FFMA.FTZ R181, R178, c[0x0][0x23c], -R181 ;  /* 0x00008f00b2b57a23 */ /* 0x000fe200000108b5 */
[----:B------:R-:W4:Y:S01]  /*c000*/  MUFU.EX2 R177, R177 ;  /* 0x000000b100b17308 */ /* 0x000f220000000800 */
[----:B---3--:R-:W-:Y:S01]  /*c010*/  F2FP.PACK_AB R7, R175, R2 ;  /* 0x00000002af07723e */ /* 0x008fe200000000ff */
[----:B-1----:R-:W-:-:S06]  /*c020*/  FMUL.FTZ R160, R160, R179 ;  /* 0x000000b3a0a07220 */ /* 0x002fcc0000410000 */
        /* <DEDUP_REMOVED lines=33> */
[----:B------:R-:W4:Y:S01]  /*c240*/  MUFU.EX2 R191, R191 ;  /* 0x000000bf00bf7308 */ /* 0x000f220000000800 */
        /* <DEDUP_REMOVED lines=9> */
[C---:B------:R-:W-:Y:S01]  /*c2e0*/  HMMA.16816.F32 R144, R4.reuse, R12, R144 ;  /* 0x0000000c0490723c */ /* 0x040fe20000001890 */
[----:B------:R-:W-:Y:S01]  /*c2f0*/  FMUL.FTZ R143, R143, R177 ;  /* 0x000000b18f8f7220 */ /* 0x000fe20000410000 */
[----:B------:R-:W5:Y:S01]  /*c300*/  MUFU.EX2 R193, R193 ;  /* 0x000000c100c17308 */ /* 0x000f620000000800 */
        /* <DEDUP_REMOVED lines=10> */
[----:B------:R-:W3:Y:S01]  /*c3b0*/  LDSM.16.MT88.4 R20, [R225+0x1a000] ;  /* 0x01a00000e114783b */ /* 0x000ee20000004200 */
[----:B------:R-:W-:Y:S01]  /*c3c0*/  FMUL.FTZ R43, R43, R177 ;  /* 0x000000b12b2b7220 */ /* 0x000fe20000410000 */
[----:B------:R-:W1:Y:S01]  /*c3d0*/  MUFU.EX2 R195, R195 ;  /* 0x000000c300c37308 */ /* 0x000e620000000800 */
[-C--:B------:R-:W-:Y:S02]  /*c3e0*/  FMUL.FTZ R52, R52, R179.reuse ;  /* 0x000000b334347220 */ /* 0x080fe40000410000 */
[----:B------:R-:W-:Y:S02]  /*c3f0*/  FMUL.FTZ R53, R53, R179 ;  /* 0x000000b335357220 */ /* 0x000fe40000410000 */
[----:B------:R-:W-:Y:S01]  /*c400*/  HMMA.16816.F32 R140, R4, R14, R140 ;  /* 0x0000000e048c723c */ /* 0x000fe2000000188c */
[----:B------:R-:W1:Y:S01]  /*c410*/  LDSM.16.MT88.4 R12, [R226+0x1a000] ;  /* 0x01a00000e20c783b */ /* 0x000e620000004200 */
[-C--:B------:R-:W-:Y:S01]  /*c420*/  FMUL.FTZ R54, R54, R177.reuse ;  /* 0x000000b136367220 */ /* 0x080fe20000410000 */
[----:B------:R-:W-:Y:S01]  /*c430*/  MUFU.EX2 R198, R198 ;  /* 0x000000c600c67308 */ /* 0x000fe20000000800 */
[----:B------:R-:W-:-:S02]  /*c440*/  FMUL.FTZ R55, R55, R177 ;  /* 0x000000b137377220 */ /* 0x000fc40000410000 */
[-C--:B------:R-:W-:Y:S02]  /*c450*/  FMUL.FTZ R56, R56, R179.reuse ;  /* 0x000000b338387220 */ /* 0x080fe40000410000 */
[----:B------:R-:W-:Y:S01]  /*c460*/  FMUL.FTZ R57, R57, R179 ;  /* 0x000000b339397220 */ /* 0x000fe20000410000 */
[C---:B--2---:R-:W-:Y:S01]  /*c470*/  HMMA.16816.F32 R36, R4.reuse, R16, R36 ;  /* 0x000000100424723c */ /* 0x044fe20000001824 */
[-C--:B------:R-:W-:Y:S01]  /*c480*/  FMUL.FTZ R58, R58, R177.reuse ;  /* 0x000000b13a3a7220 */ /* 0x080fe20000410000 */
[----:B------:R-:W-:Y:S01]  /*c490*/  MUFU.EX2 R197, R197 ;  /* 0x000000c500c57308 */ /* 0x000fe20000000800 */
[----:B------:R-:W-:Y:S02]  /*c4a0*/  FMUL.FTZ R59, R59, R177 ;  /* 0x000000b13b3b7220 */ /* 0x000fe40000410000 */
[-C--:B------:R-:W-:Y:S02]  /*c4b0*/  FMUL.FTZ R44, R44, R179.reuse ;  /* 0x000000b32c2c7220 */ /* 0x080fe40000410000 */
[----:B------:R-:W-:Y:S01]  /*c4c0*/  FMUL.FTZ R45, R45, R179 ;  /* 0x000000b32d2d7220 */ /* 0x000fe20000410000 */
[----:B------:R-:W-:Y:S01]  /*c4d0*/  HMMA.16816.F32 R40, R4, R18, R40 ;  /* 0x000000120428723c */ /* 0x000fe20000001828 */
[-C--:B------:R-:W-:Y:S01]  /*c4e0*/  FMUL.FTZ R46, R46, R177.reuse ;  /* 0x000000b12e2e7220 */ /* 0x080fe20000410000 */
[----:B------:R-:W2:Y:S01]  /*c4f0*/  LDSM.16.MT88.4 R16, [R224+0x1a000] ;  /* 0x01a00000e010783b */ /* 0x000ea20000004200 */
[----:B------:R-:W-:Y:S01]  /*c500*/  FMUL.FTZ R47, R47, R177 ;  /* 0x000000b12f2f7220 */ /* 0x000fe20000410000 */
[----:B------:R-:W-:Y:S01]  /*c510*/  MUFU.EX2 R196, R196 ;  /* 0x000000c400c47308 */ /* 0x000fe20000000800 */
[----:B------:R-:W-:-:S02]  /*c520*/  FMUL.FTZ R48, R48, R179 ;  /* 0x000000b330307220 */ /* 0x000fc40000410000 */
[----:B------:R-:W-:Y:S02]  /*c530*/  FMUL.FTZ R49, R49, R179 ;  /* 0x000000b331317220 */ /* 0x000fe40000410000 */
[-C--:B------:R-:W-:Y:S02]  /*c540*/  FMUL.FTZ R50, R50, R177.reuse ;  /* 0x000000b132327220 */ /* 0x080fe40000410000 */
[----:B------:R-:W-:Y:S01]  /*c550*/  FMUL.FTZ R51, R51, R177 ;  /* 0x000000b133337220 */ /* 0x000fe20000410000 */
[----:B------:R-:W1:Y:S01]  /*c560*/  MUFU.EX2 R199, R199 ;  /* 0x000000c700c77308 */ /* 0x000e620000000800 */
[-C--:B------:R-:W-:Y:S02]  /*c570*/  FMUL.FTZ R60, R60, R179.reuse ;  /* 0x000000b33c3c7220 */ /* 0x080fe40000410000 */
[----:B------:R-:W-:Y:S01]  /*c580*/  FMUL.FTZ R61, R61, R179 ;  /* 0x000000b33d3d7220 */ /* 0x000fe20000410000 */
[----:B---3--:R-:W-:Y:S01]  /*c590*/  HMMA.16816.F32 R52, R4, R20, R52 ;  /* 0x000000140434723c */ /* 0x008fe20000001834 */
[----:B------:R-:W-:-:S02]  /*c5a0*/  FMUL.FTZ R62, R62, R177 ;  /* 0x000000b13e3e7220 */ /* 0x000fc40000410000 */
[----:B------:R-:W-:Y:S01]  /*c5b0*/  FMUL.FTZ R63, R63, R177 ;  /* 0x000000b13f3f7220 */ /* 0x000fe20000410000 */
[----:B------:R-:W-:Y:S01]  /*c5c0*/  MUFU.EX2 R192, R192 ;  /* 0x000000c000c07308 */ /* 0x000fe20000000800 */
[-C--:B------:R-:W-:Y:S02]  /*c5d0*/  FMUL.FTZ R64, R64, R179.reuse ;  /* 0x000000b340407220 */ /* 0x080fe40000410000 */
[----:B------:R-:W-:Y:S01]  /*c5e0*/  FMUL.FTZ R65, R65, R179 ;  /* 0x000000b341417220 */ /* 0x000fe20000410000 */
[----:B------:R-:W-:Y:S01]  /*c5f0*/  HMMA.16816.F32 R56, R4, R22, R56 ;  /* 0x000000160438723c */ /* 0x000fe20000001838 */
[----:B------:R-:W3:Y:S01]  /*c600*/  LDSM.16.MT88.4 R20, [R226+0x1c000] ;  /* 0x01c00000e214783b */ /* 0x000ee20000004200 */
[-C--:B------:R-:W-:Y:S02]  /*c610*/  FMUL.FTZ R66, R66, R177.reuse ;  /* 0x000000b142427220 */ /* 0x080fe40000410000 */
[----:B------:R-:W-:Y:S01]  /*c620*/  FMUL.FTZ R67, R67, R177 ;  /* 0x000000b143437220 */ /* 0x000fe20000410000 */
[----:B------:R-:W2:Y:S01]  /*c630*/  MUFU.EX2 R201, R201 ;  /* 0x000000c900c97308 */ /* 0x000ea20000000800 */
        /* <DEDUP_REMOVED lines=24> */
[----:B------:R-:W-:Y:S01]  /*c7c0*/  FMUL.FTZ R75, R75, R177 ;  /* 0x000000b14b4b7220 */ /* 0x000fe20000410000 */
[C---:B---3--:R-:W-:Y:S01]  /*c7d0*/  HMMA.16816.F32 R76, R4.reuse, R20, R76 ;  /* 0x00000014044c723c */ /* 0x048fe2000000184c */
[-C--:B------:R-:W-:Y:S02]  /*c7e0*/  FMUL.FTZ R84, R84, R179.reuse ;  /* 0x000000b354547220 */ /* 0x080fe40000410000 */
[----:B------:R-:W-:Y:S01]  /*c7f0*/  FMUL.FTZ R85, R85, R179 ;  /* 0x000000b355557220 */ /* 0x000fe20000410000 */
[----:B------:R-:W-:Y:S01]  /*c800*/  MUFU.EX2 R183, R183 ;  /* 0x000000b700b77308 */ /* 0x000fe20000000800 */
[-C--:B------:R-:W-:Y:S02]  /*c810*/  FMUL.FTZ R86, R86, R177.reuse ;  /* 0x000000b156567220 */ /* 0x080fe40000410000 */
[----:B------:R-:W-:Y:S01]  /*c820*/  FMUL.FTZ R87, R87, R177 ;  /* 0x000000b157577220 */ /* 0x000fe20000410000 */
[----:B------:R-:W-:Y:S01]  /*c830*/  HMMA.16816.F32 R80, R4, R22, R80 ;  /* 0x000000160450723c */ /* 0x000fe20000001850 */
[----:B------:R-:W3:Y:S01]  /*c840*/  LDSM.16.MT88.4 R20, [R228+0x1e000] ;  /* 0x01e00000e414783b */ /* 0x000ee20000004200 */
[----:B------:R-:W-:-:S02]  /*c850*/  FMUL.FTZ R88, R88, R179 ;  /* 0x000000b358587220 */ /* 0x000fc40000410000 */
[----:B------:R-:W-:Y:S01]  /*c860*/  FMUL.FTZ R89, R89, R179 ;  /* 0x000000b359597220 */ /* 0x000fe20000410000 */
[----:B------:R-:W-:Y:S01]  /*c870*/  MUFU.EX2 R182, R182 ;  /* 0x000000b600b67308 */ /* 0x000fe20000000800 */
[-C--:B------:R-:W-:Y:S02]  /*c880*/  FMUL.FTZ R90, R90, R177.reuse ;  /* 0x000000b15a5a7220 */ /* 0x080fe40000410000 */
[C---:B-1----:R-:W-:Y:S01]  /*c890*/  HMMA.16816.F32 R68, R4.reuse, R12, R68 ;  /* 0x0000000c0444723c */ /* 0x042fe20000001844 */
[----:B------:R-:W-:Y:S02]  /*c8a0*/  FMUL.FTZ R91, R91, R177 ;  /* 0x000000b15b5b7220 */ /* 0x000fe40000410000 */
[-C--:B------:R-:W-:Y:S02]  /*c8b0*/  FMUL.FTZ R100, R100, R179.reuse ;  /* 0x000000b364647220 */ /* 0x080fe40000410000 */
[----:B------:R-:W-:Y:S01]  /*c8c0*/  FMUL.FTZ R101, R101, R179 ;  /* 0x000000b365657220 */ /* 0x000fe20000410000 */
[----:B------:R-:W1:Y:S01]  /*c8d0*/  MUFU.EX2 R203, R203 ;  /* 0x000000cb00cb7308 */ /* 0x000e620000000800 */
[-C--:B------:R-:W-:Y:S01]  /*c8e0*/  FMUL.FTZ R102, R102, R177.reuse ;  /* 0x000000b166667220 */ /* 0x080fe20000410000 */
[----:B------:R-:W-:Y:S01]  /*c8f0*/  HMMA.16816.F32 R72, R4, R14, R72 ;  /* 0x0000000e0448723c */ /* 0x000fe20000001848 */
[----:B------:R-:W1:Y:S01]  /*c900*/  LDSM.16.MT88.4 R12, [R224+0x1c000] ;  /* 0x01c00000e00c783b */ /* 0x000e620000004200 */
[----:B------:R-:W-:-:S02]  /*c910*/  FMUL.FTZ R103, R103, R177 ;  /* 0x000000b167677220 */ /* 0x000fc40000410000 */
[-C--:B------:R-:W-:Y:S02]  /*c920*/  FMUL.FTZ R104, R104, R179.reuse ;  /* 0x000000b368687220 */ /* 0x080fe40000410000 */
[----:B------:R-:W-:Y:S01]  /*c930*/  FMUL.FTZ R105, R105, R179 ;  /* 0x000000b369697220 */ /* 0x000fe20000410000 */
[----:B------:R-:W-:Y:S01]  /*c940*/  MUFU.EX2 R176, R176 ;  /* 0x000000b000b07308 */ /* 0x000fe20000000800 */
[-C--:B------:R-:W-:Y:S01]  /*c950*/  FMUL.FTZ R106, R106, R177.reuse ;  /* 0x000000b16a6a7220 */ /* 0x080fe20000410000 */
[C---:B--2---:R-:W-:Y:S01]  /*c960*/  HMMA.16816.F32 R84, R4.reuse, R16, R84 ;  /* 0x000000100454723c */ /* 0x044fe20000001854 */
[----:B------:R-:W-:Y:S02]  /*c970*/  FMUL.FTZ R107, R107, R177 ;  /* 0x000000b16b6b7220 */ /* 0x000fe40000410000 */
[-C--:B------:R-:W-:Y:S02]  /*c980*/  FMUL.FTZ R92, R92, R179.reuse ;  /* 0x000000b35c5c7220 */ /* 0x080fe40000410000 */
[----:B------:R-:W-:Y:S01]  /*c990*/  FMUL.FTZ R93, R93, R179 ;  /* 0x000000b35d5d7220 */ /* 0x000fe20000410000 */
[----:B------:R-:W2:Y:S01]  /*c9a0*/  MUFU.EX2 R181, R181 ;  /* 0x000000b500b57308 */ /* 0x000ea20000000800 */
[-C--:B------:R-:W-:Y:S01]  /*c9b0*/  FMUL.FTZ R94, R94, R177.reuse ;  /* 0x000000b15e5e7220 */ /* 0x080fe20000410000 */
[----:B------:R-:W-:Y:S01]  /*c9c0*/  HMMA.16816.F32 R88, R4, R18, R88 ;  /* 0x000000120458723c */ /* 0x000fe20000001858 */
[----:B------:R-:W-:Y:S01]  /*c9d0*/  FMUL.FTZ R95, R95, R177 ;  /* 0x000000b15f5f7220 */ /* 0x000fe20000410000 */
[----:B------:R-:W2:Y:S01]  /*c9e0*/  LDSM.16.MT88.4 R16, [R226+0x1e000] ;  /* 0x01e00000e210783b */ /* 0x000ea20000004200 */
[----:B------:R-:W-:-:S02]  /*c9f0*/  FMUL.FTZ R96, R96, R179 ;  /* 0x000000b360607220 */ /* 0x000fc40000410000 */
[----:B------:R-:W-:Y:S02]  /*ca00*/  FMUL.FTZ R97, R97, R179 ;  /* 0x000000b361617220 */ /* 0x000fe40000410000 */
[-C--:B------:R-:W-:Y:S01]  /*ca10*/  FMUL.FTZ R98, R98, R177.reuse ;  /* 0x000000b162627220 */ /* 0x080fe20000410000 */
        /* <DEDUP_REMOVED lines=33> */
[----:B---3--:R-:W-:Y:S01]  /*cc30*/  HMMA.16816.F32 R124, R4, R20, R124 ;  /* 0x00000014047c723c */ /* 0x008fe2000000187c */
[----:B------:R-:W-:-:S02]  /*cc40*/  FMUL.FTZ R123, R123, R177 ;  /* 0x000000b17b7b7220 */ /* 0x000fc40000410000 */
[----:B------:R-:W-:Y:S02]  /*cc50*/  FFMA.FTZ R174, R205, R179, R174 ;  /* 0x000000b3cdae7223 */ /* 0x000fe400000100ae */
[----:B------:R-:W-:Y:S02]  /*cc60*/  FFMA.FTZ R166, R252, R177, R166 ;  /* 0x000000b1fca67223 */ /* 0x000fe400000100a6 */
[----:B------:R-:W-:Y:S01]  /*cc70*/  FADD.FTZ R173, R173, R174 ;  /* 0x000000aeadad7221 */ /* 0x000fe20000010000 */
[----:B------:R-:W-:Y:S01]  /*cc80*/  HMMA.16816.F32 R128, R4, R22, R128 ;  /* 0x000000160480723c */ /* 0x000fe20000001880 */
[----:B------:R-:W3:Y:S01]  /*cc90*/  LDSM.16.MT88.4 R20, [R224+0x18800] ;  /* 0x01880000e014783b */ /* 0x000ee20000004200 */
[----:B------:R-:W-:-:S04]  /*cca0*/  FADD.FTZ R165, R165, R166 ;  /* 0x000000a6a5a57221 */ /* 0x000fc80000010000 */
[----:B------:R-:W-:Y:S02]  /*ccb0*/  FADD.FTZ R2, R2, R165 ;  /* 0x000000a502027221 */ /* 0x000fe40000010000 */
[----:B-1----:R-:W-:Y:S02]  /*ccc0*/  HMMA.16816.F32 R116, R4, R12, R116 ;  /* 0x0000000c0474723c */ /* 0x002fe40000001874 */
[----:B------:R-:W-:-:S06]  /*ccd0*/  FADD.FTZ R175, R175, R2 ;  /* 0x00000002afaf7221 */ /* 0x000fcc0000010000 */
[----:B------:R-:W-:Y:S01]  /*cce0*/  HMMA.16816.F32 R120, R4, R14, R120 ;  /* 0x0000000e0478723c */ /* 0x000fe20000001878 */
[----:B------:R-:W1:Y:S06]  /*ccf0*/  LDSM.16.MT88.4 R12, [R228+0x18800] ;  /* 0x01880000e40c783b */ /* 0x000e6c0000004200 */
[----:B------:R-:W-:Y:S02]  /*cd00*/  F2FP.PACK_AB R4, R0, R187 ;  /* 0x000000bb0004723e */ /* 0x000fe400000000ff */
[----:B----4-:R-:W-:Y:S01]  /*cd10*/  F2FP.PACK_AB R5, R191, R188 ;  /* 0x000000bcbf05723e */ /* 0x010fe200000000ff */
[----:B------:R-:W-:Y:S01]  /*cd20*/  FADD.FTZ R188, R188, R175 ;  /* 0x000000afbcbc7221 */ /* 0x000fe20000010000 */
[----:B------:R-:W-:-:S02]  /*cd30*/  F2FP.PACK_AB R6, R189, R186 ;  /* 0x000000babd06723e */ /* 0x000fc400000000ff */
[----:B-----5:R-:W-:Y:S01]  /*cd40*/  F2FP.PACK_AB R7, R193, R190 ;  /* 0x000000bec107723e */ /* 0x020fe200000000ff */
[----:B------:R-:W-:-:S04]  /*cd50*/  FADD.FTZ R191, R191, R188 ;  /* 0x000000bcbfbf7221 */ /* 0x000fc80000010000 */
[----:B------:R-:W-:Y:S02]  /*cd60*/  FADD.FTZ R190, R190, R191 ;  /* 0x000000bfbebe7221 */ /* 0x000fe40000010000 */
[----:B--2---:R-:W-:Y:S02]  /*cd70*/  HMMA.16816.F32 R144, R4, R16, R144 ;  /* 0x000000100490723c */ /* 0x004fe40000001890 */
[----:B------:R-:W-:-:S06]  /*cd80*/  FADD.FTZ R193, R193, R190 ;  /* 0x000000bec1c17221 */ /* 0x000fcc0000010000 */
        /* <DEDUP_REMOVED lines=34> */
[----:B------:R-:W-:Y:S07]  /*cfb0*/  LDSM.16.MT88.4 R16, [R225+0x19000] ;  /* 0x01900000e110783b */ /* 0x000fee0000004200 */
[C---:B---3--:R-:W-:Y:S08]  /*cfc0*/  HMMA.16816.F32 R108, R4.reuse, R20, R108 ;  /* 0x00000014046c723c */ /* 0x048ff0000000186c */
        /* <DEDUP_REMOVED lines=8> */
[C---:B----4-:R-:W-:Y:S08]  /*d050*/  HMMA.16816.F32 R124, R4.reuse, R24, R124 ;  /* 0x00000018047c723c */ /* 0x050ff0000000187c */
[----:B------:R-:W-:Y:S01]  /*d060*/  HMMA.16816.F32 R128, R4, R26, R128 ;  /* 0x0000001a0480723c */ /* 0x000fe20000001880 */
[----:B------:R-:W3:Y:S06]  /*d070*/  LDSM.16.MT88.4 R24, [R228+0x1b000] ;  /* 0x01b00000e418783b */ /* 0x000eec0000004200 */
[----:B------:R-:W-:-:S02]  /*d080*/  F2FP.PACK_AB R4, R195, R194 ;  /* 0x000000c2c304723e */ /* 0x000fc400000000ff */
[----:B------:R-:W-:Y:S01]  /*d090*/  F2FP.PACK_AB R5, R199, R196 ;  /* 0x000000c4c705723e */ /* 0x000fe200000000ff */
        /* <DEDUP_REMOVED lines=27> */
[C---:B------:R-:W-:Y:S08]  /*d250*/  HMMA.16816.F32 R60, R4.reuse, R32, R60 ;  /* 0x00000020043c723c */ /* 0x040ff0000000183c */
        /* <DEDUP_REMOVED lines=33> */
[----:B-1----:R-:W-:Y:S02]  /*d470*/  HMMA.16816.F32 R160, R4, R12, R160 ;  /* 0x0000000c04a0723c */ /* 0x002fe400000018a0 */
[----:B------:R-:W-:-:S06]  /*d480*/  FADD.FTZ R252, R181, R176 ;  /* 0x000000b0b5fc7221 */ /* 0x000fcc0000010000 */
[C---:B------:R-:W-:Y:S01]  /*d490*/  HMMA.16816.F32 R156, R4.reuse, R14, R156 ;  /* 0x0000000e049c723c */ /* 0x040fe2000000189c */
[----:B------:R-:W1:Y:S07]  /*d4a0*/  LDSM.16.MT88.4 R12, [R224+0x1b800] ;  /* 0x01b80000e00c783b */ /* 0x000e6e0000004200 */
[C---:B--2---:R-:W-:Y:S08]  /*d4b0*/  HMMA.16816.F32 R152, R4.reuse, R20, R152 ;  /* 0x000000140498723c */ /* 0x044ff00000001898 */
[C---:B------:R-:W-:Y:S01]  /*d4c0*/  HMMA.16816.F32 R148, R4.reuse, R22, R148 ;  /* 0x000000160494723c */ /* 0x040fe20000001894 */
[----:B------:R-:W-:Y:S07]  /*d4d0*/  LDSM.16.MT88.4 R20, [R228+0x1d800] ;  /* 0x01d80000e414783b */ /* 0x000fee0000004200 */
[C---:B---3--:R-:W-:Y:S08]  /*d4e0*/  HMMA.16816.F32 R52, R4.reuse, R16, R52 ;  /* 0x000000100434723c */ /* 0x048ff00000001834 */
[C---:B------:R-:W-:Y:S01]  /*d4f0*/  HMMA.16816.F32 R56, R4.reuse, R18, R56 ;  /* 0x000000120438723c */ /* 0x040fe20000001838 */
[----:B------:R-:W-:Y:S07]  /*d500*/  LDSM.16.MT88.4 R16, [R228+0x1f800] ;  /* 0x01f80000e410783b */ /* 0x000fee0000004200 */
[C---:B------:R-:W-:Y:S08]  /*d510*/  HMMA.16816.F32 R136, R4.reuse, R32, R136 ;  /* 0x000000200488723c */ /* 0x040ff00000001888 */
[C---:B-1----:R-:W-:Y:S08]  /*d520*/  HMMA.16816.F32 R60, R4.reuse, R12, R60 ;  /* 0x0000000c043c723c */ /* 0x042ff0000000183c */
[C---:B------:R-:W-:Y:S01]  /*d530*/  HMMA.16816.F32 R64, R4.reuse, R14, R64 ;  /* 0x0000000e0440723c */ /* 0x040fe20000001840 */
[----:B------:R-:W1:Y:S07]  /*d540*/  LDSM.16.MT88.4 R12, [R226+0x1f800] ;  /* 0x01f80000e20c783b */ /* 0x000e6e0000004200 */
[C---:B------:R-:W-:Y:S01]  /*d550*/  HMMA.16816.F32 R132, R4.reuse, R34, R132 ;  /* 0x000000220484723c */ /* 0x040fe20000001884 */
[----:B------:R-:W-:Y:S07]  /*d560*/  LDSM.16.MT88.4 R32, [R225+0x1d800] ;  /* 0x01d80000e120783b */ /* 0x000fee0000004200 */
[C---:B------:R-:W-:Y:S08]  /*d570*/  HMMA.16816.F32 R36, R4.reuse, R28, R36 ;  /* 0x0000001c0424723c */ /* 0x040ff00000001824 */
[C---:B------:R-:W-:Y:S01]  /*d580*/  HMMA.16816.F32 R40, R4.reuse, R30, R40 ;  /* 0x0000001e0428723c */ /* 0x040fe20000001828 */
[----:B------:R-:W2:Y:S07]  /*d590*/  LDSM.16.MT88.4 R28, [R226+0x1d800] ;  /* 0x01d80000e21c783b */ /* 0x000eae0000004200 */
[C---:B------:R-:W-:Y:S08]  /*d5a0*/  HMMA.16816.F32 R44, R4.reuse, R24, R44 ;  /* 0x00000018042c723c */ /* 0x040ff0000000182c */
[C---:B------:R-:W-:Y:S01]  /*d5b0*/  HMMA.16816.F32 R48, R4.reuse, R26, R48 ;  /* 0x0000001a0430723c */ /* 0x040fe20000001830 */
[----:B------:R-:W3:Y:S07]  /*d5c0*/  LDSM.16.MT88.4 R24, [R224+0x1d800] ;  /* 0x01d80000e018783b */ /* 0x000eee0000004200 */
[C---:B-1----:R-:W-:Y:S07]  /*d5d0*/  HMMA.16816.F32 R108, R4.reuse, R12, R108 ;  /* 0x0000000c046c723c */ /* 0x042fee000000186c */
[----:B------:R-:W-:Y:S01]  /*d5e0*/  FADD.FTZ R12, R172, R173 ;  /* 0x000000adac0c7221 */ /* 0x000fe20000010000 */
[----:B------:R-:W-:Y:S03]  /*d5f0*/  HMMA.16816.F32 R68, R4, R20, R68 ;  /* 0x000000140444723c */ /* 0x000fe60000001844 */
[----:B------:R-:W-:-:S04]  /*d600*/  FADD.FTZ R12, R167, R12 ;  /* 0x0000000ca70c7221 */ /* 0x000fc80000010000 */
[----:B------:R-:W-:Y:S01]  /*d610*/  FADD.FTZ R13, R187, R12 ;  /* 0x0000000cbb0d7221 */ /* 0x000fe20000010000 */
[----:B------:R-:W-:Y:S01]  /*d620*/  HMMA.16816.F32 R72, R4, R22, R72 ;  /* 0x000000160448723c */ /* 0x000fe20000001848 */
[----:B------:R-:W1:Y:S02]  /*d630*/  LDSM.16.MT88.4 R20, [R225+0x1f800] ;  /* 0x01f80000e114783b */ /* 0x000e640000004200 */
[----:B------:R-:W-:-:S04]  /*d640*/  FADD.FTZ R13, R0, R13 ;  /* 0x0000000d000d7221 */ /* 0x000fc80000010000 */
[----:B------:R-:W-:Y:S01]  /*d650*/  FADD.FTZ R186, R186, R13 ;  /* 0x0000000dbaba7221 */ /* 0x000fe20000010000 */
[----:B------:R-:W-:Y:S03]  /*d660*/  HMMA.16816.F32 R100, R4, R16, R100 ;  /* 0x000000100464723c */ /* 0x000fe60000001864 */
[----:B------:R-:W-:-:S04]  /*d670*/  FADD.FTZ R189, R189, R186 ;  /* 0x000000babdbd7221 */ /* 0x000fc80000010000 */
[----:B------:R-:W-:Y:S01]  /*d680*/  FADD.FTZ R194, R194, R189 ;  /* 0x000000bdc2c27221 */ /* 0x000fe20000010000 */
[----:B------:R-:W-:Y:S01]  /*d690*/  HMMA.16816.F32 R104, R4, R18, R104 ;  /* 0x000000120468723c */ /* 0x000fe20000001868 */
[----:B------:R-:W4:Y:S02]  /*d6a0*/  LDSM.16.MT88.4 R16, [R224+0x1f800] ;  /* 0x01f80000e010783b */ /* 0x000f240000004200 */
[----:B------:R-:W-:-:S04]  /*d6b0*/  FADD.FTZ R195, R195, R194 ;  /* 0x000000c2c3c37221 */ /* 0x000fc80000010000 */
[----:B------:R-:W-:Y:S01]  /*d6c0*/  FADD.FTZ R0, R198, R195 ;  /* 0x000000c3c6007221 */ /* 0x000fe20000010000 */
[----:B------:R-:W-:Y:S03]  /*d6d0*/  HMMA.16816.F32 R144, R4, R168, R144 ;  /* 0x000000a80490723c */ /* 0x000fe60000001890 */
[----:B------:R-:W-:-:S04]  /*d6e0*/  FADD.FTZ R0, R197, R0 ;  /* 0x00000000c5007221 */ /* 0x000fc80000010000 */
[----:B------:R-:W-:Y:S01]  /*d6f0*/  FADD.FTZ R185, R185, R0 ;  /* 0x00000000b9b97221 */ /* 0x000fe20000010000 */
[----:B------:R-:W-:Y:S03]  /*d700*/  HMMA.16816.F32 R140, R4, R170, R140 ;  /* 0x000000aa048c723c */ /* 0x000fe6000000188c */
[----:B------:R-:W-:-:S04]  /*d710*/  FADD.FTZ R185, R200, R185 ;  /* 0x000000b9c8b97221 */ /* 0x000fc80000010000 */
[----:B------:R-:W-:Y:S01]  /*d720*/  FADD.FTZ R202, R202, R185 ;  /* 0x000000b9caca7221 */ /* 0x000fe20000010000 */
[----:B--2---:R-:W-:Y:S03]  /*d730*/  HMMA.16816.F32 R76, R4, R28, R76 ;  /* 0x0000001c044c723c */ /* 0x004fe6000000184c */
[----:B------:R-:W-:-:S05]  /*d740*/  FADD.FTZ R0, R183, R202 ;  /* 0x000000cab7007221 */ /* 0x000fca0000010000 */
[----:B------:R2:W-:Y:S01]  /*d750*/  STL [R1], R0 ;  /* 0x0000000001007387 */ /* 0x0005e20000100800 */
[C---:B------:R-:W-:Y:S08]  /*d760*/  HMMA.16816.F32 R80, R4.reuse, R30, R80 ;  /* 0x0000001e0450723c */ /* 0x040ff00000001850 */
[C---:B------:R-:W-:Y:S08]  /*d770*/  HMMA.16816.F32 R84, R4.reuse, R32, R84 ;  /* 0x000000200454723c */ /* 0x040ff00000001854 */
[C---:B------:R-:W-:Y:S08]  /*d780*/  HMMA.16816.F32 R88, R4.reuse, R34, R88 ;  /* 0x000000220458723c */ /* 0x040ff00000001858 */
[C---:B---3--:R-:W-:Y:S08]  /*d790*/  HMMA.16816.F32 R92, R4.reuse, R24, R92 ;  /* 0x00000018045c723c */ /* 0x048ff0000000185c */
[C---:B------:R-:W-:Y:S08]  /*d7a0*/  HMMA.16816.F32 R96, R4.reuse, R26, R96 ;  /* 0x0000001a0460723c */ /* 0x040ff00000001860 */
[C---:B------:R-:W-:Y:S08]  /*d7b0*/  HMMA.16816.F32 R112, R4.reuse, R14, R112 ;  /* 0x0000000e0470723c */ /* 0x040ff00000001870 */
[C---:B-1----:R-:W-:Y:S08]  /*d7c0*/  HMMA.16816.F32 R116, R4.reuse, R20, R116 ;  /* 0x000000140474723c */ /* 0x042ff00000001874 */
[C---:B------:R-:W-:Y:S08]  /*d7d0*/  HMMA.16816.F32 R120, R4.reuse, R22, R120 ;  /* 0x000000160478723c */ /* 0x040ff00000001878 */
[C---:B----4-:R-:W-:Y:S08]  /*d7e0*/  HMMA.16816.F32 R124, R4.reuse, R16, R124 ;  /* 0x00000010047c723c */ /* 0x050ff0000000187c */
[----:B------:R-:W-:Y:S01]  /*d7f0*/  HMMA.16816.F32 R128, R4, R18, R128 ;  /* 0x000000120480723c */ /* 0x000fe20000001880 */
[----:B------:R-:W-:Y:S11]  /*d800*/  @P0 BRA `(.L_x_943) ;  /* 0x0000001000000947 */ /* 0x000ff60003800000 */
.L_x_936:
[----:B-12---:R-:W-:-:S12]  /*d810*/  UIADD3 UR9, UR26, -0x1, URZ ;  /* 0xffffffff1a097890 */ /* 0x006fd8000fffe03f */
.L_x_943:
[----:B--2---:R-:W-:-:S13]  /*d820*/  ISETP.LE.AND P0, PT, RZ, UR9, PT ;  /* 0x00000009ff007c0c */ /* 0x004fda000bf03270 */
        /* <DEDUP_REMOVED lines=14> */
[----:B------:R-:W-:Y:S01]  /*d910*/  IMAD.WIDE.U32 R12, R0, c[0x0][0x1b8], R12 ;  /* 0x00006e00000c7a25 */ /* 0x000fe200078e000c */
[----:B------:R-:W-:Y:S01]  /*d920*/  IADD3 R7, P0, R14, UR12, RZ ;  /* 0x0000000c0e077c10 */ /* 0x000fe2000ff1e0ff */
[----:B------:R-:W-:Y:S02]  /*d930*/  UIMAD UR4, UR24, UR4, URZ ;  /* 0x00000004180472a4 */ /* 0x000fe4000f8e023f */
[----:B------:R-:W-:Y:S01]  /*d940*/  IMAD.U32 R250, RZ, RZ, UR25 ;  /* 0x00000019fffa7e24 */ /* 0x000fe2000f8e00ff */
[C---:B------:R-:W-:Y:S01]  /*d950*/  LEA R251, P1, R7.reuse, c[0x0][0x168], 0x1 ;  /* 0x00005a0007fb7a11 */ /* 0x040fe200078208ff */
[----:B------:R-:W-:Y:S01]  /*d960*/  IMAD.MOV.U32 R0, RZ, RZ, R3 ;  /* 0x000000ffff007224 */ /* 0x000fe200078e0003 */
[----:B------:R-:W-:Y:S01]  /*d970*/  UIMAD UR4, UR8, UR5, UR4 ;  /* 0x00000005080472a4 */ /* 0x000fe2000f8e0204 */
[----:B------:R-:W-:Y:S01]  /*d980*/  IMAD.MOV.U32 R3, RZ, RZ, R11 ;  /* 0x000000ffff037224 */ /* 0x000fe200078e000b */
[----:B------:R-:W-:Y:S01]  /*d990*/  IADD3.X R250, R250, UR10, R15, P0, !PT ;  /* 0x0000000afafa7c10 */ /* 0x000fe200087fe40f */
[----:B------:R-:W-:Y:S01]  /*d9a0*/  UIADD3 UR10, UR9, -0x1, URZ ;  /* 0xffffffff090a7890 */ /* 0x000fe2000fffe03f */
[----:B-1----:R-:W-:Y:S01]  /*d9b0*/  SHF.R.S32.HI R2, RZ, 0x1f, R5 ;  /* 0x0000001fff027819 */ /* 0x002fe20000011405 */
[----:B------:R-:W-:Y:S01]  /*d9c0*/  UMOV UR12, URZ ;  /* 0x0000003f000c7c82 */ /* 0x000fe20008000000 */
[----:B------:R-:W-:Y:S01]  /*d9d0*/  LEA.HI.X R250, R7, c[0x0][0x16c], R250, 0x1, P1 ;  /* 0x00005b0007fa7a11 */ /* 0x000fe200008f0cfa */
[----:B------:R-:W-:Y:S01]  /*d9e0*/  IMAD.U32 R248, RZ, RZ, UR4 ;  /* 0x00000004fff87e24 */ /* 0x000fe2000f8e00ff */
[----:B------:R-:W-:-:S02]  /*d9f0*/  LEA.HI R2, R2, R5, RZ, 0x3 ;  /* 0x0000000502027211 */ /* 0x000fc400078f18ff */
[----:B------:R-:W-:Y:S02]  /*da00*/  IADD3 R5, P0, R12, UR14, RZ ;  /* 0x0000000e0c057c10 */ /* 0x000fe4000ff1e0ff */
        /* <DEDUP_REMOVED lines=9> */
[----:B------:R1:W-:Y:S01]  /*daa0*/  STL.64 [R1+0x10], R16 ;  /* 0x0000101001007387 */ /* 0x0003e20000100a00 */
[----:B------:R-:W-:-:S03]  /*dab0*/  ISETP.GE.AND P0, PT, R237, c[0x0][0x220], PT ;  /* 0x00008800ed007a0c */ /* 0x000fc60003f06270 */
[----:B------:R1:W-:Y:S01]  /*dac0*/  STL.64 [R1+0x8], R2 ;  /* 0x0000080201007387 */ /* 0x0003e20000100a00 */
[----:B------:R-:W-:Y:S05]  /*dad0*/  BRA `(.L_x_945) ;  /* 0x000003b000007947 */ /* 0x000fea0003800000 */
.L_x_947:
        /* <DEDUP_REMOVED lines=59> */
.L_x_945:
[----:B------:R-:W2:Y:S01]  /*de90*/  LDL.64 R4, [R1+0x8] ;  /* 0x0000080001047983 */ /* 0x000ea20000100a00 */
[----:B------:R-:W-:Y:S04]  /*dea0*/  DEPBAR.LE SB0, 0x0 ;  /* 0x000080000000791a */ /* 0x000fe80000000000 */
[----:B------:R-:W-:Y:S01]  /*deb0*/  UIADD3 UR4, -UR12, UR9, URZ ;  /* 0x000000090c047290 */ /* 0x000fe2000fffe13f */
[----:B------:R3:W-:Y:S03]  /*dec0*/  STL.64 [R1+0x18], R36 ;  /* 0x0000182401007387 */ /* 0x0007e60000100a00 */
[----:B------:R-:W-:Y:S02]  /*ded0*/  USHF.R.S32.HI UR8, URZ, 0x1f, UR4 ;  /* 0x0000001f3f087899 */ /* 0x000fe40008011404 */
[----:B------:R-:W-:Y:S01]  /*dee0*/  MOV R165, UR4 ;  /* 0x0000000400a57c02 */ /* 0x000fe20008000f00 */
[----:B------:R-:W-:Y:S01]  /*def0*/  BAR.SYNC.DEFER_BLOCKING 0x0 ;  /* 0x0000000000007b1d */ /* 0x000fe20000010000 */
[----:B------:R-:W-:Y:S01]  /*df00*/  UIMAD UR5, UR20, UR4, URZ ;  /* 0x00000004140572a4 */ /* 0x000fe2000f8e023f */
[----:B------:R-:W-:Y:S02]  /*df10*/  MOV R164, UR4 ;  /* 0x0000000400a47c02 */ /* 0x000fe40008000f00 */
[----:B------:R-:W-:Y:S01]  /*df20*/  LEA R14, P4, R165, R246, 0x6 ;  /* 0x000000f6a50e7211 */ /* 0x000fe200078830ff */
[----:B------:R-:W-:Y:S01]  /*df30*/  UIMAD UR5, UR8, UR21, UR5 ;  /* 0x00000015080572a4 */ /* 0x000fe2000f8e0205 */
[----:B-1----:R-:W-:Y:S01]  /*df40*/  MOV R3, UR4 ;  /* 0x0000000400037c02 */ /* 0x002fe20008000f00 */
[----:B------:R-:W-:Y:S01]  /*df50*/  UIADD3 UR8, UR10, -UR12, URZ ;  /* 0x8000000c0a087290 */ /* 0x000fe2000fffe03f */
[----:B------:R-:W-:Y:S02]  /*df60*/  MOV R2, UR4 ;  /* 0x0000000400027c02 */ /* 0x000fe40008000f00 */
[----:B------:R-:W-:Y:S01]  /*df70*/  LEA.HI.X.SX32 R15, R3, R247, 0x6, P4 ;  /* 0x000000f7030f7211 */ /* 0x000fe200020f36ff */
[----:B------:R-:W-:Y:S06]  /*df80*/  @P3 STS.128 [R236+0x18000], RZ ;  /* 0x018000ffec003388 */ /* 0x000fec0000000c00 */
[----:B---3--:R-:W3:Y:S02]  /*df90*/  LDL.64 R36, [R1+0x10] ;  /* 0x0000100001247983 */ /* 0x008ee40000100a00 */
[----:B---3--:R-:W-:Y:S01]  /*dfa0*/  LEA R18, P5, R164, R36, 0x6 ;  /* 0x00000024a4127211 */ /* 0x008fe200078a30ff */
[----:B--2---:R-:W-:Y:S03]  /*dfb0*/  IMAD.WIDE.U32 R10, R235, UR4, R4 ;  /* 0x00000004eb0a7c25 */ /* 0x004fe6000f8e0004 */
[----:B------:R-:W-:Y:S01]  /*dfc0*/  LEA.HI.X.SX32 R19, R2, R37, 0x6, P5 ;  /* 0x0000002502137211 */ /* 0x000fe200028f36ff */
[----:B------:R-:W-:Y:S01]  /*dfd0*/  IMAD R164, R15, c[0x0][0x1a0], RZ ;  /* 0x000068000fa47a24 */ /* 0x000fe200078e02ff */
[----:B------:R-:W-:Y:S02]  /*dfe0*/  @!P3 LEA R6, P4, R10, c[0x0][0x170], 0x1 ;  /* 0x00005c000a06ba11 */ /* 0x000fe400078808ff */
[----:B------:R-:W-:Y:S01]  /*dff0*/  IADD3 R2, R11, UR5, RZ ;  /* 0x000000050b027c10 */ /* 0x000fe2000fffe0ff */
[----:B------:R-:W-:Y:S01]  /*e000*/  IMAD R164, R14, c[0x0][0x1a4], R164 ;  /* 0x000069000ea47a24 */ /* 0x000fe200078e02a4 */
[----:B------:R-:W-:Y:S01]  /*e010*/  @!P3 IADD3 R165, P5, R10, UR22, RZ ;  /* 0x000000160aa5bc10 */ /* 0x000fe2000ffbe0ff */
[----:B------:R-:W-:Y:S01]  /*e020*/  IMAD.WIDE.U32 R14, R14, c[0x0][0x1a0], RZ ;  /* 0x000068000e0e7a25 */ /* 0x000fe200078e00ff */
[----:B------:R-:W-:Y:S02]  /*e030*/  @!P3 LEA.HI.X R7, R10, c[0x0][0x174], R2, 0x1, P4 ;  /* 0x00005d000a07ba11 */ /* 0x000fe400020f0c02 */
[----:B------:R-:W-:Y:S01]  /*e040*/  @!P3 IADD3.X R2, R2, UR23, RZ, P5, !PT ;  /* 0x000000170202bc10 */ /* 0x000fe2000affe4ff */
[----:B------:R-:W-:Y:S01]  /*e050*/  IMAD R3, R19, c[0x0][0x1a0], RZ ;  /* 0x0000680013037a24 */ /* 0x000fe200078e02ff */
[-C--:B------:R-:W-:Y:S01]  /*e060*/  LEA R26, P6, R14, R249.reuse, 0x1 ;  /* 0x000000f90e1a7211 */ /* 0x080fe200078c08ff */
[----:B------:R-:W-:Y:S01]  /*e070*/  @!PT LDS RZ, [RZ] ;  /* 0x00000000fffff984 */ /* 0x000fe20000000800 */
[----:B------:R-:W-:Y:S01]  /*e080*/  @!PT LDS RZ, [RZ] ;  /* 0x00000000fffff984 */ /* 0x000fe20000000800 */
[----:B------:R-:W-:Y:S01]  /*e090*/  @!PT LDS RZ, [RZ] ;  /* 0x00000000fffff984 */ /* 0x000fe20000000800 */
[----:B------:R1:W-:Y:S01]  /*e0a0*/  @!P3 LDGSTS.E.BYPASS.LTC128B.128 [R236+0x18000], [R6.64] ;  /* 0x1800000006ecbfae */ /* 0x0003e2000b901d52 */
[----:B------:R-:W-:Y:S01]  /*e0b0*/  IADD3 R164, R15, R164, RZ ;  /* 0x000000a40fa47210 */ /* 0x000fe20007ffe0ff */
[----:B------:R-:W-:Y:S03]  /*e0c0*/  IMAD.WIDE.U32 R10, R18, c[0x0][0x1a0], RZ ;  /* 0x00006800120a7a25 */ /* 0x000fe600078e00ff */
[-C--:B------:R-:W-:Y:S01]  /*e0d0*/  LEA.HI.X R27, R14, R248.reuse, R164, 0x1, P6 ;  /* 0x000000f80e1b7211 */ /* 0x080fe200030f0ca4 */
[----:B------:R-:W-:Y:S01]  /*e0e0*/  @P2 STS.128 [R236+0x1a000], RZ ;  /* 0x01a000ffec002388 */ /* 0x000fe20000000c00 */
[----:B------:R-:W-:Y:S01]  /*e0f0*/  IMAD R3, R18, c[0x0][0x1a4], R3 ;  /* 0x0000690012037a24 */ /* 0x000fe200078e0203 */
[C---:B------:R-:W-:Y:S02]  /*e100*/  @!P3 LEA R18, P4, R165.reuse, c[0x0][0x170], 0x1 ;  /* 0x00005c00a512ba11 */ /* 0x040fe400078808ff */
[C---:B------:R-:W-:Y:S02]  /*e110*/  LEA R22, P5, R10.reuse, R249, 0x1 ;  /* 0x000000f90a167211 */ /* 0x040fe400078a08ff */
[----:B------:R-:W-:Y:S01]  /*e120*/  @!PT LDS RZ, [RZ] ;  /* 0x00000000fffff984 */ /* 0x000fe20000000800 */
[----:B------:R-:W-:Y:S01]  /*e130*/  @!PT LDS RZ, [RZ] ;  /* 0x00000000fffff984 */ /* 0x000fe20000000800 */
[----:B------:R-:W-:Y:S01]  /*e140*/  @!PT LDS RZ, [RZ] ;  /* 0x00000000fffff984 */ /* 0x000fe20000000800 */
[----:B------:R2:W-:Y:S01]  /*e150*/  @!P2 LDGSTS.E.BYPASS.LTC128B.128 [R236+0x1a000], [R26.64+0x80] ;  /* 0x1a0000801aecafae */ /* 0x0005e2000b901d52 */
[----:B------:R-:W-:Y:S02]  /*e160*/  @!P3 LEA.HI.X R19, R165, c[0x0][0x174], R2, 0x1, P4 ;  /* 0x00005d00a513ba11 */ /* 0x000fe400020f0c02 */
[----:B------:R-:W-:Y:S03]  /*e170*/  IADD3 R3, R11, R3, RZ ;  /* 0x000000030b037210 */ /* 0x000fe60007ffe0ff */
[----:B------:R-:W-:Y:S01]  /*e180*/  @P1 STS.128 [R236+0x1c000], RZ ;  /* 0x01c000ffec001388 */ /* 0x000fe20000000c00 */
[----:B------:R-:W-:Y:S05]  /*e190*/  LEA.HI.X R23, R10, R248, R3, 0x1, P5 ;  /* 0x000000f80a177211 */ /* 0x000fea00028f0c03 */
[----:B------:R-:W-:Y:S01]  /*e1a0*/  @!PT LDS RZ, [RZ] ;  /* 0x00000000fffff984 */ /* 0x000fe20000000800 */
[----:B------:R-:W-:Y:S01]  /*e1b0*/  @!PT LDS RZ, [RZ] ;  /* 0x00000000fffff984 */ /* 0x000fe20000000800 */
[----:B------:R-:W-:Y:S01]  /*e1c0*/  @!PT LDS RZ, [RZ] ;  /* 0x00000000fffff984 */ /* 0x000fe20000000800 */
[----:B------:R2:W-:Y:S06]  /*e1d0*/  @!P1 LDGSTS.E.BYPASS.LTC128B.128 [R236+0x1c000], [R26.64+0x100] ;  /* 0x1c0001001aec9fae */ /* 0x0005ec000b901d52 */
[----:B------:R-:W-:Y:S06]  /*e1e0*/  @P0 STS.128 [R236+0x1e000], RZ ;  /* 0x01e000ffec000388 */ /* 0x000fec0000000c00 */
        /* <DEDUP_REMOVED lines=8> */
[----:B------:R3:W-:Y:S06]  /*e270*/  @!P3 LDGSTS.E.BYPASS.LTC128B.128 [R236+0x19000], [R18.64] ;  /* 0x1900000012ecbfae */ /* 0x0007ec000b901d52 */
        /* <DEDUP_REMOVED lines=15> */
[----:B------:R-:W-:Y:S06]  /*e370*/  LDSM.16.M88.4 R168, [R234] ;  /* 0x00000000eaa8783b */ /* 0x000fec0000000200 */
[----:B------:R-:W1:Y:S06]  /*e380*/  LDSM.16.M88.4 R172, [R233+0x10000] ;  /* 0x01000000e9ac783b */ /* 0x000e6c0000000200 */
[----:B------:R-:W2:Y:S06]  /*e390*/  LDSM.16.M88.4 R176, [R233+0x10800] ;  /* 0x01080000e9b0783b */ /* 0x000eac0000000200 */
[----:B------:R-:W4:Y:S06]  /*e3a0*/  LDSM.16.M88.4 R180, [R233+0x11000] ;  /* 0x01100000e9b4783b */ /* 0x000f2c0000000200 */
[----:B------:R-:W0:Y:S06]  /*e3b0*/  LDGDEPBAR ;  /* 0x00000000000079af */ /* 0x000e2c0000000000 */
[----:B------:R-:W3:Y:S06]  /*e3c0*/  LDSM.16.M88.4 R184, [R233+0x11800] ;  /* 0x01180000e9b8783b */ /* 0x000eec0000000200 */
[----:B------:R-:W-:Y:S06]  /*e3d0*/  LDSM.16.M88.4 R188, [R232] ;  /* 0x00000000e8bc783b */ /* 0x000fec0000000200 */
[----:B------:R-:W4:Y:S01]  /*e3e0*/  LDSM.16.M88.4 R192, [R231] ;  /* 0x00000000e7c0783b */ /* 0x000f220000000200 */
[C---:B-1----:R-:W-:Y:S05]  /*e3f0*/  HMMA.16816.F32 R4, R168.reuse, R172, RZ ;  /* 0x000000aca804723c */ /* 0x042fea00000018ff */
[----:B------:R-:W1:Y:S03]  /*e400*/  LDSM.16.M88.4 R196, [R223] ;  /* 0x00000000dfc4783b */ /* 0x000e660000000200 */
[C---:B------:R-:W-:Y:S03]  /*e410*/  HMMA.16816.F32 R8, R168.reuse, R174, RZ ;  /* 0x000000aea808723c */ /* 0x040fe600000018ff */
[----:B------:R-:W1:Y:S06]  /*e420*/  LDSM.16.M88.4 R200, [R222] ;  /* 0x00000000dec8783b */ /* 0x000e6c0000000200 */
[----:B------:R-:W1:Y:S01]  /*e430*/  LDSM.16.M88.4 R204, [R221] ;  /* 0x00000000ddcc783b */ /* 0x000e620000000200 */
[C---:B--2---:R-:W-:Y:S05]  /*e440*/  HMMA.16816.F32 R12, R168.reuse, R176, RZ ;  /* 0x000000b0a80c723c */ /* 0x044fea00000018ff */
[----:B------:R-:W-:Y:S03]  /*e450*/  LDSM.16.M88.4 R172, [R230] ;  /* 0x00000000e6ac783b */ /* 0x000fe60000000200 */
[C---:B---3--:R-:W-:Y:S03]  /*e460*/  HMMA.16816.F32 R16, R168.reuse, R178, RZ ;  /* 0x000000b2a810723c */ /* 0x048fe600000018ff */
[----:B------:R-:W2:Y:S05]  /*e470*/  LDSM.16.M88.4 R176, [R227+0x10000] ;  /* 0x01000000e3b0783b */ /* 0x000eaa0000000200 */
[C---:B----4-:R-:W-:Y:S08]  /*e480*/  HMMA.16816.F32 R20, R168.reuse, R180, RZ ;  /* 0x000000b4a814723c */ /* 0x050ff000000018ff */
[C---:B------:R-:W-:Y:S01]  /*e490*/  HMMA.16816.F32 R24, R168.reuse, R182, RZ ;  /* 0x000000b6a818723c */ /* 0x040fe200000018ff */
[----:B------:R-:W3:Y:S07]  /*e4a0*/  LDSM.16.M88.4 R180, [R227+0x10800] ;  /* 0x01080000e3b4783b */ /* 0x000eee0000000200 */
[C---:B------:R-:W-:Y:S08]  /*e4b0*/  HMMA.16816.F32 R28, R168.reuse, R184, RZ ;  /* 0x000000b8a81c723c */ /* 0x040ff000000018ff */
[----:B------:R-:W-:Y:S01]  /*e4c0*/  HMMA.16816.F32 R32, R168, R186, RZ ;  /* 0x000000baa820723c */ /* 0x000fe200000018ff */
[----:B------:R-:W4:Y:S06]  /*e4d0*/  LDSM.16.M88.4 R168, [R227+0x11000] ;  /* 0x01100000e3a8783b */ /* 0x000f2c0000000200 */
[----:B------:R-:W2:Y:S01]  /*e4e0*/  LDSM.16.M88.4 R184, [R227+0x11800] ;  /* 0x01180000e3b8783b */ /* 0x000ea20000000200 */
        /* <DEDUP_REMOVED lines=8> */
[----:B------:R-:W1:Y:S07]  /*e570*/  LDSM.16.M88.4 R200, [R220+0x800] ;  /* 0x00080000dcc8783b */ /* 0x000e6e0000000200 */
[C---:B------:R-:W-:Y:S08]  /*e580*/  HMMA.16816.F32 R28, R188.reuse, R204, R28 ;  /* 0x000000ccbc1c723c */ /* 0x040ff0000000181c */
[----:B------:R-:W-:Y:S01]  /*e590*/  HMMA.16816.F32 R32, R188, R206, R32 ;  /* 0x000000cebc20723c */ /* 0x000fe20000001820 */
[----:B------:R-:W1:Y:S06]  /*e5a0*/  LDSM.16.M88.4 R188, [R220+0x1000] ;  /* 0x00100000dcbc783b */ /* 0x000e6c0000000200 */
[----:B------:R-:W1:Y:S01]  /*e5b0*/  LDSM.16.M88.4 R204, [R220+0x1800] ;  /* 0x00180000dccc783b */ /* 0x000e620000000200 */
[C---:B--2---:R-:W-:Y:S08]  /*e5c0*/  HMMA.16816.F32 R4, R172.reuse, R176, R4 ;  /* 0x000000b0ac04723c */ /* 0x044ff00000001804 */
[C---:B------:R-:W-:Y:S01]  /*e5d0*/  HMMA.16816.F32 R8, R172.reuse, R178, R8 ;  /* 0x000000b2ac08723c */ /* 0x040fe20000001808 */
[----:B------:R-:W-:Y:S07]  /*e5e0*/  LDSM.16.M88.4 R176, [R233+0x12000] ;  /* 0x01200000e9b0783b */ /* 0x000fee0000000200 */
[C---:B---3--:R-:W-:Y:S08]  /*e5f0*/  HMMA.16816.F32 R12, R172.reuse, R180, R12 ;  /* 0x000000b4ac0c723c */ /* 0x048ff0000000180c */
[C---:B------:R-:W-:Y:S01]  /*e600*/  HMMA.16816.F32 R16, R172.reuse, R182, R16 ;  /* 0x000000b6ac10723c */ /* 0x040fe20000001810 */
[----:B------:R-:W-:Y:S07]  /*e610*/  LDSM.16.M88.4 R180, [R233+0x12800] ;  /* 0x01280000e9b4783b */ /* 0x000fee0000000200 */
[C---:B----4-:R-:W-:Y:S08]  /*e620*/  HMMA.16816.F32 R20, R172.reuse, R168, R20 ;  /* 0x000000a8ac14723c */ /* 0x050ff00000001814 */
[C---:B------:R-:W-:Y:S01]  /*e630*/  HMMA.16816.F32 R24, R172.reuse, R170, R24 ;  /* 0x000000aaac18723c */ /* 0x040fe20000001818 */
[----:B------:R-:W2:Y:S07]  /*e640*/  LDSM.16.M88.4 R168, [R234+0x4000] ;  /* 0x00400000eaa8783b */ /* 0x000eae0000000200 */
[C---:B------:R-:W-:Y:S08]  /*e650*/  HMMA.16816.F32 R28, R172.reuse, R184, R28 ;  /* 0x000000b8ac1c723c */ /* 0x040ff0000000181c */
[----:B------:R-:W-:Y:S01]  /*e660*/  HMMA.16816.F32 R32, R172, R186, R32 ;  /* 0x000000baac20723c */ /* 0x000fe20000001820 */
[----:B------:R-:W3:Y:S06]  /*e670*/  LDSM.16.M88.4 R172, [R233+0x13000] ;  /* 0x01300000e9ac783b */ /* 0x000eec0000000200 */
[----:B------:R-:W4:Y:S01]  /*e680*/  LDSM.16.M88.4 R184, [R233+0x13800] ;  /* 0x01380000e9b8783b */ /* 0x000f220000000200 */
[C---:B-1----:R-:W-:Y:S08]  /*e690*/  HMMA.16816.F32 R4, R192.reuse, R196, R4 ;  /* 0x000000c4c004723c */ /* 0x042ff00000001804 */
[C---:B------:R-:W-:Y:S01]  /*e6a0*/  HMMA.16816.F32 R8, R192.reuse, R198, R8 ;  /* 0x000000c6c008723c */ /* 0x040fe20000001808 */
[----:B------:R-:W-:Y:S07]  /*e6b0*/  LDSM.16.M88.4 R196, [R219] ;  /* 0x00000000dbc4783b */ /* 0x000fee0000000200 */
[C---:B------:R-:W-:Y:S08]  /*e6c0*/  HMMA.16816.F32 R12, R192.reuse, R200, R12 ;  /* 0x000000c8c00c723c */ /* 0x040ff0000000180c */
[C---:B------:R-:W-:Y:S01]  /*e6d0*/  HMMA.16816.F32 R16, R192.reuse, R202, R16 ;  /* 0x000000cac010723c */ /* 0x040fe20000001810 */
[----:B------:R-:W-:Y:S07]  /*e6e0*/  LDSM.16.M88.4 R200, [R218] ;  /* 0x00000000dac8783b */ /* 0x000fee0000000200 */
[C---:B------:R-:W-:Y:S08]  /*e6f0*/  HMMA.16816.F32 R20, R192.reuse, R188, R20 ;  /* 0x000000bcc014723c */ /* 0x040ff00000001814 */
[C---:B------:R-:W-:Y:S01]  /*e700*/  HMMA.16816.F32 R24, R192.reuse, R190, R24 ;  /* 0x000000bec018723c */ /* 0x040fe20000001818 */
[----:B------:R-:W1:Y:S07]  /*e710*/  LDSM.16.M88.4 R188, [R232+0x4000] ;  /* 0x00400000e8bc783b */ /* 0x000e6e0000000200 */
[C---:B------:R-:W-:Y:S08]  /*e720*/  HMMA.16816.F32 R28, R192.reuse, R204, R28 ;  /* 0x000000ccc01c723c */ /* 0x040ff0000000181c */
[----:B------:R-:W-:Y:S01]  /*e730*/  HMMA.16816.F32 R32, R192, R206, R32 ;  /* 0x000000cec020723c */ /* 0x000fe20000001820 */
[----:B------:R-:W1:Y:S06]  /*e740*/  LDSM.16.M88.4 R192, [R217] ;  /* 0x00000000d9c0783b */ /* 0x000e6c0000000200 */
[----:B------:R-:W1:Y:S01]  /*e750*/  LDSM.16.M88.4 R204, [R216] ;  /* 0x00000000d8cc783b */ /* 0x000e620000000200 */
        /* <DEDUP_REMOVED lines=11> */
[----:B------:R-:W3:Y:S06]  /*e810*/  LDSM.16.M88.4 R168, [R227+0x13000] ;  /* 0x01300000e3a8783b */ /* 0x000eec0000000200 */
[----:B------:R-:W4:Y:S01]  /*e820*/  LDSM.16.M88.4 R184, [R227+0x13800] ;  /* 0x01380000e3b8783b */ /* 0x000f220000000200 */
        /* <DEDUP_REMOVED lines=90> */
[----:B------:R-:W-:Y:S01]  /*edd0*/  LDSM.16.M88.4 R204, [R227+0x16000] ;  /* 0x01600000e3cc783b */ /* 0x000fe20000000200 */
[C---:B--2---:R-:W-:Y:S08]  /*ede0*/  HMMA.16816.F32 R4, R168.reuse, R176, R4 ;  /* 0x000000b0a804723c */ /* 0x044ff00000001804 */
[C---:B------:R-:W-:Y:S01]  /*edf0*/  HMMA.16816.F32 R8, R168.reuse, R178, R8 ;  /* 0x000000b2a808723c */ /* 0x040fe20000001808 */
[----:B------:R-:W2:Y:S07]  /*ee00*/  LDSM.16.M88.4 R176, [R208] ;  /* 0x00000000d0b0783b */ /* 0x000eae0000000200 */
[C---:B------:R-:W-:Y:S08]  /*ee10*/  HMMA.16816.F32 R12, R168.reuse, R180, R12 ;  /* 0x000000b4a80c723c */ /* 0x040ff0000000180c */
[C---:B------:R-:W-:Y:S01]  /*ee20*/  HMMA.16816.F32 R16, R168.reuse, R182, R16 ;  /* 0x000000b6a810723c */ /* 0x040fe20000001810 */
[----:B------:R-:W2:Y:S07]  /*ee30*/  LDSM.16.M88.4 R180, [R230+0xc000] ;  /* 0x00c00000e6b4783b */ /* 0x000eae0000000200 */
[C---:B---3--:R-:W-:Y:S08]  /*ee40*/  HMMA.16816.F32 R20, R168.reuse, R172, R20 ;  /* 0x000000aca814723c */ /* 0x048ff00000001814 */
[C---:B------:R-:W-:Y:S01]  /*ee50*/  HMMA.16816.F32 R24, R168.reuse, R174, R24 ;  /* 0x000000aea818723c */ /* 0x040fe20000001818 */
[----:B------:R-:W-:Y:S07]  /*ee60*/  LDSM.16.M88.4 R172, [R227+0x17000] ;  /* 0x01700000e3ac783b */ /* 0x000fee0000000200 */
        /* <DEDUP_REMOVED lines=12> */
[C---:B--2---:R-:W-:Y:S08]  /*ef30*/  HMMA.16816.F32 R28, R188.reuse, R176, R28 ;  /* 0x000000b0bc1c723c */ /* 0x044ff0000000181c */
[----:B------:R-:W-:Y:S08]  /*ef40*/  HMMA.16816.F32 R32, R188, R178, R32 ;  /* 0x000000b2bc20723c */ /* 0x000ff00000001820 */
[C---:B------:R-:W-:Y:S08]  /*ef50*/  HMMA.16816.F32 R4, R180.reuse, R204, R4 ;  /* 0x000000ccb404723c */ /* 0x040ff00000001804 */
[C---:B------:R-:W-:Y:S08]  /*ef60*/  HMMA.16816.F32 R8, R180.reuse, R206, R8 ;  /* 0x000000ceb408723c */ /* 0x040ff00000001808 */
[C---:B---3--:R-:W-:Y:S08]  /*ef70*/  HMMA.16816.F32 R12, R180.reuse, R168, R12 ;  /* 0x000000a8b40c723c */ /* 0x048ff0000000180c */
[C---:B------:R-:W-:Y:S01]  /*ef80*/  HMMA.16816.F32 R16, R180.reuse, R170, R16 ;  /* 0x000000aab410723c */ /* 0x040fe20000001810 */
[----:B------:R-:W2:Y:S07]  /*ef90*/  LDSM.16.M88.4 R168, [R220+0x6800] ;  /* 0x00680000dca8783b */ /* 0x000eae0000000200 */
[C---:B------:R-:W-:Y:S08]  /*efa0*/  HMMA.16816.F32 R20, R180.reuse, R172, R20 ;  /* 0x000000acb414723c */ /* 0x040ff00000001814 */
[C---:B------:R-:W-:Y:S01]  /*efb0*/  HMMA.16816.F32 R24, R180.reuse, R174, R24 ;  /* 0x000000aeb418723c */ /* 0x040fe20000001818 */
[----:B------:R-:W3:Y:S07]  /*efc0*/  LDSM.16.M88.4 R172, [R220+0x7000] ;  /* 0x00700000dcac783b */ /* 0x000eee0000000200 */
[C---:B----4-:R-:W-:Y:S08]  /*efd0*/  HMMA.16816.F32 R28, R180.reuse, R184, R28 ;  /* 0x000000b8b41c723c */ /* 0x050ff0000000181c */
[----:B------:R-:W-:Y:S08]  /*efe0*/  HMMA.16816.F32 R32, R180, R186, R32 ;  /* 0x000000bab420723c */ /* 0x000ff00000001820 */
[C---:B-1----:R-:W-:Y:S08]  /*eff0*/  HMMA.16816.F32 R4, R196.reuse, R200, R4 ;  /* 0x000000c8c404723c */ /* 0x042ff00000001804 */
[C---:B------:R-:W-:Y:S08]  /*f000*/  HMMA.16816.F32 R8, R196.reuse, R202, R8 ;  /* 0x000000cac408723c */ /* 0x040ff00000001808 */
[C---:B--2---:R-:W-:Y:S08]  /*f010*/  HMMA.16816.F32 R12, R196.reuse, R168, R12 ;  /* 0x000000a8c40c723c */ /* 0x044ff0000000180c */
        /* <DEDUP_REMOVED lines=8> */
[C---:B---3--:R-:W-:Y:S05]  /*f0a0*/  HMMA.16816.F32 R20, R196.reuse, R172, R20 ;  /* 0x000000acc414723c */ /* 0x048fea0000001814 */
        /* <DEDUP_REMOVED lines=8> */
[----:B--2---:R-:W-:Y:S02]  /*f130*/  FMUL.FTZ R165, R15, c[0x0][0x2ec] ;  /* 0x0000bb000fa57a20 */ /* 0x004fe40000410000 */
[----:B------:R-:W-:Y:S04]  /*f140*/  FMUL.FTZ R17, R17, c[0x0][0x2ec] ;  /* 0x0000bb0011117a20 */ /* 0x000fe80000410000 */
[----:B------:R2:W2:Y:S01]  /*f150*/  MUFU.TANH R201, R165 ;  /* 0x000000a500c97308 */ /* 0x0004a20000002400 */
[----:B---3--:R-:W-:Y:S01]  /*f160*/  FMUL.FTZ R2, R11, c[0x0][0x2ec] ;  /* 0x0000bb000b027a20 */ /* 0x008fe20000410000 */
[C---:B-1----:R-:W-:Y:S04]  /*f170*/  HMMA.16816.F32 R28, R196.reuse, R168, R28 ;  /* 0x000000a8c41c723c */ /* 0x042fe8000000181c */
[----:B------:R-:W-:Y:S04]  /*f180*/  FMUL.FTZ R25, R25, c[0x0][0x2ec] ;  /* 0x0000bb0019197a20 */ /* 0x000fe80000410000 */
[----:B------:R1:W3:Y:S01]  /*f190*/  MUFU.TANH R9, R2 ;  /* 0x0000000200097308 */ /* 0x0002e20000002400 */
[----:B------:R-:W-:Y:S01]  /*f1a0*/  FMUL.FTZ R26, R26, c[0x0][0x2ec] ;  /* 0x0000bb001a1a7a20 */ /* 0x000fe20000410000 */
[----:B------:R-:W-:Y:S03]  /*f1b0*/  HMMA.16816.F32 R32, R196, R170, R32 ;  /* 0x000000aac420723c */ /* 0x000fe60000001820 */
[----:B----4-:R-:W-:Y:S05]  /*f1c0*/  FMUL.FTZ R166, R14, c[0x0][0x2ec] ;  /* 0x0000bb000ea67a20 */ /* 0x010fea0000410000 */
[----:B------:R4:W3:Y:S01]  /*f1d0*/  MUFU.TANH R190, R3 ;  /* 0x0000000300be7308 */ /* 0x0008e20000002400 */
[----:B--2---:R-:W-:Y:S05]  /*f1e0*/  FMUL.FTZ R165, R22, c[0x0][0x2ec] ;  /* 0x0000bb0016a57a20 */ /* 0x004fea0000410000 */
[----:B------:R-:W-:Y:S04]  /*f1f0*/  FMUL.FTZ R31, R31, c[0x0][0x2ec] ;  /* 0x0000bb001f1f7a20 */ /* 0x000fe80000410000 */
[----:B------:R2:W2:Y:S01]  /*f200*/  MUFU.TANH R177, R165 ;  /* 0x000000a500b17308 */ /* 0x0004a20000002400 */
[----:B-1----:R-:W-:Y:S05]  /*f210*/  FMUL.FTZ R2, R19, c[0x0][0x2ec] ;  /* 0x0000bb0013027a20 */ /* 0x002fea0000410000 */
[----:B------:R-:W-:Y:S02]  /*f220*/  FMUL.FTZ R33, R33, c[0x0][0x2ec] ;  /* 0x0000bb0021217a20 */ /* 0x000fe40000410000 */
[----:B------:R-:W-:Y:S02]  /*f230*/  FMUL.FTZ R35, R35, c[0x0][0x2ec] ;  /* 0x0000bb0023237a20 */ /* 0x000fe40000410000 */
[----:B------:R1:W1:Y:S01]  /*f240*/  MUFU.TANH R205, R2 ;  /* 0x0000000200cd7308 */ /* 0x0002620000002400 */
[----:B----4-:R-:W-:Y:S09]  /*f250*/  FMUL.FTZ R3, R10, c[0x0][0x2ec] ;  /* 0x0000bb000a037a20 */ /* 0x010ff20000410000 */
[----:B------:R4:W3:Y:S01]  /*f260*/  MUFU.TANH R189, R164 ;  /* 0x000000a400bd7308 */ /* 0x0008e20000002400 */
[----:B--2---:R-:W-:Y:S09]  /*f270*/  FMUL.FTZ R165, R29, c[0x0][0x2ec] ;  /* 0x0000bb001da57a20 */ /* 0x004ff20000410000 */
[----:B------:R2:W2:Y:S01]  /*f280*/  MUFU.TANH R198, R165 ;  /* 0x000000a500c67308 */ /* 0x0004a20000002400 */
[----:B-1----:R-:W-:Y:S09]  /*f290*/  FMUL.FTZ R2, R27, c[0x0][0x2ec] ;  /* 0x0000bb001b027a20 */ /* 0x002ff20000410000 */
[----:B------:R1:W1:Y:S01]  /*f2a0*/  MUFU.TANH R207, R2 ;  /* 0x0000000200cf7308 */ /* 0x0002620000002400 */
[----:B----4-:R-:W-:Y:S09]  /*f2b0*/  FMUL.FTZ R164, R16, c[0x0][0x2ec] ;  /* 0x0000bb0010a47a20 */ /* 0x010ff20000410000 */
[----:B------:R4:W3:Y:S01]  /*f2c0*/  MUFU.TANH R10, R3 ;  /* 0x00000003000a7308 */ /* 0x0008e20000002400 */
[----:B--2---:R-:W-:Y:S04]  /*f2d0*/  MOV R165, UR8 ;  /* 0x0000000800a57c02 */ /* 0x004fe80008000f00 */
[----:B------:R-:W-:Y:S05]  /*f2e0*/  LEA R14, P4, R165, R36, 0x6 ;  /* 0x00000024a50e7211 */ /* 0x000fea00078830ff */
[----:B------:R2:W2:Y:S01]  /*f2f0*/  MUFU.TANH R203, R164 ;  /* 0x000000a400cb7308 */ /* 0x0004a20000002400 */
[----:B-1----:R-:W-:Y:S04]  /*f300*/  MOV R2, UR8 ;  /* 0x0000000800027c02 */ /* 0x002fe80008000f00 */
[----:B------:R-:W-:Y:S05]  /*f310*/  LEA.HI.X.SX32 R15, R2, R37, 0x6, P4 ;  /* 0x00000025020f7211 */ /* 0x000fea00020f36ff */
[----:B------:R1:W1:Y:S01]  /*f320*/  MUFU.TANH R200, R166 ;  /* 0x000000a600c87308 */ /* 0x0002620000002400 */
[----:B------:R1:W5:Y:S01]  /*f330*/  LDL.LU.64 R36, [R1+0x18] ;  /* 0x0000180001247983 */ /* 0x0003620000300a00 */
[----:B------:R-:W-:Y:S01]  /*f340*/  ISETP.LT.AND P4, PT, RZ, UR4, PT ;  /* 0x00000004ff007c0c */ /* 0x000fe2000bf81270 */
[----:B------:R-:W-:Y:S02]  /*f350*/  IMAD R2, R15, c[0x0][0x198], RZ ;  /* 0x000066000f027a24 */ /* 0x000fe400078e02ff */
[----:B----4-:R-:W-:Y:S02]  /*f360*/  FMUL.FTZ R3, R18, c[0x0][0x2ec] ;  /* 0x0000bb0012037a20 */ /* 0x010fe40000410000 */
[----:B------:R-:W-:Y:S03]  /*f370*/  IMAD R2, R14, c[0x0][0x19c], R2 ;  /* 0x000067000e027a24 */ /* 0x000fe600078e0202 */
[----:B------:R4:W3:Y:S01]  /*f380*/  MUFU.TANH R181, R3 ;  /* 0x0000000300b57308 */ /* 0x0008e20000002400 */
[----:B--2---:R-:W-:Y:S09]  /*f390*/  FMUL.FTZ R164, R23, c[0x0][0x2ec] ;  /* 0x0000bb0017a47a20 */ /* 0x004ff20000410000 */
[----:B------:R2:W2:Y:S01]  /*f3a0*/  MUFU.TANH R175, R164 ;  /* 0x000000a400af7308 */ /* 0x0004a20000002400 */
[----:B-1----:R-:W-:Y:S09]  /*f3b0*/  FMUL.FTZ R166, R21, c[0x0][0x2ec] ;  /* 0x0000bb0015a67a20 */ /* 0x002ff20000410000 */
        /* <DEDUP_REMOVED lines=12> */
[----:B------:R-:W-:Y:S04]  /*f480*/  IMAD.WIDE.U32 R22, R164, c[0x0][0x198], RZ ;  /* 0x00006600a4167a25 */ /* 0x000fe800078e00ff */
[----:B-1----:R-:W-:Y:S01]  /*f490*/  FMUL.FTZ R166, R34, c[0x0][0x2ec] ;  /* 0x0000bb0022a67a20 */ /* 0x002fe20000410000 */
[----:B------:R-:W-:Y:S04]  /*f4a0*/  LEA R18, P6, R22, R251, 0x1 ;  /* 0x000000fb16127211 */ /* 0x000fe800078c08ff */
[----:B------:R1:W1:Y:S01]  /*f4b0*/  MUFU.TANH R8, R6 ;  /* 0x0000000600087308 */ /* 0x0002620000002400 */
[----:B----4-:R-:W-:Y:S04]  /*f4c0*/  MOV R3, UR8 ;  /* 0x0000000800037c02 */ /* 0x010fe80008000f00 */
[----:B------:R-:W-:Y:S05]  /*f4d0*/  LEA.HI.X.SX32 R165, R3, R247, 0x6, P5 ;  /* 0x000000f703a57211 */ /* 0x000fea00028f36ff */
[----:B------:R4:W3:Y:S01]  /*f4e0*/  MUFU.TANH R204, R13 ;  /* 0x0000000d00cc7308 */ /* 0x0008e20000002400 */
[----:B------:R-:W-:Y:S02]  /*f4f0*/  IMAD R3, R165, c[0x0][0x198], RZ ;  /* 0x00006600a5037a24 */ /* 0x000fe400078e02ff */
[----:B--2---:R-:W-:Y:S02]  /*f500*/  FMUL.FTZ R5, R20, c[0x0][0x2ec] ;  /* 0x0000bb0014057a20 */ /* 0x004fe40000410000 */
[----:B------:R-:W-:Y:S05]  /*f510*/  IMAD R3, R164, c[0x0][0x19c], R3 ;  /* 0x00006700a4037a24 */ /* 0x000fea00078e0203 */
[----:B------:R4:W2:Y:S01]  /*f520*/  MUFU.TANH R183, R17 ;  /* 0x0000001100b77308 */ /* 0x0008a20000002400 */
[----:B------:R-:W-:Y:S01]  /*f530*/  IADD3 R3, R23, R3, RZ ;  /* 0x0000000317037210 */ /* 0x000fe20007ffe0ff */
[----:B-1----:R-:W-:Y:S03]  /*f540*/  IMAD.WIDE.U32 R6, R14, c[0x0][0x198], RZ ;  /* 0x000066000e067a25 */ /* 0x002fe600078e00ff */
[----:B------:R-:W-:Y:S02]  /*f550*/  LEA.HI.X R19, R22, R250, R3, 0x1, P6 ;  /* 0x000000fa16137211 */ /* 0x000fe400030f0c03 */
[C---:B------:R-:W-:Y:S03]  /*f560*/  LEA R14, P5, R6.reuse, R251, 0x1 ;  /* 0x000000fb060e7211 */ /* 0x040fe600078a08ff */
[----:B------:R4:W1:Y:S01]  /*f570*/  MUFU.TANH R179, R5 ;  /* 0x0000000500b37308 */ /* 0x0008620000002400 */
[----:B------:R-:W-:Y:S04]  /*f580*/  IADD3 R2, R7, R2, RZ ;  /* 0x0000000207027210 */ /* 0x000fe80007ffe0ff */
[----:B------:R-:W-:Y:S05]  /*f590*/  LEA.HI.X R15, R6, R250, R2, 0x1, P5 ;  /* 0x000000fa060f7211 */ /* 0x000fea00028f0c02 */
[----:B------:R4:W1:Y:S10]  /*f5a0*/  MUFU.TANH R174, R25 ;  /* 0x0000001900ae7308 */ /* 0x0008740000002400 */
[----:B------:R4:W1:Y:S10]  /*f5b0*/  MUFU.TANH R206, R26 ;  /* 0x0000001a00ce7308 */ /* 0x0008740000002400 */
[----:B------:R4:W1:Y:S10]  /*f5c0*/  MUFU.TANH R195, R31 ;  /* 0x0000001f00c37308 */ /* 0x0008740000002400 */
[----:B------:R4:W1:Y:S10]  /*f5d0*/  MUFU.TANH R193, R33 ;  /* 0x0000002100c17308 */ /* 0x0008740000002400 */
[----:B------:R-:W1:Y:S10]  /*f5e0*/  MUFU.TANH R166, R166 ;  /* 0x000000a600a67308 */ /* 0x000e740000002400 */
[----:B------:R4:W1:Y:S02]  /*f5f0*/  MUFU.TANH R165, R35 ;  /* 0x0000002300a57308 */ /* 0x0008640000002400 */
[----:B-12345:R-:W-:-:S05]  /*f600*/  @P4 BRA `(.L_x_947) ;  /* 0xffffe4d000004947 */ /* 0x03efca000383ffff */
.L_x_946:
        /* <DEDUP_REMOVED lines=88> */
[C---:B------:R-:W-:Y:S01]  /*fb90*/  FMUL.FTZ R32, R2.reuse, R132 ;  /* 0x0000008402207220 */ /* 0x040fe20000410000 */
[----:B------:R-:W-:Y:S01]  /*fba0*/  LDSM.16.MT88.4 R140, [R224+0x1a000] ;  /* 0x01a00000e08c783b */ /* 0x000fe20000004200 */
[----:B------:R-:W-:Y:S02]  /*fbb0*/  FMUL.FTZ R33, R2, R133 ;  /* 0x0000008502217220 */ /* 0x000fe40000410000 */
[C---:B------:R-:W-:Y:S01]  /*fbc0*/  FMUL.FTZ R34, R0.reuse, R134 ;  /* 0x0000008600227220 */ /* 0x040fe20000410000 */
[----:B------:R-:W-:Y:S01]  /*fbd0*/  MUFU.EX2 R189, R189 ;  /* 0x000000bd00bd7308 */ /* 0x000fe20000000800 */
[----:B------:R-:W-:Y:S02]  /*fbe0*/  FMUL.FTZ R35, R0, R135 ;  /* 0x0000008700237220 */ /* 0x000fe40000410000 */
[C---:B------:R-:W-:Y:S01]  /*fbf0*/  FMUL.FTZ R36, R2.reuse, R36 ;  /* 0x0000002402247220 */ /* 0x040fe20000410000 */
[----:B------:R-:W-:Y:S01]  /*fc00*/  LDSM.16.MT88.4 R132, [R225+0x1a000] ;  /* 0x01a00000e184783b */ /* 0x000fe20000004200 */
[----:B------:R-:W-:Y:S02]  /*fc10*/  FMUL.FTZ R37, R2, R37 ;  /* 0x0000002502257220 */ /* 0x000fe40000410000 */
[C---:B------:R-:W-:Y:S02]  /*fc20*/  FMUL.FTZ R38, R0.reuse, R38 ;  /* 0x0000002600267220 */ /* 0x040fe40000410000 */
[----:B------:R-:W-:Y:S01]  /*fc30*/  FMUL.FTZ R39, R0, R39 ;  /* 0x0000002700277220 */ /* 0x000fe20000410000 */
[----:B------:R-:W1:Y:S01]  /*fc40*/  MUFU.EX2 R188, R188 ;  /* 0x000000bc00bc7308 */ /* 0x000e620000000800 */
[C---:B------:R-:W-:Y:S01]  /*fc50*/  FMUL.FTZ R40, R2.reuse, R40 ;  /* 0x0000002802287220 */ /* 0x040fe20000410000 */
[----:B------:R-:W-:Y:S01]  /*fc60*/  LDSM.16.MT88.4 R148, [R224+0x18800] ;  /* 0x01880000e094783b */ /* 0x000fe20000004200 */
        /* <DEDUP_REMOVED lines=26> */
[----:B--2---:R-:W-:Y:S01]  /*fe10*/  F2FP.PACK_AB R163, R184, R185 ;  /* 0x000000b9b8a3723e */ /* 0x004fe200000000ff */
[--C-:B------:R-:W-:Y:S02]  /*fe20*/  FFMA.FTZ R177, R177, c[0x0][0x23c], -R172.reuse ;  /* 0x00008f00b1b17a23 */ /* 0x100fe400000108ac */
[--C-:B------:R-:W-:Y:S02]  /*fe30*/  FFMA.FTZ R175, R175, c[0x0][0x23c], -R172.reuse ;  /* 0x00008f00afaf7a23 */ /* 0x100fe400000108ac */
[--C-:B------:R-:W-:Y:S02]  /*fe40*/  FFMA.FTZ R178, R178, c[0x0][0x23c], -R173.reuse ;  /* 0x00008f00b2b27a23 */ /* 0x100fe400000108ad */
[C---:B------:R-:W-:Y:S05]  /*fe50*/  HMMA.16816.F32 R4, R160.reuse, R12, R4 ;  /* 0x0000000ca004723c */ /* 0x040fea0000001804 */
[--C-:B------:R-:W-:Y:S02]  /*fe60*/  FFMA.FTZ R174, R174, c[0x0][0x23c], -R173.reuse ;  /* 0x00008f00aeae7a23 */ /* 0x100fe400000108ad */
[C---:B------:R-:W-:Y:S01]  /*fe70*/  FMUL.FTZ R12, R2.reuse, R152 ;  /* 0x00000098020c7220 */ /* 0x040fe20000410000 */
[C---:B------:R-:W-:Y:S01]  /*fe80*/  HMMA.16816.F32 R8, R160.reuse, R14, R8 ;  /* 0x0000000ea008723c */ /* 0x040fe20000001808 */
[----:B------:R-:W-:Y:S03]  /*fe90*/  MUFU.EX2 R176, R174 ;  /* 0x000000ae00b07308 */ /* 0x000fe60000000800 */
[----:B------:R-:W-:Y:S02]  /*fea0*/  FMUL.FTZ R13, R2, R153 ;  /* 0x00000099020d7220 */ /* 0x000fe40000410000 */
[C---:B------:R-:W-:Y:S02]  /*feb0*/  FMUL.FTZ R62, R0.reuse, R62 ;  /* 0x0000003e003e7220 */ /* 0x040fe40000410000 */
[C---:B------:R-:W-:Y:S04]  /*fec0*/  FMUL.FTZ R14, R0.reuse, R154 ;  /* 0x0000009a000e7220 */ /* 0x040fe80000410000 */
[C---:B------:R-:W-:Y:S02]  /*fed0*/  FMUL.FTZ R15, R0.reuse, R155 ;  /* 0x0000009b000f7220 */ /* 0x040fe40000410000 */
[----:B------:R-:W1:Y:S01]  /*fee0*/  LDSM.16.MT88.4 R152, [R224+0x18000] ;  /* 0x01800000e098783b */ /* 0x000e620000004200 */
        /* <DEDUP_REMOVED lines=11> */
[----:B------:R-:W2:Y:S01]  /*ffa0*/  LDSM.16.MT88.4 R144, [R228+0x1a000] ;  /* 0x01a00000e490783b */ /* 0x000ea20000004200 */
[C---:B------:R-:W-:Y:S02]  /*ffb0*/  FMUL.FTZ R68, R2.reuse, R68 ;  /* 0x0000004402447220 */ /* 0x040fe40000410000 */
[----:B------:R-:W-:Y:S02]  /*ffc0*/  FMUL.FTZ R69, R2, R69 ;  /* 0x0000004502457220 */ /* 0x000fe40000410000 */
[C---:B------:R-:W-:Y:S03]  /*ffd0*/  HMMA.16816.F32 R20, R160.reuse, R28, R20 ;  /* 0x0000001ca014723c */ /* 0x040fe60000001814 */
[C---:B------:R-:W-:Y:S02]  /*ffe0*/  FMUL.FTZ R70, R0.reuse, R70 ;  /* 0x0000004600467220 */ /* 0x040fe40000410000 */
[----:B------:R-:W-:Y:S02]  /*fff0*/  FMUL.FTZ R71, R0, R71 ;  /* 0x0000004700477220 */ /* 0x000fe40000410000 */
[C---:B------:R-:W-:Y:S01]  /*10000*/  FMUL.FTZ R28, R2.reuse, R136 ;  /* 0x00000088021c7220 */ /* 0x040fe20000410000 */
[C---:B------:R-:W-:Y:S04]  /*10010*/  HMMA.16816.F32 R24, R160.reuse, R30, R24 ;  /* 0x0000001ea018723c */ /* 0x040fe80000001818 */
[C---:B------:R-:W-:Y:S02]  /*10020*/  FMUL.FTZ R29, R2.reuse, R137 ;  /* 0x00000089021d7220 */ /* 0x040fe40000410000 */
[----:B------:R-:W-:Y:S02]  /*10030*/  FMUL.FTZ R72, R2, R72 ;  /* 0x0000004802487220 */ /* 0x000fe40000410000 */
[C---:B------:R-:W-:Y:S04]  /*10040*/  FMUL.FTZ R30, R0.reuse, R138 ;  /* 0x0000008a001e7220 */ /* 0x040fe80000410000 */
[----:B------:R-:W-:Y:S02]  /*10050*/  FMUL.FTZ R31, R0, R139 ;  /* 0x0000008b001f7220 */ /* 0x000fe40000410000 */
[----:B------:R-:W3:Y:S01]  /*10060*/  LDSM.16.MT88.4 R136, [R226+0x1a000] ;  /* 0x01a00000e288783b */ /* 0x000ee20000004200 */
[----:B------:R-:W-:Y:S02]  /*10070*/  FMUL.FTZ R73, R2, R73 ;  /* 0x0000004902497220 */ /* 0x000fe40000410000 */
[C---:B------:R-:W-:Y:S02]  /*10080*/  FMUL.FTZ R74, R0.reuse, R74 ;  /* 0x0000004a004a7220 */ /* 0x040fe40000410000 */
[C---:B-1----:R-:W-:Y:S03]  /*10090*/  HMMA.16816.F32 R28, R160.reuse, R152, R28 ;  /* 0x00000098a01c723c */ /* 0x042fe6000000181c */
[----:B------:R-:W-:Y:S02]  /*100a0*/  FMUL.FTZ R75, R0, R75 ;  /* 0x0000004b004b7220 */ /* 0x000fe40000410000 */
[C---:B------:R-:W-:Y:S02]  /*100b0*/  FMUL.FTZ R76, R2.reuse, R76 ;  /* 0x0000004c024c7220 */ /* 0x040fe40000410000 */
[----:B------:R-:W-:Y:S01]  /*100c0*/  FMUL.FTZ R77, R2, R77 ;  /* 0x0000004d024d7220 */ /* 0x000fe20000410000 */
[C---:B------:R-:W-:Y:S01]  /*100d0*/  HMMA.16816.F32 R32, R160.reuse, R154, R32 ;  /* 0x0000009aa020723c */ /* 0x040fe20000001820 */
[----:B------:R-:W-:Y:S03]  /*100e0*/  LDSM.16.MT88.4 R152, [R228+0x1a800] ;  /* 0x01a80000e498783b */ /* 0x000fe60000004200 */
[C---:B------:R-:W-:Y:S02]  /*100f0*/  FMUL.FTZ R78, R0.reuse, R78 ;  /* 0x0000004e004e7220 */ /* 0x040fe40000410000 */
[----:B------:R-:W-:Y:S02]  /*10100*/  FMUL.FTZ R79, R0, R79 ;  /* 0x0000004f004f7220 */ /* 0x000fe40000410000 */
[C---:B--2---:R-:W-:Y:S04]  /*10110*/  HMMA.16816.F32 R36, R160.reuse, R144, R36 ;  /* 0x00000090a024723c */ /* 0x044fe80000001824 */
[C---:B------:R-:W-:Y:S02]  /*10120*/  FMUL.FTZ R80, R2.reuse, R80 ;  /* 0x0000005002507220 */ /* 0x040fe40000410000 */
[----:B------:R-:W-:Y:S02]  /*10130*/  FMUL.FTZ R81, R2, R81 ;  /* 0x0000005102517220 */ /* 0x000fe40000410000 */
[C---:B------:R-:W-:Y:S01]  /*10140*/  HMMA.16816.F32 R40, R160.reuse, R146, R40 ;  /* 0x00000092a028723c */ /* 0x040fe20000001828 */
[----:B------:R-:W-:Y:S03]  /*10150*/  LDSM.16.MT88.4 R144, [R225+0x18800] ;  /* 0x01880000e190783b */ /* 0x000fe60000004200 */
        /* <DEDUP_REMOVED lines=62> */
[--C-:B------:R-:W-:Y:S02]  /*10540*/  FFMA.FTZ R192, R192, c[0x0][0x23c], -R173.reuse ;  /* 0x00008f00c0c07a23 */ /* 0x100fe400000108ad */
[--C-:B------:R-:W-:Y:S02]  /*10550*/  FFMA.FTZ R199, R204, c[0x0][0x23c], -R173.reuse ;  /* 0x00008f00ccc77a23 */ /* 0x100fe400000108ad */
[C---:B---3--:R-:W-:Y:S02]  /*10560*/  HMMA.16816.F32 R108, R160.reuse, R140, R108 ;  /* 0x0000008ca06c723c */ /* 0x048fe4000000186c */
[----:B------:R-:W-:Y:S02]  /*10570*/  MUFU.EX2 R192, R192 ;  /* 0x000000c000c07308 */ /* 0x000fe40000000800 */
[--C-:B------:R-:W-:Y:S02]  /*10580*/  FFMA.FTZ R196, R200, c[0x0][0x23c], -R172.reuse ;  /* 0x00008f00c8c47a23 */ /* 0x100fe400000108ac */
[--C-:B------:R-:W-:Y:S02]  /*10590*/  FFMA.FTZ R201, R201, c[0x0][0x23c], -R172.reuse ;  /* 0x00008f00c9c97a23 */ /* 0x100fe400000108ac */
[C---:B------:R-:W-:Y:S01]  /*105a0*/  HMMA.16816.F32 R112, R160.reuse, R142, R112 ;  /* 0x0000008ea070723c */ /* 0x040fe20000001870 */
[----:B------:R-:W3:Y:S03]  /*105b0*/  LDSM.16.MT88.4 R140, [R228+0x18800] ;  /* 0x01880000e48c783b */ /* 0x000ee60000004200 */
[--C-:B------:R-:W-:Y:S01]  /*105c0*/  FFMA.FTZ R203, R203, c[0x0][0x23c], -R173.reuse ;  /* 0x00008f00cbcb7a23 */ /* 0x100fe200000108ad */
[----:B------:R-:W4:Y:S01]  /*105d0*/  MUFU.EX2 R199, R199 ;  /* 0x000000c700c77308 */ /* 0x000f220000000800 */
[--C-:B------:R-:W-:Y:S02]  /*105e0*/  FFMA.FTZ R200, R183, c[0x0][0x23c], -R173.reuse ;  /* 0x00008f00b7c87a23 */ /* 0x100fe400000108ad */
[--C-:B------:R-:W-:Y:S01]  /*105f0*/  FFMA.FTZ R204, R181, c[0x0][0x23c], -R172.reuse ;  /* 0x00008f00b5cc7a23 */ /* 0x100fe200000108ac */
[C---:B-1----:R-:W-:Y:S03]  /*10600*/  HMMA.16816.F32 R116, R160.reuse, R136, R116 ;  /* 0x00000088a074723c */ /* 0x042fe60000001874 */
[C---:B------:R-:W-:Y:S02]  /*10610*/  FMUL.FTZ R120, R2.reuse, R120 ;  /* 0x0000007802787220 */ /* 0x040fe40000410000 */
[----:B------:R-:W-:Y:S01]  /*10620*/  FMUL.FTZ R121, R2, R121 ;  /* 0x0000007902797220 */ /* 0x000fe20000410000 */
[----:B------:R-:W-:Y:S01]  /*10630*/  MUFU.EX2 R196, R196 ;  /* 0x000000c400c47308 */ /* 0x000fe20000000800 */
[C---:B------:R-:W-:Y:S02]  /*10640*/  FMUL.FTZ R122, R0.reuse, R122 ;  /* 0x0000007a007a7220 */ /* 0x040fe40000410000 */
[----:B------:R-:W-:Y:S03]  /*10650*/  FMUL.FTZ R123, R0, R123 ;  /* 0x0000007b007b7220 */ /* 0x000fe60000410000 */
[--C-:B------:R-:W-:Y:S02]  /*10660*/  FFMA.FTZ R205, R205, c[0x0][0x23c], -R172.reuse ;  /* 0x00008f00cdcd7a23 */ /* 0x100fe400000108ac */
[C---:B------:R-:W-:Y:S02]  /*10670*/  FMUL.FTZ R124, R2.reuse, R124 ;  /* 0x0000007c027c7220 */ /* 0x040fe40000410000 */
[C---:B------:R-:W-:Y:S01]  /*10680*/  HMMA.16816.F32 R120, R160.reuse, R138, R120 ;  /* 0x0000008aa078723c */ /* 0x040fe20000001878 */
[----:B------:R-:W1:Y:S01]  /*10690*/  MUFU.EX2 R201, R201 ;  /* 0x000000c900c97308 */ /* 0x000e620000000800 */
[----:B------:R-:W5:Y:S01]  /*106a0*/  LDSM.16.MT88.4 R136, [R226+0x18800] ;  /* 0x01880000e288783b */ /* 0x000f620000004200 */
[----:B------:R-:W-:Y:S02]  /*106b0*/  FMUL.FTZ R125, R2, R125 ;  /* 0x0000007d027d7220 */ /* 0x000fe40000410000 */
[C---:B------:R-:W-:Y:S02]  /*106c0*/  FMUL.FTZ R126, R0.reuse, R126 ;  /* 0x0000007e007e7220 */ /* 0x040fe40000410000 */
[----:B------:R-:W-:Y:S02]  /*106d0*/  FMUL.FTZ R127, R0, R127 ;  /* 0x0000007f007f7220 */ /* 0x000fe40000410000 */
[C---:B------:R-:W-:Y:S02]  /*106e0*/  FMUL.FTZ R128, R2.reuse, R128 ;  /* 0x0000008002807220 */ /* 0x040fe40000410000 */
[----:B------:R-:W-:Y:S01]  /*106f0*/  MUFU.EX2 R203, R203 ;  /* 0x000000cb00cb7308 */ /* 0x000fe20000000800 */
[----:B------:R-:W-:Y:S02]  /*10700*/  FMUL.FTZ R129, R2, R129 ;  /* 0x0000008102817220 */ /* 0x000fe40000410000 */
[C---:B--2---:R-:W-:Y:S03]  /*10710*/  HMMA.16816.F32 R124, R160.reuse, R132, R124 ;  /* 0x00000084a07c723c */ /* 0x044fe6000000187c */
[C---:B------:R-:W-:Y:S02]  /*10720*/  FMUL.FTZ R130, R0.reuse, R130 ;  /* 0x0000008200827220 */ /* 0x040fe40000410000 */
[----:B------:R-:W-:Y:S02]  /*10730*/  FMUL.FTZ R131, R0, R131 ;  /* 0x0000008300837220 */ /* 0x000fe40000410000 */
[----:B------:R-:W2:Y:S01]  /*10740*/  MUFU.EX2 R200, R200 ;  /* 0x000000c800c87308 */ /* 0x000ea20000000800 */
[----:B----4-:R-:W-:Y:S01]  /*10750*/  F2FP.PACK_AB R132, R199, R192 ;  /* 0x000000c0c784723e */ /* 0x010fe200000000ff */
[--C-:B------:R-:W-:Y:S03]  /*10760*/  FFMA.FTZ R179, R179, c[0x0][0x23c], -R173.reuse ;  /* 0x00008f00b3b37a23 */ /* 0x100fe600000108ad */
[----:B------:R-:W-:Y:S01]  /*10770*/  HMMA.16816.F32 R128, R160, R134, R128 ;  /* 0x00000086a080723c */ /* 0x000fe20000001880 */
[----:B------:R-:W-:Y:S02]  /*10780*/  LDSM.16.MT88.4 R160, [R228+0x1c800] ;  /* 0x01c80000e4a0783b */ /* 0x000fe40000004200 */
[----:B-1----:R-:W-:Y:S01]  /*10790*/  F2FP.PACK_AB R133, R201, R196 ;  /* 0x000000c4c985723e */ /* 0x002fe200000000ff */
[--C-:B------:R-:W-:Y:S01]  /*107a0*/  FFMA.FTZ R206, R206, c[0x0][0x23c], -R172.reuse ;  /* 0x00008f00cece7a23 */ /* 0x100fe200000108ac */
[----:B------:R-:W-:Y:S01]  /*107b0*/  MUFU.EX2 R204, R204 ;  /* 0x000000cc00cc7308 */ /* 0x000fe20000000800 */
[--C-:B------:R-:W-:Y:S02]  /*107c0*/  FFMA.FTZ R207, R207, c[0x0][0x23c], -R172.reuse ;  /* 0x00008f00cfcf7a23 */ /* 0x100fe400000108ac */
[--C-:B------:R-:W-:Y:S04]  /*107d0*/  FFMA.FTZ R202, R202, c[0x0][0x23c], -R173.reuse ;  /* 0x00008f00caca7a23 */ /* 0x100fe800000108ad */
[--C-:B------:R-:W-:Y:S02]  /*107e0*/  FFMA.FTZ R198, R198, c[0x0][0x23c], -R173.reuse ;  /* 0x00008f00c6c67a23 */ /* 0x100fe400000108ad */
[--C-:B------:R-:W-:Y:S01]  /*107f0*/  FFMA.FTZ R197, R197, c[0x0][0x23c], -R172.reuse ;  /* 0x00008f00c5c57a23 */ /* 0x100fe200000108ac */
[----:B------:R-:W1:Y:S01]  /*10800*/  MUFU.EX2 R205, R205 ;  /* 0x000000cd00cd7308 */ /* 0x000e620000000800 */
[--C-:B------:R-:W-:Y:S02]  /*10810*/  FFMA.FTZ R195, R195, c[0x0][0x23c], -R172.reuse ;  /* 0x00008f00c3c37a23 */ /* 0x100fe400000108ac */
[--C-:B------:R-:W-:Y:S01]  /*10820*/  FFMA.FTZ R194, R194, c[0x0][0x23c], -R173.reuse ;  /* 0x00008f00c2c27a23 */ /* 0x100fe200000108ad */
[----:B--2---:R-:W-:Y:S01]  /*10830*/  F2FP.PACK_AB R134, R200, R203 ;  /* 0x000000cbc886723e */ /* 0x004fe200000000ff */
[----:B------:R-:W-:Y:S02]  /*10840*/  FFMA.FTZ R173, R193, c[0x0][0x23c], -R173 ;  /* 0x00008f00c1ad7a23 */ /* 0x000fe400000108ad */
[--C-:B------:R-:W-:Y:S02]  /*10850*/  FFMA.FTZ R166, R166, c[0x0][0x23c], -R172.reuse ;  /* 0x00008f00a6a67a23 */ /* 0x100fe400000108ac */
[----:B------:R-:W-:Y:S01]  /*10860*/  FFMA.FTZ R172, R165, c[0x0][0x23c], -R172 ;  /* 0x00008f00a5ac7a23 */ /* 0x000fe200000108ac */
[----:B------:R-:W-:Y:S01]  /*10870*/  MUFU.EX2 R183, R175 ;  /* 0x000000af00b77308 */ /* 0x000fe20000000800 */
[----:B------:R-:W-:Y:S04]  /*10880*/  FFMA.FTZ R187, R0, R252, R187 ;  /* 0x000000fc00bb7223 */ /* 0x000fe800000100bb */
[----:B------:R-:W-:Y:S05]  /*10890*/  FADD.FTZ R186, R186, R187 ;  /* 0x000000bbbaba7221 */ /* 0x000fea0000010000 */
[----:B------:R-:W-:Y:S01]  /*108a0*/  MUFU.EX2 R181, R178 ;  /* 0x000000b200b57308 */ /* 0x000fe20000000800 */
[----:B-1----:R-:W-:Y:S09]  /*108b0*/  F2FP.PACK_AB R135, R205, R204 ;  /* 0x000000cccd87723e */ /* 0x002ff200000000ff */
[----:B------:R-:W-:Y:S01]  /*108c0*/  MUFU.EX2 R193, R173 ;  /* 0x000000ad00c17308 */ /* 0x000fe20000000800 */
[C---:B---3--:R-:W-:Y:S08]  /*108d0*/  HMMA.16816.F32 R4, R132.reuse, R140, R4 ;  /* 0x0000008c8404723c */ /* 0x048ff00000001804 */
[C---:B------:R-:W-:Y:S01]  /*108e0*/  HMMA.16816.F32 R8, R132.reuse, R142, R8 ;  /* 0x0000008e8408723c */ /* 0x040fe20000001808 */
[----:B------:R-:W1:Y:S01]  /*108f0*/  LDSM.16.MT88.4 R140, [R226+0x1a800] ;  /* 0x01a80000e28c783b */ /* 0x000e620000004200 */
[----:B------:R2:W-:Y:S06]  /*10900*/  MUFU.EX2 R165, R172 ;  /* 0x000000ac00a57308 */ /* 0x0005ec0000000800 */
[C---:B-----5:R-:W-:Y:S04]  /*10910*/  HMMA.16816.F32 R12, R132.reuse, R136, R12 ;  /* 0x00000088840c723c */ /* 0x060fe8000000180c */
[----:B------:R-:W3:Y:S04]  /*10920*/  MUFU.EX2 R167, R179 ;  /* 0x000000b300a77308 */ /* 0x000ee80000000800 */
[C---:B------:R-:W-:Y:S01]  /*10930*/  HMMA.16816.F32 R16, R132.reuse, R138, R16 ;  /* 0x0000008a8410723c */ /* 0x040fe20000001810 */
[----:B------:R-:W4:Y:S05]  /*10940*/  LDSM.16.MT88.4 R136, [R225+0x1a800] ;  /* 0x01a80000e188783b */ /* 0x000f2a0000004200 */
[----:B------:R-:W5:Y:S02]  /*10950*/  MUFU.EX2 R179, R177 ;  /* 0x000000b100b37308 */ /* 0x000f640000000800 */
[C---:B------:R-:W-:Y:S01]  /*10960*/  HMMA.16816.F32 R20, R132.reuse, R144, R20 ;  /* 0x000000908414723c */ /* 0x040fe20000001814 */
[----:B--2---:R-:W-:Y:S07]  /*10970*/  LDSM.16.MT88.4 R172, [R225+0x19800] ;  /* 0x01980000e1ac783b */ /* 0x004fee0000004200 */
[C---:B------:R-:W-:Y:S01]  /*10980*/  HMMA.16816.F32 R24, R132.reuse, R146, R24 ;  /* 0x000000928418723c */ /* 0x040fe20000001818 */
[----:B------:R-:W-:Y:S01]  /*10990*/  MUFU.EX2 R206, R206 ;  /* 0x000000ce00ce7308 */ /* 0x000fe20000000800 */
[----:B------:R-:W2:Y:S06]  /*109a0*/  LDSM.16.MT88.4 R144, [R225+0x1c800] ;  /* 0x01c80000e190783b */ /* 0x000eac0000004200 */
[C---:B------:R-:W-:Y:S03]  /*109b0*/  HMMA.16816.F32 R28, R132.reuse, R148, R28 ;  /* 0x00000094841c723c */ /* 0x040fe6000000181c */
[----:B------:R-:W1:Y:S05]  /*109c0*/  MUFU.EX2 R207, R207 ;  /* 0x000000cf00cf7308 */ /* 0x000e6a0000000800 */
[C---:B------:R-:W-:Y:S01]  /*109d0*/  HMMA.16816.F32 R32, R132.reuse, R150, R32 ;  /* 0x000000968420723c */ /* 0x040fe20000001820 */
[----:B------:R-:W-:Y:S04]  /*109e0*/  LDSM.16.MT88.4 R148, [R226+0x1e800] ;  /* 0x01e80000e294783b */ /* 0x000fe80000004200 */
[----:B------:R-:W-:Y:S03]  /*109f0*/  MUFU.EX2 R202, R202 ;  /* 0x000000ca00ca7308 */ /* 0x000fe60000000800 */
[C---:B------:R-:W-:Y:S07]  /*10a00*/  HMMA.16816.F32 R36, R132.reuse, R152, R36 ;  /* 0x000000988424723c */ /* 0x040fee0000001824 */
[----:B------:R-:W2:Y:S01]  /*10a10*/  MUFU.EX2 R198, R198 ;  /* 0x000000c600c67308 */ /* 0x000ea20000000800 */
[C---:B------:R-:W-:Y:S01]  /*10a20*/  HMMA.16816.F32 R40, R132.reuse, R154, R40 ;  /* 0x0000009a8428723c */ /* 0x040fe20000001828 */
[----:B------:R-:W-:Y:S07]  /*10a30*/  LDSM.16.MT88.4 R152, [R225+0x19000] ;  /* 0x01900000e198783b */ /* 0x000fee0000004200 */
[C---:B-1----:R-:W-:Y:S01]  /*10a40*/  HMMA.16816.F32 R44, R132.reuse, R140, R44 ;  /* 0x0000008c842c723c */ /* 0x042fe2000000182c */
[----:B------:R-:W-:Y:S07]  /*10a50*/  MUFU.EX2 R197, R197 ;  /* 0x000000c500c57308 */ /* 0x000fee0000000800 */
[C---:B------:R-:W-:Y:S01]  /*10a60*/  HMMA.16816.F32 R48, R132.reuse, R142, R48 ;  /* 0x0000008e8430723c */ /* 0x040fe20000001830 */
[----:B------:R-:W1:Y:S02]  /*10a70*/  LDSM.16.MT88.4 R140, [R224+0x1c800] ;  /* 0x01c80000e08c783b */ /* 0x000e640000004200 */
[----:B------:R-:W1:Y:S05]  /*10a80*/  MUFU.EX2 R195, R195 ;  /* 0x000000c300c37308 */ /* 0x000e6a0000000800 */
[C---:B----4-:R-:W-:Y:S05]  /*10a90*/  HMMA.16816.F32 R52, R132.reuse, R136, R52 ;  /* 0x000000888434723c */ /* 0x050fea0000001834 */
[----:B------:R-:W4:Y:S03]  /*10aa0*/  MUFU.EX2 R194, R194 ;  /* 0x000000c200c27308 */ /* 0x000f260000000800 */
[C---:B------:R-:W-:Y:S01]  /*10ab0*/  HMMA.16816.F32 R56, R132.reuse, R138, R56 ;  /* 0x0000008a8438723c */ /* 0x040fe20000001838 */
[----:B------:R-:W1:Y:S06]  /*10ac0*/  LDSM.16.MT88.4 R136, [R228+0x1e800] ;  /* 0x01e80000e488783b */ /* 0x000e6c0000004200 */
[----:B------:R-:W1:Y:S01]  /*10ad0*/  MUFU.EX2 R166, R166 ;  /* 0x000000a600a67308 */ /* 0x000e620000000800 */
[C---:B------:R-:W-:Y:S08]  /*10ae0*/  HMMA.16816.F32 R60, R132.reuse, R156, R60 ;  /* 0x0000009c843c723c */ /* 0x040ff0000000183c */
        /* <DEDUP_REMOVED lines=23> */
[C---:B-1----:R-:W-:Y:S08]  /*10c60*/  HMMA.16816.F32 R124, R132.reuse, R140, R124 ;  /* 0x0000008c847c723c */ /* 0x042ff0000000187c */
[----:B------:R-:W-:Y:S01]  /*10c70*/  HMMA.16816.F32 R128, R132, R142, R128 ;  /* 0x0000008e8480723c */ /* 0x000fe20000001880 */
[----:B------:R-:W1:Y:S06]  /*10c80*/  LDSM.16.MT88.4 R140, [R224+0x19000] ;  /* 0x01900000e08c783b */ /* 0x000e6c0000004200 */
[----:B---3--:R-:W-:Y:S02]  /*10c90*/  F2FP.PACK_AB R132, R180, R167 ;  /* 0x000000a7b484723e */ /* 0x008fe400000000ff */
[----:B-----5:R-:W-:Y:S03]  /*10ca0*/  F2FP.PACK_AB R133, R183, R179 ;  /* 0x000000b3b785723e */ /* 0x020fe600000000ff */
[----:B------:R-:W-:Y:S02]  /*10cb0*/  F2FP.PACK_AB R134, R176, R181 ;  /* 0x000000b5b086723e */ /* 0x000fe400000000ff */
[----:B------:R-:W-:Y:S07]  /*10cc0*/  F2FP.PACK_AB R135, R207, R206 ;  /* 0x000000cecf87723e */ /* 0x000fee00000000ff */
[C---:B------:R-:W-:Y:S08]  /*10cd0*/  HMMA.16816.F32 R4, R132.reuse, R136, R4 ;  /* 0x000000888404723c */ /* 0x040ff00000001804 */
[C---:B------:R-:W-:Y:S01]  /*10ce0*/  HMMA.16816.F32 R8, R132.reuse, R138, R8 ;  /* 0x0000008a8408723c */ /* 0x040fe20000001808 */
[----:B------:R-:W2:Y:S07]  /*10cf0*/  LDSM.16.MT88.4 R136, [R226+0x1b000] ;  /* 0x01b00000e288783b */ /* 0x000eae0000004200 */
        /* <DEDUP_REMOVED lines=8> */
[----:B------:R-:W-:Y:S07]  /*10d80*/  LDSM.16.MT88.4 R140, [R228+0x1f000] ;  /* 0x01f00000e48c783b */ /* 0x000fee0000004200 */
        /* <DEDUP_REMOVED lines=12> */
[C---:B------:R-:W-:Y:S07]  /*10e50*/  HMMA.16816.F32 R68, R132.reuse, R160, R68 ;  /* 0x000000a08444723c */ /* 0x040fee0000001844 */
[----:B------:R-:W-:Y:S01]  /*10e60*/  MOV R161, R179 ;  /* 0x000000b300a17202 */ /* 0x000fe20000000f00 */
[C---:B------:R-:W-:Y:S04]  /*10e70*/  HMMA.16816.F32 R72, R132.reuse, R162, R72 ;  /* 0x000000a28448723c */ /* 0x040fe80000001848 */
[----:B------:R-:W-:Y:S03]  /*10e80*/  MOV R160, R181 ;  /* 0x000000b500a07202 */ /* 0x000fe60000000f00 */
[----:B------:R-:W-:Y:S01]  /*10e90*/  MOV R163, R176 ;  /* 0x000000b000a37202 */ /* 0x000fe20000000f00 */
[C---:B------:R-:W-:Y:S01]  /*10ea0*/  HMMA.16816.F32 R76, R132.reuse, R168, R76 ;  /* 0x000000a8844c723c */ /* 0x040fe2000000184c */
[----:B------:R-:W-:Y:S06]  /*10eb0*/  LDSM.16.MT88.4 R176, [R224+0x19800] ;  /* 0x01980000e0b0783b */ /* 0x000fec0000004200 */
[----:B------:R-:W-:Y:S01]  /*10ec0*/  F2FP.PACK_AB R168, R198, R202 ;  /* 0x000000cac6a8723e */ /* 0x000fe200000000ff */
[C---:B------:R-:W-:Y:S04]  /*10ed0*/  HMMA.16816.F32 R80, R132.reuse, R170, R80 ;  /* 0x000000aa8450723c */ /* 0x040fe80000001850 */
[----:B------:R-:W-:Y:S03]  /*10ee0*/  F2FP.PACK_AB R169, R195, R197 ;  /* 0x000000c5c3a9723e */ /* 0x000fe600000000ff */
[----:B------:R-:W-:Y:S01]  /*10ef0*/  F2FP.PACK_AB R170, R193, R194 ;  /* 0x000000c2c1aa723e */ /* 0x000fe200000000ff */
[C---:B----4-:R-:W-:Y:S04]  /*10f00*/  HMMA.16816.F32 R84, R132.reuse, R152, R84 ;  /* 0x000000988454723c */ /* 0x050fe80000001854 */
[----:B------:R-:W-:Y:S04]  /*10f10*/  F2FP.PACK_AB R171, R165, R166 ;  /* 0x000000a6a5ab723e */ /* 0x000fe800000000ff */
[C---:B------:R-:W-:Y:S08]  /*10f20*/  HMMA.16816.F32 R88, R132.reuse, R154, R88 ;  /* 0x0000009a8458723c */ /* 0x040ff00000001858 */
[C---:B-1----:R-:W-:Y:S08]  /*10f30*/  HMMA.16816.F32 R92, R132.reuse, R136, R92 ;  /* 0x00000088845c723c */ /* 0x042ff0000000185c */
[C---:B------:R-:W-:Y:S01]  /*10f40*/  HMMA.16816.F32 R96, R132.reuse, R138, R96 ;  /* 0x0000008a8460723c */ /* 0x040fe20000001860 */
[----:B------:R-:W1:Y:S07]  /*10f50*/  LDSM.16.MT88.4 R136, [R224+0x1f000] ;  /* 0x01f00000e088783b */ /* 0x000e6e0000004200 */
[C---:B------:R-:W-:Y:S08]  /*10f60*/  HMMA.16816.F32 R100, R132.reuse, R140, R100 ;  /* 0x0000008c8464723c */ /* 0x040ff00000001864 */
[C---:B------:R-:W-:Y:S01]  /*10f70*/  HMMA.16816.F32 R104, R132.reuse, R142, R104 ;  /* 0x0000008e8468723c */ /* 0x040fe20000001868 */
[----:B------:R-:W3:Y:S07]  /*10f80*/  LDSM.16.MT88.4 R140, [R226+0x19800] ;  /* 0x01980000e28c783b */ /* 0x000eee0000004200 */
[C---:B------:R-:W-:Y:S08]  /*10f90*/  HMMA.16816.F32 R108, R132.reuse, R144, R108 ;  /* 0x00000090846c723c */ /* 0x040ff0000000186c */
[C---:B------:R-:W-:Y:S08]  /*10fa0*/  HMMA.16816.F32 R112, R132.reuse, R146, R112 ;  /* 0x000000928470723c */ /* 0x040ff00000001870 */
[C---:B--2---:R-:W-:Y:S08]  /*10fb0*/  HMMA.16816.F32 R116, R132.reuse, R148, R116 ;  /* 0x000000948474723c */ /* 0x044ff00000001874 */
[C---:B------:R-:W-:Y:S08]  /*10fc0*/  HMMA.16816.F32 R120, R132.reuse, R150, R120 ;  /* 0x000000968478723c */ /* 0x040ff00000001878 */
[C---:B-1----:R-:W-:Y:S07]  /*10fd0*/  HMMA.16816.F32 R124, R132.reuse, R136, R124 ;  /* 0x00000088847c723c */ /* 0x042fee000000187c */
[----:B------:R-:W-:Y:S01]  /*10fe0*/  MOV R136, R183 ;  /* 0x000000b700887202 */ /* 0x000fe20000000f00 */
[----:B------:R-:W-:Y:S04]  /*10ff0*/  HMMA.16816.F32 R128, R132, R138, R128 ;  /* 0x0000008a8480723c */ /* 0x000fe80000001880 */
[----:B------:R-:W-:Y:S02]  /*11000*/  MOV R137, R180 ;  /* 0x000000b400897202 */ /* 0x000fe40000000f00 */
[----:B------:R-:W1:Y:S01]  /*11010*/  LDSM.16.MT88.4 R180, [R228+0x1b800] ;  /* 0x01b80000e4b4783b */ /* 0x000e620000004200 */
[----:B------:R-:W-:Y:S02]  /*11020*/  MOV R138, R163 ;  /* 0x000000a3008a7202 */ /* 0x000fe40000000f00 */
[----:B------:R-:W-:Y:S03]  /*11030*/  MOV R139, R160 ;  /* 0x000000a0008b7202 */ /* 0x000fe60000000f00 */
[----:B------:R-:W-:Y:S02]  /*11040*/  MOV R135, R161 ;  /* 0x000000a100877202 */ /* 0x000fe40000000f00 */
[C---:B------:R-:W-:Y:S01]  /*11050*/  HMMA.16816.F32 R160, R168.reuse, R156, R4 ;  /* 0x0000009ca8a0723c */ /* 0x040fe20000001804 */
[----:B------:R-:W2:Y:S07]  /*11060*/  LDSM.16.MT88.4 R4, [R226+0x1b800] ;  /* 0x01b80000e204783b */ /* 0x000eae0000004200 */
[C---:B------:R-:W-:Y:S01]  /*11070*/  HMMA.16816.F32 R156, R168.reuse, R158, R8 ;  /* 0x0000009ea89c723c */ /* 0x040fe20000001808 */
[----:B------:R-:W4:Y:S07]  /*11080*/  LDSM.16.MT88.4 R8, [R225+0x1b800] ;  /* 0x01b80000e108783b */ /* 0x000f2e0000004200 */
[C---:B---3--:R-:W-:Y:S01]  /*11090*/  HMMA.16816.F32 R152, R168.reuse, R140, R12 ;  /* 0x0000008ca898723c */ /* 0x048fe2000000180c */
[----:B------:R-:W3:Y:S07]  /*110a0*/  LDSM.16.MT88.4 R12, [R224+0x1b800] ;  /* 0x01b80000e00c783b */ /* 0x000eee0000004200 */
[C---:B------:R-:W-:Y:S01]  /*110b0*/  HMMA.16816.F32 R148, R168.reuse, R142, R16 ;  /* 0x0000008ea894723c */ /* 0x040fe20000001810 */
[----:B------:R-:W2:Y:S07]  /*110c0*/  LDSM.16.MT88.4 R16, [R228+0x1d800] ;  /* 0x01d80000e410783b */ /* 0x000eae0000004200 */
[C---:B------:R-:W-:Y:S01]  /*110d0*/  HMMA.16816.F32 R144, R168.reuse, R172, R20 ;  /* 0x000000aca890723c */ /* 0x040fe20000001814 */
[----:B------:R-:W2:Y:S06]  /*110e0*/  LDSM.16.MT88.4 R20, [R226+0x1d800] ;  /* 0x01d80000e214783b */ /* 0x000eac0000004200 */
[----:B------:R-:W-:Y:S01]  /*110f0*/  MOV R173, R138 ;  /* 0x0000008a00ad7202 */ /* 0x000fe20000000f00 */
[C---:B------:R-:W-:Y:S01]  /*11100*/  HMMA.16816.F32 R140, R168.reuse, R174, R24 ;  /* 0x000000aea88c723c */ /* 0x040fe20000001818 */
[----:B------:R-:W2:Y:S03]  /*11110*/  LDSM.16.MT88.4 R24, [R225+0x1d800] ;  /* 0x01d80000e118783b */ /* 0x000ea60000004200 */
[----:B------:R-:W-:Y:S03]  /*11120*/  MOV R172, R139 ;  /* 0x0000008b00ac7202 */ /* 0x000fe60000000f00 */
[----:B------:R-:W-:Y:S02]  /*11130*/  MOV R175, R136 ;  /* 0x0000008800af7202 */ /* 0x000fe40000000f00 */
[----:B------:R-:W-:Y:S02]  /*11140*/  MOV R174, R137 ;  /* 0x0000008900ae7202 */ /* 0x000fe40000000f00 */
[C---:B------:R-:W-:Y:S01]  /*11150*/  HMMA.16816.F32 R136, R168.reuse, R176, R28 ;  /* 0x000000b0a888723c */ /* 0x040fe2000000181c */
[----:B------:R-:W5:Y:S04]  /*11160*/  LDL.LU R176, [R1] ;  /* 0x0000000001b07983 */ /* 0x000f680000300800 */
[----:B------:R-:W3:Y:S02]  /*11170*/  LDSM.16.MT88.4 R28, [R224+0x1d800] ;  /* 0x01d80000e01c783b */ /* 0x000ee40000004200 */
[----:B------:R-:W-:Y:S02]  /*11180*/  MOV R177, R135 ;  /* 0x0000008700b17202 */ /* 0x000fe40000000f00 */
[C---:B------:R-:W-:Y:S04]  /*11190*/  HMMA.16816.F32 R132, R168.reuse, R178, R32 ;  /* 0x000000b2a884723c */ /* 0x040fe80000001820 */
[----:B------:R-:W3:Y:S04]  /*111a0*/  LDSM.16.MT88.4 R32, [R228+0x1f800] ;  /* 0x01f80000e420783b */ /* 0x000ee80000004200 */
[C---:B-1----:R-:W-:Y:S08]  /*111b0*/  HMMA.16816.F32 R36, R168.reuse, R180, R36 ;  /* 0x000000b4a824723c */ /* 0x042ff00000001824 */
[C---:B------:R-:W-:Y:S08]  /*111c0*/  HMMA.16816.F32 R40, R168.reuse, R182, R40 ;  /* 0x000000b6a828723c */ /* 0x040ff00000001828 */
        /* <DEDUP_REMOVED lines=9> */
[C---:B------:R-:W-:Y:S07]  /*11260*/  HMMA.16816.F32 R68, R168.reuse, R16, R68 ;  /* 0x00000010a844723c */ /* 0x040fee0000001844 */
[----:B------:R-:W-:Y:S01]  /*11270*/  FADD.FTZ R17, R185, R186 ;  /* 0x000000bab9117221 */ /* 0x000fe20000010000 */
        /* <DEDUP_REMOVED lines=19> */
[----:B------:R-:W-:Y:S04]  /*113b0*/  HMMA.16816.F32 R128, R168, R14, R128 ;  /* 0x0000000ea880723c */ /* 0x000fe80000001880 */
[----:B-----5:R-:W-:Y:S04]  /*113c0*/  FFMA.FTZ R191, R2, R176, R191 ;  /* 0x000000b002bf7223 */ /* 0x020fe800000100bf */
[----:B------:R-:W-:Y:S04]  /*113d0*/  FADD.FTZ R190, R190, R191 ;  /* 0x000000bfbebe7221 */ /* 0x000fe80000010000 */
[----:B------:R-:W-:Y:S04]  /*113e0*/  FADD.FTZ R5, R189, R190 ;  /* 0x000000bebd057221 */ /* 0x000fe80000010000 */
[----:B------:R-:W-:Y:S04]  /*113f0*/  FADD.FTZ R5, R188, R5 ;  /* 0x00000005bc057221 */ /* 0x000fe80000010000 */
[----:B------:R-:W-:Y:S02]  /*11400*/  FADD.FTZ R0, R192, R5 ;  /* 0x00000005c0007221 */ /* 0x000fe40000010000 */
[----:B------:R-:W-:Y:S02]  /*11410*/  FADD.FTZ R5, R177, R205 ;  /* 0x000000cdb1057221 */ /* 0x000fe40000010000 */
[----:B------:R-:W-:Y:S02]  /*11420*/  FADD.FTZ R0, R199, R0 ;  /* 0x00000000c7007221 */ /* 0x000fe40000010000 */
[----:B------:R-:W-:Y:S02]  /*11430*/  FADD.FTZ R5, R175, R5 ;  /* 0x00000005af057221 */ /* 0x000fe40000010000 */
[----:B------:R-:W-:Y:S02]  /*11440*/  FADD.FTZ R203, R203, R0 ;  /* 0x00000000cbcb7221 */ /* 0x000fe40000010000 */
[----:B------:R-:W-:Y:S02]  /*11450*/  FADD.FTZ R206, R206, R5 ;  /* 0x00000005cece7221 */ /* 0x000fe40000010000 */
[----:B------:R-:W-:Y:S04]  /*11460*/  FADD.FTZ R200, R200, R203 ;  /* 0x000000cbc8c87221 */ /* 0x000fe80000010000 */
[----:B------:R-:W-:Y:S01]  /*11470*/  FADD.FTZ R0, R167, R200 ;  /* 0x000000c8a7007221 */ /* 0x000fe20000010000 */
[----:B------:R-:W-:Y:S03]  /*11480*/  MOV R167, R164 ;  /* 0x000000a400a77202 */ /* 0x000fe60000000f00 */
        /* <DEDUP_REMOVED lines=11> */
[----:B------:R-:W-:Y:S03]  /*11540*/  FADD.FTZ R252, R165, R166 ;  /* 0x000000a6a5fc7221 */ /* 0x000fe60000010000 */
[----:B------:R1:W-:Y:S02]  /*11550*/  STL [R1], R0 ;  /* 0x0000000001007387 */ /* 0x0003e40000100800 */
[----:B-1----:R-:W-:Y:S01]  /*11560*/  MOV R0, R3 ;  /* 0x0000000300007202 */ /* 0x002fe20000000f00 */
[----:B------:R-:W-:-:S05]  /*11570*/  @P4 BRA `(.L_x_945) ;  /* 0xffffc91000004947 */ /* 0x000fca000383ffff */
.L_x_944:
[----:B------:R-:W2:Y:S01]  /*11580*/  LDL.LU R2, [R1] ;  /* 0x0000000001027983 */ /* 0x000ea20000300800 */
[----:B------:R-:W-:Y:S01]  /*11590*/  MOV R4, 0x3f800000 ;  /* 0x3f80000000047802 */ /* 0x000fe20000000f00 */
[----:B------:R-:W1:Y:S01]  /*115a0*/  S2UR UR6, SR_CTAID.Y ;  /* 0x00000000000679c3 */ /* 0x000e620000002600 */
        /* <DEDUP_REMOVED lines=12> */
[----:B------:R-:W-:Y:S02]  /*11670*/  ULDC.64 UR4, c[0x0][0x1e0] ;  /* 0x0000780000047ab9 */ /* 0x000fe40000000a00 */
[----:B-1----:R-:W-:Y:S01]  /*11680*/  @!UP0 USHF.R.S32.HI UR12, URZ, 0x1f, UR6 ;  /* 0x0000001f3f0c8899 */ /* 0x002fe20008011406 */
[----:B---3--:R-:W-:Y:S01]  /*11690*/  FADD.FTZ R7, R7, R252 ;  /* 0x000000fc07077221 */ /* 0x008fe20000010000 */
[----:B------:R-:W-:Y:S02]  /*116a0*/  @!UP0 UIMAD.WIDE.U32 UR24, UR6, UR4, URZ ;  /* 0x00000004061882a5 */ /* 0x000fe4000f8e003f */
[----:B------:R-:W-:Y:S02]  /*116b0*/  @!UP0 UIMAD UR12, UR12, UR4, URZ ;  /* 0x000000040c0c82a4 */ /* 0x000fe4000f8e023f */
[----:B------:R-:W1:Y:S01]  /*116c0*/  SHFL.BFLY PT, R0, R7, 0x1, 0x1f ;  /* 0x0c201f0007007f89 */ /* 0x000e6200000e0000 */
[----:B------:R-:W-:Y:S02]  /*116d0*/  ULDC.U8 UR4, c[0x0][0x329] ;  /* 0x0000ca4000047ab9 */ /* 0x000fe40000000000 */
[----:B------:R-:W-:-:S02]  /*116e0*/  UISETP.NE.AND UP1, UPT, UR4, URZ, UPT ;  /* 0x0000003f0400728c */ /* 0x000fc4000bf25270 */
[----:B------:R-:W-:Y:S02]  /*116f0*/  @!UP0 UIMAD UR12, UR6, UR5, UR12 ;  /* 0x00000005060c82a4 */ /* 0x000fe4000f8e020c */
[----:B------:R-:W-:Y:S02]  /*11700*/  @!UP0 UMOV UR20, UR24 ;  /* 0x0000001800148c82 */ /* 0x000fe40008000000 */
[----:B------:R-:W-:Y:S02]  /*11710*/  ULDC.U8 UR5, c[0x0][0x328] ;  /* 0x0000ca0000057ab9 */ /* 0x000fe40000000000 */
[----:B------:R-:W-:Y:S02]  /*11720*/  UISETP.NE.AND UP2, UPT, UR5, URZ, UPT ;  /* 0x0000003f0500728c */ /* 0x000fe4000bf45270 */
[----:B------:R-:W-:Y:S02]  /*11730*/  @!UP0 UIADD3 UR7, UR25, UR12, URZ ;  /* 0x0000000c19078290 */ /* 0x000fe4000fffe03f */
[----:B------:R-:W-:-:S02]  /*11740*/  UISETP.NE.OR UP3, UPT, UR4, URZ, !UP2 ;  /* 0x0000003f0400728c */ /* 0x000fc4000d765670 */
[----:B------:R-:W-:Y:S02]  /*11750*/  @UP1 ULDC UR11, c[0x0][0x210] ;  /* 0x00008400000b1ab9 */ /* 0x000fe40000000800 */
[----:B------:R-:W-:Y:S02]  /*11760*/  ULDC UR5, c[0x0][0x234] ;  /* 0x00008d0000057ab9 */ /* 0x000fe40000000800 */
[----:B------:R-:W-:Y:S02]  /*11770*/  @UP1 UIMAD UR11, UR11, UR8, URZ ;  /* 0x000000080b0b12a4 */ /* 0x000fe4000f8e023f */
[----:B------:R-:W-:Y:S01]  /*11780*/  @!UP1 USEL UR11, UR8, UR5, !UP2 ;  /* 0x00000005080b9287 */ /* 0x000fe2000d000000 */
[----:B-1----:R-:W-:Y:S01]  /*11790*/  FADD.FTZ R0, R7, R0 ;  /* 0x0000000007007221 */ /* 0x002fe20000010000 */
[----:B------:R-:W-:Y:S02]  /*117a0*/  ULDC UR4, c[0x0][0x1c0] ;  /* 0x0000700000047ab9 */ /* 0x000fe40000000800 */
[----:B------:R-:W-:-:S02]  /*117b0*/  @UP1 UMOV UR14, 0x1 ;  /* 0x00000001000e1882 */ /* 0x000fc40000000000 */
[----:B------:R-:W-:Y:S01]  /*117c0*/  FSETP.NE.FTZ.AND P3, PT, R0, RZ, PT ;  /* 0x000000ff0000720b */ /* 0x000fe20003f75000 */
[----:B------:R-:W-:Y:S02]  /*117d0*/  @!UP1 UIMAD UR14, UR11, UR4, URZ ;  /* 0x000000040b0e92a4 */ /* 0x000fe4000f8e023f */
[----:B------:R-:W-:Y:S02]  /*117e0*/  @!UP3 UIMAD UR22, UR6, UR8, URZ ;  /* 0x000000080616b2a4 */ /* 0x000fe4000f8e023f */
[----:B------:R-:W-:Y:S02]  /*117f0*/  @UP1 ULDC UR21, c[0x0][0x210] ;  /* 0x0000840000151ab9 */ /* 0x000fe40000000800 */
[----:B------:R-:W-:Y:S02]  /*11800*/  UIMAD UR4, UR6, UR14, URZ ;  /* 0x0000000e060472a4 */ /* 0x000fe4000f8e023f */
[----:B------:R-:W-:Y:S02]  /*11810*/  @!UP1 UMOV UR21, 0x1 ;  /* 0x0000000100159882 */ /* 0x000fe40000000000 */
[----:B------:R-:W-:-:S02]  /*11820*/  @!UP3 USEL UR22, UR22, UR13, !UP0 ;  /* 0x0000000d1616b287 */ /* 0x000fc4000c000000 */
[----:B------:R-:W1:Y:S01]  /*11830*/  @P3 MUFU.RCP R5, R0 ;  /* 0x0000000000053308 */ /* 0x000e620000001000 */
[----:B----4-:R-:W-:Y:S02]  /*11840*/  UIMAD UR5, UR9, UR21, URZ ;  /* 0x00000015090572a4 */ /* 0x010fe4000f8e023f */
[----:B------:R-:W-:Y:S02]  /*11850*/  USEL UR4, UR4, URZ, UP3 ;  /* 0x0000003f04047287 */ /* 0x000fe40009800000 */
[----:B------:R-:W-:Y:S02]  /*11860*/  USHF.L.U32 UR5, UR5, 0x7, URZ ;  /* 0x0000000705057899 */ /* 0x000fe4000800063f */
[----:B-----5:R-:W-:Y:S01]  /*11870*/  UIMAD UR11, UR10, UR11, UR4 ;  /* 0x0000000b0a0b72a4 */ /* 0x020fe2000f8e0204 */
[----:B------:R-:W3:Y:S01]  /*11880*/  @P3 MUFU.LG2 R0, R0 ;  /* 0x0000000000003308 */ /* 0x000ee20000000c00 */
[----:B------:R-:W-:Y:S02]  /*11890*/  @!UP3 UMOV UR26, UR22 ;  /* 0x00000016001abc82 */ /* 0x000fe40008000000 */
[----:B------:R-:W-:-:S02]  /*118a0*/  USHF.R.S32.HI UR4, URZ, 0x1f, UR5 ;  /* 0x0000001f3f047899 */ /* 0x000fc40008011405 */
[----:B------:R-:W-:Y:S02]  /*118b0*/  @!UP3 USHF.R.S32.HI UR27, URZ, 0x1f, UR22 ;  /* 0x0000001f3f1bb899 */ /* 0x000fe40008011416 */
[----:B------:R-:W-:Y:S01]  /*118c0*/  USHF.R.S32.HI UR6, URZ, 0x1f, UR11 ;  /* 0x0000001f3f067899 */ /* 0x000fe2000801140b */
[C---:B-1----:R-:W-:Y:S01]  /*118d0*/  FMUL.FTZ R163, R5.reuse, R163 ;  /* 0x000000a305a37220 */ /* 0x042fe20000410000 */
[----:B------:R-:W-:Y:S01]  /*118e0*/  UIADD3 UR5, UP2, UP1, UR5, UR26, UR11 ;  /* 0x0000001a05057290 */ /* 0x000fe2000f95e00b */
[C---:B------:R-:W-:Y:S02]  /*118f0*/  FMUL.FTZ R162, R5.reuse, R162 ;  /* 0x000000a205a27220 */ /* 0x040fe40000410000 */
[C---:B------:R-:W-:Y:S01]  /*11900*/  FMUL.FTZ R159, R5.reuse, R159 ;  /* 0x0000009f059f7220 */ /* 0x040fe20000410000 */
[----:B------:R-:W-:Y:S01]  /*11910*/  UIADD3.X UR4, UR4, UR27, UR6, UP2, UP1 ;  /* 0x0000001b04047290 */ /* 0x000fe200097e2406 */
        /* <DEDUP_REMOVED lines=92> */
[----:B---3--:R-:W-:-:S03]  /*11ee0*/  @P3 FMUL.FTZ R0, R0, 0.69314718246459960938 ;  /* 0x3f31721800003820 */ /* 0x008fc60000410000 */
[----:B------:R-:W-:Y:S01]  /*11ef0*/  F2FP.PACK_AB R130, R131, R130 ;  /* 0x000000828382723e */ /* 0x000fe200000000ff */
[----:B--2---:R-:W1:Y:S02]  /*11f00*/  SHFL.BFLY PT, R9, R2, 0x2, 0x1f ;  /* 0x0c401f0002097f89 */ /* 0x004e6400000e0000 */
[----:B-1----:R-:W-:-:S05]  /*11f10*/  FADD.FTZ R9, R9, R2 ;  /* 0x0000000209097221 */ /* 0x002fca0000010000 */
[----:B------:R-:W1:Y:S02]  /*11f20*/  SHFL.BFLY PT, R2, R9, 0x1, 0x1f ;  /* 0x0c201f0009027f89 */ /* 0x000e6400000e0000 */
[----:B-1----:R-:W-:-:S05]  /*11f30*/  FADD.FTZ R2, R9, R2 ;  /* 0x0000000209027221 */ /* 0x002fca0000010000 */
[----:B------:R-:W-:-:S13]  /*11f40*/  FSETP.NE.FTZ.AND P4, PT, R2, RZ, PT ;  /* 0x000000ff0200720b */ /* 0x000fda0003f95000 */
[----:B------:R-:W1:Y:S08]  /*11f50*/  @P4 MUFU.RCP R4, R2 ;  /* 0x0000000200044308 */ /* 0x000e700000001000 */
[----:B------:R-:W2:Y:S01]  /*11f60*/  @P4 MUFU.LG2 R2, R2 ;  /* 0x0000000200024308 */ /* 0x000ea20000000c00 */
[C---:B-1----:R-:W-:Y:S02]  /*11f70*/  FMUL.FTZ R160, R4.reuse, R160 ;  /* 0x000000a004a07220 */ /* 0x042fe40000410000 */
[----:B------:R-:W-:-:S02]  /*11f80*/  FMUL.FTZ R161, R4, R161 ;  /* 0x000000a104a17220 */ /* 0x000fc40000410000 */
[C---:B------:R-:W-:Y:S02]  /*11f90*/  FMUL.FTZ R156, R4.reuse, R156 ;  /* 0x0000009c049c7220 */ /* 0x040fe40000410000 */
        /* <DEDUP_REMOVED lines=92> */
[----:B------:R-:W1:Y:S01]  /*12560*/  S2R R4, SR_TID.X ;  /* 0x0000000000047919 */ /* 0x000e620000002100 */
[----:B--2---:R-:W-:Y:S02]  /*12570*/  @P4 FMUL.FTZ R77, R2, 0.69314718246459960938 ;  /* 0x3f317218024d4820 */ /* 0x004fe40000410000 */
[----:B------:R-:W-:Y:S02]  /*12580*/  F2FP.PACK_AB R128, R129, R128 ;  /* 0x000000808180723e */ /* 0x000fe400000000ff */
[----:B-1----:R-:W-:-:S04]  /*12590*/  SHF.R.S32.HI R7, RZ, 0x1f, R4 ;  /* 0x0000001fff077819 */ /* 0x002fc80000011404 */
[CC--:B------:R-:W-:Y:S02]  /*125a0*/  LEA.HI R6, R7.reuse, R4.reuse, RZ, 0x2 ;  /* 0x0000000407067211 */ /* 0x0c0fe400078f10ff */
[----:B------:R-:W-:Y:S02]  /*125b0*/  LEA.HI R5, R7, R4, RZ, 0x5 ;  /* 0x0000000407057211 */ /* 0x000fe400078f28ff */
[--C-:B------:R-:W-:Y:S02]  /*125c0*/  SHF.R.S32.HI R9, RZ, 0x2, R6.reuse ;  /* 0x00000002ff097819 */ /* 0x100fe40000011406 */
[----:B------:R-:W-:-:S04]  /*125d0*/  SHF.R.S32.HI R8, RZ, 0x1f, R6 ;  /* 0x0000001fff087819 */ /* 0x000fc80000011406 */
[----:B------:R-:W-:-:S04]  /*125e0*/  LEA.HI R8, R8, R9, RZ, 0x3 ;  /* 0x0000000908087211 */ /* 0x000fc800078f18ff */
[----:B------:R-:W-:-:S04]  /*125f0*/  LOP3.LUT R8, R8, 0xfffffff8, RZ, 0xc0, !PT ;  /* 0xfffffff808087812 */ /* 0x000fc800078ec0ff */
[----:B------:R-:W-:Y:S02]  /*12600*/  IADD3 R8, R9, -R8, RZ ;  /* 0x8000000809087210 */ /* 0x000fe40007ffe0ff */
[----:B------:R-:W-:Y:S02]  /*12610*/  LOP3.LUT R9, R6, 0x3ffffffc, RZ, 0xc0, !PT ;  /* 0x3ffffffc06097812 */ /* 0x000fe400078ec0ff */
[----:B------:R-:W-:Y:S02]  /*12620*/  SHF.L.U32 R10, R8, 0x6, RZ ;  /* 0x00000006080a7819 */ /* 0x000fe400000006ff */
[----:B------:R-:W-:Y:S02]  /*12630*/  SHF.R.S32.HI R6, RZ, 0x5, R5 ;  /* 0x00000005ff067819 */ /* 0x000fe40000011405 */
[----:B------:R-:W-:Y:S02]  /*12640*/  IADD3 R9, -R9, R4, RZ ;  /* 0x0000000409097210 */ /* 0x000fe40007ffe1ff */
[----:B------:R-:W-:-:S02]  /*12650*/  LOP3.LUT R10, R10, 0x1c0, RZ, 0xc0, !PT ;  /* 0x000001c00a0a7812 */ /* 0x000fc400078ec0ff */
[----:B------:R-:W-:Y:S02]  /*12660*/  LOP3.LUT R11, R8, 0x1, RZ, 0xc0, !PT ;  /* 0x00000001080b7812 */ /* 0x000fe400078ec0ff */
[----:B------:R-:W-:Y:S02]  /*12670*/  LEA R9, R6, R9, 0x9 ;  /* 0x0000000906097211 */ /* 0x000fe400078e48ff */
[----:B------:R-:W-:Y:S02]  /*12680*/  LEA.HI R10, R10, R10, RZ, 0x1d ;  /* 0x0000000a0a0a7211 */ /* 0x000fe400078fe8ff */
[----:B------:R-:W-:Y:S02]  /*12690*/  ISETP.NE.U32.AND P0, PT, R11, 0x1, PT ;  /* 0x000000010b00780c */ /* 0x000fe40003f05070 */
[----:B------:R-:W-:Y:S02]  /*126a0*/  LEA R9, R9, R10, 0x1 ;  /* 0x0000000a09097211 */ /* 0x000fe400078e08ff */
[----:B------:R-:W-:-:S02]  /*126b0*/  R2P PR, R8, 0x6 ;  /* 0x0000000608007804 */ /* 0x000fc40000000000 */
[----:B------:R-:W-:Y:S02]  /*126c0*/  SHF.L.U32 R9, R9, 0x1, RZ ;  /* 0x0000000109097819 */ /* 0x000fe400000006ff */
[----:B------:R-:W-:Y:S02]  /*126d0*/  MOV R8, 0x20 ;  /* 0x0000002000087802 */ /* 0x000fe40000000f00 */
[----:B------:R-:W-:Y:S01]  /*126e0*/  MOV R10, 0x40 ;  /* 0x00000040000a7802 */ /* 0x000fe20000000f00 */
[----:B------:R-:W-:Y:S01]  /*126f0*/  STS [R9], R160 ;  /* 0x000000a009007388 */ /* 0x000fe20000000800 */
[C---:B------:R-:W-:Y:S02]  /*12700*/  IADD3 R11, R9.reuse, -0x10, RZ ;  /* 0xfffffff0090b7810 */ /* 0x040fe40007ffe0ff */
[----:B------:R-:W-:Y:S01]  /*12710*/  SEL R8, R8, 0xffffffe0, !P1 ;  /* 0xffffffe008087807 */ /* 0x000fe20004800000 */
[----:B------:R-:W-:Y:S01]  /*12720*/  STS [R9+0x400], R162 ;  /* 0x000400a209007388 */ /* 0x000fe20000000800 */
[----:B------:R-:W-:-:S02]  /*12730*/  @P0 IADD3 R11, R9, 0x10, RZ ;  /* 0x00000010090b0810 */ /* 0x000fc40007ffe0ff */
[----:B------:R-:W-:Y:S02]  /*12740*/  SEL R10, R10, 0xffffffc0, !P2 ;  /* 0xffffffc00a0a7807 */ /* 0x000fe40005000000 */
[C---:B------:R-:W-:Y:S01]  /*12750*/  IADD3 R13, R9.reuse, R8, RZ ;  /* 0x00000008090d7210 */ /* 0x040fe20007ffe0ff */
[----:B------:R-:W-:Y:S01]  /*12760*/  STS [R11], R156 ;  /* 0x0000009c0b007388 */ /* 0x000fe20000000800 */
[-C--:B------:R-:W-:Y:S02]  /*12770*/  IADD3 R15, R8, R11.reuse, RZ ;  /* 0x0000000b080f7210 */ /* 0x080fe40007ffe0ff */
[-C--:B------:R-:W-:Y:S01]  /*12780*/  IADD3 R17, R9, R10.reuse, RZ ;  /* 0x0000000a09117210 */ /* 0x080fe20007ffe0ff */
[----:B------:R-:W-:Y:S01]  /*12790*/  STS [R11+0x400], R158 ;  /* 0x0004009e0b007388 */ /* 0x000fe20000000800 */
[----:B------:R-:W-:Y:S02]  /*127a0*/  IADD3 R19, R10, R11, RZ ;  /* 0x0000000b0a137210 */ /* 0x000fe40007ffe0ff */
[-C--:B------:R-:W-:Y:S01]  /*127b0*/  IADD3 R21, R13, R10.reuse, RZ ;  /* 0x0000000a0d157210 */ /* 0x080fe20007ffe0ff */
[----:B------:R-:W-:Y:S01]  /*127c0*/  STS [R13], R152 ;  /* 0x000000980d007388 */ /* 0x000fe20000000800 */
[----:B------:R-:W-:-:S02]  /*127d0*/  IADD3 R23, R15, R10, RZ ;  /* 0x0000000a0f177210 */ /* 0x000fc40007ffe0ff */
[----:B------:R-:W-:Y:S01]  /*127e0*/  SHF.R.S32.HI R75, RZ, 0x1f, R6 ;  /* 0x0000001fff4b7819 */ /* 0x000fe20000011406 */
[----:B------:R-:W-:Y:S03]  /*127f0*/  STS [R13+0x400], R154 ;  /* 0x0004009a0d007388 */ /* 0x000fe60000000800 */
        /* <DEDUP_REMOVED lines=111> */
.L_x_949:
[----:B---34-:R-:W-:Y:S05]  /*12ef0*/  BSYNC B0 ;  /* 0x0000000000007941 */ /* 0x018fea0003800000 */
.L_x_948:
        /* <DEDUP_REMOVED lines=36> */
.L_x_951:
[----:B------:R-:W-:Y:S05]  /*13140*/  BSYNC B0 ;  /* 0x0000000000007941 */ /* 0x000fea0003800000 */
.L_x_950:
        /* <DEDUP_REMOVED lines=22> */
.L_x_953:
[----:B------:R-:W-:Y:S05]  /*132b0*/  BSYNC B0 ;  /* 0x0000000000007941 */ /* 0x000fea0003800000 */
.L_x_952:
        /* <DEDUP_REMOVED lines=22> */
.L_x_955:
[----:B------:R-:W-:Y:S05]  /*13420*/  BSYNC B0 ;  /* 0x0000000000007941 */ /* 0x000fea0003800000 */
.L_x_954:
[----:B------:R-:W-:-:S04]  /*13430*/  IADD3 R72, R72, 0x60, RZ ;  /* 0x0000006048487810 */ /* 0x000fc80007ffe0ff */
        /* <DEDUP_REMOVED lines=22> */
.L_x_914:
        /* <DEDUP_REMOVED lines=80> */
.L_x_957:
[----:B------:R-:W-:Y:S05]  /*13aa0*/  BSYNC B0 ;  /* 0x0000000000007941 */ /* 0x000fea0003800000 */
.L_x_956:
        /* <DEDUP_REMOVED lines=22> */
.L_x_959:
[----:B------:R-:W-:Y:S05]  /*13c10*/  BSYNC B0 ;  /* 0x0000000000007941 */ /* 0x000fea0003800000 */
.L_x_958:
        /* <DEDUP_REMOVED lines=22> */
.L_x_961:
[----:B------:R-:W-:Y:S05]  /*13d80*/  BSYNC B0 ;  /* 0x0000000000007941 */ /* 0x000fea0003800000 */
.L_x_960:
        /* <DEDUP_REMOVED lines=21> */
.L_x_963:
[----:B------:R-:W-:Y:S05]  /*13ee0*/  BSYNC B0 ;  /* 0x0000000000007941 */ /* 0x000fea0003800000 */
.L_x_962:
        /* <DEDUP_REMOVED lines=27> */
[----:B-1----:R-:W-:Y:S02]  /*140a0*/  IMAD R0, R2, UR14, RZ ;  /* 0x0000000e02007c24 */ /* 0x002fe4000f8e02ff */
[----:B------:R-:W-:-:S03]  /*140b0*/  IMAD.MOV.U32 R5, RZ, RZ, 0x7f800000 ;  /* 0x7f800000ff057424 */ /* 0x000fc600078e00ff */
[----:B------:R-:W-:-:S04]  /*140c0*/  IADD3 R3, P0, R0, UR11, RZ ;  /* 0x0000000b00037c10 */ /* 0x000fc8000ff1e0ff */
[----:B------:R-:W-:Y:S02]  /*140d0*/  LEA.HI.X.SX32 R0, R0, UR6, 0x1, P0 ;  /* 0x0000000600007c11 */ /* 0x000fe400080f0eff */
[----:B------:R-:W-:-:S04]  /*140e0*/  LEA R2, P0, R3, c[0x0][0x200], 0x2 ;  /* 0x0000800003027a11 */ /* 0x000fc800078010ff */
[----:B------:R-:W-:-:S05]  /*140f0*/  LEA.HI.X R3, R3, c[0x0][0x204], R0, 0x2, P0 ;  /* 0x0000810003037a11 */ /* 0x000fca00000f1400 */
[----:B------:R-:W-:Y:S01]  /*14100*/  STG.E [R2.64], R5 ;  /* 0x0000000502007986 */ /* 0x000fe2000c101912 */
[----:B------:R-:W-:Y:S05]  /*14110*/  EXIT ;  /* 0x000000000000794d */ /* 0x000fea0003800000 */
.L_x_964:
        /* <DEDUP_REMOVED lines=14> */
.L_x_1090:


//--------------------- .text._ZN5flash16flash_fwd_kernelI23Flash_fwd_kernel_traitsILi256ELi128ELi64ELi8ELb0ELb0EN7cutlass6half_tE19Flash_kernel_traitsILi256ELi128ELi64ELi8ES3_EELb1ELb1ELb0ELb1ELb0ELb0ELb0ELb1EEEvNS_16Flash_fwd_paramsE --------------------------
	.section	.text._ZN5flash16flash_fwd_kernelI23Flash_fwd_kernel_traitsILi256ELi128ELi64ELi8ELb0ELb0EN7cutlass6half_tE19Flash_kernel_traitsILi256ELi128ELi64ELi8ES3_EELb1ELb1ELb0ELb1ELb0ELb0ELb0ELb1EEEvNS_16Flash_fwd_paramsE,"ax",@progbits
	.sectioninfo	@"SHI_REGISTERS=255"
	.align	128
        .global         _ZN5flash16flash_fwd_kernelI23Flash_fwd_kernel_traitsILi256ELi128ELi64ELi8ELb0ELb0EN7cutlass6half_tE19Flash_kernel_traitsILi256ELi128ELi64ELi8ES3_EELb1ELb1ELb0ELb1ELb0ELb0ELb0ELb1EEEvNS_16Flash_fwd_paramsE
        .type           _ZN5flash16flash_fwd_kernelI23Flash_fwd_kernel_traitsILi256ELi128ELi64ELi8ELb0ELb0EN7cutlass6half_tE19Flash_kernel_traitsILi256ELi128ELi64ELi8ES3_EELb1ELb1ELb0ELb1ELb0ELb0ELb0ELb1EEEvNS_16Flash_fwd_paramsE,@function
        .size           _ZN5flash16flash_fwd_kernelI23Flash_fwd_kernel_traitsILi256ELi128ELi64ELi8ELb0ELb0EN7cutlass6half_tE19Flash_kernel_traitsILi256ELi128ELi64ELi8ES3_EELb1ELb1ELb0ELb1ELb0ELb0ELb0ELb1EEEvNS_16Flash_fwd_paramsE,(.L_x_1091 - _ZN5flash16flash_fwd_kernelI23Flash_fwd_kernel_traitsILi256ELi128ELi64ELi8ELb0ELb0EN7cutlass6half_tE19Flash_kernel_traitsILi256ELi128ELi64ELi8ES3_EELb1ELb1ELb0ELb1ELb0ELb0ELb0ELb1EEEvNS_16Flash_fwd_paramsE)
        .other          _ZN5flash16flash_fwd_kernelI23Flash_fwd_kernel_traitsILi256ELi128ELi64ELi8ELb0ELb0EN7cutlass6half_tE19Flash_kernel_traitsILi256ELi128ELi64ELi8ES3_EELb1ELb1ELb0ELb1ELb0ELb0ELb0ELb1EEEvNS_16Flash_fwd_paramsE,@"STO_CUDA_ENTRY STV_DEFAULT"
_ZN5flash16flash_fwd_kernelI23Flash_fwd_kernel_traitsILi256ELi128ELi64ELi8ELb0ELb0EN7cutlass6half_tE19Flash_kernel_traitsILi256ELi128ELi64ELi8ES3_EELb1ELb1ELb0ELb1ELb0ELb0ELb0ELb1EEEvNS_16Flash_fwd_paramsE:
.text._ZN5flash16flash_fwd_kernelI23Flash_fwd_kernel_traitsILi256ELi128ELi64ELi8ELb0ELb0EN7cutlass6half_tE19Flash_kernel_traitsILi256ELi128ELi64ELi8ES3_EELb1ELb1ELb0ELb1ELb0ELb0ELb0ELb1EEEvNS_16Flash_fwd_paramsE:
        /* <DEDUP_REMOVED lines=36> */
[----:B------:R-:W-:Y:S02]  /*0240*/  ULDC.64 UR6, c[0x0][0x248] ;  /* 0x0000920000067ab9 */ /* 0x000fe40000000a00 */
[----:B------:R-:W-:Y:S02]  /*0250*/  @UP0 UIMAD.WIDE UR4, UR13, UR8, UR4 ;  /* 0x000000080d0402a5 */ /* 0x000fe4000f8e0204 */
[----:B------:R-:W-:-:S04]  /*0260*/  UIMAD.WIDE UR6, UR13, UR8, UR6 ;  /* 0x000000080d0672a5 */ /* 0x000fc8000f8e0206 */
[----:B------:R-:W-:Y:S02]  /*0270*/  IMAD.U32 R12, RZ, RZ, UR4 ;  /* 0x00000004ff0c7e24 */ /* 0x000fe4000f8e00ff */
[----:B------:R-:W-:Y:S01]  /*0280*/  IMAD.U32 R13, RZ, RZ, UR5 ;  /* 0x00000005ff0d7e24 */ /* 0x000fe2000f8e00ff */
[----:B---3--:R1:W2:Y:S01]  /*0290*/  @P2 R2UR UR32, R6 ;  /* 0x00000000062023c2 */ /* 0x0082a200000e0000 */
[----:B----4-:R-:W-:-:S07]  /*02a0*/  @P2 IADD3 R4, P1, R2, c[0x0][0x300], RZ ;  /* 0x0000c00002042a10 */ /* 0x010fce0007f3e0ff */
[----:B------:R3:W4:Y:S01]  /*02b0*/  @P2 R2UR UR33, R7 ;  /* 0x00000000072123c2 */ /* 0x00072200000e0000 */
[----:B------:R-:W-:Y:S02]  /*02c0*/  @P2 IMAD.X R5, RZ, RZ, R3, P1 ;  /* 0x000000ffff052224 */ /* 0x000fe400008e0603 */
[----:B-1----:R-:W-:Y:S02]  /*02d0*/  @!P3 IMAD.MOV.U32 R6, RZ, RZ, c[0x0][0x308] ;  /* 0x0000c200ff06b624 */ /* 0x002fe400078e00ff */
[----:B--2---:R-:W-:Y:S01]  /*02e0*/  IMAD.U32 R8, RZ, RZ, UR32 ;  /* 0x00000020ff087e24 */ /* 0x004fe2000f8e00ff */
[----:B---3--:R-:W-:Y:S01]  /*02f0*/  @!P3 MOV R7, c[0x0][0x30c] ;  /* 0x0000c3000007ba02 */ /* 0x008fe20000000f00 */
[----:B----4-:R-:W-:-:S04]  /*0300*/  IMAD.U32 R9, RZ, RZ, UR33 ;  /* 0x00000021ff097e24 */ /* 0x010fc8000f8e00ff */
[----:B------:R-:W-:Y:S04]  /*0310*/  @!P3 STG.E.64 [R6.64+0x8], R4 ;  /* 0x000008040600b986 */ /* 0x000fe8000c101b1a */
[----:B------:R1:W-:Y:S04]  /*0320*/  @!P3 STG.E.64 [R6.64], R8 ;  /* 0x000000080600b986 */ /* 0x0003e8000c101b1a */
[----:B------:R-:W2:Y:S04]  /*0330*/  @P0 LDG.E R3, [R14.64] ;  /* 0x0000001a0e030981 */ /* 0x000ea8000c1e1900 */
[----:B------:R-:W3:Y:S01]  /*0340*/  @P0 LDG.E R0, [R14.64+0x4] ;  /* 0x0000041a0e000981 */ /* 0x000ee2000c1e1900 */
[----:B------:R-:W-:-:S02]  /*0350*/  PLOP3.LUT P1, PT, PT, PT, UP0, 0x80, 0x0 ;  /* 0x000000000000781c */ /* 0x000fc40003f2f008 */
        /* <DEDUP_REMOVED lines=27> */
.L_x_965:
[----:B-1----:R-:W-:Y:S02]  /*0510*/  ULDC UR6, c[0x0][0x218] ;  /* 0x0000860000067ab9 */ /* 0x002fe40000000800 */
.L_x_966:
        /* <DEDUP_REMOVED lines=42> */
[----:B------:R-:W-:Y:S01]  /*07c0*/  PLOP3.LUT P0, PT, PT, PT, UP0, 0x80, 0x0 ;  /* 0x000000000000781c */ /* 0x000fe20003f0f008 */
[----:B------:R-:W-:Y:S02]  /*07d0*/  USHF.R.S32.HI UR11, URZ, 0x1f, UR12 ;  /* 0x0000001f3f0b7899 */ /* 0x000fe4000801140c */
        /* <DEDUP_REMOVED lines=12> */
[----:B------:R-:W-:Y:S02]  /*08a0*/  @!UP1 UIMAD UR17, UR13, UR17, UR7 ;  /* 0x000000110d1192a4 */ /* 0x000fe4000f8e0207 */
[----:B------:R-:W-:Y:S02]  /*08b0*/  UIMAD UR4, UR5, UR4, UR14 ;  /* 0x00000004050472a4 */ /* 0x000fe4000f8e020e */
[----:B------:R-:W-:-:S02]  /*08c0*/  USHF.L.U32 UR5, UR5, 0x5, URZ ;  /* 0x0000000505057899 */ /* 0x000fc4000800063f */
[----:B------:R-:W-:Y:S02]  /*08d0*/  ULDC UR7, c[0x0][0x228] ;  /* 0x00008a0000077ab9 */ /* 0x000fe40000000800 */
[----:B------:R-:W-:Y:S02]  /*08e0*/  @!UP1 UIMAD.WIDE.U32 UR30, UR13, UR16, URZ ;  /* 0x000000100d1e92a5 */ /* 0x000fe4000f8e003f */
[----:B------:R-:W-:Y:S01]  /*08f0*/  UIMAD UR7, UR4, UR7, URZ ;  /* 0x00000007040772a4 */ /* 0x000fe2000f8e023f */
[----:B------:R-:W-:Y:S01]  /*0900*/  IADD3 R8, P2, P1, R4, UR5, R17 ;  /* 0x0000000504087c10 */ /* 0x000fe2000f95e011 */
[----:B------:R-:W-:Y:S02]  /*0910*/  USHF.R.S32.HI UR4, URZ, 0x1f, UR5 ;  /* 0x0000001f3f047899 */ /* 0x000fe40008011405 */
[----:B------:R-:W-:Y:S02]  /*0920*/  @UP1 UMOV UR16, UR18 ;  /* 0x0000001200101c82 */ /* 0x000fe40008000000 */
[----:B------:R-:W-:-:S02]  /*0930*/  @!UP1 UIADD3 UR8, UR31, UR17, URZ ;  /* 0x000000111f089290 */ /* 0x000fc4000fffe03f */
[----:B------:R-:W-:Y:S01]  /*0940*/  IADD3.X R6, R5, UR4, R6, P2, P1 ;  /* 0x0000000405067c10 */ /* 0x000fe200097e2406 */
[----:B------:R-:W-:Y:S01]  /*0950*/  @!UP1 UMOV UR16, UR30 ;  /* 0x0000001e00109c82 */ /* 0x000fe20008000000 */
        /* <DEDUP_REMOVED lines=14> */
.L_x_968:
[----:B------:R-:W-:Y:S01]  /*0a40*/  IABS R0, c[0x0][0x1c8] ;  /* 0x0000720000007a13 */ /* 0x000fe20000000000 */
[----:B------:R-:W1:Y:S01]  /*0a50*/  S2R R2, SR_CTAID.Z ;  /* 0x0000000000027919 */ /* 0x000e620000002700 */
[----:B------:R-:W-:Y:S02]  /*0a60*/  UMOV UR18, URZ ;  /* 0x0000003f00127c82 */ /* 0x000fe40008000000 */
[----:B------:R-:W2:Y:S01]  /*0a70*/  R2UR UR5, R0 ;  /* 0x00000000000573c2 */ /* 0x000ea200000e0000 */
[----:B------:R-:W-:Y:S01]  /*0a80*/  @UP0 UIADD3 UR15, UR9, UR15, URZ ;  /* 0x0000000f090f0290 */ /* 0x000fe2000fffe03f */
[----:B-1----:R-:W-:Y:S01]  /*0a90*/  IABS R2, R2 ;  /* 0x0000000200027213 */ /* 0x002fe20000000000 */
[----:B--2---:R-:W1:Y:S05]  /*0aa0*/  I2F.RP R5, UR5 ;  /* 0x0000000500057d06 */ /* 0x004e6a0008209400 */
[----:B------:R-:W2:Y:S03]  /*0ab0*/  R2UR UR4, R2 ;  /* 0x00000000020473c2 */ /* 0x000ea600000e0000 */
        /* <DEDUP_REMOVED lines=8> */
[----:B--2---:R-:W-:-:S04]  /*0b40*/  UIMAD.WIDE.U32 UR30, UR17, UR4, URZ ;  /* 0x00000004111e72a5 */ /* 0x004fc8000f8e003f */
        /* <DEDUP_REMOVED lines=32> */
.L_x_969:
[CC--:B------:R-:W-:Y:S01]  /*0d50*/  LEA.HI R9, R7.reuse, R10.reuse, RZ, 0x3 ;  /* 0x0000000a07097211 */ /* 0x0c0fe200078f18ff */
[----:B------:R-:W1:Y:S01]  /*0d60*/  S2R R20, SR_CTAID.Z ;  /* 0x0000000000147919 */ /* 0x000e620000002700 */
[----:B------:R-:W-:Y:S01]  /*0d70*/  LEA.HI R2, R7, R10, RZ, 0x4 ;  /* 0x0000000a07027211 */ /* 0x000fe200078f20ff */
[----:B------:R-:W-:Y:S01]  /*0d80*/  ULDC.64 UR4, c[0x0][0x1b8] ;  /* 0x00006e0000047ab9 */ /* 0x000fe20000000a00 */
[----:B------:R-:W-:Y:S01]  /*0d90*/  SHF.R.S32.HI R34, RZ, 0x3, R9 ;  /* 0x00000003ff227819 */ /* 0x000fe20000011409 */
[----:B------:R-:W-:Y:S01]  /*0da0*/  IMAD.U32 R24, RZ, RZ, UR22 ;  /* 0x00000016ff187e24 */ /* 0x000fe2000f8e00ff */
[----:B------:R-:W-:Y:S01]  /*0db0*/  LOP3.LUT R9, R9, 0xfffffff8, RZ, 0xc0, !PT ;  /* 0xfffffff809097812 */ /* 0x000fe200078ec0ff */
[----:B------:R-:W-:Y:S01]  /*0dc0*/  BSSY B0, `(.L_x_970) ;  /* 0x0000080000007945 */ /* 0x000fe20003800000 */
[----:B------:R-:W-:Y:S01]  /*0dd0*/  SHF.R.S32.HI R5, RZ, 0x4, R2 ;  /* 0x00000004ff057819 */ /* 0x000fe20000011402 */
[----:B------:R-:W-:Y:S01]  /*0de0*/  IMAD.SHL.U32 R0, R34, 0x40, RZ ;  /* 0x0000004022007824 */ /* 0x000fe200078e00ff */
[----:B------:R-:W-:Y:S01]  /*0df0*/  SHF.R.S32.HI R35, RZ, 0x1f, R34 ;  /* 0x0000001fff237819 */ /* 0x000fe20000011422 */
[----:B------:R-:W-:Y:S01]  /*0e00*/  IMAD.IADD R16, R10, 0x1, -R9 ;  /* 0x000000010a107824 */ /* 0x000fe200078e0a09 */
[----:B------:R-:W-:-:S02]  /*0e10*/  LEA.HI R218, R2, R5, RZ, 0x1 ;  /* 0x0000000502da7211 */ /* 0x000fc400078f08ff */
[----:B------:R-:W-:Y:S01]  /*0e20*/  LOP3.LUT R9, R2, 0xfffffff0, RZ, 0xc0, !PT ;  /* 0xfffffff002097812 */ /* 0x000fe200078ec0ff */
[----:B------:R-:W-:Y:S01]  /*0e30*/  IMAD.SHL.U32 R106, R16, 0x8, RZ ;  /* 0x00000008106a7824 */ /* 0x000fe200078e00ff */
[----:B------:R-:W-:Y:S01]  /*0e40*/  LOP3.LUT R218, R218, 0xfffffffe, RZ, 0xc0, !PT ;  /* 0xfffffffedada7812 */ /* 0x000fe200078ec0ff */
[----:B------:R-:W-:Y:S01]  /*0e50*/  IMAD R4, R35, c[0x0][0x198], RZ ;  /* 0x0000660023047a24 */ /* 0x000fe200078e02ff */
[----:B------:R-:W-:Y:S01]  /*0e60*/  LOP3.LUT R0, R0, 0x1c0, RZ, 0xc0, !PT ;  /* 0x000001c000007812 */ /* 0x000fe200078ec0ff */
[----:B------:R-:W-:Y:S01]  /*0e70*/  IMAD.IADD R18, R10, 0x1, -R9 ;  /* 0x000000010a127824 */ /* 0x000fe200078e0a09 */
[----:B------:R-:W-:Y:S01]  /*0e80*/  SHF.R.S32.HI R107, RZ, 0x1f, R106 ;  /* 0x0000001fff6b7819 */ /* 0x000fe2000001146a */
[----:B------:R-:W-:Y:S01]  /*0e90*/  IMAD.IADD R218, R5, 0x1, -R218 ;  /* 0x0000000105da7824 */ /* 0x000fe200078e0ada */
[----:B------:R-:W-:Y:S01]  /*0ea0*/  IADD3 R12, P0, R106, UR16, RZ ;  /* 0x000000106a0c7c10 */ /* 0x000fe2000ff1e0ff */
[C---:B------:R-:W-:Y:S01]  /*0eb0*/  IMAD R4, R34.reuse, c[0x0][0x19c], R4 ;  /* 0x0000670022047a24 */ /* 0x040fe200078e0204 */
[----:B------:R-:W-:Y:S01]  /*0ec0*/  SHF.R.S32.HI R5, RZ, 0x1f, R18 ;  /* 0x0000001fff057819 */ /* 0x000fe20000011412 */
[----:B------:R-:W-:Y:S01]  /*0ed0*/  IMAD.WIDE.U32 R14, R34, c[0x0][0x198], R106 ;  /* 0x00006600220e7a25 */ /* 0x000fe200078e006a */
[----:B------:R-:W-:Y:S01]  /*0ee0*/  IADD3.X R13, R107, UR8, RZ, P0, !PT ;  /* 0x000000086b0d7c10 */ /* 0x000fe200087fe4ff */
[----:B------:R-:W-:Y:S01]  /*0ef0*/  ULDC.64 UR8, c[0x0][0x1b0] ;  /* 0x00006c0000087ab9 */ /* 0x000fe20000000a00 */
[----:B------:R-:W-:Y:S01]  /*0f00*/  LEA.HI R2, R5, R18, RZ, 0x3 ;  /* 0x0000001205027211 */ /* 0x000fe200078f18ff */
[----:B------:R-:W-:Y:S01]  /*0f10*/  UIMAD UR8, UR15, UR8, URZ ;  /* 0x000000080f0872a4 */ /* 0x000fe2000f8e023f */
[----:B------:R-:W-:Y:S01]  /*0f20*/  LEA.HI R7, R7, R10, RZ, 0x6 ;  /* 0x0000000a07077211 */ /* 0x000fe200078f30ff */
[----:B-1----:R-:W-:Y:S01]  /*0f30*/  IMAD.WIDE.U32 R20, R20, c[0x0][0x1a8], R12 ;  /* 0x00006a0014147a25 */ /* 0x002fe200078e000c */
[----:B------:R-:W-:Y:S01]  /*0f40*/  LOP3.LUT R5, R2, 0xfffffff8, RZ, 0xc0, !PT ;  /* 0xfffffff802057812 */ /* 0x000fe200078ec0ff */
[----:B------:R-:W-:Y:S01]  /*0f50*/  UIMAD UR8, UR31, UR9, UR8 ;  /* 0x000000091f0872a4 */ /* 0x000fe2000f8e0208 */
[----:B------:R-:W-:Y:S01]  /*0f60*/  LOP3.LUT R9, R0, 0x38, R106, 0xf8, !PT ;  /* 0x0000003800097812 */ /* 0x000fe200078ef86a */
[----:B------:R-:W-:Y:S01]  /*0f70*/  IMAD.SHL.U32 R7, R7, 0x8, RZ ;  /* 0x0000000807077824 */ /* 0x000fe200078e00ff */
[----:B------:R-:W-:Y:S01]  /*0f80*/  SHF.R.U32.HI R0, RZ, 0x3, R0 ;  /* 0x00000003ff007819 */ /* 0x000fe20000011600 */
[----:B------:R-:W-:Y:S01]  /*0f90*/  IMAD.IADD R5, R18, 0x1, -R5 ;  /* 0x0000000112057824 */ /* 0x000fe200078e0a05 */
[----:B------:R-:W-:Y:S01]  /*0fa0*/  IADD3 R18, P0, R14, UR28, RZ ;  /* 0x0000001c0e127c10 */ /* 0x000fe2000ff1e0ff */
[----:B------:R-:W-:Y:S01]  /*0fb0*/  IMAD.SHL.U32 R12, R218, 0x8, RZ ;  /* 0x00000008da0c7824 */ /* 0x000fe200078e00ff */
[----:B------:R-:W-:Y:S01]  /*0fc0*/  LOP3.LUT R0, R9, R0, RZ, 0x3c, !PT ;  /* 0x0000000009007212 */ /* 0x000fe200078e3cff */
[----:B------:R1:W-:Y:S01]  /*0fd0*/  STL.64 [R1+0x28], R34 ;  /* 0x0000282201007387 */ /* 0x0003e20000100a00 */
[----:B------:R-:W-:Y:S01]  /*0fe0*/  IADD3.X R19, R15, UR25, R4, P0, !PT ;  /* 0x000000190f137c10 */ /* 0x000fe200087fe404 */
[----:B------:R-:W-:Y:S01]  /*0ff0*/  IMAD R4, R35, c[0x0][0x1a0], RZ ;  /* 0x0000680023047a24 */ /* 0x000fe200078e02ff */
[C---:B------:R-:W-:Y:S01]  /*1000*/  LOP3.LUT P2, RZ, R5.reuse, 0x4, RZ, 0xc0, !PT ;  /* 0x0000000405ff7812 */ /* 0x040fe2000784c0ff */
[----:B------:R-:W-:Y:S01]  /*1010*/  IMAD.WIDE.U32 R14, R34, c[0x0][0x1a0], R106 ;  /* 0x00006800220e7a25 */ /* 0x000fe200078e006a */
[C---:B------:R-:W-:Y:S01]  /*1020*/  LOP3.LUT P1, RZ, R5.reuse, 0x2, RZ, 0xc0, !PT ;  /* 0x0000000205ff7812 */ /* 0x040fe2000782c0ff */
[----:B------:R1:W-:Y:S01]  /*1030*/  STL.64 [R1+0x20], R106 ;  /* 0x0000206a01007387 */ /* 0x0003e20000100a00 */
[----:B------:R-:W-:Y:S01]  /*1040*/  LOP3.LUT R0, R0, 0xfffffe00, R7, 0xf8, !PT ;  /* 0xfffffe0000007812 */ /* 0x000fe200078ef807 */
[----:B------:R-:W-:Y:S01]  /*1050*/  IMAD R4, R34, c[0x0][0x1a4], R4 ;  /* 0x0000690022047a24 */ /* 0x000fe200078e0204 */
[----:B------:R-:W-:Y:S01]  /*1060*/  IADD3 R14, P0, R14, UR30, RZ ;  /* 0x0000001e0e0e7c10 */ /* 0x000fe2000ff1e0ff */
[----:B------:R-:W-:Y:S01]  /*1070*/  IMAD.SHL.U32 R5, R5, 0x40, RZ ;  /* 0x0000004005057824 */ /* 0x000fe200078e00ff */
[----:B------:R-:W-:Y:S01]  /*1080*/  IADD3 R104, R106, 0x40, RZ ;  /* 0x000000406a687810 */ /* 0x000fe20007ffe0ff */
[----:B------:R-:W-:Y:S01]  /*1090*/  IMAD.SHL.U32 R100, R0, 0x2, RZ ;  /* 0x0000000200647824 */ /* 0x000fe200078e00ff */
[----:B------:R-:W-:Y:S01]  /*10a0*/  IADD3.X R15, R15, UR29, R4, P0, !PT ;  /* 0x0000001d0f0f7c10 */ /* 0x000fe200087fe404 */
[----:B------:R-:W-:Y:S01]  /*10b0*/  IMAD.U32 R4, RZ, RZ, UR31 ;  /* 0x0000001fff047e24 */ /* 0x000fe2000f8e00ff */
[----:B------:R-:W-:Y:S01]  /*10c0*/  LOP3.LUT R5, R5, 0x1c0, RZ, 0xc0, !PT ;  /* 0x000001c005057812 */ /* 0x000fe200078ec0ff */
[----:B------:R-:W-:Y:S01]  /*10d0*/  UIADD3 UR9, -UR14, UR24, URZ ;  /* 0x000000180e097290 */ /* 0x000fe2000fffe13f */
[----:B------:R-:W-:Y:S01]  /*10e0*/  IADD3 R101, R106, 0x80, RZ ;  /* 0x000000806a657810 */ /* 0x000fe20007ffe0ff */
[----:B------:R-:W-:Y:S01]  /*10f0*/  IMAD.WIDE.U32 R36, R4, c[0x0][0x1b0], R18 ;  /* 0x00006c0004247a25 */ /* 0x000fe200078e0012 */
[----:B------:R-:W-:Y:S01]  /*1100*/  LOP3.LUT R12, R5, 0x8, R12, 0xf8, !PT ;  /* 0x00000008050c7812 */ /* 0x000fe200078ef80c */
[----:B------:R-:W-:Y:S01]  /*1110*/  UIMAD UR15, UR15, UR4, URZ ;  /* 0x000000040f0f72a4 */ /* 0x000fe2000f8e023f */
[----:B------:R-:W-:Y:S01]  /*1120*/  SHF.R.U32.HI R5, RZ, 0x3, R5 ;  /* 0x00000003ff057819 */ /* 0x000fe20000011605 */
[----:B------:R-:W-:Y:S01]  /*1130*/  IMAD.SHL.U32 R2, R2, 0x40, RZ ;  /* 0x0000004002027824 */ /* 0x000fe200078e00ff */
[----:B------:R-:W-:Y:S01]  /*1140*/  IADD3 R251, R106, 0xc0, RZ ;  /* 0x000000c06afb7810 */ /* 0x000fe20007ffe0ff */
[----:B------:R1:W-:Y:S01]  /*1150*/  STL.64 [R1+0x10], R36 ;  /* 0x0000102401007387 */ /* 0x0003e20000100a00 */
[----:B------:R-:W-:Y:S01]  /*1160*/  IADD3 R39, R37, UR8, RZ ;  /* 0x0000000825277c10 */ /* 0x000fe2000fffe0ff */
[----:B------:R-:W-:Y:S01]  /*1170*/  UIMAD UR15, UR31, UR5, UR15 ;  /* 0x000000051f0f72a4 */ /* 0x000fe2000f8e020f */
[----:B------:R-:W-:Y:S01]  /*1180*/  LOP3.LUT R5, R12, R5, RZ, 0x3c, !PT ;  /* 0x000000050c057212 */ /* 0x000fe200078e3cff */
[----:B------:R1:W-:Y:S01]  /*1190*/  STL [R1+0xc], R104 ;  /* 0x00000c6801007387 */ /* 0x0003e20000100800 */
[----:B------:R-:W-:Y:S01]  /*11a0*/  IMAD.U32 R12, RZ, RZ, UR31 ;  /* 0x0000001fff0c7e24 */ /* 0x000fe2000f8e00ff */
[----:B------:R-:W-:Y:S01]  /*11b0*/  ULDC.64 UR4, c[0x0][0x1a8] ;  /* 0x00006a0000047ab9 */ /* 0x000fe20000000a00 */
[----:B------:R-:W-:Y:S01]  /*11c0*/  ISETP.GE.AND P0, PT, R34, UR9, PT ;  /* 0x0000000922007c0c */ /* 0x000fe2000bf06270 */
[----:B------:R1:W-:Y:S01]  /*11d0*/  STL [R1+0x8], R101 ;  /* 0x0000086501007387 */ /* 0x0003e20000100800 */
[----:B------:R-:W-:Y:S01]  /*11e0*/  IMAD.WIDE.U32 R12, R12, c[0x0][0x1b8], R14 ;  /* 0x00006e000c0c7a25 */ /* 0x000fe200078e000e */
[--C-:B------:R-:W-:Y:S01]  /*11f0*/  SHF.R.S32.HI R14, RZ, 0x5, R3.reuse ;  /* 0x00000005ff0e7819 */ /* 0x100fe20000011403 */
[----:B------:R-:W-:Y:S01]  /*1200*/  UIMAD UR4, UR11, UR4, URZ ;  /* 0x000000040b0472a4 */ /* 0x000fe2000f8e023f */
[----:B------:R1:W-:Y:S01]  /*1210*/  STL [R1+0x4], R251 ;  /* 0x000004fb01007387 */ /* 0x0003e20000100800 */
[----:B------:R-:W-:Y:S01]  /*1220*/  SHF.R.S32.HI R3, RZ, 0x1f, R3 ;  /* 0x0000001fff037819 */ /* 0x000fe20000011403 */
[----:B------:R-:W-:Y:S01]  /*1230*/  IMAD.MOV.U32 R9, RZ, RZ, 0x10 ;  /* 0x00000010ff097424 */ /* 0x000fe200078e00ff */
[----:B------:R-:W-:Y:S01]  /*1240*/  SHF.R.S32.HI R18, RZ, 0x1f, R17 ;  /* 0x0000001fff127819 */ /* 0x000fe20000011411 */
[----:B------:R1:W-:Y:S01]  /*1250*/  STL [R1], R100 ;  /* 0x0000006401007387 */ /* 0x0003e20000100800 */
[----:B------:R-:W-:Y:S01]  /*1260*/  LEA.HI R3, R3, R14, RZ, 0x3 ;  /* 0x0000000e03037211 */ /* 0x000fe200078f18ff */
[----:B------:R-:W-:Y:S01]  /*1270*/  UIMAD UR5, UR12, UR5, UR4 ;  /* 0x000000050c0572a4 */ /* 0x000fe2000f8e0204 */
[----:B------:R-:W-:Y:S01]  /*1280*/  LEA.HI R18, R18, R17, RZ, 0x2 ;  /* 0x0000001112127211 */ /* 0x000fe200078f10ff */
[----:B------:R1:W-:Y:S01]  /*1290*/  STL [R1+0x1c], R39 ;  /* 0x00001c2701007387 */ /* 0x0003e20000100800 */
[----:B------:R-:W-:Y:S01]  /*12a0*/  LOP3.LUT R3, R3, 0xffffff8, RZ, 0xc0, !PT ;  /* 0x0ffffff803037812 */ /* 0x000fe200078ec0ff */
[----:B------:R-:W-:Y:S01]  /*12b0*/  IMAD.MOV.U32 R7, RZ, RZ, 0x20 ;  /* 0x00000020ff077424 */ /* 0x000fe200078e00ff */
[----:B------:R-:W-:Y:S01]  /*12c0*/  LOP3.LUT R5, R5, 0xfffffe00, R2, 0xf8, !PT ;  /* 0xfffffe0005057812 */ /* 0x000fe200078ef802 */
[----:B------:R-:W-:Y:S01]  /*12d0*/  IMAD.WIDE R24, R24, 0x80, R34 ;  /* 0x0000008018187825 */ /* 0x000fe200078e0222 */
[----:B------:R-:W-:-:S02]  /*12e0*/  SHF.R.S32.HI R11, RZ, 0x2, R18 ;  /* 0x00000002ff0b7819 */ /* 0x000fc40000011412 */
[----:B------:R-:W-:Y:S01]  /*12f0*/  IADD3 R23, R21, UR5, RZ ;  /* 0x0000000515177c10 */ /* 0x000fe2000fffe0ff */
[----:B------:R-:W-:Y:S01]  /*1300*/  IMAD.IADD R2, R14, 0x1, -R3 ;  /* 0x000000010e027824 */ /* 0x000fe200078e0a03 */
[----:B------:R-:W-:Y:S02]  /*1310*/  IADD3 R15, R13, UR15, RZ ;  /* 0x0000000f0d0f7c10 */ /* 0x000fe4000fffe0ff */
[----:B------:R-:W-:Y:S01]  /*1320*/  SEL R4, R9, 0xfffffff0, !P1 ;  /* 0xfffffff009047807 */ /* 0x000fe20004800000 */
[----:B------:R-:W-:Y:S01]  /*1330*/  IMAD R2, R2, 0x10, R11 ;  /* 0x0000001002027824 */ /* 0x000fe200078e020b */
        /* <DEDUP_REMOVED lines=40> */
.L_x_971:
[----:B------:R-:W-:Y:S05]  /*15c0*/  BSYNC B0 ;  /* 0x0000000000007941 */ /* 0x000fea0003800000 */
.L_x_970:
        /* <DEDUP_REMOVED lines=25> */
[C---:B--2---:R-:W-:Y:S01]  /*1760*/  @!P5 LEA R28, P6, R26.reuse, c[0x0][0x160], 0x1 ;  /* 0x000058001a1cda11 */ /* 0x044fe200078c08ff */
        /* <DEDUP_REMOVED lines=29> */
.L_x_973:
[----:B------:R-:W-:Y:S05]  /*1940*/  BSYNC B0 ;  /* 0x0000000000007941 */ /* 0x000fea0003800000 */
.L_x_972:
        /* <DEDUP_REMOVED lines=45> */
.L_x_975:
[----:B------:R-:W-:Y:S05]  /*1c20*/  BSYNC B0 ;  /* 0x0000000000007941 */ /* 0x000fea0003800000 */
.L_x_974:
        /* <DEDUP_REMOVED lines=48> */
.L_x_977:
[----:B------:R-:W-:Y:S05]  /*1f30*/  BSYNC B0 ;  /* 0x0000000000007941 */ /* 0x000fea0003800000 */
.L_x_976:
        /* <DEDUP_REMOVED lines=48> */
.L_x_979:
[----:B------:R-:W-:Y:S05]  /*2240*/  BSYNC B0 ;  /* 0x0000000000007941 */ /* 0x000fea0003800000 */
.L_x_978:
        /* <DEDUP_REMOVED lines=42> */
.L_x_981:
[----:B------:R-:W-:Y:S05]  /*24f0*/  BSYNC B0 ;  /* 0x0000000000007941 */ /* 0x000fea0003800000 */
.L_x_980:
        /* <DEDUP_REMOVED lines=18> */
[----:B-1-3--:R-:W-:Y:S01]  /*2620*/  IMAD.U32 R20, RZ, RZ, UR12 ;  /* 0x0000000cff147e24 */ /* 0x00afe2000f8e00ff */
[----:B------:R-:W1:Y:S01]  /*2630*/  @P0 MUFU.RCP R17, c[0x0][0x238] ;  /* 0x00008e0000110b08 */ /* 0x000e620000001000 */
[----:B------:R-:W-:Y:S01]  /*2640*/  ISETP.GE.AND P1, PT, R34, UR15, PT ;  /* 0x0000000f22007c0c */ /* 0x000fe2000bf26270 */
[----:B------:R-:W-:-:S02]  /*2650*/  ULDC.64 UR4, c[0x0][0x1a0] ;  /* 0x0000680000047ab9 */ /* 0x000fc40000000a00 */
[----:B------:R-:W-:-:S05]  /*2660*/  IMAD.U32 R21, RZ, RZ, UR13 ;  /* 0x0000000dff157e24 */ /* 0x000fca000f8e00ff */
[----:B------:R3:W1:Y:S01]  /*2670*/  @P0 LDG.E R20, [R20.64] ;  /* 0x0000001a14140981 */ /* 0x000662000c1e1900 */
[----:B------:R-:W-:Y:S01]  /*2680*/  USHF.L.U32 UR13, UR4, 0x6, URZ ;  /* 0x00000006040d7899 */ /* 0x000fe2000800063f */
[----:B------:R-:W-:Y:S01]  /*2690*/  MOV R23, UR22 ;  /* 0x0000001600177c02 */ /* 0x000fe20008000f00 */
[----:B------:R-:W-:Y:S01]  /*26a0*/  USHF.L.U64.HI UR12, UR4, UR20, UR5 ;  /* 0x00000014040c7299 */ /* 0x000fe20008010205 */
[----:B------:R-:W-:Y:S01]  /*26b0*/  BAR.SYNC.DEFER_BLOCKING 0x0 ;  /* 0x0000000000007b1d */ /* 0x000fe20000010000 */
[C---:B------:R-:W-:Y:S01]  /*26c0*/  LEA R18, R14.reuse, UR14, 0x4 ;  /* 0x0000000e0e127c11 */ /* 0x040fe2000f8e20ff */
[----:B------:R-:W-:Y:S01]  /*26d0*/  IMAD R219, R14, 0x400, R5 ;  /* 0x000004000edb7824 */ /* 0x000fe200078e0205 */
[----:B------:R-:W-:Y:S02]  /*26e0*/  UIMAD UR12, UR12, UR7, URZ ;  /* 0x000000070c0c72a4 */ /* 0x000fe4000f8e023f */
[----:B------:R-:W-:Y:S01]  /*26f0*/  IADD3 R11, R18, 0x1, R11 ;  /* 0x00000001120b7810 */ /* 0x000fe20007ffe00b */
[----:B------:R-:W-:Y:S01]  /*2700*/  IMAD.U32 R18, RZ, RZ, UR10 ;  /* 0x0000000aff127e24 */ /* 0x000fe2000f8e00ff */
[----:B------:R-:W-:Y:S01]  /*2710*/  UIMAD UR12, UR16, UR13, UR12 ;  /* 0x0000000d100c72a4 */ /* 0x000fe2000f8e020c */
[----:B------:R-:W-:Y:S01]  /*2720*/  BSSY B0, `(.L_x_982) ;  /* 0x0000036000007945 */ /* 0x000fe20003800000 */
[----:B------:R-:W-:Y:S01]  /*2730*/  UMOV UR23, URZ ;  /* 0x0000003f00177c82 */ /* 0x000fe20008000000 */
[----:B------:R-:W-:Y:S01]  /*2740*/  SHF.L.U32 R219, R219, 0x1, RZ ;  /* 0x00000001dbdb7819 */ /* 0x000fe200000006ff */
[----:B------:R-:W-:Y:S01]  /*2750*/  UIADD3 UR5, UR33, 0x646e171e, URZ ;  /* 0x646e171e21057890 */ /* 0x000fe2000fffe03f */
[----:B------:R-:W-:-:S04]  /*2760*/  IADD3 R11, R18, -UR24, R11 ;  /* 0x80000018120b7c10 */ /* 0x000fc8000fffe00b */
[----:B------:R-:W-:Y:S01]  /*2770*/  IADD3 R11, R11, c[0x0][0x2e8], RZ ;  /* 0x0000ba000b0b7a10 */ /* 0x000fe20007ffe0ff */
[----:B---3--:R-:W-:Y:S01]  /*2780*/  IMAD.U32 R21, RZ, RZ, UR13 ;  /* 0x0000000dff157e24 */ /* 0x008fe2000f8e00ff */
[----:B------:R3:W-:Y:S04]  /*2790*/  @P1 STS.128 [R100+0x18000], RZ ;  /* 0x018000ff64001388 */ /* 0x0007e80000000c00 */
[----:B------:R3:W-:Y:S04]  /*27a0*/  @P1 STS.128 [R100+0x1a000], RZ ;  /* 0x01a000ff64001388 */ /* 0x0007e80000000c00 */
[----:B------:R3:W-:Y:S04]  /*27b0*/  @P1 STS.128 [R100+0x1c000], RZ ;  /* 0x01c000ff64001388 */ /* 0x0007e80000000c00 */
[----:B------:R3:W-:Y:S01]  /*27c0*/  @P1 STS.128 [R100+0x1e000], RZ ;  /* 0x01e000ff64001388 */ /* 0x0007e20000000c00 */
[----:B-1----:R-:W-:-:S04]  /*27d0*/  @P0 FMUL.FTZ R17, R20, R17 ;  /* 0x0000001114110220 */ /* 0x002fc80000410000 */
[----:B------:R1:W5:Y:S02]  /*27e0*/  @P0 R2UR UR11, R17 ;  /* 0x00000000110b03c2 */ /* 0x00036400000e0000 */
[----:B-1----:R-:W-:Y:S01]  /*27f0*/  IMAD.SHL.U32 R17, R10, 0x2, RZ ;  /* 0x000000020a117824 */ /* 0x002fe200078e00ff */
[----:B------:R-:W-:Y:S01]  /*2800*/  LEA R10, R23, R14, 0x3 ;  /* 0x0000000e170a7211 */ /* 0x000fe200078e18ff */
[----:B------:R-:W-:Y:S01]  /*2810*/  IMAD.MOV.U32 R14, RZ, RZ, R12 ;  /* 0x000000ffff0e7224 */ /* 0x000fe200078e000c */
[----:B-----5:R-:W-:Y:S02]  /*2820*/  @UP1 UMOV UR23, UR11 ;  /* 0x0000000b00171c82 */ /* 0x020fe40008000000 */
[----:B------:R-:W-:Y:S01]  /*2830*/  LOP3.LUT R249, R17, 0x6, RZ, 0xc0, !PT ;  /* 0x0000000611f97812 */ /* 0x000fe200078ec0ff */
[----:B------:R-:W-:-:S05]  /*2840*/  IMAD.WIDE.U32 R20, R21, UR7, R14 ;  /* 0x0000000715147c25 */ /* 0x000fca000f8e000e */
[----:B------:R-:W-:Y:S01]  /*2850*/  IADD3 R17, R21, UR12, RZ ;  /* 0x0000000c15117c10 */ /* 0x000fe2000fffe0ff */
[----:B------:R-:W-:Y:S05]  /*2860*/  @P1 BRA `(.L_x_983) ;  /* 0x0000021000001947 */ /* 0x000fea0003800000 */
[----:B---3--:R-:W-:Y:S02]  /*2870*/  ISETP.GE.AND P5, PT, R106, c[0x0][0x220], PT ;  /* 0x000088006a007a0c */ /* 0x008fe40003fa6270 */
        /* <DEDUP_REMOVED lines=32> */
.L_x_983:
[----:B---3--:R-:W-:Y:S05]  /*2a80*/  BSYNC B0 ;  /* 0x0000000000007941 */ /* 0x008fea0003800000 */
.L_x_982:
[----:B------:R-:W-:Y:S01]  /*2a90*/  ISETP.GE.AND P0, PT, R0, UR15, PT ;  /* 0x0000000f00007c0c */ /* 0x000fe2000bf06270 */
[----:B------:R-:W-:Y:S01]  /*2aa0*/  IMAD.SHL.U32 R18, R16, 0x40, RZ ;  /* 0x0000004010127824 */ /* 0x000fe200078e00ff */
[----:B------:R-:W-:Y:S01]  /*2ab0*/  ULDC UR11, c[0x0][0x1a4] ;  /* 0x00006900000b7ab9 */ /* 0x000fe20000000800 */
[----:B-1----:R-:W-:Y:S01]  /*2ac0*/  IMAD.SHL.U32 R23, R34, 0x8, RZ ;  /* 0x0000000822177824 */ /* 0x002fe200078e00ff */
[----:B------:R-:W-:Y:S01]  /*2ad0*/  R2P PR, R16, 0x6 ;  /* 0x0000000610007804 */ /* 0x000fe20000000000 */
[----:B------:R-:W-:Y:S01]  /*2ae0*/  USHF.L.U32 UR20, UR4, 0x5, URZ ;  /* 0x0000000504147899 */ /* 0x000fe2000800063f */
[----:B------:R-:W-:Y:S01]  /*2af0*/  LOP3.LUT R18, R18, 0x1c0, RZ, 0xc0, !PT ;  /* 0x000001c012127812 */ /* 0x000fe200078ec0ff */
[----:B------:R-:W-:Y:S01]  /*2b00*/  USHF.L.U64.HI UR19, UR4, UR19, UR11 ;  /* 0x0000001304137299 */ /* 0x000fe2000801020b */
[----:B------:R-:W-:Y:S01]  /*2b10*/  BSSY B0, `(.L_x_984) ;  /* 0x000002f000007945 */ /* 0x000fe20003800000 */
[----:B------:R-:W-:Y:S02]  /*2b20*/  SEL R9, R9, 0xfffffff0, !P1 ;  /* 0xfffffff009097807 */ /* 0x000fe40004800000 */
[----:B------:R-:W-:-:S02]  /*2b30*/  LOP3.LUT R0, R18, 0x8, R23, 0xf8, !PT ;  /* 0x0000000812007812 */ /* 0x000fc400078ef817 */
[----:B------:R1:W-:Y:S01]  /*2b40*/  @P0 STS.128 [R100+0x19000], RZ ;  /* 0x019000ff64000388 */ /* 0x0003e20000000c00 */
[----:B------:R-:W-:Y:S02]  /*2b50*/  SHF.R.U32.HI R23, RZ, 0x3, R18 ;  /* 0x00000003ff177819 */ /* 0x000fe40000011612 */
[----:B------:R-:W-:Y:S01]  /*2b60*/  SEL R7, R7, 0xffffffe0, !P2 ;  /* 0xffffffe007077807 */ /* 0x000fe20005000000 */
        /* <DEDUP_REMOVED lines=41> */
.L_x_985:
[----:B------:R-:W-:Y:S05]  /*2e00*/  BSYNC B0 ;  /* 0x0000000000007941 */ /* 0x000fea0003800000 */
.L_x_984:
[----:B------:R-:W-:Y:S01]  /*2e10*/  IMAD.SHL.U32 R218, R218, 0x2, RZ ;  /* 0x00000002dada7824 */ /* 0x000fe200078e00ff */
[----:B------:R-:W-:Y:S01]  /*2e20*/  LDSM.16.M88.4 R40, [R219] ;  /* 0x00000000db28783b */ /* 0x000fe20000000200 */
[--C-:B------:R-:W-:Y:S01]  /*2e30*/  IMAD R217, R4, 0x2, R219.reuse ;  /* 0x0000000204d97824 */ /* 0x100fe200078e02db */
[----:B------:R-:W-:Y:S01]  /*2e40*/  IMNMX R18, R11, UR10, PT ;  /* 0x0000000a0b127c17 */ /* 0x000fe2000b800200 */
[--C-:B-1----:R-:W-:Y:S01]  /*2e50*/  IMAD R16, R9, 0x2, R218.reuse ;  /* 0x0000000209107824 */ /* 0x102fe200078e02da */
[----:B---3--:R-:W1:Y:S01]  /*2e60*/  LDSM.16.M88.4 R20, [R218+0x10000] ;  /* 0x01000000da14783b */ /* 0x008e620000000200 */
[----:B------:R-:W-:Y:S01]  /*2e70*/  IMAD R215, R3, 0x2, R219 ;  /* 0x0000000203d77824 */ /* 0x000fe200078e02db */
[----:B------:R-:W-:Y:S01]  /*2e80*/  IADD3 R0, R218, 0x10000, RZ ;  /* 0x00010000da007810 */ /* 0x000fe20007ffe0ff */
[----:B------:R-:W-:Y:S01]  /*2e90*/  IMAD R211, R7, 0x2, R218 ;  /* 0x0000000207d37824 */ /* 0x000fe200078e02da */
[----:B------:R-:W3:Y:S01]  /*2ea0*/  LDSM.16.M88.4 R56, [R218+0x10800] ;  /* 0x01080000da38783b */ /* 0x000ee20000000200 */
[----:B------:R-:W-:Y:S01]  /*2eb0*/  IMAD R214, R3, 0x2, R217 ;  /* 0x0000000203d67824 */ /* 0x000fe200078e02d9 */
[----:B------:R-:W-:Y:S01]  /*2ec0*/  UISETP.GE.AND UP0, UPT, UR6, 0x2, UPT ;  /* 0x000000020600788c */ /* 0x000fe2000bf06270 */
[----:B------:R-:W-:Y:S01]  /*2ed0*/  IMAD R216, R9, 0x2, R0 ;  /* 0x0000000209d87824 */ /* 0x000fe200078e0200 */
[----:B------:R-:W5:Y:S01]  /*2ee0*/  LDSM.16.M88.4 R48, [R218+0x11000] ;  /* 0x01100000da30783b */ /* 0x000f620000000200 */
[----:B------:R-:W-:-:S02]  /*2ef0*/  IMAD.U32 R0, RZ, RZ, UR7 ;  /* 0x00000007ff007e24 */ /* 0x000fc4000f8e00ff */
[----:B------:R-:W-:Y:S01]  /*2f00*/  IMAD R213, R7, 0x2, R216 ;  /* 0x0000000207d57824 */ /* 0x000fe200078e02d8 */
[----:B--2---:R-:W2:Y:S01]  /*2f10*/  LDSM.16.M88.4 R28, [R218+0x11800] ;  /* 0x01180000da1c783b */ /* 0x004ea20000000200 */
[----:B------:R-:W-:Y:S01]  /*2f20*/  IMAD R0, R0, 0x40, R249 ;  /* 0x0000004000007824 */ /* 0x000fe200078e02f9 */
[----:B------:R-:W-:Y:S02]  /*2f30*/  IADD3 R7, R11, 0x8, RZ ;  /* 0x000000080b077810 */ /* 0x000fe40007ffe0ff */
[----:B------:R-:W-:Y:S02]  /*2f40*/  LDSM.16.M88.4 R68, [R217] ;  /* 0x00000000d944783b */ /* 0x000fe40000000200 */
[----:B------:R-:W-:Y:S02]  /*2f50*/  IADD3 R9, R0, 0x8, RZ ;  /* 0x0000000800097810 */ /* 0x000fe40007ffe0ff */
[----:B------:R-:W4:Y:S01]  /*2f60*/  LDSM.16.M88.4 R76, [R16+0x10000] ;  /* 0x01000000104c783b */ /* 0x000f220000000200 */
[----:B------:R-:W-:-:S02]  /*2f70*/  IMNMX R11, R7, UR10, PT ;  /* 0x0000000a070b7c17 */ /* 0x000fc4000b800200 */
[----:B------:R-:W-:Y:S01]  /*2f80*/  I2F R7, R9 ;  /* 0x0000000900077306 */ /* 0x000fe20000201400 */
[----:B------:R-:W2:Y:S01]  /*2f90*/  LDSM.16.M88.4 R96, [R16+0x10800] ;  /* 0x010800001060783b */ /* 0x000ea20000000200 */
[CC--:B------:R-:W-:Y:S02]  /*2fa0*/  ISETP.GE.AND P4, PT, R9.reuse, R18.reuse, PT ;  /* 0x000000120900720c */ /* 0x0c0fe40003f86270 */
[----:B------:R-:W-:Y:S01]  /*2fb0*/  IADD3 R17, R0, 0x9, RZ ;  /* 0x0000000900117810 */ /* 0x000fe20007ffe0ff */
[----:B------:R-:W2:Y:S01]  /*2fc0*/  LDSM.16.M88.4 R64, [R16+0x11000] ;  /* 0x011000001040783b */ /* 0x000ea20000000200 */
[-C--:B------:R-:W-:Y:S02]  /*2fd0*/  ISETP.GE.AND P1, PT, R9, R11.reuse, PT ;  /* 0x0000000b0900720c */ /* 0x080fe40003f26270 */
[C---:B------:R-:W-:Y:S01]  /*2fe0*/  ISETP.GE.AND P0, PT, R17.reuse, R18, PT ;  /* 0x000000121100720c */ /* 0x040fe20003f06270 */
[----:B------:R-:W-:Y:S01]  /*2ff0*/  LDSM.16.M88.4 R36, [R215] ;  /* 0x00000000d724783b */ /* 0x000fe20000000200 */
[----:B------:R-:W-:-:S03]  /*3000*/  ISETP.GE.AND P6, PT, R17, R11, PT ;  /* 0x0000000b1100720c */ /* 0x000fc60003fc6270 */
[----:B------:R-:W2:Y:S01]  /*3010*/  LDSM.16.M88.4 R32, [R211+0x10000] ;  /* 0x01000000d320783b */ /* 0x000ea20000000200 */
[C---:B-1----:R-:W-:Y:S03]  /*3020*/  HMMA.16816.F32 R24, R40.reuse, R20, RZ ;  /* 0x000000142818723c */ /* 0x042fe600000018ff */
[----:B------:R-:W1:Y:S04]  /*3030*/  LDSM.16.M88.4 R60, [R16+0x11800] ;  /* 0x01180000103c783b */ /* 0x000e680000000200 */
[----:B------:R-:W-:Y:S01]  /*3040*/  LDSM.16.M88.4 R92, [R211+0x11000] ;  /* 0x01100000d35c783b */ /* 0x000fe20000000200 */
[C---:B------:R-:W-:Y:S03]  /*3050*/  HMMA.16816.F32 R20, R40.reuse, R22, RZ ;  /* 0x000000162814723c */ /* 0x040fe600000018ff */
[----:B------:R-:W-:Y:S04]  /*3060*/  LDSM.16.M88.4 R84, [R214] ;  /* 0x00000000d654783b */ /* 0x000fe80000000200 */
[----:B------:R-:W-:Y:S01]  /*3070*/  LDSM.16.M88.4 R80, [R213] ;  /* 0x00000000d550783b */ /* 0x000fe20000000200 */
[C---:B---3--:R-:W-:Y:S03]  /*3080*/  HMMA.16816.F32 R72, R40.reuse, R56, RZ ;  /* 0x000000382848723c */ /* 0x048fe600000018ff */
[----:B------:R-:W-:Y:S04]  /*3090*/  LDSM.16.M88.4 R88, [R211+0x11800] ;  /* 0x01180000d358783b */ /* 0x000fe80000000200 */
[----:B------:R-:W0:Y:S01]  /*30a0*/  LDGDEPBAR ;  /* 0x00000000000079af */ /* 0x000e220000000000 */
[C---:B------:R-:W-:Y:S08]  /*30b0*/  HMMA.16816.F32 R56, R40.reuse, R58, RZ ;  /* 0x0000003a2838723c */ /* 0x040ff000000018ff */
[C---:B-----5:R-:W-:Y:S08]  /*30c0*/  HMMA.16816.F32 R52, R40.reuse, R48, RZ ;  /* 0x000000302834723c */ /* 0x060ff000000018ff */
[C---:B------:R-:W-:Y:S08]  /*30d0*/  HMMA.16816.F32 R48, R40.reuse, R50, RZ ;  /* 0x000000322830723c */ /* 0x040ff000000018ff */
[C---:B--2---:R-:W-:Y:S08]  /*30e0*/  HMMA.16816.F32 R44, R40.reuse, R28, RZ ;  /* 0x0000001c282c723c */ /* 0x044ff000000018ff */
[----:B------:R-:W-:Y:S01]  /*30f0*/  HMMA.16816.F32 R40, R40, R30, RZ ;  /* 0x0000001e2828723c */ /* 0x000fe200000018ff */
[----:B------:R-:W2:Y:S07]  /*3100*/  LDSM.16.M88.4 R28, [R211+0x10800] ;  /* 0x01080000d31c783b */ /* 0x000eae0000000200 */
[C---:B----4-:R-:W-:Y:S08]  /*3110*/  HMMA.16816.F32 R24, R68.reuse, R76, R24 ;  /* 0x0000004c4418723c */ /* 0x050ff00000001818 */
[C---:B------:R-:W-:Y:S01]  /*3120*/  HMMA.16816.F32 R20, R68.reuse, R78, R20 ;  /* 0x0000004e4414723c */ /* 0x040fe20000001814 */
[----:B------:R-:W3:Y:S07]  /*3130*/  LDSM.16.M88.4 R76, [R213+0x800] ;  /* 0x00080000d54c783b */ /* 0x000eee0000000200 */
[C---:B------:R-:W-:Y:S08]  /*3140*/  HMMA.16816.F32 R72, R68.reuse, R96, R72 ;  /* 0x000000604448723c */ /* 0x040ff00000001848 */
[C---:B------:R-:W-:Y:S01]  /*3150*/  HMMA.16816.F32 R56, R68.reuse, R98, R56 ;  /* 0x000000624438723c */ /* 0x040fe20000001838 */
[----:B------:R-:W4:Y:S07]  /*3160*/  LDSM.16.M88.4 R96, [R213+0x1000] ;  /* 0x00100000d560783b */ /* 0x000f2e0000000200 */
[C---:B------:R-:W-:Y:S08]  /*3170*/  HMMA.16816.F32 R52, R68.reuse, R64, R52 ;  /* 0x000000404434723c */ /* 0x040ff00000001834 */
[----:B------:R-:W-:Y:S01]  /*3180*/  HMMA.16816.F32 R48, R68, R66, R48 ;  /* 0x000000424430723c */ /* 0x000fe20000001830 */
[----:B------:R-:W-:Y:S07]  /*3190*/  LDSM.16.M88.4 R64, [R219+0x4000] ;  /* 0x00400000db40783b */ /* 0x000fee0000000200 */
[C---:B------:R-:W-:Y:S08]  /*31a0*/  HMMA.16816.F32 R24, R36.reuse, R32, R24 ;  /* 0x000000202418723c */ /* 0x040ff00000001818 */
[----:B------:R-:W-:Y:S01]  /*31b0*/  HMMA.16816.F32 R20, R36, R34, R20 ;  /* 0x000000222414723c */ /* 0x000fe20000001814 */
[----:B------:R-:W-:Y:S07]  /*31c0*/  LDSM.16.M88.4 R32, [R218+0x12800] ;  /* 0x01280000da20783b */ /* 0x000fee0000000200 */
[C---:B-1----:R-:W-:Y:S08]  /*31d0*/  HMMA.16816.F32 R44, R68.reuse, R60, R44 ;  /* 0x0000003c442c723c */ /* 0x042ff0000000182c */
[----:B------:R-:W-:Y:S01]  /*31e0*/  HMMA.16816.F32 R40, R68, R62, R40 ;  /* 0x0000003e4428723c */ /* 0x000fe20000001828 */
[----:B------:R-:W1:Y:S04]  /*31f0*/  LDSM.16.M88.4 R60, [R218+0x12000] ;  /* 0x01200000da3c783b */ /* 0x000e680000000200 */
[----:B------:R-:W5:Y:S03]  /*3200*/  LDSM.16.M88.4 R68, [R213+0x1800] ;  /* 0x00180000d544783b */ /* 0x000f660000000200 */
[C---:B--2---:R-:W-:Y:S08]  /*3210*/  HMMA.16816.F32 R72, R36.reuse, R28, R72 ;  /* 0x0000001c2448723c */ /* 0x044ff00000001848 */
[C---:B------:R-:W-:Y:S01]  /*3220*/  HMMA.16816.F32 R56, R36.reuse, R30, R56 ;  /* 0x0000001e2438723c */ /* 0x040fe20000001838 */
[----:B------:R-:W-:Y:S07]  /*3230*/  LDSM.16.M88.4 R28, [R16+0x12800] ;  /* 0x01280000101c783b */ /* 0x000fee0000000200 */
[C---:B------:R-:W-:Y:S08]  /*3240*/  HMMA.16816.F32 R52, R36.reuse, R92, R52 ;  /* 0x0000005c2434723c */ /* 0x040ff00000001834 */
[----:B------:R-:W-:Y:S01]  /*3250*/  HMMA.16816.F32 R48, R36, R94, R48 ;  /* 0x0000005e2430723c */ /* 0x000fe20000001830 */
[----:B------:R-:W2:Y:S07]  /*3260*/  LDSM.16.M88.4 R92, [R218+0x13000] ;  /* 0x01300000da5c783b */ /* 0x000eae0000000200 */
[C---:B------:R-:W-:Y:S08]  /*3270*/  HMMA.16816.F32 R24, R84.reuse, R80, R24 ;  /* 0x000000505418723c */ /* 0x040ff00000001818 */
[----:B------:R-:W-:Y:S08]  /*3280*/  HMMA.16816.F32 R20, R84, R82, R20 ;  /* 0x000000525414723c */ /* 0x000ff00000001814 */
[C---:B------:R-:W-:Y:S08]  /*3290*/  HMMA.16816.F32 R44, R36.reuse, R88, R44 ;  /* 0x00000058242c723c */ /* 0x040ff0000000182c */
[----:B------:R-:W-:Y:S01]  /*32a0*/  HMMA.16816.F32 R40, R36, R90, R40 ;  /* 0x0000005a2428723c */ /* 0x000fe20000001828 */
[----:B------:R-:W-:Y:S04]  /*32b0*/  LDSM.16.M88.4 R36, [R16+0x12000] ;  /* 0x012000001024783b */ /* 0x000fe80000000200 */
[----:B------:R-:W-:Y:S03]  /*32c0*/  LDSM.16.M88.4 R88, [R218+0x13800] ;  /* 0x01380000da58783b */ /* 0x000fe60000000200 */
[C---:B---3--:R-:W-:Y:S01]  /*32d0*/  HMMA.16816.F32 R80, R84.reuse, R76, R72 ;  /* 0x0000004c5450723c */ /* 0x048fe20000001848 */
[----:B------:R-:W3:Y:S07]  /*32e0*/  LDSM.16.M88.4 R72, [R217+0x4000] ;  /* 0x00400000d948783b */ /* 0x000eee0000000200 */
[C---:B------:R-:W-:Y:S01]  /*32f0*/  HMMA.16816.F32 R56, R84.reuse, R78, R56 ;  /* 0x0000004e5438723c */ /* 0x040fe20000001838 */
[----:B------:R-:W-:Y:S07]  /*3300*/  LDSM.16.M88.4 R76, [R215+0x4000] ;  /* 0x00400000d74c783b */ /* 0x000fee0000000200 */
[C---:B----4-:R-:W-:Y:S08]  /*3310*/  HMMA.16816.F32 R52, R84.reuse, R96, R52 ;  /* 0x000000605434723c */ /* 0x050ff00000001834 */
[----:B------:R-:W-:Y:S01]  /*3320*/  HMMA.16816.F32 R48, R84, R98, R48 ;  /* 0x000000625430723c */ /* 0x000fe20000001830 */
[----:B------:R-:W4:Y:S07]  /*3330*/  LDSM.16.M88.4 R96, [R16+0x13000] ;  /* 0x013000001060783b */ /* 0x000f2e0000000200 */
[C---:B-1----:R-:W-:Y:S08]  /*3340*/  HMMA.16816.F32 R24, R64.reuse, R60, R24 ;  /* 0x0000003c4018723c */ /* 0x042ff00000001818 */
[----:B------:R-:W-:Y:S01]  /*3350*/  HMMA.16816.F32 R20, R64, R62, R20 ;  /* 0x0000003e4014723c */ /* 0x000fe20000001814 */
[----:B------:R-:W-:Y:S07]  /*3360*/  LDSM.16.M88.4 R60, [R211+0x12800] ;  /* 0x01280000d33c783b */ /* 0x000fee0000000200 */
[C---:B-----5:R-:W-:Y:S08]  /*3370*/  HMMA.16816.F32 R44, R84.reuse, R68, R44 ;  /* 0x00000044542c723c */ /* 0x060ff0000000182c */
[----:B------:R-:W-:Y:S01]  /*3380*/  HMMA.16816.F32 R40, R84, R70, R40 ;  /* 0x000000465428723c */ /* 0x000fe20000001828 */
[----:B------:R-:W1:Y:S04]  /*3390*/  LDSM.16.M88.4 R84, [R16+0x13800] ;  /* 0x013800001054783b */ /* 0x000e680000000200 */
[----:B------:R-:W5:Y:S03]  /*33a0*/  LDSM.16.M88.4 R68, [R211+0x12000] ;  /* 0x01200000d344783b */ /* 0x000f660000000200 */
[C---:B------:R-:W-:Y:S08]  /*33b0*/  HMMA.16816.F32 R80, R64.reuse, R32, R80 ;  /* 0x000000204050723c */ /* 0x040ff00000001850 */
[C---:B------:R-:W-:Y:S01]  /*33c0*/  HMMA.16816.F32 R56, R64.reuse, R34, R56 ;  /* 0x000000224038723c */ /* 0x040fe20000001838 */
[----:B------:R-:W-:Y:S07]  /*33d0*/  LDSM.16.M88.4 R32, [R211+0x13800] ;  /* 0x01380000d320783b */ /* 0x000fee0000000200 */
[C---:B--2---:R-:W-:Y:S08]  /*33e0*/  HMMA.16816.F32 R52, R64.reuse, R92, R52 ;  /* 0x0000005c4034723c */ /* 0x044ff00000001834 */
[----:B------:R-:W-:Y:S01]  /*33f0*/  HMMA.16816.F32 R48, R64, R94, R48 ;  /* 0x0000005e4030723c */ /* 0x000fe20000001830 */
[----:B------:R-:W-:Y:S07]  /*3400*/  LDSM.16.M88.4 R92, [R16+0x17800] ;  /* 0x01780000105c783b */ /* 0x000fee0000000200 */
[C---:B---3--:R-:W-:Y:S08]  /*3410*/  HMMA.16816.F32 R24, R72.reuse, R36, R24 ;  /* 0x000000244818723c */ /* 0x048ff00000001818 */
[----:B------:R-:W-:Y:S01]  /*3420*/  HMMA.16816.F32 R20, R72, R38, R20 ;  /* 0x000000264814723c */ /* 0x000fe20000001814 */
[----:B------:R-:W2:Y:S07]  /*3430*/  LDSM.16.M88.4 R36, [R211+0x13000] ;  /* 0x01300000d324783b */ /* 0x000eae0000000200 */
[C---:B------:R-:W-:Y:S08]  /*3440*/  HMMA.16816.F32 R44, R64.reuse, R88, R44 ;  /* 0x00000058402c723c */ /* 0x040ff0000000182c */
[----:B------:R-:W-:Y:S01]  /*3450*/  HMMA.16816.F32 R40, R64, R90, R40 ;  /* 0x0000005a4028723c */ /* 0x000fe20000001828 */
[----:B------:R-:W-:Y:S07]  /*3460*/  LDSM.16.M88.4 R64, [R214+0x4000] ;  /* 0x00400000d640783b */ /* 0x000fee0000000200 */
[C---:B------:R-:W-:Y:S08]  /*3470*/  HMMA.16816.F32 R80, R72.reuse, R28, R80 ;  /* 0x0000001c4850723c */ /* 0x040ff00000001850 */
[C---:B------:R-:W-:Y:S01]  /*3480*/  HMMA.16816.F32 R56, R72.reuse, R30, R56 ;  /* 0x0000001e4838723c */ /* 0x040fe20000001838 */
[----:B------:R-:W3:Y:S07]  /*3490*/  LDSM.16.M88.4 R28, [R213+0x2000] ;  /* 0x00200000d51c783b */ /* 0x000eee0000000200 */
[C---:B----4-:R-:W-:Y:S08]  /*34a0*/  HMMA.16816.F32 R52, R72.reuse, R96, R52 ;  /* 0x000000604834723c */ /* 0x050ff00000001834 */
[C---:B------:R-:W-:Y:S08]  /*34b0*/  HMMA.16816.F32 R48, R72.reuse, R98, R48 ;  /* 0x000000624830723c */ /* 0x040ff00000001830 */
[C---:B-1----:R-:W-:Y:S08]  /*34c0*/  HMMA.16816.F32 R44, R72.reuse, R84, R44 ;  /* 0x00000054482c723c */ /* 0x042ff0000000182c */
[----:B------:R-:W-:Y:S01]  /*34d0*/  HMMA.16816.F32 R40, R72, R86, R40 ;  /* 0x000000564828723c */ /* 0x000fe20000001828 */
[----:B------:R-:W-:Y:S07]  /*34e0*/  LDSM.16.M88.4 R84, [R213+0x3800] ;  /* 0x00380000d554783b */ /* 0x000fee0000000200 */
[C---:B------:R-:W-:Y:S08]  /*34f0*/  HMMA.16816.F32 R80, R76.reuse, R60, R80 ;  /* 0x0000003c4c50723c */ /* 0x040ff00000001850 */
        /* <DEDUP_REMOVED lines=8> */
[C---:B------:R-:W-:Y:S01]  /*3580*/  HMMA.16816.F32 R72, R76.reuse, R32, R44 ;  /* 0x000000204c48723c */ /* 0x040fe2000000182c */
[----:B------:R-:W4:Y:S07]  /*3590*/  LDSM.16.M88.4 R44, [R218+0x14000] ;  /* 0x01400000da2c783b */ /* 0x000f2e0000000200 */
[----:B------:R-:W-:Y:S01]  /*35a0*/  HMMA.16816.F32 R40, R76, R34, R40 ;  /* 0x000000224c28723c */ /* 0x000fe20000001828 */
[----:B------:R-:W5:Y:S04]  /*35b0*/  LDSM.16.M88.4 R32, [R218+0x14800] ;  /* 0x01480000da20783b */ /* 0x000f680000000200 */
[----:B------:R-:W-:Y:S03]  /*35c0*/  LDSM.16.M88.4 R76, [R16+0x15000] ;  /* 0x01500000104c783b */ /* 0x000fe60000000200 */
        /* <DEDUP_REMOVED lines=12> */
[----:B------:R-:W-:Y:S03]  /*3690*/  LDSM.16.M88.4 R84, [R215+0x8000] ;  /* 0x00800000d754783b */ /* 0x000fe60000000200 */
[C---:B----4-:R-:W-:Y:S08]  /*36a0*/  HMMA.16816.F32 R24, R68.reuse, R44, R24 ;  /* 0x0000002c4418723c */ /* 0x050ff00000001818 */
[C---:B------:R-:W-:Y:S01]  /*36b0*/  HMMA.16816.F32 R20, R68.reuse, R46, R20 ;  /* 0x0000002e4414723c */ /* 0x040fe20000001814 */
[----:B------:R-:W4:Y:S07]  /*36c0*/  LDSM.16.M88.4 R44, [R16+0x14000] ;  /* 0x01400000102c783b */ /* 0x000f2e0000000200 */
[C---:B-----5:R-:W-:Y:S08]  /*36d0*/  HMMA.16816.F32 R80, R68.reuse, R32, R80 ;  /* 0x000000204450723c */ /* 0x060ff00000001850 */
[C---:B------:R-:W-:Y:S01]  /*36e0*/  HMMA.16816.F32 R56, R68.reuse, R34, R56 ;  /* 0x000000224438723c */ /* 0x040fe20000001838 */
[----:B------:R-:W5:Y:S07]  /*36f0*/  LDSM.16.M88.4 R32, [R16+0x15800] ;  /* 0x015800001020783b */ /* 0x000f6e0000000200 */
[C---:B---3--:R-:W-:Y:S08]  /*3700*/  HMMA.16816.F32 R52, R68.reuse, R28, R52 ;  /* 0x0000001c4434723c */ /* 0x048ff00000001834 */
[C---:B------:R-:W-:Y:S01]  /*3710*/  HMMA.16816.F32 R48, R68.reuse, R30, R48 ;  /* 0x0000001e4430723c */ /* 0x040fe20000001830 */
[----:B------:R-:W3:Y:S07]  /*3720*/  LDSM.16.M88.4 R28, [R211+0x14800] ;  /* 0x01480000d31c783b */ /* 0x000eee0000000200 */
[C---:B-1----:R-:W-:Y:S01]  /*3730*/  HMMA.16816.F32 R88, R68.reuse, R60, R72 ;  /* 0x0000003c4458723c */ /* 0x042fe20000001848 */
[----:B------:R-:W1:Y:S07]  /*3740*/  LDSM.16.M88.4 R72, [R211+0x14000] ;  /* 0x01400000d348783b */ /* 0x000e6e0000000200 */
[----:B------:R-:W-:Y:S01]  /*3750*/  HMMA.16816.F32 R40, R68, R62, R40 ;  /* 0x0000003e4428723c */ /* 0x000fe20000001828 */
[----:B------:R-:W-:Y:S04]  /*3760*/  LDSM.16.M88.4 R60, [R213+0x4800] ;  /* 0x00480000d53c783b */ /* 0x000fe80000000200 */
[----:B------:R-:W-:Y:S03]  /*3770*/  LDSM.16.M88.4 R68, [R219+0xc000] ;  /* 0x00c00000db44783b */ /* 0x000fe60000000200 */
        /* <DEDUP_REMOVED lines=8> */
[----:B------:R-:W-:Y:S07]  /*3800*/  LDSM.16.M88.4 R76, [R217+0xc000] ;  /* 0x00c00000d94c783b */ /* 0x000fee0000000200 */
[C---:B-----5:R-:W-:Y:S08]  /*3810*/  HMMA.16816.F32 R88, R64.reuse, R32, R88 ;  /* 0x000000204058723c */ /* 0x060ff00000001858 */
        /* <DEDUP_REMOVED lines=9> */
[C---:B--2---:R-:W-:Y:S08]  /*38b0*/  HMMA.16816.F32 R52, R84.reuse, R36, R52 ;  /* 0x000000245434723c */ /* 0x044ff00000001834 */
[----:B------:R-:W-:Y:S01]  /*38c0*/  HMMA.16816.F32 R48, R84, R38, R48 ;  /* 0x000000265430723c */ /* 0x000fe20000001830 */
[----:B------:R-:W1:Y:S07]  /*38d0*/  LDSM.16.M88.4 R36, [R218+0x16000] ;  /* 0x01600000da24783b */ /* 0x000e6e0000000200 */
[C---:B----4-:R-:W-:Y:S08]  /*38e0*/  HMMA.16816.F32 R24, R40.reuse, R32, R24 ;  /* 0x000000202818723c */ /* 0x050ff00000001818 */
[----:B------:R-:W-:Y:S01]  /*38f0*/  HMMA.16816.F32 R20, R40, R34, R20 ;  /* 0x000000222814723c */ /* 0x000fe20000001814 */
[----:B------:R-:W-:Y:S07]  /*3900*/  LDSM.16.M88.4 R32, [R218+0x17800] ;  /* 0x01780000da20783b */ /* 0x000fee0000000200 */
[C---:B------:R-:W-:Y:S08]  /*3910*/  HMMA.16816.F32 R88, R84.reuse, R44, R88 ;  /* 0x0000002c5458723c */ /* 0x040ff00000001858 */
[----:B------:R-:W-:Y:S01]  /*3920*/  HMMA.16816.F32 R64, R84, R46, R64 ;  /* 0x0000002e5440723c */ /* 0x000fe20000001840 */
[----:B------:R-:W-:Y:S07]  /*3930*/  LDSM.16.M88.4 R44, [R218+0x16800] ;  /* 0x01680000da2c783b */ /* 0x000fee0000000200 */
[C---:B------:R-:W-:Y:S08]  /*3940*/  HMMA.16816.F32 R80, R40.reuse, R60, R80 ;  /* 0x0000003c2850723c */ /* 0x040ff00000001850 */
[C---:B------:R-:W-:Y:S01]  /*3950*/  HMMA.16816.F32 R56, R40.reuse, R62, R56 ;  /* 0x0000003e2838723c */ /* 0x040fe20000001838 */
[----:B------:R-:W2:Y:S07]  /*3960*/  LDSM.16.M88.4 R60, [R218+0x17000] ;  /* 0x01700000da3c783b */ /* 0x000eae0000000200 */
[C---:B---3--:R-:W-:Y:S01]  /*3970*/  HMMA.16816.F32 R84, R40.reuse, R28, R52 ;  /* 0x0000001c2854723c */ /* 0x048fe20000001834 */
[----:B------:R-:W3:Y:S07]  /*3980*/  LDSM.16.M88.4 R52, [R16+0x16000] ;  /* 0x016000001034783b */ /* 0x000eee0000000200 */
[----:B------:R-:W-:Y:S01]  /*3990*/  HMMA.16816.F32 R48, R40, R30, R48 ;  /* 0x0000001e2830723c */ /* 0x000fe20000001830 */
[----:B------:R-:W4:Y:S07]  /*39a0*/  LDSM.16.M88.4 R28, [R16+0x17000] ;  /* 0x01700000101c783b */ /* 0x000f2e0000000200 */
[C---:B-1----:R-:W-:Y:S08]  /*39b0*/  HMMA.16816.F32 R24, R68.reuse, R36, R24 ;  /* 0x000000244418723c */ /* 0x042ff00000001818 */
[----:B------:R-:W-:Y:S01]  /*39c0*/  HMMA.16816.F32 R20, R68, R38, R20 ;  /* 0x000000264414723c */ /* 0x000fe20000001814 */
[----:B------:R1:W5:Y:S07]  /*39d0*/  LDSM.16.M88.4 R36, [R16+0x16800] ;  /* 0x016800001024783b */ /* 0x00036e0000000200 */
[C---:B------:R-:W-:Y:S08]  /*39e0*/  HMMA.16816.F32 R88, R40.reuse, R72, R88 ;  /* 0x000000482858723c */ /* 0x040ff00000001858 */
[----:B------:R-:W-:Y:S01]  /*39f0*/  HMMA.16816.F32 R64, R40, R74, R64 ;  /* 0x0000004a2840723c */ /* 0x000fe20000001840 */
[----:B------:R-:W-:Y:S04]  /*3a00*/  LDSM.16.M88.4 R40, [R215+0xc000] ;  /* 0x00c00000d728783b */ /* 0x000fe80000000200 */
[----:B------:R-:W4:Y:S03]  /*3a10*/  LDSM.16.M88.4 R72, [R211+0x16000] ;  /* 0x01600000d348783b */ /* 0x000f260000000200 */
[----:B--2---:R-:W-:Y:S01]  /*3a20*/  HMMA.16816.F32 R84, R68, R60, R84 ;  /* 0x0000003c4454723c */ /* 0x004fe20000001854 */
[----:B-1----:R-:W-:-:S04]  /*3a30*/  IADD3 R16, R0, 0x1, RZ ;  /* 0x0000000100107810 */ /* 0x002fc80007ffe0ff */
[C---:B------:R-:W-:Y:S02]  /*3a40*/  ISETP.GE.AND P2, PT, R16.reuse, R11, PT ;  /* 0x0000000b1000720c */ /* 0x040fe40003f46270 */
[----:B------:R-:W-:Y:S01]  /*3a50*/  ISETP.GE.AND P5, PT, R16, R18, PT ;  /* 0x000000121000720c */ /* 0x000fe20003fa6270 */
[C---:B------:R-:W-:Y:S01]  /*3a60*/  HMMA.16816.F32 R48, R68.reuse, R62, R48 ;  /* 0x0000003e4430723c */ /* 0x040fe20000001830 */
[----:B------:R-:W-:Y:S07]  /*3a70*/  LDSM.16.M88.4 R60, [R211+0x17000] ;  /* 0x01700000d33c783b */ /* 0x000fee0000000200 */
[----:B------:R-:W-:Y:S08]  /*3a80*/  HMMA.16816.F32 R80, R68, R44, R80 ;  /* 0x0000002c4450723c */ /* 0x000ff00000001850 */
[C---:B---3--:R-:W-:Y:S08]  /*3a90*/  HMMA.16816.F32 R24, R76.reuse, R52, R24 ;  /* 0x000000344c18723c */ /* 0x048ff00000001818 */
[----:B------:R-:W-:Y:S01]  /*3aa0*/  HMMA.16816.F32 R52, R76, R54, R20 ;  /* 0x000000364c34723c */ /* 0x000fe20000001814 */
[----:B------:R-:W-:Y:S07]  /*3ab0*/  LDSM.16.M88.4 R20, [R214+0xc000] ;  /* 0x00c00000d614783b */ /* 0x000fee0000000200 */
[C---:B------:R-:W-:Y:S01]  /*3ac0*/  HMMA.16816.F32 R56, R68.reuse, R46, R56 ;  /* 0x0000002e4438723c */ /* 0x040fe20000001838 */
[----:B------:R-:W-:Y:S07]  /*3ad0*/  LDSM.16.M88.4 R44, [R213+0x6000] ;  /* 0x00600000d52c783b */ /* 0x000fee0000000200 */
[C---:B------:R-:W-:Y:S08]  /*3ae0*/  HMMA.16816.F32 R88, R68.reuse, R32, R88 ;  /* 0x000000204458723c */ /* 0x040ff00000001858 */
[----:B------:R-:W-:Y:S01]  /*3af0*/  HMMA.16816.F32 R64, R68, R34, R64 ;  /* 0x000000224440723c */ /* 0x000fe20000001840 */
[----:B------:R-:W1:Y:S07]  /*3b00*/  LDSM.16.M88.4 R32, [R211+0x16800] ;  /* 0x01680000d320783b */ /* 0x000e6e0000000200 */
[C---:B----4-:R-:W-:Y:S08]  /*3b10*/  HMMA.16816.F32 R84, R76.reuse, R28, R84 ;  /* 0x0000001c4c54723c */ /* 0x050ff00000001854 */
[C---:B------:R-:W-:Y:S08]  /*3b20*/  HMMA.16816.F32 R48, R76.reuse, R30, R48 ;  /* 0x0000001e4c30723c */ /* 0x040ff00000001830 */
[----:B-----5:R-:W-:Y:S08]  /*3b30*/  HMMA.16816.F32 R80, R76, R36, R80 ;  /* 0x000000244c50723c */ /* 0x020ff00000001850 */
[C---:B------:R-:W-:Y:S01]  /*3b40*/  HMMA.16816.F32 R28, R40.reuse, R72, R24 ;  /* 0x00000048281c723c */ /* 0x040fe20000001818 */
[----:B------:R-:W-:Y:S07]  /*3b50*/  LDSM.16.M88.4 R24, [R211+0x17800] ;  /* 0x01780000d318783b */ /* 0x000fee0000000200 */
[----:B------:R-:W-:Y:S08]  /*3b60*/  HMMA.16816.F32 R52, R40, R74, R52 ;  /* 0x0000004a2834723c */ /* 0x000ff00000001834 */
[----:B------:R-:W-:Y:S01]  /*3b70*/  HMMA.16816.F32 R56, R76, R38, R56 ;  /* 0x000000264c38723c */ /* 0x000fe20000001838 */
[----:B------:R-:W2:Y:S07]  /*3b80*/  LDSM.16.M88.4 R36, [R213+0x6800] ;  /* 0x00680000d524783b */ /* 0x000eae0000000200 */
[----:B-1----:R-:W-:Y:S08]  /*3b90*/  HMMA.16816.F32 R80, R40, R32, R80 ;  /* 0x000000202850723c */ /* 0x002ff00000001850 */
[----:B------:R-:W-:Y:S01]  /*3ba0*/  HMMA.16816.F32 R28, R20, R44, R28 ;  /* 0x0000002c141c723c */ /* 0x000fe2000000181c */
[----:B------:R-:W1:Y:S07]  /*3bb0*/  I2F R44, R16 ;  /* 0x00000010002c7306 */ /* 0x000e6e0000201400 */
[----:B------:R-:W-:Y:S01]  /*3bc0*/  HMMA.16816.F32 R88, R76, R92, R88 ;  /* 0x0000005c4c58723c */ /* 0x000fe20000001858 */
[----:B------:R-:W3:Y:S07]  /*3bd0*/  I2F R16, R17 ;  /* 0x0000001100107306 */ /* 0x000eee0000201400 */
[----:B------:R-:W-:Y:S08]  /*3be0*/  HMMA.16816.F32 R52, R20, R46, R52 ;  /* 0x0000002e1434723c */ /* 0x000ff00000001834 */
[----:B------:R-:W-:Y:S01]  /*3bf0*/  HMMA.16816.F32 R56, R40, R34, R56 ;  /* 0x000000222838723c */ /* 0x000fe20000001838 */
[----:B------:R-:W4:Y:S01]  /*3c00*/  LDSM.16.M88.4 R32, [R213+0x7000] ;  /* 0x00700000d520783b */ /* 0x000f220000000200 */
[----:B-1----:R-:W-:-:S02]  /*3c10*/  FFMA.FTZ R31, R44, UR23, R31 ;  /* 0x000000172c1f7c23 */ /* 0x002fc4000801001f */
[----:B------:R-:W-:-:S03]  /*3c20*/  FFMA.FTZ R29, R44, UR23, R29 ;  /* 0x000000172c1d7c23 */ /* 0x000fc6000801001d */
[----:B------:R-:W-:Y:S01]  /*3c30*/  FSEL R46, R31, -INF , !P2 ;  /* 0xff8000001f2e7808 */ /* 0x000fe20005000000 */
[----:B------:R-:W-:Y:S01]  /*3c40*/  HMMA.16816.F32 R64, R76, R94, R64 ;  /* 0x0000005e4c40723c */ /* 0x000fe20000001840 */
[----:B------:R-:W-:Y:S02]  /*3c50*/  FSEL R45, R29, -INF , !P5 ;  /* 0xff8000001d2d7808 */ /* 0x000fe40006800000 */
[----:B------:R-:W-:-:S04]  /*3c60*/  IADD3 R29, R0, 0x18, RZ ;  /* 0x00000018001d7810 */ /* 0x000fc80007ffe0ff */
[----:B------:R1:W5:Y:S01]  /*3c70*/  I2F R17, R29 ;  /* 0x0000001d00117306 */ /* 0x0003620000201400 */
[C---:B------:R-:W-:Y:S01]  /*3c80*/  HMMA.16816.F32 R84, R40.reuse, R60, R84 ;  /* 0x0000003c2854723c */ /* 0x040fe20000001854 */
[C---:B------:R-:W-:Y:S02]  /*3c90*/  FFMA.FTZ R52, R7.reuse, UR23, R52 ;  /* 0x0000001707347c23 */ /* 0x040fe40008010034 */
[----:B------:R-:W-:Y:S02]  /*3ca0*/  FFMA.FTZ R54, R7, UR23, R54 ;  /* 0x0000001707367c23 */ /* 0x000fe40008010036 */
[----:B---3--:R-:W-:Y:S01]  /*3cb0*/  FFMA.FTZ R47, R16, UR23, R53 ;  /* 0x00000017102f7c23 */ /* 0x008fe20008010035 */
[----:B------:R-:W-:Y:S01]  /*3cc0*/  FSEL R31, R52, -INF , !P4 ;  /* 0xff800000341f7808 */ /* 0x000fe20006000000 */
[----:B------:R-:W-:Y:S01]  /*3cd0*/  FFMA.FTZ R52, R16, UR23, R55 ;  /* 0x0000001710347c23 */ /* 0x000fe20008010037 */
[----:B------:R-:W-:Y:S01]  /*3ce0*/  HMMA.16816.F32 R48, R40, R62, R48 ;  /* 0x0000003e2830723c */ /* 0x000fe20000001830 */
[----:B------:R-:W-:-:S02]  /*3cf0*/  FSEL R54, R54, -INF , !P1 ;  /* 0xff80000036367808 */ /* 0x000fc40004800000 */
[----:B------:R-:W-:Y:S02]  /*3d00*/  FSEL R47, R47, -INF , !P0 ;  /* 0xff8000002f2f7808 */ /* 0x000fe40004000000 */
[C---:B------:R-:W-:Y:S02]  /*3d10*/  ISETP.GE.AND P1, PT, R29.reuse, R18, PT ;  /* 0x000000121d00720c */ /* 0x040fe40003f26270 */
[----:B------:R-:W-:Y:S01]  /*3d20*/  ISETP.GE.AND P0, PT, R29, R11, PT ;  /* 0x0000000b1d00720c */ /* 0x000fe20003f06270 */
[----:B--2---:R-:W-:Y:S01]  /*3d30*/  HMMA.16816.F32 R80, R20, R36, R80 ;  /* 0x000000241450723c */ /* 0x004fe20000001850 */
[----:B-1----:R-:W-:Y:S02]  /*3d40*/  IADD3 R29, R0, 0x20, RZ ;  /* 0x00000020001d7810 */ /* 0x002fe40007ffe0ff */
[----:B------:R-:W-:-:S05]  /*3d50*/  FSEL R52, R52, -INF , !P6 ;  /* 0xff80000034347808 */ /* 0x000fca0007000000 */
[----:B------:R-:W-:Y:S07]  /*3d60*/  HMMA.16816.F32 R88, R40, R24, R88 ;  /* 0x000000182858723c */ /* 0x000fee0000001858 */
[C---:B------:R-:W-:Y:S01]  /*3d70*/  IADD3 R24, R0.reuse, 0x11, RZ ;  /* 0x0000001100187810 */ /* 0x040fe20007ffe0ff */
[----:B------:R-:W-:Y:S01]  /*3d80*/  HMMA.16816.F32 R56, R20, R38, R56 ;  /* 0x000000261438723c */ /* 0x000fe20000001838 */
[----:B------:R-:W1:Y:S01]  /*3d90*/  LDSM.16.M88.4 R36, [R213+0x7800] ;  /* 0x00780000d524783b */ /* 0x000e620000000200 */
[----:B------:R-:W-:Y:S01]  /*3da0*/  IADD3 R25, R0, 0x10, RZ ;  /* 0x0000001000197810 */ /* 0x000fe20007ffe0ff */
[----:B------:R-:W-:-:S04]  /*3db0*/  DEPBAR.LE SB0, 0x0 ;  /* 0x000080000000791a */ /* 0x000fc80000000000 */
[CC--:B------:R-:W-:Y:S01]  /*3dc0*/  ISETP.GE.AND P2, PT, R24.reuse, R18.reuse, PT ;  /* 0x000000121800720c */ /* 0x0c0fe20003f46270 */
[----:B------:R2:W3:Y:S01]  /*3dd0*/  I2F R9, R25 ;  /* 0x0000001900097306 */ /* 0x0004e20000201400 */
[-C--:B------:R-:W-:Y:S01]  /*3de0*/  ISETP.GE.AND P4, PT, R24, R11.reuse, PT ;  /* 0x0000000b1800720c */ /* 0x080fe20003f86270 */
[----:B----4-:R-:W-:Y:S01]  /*3df0*/  HMMA.16816.F32 R84, R20, R32, R84 ;  /* 0x000000201454723c */ /* 0x010fe20000001854 */
[C---:B------:R-:W-:Y:S02]  /*3e00*/  ISETP.GE.AND P3, PT, R25.reuse, R18, PT ;  /* 0x000000121900720c */ /* 0x040fe40003f66270 */
[----:B------:R-:W-:-:S03]  /*3e10*/  ISETP.GE.AND P5, PT, R25, R11, PT ;  /* 0x0000000b1900720c */ /* 0x000fc60003fa6270 */
[----:B------:R-:W4:Y:S01]  /*3e20*/  I2F R24, R24 ;  /* 0x0000001800187306 */ /* 0x000f220000201400 */
[C---:B------:R-:W-:Y:S01]  /*3e30*/  IADD3 R32, R0.reuse, 0x28, RZ ;  /* 0x0000002800207810 */ /* 0x040fe20007ffe0ff */
[----:B------:R-:W-:Y:S01]  /*3e40*/  HMMA.16816.F32 R64, R40, R26, R64 ;  /* 0x0000001a2840723c */ /* 0x000fe20000001840 */
[C---:B------:R-:W-:Y:S02]  /*3e50*/  IADD3 R33, R0.reuse, 0x29, RZ ;  /* 0x0000002900217810 */ /* 0x040fe40007ffe0ff */
[----:B--2---:R-:W-:-:S03]  /*3e60*/  IADD3 R25, R0, 0x19, RZ ;  /* 0x0000001900197810 */ /* 0x004fc60007ffe0ff */
[C---:B-----5:R-:W-:Y:S02]  /*3e70*/  FFMA.FTZ R56, R17.reuse, UR23, R56 ;  /* 0x0000001711387c23 */ /* 0x060fe40008010038 */
[----:B------:R-:W-:Y:S01]  /*3e80*/  HMMA.16816.F32 R48, R20, R34, R48 ;  /* 0x000000221430723c */ /* 0x000fe20000001830 */
[----:B------:R-:W-:Y:S01]  /*3e90*/  FFMA.FTZ R40, R17, UR23, R58 ;  /* 0x0000001711287c23 */ /* 0x000fe2000801003a */
[----:B------:R2:W-:Y:S01]  /*3ea0*/  I2F R16, R25 ;  /* 0x0000001900107306 */ /* 0x0005e20000201400 */
[----:B---3--:R-:W-:Y:S01]  /*3eb0*/  FFMA.FTZ R7, R9, UR23, R80 ;  /* 0x0000001709077c23 */ /* 0x008fe20008010050 */
[----:B------:R-:W-:Y:S01]  /*3ec0*/  ISETP.GE.AND P6, PT, R25, R18, PT ;  /* 0x000000121900720c */ /* 0x000fe20003fc6270 */
[----:B------:R-:W-:Y:S01]  /*3ed0*/  FFMA.FTZ R44, R9, UR23, R82 ;  /* 0x00000017092c7c23 */ /* 0x000fe20008010052 */
[----:B------:R-:W-:Y:S01]  /*3ee0*/  FSEL R27, R56, -INF , !P1 ;  /* 0xff800000381b7808 */ /* 0x000fe20004800000 */
[C---:B----4-:R-:W-:Y:S01]  /*3ef0*/  FFMA.FTZ R81, R24.reuse, UR23, R81 ;  /* 0x0000001718517c23 */ /* 0x050fe20008010051 */
[----:B------:R-:W-:Y:S01]  /*3f00*/  FSEL R7, R7, -INF , !P3 ;  /* 0xff80000007077808 */ /* 0x000fe20005800000 */
[----:B------:R-:W-:Y:S01]  /*3f10*/  FFMA.FTZ R83, R24, UR23, R83 ;  /* 0x0000001718537c23 */ /* 0x000fe20008010053 */
[----:B------:R-:W-:Y:S01]  /*3f20*/  IADD3 R24, R0, 0x21, RZ ;  /* 0x0000002100187810 */ /* 0x000fe20007ffe0ff */
[----:B------:R-:W3:Y:S01]  /*3f30*/  I2F R17, R32 ;  /* 0x0000002000117306 */ /* 0x000ee20000201400 */
[----:B------:R-:W-:-:S02]  /*3f40*/  ISETP.GE.AND P3, PT, R25, R11, PT ;  /* 0x0000000b1900720c */ /* 0x000fc40003f66270 */
[----:B------:R-:W-:Y:S01]  /*3f50*/  FSEL R44, R44, -INF , !P5 ;  /* 0xff8000002c2c7808 */ /* 0x000fe20006800000 */
[C---:B-1----:R-:W-:Y:S01]  /*3f60*/  HMMA.16816.F32 R88, R20.reuse, R36, R88 ;  /* 0x000000241458723c */ /* 0x042fe20000001858 */
[----:B------:R-:W-:Y:S02]  /*3f70*/  FSEL R42, R83, -INF , !P4 ;  /* 0xff800000532a7808 */ /* 0x000fe40006000000 */
[----:B--2---:R-:W-:Y:S01]  /*3f80*/  FSEL R25, R81, -INF , !P2 ;  /* 0xff80000051197808 */ /* 0x004fe20005000000 */
[----:B------:R1:W2:Y:S01]  /*3f90*/  I2F R26, R24 ;  /* 0x00000018001a7306 */ /* 0x0002a20000201400 */
[CC--:B------:R-:W-:Y:S02]  /*3fa0*/  ISETP.GE.AND P5, PT, R29.reuse, R18.reuse, PT ;  /* 0x000000121d00720c */ /* 0x0c0fe40003fa6270 */
[----:B------:R-:W-:Y:S01]  /*3fb0*/  ISETP.GE.AND P2, PT, R29, R11, PT ;  /* 0x0000000b1d00720c */ /* 0x000fe20003f46270 */
[----:B------:R-:W-:Y:S01]  /*3fc0*/  HMMA.16816.F32 R64, R20, R38, R64 ;  /* 0x000000261440723c */ /* 0x000fe20000001840 */
[----:B------:R-:W-:-:S02]  /*3fd0*/  ISETP.GE.AND P4, PT, R24, R18, PT ;  /* 0x000000121800720c */ /* 0x000fc40003f86270 */
[-C--:B------:R-:W-:Y:S01]  /*3fe0*/  ISETP.GE.AND P1, PT, R24, R11.reuse, PT ;  /* 0x0000000b1800720c */ /* 0x080fe20003f26270 */
[----:B------:R4:W5:Y:S01]  /*3ff0*/  I2F R9, R29 ;  /* 0x0000001d00097306 */ /* 0x0009620000201400 */
[----:B------:R-:W-:Y:S01]  /*4000*/  FSEL R40, R40, -INF , !P0 ;  /* 0xff80000028287808 */ /* 0x000fe20004000000 */
[C---:B---3--:R-:W-:Y:S01]  /*4010*/  FFMA.FTZ R48, R17.reuse, UR23, R48 ;  /* 0x0000001711307c23 */ /* 0x048fe20008010030 */
[----:B------:R-:W-:Y:S01]  /*4020*/  ISETP.GE.AND P0, PT, R32, R18, PT ;  /* 0x000000122000720c */ /* 0x000fe20003f06270 */
[----:B------:R-:W-:Y:S01]  /*4030*/  FFMA.FTZ R50, R17, UR23, R50 ;  /* 0x0000001711327c23 */ /* 0x000fe20008010032 */
[----:B------:R-:W-:Y:S02]  /*4040*/  IADD3 R20, R0, 0x31, RZ ;  /* 0x0000003100147810 */ /* 0x000fe40007ffe0ff */
[----:B------:R-:W-:Y:S01]  /*4050*/  FSEL R133, R48, -INF , !P0 ;  /* 0xff80000030857808 */ /* 0x000fe20004000000 */
[----:B-1----:R-:W-:Y:S01]  /*4060*/  FFMA.FTZ R24, R16, UR23, R59 ;  /* 0x0000001710187c23 */ /* 0x002fe2000801003b */
[----:B------:R-:W-:Y:S01]  /*4070*/  ISETP.GE.AND P0, PT, R20, R11, PT ;  /* 0x0000000b1400720c */ /* 0x000fe20003f06270 */
[C---:B--2---:R-:W-:Y:S01]  /*4080*/  FFMA.FTZ R87, R26.reuse, UR23, R87 ;  /* 0x000000171a577c23 */ /* 0x044fe20008010057 */
[----:B------:R-:W1:Y:S01]  /*4090*/  I2F R21, R0 ;  /* 0x0000000000157306 */ /* 0x000e620000201400 */
[----:B------:R-:W-:Y:S01]  /*40a0*/  FFMA.FTZ R85, R26, UR23, R85 ;  /* 0x000000171a557c23 */ /* 0x000fe20008010055 */
[----:B------:R-:W-:-:S02]  /*40b0*/  FSEL R24, R24, -INF , !P3 ;  /* 0xff80000018187808 */ /* 0x000fc40005800000 */
[----:B------:R-:W-:Y:S01]  /*40c0*/  FSEL R134, R87, -INF , !P1 ;  /* 0xff80000057867808 */ /* 0x000fe20004800000 */
[----:B----4-:R-:W-:Y:S01]  /*40d0*/  FFMA.FTZ R29, R16, UR23, R57 ;  /* 0x00000017101d7c23 */ /* 0x010fe20008010039 */
[----:B------:R-:W-:Y:S01]  /*40e0*/  ISETP.GE.AND P1, PT, R20, R18, PT ;  /* 0x000000121400720c */ /* 0x000fe20003f26270 */
[C---:B-----5:R-:W-:Y:S01]  /*40f0*/  FFMA.FTZ R84, R9.reuse, UR23, R84 ;  /* 0x0000001709547c23 */ /* 0x060fe20008010054 */
[----:B------:R-:W2:Y:S01]  /*4100*/  I2F R16, R33 ;  /* 0x0000002100107306 */ /* 0x000ea20000201400 */
[----:B------:R-:W-:Y:S01]  /*4110*/  FFMA.FTZ R86, R9, UR23, R86 ;  /* 0x0000001709567c23 */ /* 0x000fe20008010056 */
[----:B------:R-:W-:Y:S02]  /*4120*/  FSEL R29, R29, -INF , !P6 ;  /* 0xff8000001d1d7808 */ /* 0x000fe40007000000 */
[----:B------:R-:W-:Y:S02]  /*4130*/  ISETP.GE.AND P6, PT, R32, R11, PT ;  /* 0x0000000b2000720c */ /* 0x000fe40003fc6270 */
[----:B------:R-:W-:-:S02]  /*4140*/  IADD3 R32, R0, 0x30, RZ ;  /* 0x0000003000207810 */ /* 0x000fc40007ffe0ff */
[----:B------:R-:W3:Y:S01]  /*4150*/  I2F R20, R20 ;  /* 0x0000001400147306 */ /* 0x000ee20000201400 */
[-C--:B------:R-:W-:Y:S01]  /*4160*/  ISETP.GE.AND P3, PT, R33, R18.reuse, PT ;  /* 0x000000122100720c */ /* 0x080fe20003f66270 */
[C---:B-1----:R-:W-:Y:S01]  /*4170*/  FFMA.FTZ R28, R21.reuse, UR23, R28 ;  /* 0x00000017151c7c23 */ /* 0x042fe2000801001c */
[----:B------:R-:W-:Y:S01]  /*4180*/  FSEL R132, R50, -INF , !P6 ;  /* 0xff80000032847808 */ /* 0x000fe20007000000 */
[----:B------:R-:W-:Y:S01]  /*4190*/  FFMA.FTZ R30, R21, UR23, R30 ;  /* 0x00000017151e7c23 */ /* 0x000fe2000801001e */
[----:B------:R-:W-:Y:S02]  /*41a0*/  ISETP.GE.AND P6, PT, R0, R18, PT ;  /* 0x000000120000720c */ /* 0x000fe40003fc6270 */
[----:B------:R-:W-:Y:S01]  /*41b0*/  FSEL R137, R84, -INF , !P5 ;  /* 0xff80000054897808 */ /* 0x000fe20006800000 */
[----:B------:R-:W1:Y:S01]  /*41c0*/  I2F R9, R32 ;  /* 0x0000002000097306 */ /* 0x000e620000201400 */
[----:B--2---:R-:W-:Y:S01]  /*41d0*/  FFMA.FTZ R49, R16, UR23, R49 ;  /* 0x0000001710317c23 */ /* 0x004fe20008010031 */
[----:B------:R-:W-:Y:S01]  /*41e0*/  FSEL R136, R86, -INF , !P2 ;  /* 0xff80000056887808 */ /* 0x000fe20005000000 */
[----:B------:R-:W-:Y:S01]  /*41f0*/  FFMA.FTZ R51, R16, UR23, R51 ;  /* 0x0000001710337c23 */ /* 0x000fe20008010033 */
[----:B------:R-:W-:-:S02]  /*4200*/  IADD3 R16, R0, 0x38, RZ ;  /* 0x0000003800107810 */ /* 0x000fc40007ffe0ff */
[----:B------:R-:W-:Y:S02]  /*4210*/  FSEL R127, R49, -INF , !P3 ;  /* 0xff800000317f7808 */ /* 0x000fe40005800000 */
[-C--:B------:R-:W-:Y:S01]  /*4220*/  ISETP.GE.AND P3, PT, R0, R11.reuse, PT ;  /* 0x0000000b0000720c */ /* 0x080fe20003f66270 */
[----:B---3--:R-:W-:Y:S01]  /*4230*/  FFMA.FTZ R34, R20, UR23, R91 ;  /* 0x0000001714227c23 */ /* 0x008fe2000801005b */
[----:B------:R-:W-:Y:S01]  /*4240*/  IADD3 R0, R0, 0x39, RZ ;  /* 0x0000003900007810 */ /* 0x000fe20007ffe0ff */
[----:B------:R-:W-:Y:S01]  /*4250*/  FFMA.FTZ R35, R20, UR23, R89 ;  /* 0x0000001714237c23 */ /* 0x000fe20008010059 */
[----:B------:R-:W-:Y:S02]  /*4260*/  ISETP.GE.AND P5, PT, R33, R11, PT ;  /* 0x0000000b2100720c */ /* 0x000fe40003fa6270 */
[----:B------:R-:W2:Y:S01]  /*4270*/  I2F R22, R0 ;  /* 0x0000000000167306 */ /* 0x000ea20000201400 */
[----:B------:R-:W-:Y:S01]  /*4280*/  FSEL R34, R34, -INF , !P0 ;  /* 0xff80000022227808 */ /* 0x000fe20004000000 */
[C---:B-1----:R-:W-:Y:S01]  /*4290*/  FFMA.FTZ R88, R9.reuse, UR23, R88 ;  /* 0x0000001709587c23 */ /* 0x042fe20008010058 */
[----:B------:R-:W-:Y:S01]  /*42a0*/  PLOP3.LUT P0, PT, PT, PT, UP0, 0x80, 0x0 ;  /* 0x000000000000781c */ /* 0x000fe20003f0f008 */
[----:B------:R-:W-:Y:S01]  /*42b0*/  FFMA.FTZ R90, R9, UR23, R90 ;  /* 0x00000017095a7c23 */ /* 0x000fe2000801005a */
[----:B------:R-:W-:-:S02]  /*42c0*/  ISETP.GE.AND P2, PT, R32, R18, PT ;  /* 0x000000122000720c */ /* 0x000fc40003f46270 */
[----:B------:R-:W-:Y:S01]  /*42d0*/  FSEL R135, R85, -INF , !P4 ;  /* 0xff80000055877808 */ /* 0x000fe20006000000 */
[----:B------:R-:W1:Y:S01]  /*42e0*/  I2F R9, R16 ;  /* 0x0000001000097306 */ /* 0x000e620000201400 */
[-C--:B------:R-:W-:Y:S02]  /*42f0*/  ISETP.GE.AND P4, PT, R32, R11.reuse, PT ;  /* 0x0000000b2000720c */ /* 0x080fe40003f86270 */
[----:B------:R-:W-:Y:S02]  /*4300*/  FSEL R126, R51, -INF , !P5 ;  /* 0xff800000337e7808 */ /* 0x000fe40006800000 */
[----:B------:R-:W-:Y:S02]  /*4310*/  FSEL R125, R88, -INF , !P2 ;  /* 0xff800000587d7808 */ /* 0x000fe40005000000 */
[----:B------:R-:W-:Y:S01]  /*4320*/  ISETP.GE.AND P5, PT, R16, R18, PT ;  /* 0x000000121000720c */ /* 0x000fe20003fa6270 */
[----:B--2---:R-:W-:Y:S01]  /*4330*/  FFMA.FTZ R17, R22, UR23, R65 ;  /* 0x0000001716117c23 */ /* 0x004fe20008010041 */
[----:B------:R-:W-:Y:S01]  /*4340*/  BAR.SYNC.DEFER_BLOCKING 0x0 ;  /* 0x0000000000007b1d */ /* 0x000fe20000010000 */
[----:B------:R-:W-:-:S02]  /*4350*/  ISETP.GE.AND P2, PT, R16, R11, PT ;  /* 0x0000000b1000720c */ /* 0x000fc40003f46270 */
[----:B------:R-:W-:Y:S02]  /*4360*/  FSEL R124, R90, -INF , !P4 ;  /* 0xff8000005a7c7808 */ /* 0x000fe40006000000 */
[----:B------:R-:W-:Y:S01]  /*4370*/  FSEL R35, R35, -INF , !P1 ;  /* 0xff80000023237808 */ /* 0x000fe20004800000 */
[C---:B-1----:R-:W-:Y:S01]  /*4380*/  FFMA.FTZ R33, R9.reuse, UR23, R64 ;  /* 0x0000001709217c23 */ /* 0x042fe20008010040 */
[C---:B------:R-:W-:Y:S01]  /*4390*/  ISETP.GE.AND P4, PT, R0.reuse, R18, PT ;  /* 0x000000120000720c */ /* 0x040fe20003f86270 */
[----:B------:R-:W-:Y:S01]  /*43a0*/  FFMA.FTZ R32, R9, UR23, R66 ;  /* 0x0000001709207c23 */ /* 0x000fe20008010042 */
[----:B------:R-:W-:Y:S01]  /*43b0*/  ISETP.GE.AND P1, PT, R0, R11, PT ;  /* 0x0000000b0000720c */ /* 0x000fe20003f26270 */
[----:B------:R-:W-:Y:S01]  /*43c0*/  FFMA.FTZ R16, R22, UR23, R67 ;  /* 0x0000001716107c23 */ /* 0x000fe20008010043 */
[----:B------:R-:W-:Y:S02]  /*43d0*/  FSEL R33, R33, -INF , !P5 ;  /* 0xff80000021217808 */ /* 0x000fe40006800000 */
[----:B------:R-:W-:-:S02]  /*43e0*/  FSEL R32, R32, -INF , !P2 ;  /* 0xff80000020207808 */ /* 0x000fc40005000000 */
        /* <DEDUP_REMOVED lines=75> */
.L_x_988:
[----:B------:R-:W-:Y:S05]  /*48a0*/  BSYNC B0 ;  /* 0x0000000000007941 */ /* 0x000fea0003800000 */
.L_x_987:
[----:B------:R-:W0:Y:S02]  /*48b0*/  LDGDEPBAR ;  /* 0x00000000000079af */ /* 0x000e240000000000 */
.L_x_986:
[----:B------:R-:W-:Y:S01]  /*48c0*/  FMNMX.FTZ R9, R237, R46, !PT ;  /* 0x0000002eed097209 */ /* 0x000fe20007810000 */
[----:B------:R-:W-:Y:S01]  /*48d0*/  IMAD.WIDE.U32 R222, R10, -0x326172a9, RZ ;  /* 0xcd9e8d570ade7825 */ /* 0x000fe200078e00ff */
[----:B------:R-:W-:Y:S01]  /*48e0*/  FMNMX.FTZ R2, R194, R45, !PT ;  /* 0x0000002dc2027209 */ /* 0x000fe20007810000 */
        /* <DEDUP_REMOVED lines=36> */
[----:B-1----:R-:W-:Y:S01]  /*4b30*/  LDSM.16.MT88.4 R48, [R209+0x18000] ;  /* 0x01800000d130783b */ /* 0x002fe20000004200 */
        /* <DEDUP_REMOVED lines=17> */
[----:B------:R-:W-:-:S02]  /*4c50*/  LOP3.LUT R9, R6, UR32, RZ, 0x3c, !PT ;  /* 0x0000002006097c12 */ /* 0x000fc4000f8e3cff */
[----:B------:R-:W-:Y:S01]  /*4c60*/  LOP3.LUT R6, R153, UR9, RZ, 0x3c, !PT ;  /* 0x0000000999067c12 */ /* 0x000fe2000f8e3cff */
[----:B------:R-:W1:Y:S01]  /*4c70*/  SHFL.BFLY PT, R23, R20, 0x2, 0x1f ;  /* 0x0c401f0014177f89 */ /* 0x000e6200000e0000 */
[----:B------:R-:W-:Y:S01]  /*4c80*/  LOP3.LUT R220, R223, R9, RZ, 0x3c, !PT ;  /* 0x00000009dfdc7212 */ /* 0x000fe200078e3cff */
[----:B------:R-:W-:Y:S02]  /*4c90*/  UIADD3 UR9, UR32, 0x1715609d, URZ ;  /* 0x1715609d20097890 */ /* 0x000fe4000fffe03f */
[----:B------:R-:W2:Y:S01]  /*4ca0*/  SHFL.BFLY PT, R21, R2, 0x2, 0x1f ;  /* 0x0c401f0002157f89 */ /* 0x000ea200000e0000 */
[----:B------:R-:W-:-:S03]  /*4cb0*/  IMAD.WIDE.U32 R204, R6, -0x326172a9, RZ ;  /* 0xcd9e8d5706cc7825 */ /* 0x000fc600078e00ff */
[----:B------:R-:W-:Y:S01]  /*4cc0*/  LDSM.16.MT88.4 R72, [R210+0x1a000] ;  /* 0x01a00000d248783b */ /* 0x000fe20000004200 */
[----:B------:R-:W-:Y:S01]  /*4cd0*/  IMAD.WIDE.U32 R220, R220, -0x2daee0ad, RZ ;  /* 0xd2511f53dcdc7825 */ /* 0x000fe200078e00ff */
[----:B------:R-:W-:Y:S02]  /*4ce0*/  LOP3.LUT R6, R205, UR16, R222, 0x96, !PT ;  /* 0x00000010cd067c12 */ /* 0x000fe4000f8e96de */
[----:B------:R-:W-:Y:S02]  /*4cf0*/  LDSM.16.MT88.4 R108, [R209+0x1a800] ;  /* 0x01a80000d16c783b */ /* 0x000fe40000004200 */
[----:B------:R-:W-:Y:S01]  /*4d00*/  LOP3.LUT R206, R221, UR8, R152, 0x96, !PT ;  /* 0x00000008ddce7c12 */ /* 0x000fe2000f8e9698 */
[----:B------:R-:W-:Y:S01]  /*4d10*/  IMAD.WIDE.U32 R238, R6, -0x2daee0ad, RZ ;  /* 0xd2511f5306ee7825 */ /* 0x000fe200078e00ff */
[----:B------:R-:W-:Y:S01]  /*4d20*/  UIADD3 UR8, UR33, -0x56f99767, URZ ;  /* 0xa906689921087890 */ /* 0x000fe2000fffe03f */
[----:B------:R-:W-:Y:S02]  /*4d30*/  LDSM.16.MT88.4 R112, [R209+0x1c000] ;  /* 0x01c00000d170783b */ /* 0x000fe40000004200 */
[----:B------:R-:W-:Y:S01]  /*4d40*/  IMAD.WIDE.U32 R206, R206, -0x326172a9, RZ ;  /* 0xcd9e8d57cece7825 */ /* 0x000fe200078e00ff */
[----:B------:R-:W-:Y:S01]  /*4d50*/  LOP3.LUT R6, R239, UR14, R220, 0x96, !PT ;  /* 0x0000000eef067c12 */ /* 0x000fe2000f8e96dc */
[----:B------:R-:W-:Y:S01]  /*4d60*/  LDSM.16.MT88.4 R116, [R210+0x1a800] ;  /* 0x01a80000d274783b */ /* 0x000fe20000004200 */
[----:B-1----:R-:W-:-:S03]  /*4d70*/  FMNMX.FTZ R23, R20, R23, !PT ;  /* 0x0000001714177209 */ /* 0x002fc60007810000 */
[----:B------:R-:W-:Y:S01]  /*4d80*/  IMAD.WIDE.U32 R200, R6, -0x326172a9, RZ ;  /* 0xcd9e8d5706c87825 */ /* 0x000fe200078e00ff */
[----:B------:R-:W-:Y:S01]  /*4d90*/  LOP3.LUT R204, R207, UR15, R204, 0x96, !PT ;  /* 0x0000000fcfcc7c12 */ /* 0x000fe2000f8e96cc */
[----:B------:R-:W-:Y:S01]  /*4da0*/  LDSM.16.MT88.4 R120, [R208+0x1c000] ;  /* 0x01c00000d078783b */ /* 0x000fe20000004200 */
[----:B--2---:R-:W-:Y:S02]  /*4db0*/  FMNMX.FTZ R21, R2, R21, !PT ;  /* 0x0000001502157209 */ /* 0x004fe40007810000 */
[----:B------:R-:W-:Y:S01]  /*4dc0*/  LOP3.LUT R6, R201, UR13, R206, 0x96, !PT ;  /* 0x0000000dc9067c12 */ /* 0x000fe2000f8e96ce */
[----:B------:R-:W1:Y:S01]  /*4dd0*/  SHFL.BFLY PT, R0, R23, 0x1, 0x1f ;  /* 0x0c201f0017007f89 */ /* 0x000e6200000e0000 */
[----:B------:R-:W-:-:S03]  /*4de0*/  IMAD.WIDE.U32 R204, R204, -0x2daee0ad, RZ ;  /* 0xd2511f53cccc7825 */ /* 0x000fc600078e00ff */
[----:B------:R-:W2:Y:S02]  /*4df0*/  SHFL.BFLY PT, R2, R21, 0x1, 0x1f ;  /* 0x0c201f0015027f89 */ /* 0x000ea400000e0000 */
[----:B------:R-:W-:Y:S02]  /*4e00*/  LOP3.LUT R238, R205, UR12, R238, 0x96, !PT ;  /* 0x0000000ccdee7c12 */ /* 0x000fe4000f8e96ee */
[----:B------:R-:W-:Y:S03]  /*4e10*/  LDSM.16.MT88.4 R104, [R210+0x1c000] ;  /* 0x01c00000d268783b */ /* 0x000fe60000004200 */
[----:B------:R-:W-:Y:S01]  /*4e20*/  IMAD.WIDE.U32 R238, R238, -0x326172a9, RZ ;  /* 0xcd9e8d57eeee7825 */ /* 0x000fe200078e00ff */
[----:B------:R-:W-:Y:S04]  /*4e30*/  LDSM.16.MT88.4 R148, [R212+0x1e000] ;  /* 0x01e00000d494783b */ /* 0x000fe80000004200 */
[----:B------:R-:W-:-:S05]  /*4e40*/  LOP3.LUT R200, R239, UR11, R200, 0x96, !PT ;  /* 0x0000000befc87c12 */ /* 0x000fca000f8e96c8 */
[----:B------:R-:W-:Y:S01]  /*4e50*/  IMAD.WIDE.U32 R200, R200, -0x2daee0ad, RZ ;  /* 0xd2511f53c8c87825 */ /* 0x000fe200078e00ff */
[----:B-1----:R-:W-:Y:S02]  /*4e60*/  FMNMX.FTZ R0, R23, R0, !PT ;  /* 0x0000000017007209 */ /* 0x002fe40007810000 */
[----:B--2---:R-:W-:-:S03]  /*4e70*/  FMNMX.FTZ R2, R21, R2, !PT ;  /* 0x0000000215027209 */ /* 0x004fc60007810000 */
[C---:B------:R-:W-:Y:S01]  /*4e80*/  FMUL.FTZ R231, R0.reuse, c[0x0][0x23c] ;  /* 0x00008f0000e77a20 */ /* 0x040fe20000410000 */
[----:B------:R-:W-:Y:S01]  /*4e90*/  FSETP.NEU.FTZ.AND P1, PT, R0, -INF , PT ;  /* 0xff8000000000780b */ /* 0x000fe20003f3d000 */
[----:B------:R-:W-:-:S03]  /*4ea0*/  IMAD.WIDE.U32 R20, R6, -0x2daee0ad, RZ ;  /* 0xd2511f5306147825 */ /* 0x000fc600078e00ff */
[----:B------:R-:W-:Y:S01]  /*4eb0*/  FSEL R231, R231, RZ, P1 ;  /* 0x000000ffe7e77208 */ /* 0x000fe20000800000 */
[C---:B------:R-:W-:Y:S01]  /*4ec0*/  FMUL.FTZ R232, R2.reuse, c[0x0][0x23c] ;  /* 0x00008f0002e87a20 */ /* 0x040fe20000410000 */
[----:B------:R-:W-:Y:S02]  /*4ed0*/  FSETP.NEU.FTZ.AND P1, PT, R2, -INF , PT ;  /* 0xff8000000200780b */ /* 0x000fe40003f3d000 */
[----:B------:R-:W-:Y:S01]  /*4ee0*/  LOP3.LUT R202, R201, UR8, R20, 0x96, !PT ;  /* 0x00000008c9ca7c12 */ /* 0x000fe2000f8e9614 */
[--C-:B------:R-:W-:Y:S01]  /*4ef0*/  FFMA.FTZ R237, R237, c[0x0][0x23c], -R231.reuse ;  /* 0x00008f00eded7a23 */ /* 0x100fe200000108e7 */
[----:B------:R-:W-:Y:S01]  /*4f00*/  FSEL R232, R232, RZ, P1 ;  /* 0x000000ffe8e87208 */ /* 0x000fe20000800000 */
[----:B------:R-:W-:Y:S01]  /*4f10*/  FFMA.FTZ R234, R46, c[0x0][0x23c], -R231 ;  /* 0x00008f002eea7a23 */ /* 0x000fe200000108e7 */
[----:B------:R-:W-:Y:S01]  /*4f20*/  LOP3.LUT R204, R21, UR10, R204, 0x96, !PT ;  /* 0x0000000a15cc7c12 */ /* 0x000fe2000f8e96cc */
[----:B------:R-:W-:Y:S02]  /*4f30*/  IMAD.WIDE.U32 R202, R202, -0x326172a9, RZ ;  /* 0xcd9e8d57caca7825 */ /* 0x000fe400078e00ff */
[----:B------:R-:W-:Y:S02]  /*4f40*/  MUFU.EX2 R237, R237 ;  /* 0x000000ed00ed7308 */ /* 0x000fe40000000800 */
[--C-:B------:R-:W-:Y:S01]  /*4f50*/  FFMA.FTZ R194, R194, c[0x0][0x23c], -R232.reuse ;  /* 0x00008f00c2c27a23 */ /* 0x100fe200000108e8 */
[C---:B------:R-:W-:Y:S01]  /*4f60*/  LOP3.LUT R23, R202.reuse, 0xffff, RZ, 0xc0, !PT ;  /* 0x0000ffffca177812 */ /* 0x040fe200078ec0ff */
[--C-:B------:R-:W-:Y:S01]  /*4f70*/  FFMA.FTZ R193, R45, c[0x0][0x23c], -R232.reuse ;  /* 0x00008f002dc17a23 */ /* 0x100fe200000108e8 */
[----:B------:R-:W-:Y:S01]  /*4f80*/  LOP3.LUT R22, R202, 0xff, RZ, 0xc0, !PT ;  /* 0x000000ffca167812 */ /* 0x000fe200078ec0ff */
[--C-:B------:R-:W-:Y:S01]  /*4f90*/  FFMA.FTZ R192, R31, c[0x0][0x23c], -R232.reuse ;  /* 0x00008f001fc07a23 */ /* 0x100fe200000108e8 */
[----:B------:R-:W-:Y:S01]  /*4fa0*/  SHF.R.U32.HI R23, RZ, 0x8, R23 ;  /* 0x00000008ff177819 */ /* 0x000fe20000011617 */
[----:B------:R-:W-:Y:S01]  /*4fb0*/  FFMA.FTZ R189, R47, c[0x0][0x23c], -R232 ;  /* 0x00008f002fbd7a23 */ /* 0x000fe200000108e8 */
[----:B------:R-:W-:Y:S01]  /*4fc0*/  MUFU.EX2 R194, R194 ;  /* 0x000000c200c27308 */ /* 0x000fe20000000800 */
[----:B------:R-:W-:Y:S01]  /*4fd0*/  IMAD.WIDE.U32 R204, R204, -0x326172a9, RZ ;  /* 0xcd9e8d57cccc7825 */ /* 0x000fe200078e00ff */
[----:B------:R-:W-:-:S02]  /*4fe0*/  PRMT R22, R22, 0x5410, R23 ;  /* 0x0000541016167816 */ /* 0x000fc40000000017 */
[----:B------:R-:W-:Y:S01]  /*4ff0*/  SHF.R.U32.HI R6, RZ, 0x10, R202 ;  /* 0x00000010ff067819 */ /* 0x000fe200000116ca */
[--C-:B------:R-:W-:Y:S01]  /*5000*/  FFMA.FTZ R191, R54, c[0x0][0x23c], -R231.reuse ;  /* 0x00008f0036bf7a23 */ /* 0x100fe200000108e7 */
[----:B------:R-:W-:Y:S01]  /*5010*/  LOP3.LUT R23, R203, UR34, R204, 0x96, !PT ;  /* 0x00000022cb177c12 */ /* 0x000fe2000f8e96cc */
[----:B------:R-:W-:Y:S01]  /*5020*/  FFMA.FTZ R190, R52, c[0x0][0x23c], -R231 ;  /* 0x00008f0034be7a23 */ /* 0x000fe200000108e7 */
[----:B------:R-:W1:Y:S01]  /*5030*/  MUFU.EX2 R193, R193 ;  /* 0x000000c100c17308 */ /* 0x000e620000000800 */
[----:B------:R-:W-:Y:S01]  /*5040*/  LOP3.LUT R238, R205, UR9, R238, 0x96, !PT ;  /* 0x00000009cdee7c12 */ /* 0x000fe2000f8e96ee */
[--C-:B------:R-:W-:Y:S01]  /*5050*/  HSET2.LE.AND R22, R22, R235.reuse, PT ;  /* 0x000000eb16167233 */ /* 0x100fe20003803000 */
[----:B------:R-:W-:Y:S01]  /*5060*/  LOP3.LUT R31, R23, 0xffff, RZ, 0xc0, !PT ;  /* 0x0000ffff171f7812 */ /* 0x000fe200078ec0ff */
[--C-:B------:R-:W-:Y:S01]  /*5070*/  FFMA.FTZ R188, R7, c[0x0][0x23c], -R232.reuse ;  /* 0x00008f0007bc7a23 */ /* 0x100fe200000108e8 */
[----:B------:R-:W-:Y:S01]  /*5080*/  LOP3.LUT R28, R23, 0xff, RZ, 0xc0, !PT ;  /* 0x000000ff171c7812 */ /* 0x000fe200078ec0ff */
[----:B------:R-:W-:Y:S01]  /*5090*/  IMAD.WIDE.U32 R238, R238, -0x2daee0ad, RZ ;  /* 0xd2511f53eeee7825 */ /* 0x000fe200078e00ff */
[----:B------:R-:W-:Y:S01]  /*50a0*/  SHF.R.U32.HI R31, RZ, 0x8, R31 ;  /* 0x00000008ff1f7819 */ /* 0x000fe2000001161f */
[----:B------:R-:W-:Y:S01]  /*50b0*/  MUFU.EX2 R192, R192 ;  /* 0x000000c000c07308 */ /* 0x000fe20000000800 */
[----:B------:R-:W-:Y:S01]  /*50c0*/  SHF.R.U32.HI R26, RZ, 0x10, R23 ;  /* 0x00000010ff1a7819 */ /* 0x000fe20000011617 */
[--C-:B------:R-:W-:Y:S01]  /*50d0*/  FFMA.FTZ R180, R27, c[0x0][0x23c], -R232.reuse ;  /* 0x00008f001bb47a23 */ /* 0x100fe200000108e8 */
[----:B------:R-:W-:Y:S01]  /*50e0*/  PRMT R28, R28, 0x5410, R31 ;  /* 0x000054101c1c7816 */ /* 0x000fe2000000001f */
[----:B------:R-:W-:Y:S01]  /*50f0*/  FFMA.FTZ R179, R29, c[0x0][0x23c], -R232 ;  /* 0x00008f001db37a23 */ /* 0x000fe200000108e8 */
[----:B------:R-:W-:Y:S01]  /*5100*/  SHF.R.U32.HI R23, RZ, 0x18, R23 ;  /* 0x00000018ff177819 */ /* 0x000fe20000011617 */
[--C-:B------:R-:W-:Y:S01]  /*5110*/  FFMA.FTZ R178, R24, c[0x0][0x23c], -R231.reuse ;  /* 0x00008f0018b27a23 */ /* 0x100fe200000108e7 */
[----:B------:R-:W-:Y:S01]  /*5120*/  LOP3.LUT R26, R26, 0xff, RZ, 0xc0, !PT ;  /* 0x000000ff1a1a7812 */ /* 0x000fe200078ec0ff */
[----:B------:R-:W2:Y:S01]  /*5130*/  MUFU.EX2 R189, R189 ;  /* 0x000000bd00bd7308 */ /* 0x000ea20000000800 */
[----:B-1----:R-:W-:Y:S01]  /*5140*/  F2FP.PACK_AB R182, R193, R194 ;  /* 0x000000c2c1b6723e */ /* 0x002fe200000000ff */
[--C-:B------:R-:W-:Y:S01]  /*5150*/  HSET2.LE.AND R28, R28, R235.reuse, PT ;  /* 0x000000eb1c1c7233 */ /* 0x100fe20003803000 */
[----:B------:R-:W-:Y:S01]  /*5160*/  SHF.R.U32.HI R21, RZ, 0x18, R202 ;  /* 0x00000018ff157819 */ /* 0x000fe200000116ca */
[----:B------:R-:W-:Y:S01]  /*5170*/  FFMA.FTZ R187, R44, c[0x0][0x23c], -R231 ;  /* 0x00008f002cbb7a23 */ /* 0x000fe200000108e7 */
[----:B------:R-:W-:Y:S01]  /*5180*/  PRMT R181, R182, 0x7632, R181 ;  /* 0x00007632b6b57816 */ /* 0x000fe200000000b5 */
[----:B------:R-:W-:Y:S01]  /*5190*/  FFMA.FTZ R184, R42, c[0x0][0x23c], -R231 ;  /* 0x00008f002ab87a23 */ /* 0x000fe200000108e7 */
[----:B------:R-:W-:Y:S01]  /*51a0*/  LOP3.LUT R6, R6, 0xff, RZ, 0xc0, !PT ;  /* 0x000000ff06067812 */ /* 0x000fe200078ec0ff */
[----:B------:R-:W1:Y:S01]  /*51b0*/  MUFU.EX2 R234, R234 ;  /* 0x000000ea00ea7308 */ /* 0x000e620000000800 */
[----:B------:R-:W-:Y:S01]  /*51c0*/  PRMT R5, R182, 0x5410, R181 ;  /* 0x00005410b6057816 */ /* 0x000fe200000000b5 */
[----:B------:R-:W-:Y:S01]  /*51d0*/  FFMA.FTZ R183, R40, c[0x0][0x23c], -R231 ;  /* 0x00008f0028b77a23 */ /* 0x000fe200000108e7 */
[----:B------:R-:W-:Y:S01]  /*51e0*/  PRMT R26, R26, 0x5410, R23 ;  /* 0x000054101a1a7816 */ /* 0x000fe20000000017 */
[--C-:B------:R-:W-:Y:S01]  /*51f0*/  FFMA.FTZ R185, R25, c[0x0][0x23c], -R232.reuse ;  /* 0x00008f0019b97a23 */ /* 0x100fe200000108e8 */
[----:B------:R-:W-:Y:S01]  /*5200*/  PRMT R6, R6, 0x5410, R21 ;  /* 0x0000541006067816 */ /* 0x000fe20000000015 */
[----:B------:R-:W-:Y:S01]  /*5210*/  LDSM.16.MT88.4 R52, [R212+0x18800] ;  /* 0x01880000d434783b */ /* 0x000fe20000004200 */
[----:B------:R-:W-:Y:S01]  /*5220*/  LOP3.LUT R128, R28, R5, RZ, 0xc0, !PT ;  /* 0x000000051c807212 */ /* 0x000fe200078ec0ff */
[----:B------:R-:W-:Y:S01]  /*5230*/  MUFU.EX2 R191, R191 ;  /* 0x000000bf00bf7308 */ /* 0x000fe20000000800 */
[----:B--2---:R-:W-:Y:S01]  /*5240*/  F2FP.PACK_AB R174, R189, R192 ;  /* 0x000000c0bdae723e */ /* 0x004fe200000000ff */
[--C-:B------:R-:W-:Y:S01]  /*5250*/  HSET2.LE.AND R26, R26, R235.reuse, PT ;  /* 0x000000eb1a1a7233 */ /* 0x100fe20003803000 */
[----:B------:R-:W-:Y:S01]  /*5260*/  LOP3.LUT R21, R238, 0xffff, RZ, 0xc0, !PT ;  /* 0x0000ffffee157812 */ /* 0x000fe200078ec0ff */
[--C-:B------:R-:W-:Y:S01]  /*5270*/  HSET2.LE.AND R6, R6, R235.reuse, PT ;  /* 0x000000eb06067233 */ /* 0x100fe20003803000 */
[----:B------:R-:W-:Y:S01]  /*5280*/  PRMT R175, R174, 0x7632, R175 ;  /* 0x00007632aeaf7816 */ /* 0x000fe200000000af */
[----:B------:R-:W-:Y:S01]  /*5290*/  LDSM.16.MT88.4 R40, [R210+0x18000] ;  /* 0x01800000d228783b */ /* 0x000fe20000004200 */
[----:B------:R-:W-:Y:S01]  /*52a0*/  LOP3.LUT R20, R238, 0xff, RZ, 0xc0, !PT ;  /* 0x000000ffee147812 */ /* 0x000fe200078ec0ff */
[----:B------:R-:W2:Y:S01]  /*52b0*/  MUFU.EX2 R190, R190 ;  /* 0x000000be00be7308 */ /* 0x000ea20000000800 */
[----:B-1----:R-:W-:Y:S01]  /*52c0*/  F2FP.PACK_AB R177, R234, R237 ;  /* 0x000000edeab1723e */ /* 0x002fe200000000ff */
[----:B------:R-:W-:Y:S01]  /*52d0*/  LDSM.16.MT88.4 R28, [R210+0x18800] ;  /* 0x01880000d21c783b */ /* 0x000fe20000004200 */
[----:B------:R-:W-:Y:S01]  /*52e0*/  PRMT R5, R174, 0x5410, R175 ;  /* 0x00005410ae057816 */ /* 0x000fe200000000af */
[----:B------:R-:W-:Y:S01]  /*52f0*/  FFMA.FTZ R230, R137, c[0x0][0x23c], -R232 ;  /* 0x00008f0089e67a23 */ /* 0x000fe200000108e8 */
[----:B------:R-:W-:Y:S01]  /*5300*/  PRMT R176, R177, 0x7632, R176 ;  /* 0x00007632b1b07816 */ /* 0x000fe200000000b0 */
[----:B------:R-:W-:Y:S01]  /*5310*/  FFMA.FTZ R229, R135, c[0x0][0x23c], -R232 ;  /* 0x00008f0087e57a23 */ /* 0x000fe200000108e8 */
[----:B------:R-:W-:Y:S01]  /*5320*/  SHF.R.U32.HI R21, RZ, 0x8, R21 ;  /* 0x00000008ff157819 */ /* 0x000fe20000011615 */
[----:B------:R-:W-:Y:S01]  /*5330*/  MUFU.EX2 R180, R180 ;  /* 0x000000b400b47308 */ /* 0x000fe20000000800 */
[----:B------:R-:W-:Y:S01]  /*5340*/  PRMT R129, R177, 0x5410, R176 ;  /* 0x00005410b1817816 */ /* 0x000fe200000000b0 */
[----:B------:R-:W-:Y:S01]  /*5350*/  FFMA.FTZ R224, R136, c[0x0][0x23c], -R231 ;  /* 0x00008f0088e07a23 */ /* 0x000fe200000108e7 */
[----:B------:R-:W-:Y:S01]  /*5360*/  LOP3.LUT R130, R22, R5, RZ, 0xc0, !PT ;  /* 0x0000000516827212 */ /* 0x000fe200078ec0ff */
[----:B------:R-:W-:Y:S01]  /*5370*/  FFMA.FTZ R228, R133, c[0x0][0x23c], -R232 ;  /* 0x00008f0085e47a23 */ /* 0x000fe200000108e8 */
[----:B------:R-:W-:Y:S01]  /*5380*/  LOP3.LUT R5, R239, UR5, R200, 0x96, !PT ;  /* 0x00000005ef057c12 */ /* 0x000fe2000f8e96c8 */
[--C-:B------:R-:W-:Y:S01]  /*5390*/  FFMA.FTZ R227, R127, c[0x0][0x23c], -R232.reuse ;  /* 0x00008f007fe37a23 */ /* 0x100fe200000108e8 */
[----:B------:R-:W-:Y:S01]  /*53a0*/  PRMT R20, R20, 0x5410, R21 ;  /* 0x0000541014147816 */ /* 0x000fe20000000015 */
[----:B------:R-:W1:Y:S01]  /*53b0*/  MUFU.EX2 R179, R179 ;  /* 0x000000b300b37308 */ /* 0x000e620000000800 */
[----:B--2---:R-:W-:Y:S01]  /*53c0*/  F2FP.PACK_AB R165, R190, R191 ;  /* 0x000000bfbea5723e */ /* 0x004fe200000000ff */
[----:B------:R-:W-:Y:S01]  /*53d0*/  FFMA.FTZ R226, R125, c[0x0][0x23c], -R232 ;  /* 0x00008f007de27a23 */ /* 0x000fe200000108e8 */
[----:B------:R-:W-:Y:S01]  /*53e0*/  LOP3.LUT R129, R26, R129, RZ, 0xc0, !PT ;  /* 0x000000811a817212 */ /* 0x000fe200078ec0ff */
[----:B------:R-:W-:Y:S01]  /*53f0*/  HSET2.LE.AND R60, R20, R235, PT ;  /* 0x000000eb143c7233 */ /* 0x000fe20003803000 */
[----:B------:R-:W-:Y:S01]  /*5400*/  PRMT R164, R165, 0x7632, R164 ;  /* 0x00007632a5a47816 */ /* 0x000fe200000000a4 */
[----:B------:R-:W-:Y:S01]  /*5410*/  FFMA.FTZ R225, R35, c[0x0][0x23c], -R232 ;  /* 0x00008f0023e17a23 */ /* 0x000fe200000108e8 */
[----:B------:R-:W-:Y:S01]  /*5420*/  SHF.R.U32.HI R26, RZ, 0x10, R238 ;  /* 0x00000010ff1a7819 */ /* 0x000fe200000116ee */
[----:B------:R-:W-:Y:S01]  /*5430*/  MUFU.EX2 R187, R187 ;  /* 0x000000bb00bb7308 */ /* 0x000fe20000000800 */
[----:B------:R-:W-:Y:S01]  /*5440*/  LOP3.LUT R21, R5, 0xffff, RZ, 0xc0, !PT ;  /* 0x0000ffff05157812 */ /* 0x000fe200078ec0ff */
[----:B------:R-:W-:Y:S01]  /*5450*/  FADD.FTZ R193, R194, R193 ;  /* 0x000000c1c2c17221 */ /* 0x000fe20000010000 */
[----:B------:R-:W-:-:S02]  /*5460*/  SHF.R.U32.HI R22, RZ, 0x10, R5 ;  /* 0x00000010ff167819 */ /* 0x000fc40000011605 */
[----:B------:R-:W-:Y:S01]  /*5470*/  LOP3.LUT R4, R5, 0xff, RZ, 0xc0, !PT ;  /* 0x000000ff05047812 */ /* 0x000fe200078ec0ff */
[----:B------:R-:W-:Y:S01]  /*5480*/  FADD.FTZ R192, R192, R193 ;  /* 0x000000c1c0c07221 */ /* 0x000fe20000010000 */
[----:B------:R-:W-:Y:S01]  /*5490*/  SHF.R.U32.HI R7, RZ, 0x18, R238 ;  /* 0x00000018ff077819 */ /* 0x000fe200000116ee */
[----:B------:R-:W2:Y:S01]  /*54a0*/  MUFU.EX2 R184, R184 ;  /* 0x000000b800b87308 */ /* 0x000ea20000000800 */
[----:B------:R-:W-:Y:S01]  /*54b0*/  SHF.R.U32.HI R5, RZ, 0x18, R5 ;  /* 0x00000018ff057819 */ /* 0x000fe20000011605 */
[----:B------:R-:W-:Y:S01]  /*54c0*/  FADD.FTZ R189, R189, R192 ;  /* 0x000000c0bdbd7221 */ /* 0x000fe20000010000 */
[----:B------:R-:W-:Y:S02]  /*54d0*/  PRMT R131, R165, 0x5410, R164 ;  /* 0x00005410a5837816 */ /* 0x000fe400000000a4 */
[----:B------:R-:W-:Y:S02]  /*54e0*/  LOP3.LUT R26, R26, 0xff, RZ, 0xc0, !PT ;  /* 0x000000ff1a1a7812 */ /* 0x000fe400078ec0ff */
[----:B------:R-:W-:Y:S01]  /*54f0*/  SHF.R.U32.HI R21, RZ, 0x8, R21 ;  /* 0x00000008ff157819 */ /* 0x000fe20000011615 */
[----:B------:R-:W-:Y:S01]  /*5500*/  MUFU.EX2 R183, R183 ;  /* 0x000000b700b77308 */ /* 0x000fe20000000800 */
[----:B------:R-:W-:-:S02]  /*5510*/  LOP3.LUT R22, R22, 0xff, RZ, 0xc0, !PT ;  /* 0x000000ff16167812 */ /* 0x000fc400078ec0ff */
[----:B------:R-:W-:Y:S02]  /*5520*/  LOP3.LUT R131, R6, R131, RZ, 0xc0, !PT ;  /* 0x0000008306837212 */ /* 0x000fe400078ec0ff */
[----:B------:R-:W-:Y:S02]  /*5530*/  PRMT R26, R26, 0x5410, R7 ;  /* 0x000054101a1a7816 */ /* 0x000fe40000000007 */
[----:B------:R-:W-:Y:S01]  /*5540*/  PRMT R24, R4, 0x5410, R21 ;  /* 0x0000541004187816 */ /* 0x000fe20000000015 */
[----:B------:R-:W-:Y:S01]  /*5550*/  MUFU.EX2 R188, R188 ;  /* 0x000000bc00bc7308 */ /* 0x000fe20000000800 */
[----:B------:R-:W-:Y:S01]  /*5560*/  PRMT R22, R22, 0x5410, R5 ;  /* 0x0000541016167816 */ /* 0x000fe20000000005 */
[C---:B------:R-:W-:Y:S01]  /*5570*/  HMMA.16816.F32 R44, R128.reuse, R48, RZ ;  /* 0x00000030802c723c */ /* 0x040fe200000018ff */
[----:B------:R-:W3:Y:S01]  /*5580*/  LDSM.16.MT88.4 R4, [R209+0x18800] ;  /* 0x01880000d104783b */ /* 0x000ee20000004200 */
[----:B-1----:R-:W-:Y:S01]  /*5590*/  F2FP.PACK_AB R166, R179, R180 ;  /* 0x000000b4b3a6723e */ /* 0x002fe200000000ff */
[--C-:B------:R-:W-:Y:S01]  /*55a0*/  HSET2.LE.AND R27, R26, R235.reuse, PT ;  /* 0x000000eb1a1b7233 */ /* 0x100fe20003803000 */
[----:B--2---:R-:W-:Y:S01]  /*55b0*/  F2FP.PACK_AB R173, R184, R187 ;  /* 0x000000bbb8ad723e */ /* 0x004fe200000000ff */
[--C-:B------:R-:W-:Y:S01]  /*55c0*/  HSET2.LE.AND R24, R24, R235.reuse, PT ;  /* 0x000000eb18187233 */ /* 0x100fe20003803000 */
[----:B------:R-:W1:Y:S01]  /*55d0*/  MUFU.EX2 R185, R185 ;  /* 0x000000b900b97308 */ /* 0x000e620000000800 */
[C---:B------:R-:W-:Y:S01]  /*55e0*/  PRMT R167, R166.reuse, 0x7632, R167 ;  /* 0x00007632a6a77816 */ /* 0x040fe200000000a7 */
[----:B------:R-:W-:Y:S01]  /*55f0*/  HMMA.16816.F32 R48, R128, R50, RZ ;  /* 0x000000328030723c */ /* 0x000fe200000018ff */
[----:B------:R-:W-:Y:S01]  /*5600*/  PRMT R172, R173, 0x7632, R172 ;  /* 0x00007632adac7816 */ /* 0x000fe200000000ac */
[----:B------:R-:W-:Y:S01]  /*5610*/  HSET2.LE.AND R22, R22, R235, PT ;  /* 0x000000eb16167233 */ /* 0x000fe20003803000 */
[----:B------:R-:W-:-:S02]  /*5620*/  PRMT R61, R166, 0x5410, R167 ;  /* 0x00005410a63d7816 */ /* 0x000fc400000000a7 */
[----:B------:R-:W-:Y:S01]  /*5630*/  PRMT R25, R173, 0x5410, R172 ;  /* 0x00005410ad197816 */ /* 0x000fe200000000ac */
[----:B------:R-:W2:Y:S01]  /*5640*/  MUFU.EX2 R178, R178 ;  /* 0x000000b200b27308 */ /* 0x000ea20000000800 */
[----:B------:R-:W-:Y:S01]  /*5650*/  LOP3.LUT R26, R60, R61, RZ, 0xc0, !PT ;  /* 0x0000003d3c1a7212 */ /* 0x000fe200078ec0ff */
[C---:B------:R-:W-:Y:S01]  /*5660*/  HMMA.16816.F32 R160, R128.reuse, R156, RZ ;  /* 0x0000009c80a0723c */ /* 0x040fe200000018ff */
[----:B------:R-:W-:Y:S02]  /*5670*/  LOP3.LUT R25, R22, R25, RZ, 0xc0, !PT ;  /* 0x0000001916197212 */ /* 0x000fe400078ec0ff */
[----:B------:R-:W-:Y:S02]  /*5680*/  SHF.R.U32.HI R240, RZ, 0x10, R202 ;  /* 0x00000010fff07819 */ /* 0x000fe400000116ca */
[----:B-1----:R-:W-:Y:S01]  /*5690*/  F2FP.PACK_AB R170, R185, R188 ;  /* 0x000000bcb9aa723e */ /* 0x002fe200000000ff */
[----:B------:R-:W-:Y:S02]  /*56a0*/  MUFU.EX2 R230, R230 ;  /* 0x000000e600e67308 */ /* 0x000fe40000000800 */
[----:B------:R-:W-:Y:S01]  /*56b0*/  HMMA.16816.F32 R156, R128, R158, RZ ;  /* 0x0000009e809c723c */ /* 0x000fe200000018ff */
[----:B------:R-:W-:Y:S01]  /*56c0*/  FADD.FTZ R188, R188, R189 ;  /* 0x000000bdbcbc7221 */ /* 0x000fe20000010000 */
[----:B------:R-:W-:-:S03]  /*56d0*/  PRMT R171, R170, 0x7632, R171 ;  /* 0x00007632aaab7816 */ /* 0x000fc600000000ab */
[----:B------:R-:W-:Y:S01]  /*56e0*/  FADD.FTZ R185, R185, R188 ;  /* 0x000000bcb9b97221 */ /* 0x000fe20000010000 */
[----:B--2---:R-:W-:Y:S01]  /*56f0*/  F2FP.PACK_AB R169, R178, R183 ;  /* 0x000000b7b2a9723e */ /* 0x004fe200000000ff */
[----:B------:R-:W1:Y:S01]  /*5700*/  MUFU.EX2 R229, R229 ;  /* 0x000000e500e57308 */ /* 0x000e620000000800 */
[----:B------:R-:W-:Y:S01]  /*5710*/  PRMT R21, R170, 0x5410, R171 ;  /* 0x00005410aa157816 */ /* 0x000fe200000000ab */
[C---:B------:R-:W-:Y:S01]  /*5720*/  HMMA.16816.F32 R92, R128.reuse, R96, RZ ;  /* 0x00000060805c723c */ /* 0x040fe200000018ff */
[C---:B------:R-:W-:Y:S01]  /*5730*/  PRMT R168, R169.reuse, 0x7632, R168 ;  /* 0x00007632a9a87816 */ /* 0x040fe200000000a8 */
[----:B------:R-:W-:Y:S01]  /*5740*/  FADD.FTZ R180, R180, R185 ;  /* 0x000000b9b4b47221 */ /* 0x000fe20000010000 */
[----:B------:R-:W-:Y:S02]  /*5750*/  LOP3.LUT R24, R24, R21, RZ, 0xc0, !PT ;  /* 0x0000001518187212 */ /* 0x000fe400078ec0ff */
[----:B------:R-:W-:Y:S01]  /*5760*/  PRMT R60, R169, 0x5410, R168 ;  /* 0x00005410a93c7816 */ /* 0x000fe200000000a8 */
[----:B------:R-:W-:Y:S01]  /*5770*/  LDSM.16.MT88.4 R20, [R208+0x18800] ;  /* 0x01880000d014783b */ /* 0x000fe20000004200 */
[----:B------:R-:W-:Y:S01]  /*5780*/  MUFU.EX2 R224, R224 ;  /* 0x000000e000e07308 */ /* 0x000fe20000000800 */
[----:B------:R-:W-:Y:S01]  /*5790*/  HMMA.16816.F32 R96, R128, R98, RZ ;  /* 0x000000628060723c */ /* 0x000fe200000018ff */
[----:B------:R-:W-:Y:S01]  /*57a0*/  LOP3.LUT R27, R27, R60, RZ, 0xc0, !PT ;  /* 0x0000003c1b1b7212 */ /* 0x000fe200078ec0ff */
[----:B------:R-:W-:-:S05]  /*57b0*/  FADD.FTZ R179, R179, R180 ;  /* 0x000000b4b3b37221 */ /* 0x000fca0000010000 */
[----:B------:R-:W-:Y:S01]  /*57c0*/  MUFU.EX2 R228, R228 ;  /* 0x000000e400e47308 */ /* 0x000fe20000000800 */
[C---:B---3--:R-:W-:Y:S07]  /*57d0*/  HMMA.16816.F32 R44, R24.reuse, R4, R44 ;  /* 0x00000004182c723c */ /* 0x048fee000000182c */
[----:B------:R-:W-:Y:S01]  /*57e0*/  MUFU.EX2 R227, R227 ;  /* 0x000000e300e37308 */ /* 0x000fe20000000800 */
[----:B------:R-:W-:Y:S01]  /*57f0*/  HMMA.16816.F32 R48, R24, R6, R48 ;  /* 0x000000061830723c */ /* 0x000fe20000001830 */
[----:B------:R-:W2:Y:S06]  /*5800*/  LDSM.16.MT88.4 R4, [R212+0x1a800] ;  /* 0x01a80000d404783b */ /* 0x000eac0000004200 */
[----:B------:R-:W-:Y:S01]  /*5810*/  MUFU.EX2 R226, R226 ;  /* 0x000000e200e27308 */ /* 0x000fe20000000800 */
[C---:B------:R-:W-:Y:S07]  /*5820*/  HMMA.16816.F32 R60, R128.reuse, R64, RZ ;  /* 0x00000040803c723c */ /* 0x040fee00000018ff */
[----:B------:R-:W-:Y:S01]  /*5830*/  MUFU.EX2 R225, R225 ;  /* 0x000000e100e17308 */ /* 0x000fe20000000800 */
[----:B------:R-:W-:Y:S08]  /*5840*/  HMMA.16816.F32 R64, R128, R66, RZ ;  /* 0x000000428040723c */ /* 0x000ff000000018ff */
[C---:B------:R-:W-:Y:S08]  /*5850*/  HMMA.16816.F32 R160, R24.reuse, R52, R160 ;  /* 0x0000003418a0723c */ /* 0x040ff000000018a0 */
[----:B------:R-:W-:Y:S08]  /*5860*/  HMMA.16816.F32 R156, R24, R54, R156 ;  /* 0x00000036189c723c */ /* 0x000ff0000000189c */
[C---:B------:R-:W-:Y:S08]  /*5870*/  HMMA.16816.F32 R52, R128.reuse, R56, RZ ;  /* 0x000000388034723c */ /* 0x040ff000000018ff */
[----:B------:R-:W-:Y:S08]  /*5880*/  HMMA.16816.F32 R56, R128, R58, RZ ;  /* 0x0000003a8038723c */ /* 0x000ff000000018ff */
[C---:B--2---:R-:W-:Y:S08]  /*5890*/  HMMA.16816.F32 R60, R24.reuse, R4, R60 ;  /* 0x00000004183c723c */ /* 0x044ff0000000183c */
[C---:B------:R-:W-:Y:S01]  /*58a0*/  HMMA.16816.F32 R64, R24.reuse, R6, R64 ;  /* 0x000000061840723c */ /* 0x040fe20000001840 */
[----:B------:R-:W2:Y:S07]  /*58b0*/  LDSM.16.MT88.4 R4, [R212+0x1c800] ;  /* 0x01c80000d404783b */ /* 0x000eae0000004200 */
[C---:B------:R-:W-:Y:S08]  /*58c0*/  HMMA.16816.F32 R52, R24.reuse, R20, R52 ;  /* 0x000000141834723c */ /* 0x040ff00000001834 */
[----:B------:R-:W-:Y:S01]  /*58d0*/  HMMA.16816.F32 R56, R24, R22, R56 ;  /* 0x000000161838723c */ /* 0x000fe20000001838 */
[----:B------:R-:W3:Y:S07]  /*58e0*/  LDSM.16.MT88.4 R20, [R208+0x1a800] ;  /* 0x01a80000d014783b */ /* 0x000eee0000004200 */
[C---:B------:R-:W-:Y:S08]  /*58f0*/  HMMA.16816.F32 R84, R128.reuse, R88, RZ ;  /* 0x000000588054723c */ /* 0x040ff000000018ff */
[C---:B------:R-:W-:Y:S08]  /*5900*/  HMMA.16816.F32 R88, R128.reuse, R90, RZ ;  /* 0x0000005a8058723c */ /* 0x040ff000000018ff */
        /* <DEDUP_REMOVED lines=10> */
[C---:B------:R-:W-:Y:S01]  /*59b0*/  HMMA.16816.F32 R88, R24.reuse, R22, R88 ;  /* 0x000000161858723c */ /* 0x040fe20000001858 */
[----:B------:R-:W3:Y:S07]  /*59c0*/  LDSM.16.MT88.4 R20, [R208+0x1c800] ;  /* 0x01c80000d014783b */ /* 0x000eee0000004200 */
[C---:B------:R-:W-:Y:S08]  /*59d0*/  HMMA.16816.F32 R76, R24.reuse, R108, R76 ;  /* 0x0000006c184c723c */ /* 0x040ff0000000184c */
[----:B------:R-:W-:Y:S08]  /*59e0*/  HMMA.16816.F32 R80, R24, R110, R80 ;  /* 0x0000006e1850723c */ /* 0x000ff00000001850 */
[C---:B------:R-:W-:Y:S08]  /*59f0*/  HMMA.16816.F32 R108, R128.reuse, R112, RZ ;  /* 0x00000070806c723c */ /* 0x040ff000000018ff */
[----:B------:R-:W-:Y:S08]  /*5a00*/  HMMA.16816.F32 R112, R128, R114, RZ ;  /* 0x000000728070723c */ /* 0x000ff000000018ff */
[C---:B------:R-:W-:Y:S08]  /*5a10*/  HMMA.16816.F32 R68, R24.reuse, R116, R68 ;  /* 0x000000741844723c */ /* 0x040ff00000001844 */
[----:B------:R-:W-:Y:S08]  /*5a20*/  HMMA.16816.F32 R72, R24, R118, R72 ;  /* 0x000000761848723c */ /* 0x000ff00000001848 */
[----:B------:R-:W-:Y:S08]  /*5a30*/  HMMA.16816.F32 R116, R128, R120, RZ ;  /* 0x000000788074723c */ /* 0x000ff000000018ff */
[C---:B------:R-:W-:Y:S08]  /*5a40*/  HMMA.16816.F32 R36, R24.reuse, R28, R36 ;  /* 0x0000001c1824723c */ /* 0x040ff00000001824 */
[C---:B------:R-:W-:Y:S01]  /*5a50*/  HMMA.16816.F32 R40, R24.reuse, R30, R40 ;  /* 0x0000001e1828723c */ /* 0x040fe20000001828 */
[----:B------:R-:W4:Y:S07]  /*5a60*/  LDSM.16.MT88.4 R28, [R210+0x1c800] ;  /* 0x01c80000d21c783b */ /* 0x000f2e0000004200 */
[C---:B--2---:R-:W-:Y:S08]  /*5a70*/  HMMA.16816.F32 R108, R24.reuse, R4, R108 ;  /* 0x00000004186c723c */ /* 0x044ff0000000186c */
[----:B------:R-:W-:Y:S01]  /*5a80*/  HMMA.16816.F32 R112, R24, R6, R112 ;  /* 0x000000061870723c */ /* 0x000fe20000001870 */
[----:B------:R-:W2:Y:S07]  /*5a90*/  LDSM.16.MT88.4 R4, [R212+0x1e800] ;  /* 0x01e80000d404783b */ /* 0x000eae0000004200 */
[C---:B------:R-:W-:Y:S08]  /*5aa0*/  HMMA.16816.F32 R100, R128.reuse, R104, RZ ;  /* 0x000000688064723c */ /* 0x040ff000000018ff */
[----:B------:R-:W-:Y:S08]  /*5ab0*/  HMMA.16816.F32 R104, R128, R106, RZ ;  /* 0x0000006a8068723c */ /* 0x000ff000000018ff */
[----:B---3--:R-:W-:Y:S07]  /*5ac0*/  HMMA.16816.F32 R116, R24, R20, R116 ;  /* 0x000000141874723c */ /* 0x008fee0000001874 */
[----:B------:R-:W-:Y:S01]  /*5ad0*/  LOP3.LUT R20, R153, UR4, RZ, 0x3c, !PT ;  /* 0x0000000499147c12 */ /* 0x000fe2000f8e3cff */
[----:B------:R-:W-:Y:S04]  /*5ae0*/  HMMA.16816.F32 R120, R128, R122, RZ ;  /* 0x0000007a8078723c */ /* 0x000fe800000018ff */
[----:B------:R-:W-:-:S04]  /*5af0*/  IMAD.WIDE.U32 R20, R20, -0x326172a9, RZ ;  /* 0xcd9e8d5714147825 */ /* 0x000fc800078e00ff */
[----:B------:R-:W-:Y:S01]  /*5b00*/  HMMA.16816.F32 R152, R128, R148, RZ ;  /* 0x000000948098723c */ /* 0x000fe200000018ff */
[----:B------:R-:W-:Y:S02]  /*5b10*/  LOP3.LUT R222, R21, UR16, R222, 0x96, !PT ;  /* 0x0000001015de7c12 */ /* 0x000fe4000f8e96de */
[----:B------:R-:W-:-:S03]  /*5b20*/  LOP3.LUT R20, R207, UR15, R20, 0x96, !PT ;  /* 0x0000000fcf147c12 */ /* 0x000fc6000f8e9614 */
[----:B------:R-:W-:Y:S02]  /*5b30*/  IMAD.WIDE.U32 R222, R222, -0x2daee0ad, RZ ;  /* 0xd2511f53dede7825 */ /* 0x000fe400078e00ff */
[----:B----4-:R-:W-:Y:S02]  /*5b40*/  HMMA.16816.F32 R104, R24, R30, R104 ;  /* 0x0000001e1868723c */ /* 0x010fe40000001868 */
[----:B------:R-:W-:Y:S01]  /*5b50*/  IMAD.WIDE.U32 R20, R20, -0x2daee0ad, RZ ;  /* 0xd2511f5314147825 */ /* 0x000fe200078e00ff */
[----:B------:R-:W-:-:S03]  /*5b60*/  LOP3.LUT R220, R223, UR14, R220, 0x96, !PT ;  /* 0x0000000edfdc7c12 */ /* 0x000fc6000f8e96dc */
[----:B------:R-:W-:Y:S01]  /*5b70*/  FFMA.FTZ R223, R134, c[0x0][0x23c], -R231 ;  /* 0x00008f0086df7a23 */ /* 0x000fe200000108e7 */
[----:B------:R-:W-:Y:S01]  /*5b80*/  LOP3.LUT R30, R21, UR12, R222, 0x96, !PT ;  /* 0x0000000c151e7c12 */ /* 0x000fe2000f8e96de */
[----:B------:R-:W-:Y:S01]  /*5b90*/  HMMA.16816.F32 R148, R128, R150, RZ ;  /* 0x000000968094723c */ /* 0x000fe200000018ff */
[----:B------:R-:W-:-:S03]  /*5ba0*/  IMAD.WIDE.U32 R220, R220, -0x326172a9, RZ ;  /* 0xcd9e8d57dcdc7825 */ /* 0x000fc600078e00ff */
[----:B------:R-:W3:Y:S01]  /*5bb0*/  MUFU.EX2 R223, R223 ;  /* 0x000000df00df7308 */ /* 0x000ee20000000800 */
[----:B------:R-:W-:-:S03]  /*5bc0*/  IMAD.WIDE.U32 R30, R30, -0x326172a9, RZ ;  /* 0xcd9e8d571e1e7825 */ /* 0x000fc600078e00ff */
[----:B--2---:R-:W-:Y:S01]  /*5bd0*/  HMMA.16816.F32 R152, R24, R4, R152 ;  /* 0x000000041898723c */ /* 0x004fe20000001898 */
[----:B------:R-:W-:Y:S01]  /*5be0*/  FFMA.FTZ R222, R132, c[0x0][0x23c], -R231 ;  /* 0x00008f0084de7a23 */ /* 0x000fe200000108e7 */
[----:B------:R-:W-:-:S05]  /*5bf0*/  LOP3.LUT R244, R31, UR11, R220, 0x96, !PT ;  /* 0x0000000b1ff47c12 */ /* 0x000fca000f8e96dc */
[C-C-:B------:R-:W-:Y:S01]  /*5c00*/  LOP3.LUT R4, R221.reuse, UR13, R206.reuse, 0x96, !PT ;  /* 0x0000000ddd047c12 */ /* 0x140fe2000f8e96ce */
[C---:B------:R-:W-:Y:S01]  /*5c10*/  HMMA.16816.F32 R120, R24.reuse, R22, R120 ;  /* 0x000000161878723c */ /* 0x040fe20000001878 */
[----:B------:R-:W-:Y:S01]  /*5c20*/  LOP3.LUT R206, R221, UR13, R206, 0x96, !PT ;  /* 0x0000000dddce7c12 */ /* 0x000fe2000f8e96ce */
[----:B------:R-:W-:Y:S01]  /*5c30*/  IMAD.WIDE.U32 R244, R244, -0x2daee0ad, RZ ;  /* 0xd2511f53f4f47825 */ /* 0x000fe200078e00ff */
[----:B------:R-:W-:Y:S03]  /*5c40*/  MUFU.EX2 R222, R222 ;  /* 0x000000de00de7308 */ /* 0x000fe60000000800 */
[----:B------:R-:W-:Y:S01]  /*5c50*/  IMAD.WIDE.U32 R4, R4, -0x2daee0ad, RZ ;  /* 0xd2511f5304047825 */ /* 0x000fe200078e00ff */
[----:B------:R-:W-:Y:S01]  /*5c60*/  LOP3.LUT R22, R31, UR11, R220, 0x96, !PT ;  /* 0x0000000b1f167c12 */ /* 0x000fe2000f8e96dc */
[----:B------:R-:W-:Y:S01]  /*5c70*/  HMMA.16816.F32 R148, R24, R6, R148 ;  /* 0x000000061894723c */ /* 0x000fe20000001894 */
[----:B------:R-:W-:Y:S01]  /*5c80*/  LOP3.LUT R31, R202, 0xffff, RZ, 0xc0, !PT ;  /* 0x0000ffffca1f7812 */ /* 0x000fe200078ec0ff */
[----:B------:R-:W-:Y:S01]  /*5c90*/  FFMA.FTZ R221, R126, c[0x0][0x23c], -R231 ;  /* 0x00008f007edd7a23 */ /* 0x000fe200000108e7 */
[----:B------:R-:W-:Y:S01]  /*5ca0*/  LOP3.LUT R20, R5, UR10, R20, 0x96, !PT ;  /* 0x0000000a05147c12 */ /* 0x000fe2000f8e9614 */
[----:B------:R-:W-:Y:S01]  /*5cb0*/  IMAD.WIDE.U32 R22, R22, -0x2daee0ad, RZ ;  /* 0xd2511f5316167825 */ /* 0x000fe200078e00ff */
[----:B------:R-:W-:-:S03]  /*5cc0*/  SHF.R.U32.HI R31, RZ, 0x8, R31 ;  /* 0x00000008ff1f7819 */ /* 0x000fc6000001161f */
[----:B------:R-:W-:Y:S01]  /*5cd0*/  IMAD R7, R206, -0x2daee0ad, RZ ;  /* 0xd2511f53ce077824 */ /* 0x000fe200078e02ff */
[----:B------:R-:W-:Y:S01]  /*5ce0*/  LOP3.LUT R5, R23, UR8, R4, 0x96, !PT ;  /* 0x0000000817057c12 */ /* 0x000fe2000f8e9604 */
[----:B------:R-:W-:Y:S01]  /*5cf0*/  IMAD.WIDE.U32 R206, R20, -0x326172a9, RZ ;  /* 0xcd9e8d5714ce7825 */ /* 0x000fe200078e00ff */
[----:B------:R-:W-:Y:S01]  /*5d00*/  LOP3.LUT R4, R203, UR34, R204, 0x96, !PT ;  /* 0x00000022cb047c12 */ /* 0x000fe2000f8e96cc */
[----:B------:R-:W-:Y:S01]  /*5d10*/  HMMA.16816.F32 R100, R24, R28, R100 ;  /* 0x0000001c1864723c */ /* 0x000fe20000001864 */
[----:B------:R-:W-:Y:S01]  /*5d20*/  LOP3.LUT R23, R202, 0xff, RZ, 0xc0, !PT ;  /* 0x000000ffca177812 */ /* 0x000fe200078ec0ff */
[----:B------:R-:W-:Y:S01]  /*5d30*/  IMAD.WIDE.U32 R204, R5, -0x326172a9, RZ ;  /* 0xcd9e8d5705cc7825 */ /* 0x000fe200078e00ff */
[----:B------:R-:W-:Y:S01]  /*5d40*/  SHF.R.U32.HI R203, RZ, 0x18, R202 ;  /* 0x00000018ffcb7819 */ /* 0x000fe200000116ca */
[----:B------:R-:W2:Y:S01]  /*5d50*/  MUFU.EX2 R221, R221 ;  /* 0x000000dd00dd7308 */ /* 0x000ea20000000800 */
[----:B------:R-:W-:Y:S01]  /*5d60*/  ISETP.GE.U32.AND P1, PT, R252, R23, PT ;  /* 0x00000017fc00720c */ /* 0x000fe20003f26070 */
[----:B------:R-:W-:Y:S01]  /*5d70*/  FFMA.FTZ R220, R124, c[0x0][0x23c], -R231 ;  /* 0x00008f007cdc7a23 */ /* 0x000fe200000108e7 */
[----:B------:R-:W-:-:S02]  /*5d80*/  LOP3.LUT R21, R205, UR34, R206, 0x96, !PT ;  /* 0x00000022cd157c12 */ /* 0x000fc4000f8e96ce */
[----:B------:R-:W-:Y:S02]  /*5d90*/  LOP3.LUT R199, R204, 0xff, RZ, 0xc0, !PT ;  /* 0x000000ffccc77812 */ /* 0x000fe400078ec0ff */
[C---:B------:R-:W-:Y:S01]  /*5da0*/  LOP3.LUT R23, R21.reuse, 0xffff, RZ, 0xc0, !PT ;  /* 0x0000ffff15177812 */ /* 0x040fe200078ec0ff */
[----:B------:R-:W-:Y:S01]  /*5db0*/  MUFU.EX2 R220, R220 ;  /* 0x000000dc00dc7308 */ /* 0x000fe20000000800 */
[----:B------:R-:W-:Y:S02]  /*5dc0*/  ISETP.GE.U32.AND P3, PT, R252, R199, PT ;  /* 0x000000c7fc00720c */ /* 0x000fe40003f66070 */
[----:B------:R-:W-:Y:S02]  /*5dd0*/  LOP3.LUT R199, R21, 0xff, RZ, 0xc0, !PT ;  /* 0x000000ff15c77812 */ /* 0x000fe400078ec0ff */
[----:B------:R-:W-:Y:S01]  /*5de0*/  LOP3.LUT R28, R245, UR8, R7, 0x96, !PT ;  /* 0x00000008f51c7c12 */ /* 0x000fe2000f8e9607 */
[----:B------:R-:W-:Y:S01]  /*5df0*/  @!P1 HADD2 R127, -R174.H0_H0, -RZ.H0_H0 ;  /* 0xa00000ffae7f9230 */ /* 0x000fe20000000900 */
[----:B------:R-:W-:-:S02]  /*5e00*/  SHF.R.U32.HI R23, RZ, 0x8, R23 ;  /* 0x00000008ff177819 */ /* 0x000fc40000011617 */
[----:B------:R-:W-:Y:S02]  /*5e10*/  ISETP.GE.U32.AND P5, PT, R252, R199, PT ;  /* 0x000000c7fc00720c */ /* 0x000fe40003fa6070 */
[----:B------:R-:W-:Y:S02]  /*5e20*/  LOP3.LUT R6, R204, 0xffff, RZ, 0xc0, !PT ;  /* 0x0000ffffcc067812 */ /* 0x000fe400078ec0ff */
[--C-:B------:R-:W-:Y:S02]  /*5e30*/  SHF.R.U32.HI R7, RZ, 0x10, R204.reuse ;  /* 0x00000010ff077819 */ /* 0x100fe400000116cc */
[----:B------:R-:W-:Y:S01]  /*5e40*/  SHF.R.U32.HI R5, RZ, 0x18, R204 ;  /* 0x00000018ff057819 */ /* 0x000fe200000116cc */
[----:B------:R-:W-:Y:S01]  /*5e50*/  IMAD.WIDE.U32 R204, R28, -0x326172a9, RZ ;  /* 0xcd9e8d571ccc7825 */ /* 0x000fe200078e00ff */
[----:B------:R-:W-:Y:S02]  /*5e60*/  LOP3.LUT R23, R23, 0xffff, RZ, 0xc0, !PT ;  /* 0x0000ffff17177812 */ /* 0x000fe400078ec0ff */
[----:B------:R-:W-:-:S02]  /*5e70*/  ISETP.GE.U32.AND P4, PT, R252, R203, PT ;  /* 0x000000cbfc00720c */ /* 0x000fc40003f86070 */
[----:B------:R-:W-:Y:S02]  /*5e80*/  ISETP.GE.U32.AND P6, PT, R252, R23, PT ;  /* 0x00000017fc00720c */ /* 0x000fe40003fc6070 */
[C---:B------:R-:W-:Y:S02]  /*5e90*/  LOP3.LUT R243, R204.reuse, 0xffff, RZ, 0xc0, !PT ;  /* 0x0000ffffccf37812 */ /* 0x040fe400078ec0ff */
[----:B------:R-:W-:Y:S02]  /*5ea0*/  LOP3.LUT R242, R204, 0xff, RZ, 0xc0, !PT ;  /* 0x000000ffccf27812 */ /* 0x000fe400078ec0ff */
[--C-:B------:R-:W-:Y:S02]  /*5eb0*/  SHF.R.U32.HI R241, RZ, 0x10, R204.reuse ;  /* 0x00000010fff17819 */ /* 0x100fe400000116cc */
[----:B------:R-:W-:Y:S02]  /*5ec0*/  SHF.R.U32.HI R236, RZ, 0x18, R204 ;  /* 0x00000018ffec7819 */ /* 0x000fe400000116cc */
[C---:B-1----:R-:W-:Y:S01]  /*5ed0*/  F2FP.PACK_AB R204, R229.reuse, R230 ;  /* 0x000000e6e5cc723e */ /* 0x042fe200000000ff */
[----:B------:R-:W-:Y:S01]  /*5ee0*/  @!P4 HADD2 R124, -R164.H0_H0, -RZ.H0_H0 ;  /* 0xa00000ffa47cc230 */ /* 0x000fe20000000900 */
[----:B------:R-:W-:Y:S01]  /*5ef0*/  SHF.R.U32.HI R23, RZ, 0x18, R21 ;  /* 0x00000018ff177819 */ /* 0x000fe20000011615 */
[----:B------:R-:W-:Y:S01]  /*5f00*/  FADD.FTZ R230, R230, R179 ;  /* 0x000000b3e6e67221 */ /* 0x000fe20000010000 */
[C---:B------:R-:W-:Y:S01]  /*5f10*/  PRMT R203, R204.reuse, 0x7632, R203 ;  /* 0x00007632cccb7816 */ /* 0x040fe200000000cb */
[----:B------:R-:W-:Y:S01]  /*5f20*/  @!P5 HADD2 R198, -R204.H0_H0, -RZ.H0_H0 ;  /* 0xa00000ffccc6d230 */ /* 0x000fe20000000900 */
[----:B------:R-:W-:Y:S01]  /*5f30*/  SHF.R.U32.HI R21, RZ, 0x10, R21 ;  /* 0x00000010ff157819 */ /* 0x000fe20000011615 */
[----:B------:R-:W-:Y:S01]  /*5f40*/  FADD.FTZ R229, R229, R230 ;  /* 0x000000e6e5e57221 */ /* 0x000fe20000010000 */
[----:B------:R-:W-:Y:S01]  /*5f50*/  PRMT R20, R204, 0x5410, R203 ;  /* 0x00005410cc147816 */ /* 0x000fe200000000cb */
[----:B------:R-:W-:Y:S01]  /*5f60*/  @!P6 HADD2 R197, -R203.H0_H0, -RZ.H0_H0 ;  /* 0xa00000ffcbc5e230 */ /* 0x000fe20000000900 */
[----:B------:R-:W-:-:S02]  /*5f70*/  @!P5 PRMT R204, R198, 0x5410, RZ ;  /* 0x00005410c6ccd816 */ /* 0x000fc400000000ff */
[C---:B------:R-:W-:Y:S02]  /*5f80*/  ISETP.GE.U32.AND P5, PT, R252.reuse, R23, PT ;  /* 0x00000017fc00720c */ /* 0x040fe40003fa6070 */
[----:B------:R-:W-:Y:S02]  /*5f90*/  LOP3.LUT R21, R21, 0xff, RZ, 0xc0, !PT ;  /* 0x000000ff15157812 */ /* 0x000fe400078ec0ff */
[----:B------:R-:W-:Y:S02]  /*5fa0*/  LOP3.LUT R29, R205, UR34, R206, 0x96, !PT ;  /* 0x00000022cd1d7c12 */ /* 0x000fe4000f8e96ce */
[----:B------:R-:W-:Y:S02]  /*5fb0*/  @!P6 PRMT R203, R197, 0x5410, RZ ;  /* 0x00005410c5cbe816 */ /* 0x000fe400000000ff */
[----:B---3--:R-:W-:Y:S02]  /*5fc0*/  F2FP.PACK_AB R206, R223, R224 ;  /* 0x000000e0dfce723e */ /* 0x008fe400000000ff */
[----:B------:R-:W-:-:S02]  /*5fd0*/  ISETP.GE.U32.AND P6, PT, R252, R21, PT ;  /* 0x00000015fc00720c */ /* 0x000fc40003fc6070 */
[C---:B------:R-:W-:Y:S02]  /*5fe0*/  PRMT R205, R206.reuse, 0x7632, R205 ;  /* 0x00007632cecd7816 */ /* 0x040fe400000000cd */
[----:B------:R-:W-:Y:S02]  /*5ff0*/  LOP3.LUT R7, R7, 0xff, RZ, 0xc0, !PT ;  /* 0x000000ff07077812 */ /* 0x000fe400078ec0ff */
[----:B------:R-:W-:Y:S01]  /*6000*/  LOP3.LUT R246, R207, UR9, R30, 0x96, !PT ;  /* 0x00000009cff67c12 */ /* 0x000fe2000f8e961e */
[----:B------:R-:W-:Y:S01]  /*6010*/  @!P5 HADD2 R196, -R205.H0_H0, -RZ.H0_H0 ;  /* 0xa00000ffcdc4d230 */ /* 0x000fe20000000900 */
[----:B------:R-:W-:Y:S02]  /*6020*/  SHF.R.U32.HI R6, RZ, 0x8, R6 ;  /* 0x00000008ff067819 */ /* 0x000fe40000011606 */
[----:B------:R-:W-:Y:S01]  /*6030*/  PRMT R21, R206, 0x5410, R205 ;  /* 0x00005410ce157816 */ /* 0x000fe200000000cd */
[----:B------:R-:W-:Y:S01]  /*6040*/  IMAD.WIDE.U32 R246, R246, -0x2daee0ad, RZ ;  /* 0xd2511f53f6f67825 */ /* 0x000fe200078e00ff */
[----:B------:R-:W-:Y:S01]  /*6050*/  @!P5 PRMT R205, R196, 0x5410, RZ ;  /* 0x00005410c4cdd816 */ /* 0x000fe200000000ff */
[----:B------:R-:W-:Y:S01]  /*6060*/  @!P6 HADD2 R195, -R206.H0_H0, -RZ.H0_H0 ;  /* 0xa00000ffcec3e230 */ /* 0x000fe20000000900 */
[----:B------:R-:W-:-:S02]  /*6070*/  ISETP.GE.U32.AND P5, PT, R252, R7, PT ;  /* 0x00000007fc00720c */ /* 0x000fc40003fa6070 */
[----:B------:R-:W-:Y:S02]  /*6080*/  LOP3.LUT R7, R6, 0xffff, RZ, 0xc0, !PT ;  /* 0x0000ffff06077812 */ /* 0x000fe400078ec0ff */
[----:B------:R-:W-:Y:S02]  /*6090*/  @!P6 PRMT R206, R195, 0x5410, RZ ;  /* 0x00005410c3cee816 */ /* 0x000fe400000000ff */
[C---:B------:R-:W-:Y:S02]  /*60a0*/  ISETP.GE.U32.AND P6, PT, R252.reuse, R7, PT ;  /* 0x00000007fc00720c */ /* 0x040fe40003fc6070 */
[----:B------:R-:W-:Y:S02]  /*60b0*/  ISETP.GE.U32.AND P2, PT, R252, R5, PT ;  /* 0x00000005fc00720c */ /* 0x000fe40003f46070 */
[----:B------:R-:W-:Y:S02]  /*60c0*/  LOP3.LUT R5, R239, UR5, R200, 0x96, !PT ;  /* 0x00000005ef057c12 */ /* 0x000fe4000f8e96c8 */
[----:B------:R-:W-:-:S02]  /*60d0*/  LOP3.LUT R6, R247, UR5, R22, 0x96, !PT ;  /* 0x00000005f7067c12 */ /* 0x000fc4000f8e9616 */
[----:B------:R-:W-:Y:S01]  /*60e0*/  F2FP.PACK_AB R200, R227, R228 ;  /* 0x000000e4e3c8723e */ /* 0x000fe200000000ff */
[----:B------:R-:W-:Y:S01]  /*60f0*/  FADD.FTZ R228, R228, R229 ;  /* 0x000000e5e4e47221 */ /* 0x000fe20000010000 */
[----:B------:R-:W-:Y:S02]  /*6100*/  SHF.R.U32.HI R7, RZ, 0x10, R6 ;  /* 0x00000010ff077819 */ /* 0x000fe40000011606 */
[C---:B------:R-:W-:Y:S01]  /*6110*/  PRMT R199, R200.reuse, 0x7632, R199 ;  /* 0x00007632c8c77816 */ /* 0x040fe200000000c7 */
[----:B------:R-:W-:Y:S01]  /*6120*/  @!P3 HADD2 R147, -R200.H0_H0, -RZ.H0_H0 ;  /* 0xa00000ffc893b230 */ /* 0x000fe20000000900 */
[----:B------:R-:W-:Y:S01]  /*6130*/  LOP3.LUT R7, R7, 0xff, RZ, 0xc0, !PT ;  /* 0x000000ff07077812 */ /* 0x000fe200078ec0ff */
[----:B------:R-:W-:Y:S01]  /*6140*/  FADD.FTZ R227, R227, R228 ;  /* 0x000000e4e3e37221 */ /* 0x000fe20000010000 */
[----:B------:R-:W-:Y:S01]  /*6150*/  PRMT R22, R200, 0x5410, R199 ;  /* 0x00005410c8167816 */ /* 0x000fe200000000c7 */
[----:B------:R-:W-:Y:S01]  /*6160*/  @!P6 HADD2 R146, -R199.H0_H0, -RZ.H0_H0 ;  /* 0xa00000ffc792e230 */ /* 0x000fe20000000900 */
[----:B------:R-:W-:-:S02]  /*6170*/  @!P3 PRMT R200, R147, 0x5410, RZ ;  /* 0x0000541093c8b816 */ /* 0x000fc400000000ff */
[----:B--2---:R-:W-:Y:S02]  /*6180*/  F2FP.PACK_AB R202, R221, R222 ;  /* 0x000000deddca723e */ /* 0x004fe400000000ff */
[----:B------:R-:W-:Y:S02]  /*6190*/  ISETP.GE.U32.AND P3, PT, R252, R7, PT ;  /* 0x00000007fc00720c */ /* 0x000fe40003f66070 */
[----:B------:R-:W-:Y:S01]  /*61a0*/  LOP3.LUT R7, R6, 0xff, RZ, 0xc0, !PT ;  /* 0x000000ff06077812 */ /* 0x000fe200078ec0ff */
[----:B------:R-:W-:Y:S01]  /*61b0*/  @!P5 HADD2 R144, -R202.H0_H0, -RZ.H0_H0 ;  /* 0xa00000ffca90d230 */ /* 0x000fe20000000900 */
[----:B------:R-:W-:Y:S02]  /*61c0*/  PRMT R201, R202, 0x7632, R201 ;  /* 0x00007632cac97816 */ /* 0x000fe400000000c9 */
[----:B------:R-:W-:Y:S02]  /*61d0*/  @!P6 PRMT R199, R146, 0x5410, RZ ;  /* 0x0000541092c7e816 */ /* 0x000fe400000000ff */
[----:B------:R-:W-:Y:S01]  /*61e0*/  ISETP.GE.U32.AND P6, PT, R252, R7, PT ;  /* 0x00000007fc00720c */ /* 0x000fe20003fc6070 */
[----:B------:R-:W-:Y:S01]  /*61f0*/  @!P2 HADD2 R145, -R201.H0_H0, -RZ.H0_H0 ;  /* 0xa00000ffc991a230 */ /* 0x000fe20000000900 */
[----:B------:R-:W-:-:S02]  /*6200*/  SHF.R.U32.HI R7, RZ, 0x18, R6 ;  /* 0x00000018ff077819 */ /* 0x000fc40000011606 */
[----:B------:R-:W-:Y:S02]  /*6210*/  LOP3.LUT R6, R6, 0xffff, RZ, 0xc0, !PT ;  /* 0x0000ffff06067812 */ /* 0x000fe400078ec0ff */
[----:B------:R-:W-:Y:S02]  /*6220*/  PRMT R23, R202, 0x5410, R201 ;  /* 0x00005410ca177816 */ /* 0x000fe400000000c9 */
[----:B------:R-:W-:Y:S02]  /*6230*/  SHF.R.U32.HI R6, RZ, 0x8, R6 ;  /* 0x00000008ff067819 */ /* 0x000fe40000011606 */
[----:B------:R-:W-:Y:S02]  /*6240*/  @!P2 PRMT R201, R145, 0x5410, RZ ;  /* 0x0000541091c9a816 */ /* 0x000fe400000000ff */
[----:B------:R-:W-:Y:S02]  /*6250*/  ISETP.GE.U32.AND P2, PT, R252, R7, PT ;  /* 0x00000007fc00720c */ /* 0x000fe40003f46070 */
[----:B------:R-:W-:-:S02]  /*6260*/  LOP3.LUT R7, R6, 0xffff, RZ, 0xc0, !PT ;  /* 0x0000ffff06077812 */ /* 0x000fc400078ec0ff */
[----:B------:R-:W-:Y:S01]  /*6270*/  LOP3.LUT R233, R207, UR9, R30, 0x96, !PT ;  /* 0x00000009cfe97c12 */ /* 0x000fe2000f8e961e */
[----:B------:R-:W-:Y:S01]  /*6280*/  FFMA.FTZ R207, R34, c[0x0][0x23c], -R231 ;  /* 0x00008f0022cf7a23 */ /* 0x000fe200000108e7 */
[----:B------:R-:W-:Y:S02]  /*6290*/  @!P5 PRMT R202, R144, 0x5410, RZ ;  /* 0x0000541090cad816 */ /* 0x000fe400000000ff */
[----:B------:R-:W-:Y:S02]  /*62a0*/  ISETP.GE.U32.AND P5, PT, R252, R7, PT ;  /* 0x00000007fc00720c */ /* 0x000fe40003fa6070 */
[----:B------:R-:W-:Y:S01]  /*62b0*/  F2FP.PACK_AB R196, R225, R226 ;  /* 0x000000e2e1c4723e */ /* 0x000fe200000000ff */
[----:B------:R-:W1:Y:S01]  /*62c0*/  MUFU.EX2 R207, R207 ;  /* 0x000000cf00cf7308 */ /* 0x000e620000000800 */
[----:B------:R-:W-:Y:S01]  /*62d0*/  LOP3.LUT R7, R5, 0xff, RZ, 0xc0, !PT ;  /* 0x000000ff05077812 */ /* 0x000fe200078ec0ff */
[----:B------:R-:W-:Y:S01]  /*62e0*/  FADD.FTZ R226, R226, R227 ;  /* 0x000000e3e2e27221 */ /* 0x000fe20000010000 */
[C---:B------:R-:W-:Y:S01]  /*62f0*/  PRMT R195, R196.reuse, 0x7632, R195 ;  /* 0x00007632c4c37816 */ /* 0x040fe200000000c3 */
[----:B------:R-:W-:Y:S01]  /*6300*/  @!P6 HADD2 R143, -R196.H0_H0, -RZ.H0_H0 ;  /* 0xa00000ffc48fe230 */ /* 0x000fe20000000900 */
[----:B------:R-:W-:Y:S01]  /*6310*/  LOP3.LUT R31, R31, 0xffff, RZ, 0xc0, !PT ;  /* 0x0000ffff1f1f7812 */ /* 0x000fe200078ec0ff */
[----:B------:R-:W-:Y:S01]  /*6320*/  FADD.FTZ R225, R225, R226 ;  /* 0x000000e2e1e17221 */ /* 0x000fe20000010000 */
[----:B------:R-:W-:-:S02]  /*6330*/  PRMT R28, R196, 0x5410, R195 ;  /* 0x00005410c41c7816 */ /* 0x000fc400000000c3 */
[----:B------:R-:W-:Y:S01]  /*6340*/  @!P6 PRMT R196, R143, 0x5410, RZ ;  /* 0x000054108fc4e816 */ /* 0x000fe200000000ff */
[----:B------:R-:W-:Y:S01]  /*6350*/  @!P5 HADD2 R142, -R195.H0_H0, -RZ.H0_H0 ;  /* 0xa00000ffc38ed230 */ /* 0x000fe20000000900 */
[----:B------:R-:W-:Y:S02]  /*6360*/  ISETP.GE.U32.AND P6, PT, R252, R7, PT ;  /* 0x00000007fc00720c */ /* 0x000fe40003fc6070 */
[--C-:B------:R-:W-:Y:S02]  /*6370*/  SHF.R.U32.HI R7, RZ, 0x18, R5.reuse ;  /* 0x00000018ff077819 */ /* 0x100fe40000011605 */
[----:B------:R-:W-:Y:S02]  /*6380*/  @!P5 PRMT R195, R142, 0x5410, RZ ;  /* 0x000054108ec3d816 */ /* 0x000fe400000000ff */
[----:B------:R-:W-:Y:S02]  /*6390*/  ISETP.GE.U32.AND P5, PT, R252, R7, PT ;  /* 0x00000007fc00720c */ /* 0x000fe40003fa6070 */
[----:B------:R-:W-:-:S02]  /*63a0*/  SHF.R.U32.HI R7, RZ, 0x10, R5 ;  /* 0x00000010ff077819 */ /* 0x000fc40000011605 */
[----:B------:R-:W-:Y:S02]  /*63b0*/  LOP3.LUT R5, R5, 0xffff, RZ, 0xc0, !PT ;  /* 0x0000ffff05057812 */ /* 0x000fe400078ec0ff */
[----:B-1----:R-:W-:Y:S01]  /*63c0*/  F2FP.PACK_AB R198, R207, R220 ;  /* 0x000000dccfc6723e */ /* 0x002fe200000000ff */
[----:B------:R-:W-:Y:S01]  /*63d0*/  @!P6 HADD2 R140, -R170.H0_H0, -RZ.H0_H0 ;  /* 0xa00000ffaa8ce230 */ /* 0x000fe20000000900 */
[----:B------:R-:W-:Y:S02]  /*63e0*/  SHF.R.U32.HI R5, RZ, 0x8, R5 ;  /* 0x00000008ff057819 */ /* 0x000fe40000011605 */
[C---:B------:R-:W-:Y:S01]  /*63f0*/  PRMT R197, R198.reuse, 0x7632, R197 ;  /* 0x00007632c6c57816 */ /* 0x040fe200000000c5 */
[----:B------:R-:W-:Y:S01]  /*6400*/  @!P3 HADD2 R139, -R198.H0_H0, -RZ.H0_H0 ;  /* 0xa00000ffc68bb230 */ /* 0x000fe20000000900 */
[----:B------:R-:W-:Y:S01]  /*6410*/  LOP3.LUT R5, R5, 0xffff, RZ, 0xc0, !PT ;  /* 0x0000ffff05057812 */ /* 0x000fe200078ec0ff */
[----:B------:R-:W-:Y:S01]  /*6420*/  @!P5 HADD2 R136, -R172.H0_H0, -RZ.H0_H0 ;  /* 0xa00000ffac88d230 */ /* 0x000fe20000000900 */
[----:B------:R-:W-:Y:S01]  /*6430*/  PRMT R30, R198, 0x5410, R197 ;  /* 0x00005410c61e7816 */ /* 0x000fe200000000c5 */
[----:B------:R-:W-:Y:S01]  /*6440*/  @!P2 HADD2 R141, -R197.H0_H0, -RZ.H0_H0 ;  /* 0xa00000ffc58da230 */ /* 0x000fe20000000900 */
[----:B------:R-:W-:-:S02]  /*6450*/  @!P3 PRMT R198, R139, 0x5410, RZ ;  /* 0x000054108bc6b816 */ /* 0x000fc400000000ff */
[C---:B------:R-:W-:Y:S02]  /*6460*/  ISETP.GE.U32.AND P3, PT, R252.reuse, R5, PT ;  /* 0x00000005fc00720c */ /* 0x040fe40003f66070 */
[----:B------:R-:W-:Y:S02]  /*6470*/  SHF.R.U32.HI R5, RZ, 0x10, R4 ;  /* 0x00000010ff057819 */ /* 0x000fe40000011604 */
[----:B------:R-:W-:Y:S02]  /*6480*/  LOP3.LUT R7, R7, 0xff, RZ, 0xc0, !PT ;  /* 0x000000ff07077812 */ /* 0x000fe400078ec0ff */
[----:B------:R-:W-:Y:S02]  /*6490*/  LOP3.LUT R5, R5, 0xff, RZ, 0xc0, !PT ;  /* 0x000000ff05057812 */ /* 0x000fe400078ec0ff */
[----:B------:R-:W-:Y:S02]  /*64a0*/  @!P2 PRMT R197, R141, 0x5410, RZ ;  /* 0x000054108dc5a816 */ /* 0x000fe400000000ff */
[----:B------:R-:W-:-:S02]  /*64b0*/  ISETP.GE.U32.AND P2, PT, R252, R7, PT ;  /* 0x00000007fc00720c */ /* 0x000fc40003f46070 */
[----:B------:R-:W-:Y:S01]  /*64c0*/  @!P6 PRMT R170, R140, 0x5410, RZ ;  /* 0x000054108caae816 */ /* 0x000fe200000000ff */
[----:B------:R-:W-:Y:S01]  /*64d0*/  @!P3 HADD2 R138, -R171.H0_H0, -RZ.H0_H0 ;  /* 0xa00000ffab8ab230 */ /* 0x000fe20000000900 */
[----:B------:R-:W-:Y:S01]  /*64e0*/  ISETP.GE.U32.AND P6, PT, R252, R5, PT ;  /* 0x00000005fc00720c */ /* 0x000fe20003fc6070 */
[----:B------:R-:W1:Y:S01]  /*64f0*/  LDSM.16.MT88.4 R140, [R210+0x1e000] ;  /* 0x01e00000d28c783b */ /* 0x000e620000004200 */
[----:B------:R-:W-:Y:S02]  /*6500*/  LOP3.LUT R5, R4, 0xffff, RZ, 0xc0, !PT ;  /* 0x0000ffff04057812 */ /* 0x000fe400078ec0ff */
[----:B------:R-:W-:Y:S02]  /*6510*/  @!P3 PRMT R171, R138, 0x5410, RZ ;  /* 0x000054108aabb816 */ /* 0x000fe400000000ff */
[----:B------:R-:W-:Y:S02]  /*6520*/  SHF.R.U32.HI R5, RZ, 0x8, R5 ;  /* 0x00000008ff057819 */ /* 0x000fe40000011605 */
[----:B------:R-:W-:Y:S01]  /*6530*/  @!P5 PRMT R172, R136, 0x5410, RZ ;  /* 0x0000541088acd816 */ /* 0x000fe200000000ff */
[----:B------:R-:W-:Y:S01]  /*6540*/  @!P2 HADD2 R137, -R173.H0_H0, -RZ.H0_H0 ;  /* 0xa00000ffad89a230 */ /* 0x000fe20000000900 */
[----:B------:R-:W-:-:S02]  /*6550*/  LOP3.LUT R5, R5, 0xffff, RZ, 0xc0, !PT ;  /* 0x0000ffff05057812 */ /* 0x000fc400078ec0ff */
[----:B------:R-:W-:Y:S01]  /*6560*/  LOP3.LUT R245, R238, 0xffff, RZ, 0xc0, !PT ;  /* 0x0000ffffeef57812 */ /* 0x000fe200078ec0ff */
[----:B------:R-:W-:Y:S01]  /*6570*/  @!P6 HADD2 R133, -R177.H0_H0, -RZ.H0_H0 ;  /* 0xa00000ffb185e230 */ /* 0x000fe20000000900 */
[----:B------:R-:W-:Y:S02]  /*6580*/  ISETP.GE.U32.AND P3, PT, R252, R5, PT ;  /* 0x00000005fc00720c */ /* 0x000fe40003f66070 */
[----:B------:R-:W-:Y:S02]  /*6590*/  LOP3.LUT R5, R4, 0xff, RZ, 0xc0, !PT ;  /* 0x000000ff04057812 */ /* 0x000fe400078ec0ff */
[----:B------:R-:W-:Y:S02]  /*65a0*/  @!P2 PRMT R173, R137, 0x5410, RZ ;  /* 0x0000541089ada816 */ /* 0x000fe400000000ff */
[----:B------:R-:W-:Y:S02]  /*65b0*/  ISETP.GE.U32.AND P2, PT, R252, R5, PT ;  /* 0x00000005fc00720c */ /* 0x000fe40003f46070 */
[----:B------:R-:W-:-:S02]  /*65c0*/  SHF.R.U32.HI R5, RZ, 0x18, R4 ;  /* 0x00000018ff057819 */ /* 0x000fc40000011604 */
[----:B------:R-:W-:Y:S02]  /*65d0*/  @!P6 PRMT R177, R133, 0x5410, RZ ;  /* 0x0000541085b1e816 */ /* 0x000fe400000000ff */
[----:B------:R-:W-:Y:S01]  /*65e0*/  ISETP.GE.U32.AND P5, PT, R252, R5, PT ;  /* 0x00000005fc00720c */ /* 0x000fe20003fa6070 */
[----:B------:R-:W-:Y:S01]  /*65f0*/  @!P3 HADD2 R134, -R181.H0_H0, -RZ.H0_H0 ;  /* 0xa00000ffb586b230 */ /* 0x000fe20000000900 */
[----:B------:R-:W2:Y:S01]  /*6600*/  LDSM.16.MT88.4 R4, [R210+0x1e800] ;  /* 0x01e80000d204783b */ /* 0x000ea20000004200 */
[----:B------:R-:W-:Y:S02]  /*6610*/  SHF.R.U32.HI R239, RZ, 0x18, R238 ;  /* 0x00000018ffef7819 */ /* 0x000fe400000116ee */
[----:B------:R-:W-:Y:S02]  /*6620*/  SHF.R.U32.HI R243, RZ, 0x8, R243 ;  /* 0x00000008fff37819 */ /* 0x000fe400000116f3 */
[----:B------:R-:W-:Y:S01]  /*6630*/  @!P2 HADD2 R135, -R182.H0_H0, -RZ.H0_H0 ;  /* 0xa00000ffb687a230 */ /* 0x000fe20000000900 */
[----:B------:R-:W-:-:S02]  /*6640*/  @!P3 PRMT R181, R134, 0x5410, RZ ;  /* 0x0000541086b5b816 */ /* 0x000fc400000000ff */
[----:B------:R-:W-:Y:S02]  /*6650*/  ISETP.GE.U32.AND P6, PT, R252, R239, PT ;  /* 0x000000effc00720c */ /* 0x000fe40003fc6070 */
[----:B------:R-:W-:Y:S01]  /*6660*/  @!P2 PRMT R182, R135, 0x5410, RZ ;  /* 0x0000541087b6a816 */ /* 0x000fe200000000ff */
[----:B------:R-:W-:Y:S01]  /*6670*/  @!P5 HADD2 R132, -R176.H0_H0, -RZ.H0_H0 ;  /* 0xa00000ffb084d230 */ /* 0x000fe20000000900 */
[----:B------:R-:W-:Y:S01]  /*6680*/  LOP3.LUT R239, R246, 0xffff, RZ, 0xc0, !PT ;  /* 0x0000fffff6ef7812 */ /* 0x000fe200078ec0ff */
[C---:B-1----:R-:W-:Y:S01]  /*6690*/  HMMA.16816.F32 R144, R128.reuse, R140, RZ ;  /* 0x0000008c8090723c */ /* 0x042fe200000018ff */
[----:B------:R-:W-:Y:S02]  /*66a0*/  SHF.R.U32.HI R247, RZ, 0x18, R246 ;  /* 0x00000018fff77819 */ /* 0x000fe400000116f6 */
[----:B------:R-:W-:Y:S02]  /*66b0*/  @!P5 PRMT R176, R132, 0x5410, RZ ;  /* 0x0000541084b0d816 */ /* 0x000fe400000000ff */
[----:B------:R-:W-:Y:S01]  /*66c0*/  ISETP.GE.U32.AND P5, PT, R252, R31, PT ;  /* 0x0000001ffc00720c */ /* 0x000fe20003fa6070 */
[----:B------:R-:W1:Y:S01]  /*66d0*/  LDSM.16.MT88.4 R132, [R209+0x1e000] ;  /* 0x01e00000d184783b */ /* 0x000e620000004200 */
[----:B------:R-:W-:Y:S01]  /*66e0*/  LOP3.LUT R241, R241, 0xff, RZ, 0xc0, !PT ;  /* 0x000000fff1f17812 */ /* 0x000fe200078ec0ff */
[----:B------:R-:W-:Y:S01]  /*66f0*/  HMMA.16816.F32 R140, R128, R142, RZ ;  /* 0x0000008e808c723c */ /* 0x000fe200000018ff */
[----:B------:R-:W-:Y:S01]  /*6700*/  LOP3.LUT R139, R238, 0xff, RZ, 0xc0, !PT ;  /* 0x000000ffee8b7812 */ /* 0x000fe200078ec0ff */
[----:B------:R-:W-:Y:S01]  /*6710*/  @!P6 HADD2 R34, -R168.H0_H0, -RZ.H0_H0 ;  /* 0xa00000ffa822e230 */ /* 0x000fe20000000900 */
[----:B------:R-:W-:-:S02]  /*6720*/  SHF.R.U32.HI R137, RZ, 0x10, R238 ;  /* 0x00000010ff897819 */ /* 0x000fc400000116ee */
[----:B------:R-:W-:Y:S02]  /*6730*/  PRMT R238, R242, 0x5410, R243 ;  /* 0x00005410f2ee7816 */ /* 0x000fe400000000f3 */
[----:B------:R-:W-:Y:S02]  /*6740*/  PRMT R236, R241, 0x5410, R236 ;  /* 0x00005410f1ec7816 */ /* 0x000fe400000000ec */
[----:B------:R-:W-:Y:S01]  /*6750*/  LOP3.LUT R137, R137, 0xff, RZ, 0xc0, !PT ;  /* 0x000000ff89897812 */ /* 0x000fe200078ec0ff */
[----:B------:R-:W-:Y:S01]  /*6760*/  @!P5 HADD2 R126, -R175.H0_H0, -RZ.H0_H0 ;  /* 0xa00000ffaf7ed230 */ /* 0x000fe20000000900 */
[----:B------:R-:W-:Y:S01]  /*6770*/  @!P1 PRMT R174, R127, 0x5410, RZ ;  /* 0x000054107fae9816 */ /* 0x000fe200000000ff */
[----:B------:R-:W-:Y:S01]  /*6780*/  HSET2.LE.AND R236, R236, R235, PT ;  /* 0x000000ebecec7233 */ /* 0x000fe20003803000 */
[----:B------:R-:W-:Y:S02]  /*6790*/  ISETP.GE.U32.AND P3, PT, R252, R139, PT ;  /* 0x0000008bfc00720c */ /* 0x000fe40003f66070 */
[----:B------:R-:W-:-:S02]  /*67a0*/  @!P5 PRMT R175, R126, 0x5410, RZ ;  /* 0x000054107eafd816 */ /* 0x000fc400000000ff */
[----:B------:R-:W-:Y:S01]  /*67b0*/  ISETP.GE.U32.AND P1, PT, R252, R137, PT ;  /* 0x00000089fc00720c */ /* 0x000fe20003f26070 */
[C---:B--2---:R-:W-:Y:S01]  /*67c0*/  HMMA.16816.F32 R144, R24.reuse, R4, R144 ;  /* 0x000000041890723c */ /* 0x044fe20000001890 */
[----:B------:R-:W-:Y:S02]  /*67d0*/  @!P4 PRMT R164, R124, 0x5410, RZ ;  /* 0x000054107ca4c816 */ /* 0x000fe400000000ff */
[----:B------:R-:W-:Y:S02]  /*67e0*/  LOP3.LUT R23, R236, R23, RZ, 0xc0, !PT ;  /* 0x00000017ec177212 */ /* 0x000fe400078ec0ff */
[----:B------:R-:W-:Y:S02]  /*67f0*/  SHF.R.U32.HI R239, RZ, 0x8, R239 ;  /* 0x00000008ffef7819 */ /* 0x000fe400000116ef */
[----:B------:R-:W-:Y:S01]  /*6800*/  LOP3.LUT R5, R240, 0xff, RZ, 0xc0, !PT ;  /* 0x000000fff0057812 */ /* 0x000fe200078ec0ff */
[----:B------:R-:W-:Y:S01]  /*6810*/  HMMA.16816.F32 R140, R24, R6, R140 ;  /* 0x00000006188c723c */ /* 0x000fe2000000188c */
[----:B------:R-:W-:Y:S01]  /*6820*/  LOP3.LUT R4, R29, 0xffff, RZ, 0xc0, !PT ;  /* 0x0000ffff1d047812 */ /* 0x000fe200078ec0ff */
[----:B------:R-:W-:Y:S01]  /*6830*/  @!P3 HADD2 R35, -R166.H0_H0, -RZ.H0_H0 ;  /* 0xa00000ffa623b230 */ /* 0x000fe20000000900 */
[----:B------:R-:W-:-:S02]  /*6840*/  ISETP.GE.U32.AND P2, PT, R252, R5, PT ;  /* 0x00000005fc00720c */ /* 0x000fc40003f46070 */
[----:B------:R-:W-:Y:S02]  /*6850*/  LOP3.LUT R5, R246, 0xff, RZ, 0xc0, !PT ;  /* 0x000000fff6057812 */ /* 0x000fe400078ec0ff */
[----:B------:R-:W-:Y:S01]  /*6860*/  IMAD.WIDE.U32 R6, R233, -0x2daee0ad, RZ ;  /* 0xd2511f53e9067825 */ /* 0x000fe200078e00ff */
[----:B------:R-:W-:Y:S02]  /*6870*/  SHF.R.U32.HI R240, RZ, 0x10, R246 ;  /* 0x00000010fff07819 */ /* 0x000fe400000116f6 */
[----:B------:R-:W-:Y:S01]  /*6880*/  ISETP.GE.U32.AND P5, PT, R252, R5, PT ;  /* 0x00000005fc00720c */ /* 0x000fe20003fa6070 */
[C---:B-1----:R-:W-:Y:S01]  /*6890*/  HMMA.16816.F32 R136, R128.reuse, R132, RZ ;  /* 0x000000848088723c */ /* 0x042fe200000018ff */
[----:B------:R-:W-:Y:S02]  /*68a0*/  SHF.R.U32.HI R5, RZ, 0x10, R29 ;  /* 0x00000010ff057819 */ /* 0x000fe4000001161d */
[----:B------:R-:W-:Y:S02]  /*68b0*/  LOP3.LUT R31, R7, UR5, R244, 0x96, !PT ;  /* 0x00000005071f7c12 */ /* 0x000fe4000f8e96f4 */
[----:B------:R-:W-:Y:S01]  /*68c0*/  LOP3.LUT R233, R6, 0xffff, RZ, 0xc0, !PT ;  /* 0x0000ffff06e97812 */ /* 0x000fe200078ec0ff */
[----:B------:R-:W-:Y:S01]  /*68d0*/  @!P2 HADD2 R125, -R165.H0_H0, -RZ.H0_H0 ;  /* 0xa00000ffa57da230 */ /* 0x000fe20000000900 */
[----:B------:R-:W-:Y:S01]  /*68e0*/  SHF.R.U32.HI R7, RZ, 0x8, R4 ;  /* 0x00000008ff077819 */ /* 0x000fe20000011604 */
[----:B------:R-:W-:Y:S01]  /*68f0*/  HMMA.16816.F32 R132, R128, R134, RZ ;  /* 0x000000868084723c */ /* 0x000fe200000018ff */
[----:B------:R-:W-:-:S02]  /*6900*/  LOP3.LUT R5, R5, 0xff, RZ, 0xc0, !PT ;  /* 0x000000ff05057812 */ /* 0x000fc400078ec0ff */
[----:B------:R-:W-:Y:S02]  /*6910*/  LOP3.LUT R246, R29, 0xff, RZ, 0xc0, !PT ;  /* 0x000000ff1df67812 */ /* 0x000fe400078ec0ff */
[----:B------:R-:W-:Y:S02]  /*6920*/  SHF.R.U32.HI R244, RZ, 0x18, R29 ;  /* 0x00000018fff47819 */ /* 0x000fe4000001161d */
[----:B------:R-:W-:Y:S02]  /*6930*/  LOP3.LUT R243, R6, 0xff, RZ, 0xc0, !PT ;  /* 0x000000ff06f37812 */ /* 0x000fe400078ec0ff */
[--C-:B------:R-:W-:Y:S02]  /*6940*/  SHF.R.U32.HI R242, RZ, 0x10, R6.reuse ;  /* 0x00000010fff27819 */ /* 0x100fe40000011606 */
[----:B------:R-:W-:Y:S02]  /*6950*/  SHF.R.U32.HI R241, RZ, 0x18, R6 ;  /* 0x00000018fff17819 */ /* 0x000fe40000011606 */
[----:B------:R-:W-:-:S02]  /*6960*/  PRMT R246, R246, 0x5410, R7 ;  /* 0x00005410f6f67816 */ /* 0x000fc40000000007 */
[----:B------:R-:W-:Y:S02]  /*6970*/  PRMT R244, R5, 0x5410, R244 ;  /* 0x0000541005f47816 */ /* 0x000fe400000000f4 */
[----:B------:R-:W1:Y:S01]  /*6980*/  LDSM.16.MT88.4 R4, [R209+0x1e800] ;  /* 0x01e80000d104783b */ /* 0x000e620000004200 */
[----:B------:R-:W-:Y:S02]  /*6990*/  SHF.R.U32.HI R29, RZ, 0x18, R31 ;  /* 0x00000018ff1d7819 */ /* 0x000fe4000001161f */
[----:B------:R-:W-:Y:S01]  /*69a0*/  LOP3.LUT R242, R242, 0xff, RZ, 0xc0, !PT ;  /* 0x000000fff2f27812 */ /* 0x000fe200078ec0ff */
[--C-:B------:R-:W-:Y:S01]  /*69b0*/  HSET2.LE.AND R244, R244, R235.reuse, PT ;  /* 0x000000ebf4f47233 */ /* 0x100fe20003803000 */
[----:B------:R-:W-:Y:S01]  /*69c0*/  SHF.R.U32.HI R248, RZ, 0x8, R233 ;  /* 0x00000008fff87819 */ /* 0x000fe200000116e9 */
[----:B------:R-:W-:Y:S01]  /*69d0*/  FFMA.FTZ R233, R32, c[0x0][0x23c], -R231 ;  /* 0x00008f0020e97a23 */ /* 0x000fe200000108e7 */
[----:B------:R-:W-:Y:S01]  /*69e0*/  PRMT R250, R242, 0x5410, R241 ;  /* 0x00005410f2fa7816 */ /* 0x000fe200000000f1 */
[----:B------:R-:W-:Y:S01]  /*69f0*/  FFMA.FTZ R241, R16, c[0x0][0x23c], -R231 ;  /* 0x00008f0010f17a23 */ /* 0x000fe200000108e7 */
[----:B------:R-:W-:Y:S01]  /*6a00*/  PRMT R248, R243, 0x5410, R248 ;  /* 0x00005410f3f87816 */ /* 0x000fe200000000f8 */
[--C-:B------:R-:W-:Y:S01]  /*6a10*/  FFMA.FTZ R231, R17, c[0x0][0x23c], -R232.reuse ;  /* 0x00008f0011e77a23 */ /* 0x100fe200000108e8 */
[----:B------:R-:W-:Y:S01]  /*6a20*/  @!P2 PRMT R165, R125, 0x5410, RZ ;  /* 0x000054107da5a816 */ /* 0x000fe200000000ff */
[----:B------:R-:W-:Y:S01]  /*6a30*/  FFMA.FTZ R243, R33, c[0x0][0x23c], -R232 ;  /* 0x00008f0021f37a23 */ /* 0x000fe200000108e8 */
[----:B------:R-:W-:Y:S01]  /*6a40*/  MUFU.EX2 R233, R233 ;  /* 0x000000e900e97308 */ /* 0x000fe20000000800 */
[----:B------:R-:W-:Y:S01]  /*6a50*/  FADD.FTZ R242, R237, R234 ;  /* 0x000000eaedf27221 */ /* 0x000fe20000010000 */
[----:B------:R-:W-:Y:S01]  /*6a60*/  HSET2.LE.AND R237, R246, R235, PT ;  /* 0x000000ebf6ed7233 */ /* 0x000fe20003803000 */
[----:B------:R-:W-:Y:S01]  /*6a70*/  LOP3.LUT R21, R244, R21, RZ, 0xc0, !PT ;  /* 0x00000015f4157212 */ /* 0x000fe200078ec0ff */
[----:B------:R-:W-:Y:S01]  /*6a80*/  @!P1 HADD2 R16, -R169.H0_H0, -RZ.H0_H0 ;  /* 0xa00000ffa9109230 */ /* 0x000fe20000000900 */
[----:B------:R-:W-:Y:S01]  /*6a90*/  FADD.FTZ R191, R191, R242 ;  /* 0x000000f2bfbf7221 */ /* 0x000fe20000010000 */
[----:B------:R-:W-:-:S02]  /*6aa0*/  ISETP.GE.U32.AND P2, PT, R252, R247, PT ;  /* 0x000000f7fc00720c */ /* 0x000fc40003f46070 */
[----:B------:R-:W-:Y:S01]  /*6ab0*/  MUFU.EX2 R232, R243 ;  /* 0x000000f300e87308 */ /* 0x000fe20000000800 */
[----:B------:R-:W-:Y:S01]  /*6ac0*/  LOP3.LUT R20, R237, R20, RZ, 0xc0, !PT ;  /* 0x00000014ed147212 */ /* 0x000fe200078ec0ff */
[----:B------:R-:W-:Y:S01]  /*6ad0*/  FADD.FTZ R190, R190, R191 ;  /* 0x000000bfbebe7221 */ /* 0x000fe20000010000 */
[----:B------:R-:W-:Y:S02]  /*6ae0*/  @!P1 PRMT R169, R16, 0x5410, RZ ;  /* 0x0000541010a99816 */ /* 0x000fe400000000ff */
[----:B------:R-:W-:Y:S01]  /*6af0*/  LOP3.LUT R239, R239, 0xffff, RZ, 0xc0, !PT ;  /* 0x0000ffffefef7812 */ /* 0x000fe200078ec0ff */
[----:B------:R-:W-:Y:S01]  /*6b00*/  FADD.FTZ R187, R187, R190 ;  /* 0x000000bebbbb7221 */ /* 0x000fe20000010000 */
[----:B------:R-:W-:Y:S01]  /*6b10*/  LEA R16, P1, R186, c[0x0][0x1f8], 0x1 ;  /* 0x00007e00ba107a11 */ /* 0x000fe200078208ff */
[----:B------:R-:W2:Y:S01]  /*6b20*/  MUFU.EX2 R231, R231 ;  /* 0x000000e700e77308 */ /* 0x000ea20000000800 */
[----:B------:R-:W-:Y:S01]  /*6b30*/  @!P3 PRMT R166, R35, 0x5410, RZ ;  /* 0x0000541023a6b816 */ /* 0x000fe200000000ff */
[----:B------:R-:W-:Y:S01]  /*6b40*/  FADD.FTZ R184, R184, R187 ;  /* 0x000000bbb8b87221 */ /* 0x000fe20000010000 */
[----:B------:R-:W-:-:S03]  /*6b50*/  @!P6 PRMT R168, R34, 0x5410, RZ ;  /* 0x0000541022a8e816 */ /* 0x000fc600000000ff */
[----:B------:R-:W-:Y:S02]  /*6b60*/  FADD.FTZ R183, R183, R184 ;  /* 0x000000b8b7b77221 */ /* 0x000fe40000010000 */
[----:B------:R-:W3:Y:S02]  /*6b70*/  MUFU.EX2 R234, R241 ;  /* 0x000000f100ea7308 */ /* 0x000ee40000000800 */
[----:B------:R-:W-:Y:S01]  /*6b80*/  FADD.FTZ R183, R178, R183 ;  /* 0x000000b7b2b77221 */ /* 0x000fe20000010000 */
[----:B-1----:R-:W-:Y:S03]  /*6b90*/  HMMA.16816.F32 R136, R24, R4, R136 ;  /* 0x000000041888723c */ /* 0x002fe60000001888 */
[----:B------:R-:W-:Y:S01]  /*6ba0*/  FADD.FTZ R224, R224, R183 ;  /* 0x000000b7e0e07221 */ /* 0x000fe20000010000 */
[----:B--2---:R-:W-:Y:S01]  /*6bb0*/  F2FP.PACK_AB R236, R231, R232 ;  /* 0x000000e8e7ec723e */ /* 0x004fe200000000ff */
[----:B------:R-:W-:-:S02]  /*6bc0*/  FADD.FTZ R232, R232, R225 ;  /* 0x000000e1e8e87221 */ /* 0x000fc40000010000 */
[----:B------:R-:W-:Y:S01]  /*6bd0*/  SHF.R.U32.HI R5, RZ, 0x8, R245 ;  /* 0x00000008ff057819 */ /* 0x000fe200000116f5 */
[----:B------:R-:W-:Y:S01]  /*6be0*/  HMMA.16816.F32 R132, R24, R6, R132 ;  /* 0x000000061884723c */ /* 0x000fe20000001884 */
[----:B------:R-:W-:Y:S01]  /*6bf0*/  LOP3.LUT R4, R31, 0xffff, RZ, 0xc0, !PT ;  /* 0x0000ffff1f047812 */ /* 0x000fe200078ec0ff */
[----:B------:R-:W-:Y:S01]  /*6c00*/  FADD.FTZ R223, R223, R224 ;  /* 0x000000e0dfdf7221 */ /* 0x000fe20000010000 */
[----:B------:R-:W-:Y:S01]  /*6c10*/  LOP3.LUT R5, R5, 0xffff, RZ, 0xc0, !PT ;  /* 0x0000ffff05057812 */ /* 0x000fe200078ec0ff */
[----:B------:R-:W-:Y:S01]  /*6c20*/  @!P5 HADD2 R33, -R236.H0_H0, -RZ.H0_H0 ;  /* 0xa00000ffec21d230 */ /* 0x000fe20000000900 */
[----:B------:R-:W-:Y:S02]  /*6c30*/  FADD.FTZ R224, R231, R232 ;  /* 0x000000e8e7e07221 */ /* 0x000fe40000010000 */
[----:B------:R-:W-:Y:S01]  /*6c40*/  ISETP.GE.U32.AND P4, PT, R252, R5, PT ;  /* 0x00000005fc00720c */ /* 0x000fe20003f86070 */
[----:B------:R-:W-:Y:S01]  /*6c50*/  FADD.FTZ R222, R222, R223 ;  /* 0x000000dfdede7221 */ /* 0x000fe20000010000 */
[----:B------:R-:W-:-:S02]  /*6c60*/  SHF.R.U32.HI R5, RZ, 0x10, R31 ;  /* 0x00000010ff057819 */ /* 0x000fc4000001161f */
[----:B------:R-:W-:Y:S01]  /*6c70*/  LOP3.LUT R6, R31, 0xff, RZ, 0xc0, !PT ;  /* 0x000000ff1f067812 */ /* 0x000fe200078ec0ff */
[----:B------:R-:W-:Y:S01]  /*6c80*/  FADD.FTZ R221, R221, R222 ;  /* 0x000000dedddd7221 */ /* 0x000fe20000010000 */
[----:B------:R-:W-:Y:S02]  /*6c90*/  SHF.R.U32.HI R31, RZ, 0x8, R4 ;  /* 0x00000008ff1f7819 */ /* 0x000fe40000011604 */
[----:B------:R-:W-:Y:S01]  /*6ca0*/  LOP3.LUT R4, R5, 0xff, RZ, 0xc0, !PT ;  /* 0x000000ff05047812 */ /* 0x000fe200078ec0ff */
[----:B------:R-:W-:Y:S01]  /*6cb0*/  FADD.FTZ R220, R220, R221 ;  /* 0x000000dddcdc7221 */ /* 0x000fe20000010000 */
[----:B------:R-:W-:Y:S02]  /*6cc0*/  PRMT R31, R6, 0x5410, R31 ;  /* 0x00005410061f7816 */ /* 0x000fe4000000001f */
[----:B------:R-:W-:Y:S01]  /*6cd0*/  PRMT R29, R4, 0x5410, R29 ;  /* 0x00005410041d7816 */ /* 0x000fe2000000001d */
[----:B------:R-:W-:Y:S01]  /*6ce0*/  @!P4 HADD2 R17, -R167.H0_H0, -RZ.H0_H0 ;  /* 0xa00000ffa711c230 */ /* 0x000fe20000000900 */
[----:B------:R-:W1:Y:S01]  /*6cf0*/  LDSM.16.MT88.4 R4, [R208+0x1e000] ;  /* 0x01e00000d004783b */ /* 0x000e620000004200 */
[--C-:B------:R-:W-:Y:S01]  /*6d00*/  HSET2.LE.AND R31, R31, R235.reuse, PT ;  /* 0x000000eb1f1f7233 */ /* 0x100fe20003803000 */
[----:B------:R-:W-:Y:S01]  /*6d10*/  FADD.FTZ R220, R207, R220 ;  /* 0x000000dccfdc7221 */ /* 0x000fe20000010000 */
[----:B------:R-:W-:Y:S01]  /*6d20*/  HSET2.LE.AND R29, R29, R235, PT ;  /* 0x000000eb1d1d7233 */ /* 0x000fe20003803000 */
[----:B------:R-:W-:-:S02]  /*6d30*/  @!P4 PRMT R167, R17, 0x5410, RZ ;  /* 0x0000541011a7c816 */ /* 0x000fc400000000ff */
[----:B------:R-:W-:Y:S02]  /*6d40*/  ISETP.GE.U32.AND P4, PT, R252, R239, PT ;  /* 0x000000effc00720c */ /* 0x000fe40003f86070 */
[----:B------:R-:W-:-:S05]  /*6d50*/  LEA.HI.X R17, R186, c[0x0][0x1fc], R19, 0x1, P1 ;  /* 0x00007f00ba117a11 */ /* 0x000fca00008f0c13 */
[----:B------:R-:W-:Y:S04]  /*6d60*/  STG.E.U16 [R16.64], R182 ;  /* 0x000000b610007986 */ /* 0x000fe8000c10151a */
[----:B------:R-:W-:Y:S01]  /*6d70*/  STG.E.U16 [R16.64+0x2], R181 ;  /* 0x000002b510007986 */ /* 0x000fe2000c10151a */
[C---:B-1----:R-:W-:Y:S07]  /*6d80*/  HMMA.16816.F32 R124, R128.reuse, R4, RZ ;  /* 0x00000004807c723c */ /* 0x042fee00000018ff */
[----:B------:R-:W-:Y:S01]  /*6d90*/  HSET2.LE.AND R5, R238, R235, PT ;  /* 0x000000ebee057233 */ /* 0x000fe20003803000 */
[----:B---3--:R-:W-:Y:S01]  /*6da0*/  F2FP.PACK_AB R238, R234, R233 ;  /* 0x000000e9eaee723e */ /* 0x008fe200000000ff */
[----:B------:R-:W-:Y:S01]  /*6db0*/  HMMA.16816.F32 R128, R128, R6, RZ ;  /* 0x000000068080723c */ /* 0x000fe200000018ff */
[----:B------:R-:W-:Y:S01]  /*6dc0*/  LOP3.LUT R4, R31, R28, RZ, 0xc0, !PT ;  /* 0x0000001c1f047212 */ /* 0x000fe200078ec0ff */
[----:B------:R-:W-:Y:S01]  /*6dd0*/  FADD.FTZ R233, R233, R220 ;  /* 0x000000dce9e97221 */ /* 0x000fe20000010000 */
[----:B------:R-:W-:-:S02]  /*6de0*/  PRMT R237, R238, 0x7632, R237 ;  /* 0x00007632eeed7816 */ /* 0x000fc400000000ed */
[----:B------:R-:W-:Y:S01]  /*6df0*/  LOP3.LUT R22, R5, R22, RZ, 0xc0, !PT ;  /* 0x0000001605167212 */ /* 0x000fe200078ec0ff */
[----:B------:R-:W-:Y:S01]  /*6e00*/  FADD.FTZ R246, R234, R233 ;  /* 0x000000e9eaf67221 */ /* 0x000fe20000010000 */
[--C-:B------:R-:W-:Y:S01]  /*6e10*/  HSET2.LE.AND R6, R248, R235.reuse, PT ;  /* 0x000000ebf8067233 */ /* 0x100fe20003803000 */
[----:B------:R-:W-:Y:S01]  /*6e20*/  LOP3.LUT R5, R29, R30, RZ, 0xc0, !PT ;  /* 0x0000001e1d057212 */ /* 0x000fe200078ec0ff */
[----:B------:R-:W-:Y:S01]  /*6e30*/  HSET2.LE.AND R7, R250, R235, PT ;  /* 0x000000ebfa077233 */ /* 0x000fe20003803000 */
[----:B------:R-:W-:Y:S01]  /*6e40*/  PRMT R235, R236, 0x7632, R235 ;  /* 0x00007632eceb7816 */ /* 0x000fe200000000eb */
[----:B------:R-:W-:Y:S01]  /*6e50*/  @!P2 HADD2 R3, -R237.H0_H0, -RZ.H0_H0 ;  /* 0xa00000ffed03a230 */ /* 0x000fe20000000900 */
[----:B------:R-:W-:Y:S01]  /*6e60*/  PRMT R28, R238, 0x5410, R237 ;  /* 0x00005410ee1c7816 */ /* 0x000fe200000000ed */
[----:B------:R-:W-:Y:S01]  /*6e70*/  STL [R1+0x68], R246 ;  /* 0x000068f601007387 */ /* 0x000fe20000100800 */
[----:B------:R-:W-:Y:S01]  /*6e80*/  PRMT R29, R236, 0x5410, R235 ;  /* 0x00005410ec1d7816 */ /* 0x000fe200000000eb */
[----:B------:R-:W-:Y:S01]  /*6e90*/  @!P4 HADD2 R32, -R235.H0_H0, -RZ.H0_H0 ;  /* 0xa00000ffeb20c230 */ /* 0x000fe20000000900 */
[----:B------:R-:W-:Y:S01]  /*6ea0*/  LOP3.LUT R7, R7, R28, RZ, 0xc0, !PT ;  /* 0x0000001c07077212 */ /* 0x000fe200078ec0ff */
[----:B------:R-:W-:Y:S01]  /*6eb0*/  STL [R1+0x6c], R224 ;  /* 0x00006ce001007387 */ /* 0x000fe20000100800 */
[----:B------:R-:W-:-:S02]  /*6ec0*/  LOP3.LUT R6, R6, R29, RZ, 0xc0, !PT ;  /* 0x0000001d06067212 */ /* 0x000fc400078ec0ff */
[----:B------:R-:W-:Y:S01]  /*6ed0*/  @!P2 PRMT R237, R3, 0x5410, RZ ;  /* 0x0000541003eda816 */ /* 0x000fe200000000ff */
[----:B------:R-:W1:Y:S01]  /*6ee0*/  LDSM.16.MT88.4 R28, [R208+0x1e800] ;  /* 0x01e80000d01c783b */ /* 0x000e620000004200 */
[----:B------:R-:W-:Y:S02]  /*6ef0*/  @!P5 PRMT R236, R33, 0x5410, RZ ;  /* 0x0000541021ecd816 */ /* 0x000fe400000000ff */
[----:B------:R-:W-:Y:S01]  /*6f00*/  @!P4 PRMT R235, R32, 0x5410, RZ ;  /* 0x0000541020ebc816 */ /* 0x000fe200000000ff */
[C---:B-1----:R-:W-:Y:S08]  /*6f10*/  HMMA.16816.F32 R124, R24.reuse, R28, R124 ;  /* 0x0000001c187c723c */ /* 0x042ff0000000187c */
[----:B------:R-:W-:Y:S01]  /*6f20*/  HMMA.16816.F32 R128, R24, R30, R128 ;  /* 0x0000001e1880723c */ /* 0x000fe20000001880 */
[----:B------:R-:W1:Y:S04]  /*6f30*/  LDSM.16.MT88.4 R24, [R210+0x19000] ;  /* 0x01900000d218783b */ /* 0x000e680000004200 */
[----:B------:R-:W2:Y:S03]  /*6f40*/  LDSM.16.MT88.4 R28, [R212+0x19000] ;  /* 0x01900000d41c783b */ /* 0x000ea60000004200 */
        /* <DEDUP_REMOVED lines=85> */
[C---:B------:R-:W-:Y:S01]  /*74a0*/  HMMA.16816.F32 R148, R4.reuse, R26, R148 ;  /* 0x0000001a0494723c */ /* 0x040fe20000001894 */
[----:B------:R-:W1:Y:S07]  /*74b0*/  LDSM.16.MT88.4 R24, [R209+0x1f800] ;  /* 0x01f80000d118783b */ /* 0x000e6e0000004200 */
[C---:B--2---:R-:W-:Y:S07]  /*74c0*/  HMMA.16816.F32 R144, R4.reuse, R20, R144 ;  /* 0x000000140490723c */ /* 0x044fee0000001890 */
[----:B------:R-:W-:Y:S01]  /*74d0*/  LOP3.LUT R21, R240, 0xff, RZ, 0xc0, !PT ;  /* 0x000000fff0157812 */ /* 0x000fe200078ec0ff */
[----:B------:R-:W-:Y:S03]  /*74e0*/  HMMA.16816.F32 R140, R4, R22, R140 ;  /* 0x00000016048c723c */ /* 0x000fe6000000188c */
[----:B------:R-:W-:-:S02]  /*74f0*/  ISETP.GE.U32.AND P3, PT, R252, R21, PT ;  /* 0x00000015fc00720c */ /* 0x000fc40003f66070 */
[----:B------:R-:W2:Y:S11]  /*7500*/  LDSM.16.MT88.4 R20, [R208+0x1f800] ;  /* 0x01f80000d014783b */ /* 0x000eb60000004200 */
[----:B------:R-:W-:-:S05]  /*7510*/  @!P3 HADD2 R19, -R238.H0_H0, -RZ.H0_H0 ;  /* 0xa00000ffee13b230 */ /* 0x000fca0000000900 */
[----:B------:R-:W-:Y:S01]  /*7520*/  @!P3 PRMT R238, R19, 0x5410, RZ ;  /* 0x0000541013eeb816 */ /* 0x000fe200000000ff */
[C---:B-1----:R-:W-:Y:S07]  /*7530*/  HMMA.16816.F32 R136, R4.reuse, R24, R136 ;  /* 0x000000180488723c */ /* 0x042fee0000001888 */
[----:B------:R-:W-:Y:S01]  /*7540*/  IMAD.MOV.U32 R24, RZ, RZ, c[0x0][0x228] ;  /* 0x00008a00ff187624 */ /* 0x000fe200078e00ff */
[----:B------:R-:W-:Y:S03]  /*7550*/  HMMA.16816.F32 R132, R4, R26, R132 ;  /* 0x0000001a0484723c */ /* 0x000fe60000001884 */
[----:B------:R-:W-:-:S04]  /*7560*/  IMAD.SHL.U32 R3, R24, 0x8, RZ ;  /* 0x0000000818037824 */ /* 0x000fc800078e00ff */
[----:B------:R-:W-:-:S05]  /*7570*/  IMAD.WIDE R24, R3, 0x2, R16 ;  /* 0x0000000203187825 */ /* 0x000fca00078e0210 */
[----:B------:R-:W-:Y:S01]  /*7580*/  STG.E.U16 [R24.64], R177 ;  /* 0x000000b118007986 */ /* 0x000fe2000c10151a */
[C---:B--2---:R-:W-:Y:S03]  /*7590*/  HMMA.16816.F32 R124, R4.reuse, R20, R124 ;  /* 0x00000014047c723c */ /* 0x044fe6000000187c */
[----:B------:R-:W-:Y:S04]  /*75a0*/  STG.E.U16 [R24.64+0x2], R176 ;  /* 0x000002b018007986 */ /* 0x000fe8000c10151a */
[----:B------:R-:W-:Y:S01]  /*75b0*/  STG.E.U16 [R16.64+0x10], R174 ;  /* 0x000010ae10007986 */ /* 0x000fe2000c10151a */
[----:B------:R-:W-:Y:S03]  /*75c0*/  HMMA.16816.F32 R128, R4, R22, R128 ;  /* 0x000000160480723c */ /* 0x000fe60000001880 */
[----:B------:R-:W-:Y:S04]  /*75d0*/  STG.E.U16 [R16.64+0x12], R175 ;  /* 0x000012af10007986 */ /* 0x000fe8000c10151a */
[----:B------:R-:W-:Y:S04]  /*75e0*/  STG.E.U16 [R24.64+0x10], R165 ;  /* 0x000010a518007986 */ /* 0x000fe8000c10151a */
[----:B------:R1:W-:Y:S04]  /*75f0*/  STG.E.U16 [R24.64+0x12], R164 ;  /* 0x000012a418007986 */ /* 0x0003e8000c10151a */
[----:B------:R-:W-:Y:S04]  /*7600*/  STG.E.U16 [R16.64+0x20], R170 ;  /* 0x000020aa10007986 */ /* 0x000fe8000c10151a */
[----:B------:R-:W-:Y:S04]  /*7610*/  STG.E.U16 [R16.64+0x22], R171 ;  /* 0x000022ab10007986 */ /* 0x000fe8000c10151a */
[----:B------:R-:W-:Y:S04]  /*7620*/  STG.E.U16 [R24.64+0x20], R173 ;  /* 0x000020ad18007986 */ /* 0x000fe8000c10151a */
[----:B------:R-:W-:Y:S04]  /*7630*/  STG.E.U16 [R24.64+0x22], R172 ;  /* 0x000022ac18007986 */ /* 0x000fe8000c10151a */
[----:B------:R-:W-:Y:S04]  /*7640*/  STG.E.U16 [R16.64+0x30], R166 ;  /* 0x000030a610007986 */ /* 0x000fe8000c10151a */
[----:B------:R2:W-:Y:S01]  /*7650*/  STG.E.U16 [R16.64+0x32], R167 ;  /* 0x000032a710007986 */ /* 0x0005e2000c10151a */
[----:B-1----:R-:W-:-:S03]  /*7660*/  IADD3 R164, P1, R16, -0x80, RZ ;  /* 0xffffff8010a47810 */ /* 0x002fc60007f3e0ff */
        /* <DEDUP_REMOVED lines=18> */
[----:B------:R1:W-:Y:S01]  /*7790*/  STG.E.U16 [R24.64+0x72], R237 ;  /* 0x000072ed18007986 */ /* 0x0003e2000c10151a */
[----:B------:R-:W-:Y:S05]  /*77a0*/  @!P0 BRA `(.L_x_989) ;  /* 0x0000aec000008947 */ /* 0x000fea0003800000 */
[----:B------:R-:W2:Y:S01]  /*77b0*/  LDL.64 R28, [R1+0x20] ;  /* 0x00002000011c7983 */ /* 0x000ea20000100a00 */
[----:B------:R-:W-:Y:S01]  /*77c0*/  ULDC.64 UR4, c[0x0][0x1a0] ;  /* 0x0000680000047ab9 */ /* 0x000fe20000000a00 */
[----:B------:R-:W-:-:S04]  /*77d0*/  DEPBAR.LE SB0, 0x0 ;  /* 0x000080000000791a */ /* 0x000fc80000000000 */
[----:B------:R-:W3:Y:S04]  /*77e0*/  LDL R245, [R1+0xc] ;  /* 0x00000c0001f57983 */ /* 0x000ee80000100800 */
[----:B------:R-:W4:Y:S01]  /*77f0*/  LDL R247, [R1+0x8] ;  /* 0x0000080001f77983 */ /* 0x000f220000100800 */
[----:B------:R-:W-:Y:S02]  /*7800*/  UMOV UR7, 0x6 ;  /* 0x0000000600077882 */ /* 0x000fe40000000000 */
[----:B------:R-:W-:Y:S01]  /*7810*/  USHF.L.U32 UR35, UR4, 0x6, URZ ;  /* 0x0000000604237899 */ /* 0x000fe2000800063f */
[----:B------:R-:W5:Y:S01]  /*7820*/  LDL R250, [R1] ;  /* 0x0000000001fa7983 */ /* 0x000f620000100800 */
[----:B------:R-:W-:Y:S02]  /*7830*/  UIADD3 UR34, UR6, -0x2, URZ ;  /* 0xfffffffe06227890 */ /* 0x000fe4000fffe03f */
[----:B------:R-:W-:Y:S01]  /*7840*/  USHF.L.U64.HI UR5, UR4, UR7, UR5 ;  /* 0x0000000704057299 */ /* 0x000fe20008010205 */
[----:B------:R-:W-:Y:S01]  /*7850*/  IMAD.MOV.U32 R4, RZ, RZ, R12 ;  /* 0x000000ffff047224 */ /* 0x000fe200078e000c */
[----:B------:R-:W-:Y:S01]  /*7860*/  USHF.R.S32.HI UR4, URZ, 0x1f, UR34 ;  /* 0x0000001f3f047899 */ /* 0x000fe20008011422 */
[----:B------:R-:W-:Y:S01]  /*7870*/  IMAD.U32 R26, RZ, RZ, UR35 ;  /* 0x00000023ff1a7e24 */ /* 0x000fe2000f8e00ff */
[----:B------:R-:W-:Y:S01]  /*7880*/  UIMAD UR5, UR5, UR34, URZ ;  /* 0x00000022050572a4 */ /* 0x000fe2000f8e023f */
[----:B------:R-:W-:Y:S01]  /*7890*/  IMAD.MOV.U32 R5, RZ, RZ, R15 ;  /* 0x000000ffff057224 */ /* 0x000fe200078e000f */
[----:B------:R-:W-:Y:S01]  /*78a0*/  BAR.SYNC.DEFER_BLOCKING 0x0 ;  /* 0x0000000000007b1d */ /* 0x000fe20000010000 */
[----:B------:R-:W-:Y:S01]  /*78b0*/  ISETP.GE.AND P3, PT, R251, c[0x0][0x220], PT ;  /* 0x00008800fb007a0c */ /* 0x000fe20003f66270 */
[----:B------:R-:W-:Y:S01]  /*78c0*/  UIMAD UR4, UR4, UR35, UR5 ;  /* 0x00000023040472a4 */ /* 0x000fe2000f8e0205 */
[----:B------:R-:W-:-:S05]  /*78d0*/  IMAD.WIDE.U32 R26, R26, UR34, R4 ;  /* 0x000000221a1a7c25 */ /* 0x000fca000f8e0004 */
[----:B------:R-:W-:Y:S02]  /*78e0*/  IADD3 R5, R27, UR4, RZ ;  /* 0x000000041b057c10 */ /* 0x000fe4000fffe0ff */
[----:B--2---:R-:W-:Y:S02]  /*78f0*/  ISETP.GE.AND P6, PT, R28, c[0x0][0x220], PT ;  /* 0x000088001c007a0c */ /* 0x004fe40003fc6270 */
[----:B---3--:R-:W-:Y:S02]  /*7900*/  ISETP.GE.AND P5, PT, R245, c[0x0][0x220], PT ;  /* 0x00008800f5007a0c */ /* 0x008fe40003fa6270 */
[----:B----4-:R-:W-:-:S09]  /*7910*/  ISETP.GE.AND P4, PT, R247, c[0x0][0x220], PT ;  /* 0x00008800f7007a0c */ /* 0x010fd20003f86270 */
[----:B-1----:R-:W-:-:S04]  /*7920*/  @!P6 LEA R24, P2, R26, c[0x0][0x170], 0x1 ;  /* 0x00005c001a18ea11 */ /* 0x002fc800078408ff */
[C-C-:B------:R-:W-:Y:S02]  /*7930*/  @!P6 LEA.HI.X R25, R26.reuse, c[0x0][0x174], R5.reuse, 0x1, P2 ;  /* 0x00005d001a19ea11 */ /* 0x140fe400010f0c05 */
[C---:B------:R-:W-:Y:S02]  /*7940*/  @!P5 LEA R22, P1, R26.reuse, c[0x0][0x170], 0x1 ;  /* 0x00005c001a16da11 */ /* 0x040fe400078208ff */
[C---:B------:R-:W-:Y:S02]  /*7950*/  IADD3 R4, P2, R26.reuse, UR20, RZ ;  /* 0x000000141a047c10 */ /* 0x040fe4000ff5e0ff */
[C---:B------:R-:W-:Y:S02]  /*7960*/  @!P4 LEA R20, P0, R26.reuse, c[0x0][0x170], 0x1 ;  /* 0x00005c001a14ca11 */ /* 0x040fe400078008ff */
[C-C-:B------:R-:W-:Y:S02]  /*7970*/  @!P5 LEA.HI.X R23, R26.reuse, c[0x0][0x174], R5.reuse, 0x1, P1 ;  /* 0x00005d001a17da11 */ /* 0x140fe400008f0c05 */
[C---:B------:R-:W-:Y:S01]  /*7980*/  @!P3 LEA R6, P1, R26.reuse, c[0x0][0x170], 0x1 ;  /* 0x00005c001a06ba11 */ /* 0x040fe200078208ff */
[----:B-----5:R-:W-:Y:S01]  /*7990*/  @P6 STS.128 [R250+0x18000], RZ ;  /* 0x018000fffa006388 */ /* 0x020fe20000000c00 */
[----:B------:R-:W-:-:S02]  /*79a0*/  @!P4 LEA.HI.X R21, R26, c[0x0][0x174], R5, 0x1, P0 ;  /* 0x00005d001a15ca11 */ /* 0x000fc400000f0c05 */
[----:B------:R-:W-:Y:S01]  /*79b0*/  IADD3.X R3, R5, UR19, RZ, P2, !PT ;  /* 0x0000001305037c10 */ /* 0x000fe200097fe4ff */
[----:B------:R-:W-:Y:S01]  /*79c0*/  @!PT LDS RZ, [RZ] ;  /* 0x00000000fffff984 */ /* 0x000fe20000000800 */
[----:B------:R-:W-:Y:S01]  /*79d0*/  @!PT LDS RZ, [RZ] ;  /* 0x00000000fffff984 */ /* 0x000fe20000000800 */
[----:B------:R-:W-:Y:S01]  /*79e0*/  @!PT LDS RZ, [RZ] ;  /* 0x00000000fffff984 */ /* 0x000fe20000000800 */
[----:B------:R1:W-:Y:S01]  /*79f0*/  @!P6 LDGSTS.E.BYPASS.LTC128B.128 [R250+0x18000], [R24.64] ;  /* 0x1800000018faefae */ /* 0x0003e2000b901d5a */
[----:B------:R-:W-:Y:S02]  /*7a00*/  @!P6 LEA R28, P0, R4, c[0x0][0x170], 0x1 ;  /* 0x00005c00041cea11 */ /* 0x000fe400078008ff */
[----:B------:R-:W-:Y:S01]  /*7a10*/  @!P3 LEA.HI.X R7, R26, c[0x0][0x174], R5, 0x1, P1 ;  /* 0x00005d001a07ba11 */ /* 0x000fe200008f0c05 */
[----:B------:R-:W-:Y:S01]  /*7a20*/  @P5 STS.128 [R250+0x1a000], RZ ;  /* 0x01a000fffa005388 */ /* 0x000fe20000000c00 */
[C---:B------:R-:W-:Y:S02]  /*7a30*/  @!P5 LEA R32, P2, R4.reuse, c[0x0][0x170], 0x1 ;  /* 0x00005c000420da11 */ /* 0x040fe400078408ff */
        /* <DEDUP_REMOVED lines=41> */
[----:B-1----:R-:W4:Y:S04]  /*7cd0*/  LDSM.16.M88.4 R24, [R218+0x10000] ;  /* 0x01000000da18783b */ /* 0x002f280000000200 */
[----:B------:R-:W1:Y:S04]  /*7ce0*/  LDSM.16.M88.4 R188, [R218+0x10800] ;  /* 0x01080000dabc783b */ /* 0x000e680000000200 */
[----:B------:R-:W1:Y:S04]  /*7cf0*/  LDSM.16.M88.4 R180, [R218+0x11000] ;  /* 0x01100000dab4783b */ /* 0x000e680000000200 */
[----:B------:R-:W1:Y:S04]  /*7d00*/  LDSM.16.M88.4 R164, [R218+0x11800] ;  /* 0x01180000daa4783b */ /* 0x000e680000000200 */
[----:B------:R-:W-:Y:S04]  /*7d10*/  LDSM.16.M88.4 R200, [R217] ;  /* 0x00000000d9c8783b */ /* 0x000fe80000000200 */
[----:B---3--:R-:W3:Y:S04]  /*7d20*/  LDSM.16.M88.4 R4, [R216] ;  /* 0x00000000d804783b */ /* 0x008ee80000000200 */
[----:B-----5:R-:W5:Y:S04]  /*7d30*/  LDSM.16.M88.4 R32, [R216+0x800] ;  /* 0x00080000d820783b */ /* 0x020f680000000200 */
[----:B--2---:R-:W2:Y:S04]  /*7d40*/  LDSM.16.M88.4 R20, [R216+0x1000] ;  /* 0x00100000d814783b */ /* 0x004ea80000000200 */
[----:B------:R-:W2:Y:S04]  /*7d50*/  LDSM.16.M88.4 R220, [R216+0x1800] ;  /* 0x00180000d8dc783b */ /* 0x000ea80000000200 */
[----:B------:R-:W-:Y:S01]  /*7d60*/  LDSM.16.M88.4 R196, [R215] ;  /* 0x00000000d7c4783b */ /* 0x000fe20000000200 */
[C---:B----4-:R-:W-:Y:S03]  /*7d70*/  HMMA.16816.F32 R28, R172.reuse, R24, RZ ;  /* 0x00000018ac1c723c */ /* 0x050fe600000018ff */
[----:B------:R-:W4:Y:S04]  /*7d80*/  LDSM.16.M88.4 R168, [R211+0x10000] ;  /* 0x01000000d3a8783b */ /* 0x000f280000000200 */
[----:B------:R-:W-:Y:S01]  /*7d90*/  LDSM.16.M88.4 R204, [R211+0x11800] ;  /* 0x01180000d3cc783b */ /* 0x000fe20000000200 */
[----:B------:R-:W-:Y:S01]  /*7da0*/  HMMA.16816.F32 R24, R172, R26, RZ ;  /* 0x0000001aac18723c */ /* 0x000fe200000018ff */
[----:B------:R-:W-:-:S02]  /*7db0*/  IMAD.U32 R3, RZ, RZ, UR34 ;  /* 0x00000022ff037e24 */ /* 0x000fc4000f8e00ff */
[----:B------:R-:W0:Y:S05]  /*7dc0*/  LDGDEPBAR ;  /* 0x00000000000079af */ /* 0x000e2a0000000000 */
[C---:B-1----:R-:W-:Y:S08]  /*7dd0*/  HMMA.16816.F32 R192, R172.reuse, R188, RZ ;  /* 0x000000bcacc0723c */ /* 0x042ff000000018ff */
        /* <DEDUP_REMOVED lines=8> */
[----:B------:R-:W3:Y:S07]  /*7e60*/  LDSM.16.M88.4 R4, [R211+0x11000] ;  /* 0x01100000d304783b */ /* 0x000eee0000000200 */
[C---:B-----5:R-:W-:Y:S08]  /*7e70*/  HMMA.16816.F32 R192, R200.reuse, R32, R192 ;  /* 0x00000020c8c0723c */ /* 0x060ff000000018c0 */
[C---:B------:R-:W-:Y:S01]  /*7e80*/  HMMA.16816.F32 R188, R200.reuse, R34, R188 ;  /* 0x00000022c8bc723c */ /* 0x040fe200000018bc */
[----:B------:R-:W-:Y:S07]  /*7e90*/  LDSM.16.M88.4 R32, [R214] ;  /* 0x00000000d620783b */ /* 0x000fee0000000200 */
[C---:B--2---:R-:W-:Y:S08]  /*7ea0*/  HMMA.16816.F32 R184, R200.reuse, R20, R184 ;  /* 0x00000014c8b8723c */ /* 0x044ff000000018b8 */
[C---:B------:R-:W-:Y:S01]  /*7eb0*/  HMMA.16816.F32 R180, R200.reuse, R22, R180 ;  /* 0x00000016c8b4723c */ /* 0x040fe200000018b4 */
[----:B------:R-:W2:Y:S07]  /*7ec0*/  LDSM.16.M88.4 R20, [R213] ;  /* 0x00000000d514783b */ /* 0x000eae0000000200 */
[C---:B------:R-:W-:Y:S08]  /*7ed0*/  HMMA.16816.F32 R176, R200.reuse, R220, R176 ;  /* 0x000000dcc8b0723c */ /* 0x040ff000000018b0 */
[----:B------:R-:W-:Y:S01]  /*7ee0*/  HMMA.16816.F32 R172, R200, R222, R172 ;  /* 0x000000dec8ac723c */ /* 0x000fe200000018ac */
[----:B------:R-:W5:Y:S04]  /*7ef0*/  LDSM.16.M88.4 R220, [R213+0x800] ;  /* 0x00080000d5dc783b */ /* 0x000f680000000200 */
[----:B------:R-:W2:Y:S03]  /*7f00*/  LDSM.16.M88.4 R200, [R213+0x1000] ;  /* 0x00100000d5c8783b */ /* 0x000ea60000000200 */
[C---:B----4-:R-:W-:Y:S08]  /*7f10*/  HMMA.16816.F32 R28, R196.reuse, R168, R28 ;  /* 0x000000a8c41c723c */ /* 0x050ff0000000181c */
[C---:B------:R-:W-:Y:S01]  /*7f20*/  HMMA.16816.F32 R24, R196.reuse, R170, R24 ;  /* 0x000000aac418723c */ /* 0x040fe20000001818 */
[----:B------:R-:W-:Y:S07]  /*7f30*/  LDSM.16.M88.4 R168, [R219+0x4000] ;  /* 0x00400000dba8783b */ /* 0x000fee0000000200 */
        /* <DEDUP_REMOVED lines=22> */
[----:B------:R-:W5:Y:S03]  /*80a0*/  LDSM.16.M88.4 R164, [R216+0x2800] ;  /* 0x00280000d8a4783b */ /* 0x000f660000000200 */
[C---:B---3--:R-:W-:Y:S08]  /*80b0*/  HMMA.16816.F32 R28, R168.reuse, R4, R28 ;  /* 0x00000004a81c723c */ /* 0x048ff0000000181c */
[C---:B------:R-:W-:Y:S01]  /*80c0*/  HMMA.16816.F32 R24, R168.reuse, R6, R24 ;  /* 0x00000006a818723c */ /* 0x040fe20000001818 */
[----:B------:R-:W3:Y:S07]  /*80d0*/  LDSM.16.M88.4 R4, [R216+0x3000] ;  /* 0x00300000d804783b */ /* 0x000eee0000000200 */
        /* <DEDUP_REMOVED lines=8> */
[----:B------:R-:W4:Y:S04]  /*8160*/  LDSM.16.M88.4 R168, [R211+0x12800] ;  /* 0x01280000d3a8783b */ /* 0x000f280000000200 */
[----:B------:R-:W2:Y:S03]  /*8170*/  LDSM.16.M88.4 R204, [R211+0x13000] ;  /* 0x01300000d3cc783b */ /* 0x000ea60000000200 */
[C---:B-1----:R-:W-:Y:S08]  /*8180*/  HMMA.16816.F32 R28, R32.reuse, R200, R28 ;  /* 0x000000c8201c723c */ /* 0x042ff0000000181c */
[C---:B------:R-:W-:Y:S01]  /*8190*/  HMMA.16816.F32 R24, R32.reuse, R202, R24 ;  /* 0x000000ca2018723c */ /* 0x040fe20000001818 */
[----:B------:R-:W1:Y:S07]  /*81a0*/  LDSM.16.M88.4 R200, [R211+0x13800] ;  /* 0x01380000d3c8783b */ /* 0x000e6e0000000200 */
[C---:B-----5:R-:W-:Y:S08]  /*81b0*/  HMMA.16816.F32 R192, R32.reuse, R164, R192 ;  /* 0x000000a420c0723c */ /* 0x060ff000000018c0 */
[C---:B------:R-:W-:Y:S01]  /*81c0*/  HMMA.16816.F32 R188, R32.reuse, R166, R188 ;  /* 0x000000a620bc723c */ /* 0x040fe200000018bc */
[----:B------:R-:W-:Y:S07]  /*81d0*/  LDSM.16.M88.4 R164, [R213+0x2000] ;  /* 0x00200000d5a4783b */ /* 0x000fee0000000200 */
[C---:B---3--:R-:W-:Y:S08]  /*81e0*/  HMMA.16816.F32 R184, R32.reuse, R4, R184 ;  /* 0x0000000420b8723c */ /* 0x048ff000000018b8 */
[C---:B------:R-:W-:Y:S01]  /*81f0*/  HMMA.16816.F32 R180, R32.reuse, R6, R180 ;  /* 0x0000000620b4723c */ /* 0x040fe200000018b4 */
[----:B------:R-:W3:Y:S07]  /*8200*/  LDSM.16.M88.4 R4, [R214+0x4000] ;  /* 0x00400000d604783b */ /* 0x000eee0000000200 */
        /* <DEDUP_REMOVED lines=26> */
[C---:B----4-:R-:W-:Y:S08]  /*83b0*/  HMMA.16816.F32 R176, R4.reuse, R168, R176 ;  /* 0x000000a804b0723c */ /* 0x050ff000000018b0 */
[----:B------:R-:W-:Y:S01]  /*83c0*/  HMMA.16816.F32 R172, R4, R170, R172 ;  /* 0x000000aa04ac723c */ /* 0x000fe200000018ac */
[----:B------:R-:W4:Y:S04]  /*83d0*/  LDSM.16.M88.4 R4, [R216+0x5000] ;  /* 0x00500000d804783b */ /* 0x000f280000000200 */
[----:B------:R-:W2:Y:S03]  /*83e0*/  LDSM.16.M88.4 R168, [R216+0x4800] ;  /* 0x00480000d8a8783b */ /* 0x000ea60000000200 */
[C---:B-1----:R-:W-:Y:S08]  /*83f0*/  HMMA.16816.F32 R28, R200.reuse, R220, R28 ;  /* 0x000000dcc81c723c */ /* 0x042ff0000000181c */
[C---:B------:R-:W-:Y:S01]  /*8400*/  HMMA.16816.F32 R24, R200.reuse, R222, R24 ;  /* 0x000000dec818723c */ /* 0x040fe20000001818 */
[----:B------:R-:W-:Y:S07]  /*8410*/  LDSM.16.M88.4 R220, [R216+0x5800] ;  /* 0x00580000d8dc783b */ /* 0x000fee0000000200 */
[C---:B---3--:R-:W-:Y:S08]  /*8420*/  HMMA.16816.F32 R192, R200.reuse, R164, R192 ;  /* 0x000000a4c8c0723c */ /* 0x048ff000000018c0 */
[C---:B------:R-:W-:Y:S01]  /*8430*/  HMMA.16816.F32 R188, R200.reuse, R166, R188 ;  /* 0x000000a6c8bc723c */ /* 0x040fe200000018bc */
[----:B------:R-:W-:Y:S07]  /*8440*/  LDSM.16.M88.4 R164, [R215+0x8000] ;  /* 0x00800000d7a4783b */ /* 0x000fee0000000200 */
[C---:B-----5:R-:W-:Y:S08]  /*8450*/  HMMA.16816.F32 R184, R200.reuse, R32, R184 ;  /* 0x00000020c8b8723c */ /* 0x060ff000000018b8 */
        /* <DEDUP_REMOVED lines=25> */
[C---:B------:R-:W-:Y:S08]  /*85f0*/  HMMA.16816.F32 R184, R164.reuse, R196, R184 ;  /* 0x000000c4a4b8723c */ /* 0x040ff000000018b8 */
[----:B------:R-:W-:Y:S01]  /*8600*/  HMMA.16816.F32 R180, R164, R198, R180 ;  /* 0x000000c6a4b4723c */ /* 0x000fe200000018b4 */
[----:B------:R-:W-:Y:S07]  /*8610*/  LDSM.16.M88.4 R196, [R218+0x16000] ;  /* 0x01600000dac4783b */ /* 0x000fee0000000200 */
[C---:B---3--:R-:W-:Y:S08]  /*8620*/  HMMA.16816.F32 R28, R200.reuse, R4, R28 ;  /* 0x00000004c81c723c */ /* 0x048ff0000000181c */
[----:B------:R-:W-:Y:S01]  /*8630*/  HMMA.16816.F32 R24, R200, R6, R24 ;  /* 0x00000006c818723c */ /* 0x000fe20000001818 */
        /* <DEDUP_REMOVED lines=33> */
[----:B------:R-:W-:Y:S01]  /*8850*/  HMMA.16816.F32 R24, R168, R166, R24 ;  /* 0x000000a6a818723c */ /* 0x000fe20000001818 */
[----:B------:R-:W2:Y:S01]  /*8860*/  LDSM.16.M88.4 R164, [R213+0x6800] ;  /* 0x00680000d5a4783b */ /* 0x000ea20000000200 */
[----:B------:R-:W-:-:S06]  /*8870*/  IMAD R3, R3, 0x40, R249 ;  /* 0x0000004003037824 */ /* 0x000fcc00078e02f9 */
[----:B------:R-:W-:Y:S08]  /*8880*/  HMMA.16816.F32 R184, R220, R200, R184 ;  /* 0x000000c8dcb8723c */ /* 0x000ff000000018b8 */
[----:B-1----:R-:W-:Y:S01]  /*8890*/  HMMA.16816.F32 R28, R20, R4, R28 ;  /* 0x00000004141c723c */ /* 0x002fe2000000181c */
[----:B------:R-:W-:-:S07]  /*88a0*/  IADD3 R200, R3, 0x1, RZ ;  /* 0x0000000103c87810 */ /* 0x000fce0007ffe0ff */
[----:B---3--:R-:W-:Y:S01]  /*88b0*/  HMMA.16816.F32 R192, R168, R32, R192 ;  /* 0x00000020a8c0723c */ /* 0x008fe200000018c0 */
[----:B------:R-:W1:Y:S07]  /*88c0*/  I2F R32, R200 ;  /* 0x000000c800207306 */ /* 0x000e6e0000201400 */
[C---:B------:R-:W-:Y:S08]  /*88d0*/  HMMA.16816.F32 R188, R220.reuse, R206, R188 ;  /* 0x000000cedcbc723c */ /* 0x040ff000000018bc */
[C---:B------:R-:W-:Y:S08]  /*88e0*/  HMMA.16816.F32 R176, R220.reuse, R196, R176 ;  /* 0x000000c4dcb0723c */ /* 0x040ff000000018b0 */
[----:B------:R-:W-:Y:S01]  /*88f0*/  HMMA.16816.F32 R172, R220, R198, R172 ;  /* 0x000000c6dcac723c */ /* 0x000fe200000018ac */
[----:B------:R-:W3:Y:S01]  /*8900*/  LDSM.16.M88.4 R196, [R211+0x17000] ;  /* 0x01700000d3c4783b */ /* 0x000ee20000000200 */
[----:B------:R-:W-:Y:S01]  /*8910*/  IADD3 R33, R3, 0x8, RZ ;  /* 0x0000000803217810 */ /* 0x000fe20007ffe0ff */
[----:B-1----:R-:W-:-:S05]  /*8920*/  FFMA.FTZ R29, R32, UR23, R29 ;  /* 0x00000017201d7c23 */ /* 0x002fca000801001d */
[C---:B------:R-:W-:Y:S01]  /*8930*/  HMMA.16816.F32 R24, R20.reuse, R6, R24 ;  /* 0x000000061418723c */ /* 0x040fe20000001818 */
[-C--:B------:R-:W-:Y:S01]  /*8940*/  ISETP.GE.AND P0, PT, R200, R18.reuse, PT ;  /* 0x00000012c800720c */ /* 0x080fe20003f06270 */
[----:B------:R1:W4:Y:S01]  /*8950*/  I2F R201, R33 ;  /* 0x0000002100c97306 */ /* 0x0003220000201400 */
[----:B------:R-:W-:Y:S01]  /*8960*/  IADD3 R19, R3, 0x9, RZ ;  /* 0x0000000903137810 */ /* 0x000fe20007ffe0ff */
[----:B------:R-:W-:Y:S01]  /*8970*/  FFMA.FTZ R31, R32, UR23, R31 ;  /* 0x00000017201f7c23 */ /* 0x000fe2000801001f */
[----:B------:R-:W-:Y:S01]  /*8980*/  ISETP.GE.AND P1, PT, R33, R18, PT ;  /* 0x000000122100720c */ /* 0x000fe20003f26270 */
[----:B------:R-:W-:Y:S02]  /*8990*/  LDSM.16.M88.4 R4, [R213+0x7000] ;  /* 0x00700000d504783b */ /* 0x000fe40000000200 */
[----:B--2---:R-:W-:Y:S01]  /*89a0*/  HMMA.16816.F32 R192, R20, R164, R192 ;  /* 0x000000a414c0723c */ /* 0x004fe200000018c0 */
[-C--:B------:R-:W-:Y:S02]  /*89b0*/  ISETP.GE.AND P2, PT, R200, R11.reuse, PT ;  /* 0x0000000bc800720c */ /* 0x080fe40003f46270 */
[----:B------:R-:W2:Y:S04]  /*89c0*/  I2F R200, R19 ;  /* 0x0000001300c87306 */ /* 0x000ea80000201400 */
[----:B------:R-:W-:Y:S01]  /*89d0*/  FSEL R164, R29, -INF , !P0 ;  /* 0xff8000001da47808 */ /* 0x000fe20004000000 */
[----:B------:R-:W-:Y:S01]  /*89e0*/  HMMA.16816.F32 R188, R168, R34, R188 ;  /* 0x00000022a8bc723c */ /* 0x000fe200000018bc */
[----:B------:R-:W-:-:S02]  /*89f0*/  ISETP.GE.AND P0, PT, R33, R11, PT ;  /* 0x0000000b2100720c */ /* 0x000fc40003f06270 */
[----:B-1----:R-:W1:Y:S05]  /*8a00*/  LDSM.16.M88.4 R32, [R211+0x17800] ;  /* 0x01780000d320783b */ /* 0x002e6a0000000200 */
[----:B----4-:R-:W-:Y:S01]  /*8a10*/  FFMA.FTZ R24, R201, UR23, R24 ;  /* 0x00000017c9187c23 */ /* 0x010fe20008010018 */
[----:B------:R-:W-:Y:S01]  /*8a20*/  HMMA.16816.F32 R180, R220, R202, R180 ;  /* 0x000000cadcb4723c */ /* 0x000fe200000018b4 */
[----:B------:R-:W-:Y:S01]  /*8a30*/  FSEL R165, R31, -INF , !P2 ;  /* 0xff8000001fa57808 */ /* 0x000fe20005000000 */
[----:B------:R-:W-:Y:S01]  /*8a40*/  FFMA.FTZ R26, R201, UR23, R26 ;  /* 0x00000017c91a7c23 */ /* 0x000fe2000801001a */
[----:B------:R-:W-:Y:S01]  /*8a50*/  ISETP.GE.AND P2, PT, R19, R18, PT ;  /* 0x000000121300720c */ /* 0x000fe20003f46270 */
[----:B--2---:R-:W-:-:S02]  /*8a60*/  FFMA.FTZ R25, R200, UR23, R25 ;  /* 0x00000017c8197c23 */ /* 0x004fc40008010019 */
[----:B------:R-:W-:Y:S02]  /*8a70*/  FFMA.FTZ R27, R200, UR23, R27 ;  /* 0x00000017c81b7c23 */ /* 0x000fe4000801001b */
[----:B---3--:R-:W-:Y:S01]  /*8a80*/  HMMA.16816.F32 R184, R168, R196, R184 ;  /* 0x000000c4a8b8723c */ /* 0x008fe200000018b8 */
[----:B------:R-:W-:-:S06]  /*8a90*/  IADD3 R202, R3, 0x10, RZ ;  /* 0x0000001003ca7810 */ /* 0x000fcc0007ffe0ff */
[----:B------:R-:W-:Y:S02]  /*8aa0*/  FSEL R196, R24, -INF , !P1 ;  /* 0xff80000018c47808 */ /* 0x000fe40004800000 */
[----:B------:R-:W-:Y:S01]  /*8ab0*/  ISETP.GE.AND P1, PT, R19, R11, PT ;  /* 0x0000000b1300720c */ /* 0x000fe20003f26270 */
[----:B------:R-:W-:Y:S01]  /*8ac0*/  HMMA.16816.F32 R188, R20, R166, R188 ;  /* 0x000000a614bc723c */ /* 0x000fe200000018bc */
[----:B------:R-:W-:Y:S01]  /*8ad0*/  FSEL R31, R26, -INF , !P0 ;  /* 0xff8000001a1f7808 */ /* 0x000fe20004000000 */
[----:B------:R-:W2:Y:S05]  /*8ae0*/  I2F R29, R202 ;  /* 0x000000ca001d7306 */ /* 0x000eaa0000201400 */
[----:B------:R-:W-:-:S02]  /*8af0*/  FSEL R167, R25, -INF , !P2 ;  /* 0xff80000019a77808 */ /* 0x000fc40005000000 */
[----:B------:R-:W-:Y:S02]  /*8b00*/  FSEL R166, R27, -INF , !P1 ;  /* 0xff8000001ba67808 */ /* 0x000fe40004800000 */
[----:B------:R-:W3:Y:S01]  /*8b10*/  LDSM.16.M88.4 R24, [R213+0x7800] ;  /* 0x00780000d518783b */ /* 0x000ee20000000200 */
[C---:B------:R-:W-:Y:S01]  /*8b20*/  IADD3 R19, R3.reuse, 0x11, RZ ;  /* 0x0000001103137810 */ /* 0x040fe20007ffe0ff */
[----:B------:R-:W-:Y:S01]  /*8b30*/  HMMA.16816.F32 R180, R168, R198, R180 ;  /* 0x000000c6a8b4723c */ /* 0x000fe200000018b4 */
[----:B------:R-:W-:Y:S01]  /*8b40*/  IADD3 R197, R3, 0x18, RZ ;  /* 0x0000001803c57810 */ /* 0x000fe20007ffe0ff */
[----:B------:R-:W-:Y:S01]  /*8b50*/  UISETP.GE.AND UP0, UPT, UR6, 0x3, UPT ;  /* 0x000000030600788c */ /* 0x000fe2000bf06270 */
[----:B------:R4:W5:Y:S01]  /*8b60*/  I2F R204, R19 ;  /* 0x0000001300cc7306 */ /* 0x0009620000201400 */
[----:B------:R-:W-:Y:S01]  /*8b70*/  ISETP.GE.AND P0, PT, R202, R18, PT ;  /* 0x00000012ca00720c */ /* 0x000fe20003f06270 */
[----:B--2---:R-:W-:-:S03]  /*8b80*/  FFMA.FTZ R192, R29, UR23, R192 ;  /* 0x000000171dc07c23 */ /* 0x004fc600080100c0 */
[----:B-1----:R-:W-:Y:S01]  /*8b90*/  HMMA.16816.F32 R176, R168, R32, R176 ;  /* 0x00000020a8b0723c */ /* 0x002fe200000018b0 */
[----:B------:R-:W-:-:S07]  /*8ba0*/  IADD3 R198, R3, 0x19, RZ ;  /* 0x0000001903c67810 */ /* 0x000fce0007ffe0ff */
[----:B------:R-:W-:Y:S01]  /*8bb0*/  HMMA.16816.F32 R184, R20, R4, R184 ;  /* 0x0000000414b8723c */ /* 0x000fe200000018b8 */
[----:B------:R-:W1:Y:S01]  /*8bc0*/  I2F R203, R197 ;  /* 0x000000c500cb7306 */ /* 0x000e620000201400 */
[----:B------:R-:W-:Y:S01]  /*8bd0*/  FSEL R201, R192, -INF , !P0 ;  /* 0xff800000c0c97808 */ /* 0x000fe20004000000 */
[----:B------:R-:W-:Y:S01]  /*8be0*/  FFMA.FTZ R194, R29, UR23, R194 ;  /* 0x000000171dc27c23 */ /* 0x000fe200080100c2 */
[----:B------:R-:W-:Y:S01]  /*8bf0*/  ISETP.GE.AND P2, PT, R202, R11, PT ;  /* 0x0000000bca00720c */ /* 0x000fe20003f46270 */
[----:B------:R-:W-:-:S04]  /*8c00*/  DEPBAR.LE SB0, 0x0 ;  /* 0x000080000000791a */ /* 0x000fc80000000000 */
[----:B------:R-:W-:Y:S01]  /*8c10*/  IADD3 R4, R3, 0x20, RZ ;  /* 0x0000002003047810 */ /* 0x000fe20007ffe0ff */
[----:B------:R-:W2:Y:S01]  /*8c20*/  I2F R192, R198 ;  /* 0x000000c600c07306 */ /* 0x000ea20000201400 */
[C---:B------:R-:W-:Y:S02]  /*8c30*/  ISETP.GE.AND P1, PT, R19.reuse, R18, PT ;  /* 0x000000121300720c */ /* 0x040fe40003f26270 */
[----:B------:R-:W-:-:S05]  /*8c40*/  ISETP.GE.AND P0, PT, R19, R11, PT ;  /* 0x0000000b1300720c */ /* 0x000fca0003f06270 */
[----:B------:R-:W2:Y:S01]  /*8c50*/  I2F R5, R4 ;  /* 0x0000000400057306 */ /* 0x000ea20000201400 */
[----:B----4-:R-:W-:Y:S01]  /*8c60*/  IADD3 R19, R3, 0x21, RZ ;  /* 0x0000002103137810 */ /* 0x010fe20007ffe0ff */
[----:B-----5:R-:W-:Y:S01]  /*8c70*/  FFMA.FTZ R205, R204, UR23, R193 ;  /* 0x00000017cccd7c23 */ /* 0x020fe200080100c1 */
[----:B------:R-:W-:Y:S01]  /*8c80*/  FSEL R193, R194, -INF , !P2 ;  /* 0xff800000c2c17808 */ /* 0x000fe20005000000 */
[----:B------:R-:W-:-:S04]  /*8c90*/  FFMA.FTZ R195, R204, UR23, R195 ;  /* 0x00000017ccc37c23 */ /* 0x000fc800080100c3 */
[----:B------:R-:W4:Y:S01]  /*8ca0*/  I2F R32, R19 ;  /* 0x0000001300207306 */ /* 0x000f220000201400 */
[----:B------:R-:W-:Y:S01]  /*8cb0*/  FSEL R205, R205, -INF , !P1 ;  /* 0xff800000cdcd7808 */ /* 0x000fe20004800000 */
[----:B-1----:R-:W-:Y:S01]  /*8cc0*/  FFMA.FTZ R29, R203, UR23, R188 ;  /* 0x00000017cb1d7c23 */ /* 0x002fe200080100bc */
[----:B------:R-:W-:Y:S01]  /*8cd0*/  ISETP.GE.AND P2, PT, R197, R18, PT ;  /* 0x00000012c500720c */ /* 0x000fe20003f46270 */
[----:B------:R-:W-:Y:S01]  /*8ce0*/  FFMA.FTZ R190, R203, UR23, R190 ;  /* 0x00000017cbbe7c23 */ /* 0x000fe200080100be */
[----:B------:R-:W-:Y:S01]  /*8cf0*/  ISETP.GE.AND P1, PT, R197, R11, PT ;  /* 0x0000000bc500720c */ /* 0x000fe20003f26270 */
[----:B------:R-:W-:Y:S01]  /*8d00*/  HMMA.16816.F32 R172, R168, R34, R172 ;  /* 0x00000022a8ac723c */ /* 0x000fe200000018ac */
[----:B------:R-:W-:Y:S01]  /*8d10*/  FSEL R199, R195, -INF , !P0 ;  /* 0xff800000c3c77808 */ /* 0x000fe20004000000 */
[----:B--2---:R-:W-:Y:S01]  /*8d20*/  FFMA.FTZ R191, R192, UR23, R191 ;  /* 0x00000017c0bf7c23 */ /* 0x004fe200080100bf */
[----:B------:R-:W-:Y:S01]  /*8d30*/  FSEL R29, R29, -INF , !P2 ;  /* 0xff8000001d1d7808 */ /* 0x000fe20005000000 */
[----:B------:R-:W-:Y:S01]  /*8d40*/  FFMA.FTZ R184, R5, UR23, R184 ;  /* 0x0000001705b87c23 */ /* 0x000fe200080100b8 */
[----:B------:R-:W-:-:S03]  /*8d50*/  FSEL R195, R190, -INF , !P1 ;  /* 0xff800000bec37808 */ /* 0x000fc60004800000 */
[----:B---3--:R-:W-:Y:S01]  /*8d60*/  HMMA.16816.F32 R176, R20, R24, R176 ;  /* 0x0000001814b0723c */ /* 0x008fe200000018b0 */
[----:B------:R-:W-:Y:S01]  /*8d70*/  ISETP.GE.AND P2, PT, R198, R11, PT ;  /* 0x0000000bc600720c */ /* 0x000fe20003f46270 */
[----:B------:R-:W-:Y:S01]  /*8d80*/  FFMA.FTZ R186, R5, UR23, R186 ;  /* 0x0000001705ba7c23 */ /* 0x000fe200080100ba */
[----:B------:R-:W-:Y:S01]  /*8d90*/  ISETP.GE.AND P1, PT, R4, R18, PT ;  /* 0x000000120400720c */ /* 0x000fe20003f26270 */
[----:B------:R-:W-:Y:S01]  /*8da0*/  FFMA.FTZ R189, R192, UR23, R189 ;  /* 0x00000017c0bd7c23 */ /* 0x000fe200080100bd */
[----:B------:R-:W-:-:S03]  /*8db0*/  IADD3 R5, R3, 0x30, RZ ;  /* 0x0000003003057810 */ /* 0x000fc60007ffe0ff */
[----:B------:R-:W-:Y:S01]  /*8dc0*/  HMMA.16816.F32 R180, R20, R6, R180 ;  /* 0x0000000614b4723c */ /* 0x000fe200000018b4 */
[-C--:B------:R-:W-:Y:S02]  /*8dd0*/  ISETP.GE.AND P0, PT, R198, R18.reuse, PT ;  /* 0x00000012c600720c */ /* 0x080fe40003f06270 */
[----:B------:R-:W-:Y:S02]  /*8de0*/  FSEL R171, R191, -INF , !P2 ;  /* 0xff800000bfab7808 */ /* 0x000fe40005000000 */
[----:B------:R-:W-:Y:S02]  /*8df0*/  FSEL R235, R184, -INF , !P1 ;  /* 0xff800000b8eb7808 */ /* 0x000fe40004800000 */
[----:B------:R-:W-:Y:S02]  /*8e00*/  IADD3 R6, R3, 0x28, RZ ;  /* 0x0000002803067810 */ /* 0x000fe40007ffe0ff */
[C---:B------:R-:W-:Y:S01]  /*8e10*/  ISETP.GE.AND P2, PT, R19.reuse, R18, PT ;  /* 0x000000121300720c */ /* 0x040fe20003f46270 */
[----:B------:R-:W-:Y:S01]  /*8e20*/  BAR.SYNC.DEFER_BLOCKING 0x0 ;  /* 0x0000000000007b1d */ /* 0x000fe20000010000 */
[----:B------:R-:W-:Y:S01]  /*8e30*/  ISETP.GE.AND P1, PT, R19, R11, PT ;  /* 0x0000000b1300720c */ /* 0x000fe20003f26270 */
[----:B----4-:R-:W-:Y:S01]  /*8e40*/  FFMA.FTZ R25, R32, UR23, R185 ;  /* 0x0000001720197c23 */ /* 0x010fe200080100b9 */
[----:B------:R-:W-:-:S02]  /*8e50*/  FSEL R197, R189, -INF , !P0 ;  /* 0xff800000bdc57808 */ /* 0x000fc40004000000 */
[----:B------:R-:W-:Y:S01]  /*8e60*/  IADD3 R33, R3, 0x29, RZ ;  /* 0x0000002903217810 */ /* 0x000fe20007ffe0ff */
[----:B------:R-:W1:Y:S01]  /*8e70*/  I2F R19, R5 ;  /* 0x0000000500137306 */ /* 0x000e620000201400 */
[----:B------:R-:W-:Y:S02]  /*8e80*/  ISETP.GE.AND P0, PT, R4, R11, PT ;  /* 0x0000000b0400720c */ /* 0x000fe40003f06270 */
[----:B------:R-:W-:-:S05]  /*8e90*/  FSEL R25, R25, -INF , !P2 ;  /* 0xff80000019197808 */ /* 0x000fca0005000000 */
[----:B------:R2:W3:Y:S01]  /*8ea0*/  I2F R7, R6 ;  /* 0x0000000600077306 */ /* 0x0004e20000201400 */
[----:B------:R-:W-:Y:S02]  /*8eb0*/  FSEL R229, R186, -INF , !P0 ;  /* 0xff800000bae57808 */ /* 0x000fe40004000000 */
[C---:B------:R-:W-:Y:S02]  /*8ec0*/  ISETP.GE.AND P0, PT, R6.reuse, R18, PT ;  /* 0x000000120600720c */ /* 0x040fe40003f06270 */
[----:B------:R-:W-:-:S03]  /*8ed0*/  ISETP.GE.AND P2, PT, R6, R11, PT ;  /* 0x0000000b0600720c */ /* 0x000fc60003f46270 */
[----:B------:R-:W4:Y:S01]  /*8ee0*/  I2F R4, R33 ;  /* 0x0000002100047306 */ /* 0x000f220000201400 */
[----:B------:R-:W-:Y:S01]  /*8ef0*/  HMMA.16816.F32 R172, R20, R26, R172 ;  /* 0x0000001a14ac723c */ /* 0x000fe200000018ac */
[----:B--2---:R-:W-:-:S06]  /*8f00*/  IADD3 R6, R3, 0x31, RZ ;  /* 0x0000003103067810 */ /* 0x004fcc0007ffe0ff */
[----:B------:R-:W2:Y:S01]  /*8f10*/  I2F R24, R6 ;  /* 0x0000000600187306 */ /* 0x000ea20000201400 */
[----:B------:R-:W-:Y:S02]  /*8f20*/  FFMA.FTZ R187, R32, UR23, R187 ;  /* 0x0000001720bb7c23 */ /* 0x000fe400080100bb */
[C---:B-1----:R-:W-:Y:S02]  /*8f30*/  FFMA.FTZ R176, R19.reuse, UR23, R176 ;  /* 0x0000001713b07c23 */ /* 0x042fe400080100b0 */
[----:B------:R-:W-:Y:S01]  /*8f40*/  FFMA.FTZ R178, R19, UR23, R178 ;  /* 0x0000001713b27c23 */ /* 0x000fe200080100b2 */
[----:B------:R-:W-:Y:S01]  /*8f50*/  IADD3 R20, R3, 0x38, RZ ;  /* 0x0000003803147810 */ /* 0x000fe20007ffe0ff */
[----:B---3--:R-:W-:Y:S01]  /*8f60*/  FFMA.FTZ R180, R7, UR23, R180 ;  /* 0x0000001707b47c23 */ /* 0x008fe200080100b4 */
[----:B------:R-:W1:Y:S01]  /*8f70*/  I2F R19, R3 ;  /* 0x0000000300137306 */ /* 0x000e620000201400 */
[----:B------:R-:W-:Y:S01]  /*8f80*/  FSEL R226, R187, -INF , !P1 ;  /* 0xff800000bbe27808 */ /* 0x000fe20004800000 */
[----:B------:R-:W-:Y:S01]  /*8f90*/  FFMA.FTZ R182, R7, UR23, R182 ;  /* 0x0000001707b67c23 */ /* 0x000fe200080100b6 */
[----:B------:R-:W-:Y:S01]  /*8fa0*/  ISETP.GE.AND P1, PT, R33, R18, PT ;  /* 0x000000122100720c */ /* 0x000fe20003f26270 */
[----:B----4-:R-:W-:Y:S01]  /*8fb0*/  FFMA.FTZ R21, R4, UR23, R181 ;  /* 0x0000001704157c23 */ /* 0x010fe200080100b5 */
[----:B------:R-:W-:Y:S01]  /*8fc0*/  FSEL R233, R180, -INF , !P0 ;  /* 0xff800000b4e97808 */ /* 0x000fe20004000000 */
[----:B------:R-:W-:-:S02]  /*8fd0*/  FFMA.FTZ R183, R4, UR23, R183 ;  /* 0x0000001704b77c23 */ /* 0x000fc400080100b7 */
[----:B------:R-:W3:Y:S01]  /*8fe0*/  I2F R7, R20 ;  /* 0x0000001400077306 */ /* 0x000ee20000201400 */
[-C--:B------:R-:W-:Y:S02]  /*8ff0*/  ISETP.GE.AND P0, PT, R33, R11.reuse, PT ;  /* 0x0000000b2100720c */ /* 0x080fe40003f06270 */
[----:B------:R-:W-:Y:S02]  /*9000*/  FSEL R227, R182, -INF , !P2 ;  /* 0xff800000b6e37808 */ /* 0x000fe40005000000 */
[----:B------:R-:W-:Y:S01]  /*9010*/  FSEL R21, R21, -INF , !P1 ;  /* 0xff80000015157808 */ /* 0x000fe20004800000 */
[----:B--2---:R-:W-:Y:S01]  /*9020*/  FFMA.FTZ R23, R24, UR23, R177 ;  /* 0x0000001718177c23 */ /* 0x004fe200080100b1 */
[C---:B------:R-:W-:Y:S02]  /*9030*/  ISETP.GE.AND P2, PT, R5.reuse, R18, PT ;  /* 0x000000120500720c */ /* 0x040fe40003f46270 */
[----:B------:R-:W-:Y:S02]  /*9040*/  ISETP.GE.AND P1, PT, R5, R11, PT ;  /* 0x0000000b0500720c */ /* 0x000fe40003f26270 */
[----:B------:R-:W-:-:S02]  /*9050*/  FSEL R5, R183, -INF , !P0 ;  /* 0xff800000b7057808 */ /* 0x000fc40004000000 */
[----:B------:R-:W-:Y:S02]  /*9060*/  ISETP.GE.AND P0, PT, R6, R18, PT ;  /* 0x000000120600720c */ /* 0x000fe40003f06270 */
[----:B------:R-:W-:Y:S02]  /*9070*/  IADD3 R4, R3, 0x39, RZ ;  /* 0x0000003903047810 */ /* 0x000fe40007ffe0ff */
[----:B------:R-:W-:Y:S01]  /*9080*/  FSEL R231, R176, -INF , !P2 ;  /* 0xff800000b0e77808 */ /* 0x000fe20005000000 */
[----:B-1----:R-:W-:Y:S01]  /*9090*/  FFMA.FTZ R30, R19, UR23, R30 ;  /* 0x00000017131e7c23 */ /* 0x002fe2000801001e */
[-C--:B------:R-:W-:Y:S01]  /*90a0*/  ISETP.GE.AND P2, PT, R6, R11.reuse, PT ;  /* 0x0000000b0600720c */ /* 0x080fe20003f46270 */
[----:B------:R-:W-:Y:S01]  /*90b0*/  FFMA.FTZ R179, R24, UR23, R179 ;  /* 0x0000001718b37c23 */ /* 0x000fe200080100b3 */
[----:B------:R-:W-:Y:S01]  /*90c0*/  FSEL R23, R23, -INF , !P0 ;  /* 0xff80000017177808 */ /* 0x000fe20004000000 */
[----:B------:R-:W1:Y:S01]  /*90d0*/  I2F R6, R4 ;  /* 0x0000000400067306 */ /* 0x000e620000201400 */
[----:B------:R-:W-:Y:S01]  /*90e0*/  ISETP.GE.AND P0, PT, R3, R11, PT ;  /* 0x0000000b0300720c */ /* 0x000fe20003f06270 */
[----:B---3--:R-:W-:-:S02]  /*90f0*/  FFMA.FTZ R27, R7, UR23, R172 ;  /* 0x00000017071b7c23 */ /* 0x008fc400080100ac */
[----:B------:R-:W-:Y:S01]  /*9100*/  FFMA.FTZ R174, R7, UR23, R174 ;  /* 0x0000001707ae7c23 */ /* 0x000fe200080100ae */
[----:B------:R-:W-:Y:S02]  /*9110*/  FSEL R203, R30, -INF , !P0 ;  /* 0xff8000001ecb7808 */ /* 0x000fe40004000000 */
[----:B------:R-:W-:Y:S02]  /*9120*/  FSEL R7, R179, -INF , !P2 ;  /* 0xff800000b3077808 */ /* 0x000fe40005000000 */
[----:B------:R-:W-:Y:S02]  /*9130*/  PLOP3.LUT P0, PT, PT, PT, UP0, 0x80, 0x0 ;  /* 0x000000000000781c */ /* 0x000fe40003f0f008 */
[----:B------:R-:W-:Y:S01]  /*9140*/  ISETP.GE.AND P2, PT, R20, R18, PT ;  /* 0x000000121400720c */ /* 0x000fe20003f46270 */
[----:B------:R-:W-:Y:S01]  /*9150*/  FFMA.FTZ R28, R19, UR23, R28 ;  /* 0x00000017131c7c23 */ /* 0x000fe2000801001c */
[----:B------:R-:W-:Y:S02]  /*9160*/  FSEL R225, R178, -INF , !P1 ;  /* 0xff800000b2e17808 */ /* 0x000fe40004800000 */
[----:B------:R-:W-:-:S02]  /*9170*/  FSEL R27, R27, -INF , !P2 ;  /* 0xff8000001b1b7808 */ /* 0x000fc40005000000 */
[-C--:B------:R-:W-:Y:S02]  /*9180*/  ISETP.GE.AND P1, PT, R3, R18.reuse, PT ;  /* 0x000000120300720c */ /* 0x080fe40003f26270 */
[-C--:B------:R-:W-:Y:S01]  /*9190*/  ISETP.GE.AND P2, PT, R20, R11.reuse, PT ;  /* 0x0000000b1400720c */ /* 0x080fe20003f46270 */
[----:B-1----:R-:W-:Y:S01]  /*91a0*/  FFMA.FTZ R173, R6, UR23, R173 ;  /* 0x0000001706ad7c23 */ /* 0x002fe200080100ad */
[----:B------:R-:W-:Y:S01]  /*91b0*/  FSEL R239, R28, -INF , !P1 ;  /* 0xff8000001cef7808 */ /* 0x000fe20004800000 */
[----:B------:R-:W-:Y:S01]  /*91c0*/  FFMA.FTZ R175, R6, UR23, R175 ;  /* 0x0000001706af7c23 */ /* 0x000fe200080100af */
[----:B------:R-:W-:Y:S02]  /*91d0*/  FSEL R223, R174, -INF , !P2 ;  /* 0xff800000aedf7808 */ /* 0x000fe40005000000 */
[C---:B------:R-:W-:Y:S02]  /*91e0*/  ISETP.GE.AND P2, PT, R4.reuse, R18, PT ;  /* 0x000000120400720c */ /* 0x040fe40003f46270 */
[----:B------:R-:W-:-:S02]  /*91f0*/  ISETP.GE.AND P1, PT, R4, R11, PT ;  /* 0x0000000b0400720c */ /* 0x000fc40003f26270 */
[----:B------:R-:W-:Y:S02]  /*9200*/  FSEL R189, R173, -INF , !P2 ;  /* 0xff800000adbd7808 */ /* 0x000fe40005000000 */
[----:B------:R-:W-:Y:S01]  /*9210*/  FSEL R247, R175, -INF , !P1 ;  /* 0xff800000aff77808 */ /* 0x000fe20004800000 */
[----:B------:R-:W-:Y:S05]  /*9220*/  @!P0 BRA `(.L_x_990) ;  /* 0x000004c000008947 */ /* 0x000fea0003800000 */
[----:B------:R-:W2:Y:S01]  /*9230*/  LDL.64 R244, [R1+0x18] ;  /* 0x0000180001f47983 */ /* 0x000ea20000100a00 */
[----:B------:R-:W-:-:S03]  /*9240*/  ULDC.64 UR4, c[0x0][0x198] ;  /* 0x0000660000047ab9 */ /* 0x000fc60000000a00 */
[----:B------:R-:W3:Y:S01]  /*9250*/  LDL.64 R248, [R1+0x10] ;  /* 0x0000100001f87983 */ /* 0x000ee20000100a00 */
[----:B------:R-:W-:Y:S01]  /*9260*/  USHF.L.U32 UR35, UR4, 0x6, URZ ;  /* 0x0000000604237899 */ /* 0x000fe2000800063f */
[----:B------:R-:W-:Y:S01]  /*9270*/  BSSY B0, `(.L_x_991) ;  /* 0x0000046000007945 */ /* 0x000fe20003800000 */
[----:B------:R-:W-:Y:S01]  /*9280*/  UIADD3 UR36, UR6, -0x3, URZ ;  /* 0xfffffffd06247890 */ /* 0x000fe2000fffe03f */
[----:B------:R1:W-:Y:S01]  /*9290*/  @P6 STS.128 [R250+0x10000], RZ ;  /* 0x010000fffa006388 */ /* 0x0003e20000000c00 */
        /* <DEDUP_REMOVED lines=67> */
.L_x_992:
[----:B------:R-:W-:Y:S05]  /*96d0*/  BSYNC B0 ;  /* 0x0000000000007941 */ /* 0x000fea0003800000 */
.L_x_991:
[----:B------:R-:W0:Y:S02]  /*96e0*/  LDGDEPBAR ;  /* 0x00000000000079af */ /* 0x000e240000000000 */
.L_x_990:
[----:B------:R-:W-:Y:S01]  /*96f0*/  FMNMX.FTZ R3, R2, R239, !PT ;  /* 0x000000ef02037209 */ /* 0x000fe20007810000 */
[----:B------:R-:W-:Y:S01]  /*9700*/  USHF.L.U32 UR5, UR34, 0x1, URZ ;  /* 0x0000000122057899 */ /* 0x000fe2000800063f */
[----:B------:R-:W-:Y:S01]  /*9710*/  FMNMX.FTZ R24, R0, R203, !PT ;  /* 0x000000cb00187209 */ /* 0x000fe20007810000 */
[----:B------:R-:W-:Y:S01]  /*9720*/  IMAD.WIDE.U32 R206, R8, -0x2daee0ad, RZ ;  /* 0xd2511f5308ce7825 */ /* 0x000fe200078e00ff */
[----:B------:R-:W-:Y:S01]  /*9730*/  FMNMX.FTZ R3, R164, R3, !PT ;  /* 0x00000003a4037209 */ /* 0x000fe20007810000 */
[----:B------:R-:W-:Y:S01]  /*9740*/  ULOP3.LUT UR4, UR5, UR33, URZ, 0x3c, !UPT ;  /* 0x0000002105047292 */ /* 0x000fe2000f8e3c3f */
[----:B------:R-:W-:Y:S01]  /*9750*/  FMNMX.FTZ R24, R165, R24, !PT ;  /* 0x00000018a5187209 */ /* 0x000fe20007810000 */
[----:B-1----:R-:W-:Y:S01]  /*9760*/  IMAD.WIDE.U32 R168, R10, -0x326172a9, RZ ;  /* 0xcd9e8d570aa87825 */ /* 0x002fe200078e00ff */
[----:B------:R-:W-:Y:S01]  /*9770*/  FMNMX.FTZ R32, R196, R3, !PT ;  /* 0x00000003c4207209 */ /* 0x000fe20007810000 */
[----:B------:R-:W-:Y:S01]  /*9780*/  UIADD3 UR5, UR5, 0x1, URZ ;  /* 0x0000000105057890 */ /* 0x000fe2000fffe03f */
[----:B------:R-:W-:Y:S01]  /*9790*/  FMNMX.FTZ R3, R31, R24, !PT ;  /* 0x000000181f037209 */ /* 0x000fe20007810000 */
[----:B------:R-:W-:Y:S01]  /*97a0*/  UMOV UR7, UR34 ;  /* 0x0000002200077c82 */ /* 0x000fe20008000000 */
[----:B------:R-:W-:Y:S01]  /*97b0*/  FMNMX.FTZ R32, R167, R32, !PT ;  /* 0x00000020a7207209 */ /* 0x000fe20007810000 */
[----:B------:R-:W-:Y:S01]  /*97c0*/  ULOP3.LUT UR5, UR5, UR33, URZ, 0x3c, !UPT ;  /* 0x0000002105057292 */ /* 0x000fe2000f8e3c3f */
        /* <DEDUP_REMOVED lines=16> */
[----:B------:R-:W-:Y:S01]  /*98d0*/  LOP3.LUT R182, R207, UR4, RZ, 0x3c, !PT ;  /* 0x00000004cfb67c12 */ /* 0x000fe2000f8e3cff */
[----:B------:R-:W-:Y:S01]  /*98e0*/  UIADD3 UR4, UR33, -0x4498517b, URZ ;  /* 0xbb67ae8521047890 */ /* 0x000fe2000fffe03f */
[----:B------:R-:W-:Y:S02]  /*98f0*/  FMNMX.FTZ R32, R231, R32, !PT ;  /* 0x00000020e7207209 */ /* 0x000fe40007810000 */
[----:B------:R-:W-:Y:S01]  /*9900*/  FMNMX.FTZ R24, R5, R24, !PT ;  /* 0x0000001805187209 */ /* 0x000fe20007810000 */
[----:B------:R-:W-:Y:S01]  /*9910*/  IMAD.WIDE.U32 R182, R182, -0x326172a9, RZ ;  /* 0xcd9e8d57b6b67825 */ /* 0x000fe200078e00ff */
[----:B------:R-:W-:-:S02]  /*9920*/  FMNMX.FTZ R32, R23, R32, !PT ;  /* 0x0000002017207209 */ /* 0x000fc40007810000 */
[----:B------:R-:W-:Y:S02]  /*9930*/  FMNMX.FTZ R24, R225, R24, !PT ;  /* 0x00000018e1187209 */ /* 0x000fe40007810000 */
[----:B------:R-:W-:Y:S02]  /*9940*/  FMNMX.FTZ R32, R27, R32, !PT ;  /* 0x000000201b207209 */ /* 0x000fe40007810000 */
[----:B------:R-:W-:Y:S02]  /*9950*/  LOP3.LUT R34, R169, R9, RZ, 0x3c, !PT ;  /* 0x00000009a9227212 */ /* 0x000fe400078e3cff */
[----:B------:R-:W-:Y:S02]  /*9960*/  FMNMX.FTZ R3, R189, R32, !PT ;  /* 0x00000020bd037209 */ /* 0x000fe40007810000 */
[----:B------:R-:W-:Y:S01]  /*9970*/  LOP3.LUT R242, R183, UR16, R168, 0x96, !PT ;  /* 0x00000010b7f27c12 */ /* 0x000fe2000f8e96a8 */
[----:B------:R-:W-:Y:S01]  /*9980*/  IMAD.WIDE.U32 R34, R34, -0x2daee0ad, RZ ;  /* 0xd2511f5322227825 */ /* 0x000fe200078e00ff */
[----:B------:R-:W-:Y:S01]  /*9990*/  FMNMX.FTZ R24, R7, R24, !PT ;  /* 0x0000001807187209 */ /* 0x000fe20007810000 */
[----:B------:R-:W1:Y:S02]  /*99a0*/  SHFL.BFLY PT, R180, R3, 0x2, 0x1f ;  /* 0x0c401f0003b47f89 */ /* 0x000e6400000e0000 */
[----:B------:R-:W-:Y:S01]  /*99b0*/  IMAD.WIDE.U32 R242, R242, -0x2daee0ad, RZ ;  /* 0xd2511f53f2f27825 */ /* 0x000fe200078e00ff */
[----:B------:R-:W-:-:S02]  /*99c0*/  FMNMX.FTZ R24, R223, R24, !PT ;  /* 0x00000018df187209 */ /* 0x000fc40007810000 */
[----:B------:R-:W-:Y:S01]  /*99d0*/  LOP3.LUT R32, R35, UR4, R206, 0x96, !PT ;  /* 0x0000000423207c12 */ /* 0x000fe2000f8e96ce */
[----:B------:R-:W-:Y:S01]  /*99e0*/  UIADD3 UR4, UR33, 0x646e171e, URZ ;  /* 0x646e171e21047890 */ /* 0x000fe2000fffe03f */
[----:B------:R-:W-:Y:S02]  /*99f0*/  FMNMX.FTZ R24, R247, R24, !PT ;  /* 0x00000018f7187209 */ /* 0x000fe40007810000 */
        /* <DEDUP_REMOVED lines=8> */
[----:B------:R-:W1:Y:S01]  /*9a80*/  SHFL.BFLY PT, R3, R24, 0x2, 0x1f ;  /* 0x0c401f0018037f89 */ /* 0x000e6200000e0000 */
[----:B------:R-:W-:-:S03]  /*9a90*/  LOP3.LUT R242, R237, UR12, R242, 0x96, !PT ;  /* 0x0000000cedf27c12 */ /* 0x000fc6000f8e96f2 */
[----:B------:R-:W2:Y:S01]  /*9aa0*/  SHFL.BFLY PT, R19, R180, 0x1, 0x1f ;  /* 0x0c201f00b4137f89 */ /* 0x000ea200000e0000 */
[----:B------:R-:W-:Y:S01]  /*9ab0*/  LOP3.LUT R236, R241, UR10, R236, 0x96, !PT ;  /* 0x0000000af1ec7c12 */ /* 0x000fe2000f8e96ec */
[----:B------:R-:W-:-:S04]  /*9ac0*/  IMAD.WIDE.U32 R242, R242, -0x326172a9, RZ ;  /* 0xcd9e8d57f2f27825 */ /* 0x000fc800078e00ff */
[----:B------:R-:W-:Y:S01]  /*9ad0*/  IMAD.WIDE.U32 R236, R236, -0x326172a9, RZ ;  /* 0xcd9e8d57ecec7825 */ /* 0x000fe200078e00ff */
[----:B------:R-:W-:-:S04]  /*9ae0*/  LOP3.LUT R200, R243, UR11, R244, 0x96, !PT ;  /* 0x0000000bf3c87c12 */ /* 0x000fc8000f8e96f4 */
[----:B------:R-:W-:Y:S02]  /*9af0*/  LOP3.LUT R204, R237, UR9, R242, 0x96, !PT ;  /* 0x00000009edcc7c12 */ /* 0x000fe4000f8e96f2 */
[----:B-1----:R-:W-:Y:S02]  /*9b00*/  FMNMX.FTZ R3, R24, R3, !PT ;  /* 0x0000000318037209 */ /* 0x002fe40007810000 */
[----:B--2---:R-:W-:-:S03]  /*9b10*/  FMNMX.FTZ R19, R180, R19, !PT ;  /* 0x00000013b4137209 */ /* 0x004fc60007810000 */
[----:B------:R-:W1:Y:S01]  /*9b20*/  SHFL.BFLY PT, R24, R3, 0x1, 0x1f ;  /* 0x0c201f0003187f89 */ /* 0x000e6200000e0000 */
[C---:B------:R-:W-:Y:S01]  /*9b30*/  FSETP.NEU.FTZ.AND P2, PT, R19.reuse, -INF , PT ;  /* 0xff8000001300780b */ /* 0x040fe20003f5d000 */
[----:B------:R-:W-:-:S05]  /*9b40*/  FMUL.FTZ R194, R19, c[0x0][0x23c] ;  /* 0x00008f0013c27a20 */ /* 0x000fca0000410000 */
[----:B------:R-:W-:-:S05]  /*9b50*/  FSEL R194, R194, RZ, P2 ;  /* 0x000000ffc2c27208 */ /* 0x000fca0001000000 */
[--C-:B------:R-:W-:Y:S02]  /*9b60*/  FFMA.FTZ R192, R201, c[0x0][0x23c], -R194.reuse ;  /* 0x00008f00c9c07a23 */ /* 0x100fe400000108c2 */
[----:B------:R-:W-:Y:S02]  /*9b70*/  FFMA.FTZ R191, R205, c[0x0][0x23c], -R194 ;  /* 0x00008f00cdbf7a23 */ /* 0x000fe400000108c2 */
[----:B------:R-:W-:Y:S02]  /*9b80*/  IMAD.WIDE.U32 R200, R200, -0x2daee0ad, RZ ;  /* 0xd2511f53c8c87825 */ /* 0x000fe400078e00ff */
[----:B------:R-:W-:Y:S02]  /*9b90*/  MUFU.EX2 R192, R192 ;  /* 0x000000c000c07308 */ /* 0x000fe40000000800 */
[----:B------:R-:W-:Y:S01]  /*9ba0*/  IMAD.WIDE.U32 R204, R204, -0x2daee0ad, RZ ;  /* 0xd2511f53cccc7825 */ /* 0x000fe200078e00ff */
[----:B------:R-:W-:Y:S02]  /*9bb0*/  LOP3.LUT R248, R201, UR8, R240, 0x96, !PT ;  /* 0x00000008c9f87c12 */ /* 0x000fe4000f8e96f0 */
[----:B-1----:R-:W-:Y:S01]  /*9bc0*/  FMNMX.FTZ R3, R3, R24, !PT ;  /* 0x0000001803037209 */ /* 0x002fe20007810000 */
[----:B------:R-:W-:Y:S01]  /*9bd0*/  FFMA.FTZ R220, R29, c[0x0][0x23c], -R194 ;  /* 0x00008f001ddc7a23 */ /* 0x000fe200000108c2 */
[----:B------:R-:W-:Y:S01]  /*9be0*/  LOP3.LUT R35, R205, UR4, R200, 0x96, !PT ;  /* 0x00000004cd237c12 */ /* 0x000fe2000f8e96c8 */
[----:B------:R-:W1:Y:S01]  /*9bf0*/  MUFU.EX2 R191, R191 ;  /* 0x000000bf00bf7308 */ /* 0x000e620000000800 */
[----:B------:R-:W-:-:S02]  /*9c00*/  FFMA.FTZ R187, R197, c[0x0][0x23c], -R194 ;  /* 0x00008f00c5bb7a23 */ /* 0x000fc400000108c2 */
[----:B------:R-:W-:Y:S01]  /*9c10*/  LOP3.LUT R169, R35, 0xff, RZ, 0xc0, !PT ;  /* 0x000000ff23a97812 */ /* 0x000fe200078ec0ff */
[----:B------:R-:W-:Y:S01]  /*9c20*/  FMUL.FTZ R198, R3, c[0x0][0x23c] ;  /* 0x00008f0003c67a20 */ /* 0x000fe20000410000 */
[----:B------:R-:W-:Y:S01]  /*9c30*/  LOP3.LUT R179, R35, 0xffff, RZ, 0xc0, !PT ;  /* 0x0000ffff23b37812 */ /* 0x000fe200078ec0ff */
[--C-:B------:R-:W-:Y:S01]  /*9c40*/  FFMA.FTZ R196, R196, c[0x0][0x23c], -R194.reuse ;  /* 0x00008f00c4c47a23 */ /* 0x100fe200000108c2 */
[----:B------:R-:W-:Y:S01]  /*9c50*/  ISETP.GE.U32.AND P1, PT, R252, R169, PT ;  /* 0x000000a9fc00720c */ /* 0x000fe20003f26070 */
[----:B------:R-:W-:Y:S01]  /*9c60*/  MUFU.EX2 R220, R220 ;  /* 0x000000dc00dc7308 */ /* 0x000fe20000000800 */
[----:B------:R-:W-:Y:S01]  /*9c70*/  SHF.R.U32.HI R179, RZ, 0x8, R179 ;  /* 0x00000008ffb37819 */ /* 0x000fe200000116b3 */
[----:B------:R-:W-:Y:S01]  /*9c80*/  IMAD.WIDE.U32 R248, R248, -0x326172a9, RZ ;  /* 0xcd9e8d57f8f87825 */ /* 0x000fe200078e00ff */
[----:B------:R-:W-:Y:S02]  /*9c90*/  FSEL R169, R19, RZ, P2 ;  /* 0x000000ff13a97208 */ /* 0x000fe40001000000 */
[----:B------:R-:W-:Y:S01]  /*9ca0*/  FSETP.NEU.FTZ.AND P2, PT, R3, -INF , PT ;  /* 0xff8000000300780b */ /* 0x000fe20003f5d000 */
[--C-:B------:R-:W-:Y:S01]  /*9cb0*/  FFMA.FTZ R201, R239, c[0x0][0x23c], -R194.reuse ;  /* 0x00008f00efc97a23 */ /* 0x100fe200000108c2 */
[----:B------:R-:W-:Y:S01]  /*9cc0*/  LOP3.LUT R179, R179, 0xffff, RZ, 0xc0, !PT ;  /* 0x0000ffffb3b37812 */ /* 0x000fe200078ec0ff */
[----:B------:R-:W2:Y:S01]  /*9cd0*/  MUFU.EX2 R187, R187 ;  /* 0x000000bb00bb7308 */ /* 0x000ea20000000800 */
[----:B-1----:R-:W-:Y:S01]  /*9ce0*/  F2FP.PACK_AB R181, R191, R192 ;  /* 0x000000c0bfb5723e */ /* 0x002fe200000000ff */
[--C-:B------:R-:W-:Y:S01]  /*9cf0*/  FFMA.FTZ R200, R164, c[0x0][0x23c], -R194.reuse ;  /* 0x00008f00a4c87a23 */ /* 0x100fe200000108c2 */
[----:B------:R-:W-:Y:S01]  /*9d00*/  FSEL R198, R198, RZ, P2 ;  /* 0x000000ffc6c67208 */ /* 0x000fe20001000000 */
[----:B------:R-:W-:Y:S01]  /*9d10*/  FFMA.FTZ R235, R235, c[0x0][0x23c], -R194 ;  /* 0x00008f00ebeb7a23 */ /* 0x000fe200000108c2 */
[----:B------:R-:W-:Y:S01]  /*9d20*/  PRMT R180, R181, 0x7632, R180 ;  /* 0x00007632b5b47816 */ /* 0x000fe200000000b4 */
[----:B------:R-:W-:Y:S01]  /*9d30*/  @!P1 HADD2 R177, -R181.H0_H0, -RZ.H0_H0 ;  /* 0xa00000ffb5b19230 */ /* 0x000fe20000000900 */
[----:B------:R-:W-:Y:S01]  /*9d40*/  FFMA.FTZ R234, R25, c[0x0][0x23c], -R194 ;  /* 0x00008f0019ea7a23 */ /* 0x000fe200000108c2 */
[----:B------:R-:W-:Y:S01]  /*9d50*/  MUFU.EX2 R196, R196 ;  /* 0x000000c400c47308 */ /* 0x000fe20000000800 */
[----:B------:R-:W-:Y:S01]  /*9d60*/  PRMT R24, R181, 0x5410, R180 ;  /* 0x00005410b5187816 */ /* 0x000fe200000000b4 */
[--C-:B------:R-:W-:Y:S01]  /*9d70*/  FFMA.FTZ R193, R193, c[0x0][0x23c], -R198.reuse ;  /* 0x00008f00c1c17a23 */ /* 0x100fe200000108c6 */
[----:B------:R-:W-:Y:S01]  /*9d80*/  @!P1 PRMT R181, R177, 0x5410, RZ ;  /* 0x00005410b1b59816 */ /* 0x000fe200000000ff */
[--C-:B------:R-:W-:Y:S01]  /*9d90*/  FFMA.FTZ R190, R199, c[0x0][0x23c], -R198.reuse ;  /* 0x00008f00c7be7a23 */ /* 0x100fe200000108c6 */
[----:B------:R-:W-:Y:S01]  /*9da0*/  ISETP.GE.U32.AND P1, PT, R252, R179, PT ;  /* 0x000000b3fc00720c */ /* 0x000fe20003f26070 */
[--C-:B------:R-:W-:Y:S01]  /*9db0*/  FFMA.FTZ R221, R195, c[0x0][0x23c], -R198.reuse ;  /* 0x00008f00c3dd7a23 */ /* 0x100fe200000108c6 */
[--C-:B------:R-:W-:Y:S01]  /*9dc0*/  SHF.R.U32.HI R177, RZ, 0x10, R35.reuse ;  /* 0x00000010ffb17819 */ /* 0x100fe20000011623 */
[----:B------:R-:W-:Y:S01]  /*9dd0*/  MUFU.EX2 R193, R193 ;  /* 0x000000c100c17308 */ /* 0x000fe20000000800 */
[----:B------:R-:W-:Y:S01]  /*9de0*/  SHF.R.U32.HI R35, RZ, 0x18, R35 ;  /* 0x00000018ff237819 */ /* 0x000fe20000011623 */
[----:B------:R-:W-:Y:S01]  /*9df0*/  FFMA.FTZ R186, R171, c[0x0][0x23c], -R198 ;  /* 0x00008f00abba7a23 */ /* 0x000fe200000108c6 */
[----:B------:R-:W-:Y:S01]  /*9e00*/  LOP3.LUT R177, R177, 0xff, RZ, 0xc0, !PT ;  /* 0x000000ffb1b17812 */ /* 0x000fe200078ec0ff */
[----:B------:R-:W-:Y:S01]  /*9e10*/  FFMA.FTZ R195, R167, c[0x0][0x23c], -R194 ;  /* 0x00008f00a7c37a23 */ /* 0x000fe200000108c2 */
[----:B------:R-:W-:Y:S01]  /*9e20*/  LOP3.LUT R199, R207, UR5, RZ, 0x3c, !PT ;  /* 0x00000005cfc77c12 */ /* 0x000fe2000f8e3cff */
[----:B------:R-:W-:Y:S01]  /*9e30*/  UIADD3 UR5, UR32, -0x4ab325aa, URZ ;  /* 0xb54cda5620057890 */ /* 0x000fe2000fffe03f */
[----:B------:R-:W-:Y:S01]  /*9e40*/  FFMA.FTZ R202, R203, c[0x0][0x23c], -R198 ;  /* 0x00008f00cbca7a23 */ /* 0x000fe200000108c6 */
[----:B------:R-:W1:Y:S01]  /*9e50*/  MUFU.EX2 R190, R190 ;  /* 0x000000be00be7308 */ /* 0x000e620000000800 */
[--C-:B------:R-:W-:Y:S01]  /*9e60*/  FFMA.FTZ R233, R233, c[0x0][0x23c], -R194.reuse ;  /* 0x00008f00e9e97a23 */ /* 0x100fe200000108c2 */
[----:B------:R-:W-:Y:S01]  /*9e70*/  @!P1 HADD2 R30, -R180.H0_H0, -RZ.H0_H0 ;  /* 0xa00000ffb41e9230 */ /* 0x000fe20000000900 */
[----:B------:R-:W-:Y:S01]  /*9e80*/  FFMA.FTZ R232, R21, c[0x0][0x23c], -R194 ;  /* 0x00008f0015e87a23 */ /* 0x000fe200000108c2 */
[----:B------:R-:W-:Y:S01]  /*9e90*/  LOP3.LUT R188, R249, UR5, R236, 0x96, !PT ;  /* 0x00000005f9bc7c12 */ /* 0x000fe2000f8e96ec */
[----:B------:R-:W-:-:S02]  /*9ea0*/  FFMA.FTZ R231, R231, c[0x0][0x23c], -R194 ;  /* 0x00008f00e7e77a23 */ /* 0x000fc400000108c2 */
[----:B------:R-:W-:Y:S01]  /*9eb0*/  @!P1 PRMT R180, R30, 0x5410, RZ ;  /* 0x000054101eb49816 */ /* 0x000fe200000000ff */
[----:B------:R-:W-:Y:S01]  /*9ec0*/  MUFU.EX2 R221, R221 ;  /* 0x000000dd00dd7308 */ /* 0x000fe20000000800 */
[----:B------:R-:W-:Y:S01]  /*9ed0*/  ISETP.GE.U32.AND P1, PT, R252, R177, PT ;  /* 0x000000b1fc00720c */ /* 0x000fe20003f26070 */
[--C-:B------:R-:W-:Y:S01]  /*9ee0*/  FFMA.FTZ R230, R23, c[0x0][0x23c], -R194.reuse ;  /* 0x00008f0017e67a23 */ /* 0x100fe200000108c2 */
[----:B--2---:R-:W-:Y:S01]  /*9ef0*/  F2FP.PACK_AB R177, R187, R220 ;  /* 0x000000dcbbb1723e */ /* 0x004fe200000000ff */
[--C-:B------:R-:W-:Y:S01]  /*9f00*/  FFMA.FTZ R228, R27, c[0x0][0x23c], -R194.reuse ;  /* 0x00008f001be47a23 */ /* 0x100fe200000108c2 */
[----:B------:R-:W-:Y:S01]  /*9f10*/  LOP3.LUT R197, R188, 0xff, RZ, 0xc0, !PT ;  /* 0x000000ffbcc57812 */ /* 0x000fe200078ec0ff */
[----:B------:R-:W-:Y:S01]  /*9f20*/  FFMA.FTZ R194, R189, c[0x0][0x23c], -R194 ;  /* 0x00008f00bdc27a23 */ /* 0x000fe200000108c2 */
[----:B-1----:R-:W-:Y:S01]  /*9f30*/  F2FP.PACK_AB R183, R190, R193 ;  /* 0x000000c1beb7723e */ /* 0x002fe200000000ff */
[----:B------:R-:W1:Y:S01]  /*9f40*/  MUFU.EX2 R186, R186 ;  /* 0x000000ba00ba7308 */ /* 0x000e620000000800 */
[----:B------:R-:W-:-:S02]  /*9f50*/  FFMA.FTZ R229, R229, c[0x0][0x23c], -R198 ;  /* 0x00008f00e5e57a23 */ /* 0x000fc400000108c6 */
[----:B------:R-:W-:Y:S01]  /*9f60*/  PRMT R182, R183, 0x7632, R182 ;  /* 0x00007632b7b67816 */ /* 0x000fe200000000b6 */
[--C-:B------:R-:W-:Y:S02]  /*9f70*/  FFMA.FTZ R226, R226, c[0x0][0x23c], -R198.reuse ;  /* 0x00008f00e2e27a23 */ /* 0x100fe400000108c6 */
[----:B------:R-:W-:Y:S01]  /*9f80*/  @!P1 HADD2 R176, -R183.H0_H0, -RZ.H0_H0 ;  /* 0xa00000ffb7b09230 */ /* 0x000fe20000000900 */
[----:B------:R-:W-:Y:S01]  /*9f90*/  FFMA.FTZ R227, R227, c[0x0][0x23c], -R198 ;  /* 0x00008f00e3e37a23 */ /* 0x000fe200000108c6 */
[----:B------:R-:W-:Y:S01]  /*9fa0*/  PRMT R30, R183, 0x5410, R182 ;  /* 0x00005410b71e7816 */ /* 0x000fe200000000b6 */
[----:B------:R-:W2:Y:S01]  /*9fb0*/  MUFU.EX2 R195, R195 ;  /* 0x000000c300c37308 */ /* 0x000ea20000000800 */
[--C-:B------:R-:W-:Y:S01]  /*9fc0*/  FFMA.FTZ R225, R225, c[0x0][0x23c], -R198.reuse ;  /* 0x00008f00e1e17a23 */ /* 0x100fe200000108c6 */
[----:B------:R-:W-:Y:S01]  /*9fd0*/  @!P1 PRMT R183, R176, 0x5410, RZ ;  /* 0x00005410b0b79816 */ /* 0x000fe200000000ff */
[--C-:B------:R-:W-:Y:S01]  /*9fe0*/  FFMA.FTZ R222, R7, c[0x0][0x23c], -R198.reuse ;  /* 0x00008f0007de7a23 */ /* 0x100fe200000108c6 */
[----:B------:R-:W-:Y:S01]  /*9ff0*/  ISETP.GE.U32.AND P1, PT, R252, R35, PT ;  /* 0x00000023fc00720c */ /* 0x000fe20003f26070 */
[----:B------:R-:W-:Y:S01]  /*a000*/  FFMA.FTZ R223, R223, c[0x0][0x23c], -R198 ;  /* 0x00008f00dfdf7a23 */ /* 0x000fe200000108c6 */
[----:B------:R-:W-:Y:S01]  /*a010*/  PRMT R176, R177, 0x7632, R176 ;  /* 0x00007632b1b07816 */ /* 0x000fe200000000b0 */
[----:B------:R-:W-:Y:S01]  /*a020*/  FFMA.FTZ R247, R247, c[0x0][0x23c], -R198 ;  /* 0x00008f00f7f77a23 */ /* 0x000fe200000108c6 */
[----:B-1----:R-:W-:Y:S01]  /*a030*/  F2FP.PACK_AB R179, R186, R221 ;  /* 0x000000ddbab3723e */ /* 0x002fe200000000ff */
[----:B------:R-:W-:Y:S08]  /*a040*/  MUFU.EX2 R201, R201 ;  /* 0x000000c900c97308 */ /* 0x000ff00000000800 */
[----:B------:R-:W-:Y:S01]  /*a050*/  @!P1 HADD2 R29, -R182.H0_H0, -RZ.H0_H0 ;  /* 0xa00000ffb61d9230 */ /* 0x000fe20000000900 */
[----:B------:R-:W1:Y:S04]  /*a060*/  MUFU.EX2 R200, R200 ;  /* 0x000000c800c87308 */ /* 0x000e680000000800 */
[----:B------:R-:W-:-:S02]  /*a070*/  @!P1 PRMT R182, R29, 0x5410, RZ ;  /* 0x000054101db69816 */ /* 0x000fc400000000ff */
[----:B------:R-:W-:Y:S02]  /*a080*/  LOP3.LUT R29, R204, 0xff, RZ, 0xc0, !PT ;  /* 0x000000ffcc1d7812 */ /* 0x000fe400078ec0ff */
[----:B------:R-:W-:Y:S02]  /*a090*/  MUFU.EX2 R202, R202 ;  /* 0x000000ca00ca7308 */ /* 0x000fe40000000800 */
[----:B------:R-:W-:Y:S02]  /*a0a0*/  ISETP.GE.U32.AND P1, PT, R252, R29, PT ;  /* 0x0000001dfc00720c */ /* 0x000fe40003f26070 */
[----:B------:R-:W-:Y:S02]  /*a0b0*/  LOP3.LUT R29, R204, 0xffff, RZ, 0xc0, !PT ;  /* 0x0000ffffcc1d7812 */ /* 0x000fe400078ec0ff */
[----:B------:R-:W-:Y:S02]  /*a0c0*/  SHF.R.U32.HI R205, RZ, 0x18, R204 ;  /* 0x00000018ffcd7819 */ /* 0x000fe400000116cc */
[----:B------:R-:W-:Y:S01]  /*a0d0*/  SHF.R.U32.HI R29, RZ, 0x8, R29 ;  /* 0x00000008ff1d7819 */ /* 0x000fe2000001161d */
[----:B------:R-:W-:Y:S03]  /*a0e0*/  MUFU.EX2 R235, R235 ;  /* 0x000000eb00eb7308 */ /* 0x000fe60000000800 */
[----:B------:R-:W-:-:S02]  /*a0f0*/  LOP3.LUT R35, R29, 0xffff, RZ, 0xc0, !PT ;  /* 0x0000ffff1d237812 */ /* 0x000fc400078ec0ff */
[----:B------:R-:W-:Y:S01]  /*a100*/  PRMT R29, R177, 0x5410, R176 ;  /* 0x00005410b11d7816 */ /* 0x000fe200000000b0 */
[----:B------:R-:W-:Y:S02]  /*a110*/  @!P1 HADD2 R178, -R177.H0_H0, -RZ.H0_H0 ;  /* 0xa00000ffb1b29230 */ /* 0x000fe40000000900 */
[----:B------:R-:W-:Y:S03]  /*a120*/  MUFU.EX2 R234, R234 ;  /* 0x000000ea00ea7308 */ /* 0x000fe60000000800 */
[----:B------:R-:W-:Y:S02]  /*a130*/  @!P1 PRMT R177, R178, 0x5410, RZ ;  /* 0x00005410b2b19816 */ /* 0x000fe400000000ff */
[----:B------:R-:W-:Y:S02]  /*a140*/  ISETP.GE.U32.AND P1, PT, R252, R35, PT ;  /* 0x00000023fc00720c */ /* 0x000fe40003f26070 */
[----:B------:R-:W-:Y:S01]  /*a150*/  SHF.R.U32.HI R35, RZ, 0x10, R204 ;  /* 0x00000010ff237819 */ /* 0x000fe200000116cc */
[----:B------:R-:W-:Y:S01]  /*a160*/  MUFU.EX2 R229, R229 ;  /* 0x000000e500e57308 */ /* 0x000fe20000000800 */
[----:B------:R-:W-:-:S02]  /*a170*/  PRMT R178, R179, 0x7632, R178 ;  /* 0x00007632b3b27816 */ /* 0x000fc400000000b2 */
[----:B------:R-:W-:-:S05]  /*a180*/  LOP3.LUT R35, R35, 0xff, RZ, 0xc0, !PT ;  /* 0x000000ff23237812 */ /* 0x000fca00078ec0ff */
[----:B------:R-:W-:Y:S02]  /*a190*/  MUFU.EX2 R226, R226 ;  /* 0x000000e200e27308 */ /* 0x000fe40000000800 */
[----:B------:R-:W-:-:S05]  /*a1a0*/  @!P1 HADD2 R28, -R176.H0_H0, -RZ.H0_H0 ;  /* 0xa00000ffb01c9230 */ /* 0x000fca0000000900 */
[----:B------:R-:W-:Y:S01]  /*a1b0*/  @!P1 PRMT R176, R28, 0x5410, RZ ;  /* 0x000054101cb09816 */ /* 0x000fe200000000ff */
[----:B------:R-:W-:Y:S01]  /*a1c0*/  MUFU.EX2 R233, R233 ;  /* 0x000000e900e97308 */ /* 0x000fe20000000800 */
[----:B------:R-:W-:Y:S02]  /*a1d0*/  ISETP.GE.U32.AND P1, PT, R252, R35, PT ;  /* 0x00000023fc00720c */ /* 0x000fe40003f26070 */
[----:B------:R-:W-:Y:S02]  /*a1e0*/  PRMT R28, R179, 0x5410, R178 ;  /* 0x00005410b31c7816 */ /* 0x000fe400000000b2 */
[----:B------:R-:W-:Y:S02]  /*a1f0*/  LOP3.LUT R35, R248, 0xffff, RZ, 0xc0, !PT ;  /* 0x0000fffff8237812 */ /* 0x000fe400078ec0ff */
[----:B------:R-:W-:Y:S01]  /*a200*/  SHF.R.U32.HI R249, RZ, 0x18, R248 ;  /* 0x00000018fff97819 */ /* 0x000fe200000116f8 */
[----:B------:R-:W-:Y:S01]  /*a210*/  MUFU.EX2 R232, R232 ;  /* 0x000000e800e87308 */ /* 0x000fe20000000800 */
[----:B------:R-:W-:-:S04]  /*a220*/  SHF.R.U32.HI R35, RZ, 0x8, R35 ;  /* 0x00000008ff237819 */ /* 0x000fc80000011623 */
[----:B------:R-:W-:Y:S01]  /*a230*/  LOP3.LUT R35, R35, 0xffff, RZ, 0xc0, !PT ;  /* 0x0000ffff23237812 */ /* 0x000fe200078ec0ff */
[----:B------:R-:W-:Y:S02]  /*a240*/  @!P1 HADD2 R185, -R179.H0_H0, -RZ.H0_H0 ;  /* 0xa00000ffb3b99230 */ /* 0x000fe40000000900 */
[----:B------:R-:W-:Y:S03]  /*a250*/  MUFU.EX2 R227, R227 ;  /* 0x000000e300e37308 */ /* 0x000fe60000000800 */
[----:B------:R-:W-:Y:S02]  /*a260*/  @!P1 PRMT R179, R185, 0x5410, RZ ;  /* 0x00005410b9b39816 */ /* 0x000fe400000000ff */
[----:B------:R-:W-:Y:S02]  /*a270*/  ISETP.GE.U32.AND P1, PT, R252, R205, PT ;  /* 0x000000cdfc00720c */ /* 0x000fe40003f26070 */
[----:B------:R-:W-:Y:S01]  /*a280*/  LOP3.LUT R185, R248, 0xff, RZ, 0xc0, !PT ;  /* 0x000000fff8b97812 */ /* 0x000fe200078ec0ff */
[----:B------:R-:W-:Y:S01]  /*a290*/  MUFU.EX2 R231, R231 ;  /* 0x000000e700e77308 */ /* 0x000fe20000000800 */
[----:B------:R-:W-:-:S02]  /*a2a0*/  FSEL R205, R3, RZ, P2 ;  /* 0x000000ff03cd7208 */ /* 0x000fc40001000000 */
[----:B------:R-:W-:Y:S02]  /*a2b0*/  ISETP.GE.U32.AND P2, PT, R252, R35, PT ;  /* 0x00000023fc00720c */ /* 0x000fe40003f46070 */
[----:B------:R-:W-:Y:S01]  /*a2c0*/  LOP3.LUT R35, R188, 0xffff, RZ, 0xc0, !PT ;  /* 0x0000ffffbc237812 */ /* 0x000fe200078ec0ff */
[----:B------:R-:W-:Y:S02]  /*a2d0*/  FADD.FTZ R205, R0, -R205 ;  /* 0x800000cd00cd7221 */ /* 0x000fe40000010000 */
[----:B------:R-:W-:Y:S01]  /*a2e0*/  MUFU.EX2 R230, R230 ;  /* 0x000000e600e67308 */ /* 0x000fe20000000800 */
[----:B------:R-:W-:Y:S01]  /*a2f0*/  SHF.R.U32.HI R35, RZ, 0x8, R35 ;  /* 0x00000008ff237819 */ /* 0x000fe20000011623 */
[----:B------:R-:W-:-:S03]  /*a300*/  @!P1 HADD2 R184, -R178.H0_H0, -RZ.H0_H0 ;  /* 0xa00000ffb2b89230 */ /* 0x000fc60000000900 */
[----:B------:R-:W-:Y:S02]  /*a310*/  LOP3.LUT R35, R35, 0xffff, RZ, 0xc0, !PT ;  /* 0x0000ffff23237812 */ /* 0x000fe400078ec0ff */
[----:B------:R-:W-:Y:S01]  /*a320*/  @!P1 PRMT R178, R184, 0x5410, RZ ;  /* 0x00005410b8b29816 */ /* 0x000fe200000000ff */
[----:B------:R-:W-:Y:S01]  /*a330*/  MUFU.EX2 R225, R225 ;  /* 0x000000e100e17308 */ /* 0x000fe20000000800 */
[----:B------:R-:W-:Y:S02]  /*a340*/  ISETP.GE.U32.AND P1, PT, R252, R185, PT ;  /* 0x000000b9fc00720c */ /* 0x000fe40003f26070 */
[----:B--2---:R-:W-:-:S04]  /*a350*/  F2FP.PACK_AB R185, R195, R196 ;  /* 0x000000c4c3b9723e */ /* 0x004fc800000000ff */
[C---:B------:R-:W-:Y:S01]  /*a360*/  PRMT R184, R185.reuse, 0x7632, R184 ;  /* 0x00007632b9b87816 */ /* 0x040fe200000000b8 */
[----:B------:R-:W-:Y:S03]  /*a370*/  MUFU.EX2 R222, R222 ;  /* 0x000000de00de7308 */ /* 0x000fe60000000800 */
[----:B------:R-:W-:Y:S01]  /*a380*/  PRMT R238, R185, 0x5410, R184 ;  /* 0x00005410b9ee7816 */ /* 0x000fe200000000b8 */
[----:B------:R-:W-:Y:S02]  /*a390*/  @!P2 HADD2 R171, -R184.H0_H0, -RZ.H0_H0 ;  /* 0xa00000ffb8aba230 */ /* 0x000fe40000000900 */
[----:B------:R-:W-:Y:S02]  /*a3a0*/  @!P1 HADD2 R172, -R185.H0_H0, -RZ.H0_H0 ;  /* 0xa00000ffb9ac9230 */ /* 0x000fe40000000900 */
[----:B------:R-:W-:Y:S01]  /*a3b0*/  MUFU.EX2 R228, R228 ;  /* 0x000000e400e47308 */ /* 0x000fe20000000800 */
[----:B------:R-:W-:Y:S01]  /*a3c0*/  @!P2 PRMT R184, R171, 0x5410, RZ ;  /* 0x00005410abb8a816 */ /* 0x000fe200000000ff */
[----:B------:R-:W-:Y:S01]  /*a3d0*/  FADD.FTZ R171, R2, -R169 ;  /* 0x800000a902ab7221 */ /* 0x000fe20000010000 */
[----:B------:R-:W-:Y:S01]  /*a3e0*/  @!P1 PRMT R185, R172, 0x5410, RZ ;  /* 0x00005410acb99816 */ /* 0x000fe200000000ff */
[--C-:B------:R-:W-:Y:S01]  /*a3f0*/  FFMA.FTZ R169, R31, c[0x0][0x23c], -R198.reuse ;  /* 0x00008f001fa97a23 */ /* 0x100fe200000108c6 */
[C---:B------:R-:W-:Y:S01]  /*a400*/  ISETP.GE.U32.AND P1, PT, R252.reuse, R197, PT ;  /* 0x000000c5fc00720c */ /* 0x040fe20003f26070 */
[--C-:B------:R-:W-:Y:S01]  /*a410*/  FFMA.FTZ R197, R165, c[0x0][0x23c], -R198.reuse ;  /* 0x00008f00a5c57a23 */ /* 0x100fe200000108c6 */
[----:B------:R-:W-:Y:S01]  /*a420*/  ISETP.GE.U32.AND P2, PT, R252, R35, PT ;  /* 0x00000023fc00720c */ /* 0x000fe20003f46070 */
[----:B------:R-:W-:Y:S01]  /*a430*/  FFMA.FTZ R172, R166, c[0x0][0x23c], -R198 ;  /* 0x00008f00a6ac7a23 */ /* 0x000fe200000108c6 */
[----:B-1----:R-:W-:Y:S01]  /*a440*/  F2FP.PACK_AB R35, R200, R201 ;  /* 0x000000c9c823723e */ /* 0x002fe200000000ff */
[----:B------:R-:W-:Y:S01]  /*a450*/  MUFU.EX2 R169, R169 ;  /* 0x000000a900a97308 */ /* 0x000fe20000000800 */
[----:B------:R-:W-:-:S02]  /*a460*/  FMUL.FTZ R171, R171, c[0x0][0x23c] ;  /* 0x00008f00abab7a20 */ /* 0x000fc40000410000 */
[C---:B------:R-:W-:Y:S02]  /*a470*/  PRMT R241, R35.reuse, 0x7610, R241 ;  /* 0x0000761023f17816 */ /* 0x040fe400000000f1 */
[----:B------:R-:W-:Y:S02]  /*a480*/  PRMT R240, R35, 0x7632, R240 ;  /* 0x0000763223f07816 */ /* 0x000fe400000000f0 */
[----:B------:R-:W-:Y:S01]  /*a490*/  SHF.R.U32.HI R35, RZ, 0x10, R188 ;  /* 0x00000010ff237819 */ /* 0x000fe200000116bc */
[----:B------:R-:W1:Y:S01]  /*a4a0*/  MUFU.EX2 R197, R197 ;  /* 0x000000c500c57308 */ /* 0x000e620000000800 */
[----:B------:R-:W-:Y:S01]  /*a4b0*/  @!P1 HADD2 R175, -R241.H0_H0, -RZ.H0_H0 ;  /* 0xa00000fff1af9230 */ /* 0x000fe20000000900 */
[----:B------:R-:W-:Y:S01]  /*a4c0*/  PRMT R239, R241, 0x5410, R240 ;  /* 0x00005410f1ef7816 */ /* 0x000fe200000000f0 */
[----:B------:R-:W-:Y:S01]  /*a4d0*/  @!P2 HADD2 R174, -R240.H0_H0, -RZ.H0_H0 ;  /* 0xa00000fff0aea230 */ /* 0x000fe20000000900 */
[----:B------:R-:W-:Y:S02]  /*a4e0*/  LOP3.LUT R35, R35, 0xff, RZ, 0xc0, !PT ;  /* 0x000000ff23237812 */ /* 0x000fe400078ec0ff */
[----:B------:R-:W-:-:S02]  /*a4f0*/  @!P1 PRMT R241, R175, 0x5410, RZ ;  /* 0x00005410aff19816 */ /* 0x000fc400000000ff */
[----:B------:R-:W-:Y:S01]  /*a500*/  ISETP.GE.U32.AND P1, PT, R252, R35, PT ;  /* 0x00000023fc00720c */ /* 0x000fe20003f26070 */
[----:B------:R-:W2:Y:S01]  /*a510*/  MUFU.EX2 R172, R172 ;  /* 0x000000ac00ac7308 */ /* 0x000ea20000000800 */
[--C-:B------:R-:W-:Y:S01]  /*a520*/  SHF.R.U32.HI R35, RZ, 0x18, R188.reuse ;  /* 0x00000018ff237819 */ /* 0x100fe200000116bc */
[----:B------:R-:W-:Y:S01]  /*a530*/  STG.E.U16 [R16.64+-0x80], R241 ;  /* 0xffff80f110007986 */ /* 0x000fe2000c10151a */
[----:B------:R-:W-:Y:S02]  /*a540*/  @!P2 PRMT R240, R174, 0x5410, RZ ;  /* 0x00005410aef0a816 */ /* 0x000fe400000000ff */
[----:B------:R-:W-:Y:S02]  /*a550*/  ISETP.GE.U32.AND P2, PT, R252, R35, PT ;  /* 0x00000023fc00720c */ /* 0x000fe40003f46070 */
[----:B-1----:R-:W-:Y:S01]  /*a560*/  F2FP.PACK_AB R35, R197, R202 ;  /* 0x000000cac523723e */ /* 0x002fe200000000ff */
[----:B------:R-:W1:Y:S01]  /*a570*/  MUFU.EX2 R171, R171 ;  /* 0x000000ab00ab7308 */ /* 0x000e620000000800 */
[----:B------:R-:W-:Y:S02]  /*a580*/  STG.E.U16 [R16.64+-0x7e], R240 ;  /* 0xffff82f010007986 */ /* 0x000fe4000c10151a */
[----:B------:R-:W-:-:S02]  /*a590*/  PRMT R188, R35, 0x7632, R188 ;  /* 0x0000763223bc7816 */ /* 0x000fc400000000bc */
[----:B------:R-:W-:Y:S02]  /*a5a0*/  PRMT R175, R35, 0x7610, R175 ;  /* 0x0000761023af7816 */ /* 0x000fe400000000af */
[----:B------:R-:W-:Y:S01]  /*a5b0*/  SHF.R.U32.HI R35, RZ, 0x10, R248 ;  /* 0x00000010ff237819 */ /* 0x000fe200000116f8 */
[----:B------:R-:W-:Y:S01]  /*a5c0*/  MUFU.EX2 R223, R223 ;  /* 0x000000df00df7308 */ /* 0x000fe20000000800 */
[----:B------:R-:W-:Y:S01]  /*a5d0*/  PRMT R174, R175, 0x5410, R188 ;  /* 0x00005410afae7816 */ /* 0x000fe200000000bc */
[----:B------:R-:W-:Y:S01]  /*a5e0*/  @!P2 HADD2 R2, -R188.H0_H0, -RZ.H0_H0 ;  /* 0xa00000ffbc02a230 */ /* 0x000fe20000000900 */
[----:B------:R-:W-:Y:S01]  /*a5f0*/  LOP3.LUT R35, R35, 0xff, RZ, 0xc0, !PT ;  /* 0x000000ff23237812 */ /* 0x000fe200078ec0ff */
[----:B------:R-:W-:Y:S01]  /*a600*/  @!P1 HADD2 R173, -R175.H0_H0, -RZ.H0_H0 ;  /* 0xa00000ffafad9230 */ /* 0x000fe20000000900 */
[----:B--2---:R-:W-:Y:S02]  /*a610*/  F2FP.PACK_AB R189, R172, R169 ;  /* 0x000000a9acbd723e */ /* 0x004fe400000000ff */
[----:B------:R-:W-:Y:S01]  /*a620*/  @!P2 PRMT R188, R2, 0x5410, RZ ;  /* 0x0000541002bca816 */ /* 0x000fe200000000ff */
[----:B-1----:R-:W-:Y:S01]  /*a630*/  FMUL.FTZ R160, R160, R171 ;  /* 0x000000aba0a07220 */ /* 0x002fe20000410000 */
[----:B------:R-:W-:Y:S01]  /*a640*/  ISETP.GE.U32.AND P2, PT, R252, R35, PT ;  /* 0x00000023fc00720c */ /* 0x000fe20003f46070 */
[----:B------:R-:W-:Y:S01]  /*a650*/  FMUL.FTZ R35, R205, c[0x0][0x23c] ;  /* 0x00008f00cd237a20 */ /* 0x000fe20000410000 */
[----:B------:R-:W-:Y:S01]  /*a660*/  @!P1 PRMT R175, R173, 0x5410, RZ ;  /* 0x00005410adaf9816 */ /* 0x000fe200000000ff */
[----:B------:R-:W-:Y:S01]  /*a670*/  FFMA.FTZ R173, R224, R171, R201 ;  /* 0x000000abe0ad7223 */ /* 0x000fe200000100c9 */
[----:B------:R-:W-:Y:S01]  /*a680*/  ISETP.GE.U32.AND P1, PT, R252, R249, PT ;  /* 0x000000f9fc00720c */ /* 0x000fe20003f26070 */
[----:B------:R-:W-:Y:S01]  /*a690*/  FFMA.FTZ R224, R5, c[0x0][0x23c], -R198 ;  /* 0x00008f0005e07a23 */ /* 0x000fe200000108c6 */
[----:B------:R-:W-:Y:S01]  /*a6a0*/  PRMT R2, R189, 0x7632, R2 ;  /* 0x00007632bd027816 */ /* 0x000fe20000000002 */
[----:B------:R-:W1:Y:S01]  /*a6b0*/  MUFU.EX2 R35, R35 ;  /* 0x0000002300237308 */ /* 0x000e620000000800 */
[----:B------:R-:W-:-:S02]  /*a6c0*/  FMUL.FTZ R161, R161, R171 ;  /* 0x000000aba1a17220 */ /* 0x000fc40000410000 */
[-C--:B------:R-:W-:Y:S02]  /*a6d0*/  FMUL.FTZ R156, R156, R171.reuse ;  /* 0x000000ab9c9c7220 */ /* 0x080fe40000410000 */
[-C--:B------:R-:W-:Y:S01]  /*a6e0*/  FMUL.FTZ R157, R157, R171.reuse ;  /* 0x000000ab9d9d7220 */ /* 0x080fe20000410000 */
[----:B------:R-:W-:Y:S01]  /*a6f0*/  @!P2 HADD2 R170, -R189.H0_H0, -RZ.H0_H0 ;  /* 0xa00000ffbdaaa230 */ /* 0x000fe20000000900 */
[-C--:B------:R-:W-:Y:S01]  /*a700*/  FMUL.FTZ R36, R36, R171.reuse ;  /* 0x000000ab24247220 */ /* 0x080fe20000410000 */
[----:B------:R-:W2:Y:S01]  /*a710*/  MUFU.EX2 R224, R224 ;  /* 0x000000e000e07308 */ /* 0x000ea20000000800 */
[-C--:B------:R-:W-:Y:S01]  /*a720*/  FMUL.FTZ R37, R37, R171.reuse ;  /* 0x000000ab25257220 */ /* 0x080fe20000410000 */
[----:B------:R-:W-:Y:S01]  /*a730*/  @!P1 HADD2 R167, -R2.H0_H0, -RZ.H0_H0 ;  /* 0xa00000ff02a79230 */ /* 0x000fe20000000900 */
[-C--:B------:R-:W-:Y:S02]  /*a740*/  FMUL.FTZ R40, R40, R171.reuse ;  /* 0x000000ab28287220 */ /* 0x080fe40000410000 */
[----:B------:R-:W-:-:S02]  /*a750*/  FMUL.FTZ R41, R41, R171 ;  /* 0x000000ab29297220 */ /* 0x000fc40000410000 */
[----:B------:R-:W-:Y:S02]  /*a760*/  FMUL.FTZ R44, R44, R171 ;  /* 0x000000ab2c2c7220 */ /* 0x000fe40000410000 */
[----:B-1----:R-:W-:Y:S01]  /*a770*/  FFMA.FTZ R198, R246, R35, R202 ;  /* 0x00000023f6c67223 */ /* 0x002fe200000100ca */
[----:B------:R-:W-:Y:S01]  /*a780*/  PRMT R246, R189, 0x5410, R2 ;  /* 0x00005410bdf67816 */ /* 0x000fe20000000002 */
[-C--:B------:R-:W-:Y:S01]  /*a790*/  FMUL.FTZ R45, R45, R171.reuse ;  /* 0x000000ab2d2d7220 */ /* 0x080fe20000410000 */
[----:B------:R-:W-:Y:S01]  /*a7a0*/  @!P2 PRMT R189, R170, 0x5410, RZ ;  /* 0x00005410aabda816 */ /* 0x000fe200000000ff */
[-C--:B------:R-:W-:Y:S01]  /*a7b0*/  FMUL.FTZ R48, R48, R171.reuse ;  /* 0x000000ab30307220 */ /* 0x080fe20000410000 */
[----:B------:R-:W-:Y:S01]  /*a7c0*/  @!P1 PRMT R2, R167, 0x5410, RZ ;  /* 0x00005410a7029816 */ /* 0x000fe200000000ff */
        /* <DEDUP_REMOVED lines=52> */
[----:B------:R-:W-:Y:S02]  /*ab10*/  FMUL.FTZ R129, R129, R171 ;  /* 0x000000ab81817220 */ /* 0x000fe40000410000 */
[----:B------:R-:W-:-:S04]  /*ab20*/  IMAD.WIDE.U32 R170, R199, -0x326172a9, RZ ;  /* 0xcd9e8d57c7aa7825 */ /* 0x000fc800078e00ff */
[----:B------:R-:W-:Y:S01]  /*ab30*/  FADD.FTZ R173, R200, R173 ;  /* 0x000000adc8ad7221 */ /* 0x000fe20000010000 */
[----:B------:R-:W-:Y:S01]  /*ab40*/  LOP3.LUT R167, R171, UR16, R168, 0x96, !PT ;  /* 0x00000010aba77c12 */ /* 0x000fe2000f8e96a8 */
[----:B------:R-:W-:Y:S01]  /*ab50*/  FMUL.FTZ R162, R162, R35 ;  /* 0x00000023a2a27220 */ /* 0x000fe20000410000 */
[----:B------:R-:W-:Y:S01]  /*ab60*/  LOP3.LUT R199, R33, UR15, R170, 0x96, !PT ;  /* 0x0000000f21c77c12 */ /* 0x000fe2000f8e96aa */
[----:B------:R-:W-:Y:S01]  /*ab70*/  FADD.FTZ R196, R196, R173 ;  /* 0x000000adc4c47221 */ /* 0x000fe20000010000 */
[----:B------:R-:W-:Y:S01]  /*ab80*/  LOP3.LUT R168, R171, UR16, R168, 0x96, !PT ;  /* 0x00000010aba87c12 */ /* 0x000fe2000f8e96a8 */
[----:B------:R-:W-:Y:S01]  /*ab90*/  IMAD.WIDE.U32 R200, R167, -0x2daee0ad, RZ ;  /* 0xd2511f53a7c87825 */ /* 0x000fe200078e00ff */
[----:B------:R-:W-:-:S03]  /*aba0*/  LOP3.LUT R170, R33, UR15, R170, 0x96, !PT ;  /* 0x0000000f21aa7c12 */ /* 0x000fc6000f8e96aa */
[----:B------:R-:W-:Y:S01]  /*abb0*/  IMAD.WIDE.U32 R204, R199, -0x2daee0ad, RZ ;  /* 0xd2511f53c7cc7825 */ /* 0x000fe200078e00ff */
[----:B------:R-:W-:-:S03]  /*abc0*/  LOP3.LUT R167, R201, UR14, R34, 0x96, !PT ;  /* 0x0000000ec9a77c12 */ /* 0x000fc6000f8e9622 */
[----:B------:R-:W-:Y:S01]  /*abd0*/  FMUL.FTZ R163, R163, R35 ;  /* 0x00000023a3a37220 */ /* 0x000fe20000410000 */
[----:B------:R-:W-:Y:S01]  /*abe0*/  LOP3.LUT R199, R205, UR12, R200, 0x96, !PT ;  /* 0x0000000ccdc77c12 */ /* 0x000fe2000f8e96c8 */
[----:B------:R-:W-:-:S04]  /*abf0*/  IMAD.WIDE.U32 R202, R167, -0x326172a9, RZ ;  /* 0xcd9e8d57a7ca7825 */ /* 0x000fc800078e00ff */
[-C--:B------:R-:W-:Y:S01]  /*ac00*/  FMUL.FTZ R158, R158, R35.reuse ;  /* 0x000000239e9e7220 */ /* 0x080fe20000410000 */
[----:B------:R-:W-:Y:S01]  /*ac10*/  LOP3.LUT R167, R203, UR13, R32, 0x96, !PT ;  /* 0x0000000dcba77c12 */ /* 0x000fe2000f8e9620 */
[-C--:B------:R-:W-:Y:S02]  /*ac20*/  FMUL.FTZ R159, R159, R35.reuse ;  /* 0x000000239f9f7220 */ /* 0x080fe40000410000 */
[----:B------:R-:W-:Y:S02]  /*ac30*/  FMUL.FTZ R38, R38, R35 ;  /* 0x0000002326267220 */ /* 0x000fe40000410000 */
[----:B------:R-:W-:-:S04]  /*ac40*/  IMAD.WIDE.U32 R200, R167, -0x2daee0ad, RZ ;  /* 0xd2511f53a7c87825 */ /* 0x000fc800078e00ff */
[----:B------:R-:W-:Y:S01]  /*ac50*/  FMUL.FTZ R39, R39, R35 ;  /* 0x0000002327277220 */ /* 0x000fe20000410000 */
[----:B------:R-:W-:Y:S01]  /*ac60*/  LOP3.LUT R167, R201, UR10, R204, 0x96, !PT ;  /* 0x0000000ac9a77c12 */ /* 0x000fe2000f8e96cc */
[----:B------:R-:W-:-:S04]  /*ac70*/  IMAD.WIDE.U32 R204, R199, -0x326172a9, RZ ;  /* 0xcd9e8d57c7cc7825 */ /* 0x000fc800078e00ff */
[----:B------:R-:W-:Y:S01]  /*ac80*/  IMAD.WIDE.U32 R206, R167, -0x326172a9, RZ ;  /* 0xcd9e8d57a7ce7825 */ /* 0x000fe200078e00ff */
[----:B------:R-:W-:Y:S02]  /*ac90*/  LOP3.LUT R202, R205, UR11, R202, 0x96, !PT ;  /* 0x0000000bcdca7c12 */ /* 0x000fe4000f8e96ca */
[----:B------:R-:W-:Y:S01]  /*aca0*/  F2FP.PACK_AB R205, R234, R235 ;  /* 0x000000ebeacd723e */ /* 0x000fe200000000ff */
[----:B------:R-:W-:Y:S01]  /*acb0*/  FMUL.FTZ R42, R42, R35 ;  /* 0x000000232a2a7220 */ /* 0x000fe20000410000 */
[--C-:B------:R-:W-:Y:S01]  /*acc0*/  LOP3.LUT R167, R207, UR9, R204.reuse, 0x96, !PT ;  /* 0x00000009cfa77c12 */ /* 0x100fe2000f8e96cc */
[----:B------:R-:W-:Y:S01]  /*acd0*/  IMAD.WIDE.U32 R202, R202, -0x2daee0ad, RZ ;  /* 0xd2511f53caca7825 */ /* 0x000fe200078e00ff */
[----:B------:R-:W-:Y:S02]  /*ace0*/  PRMT R204, R205, 0x7632, R204 ;  /* 0x00007632cdcc7816 */ /* 0x000fe400000000cc */
[----:B------:R-:W-:Y:S01]  /*acf0*/  F2FP.PACK_AB R207, R226, R229 ;  /* 0x000000e5e2cf723e */ /* 0x000fe200000000ff */
[-C--:B------:R-:W-:Y:S01]  /*ad00*/  FMUL.FTZ R43, R43, R35.reuse ;  /* 0x000000232b2b7220 */ /* 0x080fe20000410000 */
[----:B------:R-:W-:Y:S01]  /*ad10*/  LOP3.LUT R200, R203, UR8, R200, 0x96, !PT ;  /* 0x00000008cbc87c12 */ /* 0x000fe2000f8e96c8 */
[----:B------:R-:W-:-:S02]  /*ad20*/  FMUL.FTZ R46, R46, R35 ;  /* 0x000000232e2e7220 */ /* 0x000fc40000410000 */
[----:B------:R-:W-:Y:S02]  /*ad30*/  FMUL.FTZ R47, R47, R35 ;  /* 0x000000232f2f7220 */ /* 0x000fe40000410000 */
[----:B------:R-:W-:-:S04]  /*ad40*/  IMAD.WIDE.U32 R200, R200, -0x326172a9, RZ ;  /* 0xcd9e8d57c8c87825 */ /* 0x000fc800078e00ff */
[-C--:B------:R-:W-:Y:S01]  /*ad50*/  FMUL.FTZ R50, R50, R35.reuse ;  /* 0x0000002332327220 */ /* 0x080fe20000410000 */
[--C-:B------:R-:W-:Y:S01]  /*ad60*/  LOP3.LUT R199, R201, UR5, R206.reuse, 0x96, !PT ;  /* 0x00000005c9c77c12 */ /* 0x100fe2000f8e96ce */
[-C--:B------:R-:W-:Y:S01]  /*ad70*/  FMUL.FTZ R51, R51, R35.reuse ;  /* 0x0000002333337220 */ /* 0x080fe20000410000 */
[----:B------:R-:W-:Y:S01]  /*ad80*/  PRMT R206, R207, 0x7632, R206 ;  /* 0x00007632cfce7816 */ /* 0x000fe200000000ce */
[-C--:B------:R-:W-:Y:S01]  /*ad90*/  FMUL.FTZ R54, R54, R35.reuse ;  /* 0x0000002336367220 */ /* 0x080fe20000410000 */
[----:B------:R-:W-:Y:S01]  /*ada0*/  LOP3.LUT R203, R199, 0xff, RZ, 0xc0, !PT ;  /* 0x000000ffc7cb7812 */ /* 0x000fe200078ec0ff */
[-C--:B------:R-:W-:Y:S01]  /*adb0*/  FMUL.FTZ R55, R55, R35.reuse ;  /* 0x0000002337377220 */ /* 0x080fe20000410000 */
[--C-:B------:R-:W-:Y:S01]  /*adc0*/  SHF.R.U32.HI R173, RZ, 0x18, R199.reuse ;  /* 0x00000018ffad7819 */ /* 0x100fe200000116c7 */
[----:B------:R-:W-:Y:S01]  /*add0*/  FMUL.FTZ R58, R58, R35 ;  /* 0x000000233a3a7220 */ /* 0x000fe20000410000 */
[----:B------:R-:W-:Y:S01]  /*ade0*/  ISETP.GE.U32.AND P1, PT, R252, R203, PT ;  /* 0x000000cbfc00720c */ /* 0x000fe20003f26070 */
[-C--:B------:R-:W-:Y:S01]  /*adf0*/  FMUL.FTZ R59, R59, R35.reuse ;  /* 0x000000233b3b7220 */ /* 0x080fe20000410000 */
[----:B------:R-:W-:Y:S01]  /*ae00*/  LOP3.LUT R203, R199, 0xffff, RZ, 0xc0, !PT ;  /* 0x0000ffffc7cb7812 */ /* 0x000fe200078ec0ff */
[-C--:B------:R-:W-:Y:S01]  /*ae10*/  FMUL.FTZ R62, R62, R35.reuse ;  /* 0x000000233e3e7220 */ /* 0x080fe20000410000 */
[----:B------:R-:W-:Y:S01]  /*ae20*/  SHF.R.U32.HI R199, RZ, 0x10, R199 ;  /* 0x00000010ffc77819 */ /* 0x000fe200000116c7 */
[-C--:B------:R-:W-:Y:S01]  /*ae30*/  FMUL.FTZ R63, R63, R35.reuse ;  /* 0x000000233f3f7220 */ /* 0x080fe20000410000 */
[----:B------:R-:W-:Y:S01]  /*ae40*/  SHF.R.U32.HI R203, RZ, 0x8, R203 ;  /* 0x00000008ffcb7819 */ /* 0x000fe200000116cb */
[-C--:B------:R-:W-:Y:S01]  /*ae50*/  FMUL.FTZ R66, R66, R35.reuse ;  /* 0x0000002342427220 */ /* 0x080fe20000410000 */
[----:B------:R-:W-:Y:S01]  /*ae60*/  LOP3.LUT R199, R199, 0xff, RZ, 0xc0, !PT ;  /* 0x000000ffc7c77812 */ /* 0x000fe200078ec0ff */
[-C--:B------:R-:W-:Y:S01]  /*ae70*/  FMUL.FTZ R67, R67, R35.reuse ;  /* 0x0000002343437220 */ /* 0x080fe20000410000 */
[----:B------:R-:W-:Y:S01]  /*ae80*/  LOP3.LUT R203, R203, 0xffff, RZ, 0xc0, !PT ;  /* 0x0000ffffcbcb7812 */ /* 0x000fe200078ec0ff */
[----:B------:R-:W-:-:S02]  /*ae90*/  FMUL.FTZ R70, R70, R35 ;  /* 0x0000002346467220 */ /* 0x000fc40000410000 */
[----:B------:R-:W-:Y:S01]  /*aea0*/  @!P1 HADD2 R166, -R205.H0_H0, -RZ.H0_H0 ;  /* 0xa00000ffcda69230 */ /* 0x000fe20000000900 */
[----:B------:R-:W-:Y:S01]  /*aeb0*/  ISETP.GE.U32.AND P2, PT, R252, R203, PT ;  /* 0x000000cbfc00720c */ /* 0x000fe20003f46070 */
[----:B------:R-:W-:Y:S01]  /*aec0*/  FMUL.FTZ R71, R71, R35 ;  /* 0x0000002347477220 */ /* 0x000fe20000410000 */
[----:B--2---:R-:W-:Y:S01]  /*aed0*/  F2FP.PACK_AB R203, R224, R227 ;  /* 0x000000e3e0cb723e */ /* 0x004fe200000000ff */
[-C--:B------:R-:W-:Y:S02]  /*aee0*/  FMUL.FTZ R74, R74, R35.reuse ;  /* 0x000000234a4a7220 */ /* 0x080fe40000410000 */
[-C--:B------:R-:W-:Y:S02]  /*aef0*/  FMUL.FTZ R75, R75, R35.reuse ;  /* 0x000000234b4b7220 */ /* 0x080fe40000410000 */
[-C--:B------:R-:W-:Y:S02]  /*af00*/  FMUL.FTZ R78, R78, R35.reuse ;  /* 0x000000234e4e7220 */ /* 0x080fe40000410000 */
[----:B------:R-:W-:-:S02]  /*af10*/  FMUL.FTZ R79, R79, R35 ;  /* 0x000000234f4f7220 */ /* 0x000fc40000410000 */
[-C--:B------:R-:W-:Y:S02]  /*af20*/  FMUL.FTZ R82, R82, R35.reuse ;  /* 0x0000002352527220 */ /* 0x080fe40000410000 */
[-C--:B------:R-:W-:Y:S01]  /*af30*/  FMUL.FTZ R83, R83, R35.reuse ;  /* 0x0000002353537220 */ /* 0x080fe20000410000 */
[----:B------:R-:W-:Y:S01]  /*af40*/  @!P2 HADD2 R165, -R204.H0_H0, -RZ.H0_H0 ;  /* 0xa00000ffcca5a230 */ /* 0x000fe20000000900 */
        /* <DEDUP_REMOVED lines=36> */
[----:B------:R-:W-:Y:S01]  /*b190*/  PRMT R35, R205, 0x5410, R204 ;  /* 0x00005410cd237816 */ /* 0x000fe200000000cc */
[----:B------:R-:W-:Y:S01]  /*b1a0*/  FADD.FTZ R198, R197, R198 ;  /* 0x000000c6c5c67221 */ /* 0x000fe20000010000 */
[----:B------:R-:W-:Y:S01]  /*b1b0*/  @!P1 PRMT R205, R166, 0x5410, RZ ;  /* 0x00005410a6cd9816 */ /* 0x000fe200000000ff */
[----:B------:R-:W-:Y:S01]  /*b1c0*/  FADD.FTZ R195, R195, R196 ;  /* 0x000000c4c3c37221 */ /* 0x000fe20000010000 */
[C---:B------:R-:W-:Y:S02]  /*b1d0*/  ISETP.GE.U32.AND P1, PT, R252.reuse, R173, PT ;  /* 0x000000adfc00720c */ /* 0x040fe40003f26070 */
[----:B------:R-:W-:Y:S01]  /*b1e0*/  @!P2 PRMT R204, R165, 0x5410, RZ ;  /* 0x00005410a5cca816 */ /* 0x000fe200000000ff */
[----:B------:R-:W-:Y:S01]  /*b1f0*/  FADD.FTZ R165, R169, R198 ;  /* 0x000000c6a9a57221 */ /* 0x000fe20000010000 */
[----:B------:R-:W-:Y:S01]  /*b200*/  ISETP.GE.U32.AND P2, PT, R252, R199, PT ;  /* 0x000000c7fc00720c */ /* 0x000fe20003f46070 */
[----:B------:R-:W-:Y:S01]  /*b210*/  FADD.FTZ R192, R192, R195 ;  /* 0x000000c3c0c07221 */ /* 0x000fe20000010000 */
[----:B------:R-:W-:-:S02]  /*b220*/  LOP3.LUT R173, R200, 0xffff, RZ, 0xc0, !PT ;  /* 0x0000ffffc8ad7812 */ /* 0x000fc400078ec0ff */
[----:B------:R-:W-:Y:S02]  /*b230*/  PRMT R169, R207, 0x5410, R206 ;  /* 0x00005410cfa97816 */ /* 0x000fe400000000ce */
[----:B------:R-:W-:Y:S02]  /*b240*/  SHF.R.U32.HI R173, RZ, 0x8, R173 ;  /* 0x00000008ffad7819 */ /* 0x000fe400000116ad */
[----:B------:R-:W-:Y:S01]  /*b250*/  F2FP.PACK_AB R201, R232, R233 ;  /* 0x000000e9e8c9723e */ /* 0x000fe200000000ff */
[----:B------:R-:W-:Y:S01]  /*b260*/  @!P1 HADD2 R31, -R206.H0_H0, -RZ.H0_H0 ;  /* 0xa00000ffce1f9230 */ /* 0x000fe20000000900 */
[----:B------:R-:W-:Y:S02]  /*b270*/  LOP3.LUT R173, R173, 0xffff, RZ, 0xc0, !PT ;  /* 0x0000ffffadad7812 */ /* 0x000fe400078ec0ff */
[----:B------:R-:W-:Y:S01]  /*b280*/  SHF.R.U32.HI R197, RZ, 0x18, R200 ;  /* 0x00000018ffc57819 */ /* 0x000fe200000116c8 */
[----:B------:R-:W-:Y:S01]  /*b290*/  @!P2 HADD2 R164, -R207.H0_H0, -RZ.H0_H0 ;  /* 0xa00000ffcfa4a230 */ /* 0x000fe20000000900 */
[----:B------:R-:W-:-:S02]  /*b2a0*/  @!P1 PRMT R206, R31, 0x5410, RZ ;  /* 0x000054101fce9816 */ /* 0x000fc400000000ff */
[----:B------:R-:W-:Y:S02]  /*b2b0*/  LOP3.LUT R31, R200, 0xff, RZ, 0xc0, !PT ;  /* 0x000000ffc81f7812 */ /* 0x000fe400078ec0ff */
[----:B------:R-:W-:Y:S01]  /*b2c0*/  @!P2 PRMT R207, R164, 0x5410, RZ ;  /* 0x00005410a4cfa816 */ /* 0x000fe200000000ff */
[----:B------:R-:W-:Y:S01]  /*b2d0*/  FADD.FTZ R164, R172, R165 ;  /* 0x000000a5aca47221 */ /* 0x000fe20000010000 */
[C---:B------:R-:W-:Y:S02]  /*b2e0*/  ISETP.GE.U32.AND P2, PT, R252.reuse, R31, PT ;  /* 0x0000001ffc00720c */ /* 0x040fe40003f46070 */
[----:B------:R-:W-:Y:S01]  /*b2f0*/  ISETP.GE.U32.AND P1, PT, R252, R173, PT ;  /* 0x000000adfc00720c */ /* 0x000fe20003f26070 */
[----:B------:R-:W-:Y:S01]  /*b300*/  FADD.FTZ R193, R193, R164 ;  /* 0x000000a4c1c17221 */ /* 0x000fe20000010000 */
[--C-:B------:R-:W-:Y:S02]  /*b310*/  SHF.R.U32.HI R31, RZ, 0x10, R200.reuse ;  /* 0x00000010ff1f7819 */ /* 0x100fe400000116c8 */
[----:B------:R-:W-:-:S02]  /*b320*/  PRMT R200, R201, 0x7632, R200 ;  /* 0x00007632c9c87816 */ /* 0x000fc400000000c8 */
[----:B------:R-:W-:Y:S02]  /*b330*/  LOP3.LUT R31, R31, 0xff, RZ, 0xc0, !PT ;  /* 0x000000ff1f1f7812 */ /* 0x000fe400078ec0ff */
[----:B------:R-:W-:Y:S02]  /*b340*/  PRMT R173, R201, 0x5410, R200 ;  /* 0x00005410c9ad7816 */ /* 0x000fe400000000c8 */
[----:B------:R-:W-:Y:S01]  /*b350*/  F2FP.PACK_AB R199, R222, R225 ;  /* 0x000000e1dec7723e */ /* 0x000fe200000000ff */
[----:B------:R-:W-:Y:S02]  /*b360*/  @!P2 HADD2 R27, -R201.H0_H0, -RZ.H0_H0 ;  /* 0xa00000ffc91ba230 */ /* 0x000fe40000000900 */
[----:B------:R-:W-:Y:S01]  /*b370*/  @!P1 HADD2 R26, -R200.H0_H0, -RZ.H0_H0 ;  /* 0xa00000ffc81a9230 */ /* 0x000fe20000000900 */
[----:B------:R-:W-:Y:S02]  /*b380*/  PRMT R198, R199, 0x7632, R198 ;  /* 0x00007632c7c67816 */ /* 0x000fe400000000c6 */
[----:B------:R-:W-:-:S02]  /*b390*/  @!P2 PRMT R201, R27, 0x5410, RZ ;  /* 0x000054101bc9a816 */ /* 0x000fc400000000ff */
[----:B------:R-:W-:Y:S01]  /*b3a0*/  @!P1 PRMT R200, R26, 0x5410, RZ ;  /* 0x000054101ac89816 */ /* 0x000fe200000000ff */
[----:B------:R-:W-:Y:S01]  /*b3b0*/  IMAD.WIDE.U32 R26, R167, -0x2daee0ad, RZ ;  /* 0xd2511f53a71a7825 */ /* 0x000fe200078e00ff */
[C---:B------:R-:W-:Y:S02]  /*b3c0*/  ISETP.GE.U32.AND P1, PT, R252.reuse, R31, PT ;  /* 0x0000001ffc00720c */ /* 0x040fe40003f26070 */
[----:B------:R-:W-:Y:S02]  /*b3d0*/  ISETP.GE.U32.AND P2, PT, R252, R197, PT ;  /* 0x000000c5fc00720c */ /* 0x000fe40003f46070 */
[--C-:B------:R-:W-:Y:S02]  /*b3e0*/  LOP3.LUT R31, R27, UR4, R202.reuse, 0x96, !PT ;  /* 0x000000041b1f7c12 */ /* 0x100fe4000f8e96ca */
[----:B------:R-:W-:Y:S02]  /*b3f0*/  PRMT R202, R203, 0x7632, R202 ;  /* 0x00007632cbca7816 */ /* 0x000fe400000000ca */
[----:B------:R-:W-:-:S02]  /*b400*/  LOP3.LUT R165, R31, 0xffff, RZ, 0xc0, !PT ;  /* 0x0000ffff1fa57812 */ /* 0x000fc400078ec0ff */
[----:B------:R-:W-:Y:S02]  /*b410*/  PRMT R172, R203, 0x5410, R202 ;  /* 0x00005410cbac7816 */ /* 0x000fe400000000ca */
[----:B------:R-:W-:Y:S01]  /*b420*/  SHF.R.U32.HI R165, RZ, 0x8, R165 ;  /* 0x00000008ffa57819 */ /* 0x000fe200000116a5 */
[----:B------:R-:W-:Y:S01]  /*b430*/  @!P1 HADD2 R25, -R203.H0_H0, -RZ.H0_H0 ;  /* 0xa00000ffcb199230 */ /* 0x000fe20000000900 */
[----:B------:R-:W-:Y:S01]  /*b440*/  F2FP.PACK_AB R197, R230, R231 ;  /* 0x000000e7e6c5723e */ /* 0x000fe200000000ff */
[----:B------:R-:W-:Y:S01]  /*b450*/  @!P2 HADD2 R23, -R202.H0_H0, -RZ.H0_H0 ;  /* 0xa00000ffca17a230 */ /* 0x000fe20000000900 */
[----:B------:R-:W-:Y:S02]  /*b460*/  LOP3.LUT R165, R165, 0xffff, RZ, 0xc0, !PT ;  /* 0x0000ffffa5a57812 */ /* 0x000fe400078ec0ff */
[----:B------:R-:W-:Y:S02]  /*b470*/  @!P1 PRMT R203, R25, 0x5410, RZ ;  /* 0x0000541019cb9816 */ /* 0x000fe400000000ff */
[----:B------:R-:W-:-:S02]  /*b480*/  ISETP.GE.U32.AND P1, PT, R252, R165, PT ;  /* 0x000000a5fc00720c */ /* 0x000fc40003f26070 */
[----:B------:R-:W-:Y:S02]  /*b490*/  LOP3.LUT R167, R31, 0xff, RZ, 0xc0, !PT ;  /* 0x000000ff1fa77812 */ /* 0x000fe400078ec0ff */
[----:B------:R-:W-:Y:S02]  /*b4a0*/  PRMT R196, R197, 0x7632, R196 ;  /* 0x00007632c5c47816 */ /* 0x000fe400000000c4 */
[----:B------:R-:W-:Y:S02]  /*b4b0*/  @!P2 PRMT R202, R23, 0x5410, RZ ;  /* 0x0000541017caa816 */ /* 0x000fe400000000ff */
[----:B------:R-:W-:Y:S02]  /*b4c0*/  ISETP.GE.U32.AND P2, PT, R252, R167, PT ;  /* 0x000000a7fc00720c */ /* 0x000fe40003f46070 */
[--C-:B------:R-:W-:Y:S02]  /*b4d0*/  SHF.R.U32.HI R23, RZ, 0x10, R31.reuse ;  /* 0x00000010ff177819 */ /* 0x100fe4000001161f */
[----:B------:R-:W-:Y:S01]  /*b4e0*/  SHF.R.U32.HI R31, RZ, 0x18, R31 ;  /* 0x00000018ff1f7819 */ /* 0x000fe2000001161f */
[----:B------:R-:W-:Y:S01]  /*b4f0*/  @!P1 HADD2 R21, -R196.H0_H0, -RZ.H0_H0 ;  /* 0xa00000ffc4159230 */ /* 0x000fe20000000900 */
[----:B------:R-:W-:-:S02]  /*b500*/  PRMT R166, R197, 0x5410, R196 ;  /* 0x00005410c5a67816 */ /* 0x000fc400000000c4 */
[----:B------:R-:W-:Y:S02]  /*b510*/  LOP3.LUT R23, R23, 0xff, RZ, 0xc0, !PT ;  /* 0x000000ff17177812 */ /* 0x000fe400078ec0ff */
[----:B------:R-:W-:Y:S01]  /*b520*/  @!P1 PRMT R196, R21, 0x5410, RZ ;  /* 0x0000541015c49816 */ /* 0x000fe200000000ff */
[----:B------:R-:W-:Y:S01]  /*b530*/  FADD.FTZ R21, R191, R192 ;  /* 0x000000c0bf157221 */ /* 0x000fe20000010000 */
[----:B------:R-:W-:Y:S01]  /*b540*/  ISETP.GE.U32.AND P1, PT, R252, R31, PT ;  /* 0x0000001ffc00720c */ /* 0x000fe20003f26070 */
[----:B------:R-:W-:Y:S01]  /*b550*/  @!P2 HADD2 R22, -R197.H0_H0, -RZ.H0_H0 ;  /* 0xa00000ffc516a230 */ /* 0x000fe20000000900 */
[----:B------:R-:W1:Y:S01]  /*b560*/  MUFU.EX2 R191, R194 ;  /* 0x000000c200bf7308 */ /* 0x000e620000000800 */
[----:B------:R-:W-:Y:S01]  /*b570*/  PRMT R165, R199, 0x5410, R198 ;  /* 0x00005410c7a57816 */ /* 0x000fe200000000c6 */
[----:B------:R-:W-:Y:S01]  /*b580*/  FADD.FTZ R220, R220, R21 ;  /* 0x00000015dcdc7221 */ /* 0x000fe20000010000 */
[----:B------:R-:W-:Y:S02]  /*b590*/  PRMT R167, R252, 0x7054, R252 ;  /* 0x00007054fca77816 */ /* 0x000fe400000000fc */
[----:B------:R-:W-:Y:S01]  /*b5a0*/  @!P2 PRMT R197, R22, 0x5410, RZ ;  /* 0x0000541016c5a816 */ /* 0x000fe200000000ff */
[----:B------:R-:W-:Y:S01]  /*b5b0*/  FADD.FTZ R220, R187, R220 ;  /* 0x000000dcbbdc7221 */ /* 0x000fe20000010000 */
[----:B------:R-:W-:-:S02]  /*b5c0*/  ISETP.GE.U32.AND P2, PT, R252, R23, PT ;  /* 0x00000017fc00720c */ /* 0x000fc40003f46070 */
[C---:B------:R-:W-:Y:S01]  /*b5d0*/  LOP3.LUT R23, R26.reuse, 0xff, RZ, 0xc0, !PT ;  /* 0x000000ff1a177812 */ /* 0x040fe200078ec0ff */
[----:B------:R-:W-:Y:S01]  /*b5e0*/  FADD.FTZ R235, R235, R220 ;  /* 0x000000dcebeb7221 */ /* 0x000fe20000010000 */
[----:B------:R-:W-:Y:S01]  /*b5f0*/  @!P1 HADD2 R7, -R198.H0_H0, -RZ.H0_H0 ;  /* 0xa00000ffc6079230 */ /* 0x000fe20000000900 */
[----:B------:R-:W-:Y:S02]  /*b600*/  LOP3.LUT R22, R26, 0xffff, RZ, 0xc0, !PT ;  /* 0x0000ffff1a167812 */ /* 0x000fe400078ec0ff */
[----:B------:R-:W-:Y:S01]  /*b610*/  SHF.R.U32.HI R27, RZ, 0x18, R26 ;  /* 0x00000018ff1b7819 */ /* 0x000fe2000001161a */
[----:B------:R-:W-:Y:S01]  /*b620*/  FADD.FTZ R234, R234, R235 ;  /* 0x000000ebeaea7221 */ /* 0x000fe20000010000 */
[----:B------:R-:W-:Y:S02]  /*b630*/  @!P1 PRMT R198, R7, 0x5410, RZ ;  /* 0x0000541007c69816 */ /* 0x000fe400000000ff */
[----:B------:R-:W-:Y:S01]  /*b640*/  ISETP.GE.U32.AND P1, PT, R252, R23, PT ;  /* 0x00000017fc00720c */ /* 0x000fe20003f26070 */
[----:B------:R-:W-:Y:S01]  /*b650*/  FADD.FTZ R233, R233, R234 ;  /* 0x000000eae9e97221 */ /* 0x000fe20000010000 */
[----:B------:R-:W-:Y:S01]  /*b660*/  SHF.R.U32.HI R22, RZ, 0x8, R22 ;  /* 0x00000008ff167819 */ /* 0x000fe20000011616 */
[----:B------:R-:W-:Y:S01]  /*b670*/  @!P2 HADD2 R20, -R199.H0_H0, -RZ.H0_H0 ;  /* 0xa00000ffc714a230 */ /* 0x000fe20000000900 */
[----:B-1----:R-:W-:Y:S01]  /*b680*/  F2FP.PACK_AB R195, R191, R228 ;  /* 0x000000e4bfc3723e */ /* 0x002fe200000000ff */
[----:B------:R-:W-:Y:S01]  /*b690*/  FADD.FTZ R232, R232, R233 ;  /* 0x000000e9e8e87221 */ /* 0x000fe20000010000 */
[----:B------:R-:W-:-:S02]  /*b6a0*/  LOP3.LUT R7, R22, 0xffff, RZ, 0xc0, !PT ;  /* 0x0000ffff16077812 */ /* 0x000fc400078ec0ff */
[----:B------:R-:W-:Y:S01]  /*b6b0*/  @!P2 PRMT R199, R20, 0x5410, RZ ;  /* 0x0000541014c7a816 */ /* 0x000fe200000000ff */
[----:B------:R-:W-:Y:S01]  /*b6c0*/  FADD.FTZ R20, R190, R193 ;  /* 0x000000c1be147221 */ /* 0x000fe20000010000 */
[----:B------:R-:W-:Y:S01]  /*b6d0*/  ISETP.GE.U32.AND P2, PT, R252, R7, PT ;  /* 0x00000007fc00720c */ /* 0x000fe20003f46070 */
[----:B------:R-:W1:Y:S01]  /*b6e0*/  MUFU.EX2 R190, R247 ;  /* 0x000000f700be7308 */ /* 0x000e620000000800 */
[----:B------:R-:W-:Y:S01]  /*b6f0*/  SHF.R.U32.HI R7, RZ, 0x10, R26 ;  /* 0x00000010ff077819 */ /* 0x000fe2000001161a */
[----:B------:R-:W-:Y:S01]  /*b700*/  @!P1 HADD2 R0, -R195.H0_H0, -RZ.H0_H0 ;  /* 0xa00000ffc3009230 */ /* 0x000fe20000000900 */
[----:B------:R-:W-:Y:S01]  /*b710*/  PRMT R194, R195, 0x7632, R194 ;  /* 0x00007632c3c27816 */ /* 0x000fe200000000c2 */
[----:B------:R-:W-:Y:S01]  /*b720*/  FADD.FTZ R221, R221, R20 ;  /* 0x00000014dddd7221 */ /* 0x000fe20000010000 */
[----:B------:R-:W-:Y:S01]  /*b730*/  LOP3.LUT R7, R7, 0xff, RZ, 0xc0, !PT ;  /* 0x000000ff07077812 */ /* 0x000fe200078ec0ff */
[----:B------:R-:W-:Y:S01]  /*b740*/  FADD.FTZ R231, R231, R232 ;  /* 0x000000e8e7e77221 */ /* 0x000fe20000010000 */
[----:B------:R-:W-:Y:S01]  /*b750*/  PRMT R164, R195, 0x5410, R194 ;  /* 0x00005410c3a47816 */ /* 0x000fe200000000c2 */
[----:B------:R-:W-:Y:S01]  /*b760*/  FADD.FTZ R186, R186, R221 ;  /* 0x000000ddbaba7221 */ /* 0x000fe20000010000 */
[----:B------:R-:W-:Y:S01]  /*b770*/  @!P1 PRMT R195, R0, 0x5410, RZ ;  /* 0x0000541000c39816 */ /* 0x000fe200000000ff */
[----:B------:R-:W-:Y:S01]  /*b780*/  FADD.FTZ R231, R230, R231 ;  /* 0x000000e7e6e77221 */ /* 0x000fe20000010000 */
[----:B------:R-:W-:Y:S01]  /*b790*/  ISETP.GE.U32.AND P1, PT, R252, R7, PT ;  /* 0x00000007fc00720c */ /* 0x000fe20003f26070 */
[----:B------:R-:W-:Y:S01]  /*b7a0*/  @!P2 HADD2 R5, -R194.H0_H0, -RZ.H0_H0 ;  /* 0xa00000ffc205a230 */ /* 0x000fe20000000900 */
[----:B------:R-:W-:Y:S01]  /*b7b0*/  LOP3.LUT R26, R243, UR11, R244, 0x96, !PT ;  /* 0x0000000bf31a7c12 */ /* 0x000fe2000f8e96f4 */
[----:B------:R-:W-:Y:S01]  /*b7c0*/  FADD.FTZ R229, R229, R186 ;  /* 0x000000bae5e57221 */ /* 0x000fe20000010000 */
[----:B------:R-:W-:Y:S01]  /*b7d0*/  LOP3.LUT R25, R237, UR9, R242, 0x96, !PT ;  /* 0x00000009ed197c12 */ /* 0x000fe2000f8e96f2 */
[----:B------:R-:W-:Y:S01]  /*b7e0*/  IMAD.MOV.U32 R237, RZ, RZ, c[0x0][0x228] ;  /* 0x00008a00ffed7624 */ /* 0x000fe200078e00ff */
[----:B-1----:R-:W-:Y:S01]  /*b7f0*/  F2FP.PACK_AB R0, R190, R223 ;  /* 0x000000dfbe00723e */ /* 0x002fe200000000ff */
[----:B------:R-:W-:Y:S01]  /*b800*/  FADD.FTZ R226, R226, R229 ;  /* 0x000000e5e2e27221 */ /* 0x000fe20000010000 */
[----:B------:R-:W-:Y:S01]  /*b810*/  @!P2 PRMT R194, R5, 0x5410, RZ ;  /* 0x0000541005c2a816 */ /* 0x000fe200000000ff */
[----:B------:R-:W-:-:S02]  /*b820*/  IMAD.SHL.U32 R237, R237, 0x8, RZ ;  /* 0x00000008eded7824 */ /* 0x000fc400078e00ff */
[----:B------:R-:W-:Y:S02]  /*b830*/  FADD.FTZ R227, R227, R226 ;  /* 0x000000e2e3e37221 */ /* 0x000fe40000010000 */
[----:B------:R-:W-:Y:S01]  /*b840*/  @!P1 HADD2 R6, -R0.H0_H0, -RZ.H0_H0 ;  /* 0xa00000ff00069230 */ /* 0x000fe20000000900 */
[----:B------:R-:W-:Y:S01]  /*b850*/  @P1 PRMT R193, R0, 0x7610, R193 ;  /* 0x0000761000c11816 */ /* 0x000fe200000000c1 */
[----:B------:R-:W-:Y:S02]  /*b860*/  FADD.FTZ R224, R224, R227 ;  /* 0x000000e3e0e07221 */ /* 0x000fe40000010000 */
[----:B------:R-:W-:Y:S01]  /*b870*/  FADD.FTZ R228, R228, R231 ;  /* 0x000000e7e4e47221 */ /* 0x000fe20000010000 */
[----:B------:R-:W-:Y:S01]  /*b880*/  @!P1 PRMT R193, R6, 0x5410, RZ ;  /* 0x0000541006c19816 */ /* 0x000fe200000000ff */
[----:B------:R-:W-:Y:S01]  /*b890*/  FADD.FTZ R225, R225, R224 ;  /* 0x000000e0e1e17221 */ /* 0x000fe20000010000 */
[----:B------:R-:W-:Y:S01]  /*b8a0*/  LOP3.LUT R6, R245, UR13, R32, 0x96, !PT ;  /* 0x0000000df5067c12 */ /* 0x000fe2000f8e9620 */
[----:B------:R-:W-:Y:S01]  /*b8b0*/  FADD.FTZ R249, R191, R228 ;  /* 0x000000e4bff97221 */ /* 0x000fe20000010000 */
[----:B------:R-:W-:Y:S01]  /*b8c0*/  ISETP.GE.U32.AND P1, PT, R252, R27, PT ;  /* 0x0000001bfc00720c */ /* 0x000fe20003f26070 */
[----:B------:R-:W-:-:S03]  /*b8d0*/  IMAD.WIDE.U32 R26, R26, -0x2daee0ad, RZ ;  /* 0xd2511f531a1a7825 */ /* 0x000fc600078e00ff */
[----:B------:R-:W-:Y:S01]  /*b8e0*/  STL [R1+0x6c], R249 ;  /* 0x00006cf901007387 */ /* 0x000fe20000100800 */
[----:B------:R-:W-:Y:S02]  /*b8f0*/  IMAD R5, R6, -0x2daee0ad, RZ ;  /* 0xd2511f5306057824 */ /* 0x000fe400078e02ff */
[----:B------:R-:W-:-:S03]  /*b900*/  FADD.FTZ R222, R222, R225 ;  /* 0x000000e1dede7221 */ /* 0x000fc60000010000 */
[----:B------:R-:W-:Y:S01]  /*b910*/  LOP3.LUT R22, R27, UR8, R5, 0x96, !PT ;  /* 0x000000081b167c12 */ /* 0x000fe2000f8e9605 */
[----:B------:R-:W-:Y:S02]  /*b920*/  FADD.FTZ R223, R223, R222 ;  /* 0x000000dedfdf7221 */ /* 0x000fe40000010000 */
[----:B------:R-:W-:Y:S01]  /*b930*/  @!P1 HADD2 R4, -R0.H1_H1, -RZ.H0_H0 ;  /* 0xa00000ff00049230 */ /* 0x000fe20000000d00 */
[----:B------:R-:W-:Y:S01]  /*b940*/  @P1 PRMT R192, R0, 0x7632, R192 ;  /* 0x0000763200c01816 */ /* 0x000fe200000000c0 */
[----:B------:R-:W-:-:S03]  /*b950*/  IMAD.WIDE.U32 R22, R22, -0x326172a9, RZ ;  /* 0xcd9e8d5716167825 */ /* 0x000fc600078e00ff */
[----:B------:R-:W-:Y:S01]  /*b960*/  @!P1 PRMT R192, R4, 0x5410, RZ ;  /* 0x0000541004c09816 */ /* 0x000fe200000000ff */
[----:B------:R-:W-:Y:S01]  /*b970*/  FADD.FTZ R248, R190, R223 ;  /* 0x000000dfbef87221 */ /* 0x000fe20000010000 */
[----:B------:R-:W-:Y:S01]  /*b980*/  LOP3.LUT R5, R23, UR5, R236, 0x96, !PT ;  /* 0x0000000517057c12 */ /* 0x000fe2000f8e96ec */
[----:B------:R-:W-:Y:S01]  /*b990*/  IMAD.WIDE R236, R237, 0x2, R16 ;  /* 0x00000002edec7825 */ /* 0x000fe200078e0210 */
[----:B------:R-:W-:Y:S02]  /*b9a0*/  LOP3.LUT R21, R22, 0xff, RZ, 0xc0, !PT ;  /* 0x000000ff16157812 */ /* 0x000fe400078ec0ff */
[--C-:B------:R-:W-:Y:S01]  /*b9b0*/  SHF.R.U32.HI R6, RZ, 0x10, R5.reuse ;  /* 0x00000010ff067819 */ /* 0x100fe20000011605 */
[----:B------:R-:W-:Y:S01]  /*b9c0*/  STL [R1+0x68], R248 ;  /* 0x000068f801007387 */ /* 0x000fe20000100800 */
[C---:B------:R-:W-:Y:S02]  /*b9d0*/  LOP3.LUT R7, R5.reuse, 0xffff, RZ, 0xc0, !PT ;  /* 0x0000ffff05077812 */ /* 0x040fe400078ec0ff */
[----:B------:R-:W-:Y:S01]  /*b9e0*/  LOP3.LUT R4, R5, 0xff, RZ, 0xc0, !PT ;  /* 0x000000ff05047812 */ /* 0x000fe200078ec0ff */
[----:B------:R-:W-:Y:S01]  /*b9f0*/  STG.E.U16 [R236.64+-0x80], R175 ;  /* 0xffff80afec007986 */ /* 0x000fe2000c10151a */
[----:B------:R-:W-:-:S02]  /*ba00*/  SHF.R.U32.HI R5, RZ, 0x18, R5 ;  /* 0x00000018ff057819 */ /* 0x000fc40000011605 */
[----:B------:R-:W-:Y:S01]  /*ba10*/  LOP3.LUT R6, R6, 0xff, RZ, 0xc0, !PT ;  /* 0x000000ff06067812 */ /* 0x000fe200078ec0ff */
[----:B------:R-:W-:Y:S01]  /*ba20*/  STG.E.U16 [R236.64+-0x7e], R188 ;  /* 0xffff82bcec007986 */ /* 0x000fe2000c10151a */
[----:B------:R-:W-:Y:S02]  /*ba30*/  SHF.R.U32.HI R7, RZ, 0x8, R7 ;  /* 0x00000008ff077819 */ /* 0x000fe40000011607 */
[----:B------:R-:W-:Y:S01]  /*ba40*/  PRMT R6, R6, 0x5410, R5 ;  /* 0x0000541006067816 */ /* 0x000fe20000000005 */
[----:B------:R-:W-:Y:S01]  /*ba50*/  STG.E.U16 [R16.64+-0x70], R185 ;  /* 0xffff90b910007986 */ /* 0x000fe2000c10151a */
[--C-:B------:R-:W-:Y:S02]  /*ba60*/  SHF.R.U32.HI R20, RZ, 0x10, R22.reuse ;  /* 0x00000010ff147819 */ /* 0x100fe40000011616 */
[----:B------:R-:W-:Y:S01]  /*ba70*/  PRMT R4, R4, 0x5410, R7 ;  /* 0x0000541004047816 */ /* 0x000fe20000000007 */
[--C-:B------:R-:W-:Y:S01]  /*ba80*/  HSET2.LE.AND R5, R6, R167.reuse, PT ;  /* 0x000000a706057233 */ /* 0x100fe20003803000 */
[----:B------:R-:W-:Y:S01]  /*ba90*/  LOP3.LUT R6, R22, 0xffff, RZ, 0xc0, !PT ;  /* 0x0000ffff16067812 */ /* 0x000fe200078ec0ff */
[----:B------:R-:W-:Y:S01]  /*baa0*/  STG.E.U16 [R16.64+-0x6e], R184 ;  /* 0xffff92b810007986 */ /* 0x000fe2000c10151a */
[----:B------:R-:W-:Y:S01]  /*bab0*/  SHF.R.U32.HI R7, RZ, 0x18, R22 ;  /* 0x00000018ff077819 */ /* 0x000fe20000011616 */
[----:B------:R-:W-:Y:S01]  /*bac0*/  HSET2.LE.AND R4, R4, R167, PT ;  /* 0x000000a704047233 */ /* 0x000fe20003803000 */
[----:B------:R-:W-:Y:S01]  /*bad0*/  SHF.R.U32.HI R6, RZ, 0x8, R6 ;  /* 0x00000008ff067819 */ /* 0x000fe20000011606 */
[----:B------:R-:W-:Y:S01]  /*bae0*/  STG.E.U16 [R236.64+-0x70], R189 ;  /* 0xffff90bdec007986 */ /* 0x000fe2000c10151a */
[----:B------:R-:W-:-:S02]  /*baf0*/  LOP3.LUT R20, R20, 0xff, RZ, 0xc0, !PT ;  /* 0x000000ff14147812 */ /* 0x000fc400078ec0ff */
[----:B------:R-:W-:Y:S01]  /*bb00*/  PRMT R6, R21, 0x5410, R6 ;  /* 0x0000541015067816 */ /* 0x000fe20000000006 */
[----:B------:R1:W-:Y:S01]  /*bb10*/  STG.E.U16 [R236.64+-0x6e], R2 ;  /* 0xffff9202ec007986 */ /* 0x0003e2000c10151a */
[----:B------:R-:W-:Y:S02]  /*bb20*/  PRMT R20, R20, 0x5410, R7 ;  /* 0x0000541014147816 */ /* 0x000fe40000000007 */
[----:B------:R-:W-:Y:S01]  /*bb30*/  LOP3.LUT R4, R4, R239, RZ, 0xc0, !PT ;  /* 0x000000ef04047212 */ /* 0x000fe200078ec0ff */
[--C-:B------:R-:W-:Y:S01]  /*bb40*/  HSET2.LE.AND R21, R6, R167.reuse, PT ;  /* 0x000000a706157233 */ /* 0x100fe20003803000 */
[----:B------:R-:W-:Y:S01]  /*bb50*/  LOP3.LUT R5, R5, R174, RZ, 0xc0, !PT ;  /* 0x000000ae05057212 */ /* 0x000fe200078ec0ff */
[----:B------:R-:W-:Y:S01]  /*bb60*/  HSET2.LE.AND R7, R20, R167, PT ;  /* 0x000000a714077233 */ /* 0x000fe20003803000 */
[----:B------:R-:W-:Y:S02]  /*bb70*/  STG.E.U16 [R16.64+-0x60], R181 ;  /* 0xffffa0b510007986 */ /* 0x000fe4000c10151a */
[----:B------:R-:W-:-:S02]  /*bb80*/  LOP3.LUT R6, R21, R238, RZ, 0xc0, !PT ;  /* 0x000000ee15067212 */ /* 0x000fc400078ec0ff */
[----:B------:R-:W2:Y:S01]  /*bb90*/  LDSM.16.MT88.4 R20, [R212+0x18000] ;  /* 0x01800000d414783b */ /* 0x000ea20000004200 */
[----:B------:R-:W-:-:S03]  /*bba0*/  LOP3.LUT R7, R7, R246, RZ, 0xc0, !PT ;  /* 0x000000f607077212 */ /* 0x000fc600078ec0ff */
[----:B------:R-:W-:Y:S04]  /*bbb0*/  STG.E.U16 [R16.64+-0x5e], R180 ;  /* 0xffffa2b410007986 */ /* 0x000fe8000c10151a */
[----:B------:R-:W-:Y:S04]  /*bbc0*/  STG.E.U16 [R236.64+-0x60], R183 ;  /* 0xffffa0b7ec007986 */ /* 0x000fe8000c10151a */
[----:B------:R-:W-:Y:S04]  /*bbd0*/  STG.E.U16 [R236.64+-0x5e], R182 ;  /* 0xffffa2b6ec007986 */ /* 0x000fe8000c10151a */
[----:B------:R-:W-:Y:S01]  /*bbe0*/  STG.E.U16 [R16.64+-0x50], R177 ;  /* 0xffffb0b110007986 */ /* 0x000fe2000c10151a */
[----:B-1----:R-:W-:-:S03]  /*bbf0*/  IMAD.MOV.U32 R2, RZ, RZ, R19 ;  /* 0x000000ffff027224 */ /* 0x002fc600078e0013 */
        /* <DEDUP_REMOVED lines=70> */
[----:B------:R-:W-:Y:S02]  /*c060*/  SHF.R.U32.HI R5, RZ, 0x8, R5 ;  /* 0x00000008ff057819 */ /* 0x000fe40000011605 */
[----:B------:R-:W-:Y:S02]  /*c070*/  SHF.R.U32.HI R174, RZ, 0x10, R4 ;  /* 0x00000010ffae7819 */ /* 0x000fe40000011604 */
[----:B------:R-:W-:-:S02]  /*c080*/  PRMT R6, R6, 0x5410, R5 ;  /* 0x0000541006067816 */ /* 0x000fc40000000005 */
[C---:B------:R-:W-:Y:S02]  /*c090*/  LOP3.LUT R5, R7.reuse, 0xffff, RZ, 0xc0, !PT ;  /* 0x0000ffff07057812 */ /* 0x040fe400078ec0ff */
[----:B------:R-:W-:Y:S01]  /*c0a0*/  SHF.R.U32.HI R21, RZ, 0x18, R4 ;  /* 0x00000018ff157819 */ /* 0x000fe20000011604 */
[----:B------:R-:W-:Y:S01]  /*c0b0*/  HSET2.LE.AND R6, R6, R167, PT ;  /* 0x000000a706067233 */ /* 0x000fe20003803000 */
[----:B------:R-:W-:Y:S02]  /*c0c0*/  SHF.R.U32.HI R5, RZ, 0x8, R5 ;  /* 0x00000008ff057819 */ /* 0x000fe40000011605 */
[----:B------:R-:W-:Y:S02]  /*c0d0*/  LOP3.LUT R4, R7, 0xff, RZ, 0xc0, !PT ;  /* 0x000000ff07047812 */ /* 0x000fe400078ec0ff */
[----:B------:R-:W-:Y:S02]  /*c0e0*/  SHF.R.U32.HI R238, RZ, 0x10, R7 ;  /* 0x00000010ffee7819 */ /* 0x000fe40000011607 */
[----:B------:R-:W-:-:S02]  /*c0f0*/  PRMT R4, R4, 0x5410, R5 ;  /* 0x0000541004047816 */ /* 0x000fc40000000005 */
[----:B------:R-:W-:Y:S02]  /*c100*/  SHF.R.U32.HI R7, RZ, 0x18, R7 ;  /* 0x00000018ff077819 */ /* 0x000fe40000011607 */
[----:B------:R-:W-:Y:S01]  /*c110*/  LOP3.LUT R174, R174, 0xff, RZ, 0xc0, !PT ;  /* 0x000000ffaeae7812 */ /* 0x000fe200078ec0ff */
[--C-:B------:R-:W-:Y:S01]  /*c120*/  HSET2.LE.AND R5, R4, R167.reuse, PT ;  /* 0x000000a704057233 */ /* 0x100fe20003803000 */
[----:B------:R-:W-:Y:S02]  /*c130*/  LOP3.LUT R238, R238, 0xff, RZ, 0xc0, !PT ;  /* 0x000000ffeeee7812 */ /* 0x000fe400078ec0ff */
[----:B------:R-:W-:Y:S02]  /*c140*/  PRMT R174, R174, 0x5410, R21 ;  /* 0x00005410aeae7816 */ /* 0x000fe40000000015 */
[----:B------:R-:W-:Y:S01]  /*c150*/  PRMT R238, R238, 0x5410, R7 ;  /* 0x00005410eeee7816 */ /* 0x000fe20000000007 */
[----:B------:R-:W1:Y:S01]  /*c160*/  LDSM.16.MT88.4 R20, [R212+0x18800] ;  /* 0x01880000d414783b */ /* 0x000e620000004200 */
[----:B------:R-:W-:Y:S01]  /*c170*/  LOP3.LUT R4, R5, R24, RZ, 0xc0, !PT ;  /* 0x0000001805047212 */ /* 0x000fe200078ec0ff */
[--C-:B------:R-:W-:Y:S01]  /*c180*/  HSET2.LE.AND R7, R174, R167.reuse, PT ;  /* 0x000000a7ae077233 */ /* 0x100fe20003803000 */
[----:B------:R-:W-:Y:S01]  /*c190*/  LOP3.LUT R6, R6, R29, RZ, 0xc0, !PT ;  /* 0x0000001d06067212 */ /* 0x000fe200078ec0ff */
[----:B------:R-:W-:Y:S01]  /*c1a0*/  HSET2.LE.AND R5, R238, R167, PT ;  /* 0x000000a7ee057233 */ /* 0x000fe20003803000 */
[----:B------:R-:W-:Y:S01]  /*c1b0*/  LDSM.16.MT88.4 R24, [R210+0x18800] ;  /* 0x01880000d218783b */ /* 0x000fe20000004200 */
[----:B------:R-:W-:Y:S01]  /*c1c0*/  IMAD.WIDE.U32 R174, R168, -0x2daee0ad, RZ ;  /* 0xd2511f53a8ae7825 */ /* 0x000fe200078e00ff */
[----:B------:R-:W-:-:S02]  /*c1d0*/  LOP3.LUT R7, R7, R28, RZ, 0xc0, !PT ;  /* 0x0000001c07077212 */ /* 0x000fc400078ec0ff */
[----:B------:R-:W-:Y:S01]  /*c1e0*/  LOP3.LUT R5, R5, R30, RZ, 0xc0, !PT ;  /* 0x0000001e05057212 */ /* 0x000fe200078ec0ff */
[----:B------:R-:W-:Y:S01]  /*c1f0*/  IMAD.WIDE.U32 R238, R170, -0x2daee0ad, RZ ;  /* 0xd2511f53aaee7825 */ /* 0x000fe200078e00ff */
[----:B------:R-:W2:Y:S01]  /*c200*/  LDSM.16.MT88.4 R28, [R209+0x18800] ;  /* 0x01880000d11c783b */ /* 0x000ea20000004200 */
[----:B------:R-:W-:-:S03]  /*c210*/  LOP3.LUT R34, R175, UR14, R34, 0x96, !PT ;  /* 0x0000000eaf227c12 */ /* 0x000fc6000f8e9622 */
[----:B------:R-:W-:Y:S02]  /*c220*/  LOP3.LUT R174, R239, UR12, R174, 0x96, !PT ;  /* 0x0000000cefae7c12 */ /* 0x000fe4000f8e96ae */
[----:B------:R-:W-:-:S04]  /*c230*/  IMAD.WIDE.U32 R170, R34, -0x326172a9, RZ ;  /* 0xcd9e8d5722aa7825 */ /* 0x000fc800078e00ff */
[----:B------:R-:W-:Y:S01]  /*c240*/  IMAD.WIDE.U32 R174, R174, -0x326172a9, RZ ;  /* 0xcd9e8d57aeae7825 */ /* 0x000fe200078e00ff */
[----:B------:R-:W-:-:S04]  /*c250*/  LOP3.LUT R32, R171, UR13, R32, 0x96, !PT ;  /* 0x0000000dab207c12 */ /* 0x000fc8000f8e9620 */
[----:B------:R-:W-:Y:S01]  /*c260*/  LOP3.LUT R170, R175, UR11, R170, 0x96, !PT ;  /* 0x0000000bafaa7c12 */ /* 0x000fe2000f8e96aa */
[----:B------:R-:W-:-:S04]  /*c270*/  IMAD.WIDE.U32 R32, R32, -0x2daee0ad, RZ ;  /* 0xd2511f5320207825 */ /* 0x000fc800078e00ff */
[----:B------:R-:W-:Y:S01]  /*c280*/  IMAD.WIDE.U32 R170, R170, -0x2daee0ad, RZ ;  /* 0xd2511f53aaaa7825 */ /* 0x000fe200078e00ff */
[----:B------:R-:W-:-:S05]  /*c290*/  LOP3.LUT R238, R33, UR10, R238, 0x96, !PT ;  /* 0x0000000a21ee7c12 */ /* 0x000fca000f8e96ee */
[----:B------:R-:W-:Y:S01]  /*c2a0*/  IMAD.WIDE.U32 R238, R238, -0x326172a9, RZ ;  /* 0xcd9e8d57eeee7825 */ /* 0x000fe200078e00ff */
[----:B-1----:R-:W-:Y:S04]  /*c2b0*/  HMMA.16816.F32 R160, R4, R20, R160 ;  /* 0x0000001404a0723c */ /* 0x002fe800000018a0 */
[----:B------:R-:W-:-:S05]  /*c2c0*/  LOP3.LUT R174, R239, UR9, R174, 0x96, !PT ;  /* 0x00000009efae7c12 */ /* 0x000fca000f8e96ae */
[----:B------:R-:W-:Y:S01]  /*c2d0*/  IMAD.WIDE.U32 R174, R174, -0x2daee0ad, RZ ;  /* 0xd2511f53aeae7825 */ /* 0x000fe200078e00ff */
[----:B------:R-:W-:Y:S01]  /*c2e0*/  HMMA.16816.F32 R156, R4, R22, R156 ;  /* 0x00000016049c723c */ /* 0x000fe2000000189c */
[----:B------:R-:W1:Y:S03]  /*c2f0*/  LDSM.16.MT88.4 R20, [R208+0x18800] ;  /* 0x01880000d014783b */ /* 0x000e660000004200 */
[----:B------:R-:W-:-:S04]  /*c300*/  LOP3.LUT R170, R175, UR4, R170, 0x96, !PT ;  /* 0x00000004afaa7c12 */ /* 0x000fc8000f8e96aa */
        /* <DEDUP_REMOVED lines=52> */
[C---:B------:R-:W-:Y:S02]  /*c650*/  LOP3.LUT R20, R5.reuse, 0xffff, RZ, 0xc0, !PT ;  /* 0x0000ffff05147812 */ /* 0x040fe400078ec0ff */
[----:B------:R-:W-:Y:S02]  /*c660*/  PRMT R6, R6, 0x5410, R7 ;  /* 0x0000541006067816 */ /* 0x000fe40000000007 */
[----:B------:R-:W-:Y:S02]  /*c670*/  LOP3.LUT R4, R4, 0xff, RZ, 0xc0, !PT ;  /* 0x000000ff04047812 */ /* 0x000fe400078ec0ff */
[----:B------:R-:W-:Y:S01]  /*c680*/  LOP3.LUT R7, R5, 0xff, RZ, 0xc0, !PT ;  /* 0x000000ff05077812 */ /* 0x000fe200078ec0ff */
[----:B------:R-:W-:Y:S01]  /*c690*/  HSET2.LE.AND R6, R6, R167, PT ;  /* 0x000000a706067233 */ /* 0x000fe20003803000 */
[----:B------:R-:W-:Y:S02]  /*c6a0*/  SHF.R.U32.HI R20, RZ, 0x8, R20 ;  /* 0x00000008ff147819 */ /* 0x000fe40000011614 */
[----:B------:R-:W-:-:S02]  /*c6b0*/  PRMT R4, R4, 0x5410, R21 ;  /* 0x0000541004047816 */ /* 0x000fc40000000015 */
[----:B------:R-:W-:Y:S02]  /*c6c0*/  PRMT R20, R7, 0x5410, R20 ;  /* 0x0000541007147816 */ /* 0x000fe40000000014 */
[--C-:B------:R-:W-:Y:S01]  /*c6d0*/  SHF.R.U32.HI R168, RZ, 0x10, R5.reuse ;  /* 0x00000010ffa87819 */ /* 0x100fe20000011605 */
[--C-:B------:R-:W-:Y:S01]  /*c6e0*/  HSET2.LE.AND R7, R4, R167.reuse, PT ;  /* 0x000000a704077233 */ /* 0x100fe20003803000 */
[----:B------:R-:W-:Y:S01]  /*c6f0*/  SHF.R.U32.HI R5, RZ, 0x18, R5 ;  /* 0x00000018ff057819 */ /* 0x000fe20000011605 */
[----:B------:R-:W-:Y:S01]  /*c700*/  HSET2.LE.AND R4, R20, R167, PT ;  /* 0x000000a714047233 */ /* 0x000fe20003803000 */
[----:B------:R-:W-:Y:S01]  /*c710*/  LOP3.LUT R168, R168, 0xff, RZ, 0xc0, !PT ;  /* 0x000000ffa8a87812 */ /* 0x000fe200078ec0ff */
[----:B------:R-:W2:Y:S01]  /*c720*/  LDSM.16.MT88.4 R20, [R208+0x19000] ;  /* 0x01900000d014783b */ /* 0x000ea20000004200 */
[----:B------:R-:W-:Y:S02]  /*c730*/  LOP3.LUT R6, R6, R173, RZ, 0xc0, !PT ;  /* 0x000000ad06067212 */ /* 0x000fe400078ec0ff */
[----:B------:R-:W-:-:S02]  /*c740*/  LOP3.LUT R4, R4, R35, RZ, 0xc0, !PT ;  /* 0x0000002304047212 */ /* 0x000fc400078ec0ff */
[----:B------:R-:W3:Y:S01]  /*c750*/  LDSM.16.MT88.4 R32, [R212+0x19000] ;  /* 0x01900000d420783b */ /* 0x000ee20000004200 */
[----:B------:R-:W-:Y:S02]  /*c760*/  PRMT R168, R168, 0x5410, R5 ;  /* 0x00005410a8a87816 */ /* 0x000fe40000000005 */
[----:B------:R-:W-:-:S03]  /*c770*/  LOP3.LUT R7, R7, R172, RZ, 0xc0, !PT ;  /* 0x000000ac07077212 */ /* 0x000fc600078ec0ff */
[----:B------:R-:W-:-:S05]  /*c780*/  HSET2.LE.AND R168, R168, R167, PT ;  /* 0x000000a7a8a87233 */ /* 0x000fca0003803000 */
[----:B------:R-:W-:-:S07]  /*c790*/  LOP3.LUT R5, R168, R169, RZ, 0xc0, !PT ;  /* 0x000000a9a8057212 */ /* 0x000fce00078ec0ff */
[C---:B------:R-:W-:Y:S08]  /*c7a0*/  HMMA.16816.F32 R44, R4.reuse, R24, R44 ;  /* 0x00000018042c723c */ /* 0x040ff0000000182c */
[C---:B------:R-:W-:Y:S01]  /*c7b0*/  HMMA.16816.F32 R48, R4.reuse, R26, R48 ;  /* 0x0000001a0430723c */ /* 0x040fe20000001830 */
[----:B------:R-:W4:Y:S07]  /*c7c0*/  LDSM.16.MT88.4 R24, [R209+0x1b000] ;  /* 0x01b00000d118783b */ /* 0x000f2e0000004200 */
[C---:B-1----:R-:W-:Y:S08]  /*c7d0*/  HMMA.16816.F32 R36, R4.reuse, R28, R36 ;  /* 0x0000001c0424723c */ /* 0x042ff00000001824 */
[C---:B--2---:R-:W-:Y:S08]  /*c7e0*/  HMMA.16816.F32 R52, R4.reuse, R20, R52 ;  /* 0x000000140434723c */ /* 0x044ff00000001834 */
[C---:B------:R-:W-:Y:S01]  /*c7f0*/  HMMA.16816.F32 R56, R4.reuse, R22, R56 ;  /* 0x000000160438723c */ /* 0x040fe20000001838 */
[----:B------:R-:W1:Y:S07]  /*c800*/  LDSM.16.MT88.4 R20, [R208+0x1b000] ;  /* 0x01b00000d014783b */ /* 0x000e6e0000004200 */
[C---:B---3--:R-:W-:Y:S08]  /*c810*/  HMMA.16816.F32 R160, R4.reuse, R32, R160 ;  /* 0x0000002004a0723c */ /* 0x048ff000000018a0 */
[C---:B------:R-:W-:Y:S01]  /*c820*/  HMMA.16816.F32 R156, R4.reuse, R34, R156 ;  /* 0x00000022049c723c */ /* 0x040fe2000000189c */
[----:B------:R-:W2:Y:S07]  /*c830*/  LDSM.16.MT88.4 R32, [R212+0x1b000] ;  /* 0x01b00000d420783b */ /* 0x000eae0000004200 */
        /* <DEDUP_REMOVED lines=34> */
[----:B------:R-:W-:Y:S07]  /*ca60*/  LDSM.16.MT88.4 R32, [R210+0x1b800] ;  /* 0x01b80000d220783b */ /* 0x000fee0000004200 */
[C---:B---3--:R-:W-:Y:S07]  /*ca70*/  HMMA.16816.F32 R144, R4.reuse, R28, R144 ;  /* 0x0000001c0490723c */ /* 0x048fee0000001890 */
[----:B------:R-:W-:Y:S01]  /*ca80*/  SHF.R.U32.HI R28, RZ, 0x10, R170 ;  /* 0x00000010ff1c7819 */ /* 0x000fe200000116aa */
[----:B------:R-:W-:Y:S01]  /*ca90*/  HMMA.16816.F32 R140, R4, R30, R140 ;  /* 0x0000001e048c723c */ /* 0x000fe2000000188c */
[----:B------:R-:W-:-:S06]  /*caa0*/  LOP3.LUT R29, R170, 0xff, RZ, 0xc0, !PT ;  /* 0x000000ffaa1d7812 */ /* 0x000fcc00078ec0ff */
[C---:B------:R-:W-:Y:S02]  /*cab0*/  LOP3.LUT R5, R174.reuse, 0xffff, RZ, 0xc0, !PT ;  /* 0x0000ffffae057812 */ /* 0x040fe400078ec0ff */
[----:B------:R-:W-:Y:S02]  /*cac0*/  LOP3.LUT R4, R174, 0xff, RZ, 0xc0, !PT ;  /* 0x000000ffae047812 */ /* 0x000fe400078ec0ff */
[----:B------:R-:W-:Y:S02]  /*cad0*/  SHF.R.U32.HI R5, RZ, 0x8, R5 ;  /* 0x00000008ff057819 */ /* 0x000fe40000011605 */
[----:B------:R-:W-:Y:S02]  /*cae0*/  SHF.R.U32.HI R7, RZ, 0x10, R174 ;  /* 0x00000010ff077819 */ /* 0x000fe400000116ae */
[----:B------:R-:W-:Y:S02]  /*caf0*/  PRMT R4, R4, 0x5410, R5 ;  /* 0x0000541004047816 */ /* 0x000fe40000000005 */
[----:B------:R-:W-:-:S02]  /*cb00*/  LOP3.LUT R5, R170, 0xffff, RZ, 0xc0, !PT ;  /* 0x0000ffffaa057812 */ /* 0x000fc400078ec0ff */
[----:B------:R-:W-:Y:S02]  /*cb10*/  SHF.R.U32.HI R6, RZ, 0x18, R174 ;  /* 0x00000018ff067819 */ /* 0x000fe400000116ae */
[----:B------:R-:W-:Y:S01]  /*cb20*/  SHF.R.U32.HI R30, RZ, 0x8, R5 ;  /* 0x00000008ff1e7819 */ /* 0x000fe20000011605 */
[----:B------:R-:W2:Y:S01]  /*cb30*/  LDSM.16.MT88.4 R172, [R209+0x19800] ;  /* 0x01980000d1ac783b */ /* 0x000ea20000004200 */
[----:B------:R-:W-:Y:S02]  /*cb40*/  SHF.R.U32.HI R170, RZ, 0x18, R170 ;  /* 0x00000018ffaa7819 */ /* 0x000fe400000116aa */
[----:B------:R-:W-:Y:S02]  /*cb50*/  LOP3.LUT R7, R7, 0xff, RZ, 0xc0, !PT ;  /* 0x000000ff07077812 */ /* 0x000fe400078ec0ff */
[----:B------:R-:W-:Y:S02]  /*cb60*/  LOP3.LUT R5, R28, 0xff, RZ, 0xc0, !PT ;  /* 0x000000ff1c057812 */ /* 0x000fe400078ec0ff */
[----:B------:R-:W-:-:S02]  /*cb70*/  PRMT R6, R7, 0x5410, R6 ;  /* 0x0000541007067816 */ /* 0x000fc40000000006 */
        /* <DEDUP_REMOVED lines=9> */
[----:B------:R-:W-:Y:S01]  /*cc10*/  LOP3.LUT R5, R170, R165, RZ, 0xc0, !PT ;  /* 0x000000a5aa057212 */ /* 0x000fe200078ec0ff */
[----:B------:R-:W-:Y:S01]  /*cc20*/  IMAD.MOV.U32 R0, RZ, RZ, R3 ;  /* 0x000000ffff007224 */ /* 0x000fe200078e0003 */
[----:B------:R-:W-:Y:S01]  /*cc30*/  LOP3.LUT R6, R167, R164, RZ, 0xc0, !PT ;  /* 0x000000a4a7067212 */ /* 0x000fe200078ec0ff */
[----:B------:R-:W-:Y:S04]  /*cc40*/  LDSM.16.MT88.4 R168, [R208+0x19800] ;  /* 0x01980000d0a8783b */ /* 0x000fe80000004200 */
[----:B------:R-:W3:Y:S02]  /*cc50*/  LDSM.16.MT88.4 R164, [R212+0x1b800] ;  /* 0x01b80000d4a4783b */ /* 0x000ee40000004200 */
        /* <DEDUP_REMOVED lines=14> */
[----:B------:R-:W5:Y:S07]  /*cd40*/  LDSM.16.MT88.4 R168, [R209+0x1d800] ;  /* 0x01d80000d1a8783b */ /* 0x000f6e0000004200 */
[C---:B------:R-:W-:Y:S08]  /*cd50*/  HMMA.16816.F32 R68, R4.reuse, R32, R68 ;  /* 0x000000200444723c */ /* 0x040ff00000001844 */
        /* <DEDUP_REMOVED lines=12> */
[----:B------:R-:W-:Y:S01]  /*ce20*/  IADD3 R164, P1, R16, -0x100, RZ ;  /* 0xffffff0010a47810 */ /* 0x000fe20007f3e0ff */
[C---:B---3--:R-:W-:Y:S08]  /*ce30*/  HMMA.16816.F32 R100, R4.reuse, R172, R100 ;  /* 0x000000ac0464723c */ /* 0x048ff00000001864 */
[C---:B------:R-:W-:Y:S08]  /*ce40*/  HMMA.16816.F32 R104, R4.reuse, R174, R104 ;  /* 0x000000ae0468723c */ /* 0x040ff00000001868 */
[C---:B-----5:R-:W-:Y:S08]  /*ce50*/  HMMA.16816.F32 R108, R4.reuse, R168, R108 ;  /* 0x000000a8046c723c */ /* 0x060ff0000000186c */
[C---:B------:R-:W-:Y:S08]  /*ce60*/  HMMA.16816.F32 R112, R4.reuse, R170, R112 ;  /* 0x000000aa0470723c */ /* 0x040ff00000001870 */
[C---:B------:R-:W-:Y:S07]  /*ce70*/  HMMA.16816.F32 R120, R4.reuse, R166, R120 ;  /* 0x000000a60478723c */ /* 0x040fee0000001878 */
[----:B------:R-:W-:Y:S01]  /*ce80*/  IADD3.X R167, R17, -0x1, RZ, P1, !PT ;  /* 0xffffffff11a77810 */ /* 0x000fe20000ffe4ff */
[C---:B------:R-:W-:Y:S08]  /*ce90*/  HMMA.16816.F32 R152, R4.reuse, R32, R152 ;  /* 0x000000200498723c */ /* 0x040ff00000001898 */
[C---:B------:R-:W-:Y:S08]  /*cea0*/  HMMA.16816.F32 R148, R4.reuse, R34, R148 ;  /* 0x000000220494723c */ /* 0x040ff00000001894 */
[C---:B------:R-:W-:Y:S08]  /*ceb0*/  HMMA.16816.F32 R144, R4.reuse, R28, R144 ;  /* 0x0000001c0490723c */ /* 0x040ff00000001890 */
[C---:B------:R-:W-:Y:S08]  /*cec0*/  HMMA.16816.F32 R140, R4.reuse, R30, R140 ;  /* 0x0000001e048c723c */ /* 0x040ff0000000188c */
[C---:B----4-:R-:W-:Y:S08]  /*ced0*/  HMMA.16816.F32 R136, R4.reuse, R24, R136 ;  /* 0x000000180488723c */ /* 0x050ff00000001888 */
[C---:B------:R-:W-:Y:S08]  /*cee0*/  HMMA.16816.F32 R132, R4.reuse, R26, R132 ;  /* 0x0000001a0484723c */ /* 0x040ff00000001884 */
[C---:B-1----:R-:W-:Y:S08]  /*cef0*/  HMMA.16816.F32 R124, R4.reuse, R20, R124 ;  /* 0x00000014047c723c */ /* 0x042ff0000000187c */
[----:B------:R-:W-:Y:S01]  /*cf00*/  HMMA.16816.F32 R128, R4, R22, R128 ;  /* 0x000000160480723c */ /* 0x000fe20000001880 */
[----:B------:R-:W-:Y:S11]  /*cf10*/  @!P0 BRA `(.L_x_989) ;  /* 0x0000575000008947 */ /* 0x000ff60003800000 */
        /* <DEDUP_REMOVED lines=14> */
[C---:B------:R-:W-:Y:S01]  /*d000*/  LEA R7, P0, R4.reuse, R12, 0x6 ;  /* 0x0000000c04077211 */ /* 0x040fe200078030ff */
[----:B------:R-:W-:Y:S03]  /*d010*/  @P6 STS.128 [R250+0x18000], RZ ;  /* 0x018000fffa006388 */ /* 0x000fe60000000c00 */
[C---:B------:R-:W-:Y:S02]  /*d020*/  @!P6 LEA R20, P2, R7.reuse, c[0x0][0x170], 0x1 ;  /* 0x00005c000714ea11 */ /* 0x040fe400078408ff */
[----:B------:R-:W-:Y:S02]  /*d030*/  LEA.HI.X R2, R4, R15, R5, 0x6, P0 ;  /* 0x0000000f04027211 */ /* 0x000fe400000f3405 */
[----:B------:R-:W-:Y:S01]  /*d040*/  @!P5 LEA R24, P1, R7, c[0x0][0x170], 0x1 ;  /* 0x00005c000718da11 */ /* 0x000fe200078208ff */
[----:B-1----:R-:W-:Y:S01]  /*d050*/  IMAD.SHL.U32 R247, R247, 0x2, RZ ;  /* 0x00000002f7f77824 */ /* 0x002fe200078e00ff */
        /* <DEDUP_REMOVED lines=35> */
[----:B------:R-:W-:Y:S01]  /*d290*/  LOP3.LUT R247, R247, 0x6, RZ, 0xc0, !PT ;  /* 0x00000006f7f77812 */ /* 0x000fe200078ec0ff */
[----:B------:R-:W-:Y:S02]  /*d2a0*/  IMAD.U32 R0, RZ, RZ, UR7 ;  /* 0x00000007ff007e24 */ /* 0x000fe4000f8e00ff */
[----:B------:R-:W-:Y:S02]  /*d2b0*/  @P6 STS.128 [R250+0x19000], RZ ;  /* 0x019000fffa006388 */ /* 0x000fe40000000c00 */
[----:B------:R-:W-:-:S02]  /*d2c0*/  IMAD R0, R0, 0x40, R247 ;  /* 0x0000004000007824 */ /* 0x000fc400078e02f7 */
        /* <DEDUP_REMOVED lines=22> */
[----:B------:R-:W2:Y:S04]  /*d430*/  LDSM.16.M88.4 R180, [R218+0x11000] ;  /* 0x01100000dab4783b */ /* 0x000ea80000000200 */
[----:B------:R-:W2:Y:S04]  /*d440*/  LDSM.16.M88.4 R164, [R218+0x11800] ;  /* 0x01180000daa4783b */ /* 0x000ea80000000200 */
[----:B------:R-:W-:Y:S04]  /*d450*/  LDSM.16.M88.4 R200, [R217] ;  /* 0x00000000d9c8783b */ /* 0x000fe80000000200 */
[----:B---3--:R-:W3:Y:S04]  /*d460*/  LDSM.16.M88.4 R4, [R216] ;  /* 0x00000000d804783b */ /* 0x008ee80000000200 */
[----:B-----5:R-:W5:Y:S04]  /*d470*/  LDSM.16.M88.4 R32, [R216+0x800] ;  /* 0x00080000d820783b */ /* 0x020f680000000200 */
[----:B-1----:R-:W1:Y:S04]  /*d480*/  LDSM.16.M88.4 R20, [R216+0x1000] ;  /* 0x00100000d814783b */ /* 0x002e680000000200 */
[----:B------:R-:W1:Y:S04]  /*d490*/  LDSM.16.M88.4 R220, [R216+0x1800] ;  /* 0x00180000d8dc783b */ /* 0x000e680000000200 */
[----:B------:R-:W-:Y:S01]  /*d4a0*/  LDSM.16.M88.4 R196, [R215] ;  /* 0x00000000d7c4783b */ /* 0x000fe20000000200 */
[C---:B----4-:R-:W-:Y:S03]  /*d4b0*/  HMMA.16816.F32 R28, R172.reuse, R24, RZ ;  /* 0x00000018ac1c723c */ /* 0x050fe600000018ff */
[----:B------:R-:W4:Y:S04]  /*d4c0*/  LDSM.16.M88.4 R168, [R211+0x10000] ;  /* 0x01000000d3a8783b */ /* 0x000f280000000200 */
[----:B------:R-:W-:Y:S01]  /*d4d0*/  LDSM.16.M88.4 R204, [R211+0x11800] ;  /* 0x01180000d3cc783b */ /* 0x000fe20000000200 */
[C---:B------:R-:W-:Y:S03]  /*d4e0*/  HMMA.16816.F32 R24, R172.reuse, R26, RZ ;  /* 0x0000001aac18723c */ /* 0x040fe600000018ff */
[----:B------:R-:W0:Y:S05]  /*d4f0*/  LDGDEPBAR ;  /* 0x00000000000079af */ /* 0x000e2a0000000000 */
[C---:B--2---:R-:W-:Y:S08]  /*d500*/  HMMA.16816.F32 R192, R172.reuse, R188, RZ ;  /* 0x000000bcacc0723c */ /* 0x044ff000000018ff */
[C---:B------:R-:W-:Y:S08]  /*d510*/  HMMA.16816.F32 R188, R172.reuse, R190, RZ ;  /* 0x000000beacbc723c */ /* 0x040ff000000018ff */
[C---:B------:R-:W-:Y:S08]  /*d520*/  HMMA.16816.F32 R184, R172.reuse, R180, RZ ;  /* 0x000000b4acb8723c */ /* 0x040ff000000018ff */
[C---:B------:R-:W-:Y:S08]  /*d530*/  HMMA.16816.F32 R180, R172.reuse, R182, RZ ;  /* 0x000000b6acb4723c */ /* 0x040ff000000018ff */
[C---:B------:R-:W-:Y:S08]  /*d540*/  HMMA.16816.F32 R176, R172.reuse, R164, RZ ;  /* 0x000000a4acb0723c */ /* 0x040ff000000018ff */
[----:B------:R-:W-:Y:S01]  /*d550*/  HMMA.16816.F32 R172, R172, R166, RZ ;  /* 0x000000a6acac723c */ /* 0x000fe200000018ff */
[----:B------:R-:W2:Y:S07]  /*d560*/  LDSM.16.M88.4 R164, [R211+0x10800] ;  /* 0x01080000d3a4783b */ /* 0x000eae0000000200 */
[C---:B---3--:R-:W-:Y:S08]  /*d570*/  HMMA.16816.F32 R28, R200.reuse, R4, R28 ;  /* 0x00000004c81c723c */ /* 0x048ff0000000181c */
[C---:B------:R-:W-:Y:S01]  /*d580*/  HMMA.16816.F32 R24, R200.reuse, R6, R24 ;  /* 0x00000006c818723c */ /* 0x040fe20000001818 */
[----:B------:R-:W3:Y:S07]  /*d590*/  LDSM.16.M88.4 R4, [R211+0x11000] ;  /* 0x01100000d304783b */ /* 0x000eee0000000200 */
[C---:B-----5:R-:W-:Y:S08]  /*d5a0*/  HMMA.16816.F32 R192, R200.reuse, R32, R192 ;  /* 0x00000020c8c0723c */ /* 0x060ff000000018c0 */
[C---:B------:R-:W-:Y:S01]  /*d5b0*/  HMMA.16816.F32 R188, R200.reuse, R34, R188 ;  /* 0x00000022c8bc723c */ /* 0x040fe200000018bc */
[----:B------:R-:W-:Y:S07]  /*d5c0*/  LDSM.16.M88.4 R32, [R214] ;  /* 0x00000000d620783b */ /* 0x000fee0000000200 */
[C---:B-1----:R-:W-:Y:S08]  /*d5d0*/  HMMA.16816.F32 R184, R200.reuse, R20, R184 ;  /* 0x00000014c8b8723c */ /* 0x042ff000000018b8 */
[C---:B------:R-:W-:Y:S01]  /*d5e0*/  HMMA.16816.F32 R180, R200.reuse, R22, R180 ;  /* 0x00000016c8b4723c */ /* 0x040fe200000018b4 */
[----:B------:R-:W1:Y:S07]  /*d5f0*/  LDSM.16.M88.4 R20, [R213] ;  /* 0x00000000d514783b */ /* 0x000e6e0000000200 */
[C---:B------:R-:W-:Y:S08]  /*d600*/  HMMA.16816.F32 R176, R200.reuse, R220, R176 ;  /* 0x000000dcc8b0723c */ /* 0x040ff000000018b0 */
[----:B------:R-:W-:Y:S01]  /*d610*/  HMMA.16816.F32 R172, R200, R222, R172 ;  /* 0x000000dec8ac723c */ /* 0x000fe200000018ac */
[----:B------:R-:W5:Y:S04]  /*d620*/  LDSM.16.M88.4 R220, [R213+0x800] ;  /* 0x00080000d5dc783b */ /* 0x000f680000000200 */
[----:B------:R-:W1:Y:S03]  /*d630*/  LDSM.16.M88.4 R200, [R213+0x1000] ;  /* 0x00100000d5c8783b */ /* 0x000e660000000200 */
        /* <DEDUP_REMOVED lines=15> */
[----:B------:R-:W1:Y:S07]  /*d730*/  LDSM.16.M88.4 R20, [R218+0x13000] ;  /* 0x01300000da14783b */ /* 0x000e6e0000000200 */
[C---:B-----5:R-:W-:Y:S08]  /*d740*/  HMMA.16816.F32 R192, R32.reuse, R220, R192 ;  /* 0x000000dc20c0723c */ /* 0x060ff000000018c0 */
        /* <DEDUP_REMOVED lines=18> */
[C---:B------:R-:W-:Y:S08]  /*d870*/  HMMA.16816.F32 R176, R168.reuse, R204, R176 ;  /* 0x000000cca8b0723c */ /* 0x040ff000000018b0 */
[----:B------:R-:W-:Y:S01]  /*d880*/  HMMA.16816.F32 R172, R168, R206, R172 ;  /* 0x000000cea8ac723c */ /* 0x000fe200000018ac */
[----:B------:R-:W4:Y:S04]  /*d890*/  LDSM.16.M88.4 R168, [R211+0x12800] ;  /* 0x01280000d3a8783b */ /* 0x000f280000000200 */
[----:B------:R-:W1:Y:S03]  /*d8a0*/  LDSM.16.M88.4 R204, [R211+0x13000] ;  /* 0x01300000d3cc783b */ /* 0x000e660000000200 */
[C---:B--2---:R-:W-:Y:S08]  /*d8b0*/  HMMA.16816.F32 R28, R32.reuse, R200, R28 ;  /* 0x000000c8201c723c */ /* 0x044ff0000000181c */
[C---:B------:R-:W-:Y:S01]  /*d8c0*/  HMMA.16816.F32 R24, R32.reuse, R202, R24 ;  /* 0x000000ca2018723c */ /* 0x040fe20000001818 */
[----:B------:R-:W2:Y:S07]  /*d8d0*/  LDSM.16.M88.4 R200, [R211+0x13800] ;  /* 0x01380000d3c8783b */ /* 0x000eae0000000200 */
        /* <DEDUP_REMOVED lines=32> */
[C---:B----4-:R-:W-:Y:S08]  /*dae0*/  HMMA.16816.F32 R176, R4.reuse, R168, R176 ;  /* 0x000000a804b0723c */ /* 0x050ff000000018b0 */
[----:B------:R-:W-:Y:S01]  /*daf0*/  HMMA.16816.F32 R172, R4, R170, R172 ;  /* 0x000000aa04ac723c */ /* 0x000fe200000018ac */
[----:B------:R-:W4:Y:S04]  /*db00*/  LDSM.16.M88.4 R4, [R216+0x5000] ;  /* 0x00500000d804783b */ /* 0x000f280000000200 */
[----:B------:R-:W1:Y:S03]  /*db10*/  LDSM.16.M88.4 R168, [R216+0x4800] ;  /* 0x00480000d8a8783b */ /* 0x000e660000000200 */
[C---:B--2---:R-:W-:Y:S08]  /*db20*/  HMMA.16816.F32 R28, R200.reuse, R220, R28 ;  /* 0x000000dcc81c723c */ /* 0x044ff0000000181c */
[C---:B------:R-:W-:Y:S01]  /*db30*/  HMMA.16816.F32 R24, R200.reuse, R222, R24 ;  /* 0x000000dec818723c */ /* 0x040fe20000001818 */
[----:B------:R-:W-:Y:S07]  /*db40*/  LDSM.16.M88.4 R220, [R216+0x5800] ;  /* 0x00580000d8dc783b */ /* 0x000fee0000000200 */
[C---:B---3--:R-:W-:Y:S08]  /*db50*/  HMMA.16816.F32 R192, R200.reuse, R164, R192 ;  /* 0x000000a4c8c0723c */ /* 0x048ff000000018c0 */
[C---:B------:R-:W-:Y:S01]  /*db60*/  HMMA.16816.F32 R188, R200.reuse, R166, R188 ;  /* 0x000000a6c8bc723c */ /* 0x040fe200000018bc */
[----:B------:R-:W-:Y:S07]  /*db70*/  LDSM.16.M88.4 R164, [R215+0x8000] ;  /* 0x00800000d7a4783b */ /* 0x000fee0000000200 */
[C---:B-----5:R-:W-:Y:S08]  /*db80*/  HMMA.16816.F32 R184, R200.reuse, R32, R184 ;  /* 0x00000020c8b8723c */ /* 0x060ff000000018b8 */
        /* <DEDUP_REMOVED lines=9> */
[C---:B----4-:R-:W-:Y:S08]  /*dc20*/  HMMA.16816.F32 R184, R20.reuse, R4, R184 ;  /* 0x0000000414b8723c */ /* 0x050ff000000018b8 */
[C---:B------:R-:W-:Y:S01]  /*dc30*/  HMMA.16816.F32 R180, R20.reuse, R6, R180 ;  /* 0x0000000614b4723c */ /* 0x040fe200000018b4 */
[----:B------:R-:W3:Y:S07]  /*dc40*/  LDSM.16.M88.4 R4, [R213+0x4000] ;  /* 0x00400000d504783b */ /* 0x000eee0000000200 */
[C---:B------:R-:W-:Y:S08]  /*dc50*/  HMMA.16816.F32 R192, R20.reuse, R168, R192 ;  /* 0x000000a814c0723c */ /* 0x040ff000000018c0 */
[----:B------:R-:W-:Y:S01]  /*dc60*/  HMMA.16816.F32 R188, R20, R170, R188 ;  /* 0x000000aa14bc723c */ /* 0x000fe200000018bc */
[----:B------:R-:W4:Y:S07]  /*dc70*/  LDSM.16.M88.4 R168, [R211+0x15800] ;  /* 0x01580000d3a8783b */ /* 0x000f2e0000000200 */
[C---:B--2---:R-:W-:Y:S08]  /*dc80*/  HMMA.16816.F32 R28, R164.reuse, R32, R28 ;  /* 0x00000020a41c723c */ /* 0x044ff0000000181c */
[----:B------:R-:W-:Y:S01]  /*dc90*/  HMMA.16816.F32 R24, R164, R34, R24 ;  /* 0x00000022a418723c */ /* 0x000fe20000001818 */
        /* <DEDUP_REMOVED lines=8> */
[C---:B------:R-:W-:Y:S08]  /*dd20*/  HMMA.16816.F32 R184, R164.reuse, R196, R184 ;  /* 0x000000c4a4b8723c */ /* 0x040ff000000018b8 */
[----:B------:R-:W-:Y:S01]  /*dd30*/  HMMA.16816.F32 R180, R164, R198, R180 ;  /* 0x000000c6a4b4723c */ /* 0x000fe200000018b4 */
[----:B------:R-:W-:Y:S07]  /*dd40*/  LDSM.16.M88.4 R196, [R218+0x16000] ;  /* 0x01600000dac4783b */ /* 0x000fee0000000200 */
[C---:B---3--:R-:W-:Y:S08]  /*dd50*/  HMMA.16816.F32 R28, R200.reuse, R4, R28 ;  /* 0x00000004c81c723c */ /* 0x048ff0000000181c */
[----:B------:R-:W-:Y:S01]  /*dd60*/  HMMA.16816.F32 R24, R200, R6, R24 ;  /* 0x00000006c818723c */ /* 0x000fe20000001818 */
        /* <DEDUP_REMOVED lines=9> */
[----:B------:R-:W-:Y:S01]  /*de00*/  HMMA.16816.F32 R180, R200, R34, R180 ;  /* 0x00000022c8b4723c */ /* 0x000fe200000018b4 */
[----:B------:R-:W2:Y:S07]  /*de10*/  LDSM.16.M88.4 R32, [R216+0x6000] ;  /* 0x00600000d820783b */ /* 0x000eae0000000200 */
        /* <DEDUP_REMOVED lines=10> */
[----:B------:R-:W1:Y:S07]  /*dec0*/  LDSM.16.M88.4 R164, [R211+0x16000] ;  /* 0x01600000d3a4783b */ /* 0x000e6e0000000200 */
[----:B------:R-:W-:Y:S01]  /*ded0*/  HMMA.16816.F32 R24, R4, R198, R24 ;  /* 0x000000c60418723c */ /* 0x000fe20000001818 */
[----:B------:R-:W-:Y:S07]  /*dee0*/  LDSM.16.M88.4 R196, [R216+0x7800] ;  /* 0x00780000d8c4783b */ /* 0x000fee0000000200 */
[----:B--2---:R-:W-:Y:S08]  /*def0*/  HMMA.16816.F32 R28, R220, R32, R28 ;  /* 0x00000020dc1c723c */ /* 0x004ff0000000181c */
[C---:B------:R-:W-:Y:S08]  /*df00*/  HMMA.16816.F32 R176, R4.reuse, R20, R176 ;  /* 0x0000001404b0723c */ /* 0x040ff000000018b0 */
[----:B------:R-:W-:Y:S01]  /*df10*/  HMMA.16816.F32 R172, R4, R22, R172 ;  /* 0x0000001604ac723c */ /* 0x000fe200000018ac */
[----:B------:R-:W-:Y:S04]  /*df20*/  LDSM.16.M88.4 R20, [R214+0xc000] ;  /* 0x00c00000d614783b */ /* 0x000fe80000000200 */
[----:B------:R-:W2:Y:S03]  /*df30*/  LDSM.16.M88.4 R4, [R213+0x6000] ;  /* 0x00600000d504783b */ /* 0x000ea60000000200 */
[----:B------:R-:W-:Y:S01]  /*df40*/  HMMA.16816.F32 R24, R220, R34, R24 ;  /* 0x00000022dc18723c */ /* 0x000fe20000001818 */
[----:B------:R-:W3:Y:S07]  /*df50*/  LDSM.16.M88.4 R32, [R211+0x16800] ;  /* 0x01680000d320783b */ /* 0x000eee0000000200 */
[----:B-1----:R-:W-:Y:S08]  /*df60*/  HMMA.16816.F32 R28, R168, R164, R28 ;  /* 0x000000a4a81c723c */ /* 0x002ff0000000181c */
[----:B------:R-:W-:Y:S08]  /*df70*/  HMMA.16816.F32 R192, R220, R204, R192 ;  /* 0x000000ccdcc0723c */ /* 0x000ff000000018c0 */
[----:B------:R-:W-:Y:S01]  /*df80*/  HMMA.16816.F32 R24, R168, R166, R24 ;  /* 0x000000a6a818723c */ /* 0x000fe20000001818 */
[----:B------:R-:W1:Y:S07]  /*df90*/  LDSM.16.M88.4 R164, [R213+0x6800] ;  /* 0x00680000d5a4783b */ /* 0x000e6e0000000200 */
[----:B------:R-:W-:Y:S08]  /*dfa0*/  HMMA.16816.F32 R188, R220, R206, R188 ;  /* 0x000000cedcbc723c */ /* 0x000ff000000018bc */
[----:B--2---:R-:W-:Y:S08]  /*dfb0*/  HMMA.16816.F32 R28, R20, R4, R28 ;  /* 0x00000004141c723c */ /* 0x004ff0000000181c */
[C---:B------:R-:W-:Y:S08]  /*dfc0*/  HMMA.16816.F32 R176, R220.reuse, R196, R176 ;  /* 0x000000c4dcb0723c */ /* 0x040ff000000018b0 */
[----:B------:R-:W-:Y:S01]  /*dfd0*/  HMMA.16816.F32 R172, R220, R198, R172 ;  /* 0x000000c6dcac723c */ /* 0x000fe200000018ac */
[----:B------:R-:W2:Y:S07]  /*dfe0*/  LDSM.16.M88.4 R196, [R211+0x17000] ;  /* 0x01700000d3c4783b */ /* 0x000eae0000000200 */
[----:B---3--:R-:W-:Y:S07]  /*dff0*/  HMMA.16816.F32 R192, R168, R32, R192 ;  /* 0x00000020a8c0723c */ /* 0x008fee00000018c0 */
[C---:B------:R-:W-:Y:S01]  /*e000*/  IADD3 R33, R0.reuse, 0x1, RZ ;  /* 0x0000000100217810 */ /* 0x040fe20007ffe0ff */
[----:B------:R-:W-:Y:S01]  /*e010*/  HMMA.16816.F32 R24, R20, R6, R24 ;  /* 0x000000061418723c */ /* 0x000fe20000001818 */
[----:B------:R-:W-:Y:S01]  /*e020*/  IADD3 R32, R0, 0x8, RZ ;  /* 0x0000000800207810 */ /* 0x000fe20007ffe0ff */
[----:B------:R-:W3:Y:S01]  /*e030*/  LDSM.16.M88.4 R4, [R213+0x7000] ;  /* 0x00700000d504783b */ /* 0x000ee20000000200 */
[----:B------:R-:W4:Y:S01]  /*e040*/  I2F R2, R33 ;  /* 0x0000002100027306 */ /* 0x000f220000201400 */
[----:B------:R-:W-:-:S02]  /*e050*/  ISETP.GE.AND P0, PT, R33, R18, PT ;  /* 0x000000122100720c */ /* 0x000fc40003f06270 */
[----:B------:R-:W-:Y:S02]  /*e060*/  ISETP.GE.AND P2, PT, R33, R11, PT ;  /* 0x0000000b2100720c */ /* 0x000fe40003f46270 */
[----:B------:R-:W-:Y:S01]  /*e070*/  HMMA.16816.F32 R184, R220, R200, R184 ;  /* 0x000000c8dcb8723c */ /* 0x000fe200000018b8 */
[----:B------:R-:W-:-:S06]  /*e080*/  ISETP.GE.AND P1, PT, R32, R18, PT ;  /* 0x000000122000720c */ /* 0x000fcc0003f26270 */
[----:B------:R-:W-:Y:S01]  /*e090*/  IADD3 R200, R0, 0x9, RZ ;  /* 0x0000000900c87810 */ /* 0x000fe20007ffe0ff */
[----:B------:R-:W-:Y:S01]  /*e0a0*/  HMMA.16816.F32 R180, R220, R202, R180 ;  /* 0x000000cadcb4723c */ /* 0x000fe200000018b4 */
[----:B------:R5:W2:Y:S01]  /*e0b0*/  I2F R203, R32 ;  /* 0x0000002000cb7306 */ /* 0x000aa20000201400 */
[C---:B----4-:R-:W-:Y:S02]  /*e0c0*/  FFMA.FTZ R29, R2.reuse, UR23, R29 ;  /* 0x00000017021d7c23 */ /* 0x050fe4000801001d */
[----:B------:R-:W-:Y:S01]  /*e0d0*/  FFMA.FTZ R31, R2, UR23, R31 ;  /* 0x00000017021f7c23 */ /* 0x000fe2000801001f */
[----:B------:R-:W-:-:S03]  /*e0e0*/  IADD3 R2, R0, 0x11, RZ ;  /* 0x0000001100027810 */ /* 0x000fc60007ffe0ff */
[----:B------:R-:W-:Y:S01]  /*e0f0*/  HMMA.16816.F32 R188, R168, R34, R188 ;  /* 0x00000022a8bc723c */ /* 0x000fe200000018bc */
[----:B------:R-:W-:Y:S02]  /*e100*/  FSEL R201, R29, -INF , !P0 ;  /* 0xff8000001dc97808 */ /* 0x000fe40004000000 */
[----:B------:R-:W-:Y:S02]  /*e110*/  ISETP.GE.AND P0, PT, R32, R11, PT ;  /* 0x0000000b2000720c */ /* 0x000fe40003f06270 */
[----:B------:R-:W-:Y:S02]  /*e120*/  IADD3 R29, R0, 0x10, RZ ;  /* 0x00000010001d7810 */ /* 0x000fe40007ffe0ff */
[----:B------:R-:W-:Y:S01]  /*e130*/  FSEL R204, R31, -INF , !P2 ;  /* 0xff8000001fcc7808 */ /* 0x000fe20005000000 */
[----:B-1----:R-:W-:Y:S01]  /*e140*/  HMMA.16816.F32 R192, R20, R164, R192 ;  /* 0x000000a414c0723c */ /* 0x002fe200000018c0 */
[----:B------:R-:W1:Y:S01]  /*e150*/  I2F R164, R200 ;  /* 0x000000c800a47306 */ /* 0x000e620000201400 */
[----:B-----5:R-:W4:Y:S01]  /*e160*/  LDSM.16.M88.4 R32, [R211+0x17800] ;  /* 0x01780000d320783b */ /* 0x020f220000000200 */
[C---:B--2---:R-:W-:Y:S01]  /*e170*/  FFMA.FTZ R24, R203.reuse, UR23, R24 ;  /* 0x00000017cb187c23 */ /* 0x044fe20008010018 */
[----:B------:R-:W-:Y:S01]  /*e180*/  ISETP.GE.AND P2, PT, R200, R18, PT ;  /* 0x00000012c800720c */ /* 0x000fe20003f46270 */
[----:B------:R-:W-:-:S03]  /*e190*/  FFMA.FTZ R26, R203, UR23, R26 ;  /* 0x00000017cb1a7c23 */ /* 0x000fc6000801001a */
[----:B------:R-:W-:Y:S01]  /*e1a0*/  HMMA.16816.F32 R184, R168, R196, R184 ;  /* 0x000000c4a8b8723c */ /* 0x000fe200000018b8 */
[----:B------:R-:W2:Y:S01]  /*e1b0*/  I2F R165, R29 ;  /* 0x0000001d00a57306 */ /* 0x000ea20000201400 */
[----:B------:R-:W-:Y:S02]  /*e1c0*/  FSEL R31, R24, -INF , !P1 ;  /* 0xff800000181f7808 */ /* 0x000fe40004800000 */
[----:B------:R-:W-:-:S03]  /*e1d0*/  ISETP.GE.AND P1, PT, R200, R11, PT ;  /* 0x0000000bc800720c */ /* 0x000fc60003f26270 */
[----:B------:R-:W-:Y:S01]  /*e1e0*/  FSEL R196, R26, -INF , !P0 ;  /* 0xff8000001ac47808 */ /* 0x000fe20004000000 */
[----:B------:R-:W-:Y:S01]  /*e1f0*/  HMMA.16816.F32 R188, R20, R166, R188 ;  /* 0x000000a614bc723c */ /* 0x000fe200000018bc */
[C---:B-1----:R-:W-:Y:S01]  /*e200*/  FFMA.FTZ R25, R164.reuse, UR23, R25 ;  /* 0x00000017a4197c23 */ /* 0x042fe20008010019 */
[----:B------:R-:W1:Y:S01]  /*e210*/  I2F R200, R2 ;  /* 0x0000000200c87306 */ /* 0x000e620000201400 */
[----:B------:R-:W-:Y:S01]  /*e220*/  FFMA.FTZ R27, R164, UR23, R27 ;  /* 0x00000017a41b7c23 */ /* 0x000fe2000801001b */
[----:B------:R-:W-:-:S03]  /*e230*/  ISETP.GE.AND P0, PT, R29, R18, PT ;  /* 0x000000121d00720c */ /* 0x000fc60003f06270 */
[----:B------:R-:W-:Y:S01]  /*e240*/  FSEL R167, R25, -INF , !P2 ;  /* 0xff80000019a77808 */ /* 0x000fe20005000000 */
[----:B------:R-:W-:Y:S01]  /*e250*/  HMMA.16816.F32 R180, R168, R198, R180 ;  /* 0x000000c6a8b4723c */ /* 0x000fe200000018b4 */
[-C--:B------:R-:W-:Y:S01]  /*e260*/  ISETP.GE.AND P2, PT, R29, R11.reuse, PT ;  /* 0x0000000b1d00720c */ /* 0x080fe20003f46270 */
[----:B--2---:R-:W-:Y:S01]  /*e270*/  FFMA.FTZ R29, R165, UR23, R192 ;  /* 0x00000017a51d7c23 */ /* 0x004fe200080100c0 */
[----:B------:R-:W-:Y:S01]  /*e280*/  FSEL R192, R27, -INF , !P1 ;  /* 0xff8000001bc07808 */ /* 0x000fe20004800000 */
[----:B------:R-:W-:Y:S01]  /*e290*/  FFMA.FTZ R164, R165, UR23, R194 ;  /* 0x00000017a5a47c23 */ /* 0x000fe200080100c2 */
[C---:B------:R-:W-:Y:S01]  /*e2a0*/  IADD3 R166, R0.reuse, 0x18, RZ ;  /* 0x0000001800a67810 */ /* 0x040fe20007ffe0ff */
[----:B------:R-:W2:Y:S01]  /*e2b0*/  LDSM.16.M88.4 R24, [R213+0x7800] ;  /* 0x00780000d518783b */ /* 0x000ea20000000200 */
[----:B------:R-:W-:Y:S01]  /*e2c0*/  IADD3 R198, R0, 0x19, RZ ;  /* 0x0000001900c67810 */ /* 0x000fe20007ffe0ff */
[----:B---3--:R-:W-:Y:S01]  /*e2d0*/  HMMA.16816.F32 R184, R20, R4, R184 ;  /* 0x0000000414b8723c */ /* 0x008fe200000018b8 */
[----:B------:R-:W-:Y:S01]  /*e2e0*/  FSEL R29, R29, -INF , !P0 ;  /* 0xff8000001d1d7808 */ /* 0x000fe20004000000 */
[----:B------:R3:W5:Y:S01]  /*e2f0*/  I2F R197, R166 ;  /* 0x000000a600c57306 */ /* 0x0007620000201400 */
[----:B------:R-:W-:Y:S01]  /*e300*/  ISETP.GE.AND P1, PT, R2, R18, PT ;  /* 0x000000120200720c */ /* 0x000fe20003f26270 */
[----:B-1----:R-:W-:Y:S01]  /*e310*/  FFMA.FTZ R165, R200, UR23, R193 ;  /* 0x00000017c8a57c23 */ /* 0x002fe200080100c1 */
[----:B------:R-:W-:Y:S01]  /*e320*/  ISETP.GE.AND P0, PT, R2, R11, PT ;  /* 0x0000000b0200720c */ /* 0x000fe20003f06270 */
[----:B------:R-:W-:-:S04]  /*e330*/  DEPBAR.LE SB0, 0x0 ;  /* 0x000080000000791a */ /* 0x000fc80000000000 */
[----:B------:R-:W1:Y:S01]  /*e340*/  I2F R2, R198 ;  /* 0x000000c600027306 */ /* 0x000e620000201400 */
[----:B------:R-:W-:Y:S01]  /*e350*/  FSEL R164, R164, -INF , !P2 ;  /* 0xff800000a4a47808 */ /* 0x000fe20005000000 */
[----:B----4-:R-:W-:Y:S01]  /*e360*/  HMMA.16816.F32 R176, R168, R32, R176 ;  /* 0x00000020a8b0723c */ /* 0x010fe200000018b0 */
[----:B------:R-:W-:Y:S02]  /*e370*/  FSEL R165, R165, -INF , !P1 ;  /* 0xff800000a5a57808 */ /* 0x000fe40004800000 */
[CC--:B------:R-:W-:Y:S02]  /*e380*/  ISETP.GE.AND P2, PT, R166.reuse, R18.reuse, PT ;  /* 0x00000012a600720c */ /* 0x0c0fe40003f46270 */
[----:B------:R-:W-:Y:S01]  /*e390*/  ISETP.GE.AND P1, PT, R166, R11, PT ;  /* 0x0000000ba600720c */ /* 0x000fe20003f26270 */
[----:B---3--:R-:W-:Y:S01]  /*e3a0*/  FFMA.FTZ R166, R200, UR23, R195 ;  /* 0x00000017c8a67c23 */ /* 0x008fe200080100c3 */
[C---:B------:R-:W-:Y:S01]  /*e3b0*/  IADD3 R194, R0.reuse, 0x20, RZ ;  /* 0x0000002000c27810 */ /* 0x040fe20007ffe0ff */
[----:B------:R-:W-:Y:S01]  /*e3c0*/  HMMA.16816.F32 R180, R20, R6, R180 ;  /* 0x0000000614b4723c */ /* 0x000fe200000018b4 */
[C---:B-----5:R-:W-:Y:S01]  /*e3d0*/  FFMA.FTZ R5, R197.reuse, UR23, R188 ;  /* 0x00000017c5057c23 */ /* 0x060fe200080100bc */
[----:B------:R-:W-:Y:S01]  /*e3e0*/  IADD3 R33, R0, 0x21, RZ ;  /* 0x0000002100217810 */ /* 0x000fe20007ffe0ff */
[----:B------:R-:W3:Y:S01]  /*e3f0*/  I2F R193, R194 ;  /* 0x000000c200c17306 */ /* 0x000ee20000201400 */
[----:B------:R-:W-:Y:S01]  /*e400*/  FSEL R166, R166, -INF , !P0 ;  /* 0xff800000a6a67808 */ /* 0x000fe20004000000 */
[----:B------:R-:W-:Y:S01]  /*e410*/  FFMA.FTZ R4, R197, UR23, R190 ;  /* 0x00000017c5047c23 */ /* 0x000fe200080100be */
[-C--:B------:R-:W-:Y:S01]  /*e420*/  ISETP.GE.AND P0, PT, R198, R18.reuse, PT ;  /* 0x00000012c600720c */ /* 0x080fe20003f06270 */
[----:B-1----:R-:W-:Y:S01]  /*e430*/  FFMA.FTZ R189, R2, UR23, R189 ;  /* 0x0000001702bd7c23 */ /* 0x002fe200080100bd */
[----:B------:R-:W-:Y:S01]  /*e440*/  IADD3 R188, R0, 0x28, RZ ;  /* 0x0000002800bc7810 */ /* 0x000fe20007ffe0ff */
[----:B------:R-:W-:Y:S01]  /*e450*/  HMMA.16816.F32 R172, R168, R34, R172 ;  /* 0x00000022a8ac723c */ /* 0x000fe200000018ac */
[----:B------:R-:W-:Y:S01]  /*e460*/  FSEL R4, R4, -INF , !P1 ;  /* 0xff80000004047808 */ /* 0x000fe20004800000 */
[----:B------:R-:W1:Y:S01]  /*e470*/  I2F R32, R33 ;  /* 0x0000002100207306 */ /* 0x000e620000201400 */
[----:B------:R-:W-:Y:S01]  /*e480*/  FSEL R6, R189, -INF , !P0 ;  /* 0xff800000bd067808 */ /* 0x000fe20004000000 */
[----:B------:R-:W-:Y:S01]  /*e490*/  FFMA.FTZ R191, R2, UR23, R191 ;  /* 0x0000001702bf7c23 */ /* 0x000fe200080100bf */
[----:B------:R-:W-:-:S02]  /*e4a0*/  ISETP.GE.AND P1, PT, R194, R18, PT ;  /* 0x00000012c200720c */ /* 0x000fc40003f26270 */
[-C--:B------:R-:W-:Y:S02]  /*e4b0*/  ISETP.GE.AND P0, PT, R194, R11.reuse, PT ;  /* 0x0000000bc200720c */ /* 0x080fe40003f06270 */
[----:B------:R-:W-:Y:S01]  /*e4c0*/  IADD3 R34, R0, 0x29, RZ ;  /* 0x0000002900227810 */ /* 0x000fe20007ffe0ff */
[----:B------:R-:W4:Y:S01]  /*e4d0*/  I2F R189, R188 ;  /* 0x000000bc00bd7306 */ /* 0x000f220000201400 */
[C---:B---3--:R-:W-:Y:S01]  /*e4e0*/  FFMA.FTZ R7, R193.reuse, UR23, R184 ;  /* 0x00000017c1077c23 */ /* 0x048fe200080100b8 */
[----:B--2---:R-:W-:Y:S01]  /*e4f0*/  HMMA.16816.F32 R176, R20, R24, R176 ;  /* 0x0000001814b0723c */ /* 0x004fe200000018b0 */
[----:B------:R-:W-:Y:S01]  /*e500*/  FFMA.FTZ R186, R193, UR23, R186 ;  /* 0x00000017c1ba7c23 */ /* 0x000fe200080100ba */
[----:B------:R-:W-:Y:S02]  /*e510*/  FSEL R5, R5, -INF , !P2 ;  /* 0xff80000005057808 */ /* 0x000fe40005000000 */
[----:B------:R-:W-:Y:S01]  /*e520*/  FSEL R7, R7, -INF , !P1 ;  /* 0xff80000007077808 */ /* 0x000fe20004800000 */
[----:B-1----:R-:W-:Y:S01]  /*e530*/  FFMA.FTZ R187, R32, UR23, R187 ;  /* 0x0000001720bb7c23 */ /* 0x002fe200080100bb */
[----:B------:R-:W-:Y:S01]  /*e540*/  FSEL R227, R186, -INF , !P0 ;  /* 0xff800000bae37808 */ /* 0x000fe20004000000 */
[----:B------:R-:W1:Y:S01]  /*e550*/  I2F R2, R34 ;  /* 0x0000002200027306 */ /* 0x000e620000201400 */
[----:B------:R-:W-:Y:S01]  /*e560*/  ISETP.GE.AND P1, PT, R33, R11, PT ;  /* 0x0000000b2100720c */ /* 0x000fe20003f26270 */
[----:B------:R-:W-:Y:S01]  /*e570*/  FFMA.FTZ R25, R32, UR23, R185 ;  /* 0x0000001720197c23 */ /* 0x000fe200080100b9 */
[----:B------:R-:W-:-:S02]  /*e580*/  ISETP.GE.AND P0, PT, R188, R18, PT ;  /* 0x00000012bc00720c */ /* 0x000fc40003f06270 */
[----:B------:R-:W-:Y:S01]  /*e590*/  HMMA.16816.F32 R172, R20, R26, R172 ;  /* 0x0000001a14ac723c */ /* 0x000fe200000018ac */
[-C--:B------:R-:W-:Y:S01]  /*e5a0*/  ISETP.GE.AND P2, PT, R198, R11.reuse, PT ;  /* 0x0000000bc600720c */ /* 0x080fe20003f46270 */
[C---:B----4-:R-:W-:Y:S01]  /*e5b0*/  FFMA.FTZ R180, R189.reuse, UR23, R180 ;  /* 0x00000017bdb47c23 */ /* 0x050fe200080100b4 */
[C---:B------:R-:W-:Y:S01]  /*e5c0*/  IADD3 R32, R0.reuse, 0x31, RZ ;  /* 0x0000003100207810 */ /* 0x040fe20007ffe0ff */
[----:B------:R-:W2:Y:S01]  /*e5d0*/  I2F R27, R0 ;  /* 0x00000000001b7306 */ /* 0x000ea20000201400 */
[----:B------:R-:W-:Y:S01]  /*e5e0*/  IADD3 R24, R0, 0x30, RZ ;  /* 0x0000003000187810 */ /* 0x000fe20007ffe0ff */
[----:B------:R-:W-:Y:S01]  /*e5f0*/  FFMA.FTZ R182, R189, UR23, R182 ;  /* 0x00000017bdb67c23 */ /* 0x000fe200080100b6 */
[----:B------:R-:W-:Y:S02]  /*e600*/  FSEL R226, R187, -INF , !P1 ;  /* 0xff800000bbe27808 */ /* 0x000fe40004800000 */
[----:B------:R-:W-:Y:S02]  /*e610*/  FSEL R232, R180, -INF , !P0 ;  /* 0xff800000b4e87808 */ /* 0x000fe40004000000 */
[----:B------:R-:W-:Y:S01]  /*e620*/  FSEL R168, R191, -INF , !P2 ;  /* 0xff800000bfa87808 */ /* 0x000fe20005000000 */
[----:B-1----:R-:W-:Y:S01]  /*e630*/  FFMA.FTZ R183, R2, UR23, R183 ;  /* 0x0000001702b77c23 */ /* 0x002fe200080100b7 */
[----:B------:R-:W-:Y:S01]  /*e640*/  BAR.SYNC.DEFER_BLOCKING 0x0 ;  /* 0x0000000000007b1d */ /* 0x000fe20000010000 */
[----:B------:R-:W-:Y:S01]  /*e650*/  ISETP.GE.AND P1, PT, R34, R18, PT ;  /* 0x000000122200720c */ /* 0x000fe20003f26270 */
[----:B------:R-:W-:Y:S01]  /*e660*/  FFMA.FTZ R181, R2, UR23, R181 ;  /* 0x0000001702b57c23 */ /* 0x000fe200080100b5 */
[----:B------:R-:W-:-:S02]  /*e670*/  ISETP.GE.AND P0, PT, R34, R11, PT ;  /* 0x0000000b2200720c */ /* 0x000fc40003f06270 */
[----:B------:R-:W-:Y:S01]  /*e680*/  ISETP.GE.AND P2, PT, R33, R18, PT ;  /* 0x000000122100720c */ /* 0x000fe20003f46270 */
[----:B------:R-:W1:Y:S01]  /*e690*/  I2F R34, R32 ;  /* 0x0000002000227306 */ /* 0x000e620000201400 */
[----:B------:R-:W-:Y:S01]  /*e6a0*/  IADD3 R26, R0, 0x38, RZ ;  /* 0x00000038001a7810 */ /* 0x000fe20007ffe0ff */
[----:B--2---:R-:W-:Y:S01]  /*e6b0*/  FFMA.FTZ R30, R27, UR23, R30 ;  /* 0x000000171b1e7c23 */ /* 0x004fe2000801001e */
[----:B------:R-:W-:Y:S01]  /*e6c0*/  FSEL R25, R25, -INF , !P2 ;  /* 0xff80000019197808 */ /* 0x000fe20005000000 */
[----:B------:R-:W-:Y:S01]  /*e6d0*/  FFMA.FTZ R28, R27, UR23, R28 ;  /* 0x000000171b1c7c23 */ /* 0x000fe2000801001c */
[----:B------:R-:W-:Y:S02]  /*e6e0*/  ISETP.GE.AND P2, PT, R188, R11, PT ;  /* 0x0000000bbc00720c */ /* 0x000fe40003f46270 */
[----:B------:R-:W-:Y:S01]  /*e6f0*/  FSEL R224, R183, -INF , !P0 ;  /* 0xff800000b7e07808 */ /* 0x000fe20004000000 */
[----:B------:R-:W2:Y:S01]  /*e700*/  I2F R33, R24 ;  /* 0x0000001800217306 */ /* 0x000ea20000201400 */
[----:B------:R-:W-:-:S02]  /*e710*/  FSEL R20, R182, -INF , !P2 ;  /* 0xff800000b6147808 */ /* 0x000fc40005000000 */
[-C--:B------:R-:W-:Y:S02]  /*e720*/  ISETP.GE.AND P0, PT, R32, R18.reuse, PT ;  /* 0x000000122000720c */ /* 0x080fe40003f06270 */
[----:B------:R-:W-:Y:S02]  /*e730*/  IADD3 R2, R0, 0x39, RZ ;  /* 0x0000003900027810 */ /* 0x000fe40007ffe0ff */
[----:B------:R-:W-:Y:S01]  /*e740*/  ISETP.GE.AND P2, PT, R24, R18, PT ;  /* 0x000000121800720c */ /* 0x000fe20003f46270 */
[----:B------:R-:W3:Y:S01]  /*e750*/  I2F R23, R26 ;  /* 0x0000001a00177306 */ /* 0x000ee20000201400 */
[C---:B-1----:R-:W-:Y:S01]  /*e760*/  FFMA.FTZ R177, R34.reuse, UR23, R177 ;  /* 0x0000001722b17c23 */ /* 0x042fe200080100b1 */
[----:B------:R-:W-:Y:S01]  /*e770*/  FSEL R231, R181, -INF , !P1 ;  /* 0xff800000b5e77808 */ /* 0x000fe20004800000 */
[----:B------:R-:W-:Y:S01]  /*e780*/  FFMA.FTZ R179, R34, UR23, R179 ;  /* 0x0000001722b37c23 */ /* 0x000fe200080100b3 */
[-C--:B------:R-:W-:Y:S02]  /*e790*/  ISETP.GE.AND P1, PT, R24, R11.reuse, PT ;  /* 0x0000000b1800720c */ /* 0x080fe40003f26270 */
[----:B------:R-:W-:Y:S01]  /*e7a0*/  FSEL R229, R177, -INF , !P0 ;  /* 0xff800000b1e57808 */ /* 0x000fe20004000000 */
[C---:B--2---:R-:W-:Y:S01]  /*e7b0*/  FFMA.FTZ R21, R33.reuse, UR23, R176 ;  /* 0x0000001721157c23 */ /* 0x044fe200080100b0 */
[----:B------:R-:W1:Y:S01]  /*e7c0*/  I2F R24, R2 ;  /* 0x0000000200187306 */ /* 0x000e620000201400 */
[----:B------:R-:W-:Y:S01]  /*e7d0*/  ISETP.GE.AND P0, PT, R0, R11, PT ;  /* 0x0000000b0000720c */ /* 0x000fe20003f06270 */
[----:B------:R-:W-:-:S02]  /*e7e0*/  FFMA.FTZ R22, R33, UR23, R178 ;  /* 0x0000001721167c23 */ /* 0x000fc400080100b2 */
[----:B------:R-:W-:Y:S02]  /*e7f0*/  FSEL R21, R21, -INF , !P2 ;  /* 0xff80000015157808 */ /* 0x000fe40005000000 */
[----:B------:R-:W-:Y:S01]  /*e800*/  ISETP.GE.AND P2, PT, R32, R11, PT ;  /* 0x0000000b2000720c */ /* 0x000fe20003f46270 */
[C---:B---3--:R-:W-:Y:S01]  /*e810*/  FFMA.FTZ R172, R23.reuse, UR23, R172 ;  /* 0x0000001717ac7c23 */ /* 0x048fe200080100ac */
[----:B------:R-:W-:Y:S01]  /*e820*/  FSEL R202, R30, -INF , !P0 ;  /* 0xff8000001eca7808 */ /* 0x000fe20004000000 */
[----:B------:R-:W-:Y:S01]  /*e830*/  FFMA.FTZ R174, R23, UR23, R174 ;  /* 0x0000001717ae7c23 */ /* 0x000fe200080100ae */
[----:B------:R-:W-:Y:S02]  /*e840*/  FSEL R222, R179, -INF , !P2 ;  /* 0xff800000b3de7808 */ /* 0x000fe40005000000 */
[----:B------:R-:W-:Y:S02]  /*e850*/  PLOP3.LUT P0, PT, PT, PT, UP0, 0x80, 0x0 ;  /* 0x000000000000781c */ /* 0x000fe40003f0f008 */
[----:B------:R-:W-:-:S02]  /*e860*/  ISETP.GE.AND P2, PT, R26, R18, PT ;  /* 0x000000121a00720c */ /* 0x000fc40003f46270 */
[----:B------:R-:W-:Y:S01]  /*e870*/  FSEL R22, R22, -INF , !P1 ;  /* 0xff80000016167808 */ /* 0x000fe20004800000 */
[----:B-1----:R-:W-:Y:S01]  /*e880*/  FFMA.FTZ R173, R24, UR23, R173 ;  /* 0x0000001718ad7c23 */ /* 0x002fe200080100ad */
[----:B------:R-:W-:Y:S01]  /*e890*/  FSEL R23, R172, -INF , !P2 ;  /* 0xff800000ac177808 */ /* 0x000fe20005000000 */
[----:B------:R-:W-:Y:S01]  /*e8a0*/  FFMA.FTZ R175, R24, UR23, R175 ;  /* 0x0000001718af7c23 */ /* 0x000fe200080100af */
[----:B------:R-:W-:Y:S02]  /*e8b0*/  ISETP.GE.AND P1, PT, R0, R18, PT ;  /* 0x000000120000720c */ /* 0x000fe40003f26270 */
[----:B------:R-:W-:Y:S02]  /*e8c0*/  ISETP.GE.AND P2, PT, R26, R11, PT ;  /* 0x0000000b1a00720c */ /* 0x000fe40003f46270 */
[----:B------:R-:W-:Y:S02]  /*e8d0*/  FSEL R198, R28, -INF , !P1 ;  /* 0xff8000001cc67808 */ /* 0x000fe40004800000 */
[----:B------:R-:W-:-:S02]  /*e8e0*/  FSEL R220, R174, -INF , !P2 ;  /* 0xff800000aedc7808 */ /* 0x000fc40005000000 */
[C---:B------:R-:W-:Y:S02]  /*e8f0*/  ISETP.GE.AND P2, PT, R2.reuse, R18, PT ;  /* 0x000000120200720c */ /* 0x040fe40003f46270 */
        /* <DEDUP_REMOVED lines=19> */
[C---:B------:R-:W-:Y:S02]  /*ea30*/  @!P6 LEA R170, P2, R11.reuse, c[0x0][0x168], 0x1 ;  /* 0x00005a000baaea11 */ /* 0x040fe400078408ff */
        /* <DEDUP_REMOVED lines=58> */
.L_x_995:
[----:B------:R-:W-:Y:S05]  /*ede0*/  BSYNC B0 ;  /* 0x0000000000007941 */ /* 0x000fea0003800000 */
.L_x_994:
[----:B------:R-:W0:Y:S02]  /*edf0*/  LDGDEPBAR ;  /* 0x00000000000079af */ /* 0x000e240000000000 */
.L_x_993:
[----:B------:R-:W-:Y:S01]  /*ee00*/  FMNMX.FTZ R0, R19, R198, !PT ;  /* 0x000000c613007209 */ /* 0x000fe20007810000 */
[----:B-1----:R-:W-:Y:S01]  /*ee10*/  IMAD.WIDE.U32 R170, R10, -0x326172a9, RZ ;  /* 0xcd9e8d570aaa7825 */ /* 0x002fe200078e00ff */
        /* <DEDUP_REMOVED lines=9> */
[----:B------:R-:W-:Y:S01]  /*eeb0*/  @UP0 UIADD3 UR34, UR6, -0x4, URZ ;  /* 0xfffffffc06220890 */ /* 0x000fe2000fffe03f */
        /* <DEDUP_REMOVED lines=19> */
[----:B------:R-:W-:Y:S02]  /*eff0*/  LOP3.LUT R34, R171, R9, RZ, 0x3c, !PT ;  /* 0x00000009ab227212 */ /* 0x000fe400078e3cff */
[----:B------:R-:W-:Y:S02]  /*f000*/  FMNMX.FTZ R0, R229, R0, !PT ;  /* 0x00000000e5007209 */ /* 0x000fe40007810000 */
[----:B------:R-:W-:Y:S01]  /*f010*/  FMNMX.FTZ R33, R22, R33, !PT ;  /* 0x0000002116217209 */ /* 0x000fe20007810000 */
[----:B------:R-:W-:Y:S01]  /*f020*/  IMAD.WIDE.U32 R34, R34, -0x2daee0ad, RZ ;  /* 0xd2511f5322227825 */ /* 0x000fe200078e00ff */
[----:B------:R-:W-:Y:S02]  /*f030*/  FMNMX.FTZ R0, R23, R0, !PT ;  /* 0x0000000017007209 */ /* 0x000fe40007810000 */
[----:B------:R-:W-:Y:S02]  /*f040*/  FMNMX.FTZ R33, R222, R33, !PT ;  /* 0x00000021de217209 */ /* 0x000fe40007810000 */
[----:B------:R-:W-:-:S02]  /*f050*/  FMNMX.FTZ R179, R247, R0, !PT ;  /* 0x00000000f7b37209 */ /* 0x000fc40007810000 */
[----:B------:R-:W-:Y:S01]  /*f060*/  LOP3.LUT R0, R183, UR5, RZ, 0x3c, !PT ;  /* 0x00000005b7007c12 */ /* 0x000fe2000f8e3cff */
[----:B------:R-:W-:Y:S01]  /*f070*/  UIADD3 UR5, UR33, 0x646e171e, URZ ;  /* 0x646e171e21057890 */ /* 0x000fe2000fffe03f */
[----:B------:R-:W-:Y:S01]  /*f080*/  LOP3.LUT R32, R35, UR4, R182, 0x96, !PT ;  /* 0x0000000423207c12 */ /* 0x000fe2000f8e96b6 */
[----:B------:R-:W1:Y:S01]  /*f090*/  SHFL.BFLY PT, R2, R179, 0x2, 0x1f ;  /* 0x0c401f00b3027f89 */ /* 0x000e6200000e0000 */
[----:B------:R-:W-:Y:S01]  /*f0a0*/  FMNMX.FTZ R35, R220, R33, !PT ;  /* 0x00000021dc237209 */ /* 0x000fe20007810000 */
[----:B------:R-:W-:Y:S01]  /*f0b0*/  IMAD.WIDE.U32 R244, R0, -0x326172a9, RZ ;  /* 0xcd9e8d5700f47825 */ /* 0x000fe200078e00ff */
[----:B------:R-:W-:Y:S02]  /*f0c0*/  UIADD3 UR4, UR6, -0x2, URZ ;  /* 0xfffffffe06047890 */ /* 0x000fe4000fffe03f */
[----:B------:R-:W-:Y:S01]  /*f0d0*/  FMNMX.FTZ R0, R246, R35, !PT ;  /* 0x00000023f6007209 */ /* 0x000fe20007810000 */
[----:B------:R-:W-:Y:S01]  /*f0e0*/  IMAD.WIDE.U32 R32, R32, -0x326172a9, RZ ;  /* 0xcd9e8d5720207825 */ /* 0x000fe200078e00ff */
[----:B------:R-:W-:Y:S01]  /*f0f0*/  LOP3.LUT R236, R245, UR16, R170, 0x96, !PT ;  /* 0x00000010f5ec7c12 */ /* 0x000fe2000f8e96aa */
[----:B------:R-:W-:-:S02]  /*f100*/  USHF.L.U32 UR4, UR4, 0x1, URZ ;  /* 0x0000000104047899 */ /* 0x000fc4000800063f */
[----:B------:R-:W2:Y:S01]  /*f110*/  SHFL.BFLY PT, R171, R0, 0x2, 0x1f ;  /* 0x0c401f0000ab7f89 */ /* 0x000ea200000e0000 */
[----:B------:R-:W-:Y:S01]  /*f120*/  LOP3.LUT R244, R33, UR15, R244, 0x96, !PT ;  /* 0x0000000f21f47c12 */ /* 0x000fe2000f8e96f4 */
[----:B------:R-:W-:Y:S01]  /*f130*/  IMAD.WIDE.U32 R236, R236, -0x2daee0ad, RZ ;  /* 0xd2511f53ecec7825 */ /* 0x000fe200078e00ff */
[----:B------:R-:W-:-:S03]  /*f140*/  UIADD3 UR4, UR4, -0x1, URZ ;  /* 0xffffffff04047890 */ /* 0x000fc6000fffe03f */
[----:B------:R-:W-:Y:S01]  /*f150*/  IMAD.WIDE.U32 R244, R244, -0x2daee0ad, RZ ;  /* 0xd2511f53f4f47825 */ /* 0x000fe200078e00ff */
[----:B------:R-:W-:Y:S01]  /*f160*/  LOP3.LUT R180, R237, UR14, R34, 0x96, !PT ;  /* 0x0000000eedb47c12 */ /* 0x000fe2000f8e9622 */
[----:B------:R-:W-:-:S04]  /*f170*/  ULOP3.LUT UR4, UR4, UR33, URZ, 0x3c, !UPT ;  /* 0x0000002104047292 */ /* 0x000fc8000f8e3c3f */
[----:B------:R-:W-:Y:S01]  /*f180*/  IMAD.WIDE.U32 R180, R180, -0x326172a9, RZ ;  /* 0xcd9e8d57b4b47825 */ /* 0x000fe200078e00ff */
[----:B-1----:R-:W-:Y:S02]  /*f190*/  FMNMX.FTZ R35, R179, R2, !PT ;  /* 0x00000002b3237209 */ /* 0x002fe40007810000 */
[----:B------:R-:W-:-:S03]  /*f1a0*/  LOP3.LUT R179, R245, UR12, R236, 0x96, !PT ;  /* 0x0000000cf5b37c12 */ /* 0x000fc6000f8e96ec */
[----:B------:R-:W1:Y:S02]  /*f1b0*/  SHFL.BFLY PT, R2, R35, 0x1, 0x1f ;  /* 0x0c201f0023027f89 */ /* 0x000e6400000e0000 */
[----:B------:R-:W-:Y:S01]  /*f1c0*/  IMAD.WIDE.U32 R188, R179, -0x326172a9, RZ ;  /* 0xcd9e8d57b3bc7825 */ /* 0x000fe200078e00ff */
[----:B------:R-:W-:Y:S02]  /*f1d0*/  LOP3.LUT R179, R181, UR13, R32, 0x96, !PT ;  /* 0x0000000db5b37c12 */ /* 0x000fe4000f8e9620 */
[----:B--2---:R-:W-:Y:S02]  /*f1e0*/  FMNMX.FTZ R171, R0, R171, !PT ;  /* 0x000000ab00ab7209 */ /* 0x004fe40007810000 */
[----:B------:R-:W-:Y:S01]  /*f1f0*/  LOP3.LUT R180, R189, UR11, R180, 0x96, !PT ;  /* 0x0000000bbdb47c12 */ /* 0x000fe2000f8e96b4 */
[----:B------:R-:W-:Y:S02]  /*f200*/  IMAD.WIDE.U32 R184, R179, -0x2daee0ad, RZ ;  /* 0xd2511f53b3b87825 */ /* 0x000fe400078e00ff */
[----:B------:R-:W2:Y:S02]  /*f210*/  SHFL.BFLY PT, R0, R171, 0x1, 0x1f ;  /* 0x0c201f00ab007f89 */ /* 0x000ea400000e0000 */
[----:B------:R-:W-:Y:S01]  /*f220*/  IMAD.WIDE.U32 R180, R180, -0x2daee0ad, RZ ;  /* 0xd2511f53b4b47825 */ /* 0x000fe200078e00ff */
[----:B------:R-:W-:-:S04]  /*f230*/  LOP3.LUT R182, R185, UR10, R244, 0x96, !PT ;  /* 0x0000000ab9b67c12 */ /* 0x000fc8000f8e96f4 */
[----:B------:R-:W-:-:S05]  /*f240*/  LOP3.LUT R179, R181, UR8, R184, 0x96, !PT ;  /* 0x00000008b5b37c12 */ /* 0x000fca000f8e96b8 */
[----:B------:R-:W-:Y:S01]  /*f250*/  IMAD.WIDE.U32 R186, R179, -0x326172a9, RZ ;  /* 0xcd9e8d57b3ba7825 */ /* 0x000fe200078e00ff */
[----:B-1----:R-:W-:Y:S02]  /*f260*/  FMNMX.FTZ R2, R35, R2, !PT ;  /* 0x0000000223027209 */ /* 0x002fe40007810000 */
[----:B------:R-:W-:Y:S01]  /*f270*/  LOP3.LUT R35, R183, UR4, RZ, 0x3c, !PT ;  /* 0x00000004b7237c12 */ /* 0x000fe2000f8e3cff */
[----:B------:R-:W-:Y:S01]  /*f280*/  UIADD3 UR4, UR32, -0x4ab325aa, URZ ;  /* 0xb54cda5620047890 */ /* 0x000fe2000fffe03f */
[C---:B------:R-:W-:Y:S01]  /*f290*/  FSETP.NEU.FTZ.AND P6, PT, R2.reuse, -INF , PT ;  /* 0xff8000000200780b */ /* 0x040fe20003fdd000 */
[----:B------:R-:W-:Y:S01]  /*f2a0*/  FMUL.FTZ R200, R2, c[0x0][0x23c] ;  /* 0x00008f0002c87a20 */ /* 0x000fe20000410000 */
[----:B------:R-:W-:Y:S01]  /*f2b0*/  SHF.R.U32.HI R179, RZ, 0x18, R186 ;  /* 0x00000018ffb37819 */ /* 0x000fe200000116ba */
[----:B------:R-:W-:Y:S01]  /*f2c0*/  IMAD.WIDE.U32 R182, R182, -0x326172a9, RZ ;  /* 0xcd9e8d57b6b67825 */ /* 0x000fe200078e00ff */
[----:B------:R-:W-:Y:S02]  /*f2d0*/  LOP3.LUT R181, R186, 0xff, RZ, 0xc0, !PT ;  /* 0x000000ffbab57812 */ /* 0x000fe400078ec0ff */
[----:B------:R-:W-:-:S02]  /*f2e0*/  FSEL R200, R200, RZ, P6 ;  /* 0x000000ffc8c87208 */ /* 0x000fc40003000000 */
[----:B------:R-:W-:Y:S02]  /*f2f0*/  LOP3.LUT R184, R187, UR4, R182, 0x96, !PT ;  /* 0x00000004bbb87c12 */ /* 0x000fe4000f8e96b6 */
[----:B--2---:R-:W-:Y:S01]  /*f300*/  FMNMX.FTZ R0, R171, R0, !PT ;  /* 0x00000000ab007209 */ /* 0x004fe20007810000 */
[--C-:B------:R-:W-:Y:S01]  /*f310*/  FFMA.FTZ R198, R198, c[0x0][0x23c], -R200.reuse ;  /* 0x00008f00c6c67a23 */ /* 0x100fe200000108c8 */
[----:B------:R-:W-:Y:S01]  /*f320*/  LOP3.LUT R171, R184, 0xffff, RZ, 0xc0, !PT ;  /* 0x0000ffffb8ab7812 */ /* 0x000fe200078ec0ff */
[--C-:B------:R-:W-:Y:S01]  /*f330*/  FFMA.FTZ R195, R201, c[0x0][0x23c], -R200.reuse ;  /* 0x00008f00c9c37a23 */ /* 0x100fe200000108c8 */
[----:B------:R-:W-:Y:S01]  /*f340*/  ISETP.GE.U32.AND P2, PT, R252, R179, PT ;  /* 0x000000b3fc00720c */ /* 0x000fe20003f46070 */
[----:B------:R-:W-:Y:S01]  /*f350*/  FMUL.FTZ R197, R0, c[0x0][0x23c] ;  /* 0x00008f0000c57a20 */ /* 0x000fe20000410000 */
[----:B------:R-:W-:Y:S01]  /*f360*/  LOP3.LUT R179, R184, 0xff, RZ, 0xc0, !PT ;  /* 0x000000ffb8b37812 */ /* 0x000fe200078ec0ff */
[----:B------:R-:W-:Y:S01]  /*f370*/  MUFU.EX2 R198, R198 ;  /* 0x000000c600c67308 */ /* 0x000fe20000000800 */
[----:B------:R-:W-:Y:S01]  /*f380*/  SHF.R.U32.HI R171, RZ, 0x8, R171 ;  /* 0x00000008ffab7819 */ /* 0x000fe200000116ab */
[--C-:B------:R-:W-:Y:S01]  /*f390*/  FFMA.FTZ R191, R31, c[0x0][0x23c], -R200.reuse ;  /* 0x00008f001fbf7a23 */ /* 0x100fe200000108c8 */
[----:B------:R-:W-:Y:S01]  /*f3a0*/  FSETP.NEU.FTZ.AND P5, PT, R0, -INF , PT ;  /* 0xff8000000000780b */ /* 0x000fe20003fbd000 */
[--C-:B------:R-:W-:Y:S01]  /*f3b0*/  FFMA.FTZ R194, R167, c[0x0][0x23c], -R200.reuse ;  /* 0x00008f00a7c27a23 */ /* 0x100fe200000108c8 */
[C---:B------:R-:W-:Y:S01]  /*f3c0*/  ISETP.GE.U32.AND P3, PT, R252.reuse, R179, PT ;  /* 0x000000b3fc00720c */ /* 0x040fe20003f66070 */
[--C-:B------:R-:W-:Y:S01]  /*f3d0*/  FFMA.FTZ R221, R165, c[0x0][0x23c], -R200.reuse ;  /* 0x00008f00a5dd7a23 */ /* 0x100fe200000108c8 */
[----:B------:R-:W-:Y:S01]  /*f3e0*/  LOP3.LUT R171, R171, 0xffff, RZ, 0xc0, !PT ;  /* 0x0000ffffabab7812 */ /* 0x000fe200078ec0ff */
[----:B------:R-:W1:Y:S01]  /*f3f0*/  MUFU.EX2 R195, R195 ;  /* 0x000000c300c37308 */ /* 0x000e620000000800 */
[----:B------:R-:W-:Y:S01]  /*f400*/  FSEL R197, R197, RZ, P5 ;  /* 0x000000ffc5c57208 */ /* 0x000fe20002800000 */
[--C-:B------:R-:W-:Y:S01]  /*f410*/  FFMA.FTZ R190, R5, c[0x0][0x23c], -R200.reuse ;  /* 0x00008f0005be7a23 */ /* 0x100fe200000108c8 */
[----:B------:R-:W-:Y:S01]  /*f420*/  ISETP.GE.U32.AND P1, PT, R252, R171, PT ;  /* 0x000000abfc00720c */ /* 0x000fe20003f26070 */
[----:B------:R-:W-:Y:S01]  /*f430*/  FFMA.FTZ R199, R7, c[0x0][0x23c], -R200 ;  /* 0x00008f0007c77a23 */ /* 0x000fe200000108c8 */
[--C-:B------:R-:W-:Y:S01]  /*f440*/  SHF.R.U32.HI R185, RZ, 0x18, R184.reuse ;  /* 0x00000018ffb97819 */ /* 0x100fe200000116b8 */
[--C-:B------:R-:W-:Y:S01]  /*f450*/  FFMA.FTZ R202, R202, c[0x0][0x23c], -R197.reuse ;  /* 0x00008f00caca7a23 */ /* 0x100fe200000108c5 */
[----:B------:R-:W-:Y:S01]  /*f460*/  SHF.R.U32.HI R184, RZ, 0x10, R184 ;  /* 0x00000010ffb87819 */ /* 0x000fe200000116b8 */
[--C-:B------:R-:W-:Y:S01]  /*f470*/  FFMA.FTZ R171, R204, c[0x0][0x23c], -R197.reuse ;  /* 0x00008f00ccab7a23 */ /* 0x100fe200000108c5 */
[----:B------:R-:W-:Y:S01]  /*f480*/  LOP3.LUT R182, R186, 0xffff, RZ, 0xc0, !PT ;  /* 0x0000ffffbab67812 */ /* 0x000fe200078ec0ff */
[--C-:B------:R-:W-:Y:S01]  /*f490*/  FFMA.FTZ R196, R196, c[0x0][0x23c], -R197.reuse ;  /* 0x00008f00c4c47a23 */ /* 0x100fe200000108c5 */
[----:B------:R-:W-:Y:S01]  /*f4a0*/  MUFU.EX2 R191, R191 ;  /* 0x000000bf00bf7308 */ /* 0x000fe20000000800 */
[--C-:B------:R-:W-:Y:S01]  /*f4b0*/  FFMA.FTZ R193, R192, c[0x0][0x23c], -R197.reuse ;  /* 0x00008f00c0c17a23 */ /* 0x100fe200000108c5 */
[----:B------:R-:W-:Y:S01]  /*f4c0*/  SHF.R.U32.HI R182, RZ, 0x8, R182 ;  /* 0x00000008ffb67819 */ /* 0x000fe200000116b6 */
[----:B------:R-:W-:Y:S01]  /*f4d0*/  FFMA.FTZ R192, R29, c[0x0][0x23c], -R200 ;  /* 0x00008f001dc07a23 */ /* 0x000fe200000108c8 */
[----:B------:R-:W-:Y:S01]  /*f4e0*/  LOP3.LUT R188, R183, UR9, R188, 0x96, !PT ;  /* 0x00000009b7bc7c12 */ /* 0x000fe2000f8e96bc */
[----:B------:R-:W-:Y:S01]  /*f4f0*/  FFMA.FTZ R233, R164, c[0x0][0x23c], -R197 ;  /* 0x00008f00a4e97a23 */ /* 0x000fe200000108c5 */
[----:B-1----:R-:W-:Y:S01]  /*f500*/  F2FP.PACK_AB R242, R195, R198 ;  /* 0x000000c6c3f2723e */ /* 0x002fe200000000ff */
[----:B------:R-:W-:Y:S01]  /*f510*/  FFMA.FTZ R234, R25, c[0x0][0x23c], -R200 ;  /* 0x00008f0019ea7a23 */ /* 0x000fe200000108c8 */
[----:B------:R-:W-:Y:S01]  /*f520*/  MUFU.EX2 R202, R202 ;  /* 0x000000ca00ca7308 */ /* 0x000fe20000000800 */
[----:B------:R-:W-:Y:S01]  /*f530*/  SHF.R.U32.HI R183, RZ, 0x10, R186 ;  /* 0x00000010ffb77819 */ /* 0x000fe200000116ba */
[----:B------:R-:W-:Y:S01]  /*f540*/  IMAD.WIDE.U32 R188, R188, -0x2daee0ad, RZ ;  /* 0xd2511f53bcbc7825 */ /* 0x000fe200078e00ff */
[----:B------:R-:W-:Y:S01]  /*f550*/  @!P3 HADD2 R178, -R242.H0_H0, -RZ.H0_H0 ;  /* 0xa00000fff2b2b230 */ /* 0x000fe20000000900 */
[----:B------:R-:W-:-:S02]  /*f560*/  PRMT R243, R242, 0x7632, R243 ;  /* 0x00007632f2f37816 */ /* 0x000fc400000000f3 */
[----:B------:R-:W-:Y:S01]  /*f570*/  LOP3.LUT R183, R183, 0xff, RZ, 0xc0, !PT ;  /* 0x000000ffb7b77812 */ /* 0x000fe200078ec0ff */
[--C-:B------:R-:W-:Y:S01]  /*f580*/  FFMA.FTZ R232, R232, c[0x0][0x23c], -R200.reuse ;  /* 0x00008f00e8e87a23 */ /* 0x100fe200000108c8 */
[----:B------:R-:W1:Y:S01]  /*f590*/  MUFU.EX2 R171, R171 ;  /* 0x000000ab00ab7308 */ /* 0x000e620000000800 */
[----:B------:R-:W-:Y:S01]  /*f5a0*/  PRMT R239, R242, 0x5410, R243 ;  /* 0x00005410f2ef7816 */ /* 0x000fe200000000f3 */
[----:B------:R-:W-:Y:S01]  /*f5b0*/  @!P1 HADD2 R177, -R243.H0_H0, -RZ.H0_H0 ;  /* 0xa00000fff3b19230 */ /* 0x000fe20000000900 */
[----:B------:R-:W-:Y:S01]  /*f5c0*/  @!P3 PRMT R242, R178, 0x5410, RZ ;  /* 0x00005410b2f2b816 */ /* 0x000fe200000000ff */
[--C-:B------:R-:W-:Y:S01]  /*f5d0*/  FFMA.FTZ R231, R231, c[0x0][0x23c], -R200.reuse ;  /* 0x00008f00e7e77a23 */ /* 0x100fe200000108c8 */
[----:B------:R-:W-:Y:S01]  /*f5e0*/  ISETP.GE.U32.AND P3, PT, R252, R185, PT ;  /* 0x000000b9fc00720c */ /* 0x000fe20003f66070 */
[--C-:B------:R-:W-:Y:S01]  /*f5f0*/  FFMA.FTZ R230, R21, c[0x0][0x23c], -R200.reuse ;  /* 0x00008f0015e67a23 */ /* 0x100fe200000108c8 */
[----:B------:R-:W-:Y:S01]  /*f600*/  LOP3.LUT R185, R184, 0xff, RZ, 0xc0, !PT ;  /* 0x000000ffb8b97812 */ /* 0x000fe200078ec0ff */
[----:B------:R-:W-:Y:S01]  /*f610*/  MUFU.EX2 R196, R196 ;  /* 0x000000c400c47308 */ /* 0x000fe20000000800 */
[----:B------:R-:W-:Y:S01]  /*f620*/  @!P1 PRMT R243, R177, 0x5410, RZ ;  /* 0x00005410b1f39816 */ /* 0x000fe200000000ff */
[--C-:B------:R-:W-:Y:S01]  /*f630*/  FFMA.FTZ R229, R229, c[0x0][0x23c], -R200.reuse ;  /* 0x00008f00e5e57a23 */ /* 0x100fe200000108c8 */
[----:B------:R-:W-:Y:S01]  /*f640*/  ISETP.GE.U32.AND P1, PT, R252, R185, PT ;  /* 0x000000b9fc00720c */ /* 0x000fe20003f26070 */
[--C-:B------:R-:W-:Y:S01]  /*f650*/  FFMA.FTZ R228, R23, c[0x0][0x23c], -R200.reuse ;  /* 0x00008f0017e47a23 */ /* 0x100fe200000108c8 */
[----:B------:R-:W-:Y:S01]  /*f660*/  LOP3.LUT R177, R182, 0xffff, RZ, 0xc0, !PT ;  /* 0x0000ffffb6b17812 */ /* 0x000fe200078ec0ff */
[----:B------:R-:W-:Y:S01]  /*f670*/  FFMA.FTZ R247, R247, c[0x0][0x23c], -R200 ;  /* 0x00008f00f7f77a23 */ /* 0x000fe200000108c8 */
[----:B------:R-:W-:Y:S01]  /*f680*/  LOP3.LUT R180, R189, UR5, R180, 0x96, !PT ;  /* 0x00000005bdb47c12 */ /* 0x000fe2000f8e96b4 */
[----:B------:R-:W2:Y:S01]  /*f690*/  MUFU.EX2 R193, R193 ;  /* 0x000000c100c17308 */ /* 0x000ea20000000800 */
[----:B-1----:R-:W-:Y:S01]  /*f6a0*/  F2FP.PACK_AB R240, R171, R202 ;  /* 0x000000caabf0723e */ /* 0x002fe200000000ff */
[--C-:B------:R-:W-:Y:S01]  /*f6b0*/  FFMA.FTZ R227, R227, c[0x0][0x23c], -R197.reuse ;  /* 0x00008f00e3e37a23 */ /* 0x100fe200000108c5 */
[----:B------:R-:W-:Y:S01]  /*f6c0*/  ISETP.GE.U32.AND P4, PT, R252, R181, PT ;  /* 0x000000b5fc00720c */ /* 0x000fe20003f86070 */
[----:B------:R-:W-:Y:S01]  /*f6d0*/  FFMA.FTZ R226, R226, c[0x0][0x23c], -R197 ;  /* 0x00008f00e2e27a23 */ /* 0x000fe200000108c5 */
[----:B------:R-:W-:Y:S01]  /*f6e0*/  PRMT R241, R240, 0x7632, R241 ;  /* 0x00007632f0f17816 */ /* 0x000fe200000000f1 */
[----:B------:R-:W-:Y:S01]  /*f6f0*/  FFMA.FTZ R225, R20, c[0x0][0x23c], -R197 ;  /* 0x00008f0014e17a23 */ /* 0x000fe200000108c5 */
[----:B------:R-:W-:Y:S01]  /*f700*/  LOP3.LUT R181, R188, 0xff, RZ, 0xc0, !PT ;  /* 0x000000ffbcb57812 */ /* 0x000fe200078ec0ff */
[----:B------:R-:W1:Y:S01]  /*f710*/  MUFU.EX2 R194, R194 ;  /* 0x000000c200c27308 */ /* 0x000e620000000800 */
[----:B------:R-:W-:Y:S01]  /*f720*/  @!P1 HADD2 R175, -R240.H0_H0, -RZ.H0_H0 ;  /* 0xa00000fff0af9230 */ /* 0x000fe20000000900 */
[----:B------:R-:W-:Y:S01]  /*f730*/  PRMT R238, R240, 0x5410, R241 ;  /* 0x00005410f0ee7816 */ /* 0x000fe200000000f1 */
[----:B------:R-:W-:Y:S01]  /*f740*/  @!P3 HADD2 R176, -R241.H0_H0, -RZ.H0_H0 ;  /* 0xa00000fff1b0b230 */ /* 0x000fe20000000900 */
[----:B------:R-:W-:Y:S01]  /*f750*/  LOP3.LUT R186, R188, 0xffff, RZ, 0xc0, !PT ;  /* 0x0000ffffbcba7812 */ /* 0x000fe200078ec0ff */
[----:B------:R-:W-:Y:S01]  /*f760*/  FFMA.FTZ R189, R6, c[0x0][0x23c], -R200 ;  /* 0x00008f0006bd7a23 */ /* 0x000fe200000108c8 */
[----:B------:R-:W-:Y:S01]  /*f770*/  @!P1 PRMT R240, R175, 0x5410, RZ ;  /* 0x00005410aff09816 */ /* 0x000fe200000000ff */
[--C-:B------:R-:W-:Y:S01]  /*f780*/  FFMA.FTZ R224, R224, c[0x0][0x23c], -R197.reuse ;  /* 0x00008f00e0e07a23 */ /* 0x100fe200000108c5 */
[----:B------:R-:W-:Y:S01]  /*f790*/  ISETP.GE.U32.AND P1, PT, R252, R177, PT ;  /* 0x000000b1fc00720c */ /* 0x000fe20003f26070 */
[----:B------:R-:W-:Y:S01]  /*f7a0*/  MUFU.EX2 R192, R192 ;  /* 0x000000c000c07308 */ /* 0x000fe20000000800 */
[----:B------:R-:W-:Y:S01]  /*f7b0*/  @!P3 PRMT R241, R176, 0x5410, RZ ;  /* 0x00005410b0f1b816 */ /* 0x000fe200000000ff */
[--C-:B------:R-:W-:Y:S01]  /*f7c0*/  FFMA.FTZ R223, R22, c[0x0][0x23c], -R197.reuse ;  /* 0x00008f0016df7a23 */ /* 0x100fe200000108c5 */
[----:B--2---:R-:W-:Y:S01]  /*f7d0*/  F2FP.PACK_AB R185, R193, R196 ;  /* 0x000000c4c1b9723e */ /* 0x004fe200000000ff */
[--C-:B------:R-:W-:Y:S01]  /*f7e0*/  FFMA.FTZ R222, R222, c[0x0][0x23c], -R197.reuse ;  /* 0x00008f00dede7a23 */ /* 0x100fe200000108c5 */
[----:B------:R-:W-:Y:S01]  /*f7f0*/  ISETP.GE.U32.AND P3, PT, R252, R183, PT ;  /* 0x000000b7fc00720c */ /* 0x000fe20003f66070 */
[--C-:B------:R-:W-:Y:S01]  /*f800*/  FFMA.FTZ R220, R220, c[0x0][0x23c], -R197.reuse ;  /* 0x00008f00dcdc7a23 */ /* 0x100fe200000108c5 */
[----:B-1----:R-:W-:Y:S01]  /*f810*/  F2FP.PACK_AB R183, R194, R191 ;  /* 0x000000bfc2b7723e */ /* 0x002fe200000000ff */
[----:B------:R-:W1:Y:S01]  /*f820*/  MUFU.EX2 R221, R221 ;  /* 0x000000dd00dd7308 */ /* 0x000e620000000800 */
[----:B------:R-:W-:Y:S01]  /*f830*/  PRMT R184, R185, 0x7632, R184 ;  /* 0x00007632b9b87816 */ /* 0x000fe200000000b8 */
[--C-:B------:R-:W-:Y:S01]  /*f840*/  FFMA.FTZ R246, R246, c[0x0][0x23c], -R197.reuse ;  /* 0x00008f00f6f67a23 */ /* 0x100fe200000108c5 */
[----:B------:R-:W-:Y:S01]  /*f850*/  PRMT R182, R183, 0x7632, R182 ;  /* 0x00007632b7b67816 */ /* 0x000fe200000000b6 */
[----:B------:R-:W-:Y:S01]  /*f860*/  @!P4 HADD2 R174, -R183.H0_H0, -RZ.H0_H0 ;  /* 0xa00000ffb7aec230 */ /* 0x000fe20000000900 */
[----:B------:R-:W-:Y:S01]  /*f870*/  LOP3.LUT R177, R180, 0xff, RZ, 0xc0, !PT ;  /* 0x000000ffb4b17812 */ /* 0x000fe200078ec0ff */
[----:B------:R-:W-:Y:S01]  /*f880*/  @!P2 HADD2 R24, -R184.H0_H0, -RZ.H0_H0 ;  /* 0xa00000ffb818a230 */ /* 0x000fe20000000900 */
[----:B------:R-:W-:Y:S01]  /*f890*/  PRMT R175, R185, 0x5410, R184 ;  /* 0x00005410b9af7816 */ /* 0x000fe200000000b8 */
[----:B------:R-:W-:Y:S01]  /*f8a0*/  @!P1 HADD2 R173, -R182.H0_H0, -RZ.H0_H0 ;  /* 0xa00000ffb6ad9230 */ /* 0x000fe20000000900 */
[--C-:B------:R-:W-:Y:S01]  /*f8b0*/  SHF.R.U32.HI R187, RZ, 0x10, R188.reuse ;  /* 0x00000010ffbb7819 */ /* 0x100fe200000116bc */
[----:B------:R-:W-:Y:S01]  /*f8c0*/  MUFU.EX2 R233, R233 ;  /* 0x000000e900e97308 */ /* 0x000fe20000000800 */
[----:B------:R-:W-:Y:S01]  /*f8d0*/  @!P2 PRMT R184, R24, 0x5410, RZ ;  /* 0x0000541018b8a816 */ /* 0x000fe200000000ff */
[----:B------:R-:W-:Y:S01]  /*f8e0*/  @!P3 HADD2 R172, -R185.H0_H0, -RZ.H0_H0 ;  /* 0xa00000ffb9acb230 */ /* 0x000fe20000000900 */
[----:B------:R-:W-:Y:S01]  /*f8f0*/  SHF.R.U32.HI R179, RZ, 0x18, R188 ;  /* 0x00000018ffb37819 */ /* 0x000fe200000116bc */
[----:B------:R-:W-:Y:S01]  /*f900*/  FFMA.FTZ R188, R166, c[0x0][0x23c], -R197 ;  /* 0x00008f00a6bc7a23 */ /* 0x000fe200000108c5 */
[----:B------:R-:W-:Y:S01]  /*f910*/  PRMT R235, R183, 0x5410, R182 ;  /* 0x00005410b7eb7816 */ /* 0x000fe200000000b6 */
[----:B------:R-:W-:Y:S01]  /*f920*/  STG.E.U16 [R16.64+-0x100], R242 ;  /* 0xffff00f210007986 */ /* 0x000fe2000c10151a */
[----:B------:R-:W-:Y:S01]  /*f930*/  ISETP.GE.U32.AND P2, PT, R252, R177, PT ;  /* 0x000000b1fc00720c */ /* 0x000fe20003f46070 */
[----:B------:R-:W-:Y:S01]  /*f940*/  MUFU.EX2 R190, R190 ;  /* 0x000000be00be7308 */ /* 0x000fe20000000800 */
[----:B------:R-:W-:Y:S01]  /*f950*/  @!P1 PRMT R182, R173, 0x5410, RZ ;  /* 0x00005410adb69816 */ /* 0x000fe200000000ff */
[----:B------:R-:W-:Y:S01]  /*f960*/  STG.E.U16 [R16.64+-0xfe], R243 ;  /* 0xffff02f310007986 */ /* 0x000fe2000c10151a */
[----:B------:R-:W-:-:S02]  /*f970*/  LOP3.LUT R173, R180, 0xffff, RZ, 0xc0, !PT ;  /* 0x0000ffffb4ad7812 */ /* 0x000fc400078ec0ff */
[----:B------:R-:W-:Y:S02]  /*f980*/  ISETP.GE.U32.AND P1, PT, R252, R179, PT ;  /* 0x000000b3fc00720c */ /* 0x000fe40003f26070 */
[----:B------:R-:W-:Y:S01]  /*f990*/  SHF.R.U32.HI R173, RZ, 0x8, R173 ;  /* 0x00000008ffad7819 */ /* 0x000fe200000116ad */
[----:B------:R-:W2:Y:S01]  /*f9a0*/  MUFU.EX2 R188, R188 ;  /* 0x000000bc00bc7308 */ /* 0x000ea20000000800 */
[----:B-1----:R-:W-:Y:S02]  /*f9b0*/  F2FP.PACK_AB R179, R221, R192 ;  /* 0x000000c0ddb3723e */ /* 0x002fe400000000ff */
[----:B------:R-:W-:Y:S02]  /*f9c0*/  LOP3.LUT R173, R173, 0xffff, RZ, 0xc0, !PT ;  /* 0x0000ffffadad7812 */ /* 0x000fe400078ec0ff */
[----:B------:R-:W-:Y:S01]  /*f9d0*/  @!P3 PRMT R185, R172, 0x5410, RZ ;  /* 0x00005410acb9b816 */ /* 0x000fe200000000ff */
[----:B------:R-:W-:Y:S01]  /*f9e0*/  @!P2 HADD2 R30, -R179.H0_H0, -RZ.H0_H0 ;  /* 0xa00000ffb31ea230 */ /* 0x000fe20000000900 */
[----:B------:R-:W-:Y:S01]  /*f9f0*/  PRMT R178, R179, 0x7632, R178 ;  /* 0x00007632b3b27816 */ /* 0x000fe200000000b2 */
[----:B------:R-:W1:Y:S01]  /*fa00*/  MUFU.EX2 R189, R189 ;  /* 0x000000bd00bd7308 */ /* 0x000e620000000800 */
[----:B------:R-:W-:-:S02]  /*fa10*/  ISETP.GE.U32.AND P3, PT, R252, R173, PT ;  /* 0x000000adfc00720c */ /* 0x000fc40003f66070 */
[----:B------:R-:W-:Y:S02]  /*fa20*/  SHF.R.U32.HI R173, RZ, 0x18, R180 ;  /* 0x00000018ffad7819 */ /* 0x000fe400000116b4 */
[----:B------:R-:W-:Y:S02]  /*fa30*/  PRMT R24, R179, 0x5410, R178 ;  /* 0x00005410b3187816 */ /* 0x000fe400000000b2 */
[----:B------:R-:W-:Y:S01]  /*fa40*/  @!P2 PRMT R179, R30, 0x5410, RZ ;  /* 0x000054101eb3a816 */ /* 0x000fe200000000ff */
[----:B------:R-:W-:Y:S01]  /*fa50*/  MUFU.EX2 R234, R234 ;  /* 0x000000ea00ea7308 */ /* 0x000fe20000000800 */
[----:B------:R-:W-:Y:S02]  /*fa60*/  ISETP.GE.U32.AND P2, PT, R252, R173, PT ;  /* 0x000000adfc00720c */ /* 0x000fe40003f46070 */
[----:B------:R-:W-:Y:S02]  /*fa70*/  @!P4 PRMT R183, R174, 0x5410, RZ ;  /* 0x00005410aeb7c816 */ /* 0x000fe400000000ff */
[----:B------:R-:W-:Y:S01]  /*fa80*/  ISETP.GE.U32.AND P4, PT, R252, R181, PT ;  /* 0x000000b5fc00720c */ /* 0x000fe20003f86070 */
[----:B------:R-:W-:Y:S01]  /*fa90*/  @!P3 HADD2 R29, -R178.H0_H0, -RZ.H0_H0 ;  /* 0xa00000ffb21db230 */ /* 0x000fe20000000900 */
[----:B------:R-:W-:Y:S01]  /*faa0*/  SHF.R.U32.HI R180, RZ, 0x10, R180 ;  /* 0x00000010ffb47819 */ /* 0x000fe200000116b4 */
[----:B------:R-:W-:Y:S01]  /*fab0*/  MUFU.EX2 R227, R227 ;  /* 0x000000e300e37308 */ /* 0x000fe20000000800 */
[----:B--2---:R-:W-:-:S02]  /*fac0*/  F2FP.PACK_AB R181, R188, R233 ;  /* 0x000000e9bcb5723e */ /* 0x004fc400000000ff */
[----:B------:R-:W-:Y:S02]  /*fad0*/  LOP3.LUT R173, R180, 0xff, RZ, 0xc0, !PT ;  /* 0x000000ffb4ad7812 */ /* 0x000fe400078ec0ff */
[----:B------:R-:W-:Y:S02]  /*fae0*/  PRMT R180, R181, 0x7632, R180 ;  /* 0x00007632b5b47816 */ /* 0x000fe400000000b4 */
[----:B------:R-:W-:Y:S01]  /*faf0*/  LOP3.LUT R187, R187, 0xff, RZ, 0xc0, !PT ;  /* 0x000000ffbbbb7812 */ /* 0x000fe200078ec0ff */
[----:B------:R-:W-:Y:S01]  /*fb00*/  MUFU.EX2 R226, R226 ;  /* 0x000000e200e27308 */ /* 0x000fe20000000800 */
[----:B------:R-:W-:Y:S01]  /*fb10*/  SHF.R.U32.HI R186, RZ, 0x8, R186 ;  /* 0x00000008ffba7819 */ /* 0x000fe200000116ba */
[----:B------:R-:W-:Y:S01]  /*fb20*/  @!P2 HADD2 R11, -R180.H0_H0, -RZ.H0_H0 ;  /* 0xa00000ffb40ba230 */ /* 0x000fe20000000900 */
[----:B------:R-:W-:Y:S02]  /*fb30*/  @!P3 PRMT R178, R29, 0x5410, RZ ;  /* 0x000054101db2b816 */ /* 0x000fe400000000ff */
[----:B------:R-:W-:Y:S01]  /*fb40*/  ISETP.GE.U32.AND P3, PT, R252, R173, PT ;  /* 0x000000adfc00720c */ /* 0x000fe20003f66070 */
[----:B------:R-:W-:Y:S01]  /*fb50*/  IMAD.WIDE.U32 R172, R35, -0x326172a9, RZ ;  /* 0xcd9e8d5723ac7825 */ /* 0x000fe200078e00ff */
[----:B------:R-:W-:Y:S01]  /*fb60*/  PRMT R30, R181, 0x5410, R180 ;  /* 0x00005410b51e7816 */ /* 0x000fe200000000b4 */
[----:B------:R-:W-:Y:S01]  /*fb70*/  MUFU.EX2 R232, R232 ;  /* 0x000000e800e87308 */ /* 0x000fe20000000800 */
[----:B------:R-:W-:-:S02]  /*fb80*/  @!P2 PRMT R180, R11, 0x5410, RZ ;  /* 0x000054100bb4a816 */ /* 0x000fc400000000ff */
[----:B------:R-:W-:Y:S01]  /*fb90*/  ISETP.GE.U32.AND P2, PT, R252, R187, PT ;  /* 0x000000bbfc00720c */ /* 0x000fe20003f46070 */
[--C-:B------:R-:W-:Y:S01]  /*fba0*/  FFMA.FTZ R187, R4, c[0x0][0x23c], -R197.reuse ;  /* 0x00008f0004bb7a23 */ /* 0x100fe200000108c5 */
[----:B------:R-:W-:Y:S01]  /*fbb0*/  LOP3.LUT R11, R186, 0xffff, RZ, 0xc0, !PT ;  /* 0x0000ffffba0b7812 */ /* 0x000fe200078ec0ff */
[----:B------:R-:W-:Y:S01]  /*fbc0*/  FFMA.FTZ R186, R168, c[0x0][0x23c], -R197 ;  /* 0x00008f00a8ba7a23 */ /* 0x000fe200000108c5 */
[C-C-:B------:R-:W-:Y:S01]  /*fbd0*/  LOP3.LUT R35, R33.reuse, UR15, R172.reuse, 0x96, !PT ;  /* 0x0000000f21237c12 */ /* 0x140fe2000f8e96ac */
[----:B------:R-:W-:Y:S01]  /*fbe0*/  MUFU.EX2 R231, R231 ;  /* 0x000000e700e77308 */ /* 0x000fe20000000800 */
[----:B------:R-:W-:Y:S01]  /*fbf0*/  FSEL R174, R2, RZ, P6 ;  /* 0x000000ff02ae7208 */ /* 0x000fe20003000000 */
[----:B------:R-:W-:Y:S01]  /*fc00*/  @!P3 HADD2 R18, -R181.H0_H0, -RZ.H0_H0 ;  /* 0xa00000ffb512b230 */ /* 0x000fe20000000900 */
[----:B------:R-:W-:Y:S01]  /*fc10*/  LOP3.LUT R172, R33, UR15, R172, 0x96, !PT ;  /* 0x0000000f21ac7c12 */ /* 0x000fe2000f8e96ac */
[----:B------:R-:W-:-:S03]  /*fc20*/  IMAD.WIDE.U32 R200, R35, -0x2daee0ad, RZ ;  /* 0xd2511f5323c87825 */ /* 0x000fc600078e00ff */
[----:B------:R-:W-:Y:S01]  /*fc30*/  @!P3 PRMT R181, R18, 0x5410, RZ ;  /* 0x0000541012b5b816 */ /* 0x000fe200000000ff */
[----:B------:R-:W-:Y:S01]  /*fc40*/  MUFU.EX2 R187, R187 ;  /* 0x000000bb00bb7308 */ /* 0x000fe20000000800 */
[----:B------:R-:W-:Y:S02]  /*fc50*/  ISETP.GE.U32.AND P3, PT, R252, R11, PT ;  /* 0x0000000bfc00720c */ /* 0x000fe40003f66070 */
[----:B-1----:R-:W-:-:S04]  /*fc60*/  F2FP.PACK_AB R18, R189, R190 ;  /* 0x000000bebd12723e */ /* 0x002fc800000000ff */
[C---:B------:R-:W-:Y:S01]  /*fc70*/  PRMT R11, R18.reuse, 0x7632, R11 ;  /* 0x00007632120b7816 */ /* 0x040fe2000000000b */
[----:B------:R-:W1:Y:S01]  /*fc80*/  MUFU.EX2 R186, R186 ;  /* 0x000000ba00ba7308 */ /* 0x000e620000000800 */
[----:B------:R-:W-:Y:S02]  /*fc90*/  @!P4 HADD2 R169, -R18.H0_H0, -RZ.H0_H0 ;  /* 0xa00000ff12a9c230 */ /* 0x000fe40000000900 */
[----:B------:R-:W-:-:S03]  /*fca0*/  PRMT R29, R18, 0x5410, R11 ;  /* 0x00005410121d7816 */ /* 0x000fc6000000000b */
[----:B------:R-:W-:Y:S01]  /*fcb0*/  @!P3 HADD2 R28, -R11.H0_H0, -RZ.H0_H0 ;  /* 0xa00000ff0b1cb230 */ /* 0x000fe20000000900 */
[----:B------:R-:W-:Y:S01]  /*fcc0*/  @!P4 PRMT R18, R169, 0x5410, RZ ;  /* 0x00005410a912c816 */ /* 0x000fe200000000ff */
[----:B------:R-:W-:Y:S03]  /*fcd0*/  MUFU.EX2 R225, R225 ;  /* 0x000000e100e17308 */ /* 0x000fe60000000800 */
[----:B------:R-:W-:Y:S02]  /*fce0*/  @!P3 PRMT R11, R28, 0x5410, RZ ;  /* 0x000054101c0bb816 */ /* 0x000fe400000000ff */
[----:B-1----:R-:W-:-:S03]  /*fcf0*/  F2FP.PACK_AB R177, R186, R187 ;  /* 0x000000bbbab1723e */ /* 0x002fc600000000ff */
[----:B------:R-:W-:Y:S01]  /*fd00*/  MUFU.EX2 R224, R224 ;  /* 0x000000e000e07308 */ /* 0x000fe20000000800 */
[----:B------:R-:W-:Y:S01]  /*fd10*/  PRMT R176, R177, 0x7632, R176 ;  /* 0x00007632b1b07816 */ /* 0x000fe200000000b0 */
[----:B------:R-:W-:-:S03]  /*fd20*/  @!P2 HADD2 R168, -R177.H0_H0, -RZ.H0_H0 ;  /* 0xa00000ffb1a8a230 */ /* 0x000fc60000000900 */
[----:B------:R-:W-:Y:S01]  /*fd30*/  PRMT R28, R177, 0x5410, R176 ;  /* 0x00005410b11c7816 */ /* 0x000fe200000000b0 */
[----:B------:R-:W-:Y:S01]  /*fd40*/  @!P1 HADD2 R167, -R176.H0_H0, -RZ.H0_H0 ;  /* 0xa00000ffb0a79230 */ /* 0x000fe20000000900 */
[----:B------:R-:W-:Y:S01]  /*fd50*/  @!P2 PRMT R177, R168, 0x5410, RZ ;  /* 0x00005410a8b1a816 */ /* 0x000fe200000000ff */
[----:B------:R-:W-:Y:S03]  /*fd60*/  MUFU.EX2 R230, R230 ;  /* 0x000000e600e67308 */ /* 0x000fe60000000800 */
[----:B------:R-:W-:Y:S02]  /*fd70*/  @!P1 PRMT R176, R167, 0x5410, RZ ;  /* 0x00005410a7b09816 */ /* 0x000fe400000000ff */
[C-C-:B------:R-:W-:Y:S02]  /*fd80*/  LOP3.LUT R167, R173.reuse, UR16, R170.reuse, 0x96, !PT ;  /* 0x00000010ada77c12 */ /* 0x140fe4000f8e96aa */
[----:B------:R-:W-:Y:S01]  /*fd90*/  LOP3.LUT R170, R173, UR16, R170, 0x96, !PT ;  /* 0x00000010adaa7c12 */ /* 0x000fe2000f8e96aa */
[----:B------:R-:W-:Y:S02]  /*fda0*/  MUFU.EX2 R229, R229 ;  /* 0x000000e500e57308 */ /* 0x000fe40000000800 */
[----:B------:R-:W-:-:S04]  /*fdb0*/  IMAD.WIDE.U32 R168, R167, -0x2daee0ad, RZ ;  /* 0xd2511f53a7a87825 */ /* 0x000fc800078e00ff */
[----:B------:R-:W-:Y:S01]  /*fdc0*/  FADD.FTZ R167, R19, -R174 ;  /* 0x800000ae13a77221 */ /* 0x000fe20000010000 */
[----:B------:R-:W-:Y:S01]  /*fdd0*/  LOP3.LUT R35, R169, UR14, R34, 0x96, !PT ;  /* 0x0000000ea9237c12 */ /* 0x000fe2000f8e9622 */
[----:B------:R-:W-:Y:S01]  /*fde0*/  MUFU.EX2 R228, R228 ;  /* 0x000000e400e47308 */ /* 0x000fe20000000800 */
[----:B------:R-:W-:Y:S01]  /*fdf0*/  LOP3.LUT R168, R201, UR12, R168, 0x96, !PT ;  /* 0x0000000cc9a87c12 */ /* 0x000fe2000f8e96a8 */
[----:B------:R-:W-:Y:S01]  /*fe00*/  FMUL.FTZ R197, R167, c[0x0][0x23c] ;  /* 0x00008f00a7c57a20 */ /* 0x000fe20000410000 */
[----:B------:R-:W-:Y:S01]  /*fe10*/  FSEL R174, R0, RZ, P5 ;  /* 0x000000ff00ae7208 */ /* 0x000fe20002800000 */
[----:B------:R-:W-:-:S04]  /*fe20*/  IMAD.WIDE.U32 R204, R35, -0x326172a9, RZ ;  /* 0xcd9e8d5723cc7825 */ /* 0x000fc800078e00ff */
[----:B------:R-:W-:Y:S01]  /*fe30*/  IMAD.WIDE.U32 R168, R168, -0x326172a9, RZ ;  /* 0xcd9e8d57a8a87825 */ /* 0x000fe200078e00ff */
[----:B------:R-:W-:Y:S01]  /*fe40*/  LOP3.LUT R19, R205, UR13, R32, 0x96, !PT ;  /* 0x0000000dcd137c12 */ /* 0x000fe2000f8e9620 */
[----:B------:R-:W1:Y:S02]  /*fe50*/  MUFU.EX2 R197, R197 ;  /* 0x000000c500c57308 */ /* 0x000e640000000800 */
[----:B------:R-:W-:Y:S02]  /*fe60*/  FADD.FTZ R35, R3, -R174 ;  /* 0x800000ae03237221 */ /* 0x000fe40000010000 */
[----:B------:R-:W-:-:S04]  /*fe70*/  IMAD.WIDE.U32 R206, R19, -0x2daee0ad, RZ ;  /* 0xd2511f5313ce7825 */ /* 0x000fc800078e00ff */
[----:B------:R-:W-:Y:S01]  /*fe80*/  MUFU.EX2 R220, R220 ;  /* 0x000000dc00dc7308 */ /* 0x000fe20000000800 */
[----:B------:R-:W-:Y:S02]  /*fe90*/  LOP3.LUT R19, R207, UR10, R200, 0x96, !PT ;  /* 0x0000000acf137c12 */ /* 0x000fe4000f8e96c8 */
[----:B------:R-:W-:-:S05]  /*fea0*/  LOP3.LUT R200, R169, UR11, R204, 0x96, !PT ;  /* 0x0000000ba9c87c12 */ /* 0x000fca000f8e96cc */
[----:B------:R-:W-:Y:S01]  /*feb0*/  IMAD.WIDE.U32 R200, R200, -0x2daee0ad, RZ ;  /* 0xd2511f53c8c87825 */ /* 0x000fe200078e00ff */
[----:B------:R-:W-:Y:S03]  /*fec0*/  MUFU.EX2 R223, R223 ;  /* 0x000000df00df7308 */ /* 0x000fe60000000800 */
[----:B-1----:R-:W-:Y:S01]  /*fed0*/  FFMA.FTZ R198, R249, R197, R198 ;  /* 0x000000c5f9c67223 */ /* 0x002fe200000100c6 */
[----:B------:R-:W-:Y:S01]  /*fee0*/  LOP3.LUT R204, R201, UR8, R206, 0x96, !PT ;  /* 0x00000008c9cc7c12 */ /* 0x000fe2000f8e96ce */
[----:B------:R-:W-:-:S03]  /*fef0*/  IMAD.WIDE.U32 R206, R19, -0x326172a9, RZ ;  /* 0xcd9e8d5713ce7825 */ /* 0x000fc600078e00ff */
[----:B------:R-:W-:Y:S01]  /*ff00*/  MUFU.EX2 R222, R222 ;  /* 0x000000de00de7308 */ /* 0x000fe20000000800 */
[----:B------:R-:W-:Y:S01]  /*ff10*/  IMAD.WIDE.U32 R204, R204, -0x326172a9, RZ ;  /* 0xcd9e8d57cccc7825 */ /* 0x000fe200078e00ff */
[----:B------:R-:W-:Y:S02]  /*ff20*/  LOP3.LUT R174, R207, UR9, R168, 0x96, !PT ;  /* 0x00000009cfae7c12 */ /* 0x000fe4000f8e96a8 */
[----:B------:R-:W-:Y:S01]  /*ff30*/  F2FP.PACK_AB R207, R226, R227 ;  /* 0x000000e3e2cf723e */ /* 0x000fe200000000ff */
[-C--:B------:R-:W-:Y:S01]  /*ff40*/  FMUL.FTZ R160, R160, R197.reuse ;  /* 0x000000c5a0a07220 */ /* 0x080fe20000410000 */
[----:B------:R-:W-:Y:S01]  /*ff50*/  LOP3.LUT R19, R205, UR4, R206, 0x96, !PT ;  /* 0x00000004cd137c12 */ /* 0x000fe2000f8e96ce */
[-C--:B------:R-:W-:Y:S01]  /*ff60*/  FMUL.FTZ R161, R161, R197.reuse ;  /* 0x000000c5a1a17220 */ /* 0x080fe20000410000 */
[----:B------:R-:W-:Y:S01]  /*ff70*/  SHF.R.U32.HI R201, RZ, 0x18, R204 ;  /* 0x00000018ffc97819 */ /* 0x000fe200000116cc */
[-C--:B------:R-:W-:Y:S01]  /*ff80*/  FMUL.FTZ R156, R156, R197.reuse ;  /* 0x000000c59c9c7220 */ /* 0x080fe20000410000 */
[----:B------:R-:W-:Y:S01]  /*ff90*/  LOP3.LUT R169, R19, 0xff, RZ, 0xc0, !PT ;  /* 0x000000ff13a97812 */ /* 0x000fe200078ec0ff */
[-C--:B------:R-:W-:Y:S01]  /*ffa0*/  FMUL.FTZ R157, R157, R197.reuse ;  /* 0x000000c59d9d7220 */ /* 0x080fe20000410000 */
[----:B------:R-:W-:Y:S01]  /*ffb0*/  LOP3.LUT R168, R19, 0xffff, RZ, 0xc0, !PT ;  /* 0x0000ffff13a87812 */ /* 0x000fe200078ec0ff */
[-C--:B------:R-:W-:Y:S01]  /*ffc0*/  FMUL.FTZ R36, R36, R197.reuse ;  /* 0x000000c524247220 */ /* 0x080fe20000410000 */
[--C-:B------:R-:W-:Y:S01]  /*ffd0*/  SHF.R.U32.HI R167, RZ, 0x18, R19.reuse ;  /* 0x00000018ffa77819 */ /* 0x100fe20000011613 */
[-C--:B------:R-:W-:Y:S01]  /*ffe0*/  FMUL.FTZ R37, R37, R197.reuse ;  /* 0x000000c525257220 */ /* 0x080fe20000410000 */
[----:B------:R-:W-:Y:S01]  /*fff0*/  SHF.R.U32.HI R19, RZ, 0x10, R19 ;  /* 0x00000010ff137819 */ /* 0x000fe20000011613 */
[-C--:B------:R-:W-:Y:S01]  /*10000*/  FMUL.FTZ R40, R40, R197.reuse ;  /* 0x000000c528287220 */ /* 0x080fe20000410000 */
[----:B------:R-:W-:Y:S01]  /*10010*/  SHF.R.U32.HI R168, RZ, 0x8, R168 ;  /* 0x00000008ffa87819 */ /* 0x000fe200000116a8 */
[-C--:B------:R-:W-:Y:S01]  /*10020*/  FMUL.FTZ R41, R41, R197.reuse ;  /* 0x000000c529297220 */ /* 0x080fe20000410000 */
[----:B------:R-:W-:Y:S01]  /*10030*/  LOP3.LUT R19, R19, 0xff, RZ, 0xc0, !PT ;  /* 0x000000ff13137812 */ /* 0x000fe200078ec0ff */
[----:B------:R-:W-:Y:S01]  /*10040*/  FMUL.FTZ R44, R44, R197 ;  /* 0x000000c52c2c7220 */ /* 0x000fe20000410000 */
[C---:B------:R-:W-:Y:S01]  /*10050*/  ISETP.GE.U32.AND P3, PT, R252.reuse, R169, PT ;  /* 0x000000a9fc00720c */ /* 0x040fe20003f66070 */
[----:B------:R-:W-:Y:S01]  /*10060*/  FMUL.FTZ R45, R45, R197 ;  /* 0x000000c52d2d7220 */ /* 0x000fe20000410000 */
[----:B------:R-:W-:Y:S01]  /*10070*/  ISETP.GE.U32.AND P6, PT, R252, R19, PT ;  /* 0x00000013fc00720c */ /* 0x000fe20003fc6070 */
[-C--:B------:R-:W-:Y:S01]  /*10080*/  FMUL.FTZ R48, R48, R197.reuse ;  /* 0x000000c530307220 */ /* 0x080fe20000410000 */
[----:B------:R-:W-:Y:S01]  /*10090*/  LOP3.LUT R19, R204, 0xff, RZ, 0xc0, !PT ;  /* 0x000000ffcc137812 */ /* 0x000fe200078ec0ff */
[-C--:B------:R-:W-:Y:S01]  /*100a0*/  FMUL.FTZ R49, R49, R197.reuse ;  /* 0x000000c531317220 */ /* 0x080fe20000410000 */
[----:B------:R-:W-:Y:S01]  /*100b0*/  LOP3.LUT R169, R168, 0xffff, RZ, 0xc0, !PT ;  /* 0x0000ffffa8a97812 */ /* 0x000fe200078ec0ff */
[----:B------:R-:W-:Y:S01]  /*100c0*/  FMUL.FTZ R52, R52, R197 ;  /* 0x000000c534347220 */ /* 0x000fe20000410000 */
[C---:B------:R-:W-:Y:S01]  /*100d0*/  ISETP.GE.U32.AND P2, PT, R252.reuse, R19, PT ;  /* 0x00000013fc00720c */ /* 0x040fe20003f46070 */
[----:B------:R-:W-:Y:S01]  /*100e0*/  FMUL.FTZ R53, R53, R197 ;  /* 0x000000c535357220 */ /* 0x000fe20000410000 */
[C---:B------:R-:W-:Y:S01]  /*100f0*/  ISETP.GE.U32.AND P5, PT, R252.reuse, R169, PT ;  /* 0x000000a9fc00720c */ /* 0x040fe20003fa6070 */
[----:B------:R-:W-:Y:S01]  /*10100*/  FMUL.FTZ R169, R35, c[0x0][0x23c] ;  /* 0x00008f0023a97a20 */ /* 0x000fe20000410000 */
[----:B------:R-:W1:Y:S01]  /*10110*/  MUFU.EX2 R19, R199 ;  /* 0x000000c700137308 */ /* 0x000e620000000800 */
[----:B------:R-:W-:Y:S01]  /*10120*/  ISETP.GE.U32.AND P4, PT, R252, R167, PT ;  /* 0x000000a7fc00720c */ /* 0x000fe20003f86070 */
[-C--:B------:R-:W-:Y:S01]  /*10130*/  FMUL.FTZ R56, R56, R197.reuse ;  /* 0x000000c538387220 */ /* 0x080fe20000410000 */
[----:B------:R-:W-:Y:S01]  /*10140*/  LOP3.LUT R167, R204, 0xffff, RZ, 0xc0, !PT ;  /* 0x0000ffffcca77812 */ /* 0x000fe200078ec0ff */
[-C--:B------:R-:W-:Y:S01]  /*10150*/  FMUL.FTZ R57, R57, R197.reuse ;  /* 0x000000c539397220 */ /* 0x080fe20000410000 */
[----:B------:R-:W-:Y:S01]  /*10160*/  SHF.R.U32.HI R35, RZ, 0x10, R204 ;  /* 0x00000010ff237819 */ /* 0x000fe200000116cc */
[-C--:B------:R-:W-:Y:S01]  /*10170*/  FMUL.FTZ R60, R60, R197.reuse ;  /* 0x000000c53c3c7220 */ /* 0x080fe20000410000 */
[----:B------:R-:W-:Y:S01]  /*10180*/  PRMT R206, R207, 0x7632, R206 ;  /* 0x00007632cfce7816 */ /* 0x000fe200000000ce */
[----:B------:R-:W2:Y:S01]  /*10190*/  MUFU.EX2 R169, R169 ;  /* 0x000000a900a97308 */ /* 0x000ea20000000800 */
[----:B------:R-:W-:Y:S01]  /*101a0*/  FMUL.FTZ R61, R61, R197 ;  /* 0x000000c53d3d7220 */ /* 0x000fe20000410000 */
[----:B------:R-:W-:Y:S01]  /*101b0*/  ISETP.GE.U32.AND P1, PT, R252, R201, PT ;  /* 0x000000c9fc00720c */ /* 0x000fe20003f26070 */
[-C--:B------:R-:W-:Y:S01]  /*101c0*/  FMUL.FTZ R64, R64, R197.reuse ;  /* 0x000000c540407220 */ /* 0x080fe20000410000 */
[----:B------:R-:W-:Y:S01]  /*101d0*/  @!P6 HADD2 R31, -R207.H0_H0, -RZ.H0_H0 ;  /* 0xa00000ffcf1fe230 */ /* 0x000fe20000000900 */
[-C--:B------:R-:W-:Y:S01]  /*101e0*/  FMUL.FTZ R65, R65, R197.reuse ;  /* 0x000000c541417220 */ /* 0x080fe20000410000 */
[----:B------:R-:W-:Y:S01]  /*101f0*/  @!P4 HADD2 R164, -R206.H0_H0, -RZ.H0_H0 ;  /* 0xa00000ffcea4c230 */ /* 0x000fe20000000900 */
[----:B------:R-:W-:Y:S01]  /*10200*/  FMUL.FTZ R68, R68, R197 ;  /* 0x000000c544447220 */ /* 0x000fe20000410000 */
[----:B-1----:R-:W-:Y:S01]  /*10210*/  F2FP.PACK_AB R205, R234, R19 ;  /* 0x00000013eacd723e */ /* 0x002fe200000000ff */
[-C--:B------:R-:W-:Y:S01]  /*10220*/  FMUL.FTZ R69, R69, R197.reuse ;  /* 0x000000c545457220 */ /* 0x080fe20000410000 */
[----:B------:R-:W-:Y:S01]  /*10230*/  SHF.R.U32.HI R167, RZ, 0x8, R167 ;  /* 0x00000008ffa77819 */ /* 0x000fe200000116a7 */
[-C--:B------:R-:W-:Y:S01]  /*10240*/  FMUL.FTZ R72, R72, R197.reuse ;  /* 0x000000c548487220 */ /* 0x080fe20000410000 */
[----:B------:R-:W-:Y:S01]  /*10250*/  PRMT R204, R205, 0x7632, R204 ;  /* 0x00007632cdcc7816 */ /* 0x000fe200000000cc */
[----:B------:R-:W-:Y:S01]  /*10260*/  @!P3 HADD2 R166, -R205.H0_H0, -RZ.H0_H0 ;  /* 0xa00000ffcda6b230 */ /* 0x000fe20000000900 */
[----:B------:R-:W-:Y:S01]  /*10270*/  FMUL.FTZ R73, R73, R197 ;  /* 0x000000c549497220 */ /* 0x000fe20000410000 */
[----:B------:R-:W-:Y:S01]  /*10280*/  LOP3.LUT R167, R167, 0xffff, RZ, 0xc0, !PT ;  /* 0x0000ffffa7a77812 */ /* 0x000fe200078ec0ff */
[----:B--2---:R-:W-:Y:S01]  /*10290*/  FFMA.FTZ R168, R248, R169, R202 ;  /* 0x000000a9f8a87223 */ /* 0x004fe200000100ca */
        /* <DEDUP_REMOVED lines=41> */
[----:B------:R-:W-:Y:S01]  /*10530*/  LOP3.LUT R197, R35, 0xff, RZ, 0xc0, !PT ;  /* 0x000000ff23c57812 */ /* 0x000fe200078ec0ff */
[----:B------:R-:W-:Y:S01]  /*10540*/  IMAD.WIDE.U32 R202, R174, -0x2daee0ad, RZ ;  /* 0xd2511f53aeca7825 */ /* 0x000fe200078e00ff */
[----:B------:R-:W-:Y:S02]  /*10550*/  PRMT R35, R205, 0x5410, R204 ;  /* 0x00005410cd237816 */ /* 0x000fe400000000cc */
[----:B------:R-:W-:Y:S01]  /*10560*/  @!P3 PRMT R205, R166, 0x5410, RZ ;  /* 0x00005410a6cdb816 */ /* 0x000fe200000000ff */
[----:B------:R-:W-:Y:S01]  /*10570*/  FMUL.FTZ R162, R162, R169 ;  /* 0x000000a9a2a27220 */ /* 0x000fe20000410000 */
[----:B------:R-:W-:Y:S01]  /*10580*/  ISETP.GE.U32.AND P3, PT, R252, R197, PT ;  /* 0x000000c5fc00720c */ /* 0x000fe20003f66070 */
[-C--:B------:R-:W-:Y:S01]  /*10590*/  FMUL.FTZ R163, R163, R169.reuse ;  /* 0x000000a9a3a37220 */ /* 0x080fe20000410000 */
[----:B------:R-:W-:Y:S01]  /*105a0*/  LOP3.LUT R197, R203, UR5, R200, 0x96, !PT ;  /* 0x00000005cbc57c12 */ /* 0x000fe2000f8e96c8 */
[-C--:B------:R-:W-:Y:S01]  /*105b0*/  FMUL.FTZ R158, R158, R169.reuse ;  /* 0x000000a99e9e7220 */ /* 0x080fe20000410000 */
[----:B------:R-:W-:Y:S01]  /*105c0*/  LOP3.LUT R201, R202, 0xff, RZ, 0xc0, !PT ;  /* 0x000000ffcac97812 */ /* 0x000fe200078ec0ff */
[-C--:B------:R-:W-:Y:S01]  /*105d0*/  FMUL.FTZ R159, R159, R169.reuse ;  /* 0x000000a99f9f7220 */ /* 0x080fe20000410000 */
[----:B------:R-:W-:Y:S01]  /*105e0*/  PRMT R174, R207, 0x5410, R206 ;  /* 0x00005410cfae7816 */ /* 0x000fe200000000ce */
[-C--:B------:R-:W-:Y:S01]  /*105f0*/  FMUL.FTZ R38, R38, R169.reuse ;  /* 0x000000a926267220 */ /* 0x080fe20000410000 */
[----:B------:R-:W-:Y:S01]  /*10600*/  @!P4 PRMT R206, R164, 0x5410, RZ ;  /* 0x00005410a4cec816 */ /* 0x000fe200000000ff */
[----:B------:R-:W-:Y:S01]  /*10610*/  FMUL.FTZ R39, R39, R169 ;  /* 0x000000a927277220 */ /* 0x000fe20000410000 */
[----:B------:R-:W-:Y:S01]  /*10620*/  ISETP.GE.U32.AND P4, PT, R252, R201, PT ;  /* 0x000000c9fc00720c */ /* 0x000fe20003f86070 */
[-C--:B------:R-:W-:Y:S01]  /*10630*/  FMUL.FTZ R42, R42, R169.reuse ;  /* 0x000000a92a2a7220 */ /* 0x080fe20000410000 */
[--C-:B------:R-:W-:Y:S01]  /*10640*/  SHF.R.U32.HI R164, RZ, 0x10, R197.reuse ;  /* 0x00000010ffa47819 */ /* 0x100fe200000116c5 */
[-C--:B------:R-:W-:Y:S01]  /*10650*/  FMUL.FTZ R43, R43, R169.reuse ;  /* 0x000000a92b2b7220 */ /* 0x080fe20000410000 */
[----:B------:R-:W-:Y:S01]  /*10660*/  F2FP.PACK_AB R201, R231, R232 ;  /* 0x000000e8e7c9723e */ /* 0x000fe200000000ff */
[-C--:B------:R-:W-:Y:S01]  /*10670*/  FMUL.FTZ R46, R46, R169.reuse ;  /* 0x000000a92e2e7220 */ /* 0x080fe20000410000 */
[----:B------:R-:W-:Y:S01]  /*10680*/  @!P5 PRMT R204, R165, 0x5410, RZ ;  /* 0x00005410a5ccd816 */ /* 0x000fe200000000ff */
[-C--:B------:R-:W-:Y:S01]  /*10690*/  FMUL.FTZ R47, R47, R169.reuse ;  /* 0x000000a92f2f7220 */ /* 0x080fe20000410000 */
[----:B------:R-:W-:Y:S01]  /*106a0*/  LOP3.LUT R165, R164, 0xff, RZ, 0xc0, !PT ;  /* 0x000000ffa4a57812 */ /* 0x000fe200078ec0ff */
[----:B------:R-:W-:Y:S01]  /*106b0*/  @!P2 HADD2 R27, -R201.H0_H0, -RZ.H0_H0 ;  /* 0xa00000ffc91ba230 */ /* 0x000fe20000000900 */
[----:B------:R-:W-:Y:S01]  /*106c0*/  PRMT R200, R201, 0x7632, R200 ;  /* 0x00007632c9c87816 */ /* 0x000fe200000000c8 */
[-C--:B------:R-:W-:Y:S01]  /*106d0*/  FMUL.FTZ R50, R50, R169.reuse ;  /* 0x000000a932327220 */ /* 0x080fe20000410000 */
[----:B------:R-:W-:Y:S01]  /*106e0*/  @!P6 PRMT R207, R31, 0x5410, RZ ;  /* 0x000054101fcfe816 */ /* 0x000fe200000000ff */
[----:B------:R-:W-:Y:S01]  /*106f0*/  FMUL.FTZ R51, R51, R169 ;  /* 0x000000a933337220 */ /* 0x000fe20000410000 */
[----:B------:R-:W-:Y:S01]  /*10700*/  ISETP.GE.U32.AND P6, PT, R252, R165, PT ;  /* 0x000000a5fc00720c */ /* 0x000fe20003fc6070 */
[----:B------:R-:W-:Y:S01]  /*10710*/  FADD.FTZ R165, R171, R168 ;  /* 0x000000a8aba57221 */ /* 0x000fe20000010000 */
[----:B------:R-:W-:Y:S01]  /*10720*/  PRMT R171, R201, 0x5410, R200 ;  /* 0x00005410c9ab7816 */ /* 0x000fe200000000c8 */
[-C--:B------:R-:W-:Y:S01]  /*10730*/  FMUL.FTZ R54, R54, R169.reuse ;  /* 0x000000a936367220 */ /* 0x080fe20000410000 */
[----:B------:R-:W-:Y:S01]  /*10740*/  @!P2 PRMT R201, R27, 0x5410, RZ ;  /* 0x000054101bc9a816 */ /* 0x000fe200000000ff */
[-C--:B------:R-:W-:Y:S01]  /*10750*/  FMUL.FTZ R55, R55, R169.reuse ;  /* 0x000000a937377220 */ /* 0x080fe20000410000 */
[----:B------:R-:W-:Y:S01]  /*10760*/  LOP3.LUT R27, R197, 0xff, RZ, 0xc0, !PT ;  /* 0x000000ffc51b7812 */ /* 0x000fe200078ec0ff */
[-C--:B------:R-:W-:Y:S01]  /*10770*/  FMUL.FTZ R58, R58, R169.reuse ;  /* 0x000000a93a3a7220 */ /* 0x080fe20000410000 */
[----:B------:R-:W-:Y:S01]  /*10780*/  LOP3.LUT R166, R202, 0xffff, RZ, 0xc0, !PT ;  /* 0x0000ffffcaa67812 */ /* 0x000fe200078ec0ff */
[----:B------:R-:W-:Y:S01]  /*10790*/  FMUL.FTZ R59, R59, R169 ;  /* 0x000000a93b3b7220 */ /* 0x000fe20000410000 */
[----:B------:R-:W-:Y:S01]  /*107a0*/  F2FP.PACK_AB R203, R224, R225 ;  /* 0x000000e1e0cb723e */ /* 0x000fe200000000ff */
[----:B------:R-:W-:Y:S01]  /*107b0*/  FMUL.FTZ R62, R62, R169 ;  /* 0x000000a93e3e7220 */ /* 0x000fe20000410000 */
[C---:B------:R-:W-:Y:S01]  /*107c0*/  ISETP.GE.U32.AND P2, PT, R252.reuse, R27, PT ;  /* 0x0000001bfc00720c */ /* 0x040fe20003f46070 */
[----:B------:R-:W-:Y:S01]  /*107d0*/  FMUL.FTZ R63, R63, R169 ;  /* 0x000000a93f3f7220 */ /* 0x000fe20000410000 */
[----:B------:R-:W-:Y:S01]  /*107e0*/  SHF.R.U32.HI R27, RZ, 0x18, R197 ;  /* 0x00000018ff1b7819 */ /* 0x000fe200000116c5 */
[----:B------:R-:W-:Y:S01]  /*107f0*/  @!P3 HADD2 R23, -R203.H0_H0, -RZ.H0_H0 ;  /* 0xa00000ffcb17b230 */ /* 0x000fe20000000900 */
[----:B------:R-:W-:Y:S01]  /*10800*/  ISETP.GE.U32.AND P5, PT, R252, R167, PT ;  /* 0x000000a7fc00720c */ /* 0x000fe20003fa6070 */
[-C--:B------:R-:W-:Y:S01]  /*10810*/  FMUL.FTZ R66, R66, R169.reuse ;  /* 0x000000a942427220 */ /* 0x080fe20000410000 */
[----:B------:R-:W-:Y:S01]  /*10820*/  LOP3.LUT R197, R197, 0xffff, RZ, 0xc0, !PT ;  /* 0x0000ffffc5c57812 */ /* 0x000fe200078ec0ff */
[-C--:B------:R-:W-:Y:S01]  /*10830*/  FMUL.FTZ R67, R67, R169.reuse ;  /* 0x000000a943437220 */ /* 0x080fe20000410000 */
[--C-:B------:R-:W-:Y:S01]  /*10840*/  SHF.R.U32.HI R199, RZ, 0x10, R202.reuse ;  /* 0x00000010ffc77819 */ /* 0x100fe200000116ca */
[-C--:B------:R-:W-:Y:S01]  /*10850*/  FMUL.FTZ R70, R70, R169.reuse ;  /* 0x000000a946467220 */ /* 0x080fe20000410000 */
[--C-:B------:R-:W-:Y:S01]  /*10860*/  SHF.R.U32.HI R249, RZ, 0x18, R202.reuse ;  /* 0x00000018fff97819 */ /* 0x100fe200000116ca */
[-C--:B------:R-:W-:Y:S01]  /*10870*/  FMUL.FTZ R71, R71, R169.reuse ;  /* 0x000000a947477220 */ /* 0x080fe20000410000 */
[----:B------:R-:W-:Y:S01]  /*10880*/  PRMT R202, R203, 0x7632, R202 ;  /* 0x00007632cbca7816 */ /* 0x000fe200000000ca */
[-C--:B------:R-:W-:Y:S01]  /*10890*/  FMUL.FTZ R74, R74, R169.reuse ;  /* 0x000000a94a4a7220 */ /* 0x080fe20000410000 */
[----:B------:R-:W-:Y:S01]  /*108a0*/  SHF.R.U32.HI R197, RZ, 0x8, R197 ;  /* 0x00000008ffc57819 */ /* 0x000fe200000116c5 */
[-C--:B------:R-:W-:Y:S01]  /*108b0*/  FMUL.FTZ R75, R75, R169.reuse ;  /* 0x000000a94b4b7220 */ /* 0x080fe20000410000 */
[----:B------:R-:W-:Y:S01]  /*108c0*/  SHF.R.U32.HI R166, RZ, 0x8, R166 ;  /* 0x00000008ffa67819 */ /* 0x000fe200000116a6 */
[-C--:B------:R-:W-:Y:S01]  /*108d0*/  FMUL.FTZ R78, R78, R169.reuse ;  /* 0x000000a94e4e7220 */ /* 0x080fe20000410000 */
[----:B------:R-:W-:Y:S01]  /*108e0*/  @!P5 HADD2 R26, -R200.H0_H0, -RZ.H0_H0 ;  /* 0xa00000ffc81ad230 */ /* 0x000fe20000000900 */
[-C--:B------:R-:W-:Y:S01]  /*108f0*/  FMUL.FTZ R79, R79, R169.reuse ;  /* 0x000000a94f4f7220 */ /* 0x080fe20000410000 */
[----:B------:R-:W-:Y:S01]  /*10900*/  @!P1 HADD2 R25, -R202.H0_H0, -RZ.H0_H0 ;  /* 0xa00000ffca199230 */ /* 0x000fe20000000900 */
[-C--:B------:R-:W-:Y:S01]  /*10910*/  FMUL.FTZ R82, R82, R169.reuse ;  /* 0x000000a952527220 */ /* 0x080fe20000410000 */
[----:B------:R-:W-:Y:S01]  /*10920*/  LOP3.LUT R199, R199, 0xff, RZ, 0xc0, !PT ;  /* 0x000000ffc7c77812 */ /* 0x000fe200078ec0ff */
[-C--:B------:R-:W-:Y:S01]  /*10930*/  FMUL.FTZ R83, R83, R169.reuse ;  /* 0x000000a953537220 */ /* 0x080fe20000410000 */
[----:B------:R-:W-:Y:S01]  /*10940*/  @!P5 PRMT R200, R26, 0x5410, RZ ;  /* 0x000054101ac8d816 */ /* 0x000fe200000000ff */
[----:B------:R-:W-:Y:S01]  /*10950*/  FMUL.FTZ R86, R86, R169 ;  /* 0x000000a956567220 */ /* 0x000fe20000410000 */
[C---:B------:R-:W-:Y:S01]  /*10960*/  ISETP.GE.U32.AND P5, PT, R252.reuse, R27, PT ;  /* 0x0000001bfc00720c */ /* 0x040fe20003fa6070 */
[-C--:B------:R-:W-:Y:S01]  /*10970*/  FMUL.FTZ R87, R87, R169.reuse ;  /* 0x000000a957577220 */ /* 0x080fe20000410000 */
[----:B------:R-:W-:Y:S01]  /*10980*/  PRMT R167, R252, 0x7054, R252 ;  /* 0x00007054fca77816 */ /* 0x000fe200000000fc */
        /* <DEDUP_REMOVED lines=34> */
[----:B------:R-:W-:Y:S01]  /*10bb0*/  PRMT R169, R203, 0x5410, R202 ;  /* 0x00005410cba97816 */ /* 0x000fe200000000ca */
[----:B------:R-:W-:Y:S01]  /*10bc0*/  FADD.FTZ R26, R196, R165 ;  /* 0x000000a5c41a7221 */ /* 0x000fe20000010000 */
[----:B------:R-:W-:Y:S01]  /*10bd0*/  @!P3 PRMT R203, R23, 0x5410, RZ ;  /* 0x0000541017cbb816 */ /* 0x000fe200000000ff */
[----:B------:R-:W-:Y:S01]  /*10be0*/  FADD.FTZ R198, R195, R198 ;  /* 0x000000c6c3c67221 */ /* 0x000fe20000010000 */
[----:B------:R-:W-:Y:S01]  /*10bf0*/  LOP3.LUT R23, R197, 0xffff, RZ, 0xc0, !PT ;  /* 0x0000ffffc5177812 */ /* 0x000fe200078ec0ff */
[----:B------:R-:W-:Y:S01]  /*10c00*/  FADD.FTZ R26, R193, R26 ;  /* 0x0000001ac11a7221 */ /* 0x000fe20000010000 */
[----:B------:R-:W-:Y:S01]  /*10c10*/  F2FP.PACK_AB R197, R229, R230 ;  /* 0x000000e6e5c5723e */ /* 0x000fe200000000ff */
[----:B------:R-:W-:Y:S01]  /*10c20*/  FADD.FTZ R31, R191, R198 ;  /* 0x000000c6bf1f7221 */ /* 0x000fe20000010000 */
[----:B------:R-:W-:Y:S01]  /*10c30*/  ISETP.GE.U32.AND P3, PT, R252, R23, PT ;  /* 0x00000017fc00720c */ /* 0x000fe20003f66070 */
[----:B------:R-:W1:Y:S01]  /*10c40*/  MUFU.EX2 R191, R247 ;  /* 0x000000f700bf7308 */ /* 0x000e620000000800 */
[C---:B------:R-:W-:Y:S01]  /*10c50*/  PRMT R196, R197.reuse, 0x7632, R196 ;  /* 0x00007632c5c47816 */ /* 0x040fe200000000c4 */
[----:B------:R-:W-:Y:S01]  /*10c60*/  @!P2 HADD2 R22, -R197.H0_H0, -RZ.H0_H0 ;  /* 0xa00000ffc516a230 */ /* 0x000fe20000000900 */
[----:B------:R-:W-:Y:S01]  /*10c70*/  LOP3.LUT R23, R166, 0xffff, RZ, 0xc0, !PT ;  /* 0x0000ffffa6177812 */ /* 0x000fe200078ec0ff */
[----:B------:R-:W-:Y:S01]  /*10c80*/  FADD.FTZ R31, R194, R31 ;  /* 0x0000001fc21f7221 */ /* 0x000fe20000010000 */
[----:B------:R-:W-:Y:S01]  /*10c90*/  PRMT R168, R197, 0x5410, R196 ;  /* 0x00005410c5a87816 */ /* 0x000fe200000000c4 */
[----:B------:R-:W-:Y:S01]  /*10ca0*/  FADD.FTZ R233, R233, R26 ;  /* 0x0000001ae9e97221 */ /* 0x000fe20000010000 */
[----:B------:R-:W-:-:S02]  /*10cb0*/  @!P1 PRMT R202, R25, 0x5410, RZ ;  /* 0x0000541019ca9816 */ /* 0x000fc400000000ff */
[----:B------:R-:W-:Y:S01]  /*10cc0*/  ISETP.GE.U32.AND P1, PT, R252, R249, PT ;  /* 0x000000f9fc00720c */ /* 0x000fe20003f26070 */
[----:B------:R-:W-:Y:S01]  /*10cd0*/  FADD.FTZ R188, R188, R233 ;  /* 0x000000e9bcbc7221 */ /* 0x000fe20000010000 */
[----:B------:R-:W-:Y:S01]  /*10ce0*/  @!P2 PRMT R197, R22, 0x5410, RZ ;  /* 0x0000541016c5a816 */ /* 0x000fe200000000ff */
[----:B------:R-:W-:Y:S01]  /*10cf0*/  @!P3 HADD2 R3, -R196.H0_H0, -RZ.H0_H0 ;  /* 0xa00000ffc403b230 */ /* 0x000fe20000000900 */
[----:B------:R-:W-:Y:S01]  /*10d00*/  ISETP.GE.U32.AND P2, PT, R252, R199, PT ;  /* 0x000000c7fc00720c */ /* 0x000fe20003f46070 */
[----:B------:R-:W-:Y:S01]  /*10d10*/  FADD.FTZ R22, R192, R31 ;  /* 0x0000001fc0167221 */ /* 0x000fe20000010000 */
[----:B------:R-:W-:Y:S01]  /*10d20*/  F2FP.PACK_AB R199, R222, R223 ;  /* 0x000000dfdec7723e */ /* 0x000fe200000000ff */
[----:B------:R-:W-:Y:S01]  /*10d30*/  FADD.FTZ R187, R187, R188 ;  /* 0x000000bcbbbb7221 */ /* 0x000fe20000010000 */
[----:B------:R-:W-:Y:S01]  /*10d40*/  @!P3 PRMT R196, R3, 0x5410, RZ ;  /* 0x0000541003c4b816 */ /* 0x000fe200000000ff */
[----:B------:R-:W-:Y:S01]  /*10d50*/  FADD.FTZ R221, R221, R22 ;  /* 0x00000016dddd7221 */ /* 0x000fe20000010000 */
[----:B------:R-:W2:Y:S01]  /*10d60*/  MUFU.EX2 R3, R246 ;  /* 0x000000f600037308 */ /* 0x000ea20000000800 */
[----:B------:R-:W-:Y:S01]  /*10d70*/  ISETP.GE.U32.AND P3, PT, R252, R23, PT ;  /* 0x00000017fc00720c */ /* 0x000fe20003f66070 */
[----:B------:R-:W-:Y:S01]  /*10d80*/  @!P6 HADD2 R21, -R199.H0_H0, -RZ.H0_H0 ;  /* 0xa00000ffc715e230 */ /* 0x000fe20000000900 */
[----:B-1----:R-:W-:Y:S01]  /*10d90*/  F2FP.PACK_AB R193, R191, R228 ;  /* 0x000000e4bfc1723e */ /* 0x002fe200000000ff */
[----:B------:R-:W-:Y:S01]  /*10da0*/  FADD.FTZ R190, R190, R221 ;  /* 0x000000ddbebe7221 */ /* 0x000fe20000010000 */
[----:B------:R-:W-:Y:S01]  /*10db0*/  PRMT R198, R199, 0x7632, R198 ;  /* 0x00007632c7c67816 */ /* 0x000fe200000000c6 */
[----:B------:R-:W-:Y:S01]  /*10dc0*/  FADD.FTZ R186, R186, R187 ;  /* 0x000000bbbaba7221 */ /* 0x000fe20000010000 */
[----:B------:R-:W-:Y:S01]  /*10dd0*/  PRMT R192, R193, 0x7632, R192 ;  /* 0x00007632c1c07816 */ /* 0x000fe200000000c0 */
[----:B------:R-:W-:Y:S01]  /*10de0*/  @!P4 HADD2 R7, -R193.H0_H0, -RZ.H0_H0 ;  /* 0xa00000ffc107c230 */ /* 0x000fe20000000900 */
[----:B------:R-:W-:Y:S01]  /*10df0*/  PRMT R166, R199, 0x5410, R198 ;  /* 0x00005410c7a67816 */ /* 0x000fe200000000c6 */
[----:B------:R-:W-:Y:S01]  /*10e00*/  @!P5 HADD2 R20, -R198.H0_H0, -RZ.H0_H0 ;  /* 0xa00000ffc614d230 */ /* 0x000fe20000000900 */
[----:B------:R-:W-:Y:S01]  /*10e10*/  PRMT R165, R193, 0x5410, R192 ;  /* 0x00005410c1a57816 */ /* 0x000fe200000000c0 */
[----:B------:R-:W-:Y:S01]  /*10e20*/  FADD.FTZ R190, R189, R190 ;  /* 0x000000bebdbe7221 */ /* 0x000fe20000010000 */
[----:B------:R-:W-:Y:S01]  /*10e30*/  @!P4 PRMT R193, R7, 0x5410, RZ ;  /* 0x0000541007c1c816 */ /* 0x000fe200000000ff */
[----:B------:R-:W-:Y:S01]  /*10e40*/  @!P3 HADD2 R6, -R192.H0_H0, -RZ.H0_H0 ;  /* 0xa00000ffc006b230 */ /* 0x000fe20000000900 */
[----:B------:R-:W-:Y:S01]  /*10e50*/  @!P5 PRMT R198, R20, 0x5410, RZ ;  /* 0x0000541014c6d816 */ /* 0x000fe200000000ff */
[----:B------:R-:W-:Y:S01]  /*10e60*/  FADD.FTZ R19, R19, R190 ;  /* 0x000000be13137221 */ /* 0x000fe20000010000 */
[----:B--2---:R-:W-:Y:S01]  /*10e70*/  F2FP.PACK_AB R195, R3, R220 ;  /* 0x000000dc03c3723e */ /* 0x004fe200000000ff */
[----:B------:R-:W-:Y:S01]  /*10e80*/  FADD.FTZ R227, R227, R186 ;  /* 0x000000bae3e37221 */ /* 0x000fe20000010000 */
[----:B------:R-:W-:Y:S01]  /*10e90*/  @!P3 PRMT R192, R6, 0x5410, RZ ;  /* 0x0000541006c0b816 */ /* 0x000fe200000000ff */
[----:B------:R-:W-:Y:S01]  /*10ea0*/  FADD.FTZ R19, R234, R19 ;  /* 0x00000013ea137221 */ /* 0x000fe20000010000 */
[----:B------:R-:W-:Y:S01]  /*10eb0*/  PRMT R194, R195, 0x7632, R194 ;  /* 0x00007632c3c27816 */ /* 0x000fe200000000c2 */
[----:B------:R-:W-:Y:S01]  /*10ec0*/  @!P2 HADD2 R5, -R195.H0_H0, -RZ.H0_H0 ;  /* 0xa00000ffc305a230 */ /* 0x000fe20000000900 */
[----:B------:R-:W-:Y:S01]  /*10ed0*/  LOP3.LUT R6, R245, UR12, R236, 0x96, !PT ;  /* 0x0000000cf5067c12 */ /* 0x000fe2000f8e96ec */
[----:B------:R-:W-:Y:S01]  /*10ee0*/  FADD.FTZ R226, R226, R227 ;  /* 0x000000e3e2e27221 */ /* 0x000fe20000010000 */
[----:B------:R-:W-:Y:S01]  /*10ef0*/  PRMT R164, R195, 0x5410, R194 ;  /* 0x00005410c3a47816 */ /* 0x000fe200000000c2 */
[----:B------:R-:W-:Y:S01]  /*10f00*/  @!P1 HADD2 R4, -R194.H0_H0, -RZ.H0_H0 ;  /* 0xa00000ffc2049230 */ /* 0x000fe20000000900 */
[----:B------:R-:W-:Y:S01]  /*10f10*/  @!P2 PRMT R195, R5, 0x5410, RZ ;  /* 0x0000541005c3a816 */ /* 0x000fe200000000ff */
[----:B------:R-:W-:Y:S01]  /*10f20*/  IMAD.WIDE.U32 R6, R6, -0x326172a9, RZ ;  /* 0xcd9e8d5706067825 */ /* 0x000fe200078e00ff */
[----:B------:R-:W-:-:S02]  /*10f30*/  @!P6 PRMT R199, R21, 0x5410, RZ ;  /* 0x0000541015c7e816 */ /* 0x000fc400000000ff */
[----:B------:R-:W-:Y:S01]  /*10f40*/  @!P1 PRMT R194, R4, 0x5410, RZ ;  /* 0x0000541004c29816 */ /* 0x000fe200000000ff */
[----:B------:R-:W-:Y:S01]  /*10f50*/  IMAD.MOV.U32 R5, RZ, RZ, c[0x0][0x228] ;  /* 0x00008a00ff057624 */ /* 0x000fe200078e00ff */
[----:B------:R-:W-:Y:S01]  /*10f60*/  LOP3.LUT R4, R237, UR14, R34, 0x96, !PT ;  /* 0x0000000eed047c12 */ /* 0x000fe2000f8e9622 */
[----:B------:R-:W-:Y:S02]  /*10f70*/  FADD.FTZ R232, R232, R19 ;  /* 0x00000013e8e87221 */ /* 0x000fe40000010000 */
[----:B------:R-:W-:Y:S02]  /*10f80*/  IMAD.SHL.U32 R5, R5, 0x8, RZ ;  /* 0x0000000805057824 */ /* 0x000fe400078e00ff */
[----:B------:R-:W-:-:S04]  /*10f90*/  IMAD.WIDE.U32 R26, R4, -0x326172a9, RZ ;  /* 0xcd9e8d57041a7825 */ /* 0x000fc800078e00ff */
[----:B------:R-:W-:Y:S01]  /*10fa0*/  IMAD.WIDE R236, R5, 0x2, R16 ;  /* 0x0000000205ec7825 */ /* 0x000fe200078e0210 */
[----:B------:R-:W-:Y:S02]  /*10fb0*/  LOP3.LUT R4, R27, UR13, R32, 0x96, !PT ;  /* 0x0000000d1b047c12 */ /* 0x000fe4000f8e9620 */
[----:B------:R-:W-:Y:S01]  /*10fc0*/  LOP3.LUT R26, R7, UR11, R26, 0x96, !PT ;  /* 0x0000000b071a7c12 */ /* 0x000fe2000f8e961a */
[----:B------:R-:W-:Y:S01]  /*10fd0*/  FADD.FTZ R225, R225, R226 ;  /* 0x000000e2e1e17221 */ /* 0x000fe20000010000 */
[----:B------:R-:W-:Y:S01]  /*10fe0*/  STG.E.U16 [R236.64+-0x100], R240 ;  /* 0xffff00f0ec007986 */ /* 0x000fe2000c10151a */
[----:B------:R-:W-:-:S03]  /*10ff0*/  IMAD.WIDE.U32 R4, R4, -0x2daee0ad, RZ ;  /* 0xd2511f5304047825 */ /* 0x000fc600078e00ff */
[----:B------:R1:W-:Y:S01]  /*11000*/  STG.E.U16 [R236.64+-0xfe], R241 ;  /* 0xffff02f1ec007986 */ /* 0x0003e2000c10151a */
[----:B------:R-:W-:Y:S01]  /*11010*/  IMAD.WIDE.U32 R26, R26, -0x2daee0ad, RZ ;  /* 0xd2511f531a1a7825 */ /* 0x000fe200078e00ff */
[----:B------:R-:W-:Y:S02]  /*11020*/  LOP3.LUT R244, R5, UR10, R244, 0x96, !PT ;  /* 0x0000000a05f47c12 */ /* 0x000fe4000f8e96f4 */
[----:B------:R-:W-:Y:S01]  /*11030*/  STG.E.U16 [R16.64+-0xf0], R183 ;  /* 0xffff10b710007986 */ /* 0x000fe2000c10151a */
[----:B------:R-:W-:Y:S01]  /*11040*/  FADD.FTZ R231, R231, R232 ;  /* 0x000000e8e7e77221 */ /* 0x000fe20000010000 */
[----:B------:R-:W-:Y:S01]  /*11050*/  LOP3.LUT R4, R27, UR8, R4, 0x96, !PT ;  /* 0x000000081b047c12 */ /* 0x000fe2000f8e9604 */
[----:B------:R-:W-:Y:S01]  /*11060*/  IMAD.WIDE.U32 R244, R244, -0x326172a9, RZ ;  /* 0xcd9e8d57f4f47825 */ /* 0x000fe200078e00ff */
[----:B------:R-:W-:Y:S03]  /*11070*/  STG.E.U16 [R16.64+-0xee], R182 ;  /* 0xffff12b610007986 */ /* 0x000fe6000c10151a */
[----:B------:R-:W-:Y:S01]  /*11080*/  FADD.FTZ R224, R224, R225 ;  /* 0x000000e1e0e07221 */ /* 0x000fe20000010000 */
[----:B------:R-:W-:Y:S01]  /*11090*/  LOP3.LUT R25, R245, UR9, R6, 0x96, !PT ;  /* 0x00000009f5197c12 */ /* 0x000fe2000f8e9606 */
[----:B------:R-:W-:Y:S01]  /*110a0*/  FADD.FTZ R230, R230, R231 ;  /* 0x000000e7e6e67221 */ /* 0x000fe20000010000 */
[----:B------:R-:W-:Y:S01]  /*110b0*/  STG.E.U16 [R236.64+-0xf0], R185 ;  /* 0xffff10b9ec007986 */ /* 0x000fe2000c10151a */
[----:B------:R-:W-:-:S02]  /*110c0*/  FADD.FTZ R223, R223, R224 ;  /* 0x000000e0dfdf7221 */ /* 0x000fc40000010000 */
[----:B------:R-:W-:Y:S01]  /*110d0*/  FADD.FTZ R229, R229, R230 ;  /* 0x000000e6e5e57221 */ /* 0x000fe20000010000 */
[----:B------:R-:W-:Y:S01]  /*110e0*/  STG.E.U16 [R236.64+-0xee], R184 ;  /* 0xffff12b8ec007986 */ /* 0x000fe2000c10151a */
[----:B------:R-:W-:Y:S02]  /*110f0*/  FADD.FTZ R223, R222, R223 ;  /* 0x000000dfdedf7221 */ /* 0x000fe40000010000 */
[----:B------:R-:W-:Y:S01]  /*11100*/  FADD.FTZ R228, R228, R229 ;  /* 0x000000e5e4e47221 */ /* 0x000fe20000010000 */
[----:B------:R-:W-:Y:S01]  /*11110*/  STG.E.U16 [R16.64+-0xe0], R179 ;  /* 0xffff20b310007986 */ /* 0x000fe2000c10151a */
[----:B------:R-:W-:-:S03]  /*11120*/  FADD.FTZ R220, R220, R223 ;  /* 0x000000dfdcdc7221 */ /* 0x000fc60000010000 */
[----:B------:R-:W-:Y:S01]  /*11130*/  STG.E.U16 [R16.64+-0xde], R178 ;  /* 0xffff22b210007986 */ /* 0x000fe2000c10151a */
[----:B-1----:R-:W-:-:S03]  /*11140*/  IMAD.WIDE.U32 R240, R4, -0x326172a9, RZ ;  /* 0xcd9e8d5704f07825 */ /* 0x002fc600078e00ff */
[----:B------:R-:W-:Y:S01]  /*11150*/  STG.E.U16 [R236.64+-0xe0], R181 ;  /* 0xffff20b5ec007986 */ /* 0x000fe2000c10151a */
[----:B------:R-:W-:Y:S01]  /*11160*/  FADD.FTZ R3, R3, R220 ;  /* 0x000000dc03037221 */ /* 0x000fe20000010000 */
[----:B------:R-:W-:Y:S02]  /*11170*/  LOP3.LUT R5, R241, UR4, R244, 0x96, !PT ;  /* 0x00000004f1057c12 */ /* 0x000fe4000f8e96f4 */
[----:B------:R-:W-:Y:S01]  /*11180*/  SHF.R.U32.HI R20, RZ, 0x10, R240 ;  /* 0x00000010ff147819 */ /* 0x000fe200000116f0 */
[----:B------:R-:W-:Y:S01]  /*11190*/  STG.E.U16 [R236.64+-0xde], R180 ;  /* 0xffff22b4ec007986 */ /* 0x000fe2000c10151a */
[----:B------:R-:W-:Y:S02]  /*111a0*/  LOP3.LUT R7, R5, 0xffff, RZ, 0xc0, !PT ;  /* 0x0000ffff05077812 */ /* 0x000fe400078ec0ff */
[----:B------:R-:W-:Y:S01]  /*111b0*/  SHF.R.U32.HI R6, RZ, 0x10, R5 ;  /* 0x00000010ff067819 */ /* 0x000fe20000011605 */
[----:B------:R-:W-:Y:S01]  /*111c0*/  STG.E.U16 [R16.64+-0xd0], R18 ;  /* 0xffff301210007986 */ /* 0x000fe2000c10151a */
[----:B------:R-:W-:-:S02]  /*111d0*/  SHF.R.U32.HI R7, RZ, 0x8, R7 ;  /* 0x00000008ff077819 */ /* 0x000fc40000011607 */
[----:B------:R-:W-:Y:S01]  /*111e0*/  LOP3.LUT R4, R5, 0xff, RZ, 0xc0, !PT ;  /* 0x000000ff05047812 */ /* 0x000fe200078ec0ff */
[----:B------:R-:W-:Y:S01]  /*111f0*/  STG.E.U16 [R16.64+-0xce], R11 ;  /* 0xffff320b10007986 */ /* 0x000fe2000c10151a */
[----:B------:R-:W-:Y:S02]  /*11200*/  SHF.R.U32.HI R5, RZ, 0x18, R5 ;  /* 0x00000018ff057819 */ /* 0x000fe40000011605 */
[----:B------:R-:W-:Y:S01]  /*11210*/  LOP3.LUT R6, R6, 0xff, RZ, 0xc0, !PT ;  /* 0x000000ff06067812 */ /* 0x000fe200078ec0ff */
[----:B------:R-:W-:Y:S01]  /*11220*/  STG.E.U16 [R236.64+-0xd0], R177 ;  /* 0xffff30b1ec007986 */ /* 0x000fe2000c10151a */
[----:B------:R-:W-:Y:S02]  /*11230*/  PRMT R4, R4, 0x5410, R7 ;  /* 0x0000541004047816 */ /* 0x000fe40000000007 */
[----:B------:R-:W-:Y:S01]  /*11240*/  PRMT R6, R6, 0x5410, R5 ;  /* 0x0000541006067816 */ /* 0x000fe20000000005 */
[----:B------:R-:W-:Y:S01]  /*11250*/  STG.E.U16 [R236.64+-0xce], R176 ;  /* 0xffff32b0ec007986 */ /* 0x000fe2000c10151a */
[----:B------:R-:W-:Y:S01]  /*11260*/  SHF.R.U32.HI R7, RZ, 0x18, R240 ;  /* 0x00000018ff077819 */ /* 0x000fe200000116f0 */
[--C-:B------:R-:W-:Y:S01]  /*11270*/  HSET2.LE.AND R4, R4, R167.reuse, PT ;  /* 0x000000a704047233 */ /* 0x100fe20003803000 */
[----:B------:R-:W-:Y:S01]  /*11280*/  LOP3.LUT R20, R20, 0xff, RZ, 0xc0, !PT ;  /* 0x000000ff14147812 */ /* 0x000fe200078ec0ff */
[----:B------:R-:W-:Y:S01]  /*11290*/  HSET2.LE.AND R5, R6, R167, PT ;  /* 0x000000a706057233 */ /* 0x000fe20003803000 */
[----:B------:R-:W-:Y:S01]  /*112a0*/  LOP3.LUT R6, R240, 0xffff, RZ, 0xc0, !PT ;  /* 0x0000fffff0067812 */ /* 0x000fe200078ec0ff */
[----:B------:R-:W-:Y:S01]  /*112b0*/  STG.E.U16 [R16.64+-0xc0], R205 ;  /* 0xffff40cd10007986 */ /* 0x000fe2000c10151a */
[----:B------:R-:W-:-:S02]  /*112c0*/  PRMT R20, R20, 0x5410, R7 ;  /* 0x0000541014147816 */ /* 0x000fc40000000007 */
[----:B------:R-:W-:Y:S01]  /*112d0*/  LOP3.LUT R21, R240, 0xff, RZ, 0xc0, !PT ;  /* 0x000000fff0157812 */ /* 0x000fe200078ec0ff */
[----:B------:R-:W-:Y:S01]  /*112e0*/  STG.E.U16 [R16.64+-0xbe], R204 ;  /* 0xffff42cc10007986 */ /* 0x000fe2000c10151a */
[----:B------:R-:W-:Y:S01]  /*112f0*/  SHF.R.U32.HI R6, RZ, 0x8, R6 ;  /* 0x00000008ff067819 */ /* 0x000fe20000011606 */
[--C-:B------:R-:W-:Y:S01]  /*11300*/  HSET2.LE.AND R20, R20, R167.reuse, PT ;  /* 0x000000a714147233 */ /* 0x100fe20003803000 */
[----:B------:R-:W-:Y:S01]  /*11310*/  LOP3.LUT R4, R4, R239, RZ, 0xc0, !PT ;  /* 0x000000ef04047212 */ /* 0x000fe200078ec0ff */
[----:B------:R-:W-:Y:S01]  /*11320*/  STG.E.U16 [R236.64+-0xc0], R207 ;  /* 0xffff40cfec007986 */ /* 0x000fe2000c10151a */
[----:B------:R-:W-:Y:S02]  /*11330*/  PRMT R6, R21, 0x5410, R6 ;  /* 0x0000541015067816 */ /* 0x000fe40000000006 */
[----:B------:R-:W-:Y:S01]  /*11340*/  LOP3.LUT R7, R20, R175, RZ, 0xc0, !PT ;  /* 0x000000af14077212 */ /* 0x000fe200078ec0ff */
[----:B------:R-:W-:Y:S01]  /*11350*/  STG.E.U16 [R236.64+-0xbe], R206 ;  /* 0xffff42ceec007986 */ /* 0x000fe2000c10151a */
[----:B------:R-:W-:Y:S01]  /*11360*/  LOP3.LUT R5, R5, R238, RZ, 0xc0, !PT ;  /* 0x000000ee05057212 */ /* 0x000fe200078ec0ff */
[----:B------:R-:W-:-:S02]  /*11370*/  HSET2.LE.AND R6, R6, R167, PT ;  /* 0x000000a706067233 */ /* 0x000fc40003803000 */
[----:B------:R-:W1:Y:S03]  /*11380*/  LDSM.16.MT88.4 R20, [R212+0x18000] ;  /* 0x01800000d414783b */ /* 0x000e660000004200 */
        /* <DEDUP_REMOVED lines=174> */
[----:B------:R-:W2:Y:S01]  /*11e70*/  LDSM.16.MT88.4 R20, [R208+0x19000] ;  /* 0x01900000d014783b */ /* 0x000ea20000004200 */
[----:B------:R-:W-:Y:S01]  /*11e80*/  HSET2.LE.AND R170, R170, R167, PT ;  /* 0x000000a7aaaa7233 */ /* 0x000fe20003803000 */
[----:B------:R-:W-:Y:S02]  /*11e90*/  LOP3.LUT R5, R5, R174, RZ, 0xc0, !PT ;  /* 0x000000ae05057212 */ /* 0x000fe400078ec0ff */
[----:B------:R-:W3:Y:S01]  /*11ea0*/  LDSM.16.MT88.4 R32, [R212+0x19000] ;  /* 0x01900000d420783b */ /* 0x000ee20000004200 */
[----:B------:R-:W-:Y:S02]  /*11eb0*/  LOP3.LUT R6, R6, R171, RZ, 0xc0, !PT ;  /* 0x000000ab06067212 */ /* 0x000fe400078ec0ff */
[----:B------:R-:W-:-:S07]  /*11ec0*/  LOP3.LUT R7, R170, R169, RZ, 0xc0, !PT ;  /* 0x000000a9aa077212 */ /* 0x000fce00078ec0ff */
        /* <DEDUP_REMOVED lines=56> */
[----:B------:R-:W-:Y:S02]  /*12250*/  SHF.R.U32.HI R30, RZ, 0x8, R5 ;  /* 0x00000008ff1e7819 */ /* 0x000fe40000011605 */
[----:B------:R-:W-:Y:S02]  /*12260*/  SHF.R.U32.HI R172, RZ, 0x18, R172 ;  /* 0x00000018ffac7819 */ /* 0x000fe400000116ac */
[----:B------:R-:W-:Y:S02]  /*12270*/  LOP3.LUT R7, R7, 0xff, RZ, 0xc0, !PT ;  /* 0x000000ff07077812 */ /* 0x000fe400078ec0ff */
[----:B------:R-:W-:Y:S01]  /*12280*/  LOP3.LUT R5, R28, 0xff, RZ, 0xc0, !PT ;  /* 0x000000ff1c057812 */ /* 0x000fe200078ec0ff */
[----:B------:R-:W-:Y:S01]  /*12290*/  HSET2.LE.AND R28, R4, R167, PT ;  /* 0x000000a7041c7233 */ /* 0x000fe20003803000 */
[----:B------:R-:W-:-:S02]  /*122a0*/  PRMT R6, R7, 0x5410, R6 ;  /* 0x0000541007067816 */ /* 0x000fc40000000006 */
[----:B------:R-:W-:Y:S02]  /*122b0*/  PRMT R30, R29, 0x5410, R30 ;  /* 0x000054101d1e7816 */ /* 0x000fe4000000001e */
[----:B------:R-:W-:Y:S01]  /*122c0*/  PRMT R172, R5, 0x5410, R172 ;  /* 0x0000541005ac7816 */ /* 0x000fe200000000ac */
[--C-:B------:R-:W-:Y:S01]  /*122d0*/  HSET2.LE.AND R7, R6, R167.reuse, PT ;  /* 0x000000a706077233 */ /* 0x100fe20003803000 */
[----:B------:R-:W-:Y:S01]  /*122e0*/  LOP3.LUT R6, R28, R165, RZ, 0xc0, !PT ;  /* 0x000000a51c067212 */ /* 0x000fe200078ec0ff */
[--C-:B------:R-:W-:Y:S02]  /*122f0*/  HSET2.LE.AND R29, R30, R167.reuse, PT ;  /* 0x000000a71e1d7233 */ /* 0x100fe40003803000 */
[----:B------:R-:W-:Y:S01]  /*12300*/  HSET2.LE.AND R5, R172, R167, PT ;  /* 0x000000a7ac057233 */ /* 0x000fe20003803000 */
[----:B------:R-:W-:Y:S01]  /*12310*/  LOP3.LUT R7, R7, R164, RZ, 0xc0, !PT ;  /* 0x000000a407077212 */ /* 0x000fe200078ec0ff */
[----:B------:R-:W2:Y:S01]  /*12320*/  LDSM.16.MT88.4 R172, [R209+0x19800] ;  /* 0x01980000d1ac783b */ /* 0x000ea20000004200 */
[----:B------:R-:W-:-:S02]  /*12330*/  LOP3.LUT R4, R29, R168, RZ, 0xc0, !PT ;  /* 0x000000a81d047212 */ /* 0x000fc400078ec0ff */
[----:B------:R-:W-:Y:S01]  /*12340*/  LOP3.LUT R5, R5, R166, RZ, 0xc0, !PT ;  /* 0x000000a605057212 */ /* 0x000fe200078ec0ff */
[----:B------:R-:W3:Y:S04]  /*12350*/  LDSM.16.MT88.4 R168, [R208+0x19800] ;  /* 0x01980000d0a8783b */ /* 0x000ee80000004200 */
[----:B------:R-:W5:Y:S02]  /*12360*/  LDSM.16.MT88.4 R164, [R212+0x1b800] ;  /* 0x01b80000d4a4783b */ /* 0x000f640000004200 */
[C---:B----4-:R-:W-:Y:S02]  /*12370*/  HMMA.16816.F32 R160, R4.reuse, R24, R160 ;  /* 0x0000001804a0723c */ /* 0x050fe400000018a0 */
[----:B------:R-:W4:Y:S06]  /*12380*/  LDSM.16.MT88.4 R28, [R209+0x1b800] ;  /* 0x01b80000d11c783b */ /* 0x000f2c0000004200 */
        /* <DEDUP_REMOVED lines=28> */
[C---:B---3--:R-:W-:Y:S08]  /*12550*/  HMMA.16816.F32 R108, R4.reuse, R168, R108 ;  /* 0x000000a8046c723c */ /* 0x048ff0000000186c */
[C---:B------:R-:W-:Y:S08]  /*12560*/  HMMA.16816.F32 R112, R4.reuse, R170, R112 ;  /* 0x000000aa0470723c */ /* 0x040ff00000001870 */
[C---:B-----5:R-:W-:Y:S07]  /*12570*/  HMMA.16816.F32 R116, R4.reuse, R164, R116 ;  /* 0x000000a40474723c */ /* 0x060fee0000001874 */
[----:B------:R-:W-:Y:S01]  /*12580*/  IADD3 R164, P1, R16, -0x180, RZ ;  /* 0xfffffe8010a47810 */ /* 0x000fe20007f3e0ff */
[C---:B------:R-:W-:Y:S07]  /*12590*/  HMMA.16816.F32 R120, R4.reuse, R166, R120 ;  /* 0x000000a60478723c */ /* 0x040fee0000001878 */
[----:B------:R-:W-:Y:S01]  /*125a0*/  IADD3.X R167, R17, -0x1, RZ, P1, !PT ;  /* 0xffffffff11a77810 */ /* 0x000fe20000ffe4ff */
[C---:B------:R-:W-:Y:S08]  /*125b0*/  HMMA.16816.F32 R152, R4.reuse, R32, R152 ;  /* 0x000000200498723c */ /* 0x040ff00000001898 */
[C---:B------:R-:W-:Y:S08]  /*125c0*/  HMMA.16816.F32 R148, R4.reuse, R34, R148 ;  /* 0x000000220494723c */ /* 0x040ff00000001894 */
[C---:B----4-:R-:W-:Y:S08]  /*125d0*/  HMMA.16816.F32 R144, R4.reuse, R28, R144 ;  /* 0x0000001c0490723c */ /* 0x050ff00000001890 */
[C---:B------:R-:W-:Y:S08]  /*125e0*/  HMMA.16816.F32 R140, R4.reuse, R30, R140 ;  /* 0x0000001e048c723c */ /* 0x040ff0000000188c */
[C---:B------:R-:W-:Y:S08]  /*125f0*/  HMMA.16816.F32 R136, R4.reuse, R24, R136 ;  /* 0x000000180488723c */ /* 0x040ff00000001888 */
[C---:B------:R-:W-:Y:S08]  /*12600*/  HMMA.16816.F32 R132, R4.reuse, R26, R132 ;  /* 0x0000001a0484723c */ /* 0x040ff00000001884 */
[C---:B-1----:R-:W-:Y:S08]  /*12610*/  HMMA.16816.F32 R124, R4.reuse, R20, R124 ;  /* 0x00000014047c723c */ /* 0x042ff0000000187c */
[----:B------:R-:W-:Y:S07]  /*12620*/  HMMA.16816.F32 R128, R4, R22, R128 ;  /* 0x000000160480723c */ /* 0x000fee0000001880 */
[----:B------:R-:W-:-:S05]  /*12630*/  FADD.FTZ R4, R191, R228 ;  /* 0x000000e4bf047221 */ /* 0x000fca0000010000 */
[----:B------:R1:W-:Y:S04]  /*12640*/  STL [R1+0x6c], R4 ;  /* 0x00006c0401007387 */ /* 0x0003e80000100800 */
[----:B------:R1:W-:Y:S01]  /*12650*/  STL [R1+0x68], R3 ;  /* 0x0000680301007387 */ /* 0x0003e20000100800 */
[----:B------:R-:W-:Y:S05]  /*12660*/  @P0 BRA `(.L_x_996) ;  /* 0x0000001000000947 */ /* 0x000fea0003800000 */
.L_x_989:
[----:B------:R-:W-:-:S12]  /*12670*/  UIADD3 UR34, UR7, -0x1, URZ ;  /* 0xffffffff07227890 */ /* 0x000fd8000fffe03f */
.L_x_996:
[----:B------:R-:W-:-:S13]  /*12680*/  ISETP.LE.AND P0, PT, RZ, UR34, PT ;  /* 0x00000022ff007c0c */ /* 0x000fda000bf03270 */
[----:B------:R-:W-:Y:S05]  /*12690*/  @!P0 BRA `(.L_x_997) ;  /* 0x00005a9000008947 */ /* 0x000fea0003800000 */
[----:B------:R-:W2:Y:S01]  /*126a0*/  LDL.64 R20, [R1+0x20] ;  /* 0x0000200001147983 */ /* 0x000ea20000100a00 */
[----:B------:R-:W-:Y:S01]  /*126b0*/  USHF.R.S32.HI UR35, URZ, 0x1f, UR31 ;  /* 0x0000001f3f237899 */ /* 0x000fe2000801141f */
[----:B-1----:R-:W-:Y:S01]  /*126c0*/  IMAD.U32 R4, RZ, RZ, UR31 ;  /* 0x0000001fff047e24 */ /* 0x002fe2000f8e00ff */
[----:B------:R-:W-:Y:S01]  /*126d0*/  ULDC.64 UR6, c[0x0][0x1b8] ;  /* 0x00006e0000067ab9 */ /* 0x000fe20000000a00 */
[----:B------:R-:W1:Y:S01]  /*126e0*/  S2R R6, SR_TID.X ;  /* 0x0000000000067919 */ /* 0x000e620000002100 */
[----:B------:R-:W-:Y:S01]  /*126f0*/  ULDC.64 UR4, c[0x0][0x1b0] ;  /* 0x00006c0000047ab9 */ /* 0x000fe20000000a00 */
[----:B------:R-:W-:Y:S01]  /*12700*/  IMAD.U32 R3, RZ, RZ, UR31 ;  /* 0x0000001fff037e24 */ /* 0x000fe2000f8e00ff */
[----:B------:R-:W-:Y:S01]  /*12710*/  UIMAD UR6, UR35, UR6, URZ ;  /* 0x00000006230672a4 */ /* 0x000fe2000f8e023f */
[----:B------:R-:W-:Y:S01]  /*12720*/  IMAD.MOV.U32 R165, RZ, RZ, R0 ;  /* 0x000000ffffa57224 */ /* 0x000fe200078e0000 */
[----:B------:R-:W-:Y:S02]  /*12730*/  UIMAD UR4, UR35, UR4, URZ ;  /* 0x00000004230472a4 */ /* 0x000fe4000f8e023f */
[----:B------:R-:W-:-:S02]  /*12740*/  UIMAD UR6, UR31, UR7, UR6 ;  /* 0x000000071f0672a4 */ /* 0x000fc4000f8e0206 */
[----:B------:R-:W-:Y:S02]  /*12750*/  UIMAD UR7, UR31, UR5, UR4 ;  /* 0x000000051f0772a4 */ /* 0x000fe4000f8e0204 */
[----:B------:R-:W-:Y:S02]  /*12760*/  ULDC UR35, c[0x0][0x228] ;  /* 0x00008a0000237ab9 */ /* 0x000fe40000000800 */
[----:B------:R-:W-:Y:S02]  /*12770*/  USHF.L.U32 UR35, UR35, 0x3, URZ ;  /* 0x0000000323237899 */ /* 0x000fe4000800063f */
[----:B------:R-:W-:Y:S02]  /*12780*/  UMOV UR31, 0x6 ;  /* 0x00000006001f7882 */ /* 0x000fe40000000000 */
[----:B------:R-:W-:Y:S02]  /*12790*/  ULDC.64 UR4, c[0x0][0x1a0] ;  /* 0x0000680000047ab9 */ /* 0x000fe40000000a00 */
[----:B------:R-:W-:Y:S01]  /*127a0*/  USHF.L.U64.HI UR31, UR4, UR31, UR5 ;  /* 0x0000001f041f7299 */ /* 0x000fe20008010205 */
[----:B-1----:R-:W-:-:S02]  /*127b0*/  SHF.R.S32.HI R5, RZ, 0x1f, R6 ;  /* 0x0000001fff057819 */ /* 0x002fc40000011406 */
[--C-:B--2---:R-:W-:Y:S01]  /*127c0*/  SHF.R.S32.HI R19, RZ, 0x1f, R20.reuse ;  /* 0x0000001fff137819 */ /* 0x104fe20000011414 */
[----:B------:R-:W-:-:S04]  /*127d0*/  IMAD.MOV.U32 R18, RZ, RZ, R20 ;  /* 0x000000ffff127224 */ /* 0x000fc800078e0014 */
        /* <DEDUP_REMOVED lines=9> */
[----:B------:R-:W-:Y:S01]  /*12870*/  LEA R7, P1, R16, c[0x0][0x168], 0x1 ;  /* 0x00005a0010077a11 */ /* 0x000fe200078208ff */
[----:B------:R-:W-:Y:S01]  /*12880*/  USHF.L.U32 UR6, UR4, 0x6, URZ ;  /* 0x0000000604067899 */ /* 0x000fe2000800063f */
[----:B------:R-:W-:Y:S01]  /*12890*/  IADD3 R6, P0, R18, UR30, RZ ;  /* 0x0000001e12067c10 */ /* 0x000fe2000ff1e0ff */
[----:B------:R-:W-:-:S02]  /*128a0*/  USHF.R.S32.HI UR4, URZ, 0x1f, UR35 ;  /* 0x0000001f3f047899 */ /* 0x000fc40008011423 */
[----:B------:R1:W-:Y:S01]  /*128b0*/  STL [R1+0x3c], R7 ;  /* 0x00003c0701007387 */ /* 0x0003e20000100800 */
[----:B------:R-:W-:Y:S01]  /*128c0*/  IADD3.X R3, R3, UR29, R19, P0, !PT ;  /* 0x0000001d03037c10 */ /* 0x000fe200087fe413 */
[----:B------:R-:W-:Y:S01]  /*128d0*/  USHF.L.U64.HI UR35, UR35, 0x1, UR4 ;  /* 0x0000000123237899 */ /* 0x000fe20008010204 */
[----:B------:R-:W-:Y:S01]  /*128e0*/  ISETP.GE.AND P3, PT, R20, c[0x0][0x220], PT ;  /* 0x0000880014007a0c */ /* 0x000fe20003f66270 */
[----:B------:R-:W-:Y:S01]  /*128f0*/  UMOV UR30, URZ ;  /* 0x0000003f001e7c82 */ /* 0x000fe20008000000 */
[----:B-1----:R-:W-:Y:S02]  /*12900*/  LEA.HI.X R7, R16, c[0x0][0x16c], R5, 0x1, P1 ;  /* 0x00005b0010077a11 */ /* 0x002fe400008f0c05 */
[----:B------:R-:W-:Y:S02]  /*12910*/  LEA R5, P0, R6, c[0x0][0x170], 0x1 ;  /* 0x00005c0006057a11 */ /* 0x000fe400078008ff */
[----:B------:R-:W-:Y:S01]  /*12920*/  IADD3 R16, P1, R4, 0x20, RZ ;  /* 0x0000002004107810 */ /* 0x000fe20007f3e0ff */
[----:B------:R-:W-:Y:S01]  /*12930*/  STL [R1+0x38], R7 ;  /* 0x0000380701007387 */ /* 0x000fe20000100800 */
[----:B------:R-:W-:-:S03]  /*12940*/  SHF.R.S32.HI R4, RZ, 0x1f, R4 ;  /* 0x0000001fff047819 */ /* 0x000fc60000011404 */
[----:B------:R1:W-:Y:S02]  /*12950*/  STL [R1+0x34], R5 ;  /* 0x0000340501007387 */ /* 0x0003e40000100800 */
[----:B------:R-:W-:Y:S01]  /*12960*/  IMAD.X R17, RZ, RZ, R4, P1 ;  /* 0x000000ffff117224 */ /* 0x000fe200008e0604 */
[----:B-1----:R-:W-:Y:S01]  /*12970*/  LEA.HI.X R5, R6, c[0x0][0x174], R3, 0x1, P0 ;  /* 0x00005d0006057a11 */ /* 0x002fe200000f0c03 */
[----:B------:R-:W-:-:S04]  /*12980*/  IMAD.MOV.U32 R3, RZ, RZ, R2 ;  /* 0x000000ffff037224 */ /* 0x000fc800078e0002 */
[----:B------:R1:W-:Y:S04]  /*12990*/  STL [R1+0x30], R5 ;  /* 0x0000300501007387 */ /* 0x0003e80000100800 */
[----:B------:R-:W-:Y:S04]  /*129a0*/  STL.64 [R1+0x60], R16 ;  /* 0x0000601001007387 */ /* 0x000fe80000100a00 */
[----:B------:R-:W2:Y:S04]  /*129b0*/  LDL R11, [R1+0xc] ;  /* 0x00000c00010b7983 */ /* 0x000ea80000100800 */
[----:B------:R-:W3:Y:S01]  /*129c0*/  LDL R7, [R1+0x8] ;  /* 0x0000080001077983 */ /* 0x000ee20000100800 */
[----:B------:R-:W-:-:S02]  /*129d0*/  ISETP.GE.AND P0, PT, R251, c[0x0][0x220], PT ;  /* 0x00008800fb007a0c */ /* 0x000fc40003f06270 */
[----:B------:R-:W-:Y:S01]  /*129e0*/  PRMT R0, R252, 0x7054, R252 ;  /* 0x00007054fc007816 */ /* 0x000fe200000000fc */
[----:B-1----:R-:W-:-:S05]  /*129f0*/  IMAD.WIDE.U32 R4, R10, -0x326172a9, RZ ;  /* 0xcd9e8d570a047825 */ /* 0x002fca00078e00ff */
[----:B------:R-:W-:Y:S01]  /*12a00*/  LOP3.LUT R9, R5, R9, RZ, 0x3c, !PT ;  /* 0x0000000905097212 */ /* 0x000fe200078e3cff */
[----:B------:R1:W-:Y:S02]  /*12a10*/  STL.64 [R1+0x48], R4 ;  /* 0x0000480401007387 */ /* 0x0003e40000100a00 */
[----:B-1----:R-:W-:Y:S02]  /*12a20*/  IMAD.MOV.U32 R4, RZ, RZ, R12 ;  /* 0x000000ffff047224 */ /* 0x002fe400078e000c */
[----:B------:R-:W-:Y:S01]  /*12a30*/  IMAD.MOV.U32 R5, RZ, RZ, R15 ;  /* 0x000000ffff057224 */ /* 0x000fe200078e000f */
[----:B--2---:R-:W-:Y:S01]  /*12a40*/  ISETP.GE.AND P2, PT, R11, c[0x0][0x220], PT ;  /* 0x000088000b007a0c */ /* 0x004fe20003f46270 */
[----:B------:R-:W-:Y:S01]  /*12a50*/  IMAD.WIDE.U32 R10, R8, -0x2daee0ad, RZ ;  /* 0xd2511f53080a7825 */ /* 0x000fe200078e00ff */
[----:B---3--:R-:W-:-:S03]  /*12a60*/  ISETP.GE.AND P1, PT, R7, c[0x0][0x220], PT ;  /* 0x0000880007007a0c */ /* 0x008fc60003f26270 */
[----:B------:R-:W-:Y:S01]  /*12a70*/  IMAD.WIDE.U32 R6, R9, -0x2daee0ad, RZ ;  /* 0xd2511f5309067825 */ /* 0x000fe200078e00ff */
[----:B------:R1:W-:Y:S04]  /*12a80*/  STL.64 [R1+0x50], R10 ;  /* 0x0000500a01007387 */ /* 0x0003e80000100a00 */
[----:B------:R1:W-:Y:S04]  /*12a90*/  STL.64 [R1+0x58], R4 ;  /* 0x0000580401007387 */ /* 0x0003e80000100a00 */
[----:B------:R1:W-:Y:S01]  /*12aa0*/  STL.64 [R1+0x40], R6 ;  /* 0x0000400601007387 */ /* 0x0003e20000100a00 */
[----:B------:R-:W-:Y:S05]  /*12ab0*/  BRA `(.L_x_998) ;  /* 0x000003e000007947 */ /* 0x000fea0003800000 */
.L_x_1000:
[----:B------:R-:W2:Y:S01]  /*12ac0*/  LDL.64 R198, [R1+0x10] ;  /* 0x0000100001c67983 */ /* 0x000ea20000100a00 */
[----:B------:R-:W-:Y:S02]  /*12ad0*/  ULDC.64 UR4, c[0x0][0x198] ;  /* 0x0000660000047ab9 */ /* 0x000fe40000000a00 */
[----:B------:R-:W-:Y:S01]  /*12ae0*/  UIMAD.WIDE.U32 UR36, UR28, UR4, URZ ;  /* 0x000000041c2472a5 */ /* 0x000fe2000f8e003f */
[----:B------:R-:W3:Y:S01]  /*12af0*/  LDL.64 R170, [R1+0x18] ;  /* 0x0000180001aa7983 */ /* 0x000ee20000100a00 */
[----:B------:R-:W-:Y:S03]  /*12b00*/  USHF.R.S32.HI UR29, URZ, 0x1f, UR28 ;  /* 0x0000001f3f1d7899 */ /* 0x000fe6000801141c */
[----:B------:R-:W4:Y:S01]  /*12b10*/  LDL R197, [R1] ;  /* 0x0000000001c57983 */ /* 0x000f220000100800 */
[----:B------:R-:W-:Y:S01]  /*12b20*/  UIMAD UR29, UR29, UR4, URZ ;  /* 0x000000041d1d72a4 */ /* 0x000fe2000f8e023f */
[----:B------:R-:W-:Y:S02]  /*12b30*/  IMAD.U32 R166, RZ, RZ, UR36 ;  /* 0x00000024ffa67e24 */ /* 0x000fe4000f8e00ff */
[----:B------:R-:W-:Y:S01]  /*12b40*/  IMAD.U32 R167, RZ, RZ, UR37 ;  /* 0x00000025ffa77e24 */ /* 0x000fe2000f8e00ff */
[----:B------:R-:W-:Y:S04]  /*12b50*/  UIMAD UR29, UR28, UR5, UR29 ;  /* 0x000000051c1d72a4 */ /* 0x000fe8000f8e021d */
[----:B------:R-:W-:Y:S06]  /*12b60*/  UIADD3 UR29, UR37, UR29, URZ ;  /* 0x0000001d251d7290 */ /* 0x000fec000fffe03f */
[----:B------:R-:W-:Y:S01]  /*12b70*/  IMAD.U32 R2, RZ, RZ, UR29 ;  /* 0x0000001dff027e24 */ /* 0x000fe2000f8e00ff */
[----:B----4-:R1:W-:Y:S01]  /*12b80*/  @P3 STS.128 [R197+0x10000], RZ ;  /* 0x010000ffc5003388 */ /* 0x0103e20000000c00 */
[C---:B--2---:R-:W-:Y:S04]  /*12b90*/  LEA R169, P4, R166.reuse, R198, 0x6 ;  /* 0x000000c6a6a97211 */ /* 0x044fe800078830ff */
[C---:B---3--:R-:W-:Y:S02]  /*12ba0*/  @!P3 LEA R170, P6, R169.reuse, c[0x0][0x168], 0x1 ;  /* 0x00005a00a9aaba11 */ /* 0x048fe400078c08ff */
        /* <DEDUP_REMOVED lines=47> */
.L_x_998:
[----:B------:R-:W2:Y:S01]  /*12ea0*/  LDL.64 R16, [R1+0x28] ;  /* 0x0000280001107983 */ /* 0x000ea20000100a00 */
[----:B------:R-:W-:Y:S01]  /*12eb0*/  UIADD3 UR25, -UR30, UR34, URZ ;  /* 0x000000221e197290 */ /* 0x000fe2000fffe13f */
[----:B------:R-:W-:Y:S04]  /*12ec0*/  DEPBAR.LE SB0, 0x0 ;  /* 0x000080000000791a */ /* 0x000fe80000000000 */
[----:B------:R-:W3:Y:S01]  /*12ed0*/  LDL.64 R8, [R1+0x58] ;  /* 0x0000580001087983 */ /* 0x000ee20000100a00 */
[----:B------:R-:W-:Y:S01]  /*12ee0*/  IMAD.U32 R29, RZ, RZ, UR25 ;  /* 0x00000019ff1d7e24 */ /* 0x000fe2000f8e00ff */
[----:B------:R-:W-:Y:S01]  /*12ef0*/  MOV R166, UR25 ;  /* 0x0000001900a67c02 */ /* 0x000fe20008000f00 */
[----:B------:R-:W-:Y:S01]  /*12f00*/  IMAD.U32 R0, RZ, RZ, UR6 ;  /* 0x00000006ff007e24 */ /* 0x000fe2000f8e00ff */
[----:B------:R-:W4:Y:S01]  /*12f10*/  LDL.64 R20, [R1+0x60] ;  /* 0x0000600001147983 */ /* 0x000f220000100a00 */
[----:B------:R-:W-:Y:S01]  /*12f20*/  IMAD.U32 R2, RZ, RZ, UR25 ;  /* 0x00000019ff027e24 */ /* 0x000fe2000f8e00ff */
[----:B------:R-:W-:Y:S02]  /*12f30*/  USHF.R.S32.HI UR5, URZ, 0x1f, UR25 ;  /* 0x0000001f3f057899 */ /* 0x000fe40008011419 */
[----:B-1----:R-:W5:Y:S01]  /*12f40*/  LDL R4, [R1] ;  /* 0x0000000001047983 */ /* 0x002f620000100800 */
[----:B------:R-:W-:Y:S02]  /*12f50*/  UIMAD UR4, UR31, UR25, URZ ;  /* 0x000000191f0472a4 */ /* 0x000fe4000f8e023f */
[----:B------:R-:W-:Y:S01]  /*12f60*/  UIADD3 UR28, UR34, -0x1, URZ ;  /* 0xffffffff221c7890 */ /* 0x000fe2000fffe03f */
[----:B------:R-:W5:Y:S01]  /*12f70*/  LDL R6, [R1+0x34] ;  /* 0x0000340001067983 */ /* 0x000f620000100800 */
[----:B------:R-:W-:Y:S02]  /*12f80*/  UIMAD UR4, UR5, UR6, UR4 ;  /* 0x00000006050472a4 */ /* 0x000fe4000f8e0204 */
[----:B------:R-:W-:Y:S01]  /*12f90*/  UIADD3 UR28, UR28, -UR30, URZ ;  /* 0x8000001e1c1c7290 */ /* 0x000fe2000fffe03f */
[----:B------:R-:W5:Y:S01]  /*12fa0*/  LDL R5, [R1+0x30] ;  /* 0x0000300001057983 */ /* 0x000f620000100800 */
[----:B------:R-:W-:Y:S03]  /*12fb0*/  UISETP.GE.AND UP0, UPT, UR25, 0x1, UPT ;  /* 0x000000011900788c */ /* 0x000fe6000bf06270 */
[----:B------:R-:W-:Y:S01]  /*12fc0*/  BAR.SYNC.DEFER_BLOCKING 0x0 ;  /* 0x0000000000007b1d */ /* 0x000fe20000010000 */
[----:B--2---:R-:W-:Y:S04]  /*12fd0*/  LEA R206, P4, R29, R16, 0x6 ;  /* 0x000000101dce7211 */ /* 0x004fe800078830ff */
[----:B------:R-:W-:Y:S01]  /*12fe0*/  LEA.HI.X.SX32 R207, R166, R17, 0x6, P4 ;  /* 0x00000011a6cf7211 */ /* 0x000fe200020f36ff */
[----:B---3--:R-:W-:Y:S04]  /*12ff0*/  IMAD.WIDE.U32 R34, R0, UR25, R8 ;  /* 0x0000001900227c25 */ /* 0x008fe8000f8e0008 */
[----:B------:R-:W-:Y:S01]  /*13000*/  IMAD.U32 R0, RZ, RZ, UR25 ;  /* 0x00000019ff007e24 */ /* 0x000fe2000f8e00ff */
[----:B----4-:R-:W-:Y:S01]  /*13010*/  LEA R178, P5, R2, R20, 0x6 ;  /* 0x0000001402b27211 */ /* 0x010fe200078a30ff */
[----:B------:R-:W-:Y:S01]  /*13020*/  IMAD R166, R207, c[0x0][0x1a0], RZ ;  /* 0x00006800cfa67a24 */ /* 0x000fe200078e02ff */
[----:B------:R-:W-:Y:S01]  /*13030*/  @!P3 LEA R30, P4, R34, c[0x0][0x170], 0x1 ;  /* 0x00005c00221eba11 */ /* 0x000fe200078808ff */
[----:B-----5:R-:W-:Y:S01]  /*13040*/  @P3 STS.128 [R4+0x18000], RZ ;  /* 0x018000ff04003388 */ /* 0x020fe20000000c00 */
[----:B------:R-:W-:Y:S01]  /*13050*/  LEA.HI.X.SX32 R179, R0, R21, 0x6, P5 ;  /* 0x0000001500b37211 */ /* 0x000fe200028f36ff */
[C---:B------:R-:W-:Y:S01]  /*13060*/  IMAD R166, R206.reuse, c[0x0][0x1a4], R166 ;  /* 0x00006900cea67a24 */ /* 0x040fe200078e02a6 */
[----:B------:R-:W-:Y:S01]  /*13070*/  IADD3 R0, R35, UR4, RZ ;  /* 0x0000000423007c10 */ /* 0x000fe2000fffe0ff */
[----:B------:R-:W-:Y:S01]  /*13080*/  IMAD.WIDE.U32 R206, R206, c[0x0][0x1a0], RZ ;  /* 0x00006800cece7a25 */ /* 0x000fe200078e00ff */
[C---:B------:R-:W-:Y:S02]  /*13090*/  @!P3 IADD3 R29, P5, R34.reuse, UR20, RZ ;  /* 0x00000014221dbc10 */ /* 0x040fe4000ffbe0ff */
[----:B------:R-:W-:Y:S01]  /*130a0*/  @!P3 LEA.HI.X R31, R34, c[0x0][0x174], R0, 0x1, P4 ;  /* 0x00005d00221fba11 */ /* 0x000fe200020f0c00 */
[----:B------:R-:W-:Y:S01]  /*130b0*/  IMAD R2, R179, c[0x0][0x1a0], RZ ;  /* 0x00006800b3027a24 */ /* 0x000fe200078e02ff */
[----:B------:R-:W-:Y:S01]  /*130c0*/  @!P3 LEA R186, P4, R29, c[0x0][0x170], 0x1 ;  /* 0x00005c001dbaba11 */ /* 0x000fe200078808ff */
[----:B------:R-:W-:Y:S01]  /*130d0*/  IMAD.IADD R166, R207, 0x1, R166 ;  /* 0x00000001cfa67824 */ /* 0x000fe200078e02a6 */
[----:B------:R-:W-:Y:S01]  /*130e0*/  @!P3 IADD3.X R0, R0, UR19, RZ, P5, !PT ;  /* 0x000000130000bc10 */ /* 0x000fe2000affe4ff */
[C---:B------:R-:W-:Y:S01]  /*130f0*/  IMAD.WIDE.U32 R34, R178.reuse, c[0x0][0x1a0], RZ ;  /* 0x00006800b2227a25 */ /* 0x040fe200078e00ff */
[----:B------:R-:W-:Y:S01]  /*13100*/  @!PT LDS RZ, [RZ] ;  /* 0x00000000fffff984 */ /* 0x000fe20000000800 */
[----:B------:R-:W-:Y:S01]  /*13110*/  @!PT LDS RZ, [RZ] ;  /* 0x00000000fffff984 */ /* 0x000fe20000000800 */
[----:B------:R-:W-:Y:S01]  /*13120*/  @!PT LDS RZ, [RZ] ;  /* 0x00000000fffff984 */ /* 0x000fe20000000800 */
[----:B------:R1:W-:Y:S02]  /*13130*/  @!P3 LDGSTS.E.BYPASS.LTC128B.128 [R4+0x18000], [R30.64] ;  /* 0x180000001e04bfae */ /* 0x0003e4000b901d5a */
[----:B------:R-:W-:Y:S01]  /*13140*/  @!P3 LEA.HI.X R187, R29, c[0x0][0x174], R0, 0x1, P4 ;  /* 0x00005d001dbbba11 */ /* 0x000fe200020f0c00 */
[----:B------:R-:W-:Y:S01]  /*13150*/  IMAD R2, R178, c[0x0][0x1a4], R2 ;  /* 0x00006900b2027a24 */ /* 0x000fe200078e0202 */
[-C--:B------:R-:W-:Y:S01]  /*13160*/  LEA R178, P6, R206, R6.reuse, 0x1 ;  /* 0x00000006ceb27211 */ /* 0x080fe200078c08ff */
[----:B------:R-:W-:Y:S01]  /*13170*/  @P2 STS.128 [R4+0x1a000], RZ ;  /* 0x01a000ff04002388 */ /* 0x000fe20000000c00 */
[----:B------:R-:W-:Y:S02]  /*13180*/  LEA R28, P5, R34, R6, 0x1 ;  /* 0x00000006221c7211 */ /* 0x000fe400078a08ff */
[-C--:B------:R-:W-:Y:S01]  /*13190*/  LEA.HI.X R179, R206, R5.reuse, R166, 0x1, P6 ;  /* 0x00000005ceb37211 */ /* 0x080fe200030f0ca6 */
[----:B------:R-:W-:Y:S01]  /*131a0*/  IMAD.U32 R166, RZ, RZ, UR28 ;  /* 0x0000001cffa67e24 */ /* 0x000fe2000f8e00ff */
[----:B------:R-:W-:Y:S02]  /*131b0*/  IADD3 R2, R35, R2, RZ ;  /* 0x0000000223027210 */ /* 0x000fe40007ffe0ff */
[----:B------:R-:W-:Y:S01]  /*131c0*/  MOV R0, UR28 ;  /* 0x0000001c00007c02 */ /* 0x000fe20008000f00 */
[----:B------:R-:W-:Y:S01]  /*131d0*/  @!PT LDS RZ, [RZ] ;  /* 0x00000000fffff984 */ /* 0x000fe20000000800 */
[----:B------:R-:W-:Y:S01]  /*131e0*/  @!PT LDS RZ, [RZ] ;  /* 0x00000000fffff984 */ /* 0x000fe20000000800 */
[----:B------:R-:W-:Y:S01]  /*131f0*/  @!PT LDS RZ, [RZ] ;  /* 0x00000000fffff984 */ /* 0x000fe20000000800 */
[----:B------:R2:W-:Y:S01]  /*13200*/  @!P2 LDGSTS.E.BYPASS.LTC128B.128 [R4+0x1a000], [R178.64+0x80] ;  /* 0x1a000080b204afae */ /* 0x0005e2000b901d5a */
[----:B------:R-:W-:Y:S02]  /*13210*/  LEA.HI.X R29, R34, R5, R2, 0x1, P5 ;  /* 0x00000005221d7211 */ /* 0x000fe400028f0c02 */
[----:B------:R-:W-:Y:S01]  /*13220*/  MOV R2, UR28 ;  /* 0x0000001c00027c02 */ /* 0x000fe20008000f00 */
        /* <DEDUP_REMOVED lines=32> */
[----:B--2---:R-:W2:Y:S04]  /*13430*/  LDSM.16.M88.4 R176, [R218+0x10800] ;  /* 0x01080000dab0783b */ /* 0x004ea80000000200 */
[----:B------:R-:W4:Y:S04]  /*13440*/  LDSM.16.M88.4 R180, [R218+0x11000] ;  /* 0x01100000dab4783b */ /* 0x000f280000000200 */
[----:B------:R-:W0:Y:S04]  /*13450*/  LDGDEPBAR ;  /* 0x00000000000079af */ /* 0x000e280000000000 */
[----:B---3--:R-:W3:Y:S04]  /*13460*/  LDSM.16.M88.4 R184, [R218+0x11800] ;  /* 0x01180000dab8783b */ /* 0x008ee80000000200 */
[----:B------:R-:W-:Y:S04]  /*13470*/  LDSM.16.M88.4 R188, [R217] ;  /* 0x00000000d9bc783b */ /* 0x000fe80000000200 */
[----:B------:R-:W5:Y:S04]  /*13480*/  LDSM.16.M88.4 R192, [R216] ;  /* 0x00000000d8c0783b */ /* 0x000f680000000200 */
[----:B------:R-:W3:Y:S04]  /*13490*/  LDSM.16.M88.4 R196, [R216+0x800] ;  /* 0x00080000d8c4783b */ /* 0x000ee80000000200 */
[----:B------:R-:W3:Y:S04]  /*134a0*/  LDSM.16.M88.4 R200, [R216+0x1000] ;  /* 0x00100000d8c8783b */ /* 0x000ee80000000200 */
[----:B------:R-:W3:Y:S01]  /*134b0*/  LDSM.16.M88.4 R204, [R216+0x1800] ;  /* 0x00180000d8cc783b */ /* 0x000ee20000000200 */
[C---:B-1----:R-:W-:Y:S08]  /*134c0*/  HMMA.16816.F32 R4, R168.reuse, R172, RZ ;  /* 0x000000aca804723c */ /* 0x042ff000000018ff */
[C---:B------:R-:W-:Y:S01]  /*134d0*/  HMMA.16816.F32 R8, R168.reuse, R174, RZ ;  /* 0x000000aea808723c */ /* 0x040fe200000018ff */
[----:B------:R-:W-:Y:S07]  /*134e0*/  LDSM.16.M88.4 R172, [R211+0x10000] ;  /* 0x01000000d3ac783b */ /* 0x000fee0000000200 */
[C---:B--2---:R-:W-:Y:S07]  /*134f0*/  HMMA.16816.F32 R12, R168.reuse, R176, RZ ;  /* 0x000000b0a80c723c */ /* 0x044fee00000018ff */
[----:B------:R-:W-:Y:S02]  /*13500*/  IMAD.MOV.U32 R176, RZ, RZ, R16 ;  /* 0x000000ffffb07224 */ /* 0x000fe400078e0010 */
[----:B------:R-:W-:Y:S02]  /*13510*/  IMAD.MOV.U32 R177, RZ, RZ, R17 ;  /* 0x000000ffffb17224 */ /* 0x000fe400078e0011 */
[C---:B------:R-:W-:Y:S07]  /*13520*/  HMMA.16816.F32 R16, R168.reuse, R178, RZ ;  /* 0x000000b2a810723c */ /* 0x040fee00000018ff */
[----:B------:R-:W-:Y:S01]  /*13530*/  MOV R178, R20 ;  /* 0x0000001400b27202 */ /* 0x000fe20000000f00 */
[----:B------:R-:W-:Y:S02]  /*13540*/  IMAD.MOV.U32 R179, RZ, RZ, R21 ;  /* 0x000000ffffb37224 */ /* 0x000fe400078e0015 */
[C---:B----4-:R-:W-:Y:S08]  /*13550*/  HMMA.16816.F32 R20, R168.reuse, R180, RZ ;  /* 0x000000b4a814723c */ /* 0x050ff000000018ff */
[C---:B------:R-:W-:Y:S01]  /*13560*/  HMMA.16816.F32 R24, R168.reuse, R182, RZ ;  /* 0x000000b6a818723c */ /* 0x040fe200000018ff */
[----:B------:R-:W-:Y:S07]  /*13570*/  LDSM.16.M88.4 R180, [R211+0x11000] ;  /* 0x01100000d3b4783b */ /* 0x000fee0000000200 */
[C---:B---3--:R-:W-:Y:S08]  /*13580*/  HMMA.16816.F32 R28, R168.reuse, R184, RZ ;  /* 0x000000b8a81c723c */ /* 0x048ff000000018ff */
[----:B------:R-:W-:Y:S01]  /*13590*/  HMMA.16816.F32 R32, R168, R186, RZ ;  /* 0x000000baa820723c */ /* 0x000fe200000018ff */
[----:B------:R-:W1:Y:S04]  /*135a0*/  LDSM.16.M88.4 R168, [R215] ;  /* 0x00000000d7a8783b */ /* 0x000e680000000200 */
[----:B------:R-:W-:Y:S03]  /*135b0*/  LDSM.16.M88.4 R184, [R211+0x11800] ;  /* 0x01180000d3b8783b */ /* 0x000fe60000000200 */
[C---:B-----5:R-:W-:Y:S08]  /*135c0*/  HMMA.16816.F32 R4, R188.reuse, R192, R4 ;  /* 0x000000c0bc04723c */ /* 0x060ff00000001804 */
[C---:B------:R-:W-:Y:S01]  /*135d0*/  HMMA.16816.F32 R8, R188.reuse, R194, R8 ;  /* 0x000000c2bc08723c */ /* 0x040fe20000001808 */
[----:B------:R-:W-:Y:S07]  /*135e0*/  LDSM.16.M88.4 R192, [R213] ;  /* 0x00000000d5c0783b */ /* 0x000fee0000000200 */
[C---:B------:R-:W-:Y:S01]  /*135f0*/  HMMA.16816.F32 R12, R188.reuse, R196, R12 ;  /* 0x000000c4bc0c723c */ /* 0x040fe2000000180c */
[----:B------:R-:W2:Y:S04]  /*13600*/  LDL R196, [R1+0x3c] ;  /* 0x00003c0001c47983 */ /* 0x000ea80000100800 */
[----:B------:R-:W3:Y:S03]  /*13610*/  LDL R197, [R1+0x38] ;  /* 0x0000380001c57983 */ /* 0x000ee60000100800 */
[C---:B------:R-:W-:Y:S07]  /*13620*/  HMMA.16816.F32 R16, R188.reuse, R198, R16 ;  /* 0x000000c6bc10723c */ /* 0x040fee0000001810 */
[----:B------:R-:W-:Y:S01]  /*13630*/  IMAD.MOV.U32 R198, RZ, RZ, R178 ;  /* 0x000000ffffc67224 */ /* 0x000fe200078e00b2 */
[C---:B------:R-:W-:Y:S04]  /*13640*/  HMMA.16816.F32 R20, R188.reuse, R200, R20 ;  /* 0x000000c8bc14723c */ /* 0x040fe80000001814 */
[----:B------:R-:W-:Y:S03]  /*13650*/  MOV R199, R179 ;  /* 0x000000b300c77202 */ /* 0x000fe60000000f00 */
[----:B------:R-:W-:Y:S01]  /*13660*/  IMAD.MOV.U32 R200, RZ, RZ, R176 ;  /* 0x000000ffffc87224 */ /* 0x000fe200078e00b0 */
[C---:B------:R-:W-:Y:S04]  /*13670*/  HMMA.16816.F32 R24, R188.reuse, R202, R24 ;  /* 0x000000cabc18723c */ /* 0x040fe80000001818 */
[----:B------:R-:W-:Y:S02]  /*13680*/  IMAD.MOV.U32 R201, RZ, RZ, R177 ;  /* 0x000000ffffc97224 */ /* 0x000fe400078e00b1 */
[----:B------:R-:W4:Y:S02]  /*13690*/  LDSM.16.M88.4 R176, [R211+0x10800] ;  /* 0x01080000d3b0783b */ /* 0x000f240000000200 */
[C---:B------:R-:W-:Y:S07]  /*136a0*/  HMMA.16816.F32 R28, R188.reuse, R204, R28 ;  /* 0x000000ccbc1c723c */ /* 0x040fee000000181c */
[----:B------:R-:W-:Y:S01]  /*136b0*/  IMAD.U32 R205, RZ, RZ, UR28 ;  /* 0x0000001cffcd7e24 */ /* 0x000fe2000f8e00ff */
[----:B------:R-:W-:Y:S01]  /*136c0*/  HMMA.16816.F32 R32, R188, R206, R32 ;  /* 0x000000cebc20723c */ /* 0x000fe20000001820 */
[----:B------:R-:W5:Y:S06]  /*136d0*/  LDSM.16.M88.4 R188, [R214] ;  /* 0x00000000d6bc783b */ /* 0x000f6c0000000200 */
[----:B------:R-:W-:Y:S01]  /*136e0*/  LEA R206, P5, R0, R200, 0x6 ;  /* 0x000000c800ce7211 */ /* 0x000fe200078a30ff */
[C---:B-1----:R-:W-:Y:S05]  /*136f0*/  HMMA.16816.F32 R4, R168.reuse, R172, R4 ;  /* 0x000000aca804723c */ /* 0x042fea0000001804 */
[----:B------:R-:W-:Y:S03]  /*13700*/  LEA.HI.X.SX32 R207, R205, R201, 0x6, P5 ;  /* 0x000000c9cdcf7211 */ /* 0x000fe600028f36ff */
[C---:B------:R-:W-:Y:S01]  /*13710*/  HMMA.16816.F32 R8, R168.reuse, R174, R8 ;  /* 0x000000aea808723c */ /* 0x040fe20000001808 */
[----:B------:R-:W1:Y:S07]  /*13720*/  LDSM.16.M88.4 R172, [R213+0x800] ;  /* 0x00080000d5ac783b */ /* 0x000e6e0000000200 */
[C---:B----4-:R-:W-:Y:S08]  /*13730*/  HMMA.16816.F32 R12, R168.reuse, R176, R12 ;  /* 0x000000b0a80c723c */ /* 0x050ff0000000180c */
        /* <DEDUP_REMOVED lines=8> */
[----:B------:R-:W4:Y:S03]  /*137c0*/  LDSM.16.M88.4 R184, [R218+0x12000] ;  /* 0x01200000dab8783b */ /* 0x000f260000000200 */
        /* <DEDUP_REMOVED lines=9> */
[C---:B------:R-:W-:Y:S08]  /*13860*/  HMMA.16816.F32 R28, R188.reuse, R176, R28 ;  /* 0x000000b0bc1c723c */ /* 0x040ff0000000181c */
[----:B------:R-:W-:Y:S01]  /*13870*/  HMMA.16816.F32 R32, R188, R178, R32 ;  /* 0x000000b2bc20723c */ /* 0x000fe20000001820 */
[----:B------:R-:W-:Y:S04]  /*13880*/  LDSM.16.M88.4 R176, [R217+0x4000] ;  /* 0x00400000d9b0783b */ /* 0x000fe80000000200 */
[----:B------:R-:W-:Y:S03]  /*13890*/  LDSM.16.M88.4 R188, [R216+0x2800] ;  /* 0x00280000d8bc783b */ /* 0x000fe60000000200 */
[C---:B------:R-:W-:Y:S08]  /*138a0*/  HMMA.16816.F32 R4, R180.reuse, R184, R4 ;  /* 0x000000b8b404723c */ /* 0x040ff00000001804 */
[C---:B------:R-:W-:Y:S01]  /*138b0*/  HMMA.16816.F32 R8, R180.reuse, R186, R8 ;  /* 0x000000bab408723c */ /* 0x040fe20000001808 */
[----:B------:R-:W4:Y:S07]  /*138c0*/  LDSM.16.M88.4 R184, [R216+0x2000] ;  /* 0x00200000d8b8783b */ /* 0x000f2e0000000200 */
        /* <DEDUP_REMOVED lines=8> */
[----:B------:R-:W-:Y:S04]  /*13950*/  LDSM.16.M88.4 R168, [R215+0x4000] ;  /* 0x00400000d7a8783b */ /* 0x000fe80000000200 */
[----:B------:R-:W4:Y:S03]  /*13960*/  LDSM.16.M88.4 R180, [R211+0x12000] ;  /* 0x01200000d3b4783b */ /* 0x000f260000000200 */
[C---:B------:R-:W-:Y:S08]  /*13970*/  HMMA.16816.F32 R4, R176.reuse, R184, R4 ;  /* 0x000000b8b004723c */ /* 0x040ff00000001804 */
[C---:B------:R-:W-:Y:S01]  /*13980*/  HMMA.16816.F32 R8, R176.reuse, R186, R8 ;  /* 0x000000bab008723c */ /* 0x040fe20000001808 */
[----:B------:R-:W2:Y:S07]  /*13990*/  LDSM.16.M88.4 R184, [R211+0x12800] ;  /* 0x01280000d3b8783b */ /* 0x000eae0000000200 */
[C---:B------:R-:W-:Y:S08]  /*139a0*/  HMMA.16816.F32 R12, R176.reuse, R188, R12 ;  /* 0x000000bcb00c723c */ /* 0x040ff0000000180c */
[C---:B------:R-:W-:Y:S01]  /*139b0*/  HMMA.16816.F32 R16, R176.reuse, R190, R16 ;  /* 0x000000beb010723c */ /* 0x040fe20000001810 */
[----:B------:R-:W2:Y:S07]  /*139c0*/  LDSM.16.M88.4 R188, [R211+0x13000] ;  /* 0x01300000d3bc783b */ /* 0x000eae0000000200 */
[C---:B-----5:R-:W-:Y:S08]  /*139d0*/  HMMA.16816.F32 R20, R176.reuse, R192, R20 ;  /* 0x000000c0b014723c */ /* 0x060ff00000001814 */
[C---:B------:R-:W-:Y:S01]  /*139e0*/  HMMA.16816.F32 R24, R176.reuse, R194, R24 ;  /* 0x000000c2b018723c */ /* 0x040fe20000001818 */
[----:B------:R-:W5:Y:S07]  /*139f0*/  LDSM.16.M88.4 R192, [R211+0x13800] ;  /* 0x01380000d3c0783b */ /* 0x000f6e0000000200 */
        /* <DEDUP_REMOVED lines=10> */
[C---:B------:R-:W-:Y:S08]  /*13aa0*/  HMMA.16816.F32 R20, R168.reuse, R188, R20 ;  /* 0x000000bca814723c */ /* 0x040ff00000001814 */
[C---:B------:R-:W-:Y:S01]  /*13ab0*/  HMMA.16816.F32 R24, R168.reuse, R190, R24 ;  /* 0x000000bea818723c */ /* 0x040fe20000001818 */
[----:B------:R-:W-:Y:S07]  /*13ac0*/  LDSM.16.M88.4 R188, [R219+0x8000] ;  /* 0x00800000dbbc783b */ /* 0x000fee0000000200 */
[C---:B-----5:R-:W-:Y:S08]  /*13ad0*/  HMMA.16816.F32 R28, R168.reuse, R192, R28 ;  /* 0x000000c0a81c723c */ /* 0x060ff0000000181c */
[----:B------:R-:W-:Y:S01]  /*13ae0*/  HMMA.16816.F32 R32, R168, R194, R32 ;  /* 0x000000c2a820723c */ /* 0x000fe20000001820 */
[----:B------:R-:W5:Y:S04]  /*13af0*/  LDSM.16.M88.4 R168, [R213+0x3800] ;  /* 0x00380000d5a8783b */ /* 0x000f680000000200 */
        /* <DEDUP_REMOVED lines=10> */
[C---:B-----5:R-:W-:Y:S08]  /*13ba0*/  HMMA.16816.F32 R28, R172.reuse, R168, R28 ;  /* 0x000000a8ac1c723c */ /* 0x060ff0000000181c */
[----:B------:R-:W-:Y:S01]  /*13bb0*/  HMMA.16816.F32 R32, R172, R170, R32 ;  /* 0x000000aaac20723c */ /* 0x000fe20000001820 */
[----:B------:R-:W2:Y:S04]  /*13bc0*/  LDSM.16.M88.4 R168, [R218+0x15000] ;  /* 0x01500000daa8783b */ /* 0x000ea80000000200 */
[----:B------:R-:W4:Y:S03]  /*13bd0*/  LDSM.16.M88.4 R172, [R218+0x15800] ;  /* 0x01580000daac783b */ /* 0x000f260000000200 */
        /* <DEDUP_REMOVED lines=8> */
[----:B------:R-:W2:Y:S07]  /*13c60*/  LDSM.16.M88.4 R168, [R216+0x5800] ;  /* 0x00580000d8a8783b */ /* 0x000eae0000000200 */
[C---:B----4-:R-:W-:Y:S08]  /*13c70*/  HMMA.16816.F32 R28, R188.reuse, R172, R28 ;  /* 0x000000acbc1c723c */ /* 0x050ff0000000181c */
[----:B------:R-:W-:Y:S01]  /*13c80*/  HMMA.16816.F32 R32, R188, R174, R32 ;  /* 0x000000aebc20723c */ /* 0x000fe20000001820 */
[----:B------:R-:W-:Y:S04]  /*13c90*/  LDSM.16.M88.4 R172, [R215+0x8000] ;  /* 0x00800000d7ac783b */ /* 0x000fe80000000200 */
[----:B------:R-:W-:Y:S03]  /*13ca0*/  LDSM.16.M88.4 R188, [R211+0x14800] ;  /* 0x01480000d3bc783b */ /* 0x000fe60000000200 */
[C---:B------:R-:W-:Y:S08]  /*13cb0*/  HMMA.16816.F32 R4, R180.reuse, R184, R4 ;  /* 0x000000b8b404723c */ /* 0x040ff00000001804 */
[C---:B------:R-:W-:Y:S01]  /*13cc0*/  HMMA.16816.F32 R8, R180.reuse, R186, R8 ;  /* 0x000000bab408723c */ /* 0x040fe20000001808 */
[----:B------:R-:W4:Y:S07]  /*13cd0*/  LDSM.16.M88.4 R184, [R211+0x14000] ;  /* 0x01400000d3b8783b */ /* 0x000f2e0000000200 */
[C---:B---3--:R-:W-:Y:S08]  /*13ce0*/  HMMA.16816.F32 R12, R180.reuse, R192, R12 ;  /* 0x000000c0b40c723c */ /* 0x048ff0000000180c */
[C---:B------:R-:W-:Y:S01]  /*13cf0*/  HMMA.16816.F32 R16, R180.reuse, R194, R16 ;  /* 0x000000c2b410723c */ /* 0x040fe20000001810 */
[----:B------:R-:W3:Y:S07]  /*13d00*/  LDSM.16.M88.4 R192, [R211+0x15000] ;  /* 0x01500000d3c0783b */ /* 0x000eee0000000200 */
[C---:B-1----:R-:W-:Y:S08]  /*13d10*/  HMMA.16816.F32 R20, R180.reuse, R176, R20 ;  /* 0x000000b0b414723c */ /* 0x042ff00000001814 */
[C---:B------:R-:W-:Y:S01]  /*13d20*/  HMMA.16816.F32 R24, R180.reuse, R178, R24 ;  /* 0x000000b2b418723c */ /* 0x040fe20000001818 */
[----:B------:R-:W1:Y:S07]  /*13d30*/  LDSM.16.M88.4 R176, [R211+0x15800] ;  /* 0x01580000d3b0783b */ /* 0x000e6e0000000200 */
[C---:B--2---:R-:W-:Y:S08]  /*13d40*/  HMMA.16816.F32 R28, R180.reuse, R168, R28 ;  /* 0x000000a8b41c723c */ /* 0x044ff0000000181c */
[----:B------:R-:W-:Y:S01]  /*13d50*/  HMMA.16816.F32 R32, R180, R170, R32 ;  /* 0x000000aab420723c */ /* 0x000fe20000001820 */
[----:B------:R-:W-:Y:S04]  /*13d60*/  LDSM.16.M88.4 R168, [R214+0x8000] ;  /* 0x00800000d6a8783b */ /* 0x000fe80000000200 */
[----:B------:R-:W2:Y:S03]  /*13d70*/  LDSM.16.M88.4 R180, [R213+0x4000] ;  /* 0x00400000d5b4783b */ /* 0x000ea60000000200 */
[C---:B----4-:R-:W-:Y:S08]  /*13d80*/  HMMA.16816.F32 R4, R172.reuse, R184, R4 ;  /* 0x000000b8ac04723c */ /* 0x050ff00000001804 */
[C---:B------:R-:W-:Y:S01]  /*13d90*/  HMMA.16816.F32 R8, R172.reuse, R186, R8 ;  /* 0x000000baac08723c */ /* 0x040fe20000001808 */
[----:B------:R-:W4:Y:S07]  /*13da0*/  LDSM.16.M88.4 R184, [R213+0x4800] ;  /* 0x00480000d5b8783b */ /* 0x000f2e0000000200 */
        /* <DEDUP_REMOVED lines=16> */
[C---:B-----5:R-:W-:Y:S08]  /*13eb0*/  HMMA.16816.F32 R20, R168.reuse, R188, R20 ;  /* 0x000000bca814723c */ /* 0x060ff00000001814 */
[C---:B------:R-:W-:Y:S01]  /*13ec0*/  HMMA.16816.F32 R24, R168.reuse, R190, R24 ;  /* 0x000000bea818723c */ /* 0x040fe20000001818 */
[----:B------:R-:W5:Y:S07]  /*13ed0*/  LDSM.16.M88.4 R188, [R218+0x17800] ;  /* 0x01780000dabc783b */ /* 0x000f6e0000000200 */
[C---:B---3--:R-:W-:Y:S08]  /*13ee0*/  HMMA.16816.F32 R28, R168.reuse, R192, R28 ;  /* 0x000000c0a81c723c */ /* 0x048ff0000000181c */
        /* <DEDUP_REMOVED lines=8> */
[----:B------:R-:W-:Y:S07]  /*13f70*/  LDSM.16.M88.4 R180, [R216+0x7800] ;  /* 0x00780000d8b4783b */ /* 0x000fee0000000200 */
[C---:B----4-:R-:W-:Y:S08]  /*13f80*/  HMMA.16816.F32 R20, R172.reuse, R184, R20 ;  /* 0x000000b8ac14723c */ /* 0x050ff00000001814 */
        /* <DEDUP_REMOVED lines=19> */
[C---:B----4-:R-:W-:Y:S08]  /*140c0*/  HMMA.16816.F32 R4, R184.reuse, R188, R4 ;  /* 0x000000bcb804723c */ /* 0x050ff00000001804 */
[C---:B------:R-:W-:Y:S01]  /*140d0*/  HMMA.16816.F32 R8, R184.reuse, R190, R8 ;  /* 0x000000beb808723c */ /* 0x040fe20000001808 */
[----:B------:R-:W4:Y:S07]  /*140e0*/  LDSM.16.M88.4 R188, [R213+0x6800] ;  /* 0x00680000d5bc783b */ /* 0x000f2e0000000200 */
[C---:B---3--:R-:W-:Y:S08]  /*140f0*/  HMMA.16816.F32 R12, R184.reuse, R192, R12 ;  /* 0x000000c0b80c723c */ /* 0x048ff0000000180c */
[C---:B------:R-:W-:Y:S01]  /*14100*/  HMMA.16816.F32 R16, R184.reuse, R194, R16 ;  /* 0x000000c2b810723c */ /* 0x040fe20000001810 */
[----:B------:R-:W3:Y:S07]  /*14110*/  LDSM.16.M88.4 R192, [R213+0x7000] ;  /* 0x00700000d5c0783b */ /* 0x000eee0000000200 */
[C---:B-1----:R-:W-:Y:S08]  /*14120*/  HMMA.16816.F32 R20, R184.reuse, R176, R20 ;  /* 0x000000b0b814723c */ /* 0x042ff00000001814 */
[C---:B------:R-:W-:Y:S01]  /*14130*/  HMMA.16816.F32 R24, R184.reuse, R178, R24 ;  /* 0x000000b2b818723c */ /* 0x040fe20000001818 */
[----:B------:R-:W1:Y:S01]  /*14140*/  LDSM.16.M88.4 R176, [R213+0x7800] ;  /* 0x00780000d5b0783b */ /* 0x000e620000000200 */
[----:B------:R-:W-:Y:S04]  /*14150*/  DEPBAR.LE SB0, 0x0 ;  /* 0x000080000000791a */ /* 0x000fe80000000000 */
[----:B------:R-:W-:Y:S02]  /*14160*/  BAR.SYNC.DEFER_BLOCKING 0x0 ;  /* 0x0000000000007b1d */ /* 0x000fe40000010000 */
[C---:B--2---:R-:W-:Y:S08]  /*14170*/  HMMA.16816.F32 R28, R184.reuse, R168, R28 ;  /* 0x000000a8b81c723c */ /* 0x044ff0000000181c */
[----:B------:R-:W-:Y:S07]  /*14180*/  HMMA.16816.F32 R32, R184, R170, R32 ;  /* 0x000000aab820723c */ /* 0x000fee0000001820 */
[----:B------:R-:W-:Y:S01]  /*14190*/  IMAD.WIDE.U32 R186, R206, c[0x0][0x198], RZ ;  /* 0x00006600ceba7a25 */ /* 0x000fe200078e00ff */
[C---:B-----5:R-:W-:Y:S08]  /*141a0*/  HMMA.16816.F32 R4, R172.reuse, R180, R4 ;  /* 0x000000b4ac04723c */ /* 0x060ff00000001804 */
[C---:B------:R-:W-:Y:S07]  /*141b0*/  HMMA.16816.F32 R8, R172.reuse, R182, R8 ;  /* 0x000000b6ac08723c */ /* 0x040fee0000001808 */
[----:B------:R-:W-:Y:S01]  /*141c0*/  LEA R182, P4, R166, R198, 0x6 ;  /* 0x000000c6a6b67211 */ /* 0x000fe200078830ff */
[C---:B----4-:R-:W-:Y:S04]  /*141d0*/  HMMA.16816.F32 R12, R172.reuse, R188, R12 ;  /* 0x000000bcac0c723c */ /* 0x050fe8000000180c */
[----:B------:R-:W-:Y:S01]  /*141e0*/  LEA.HI.X.SX32 R183, R2, R199, 0x6, P4 ;  /* 0x000000c702b77211 */ /* 0x000fe200020f36ff */
[----:B------:R-:W-:Y:S01]  /*141f0*/  IMAD R2, R207, c[0x0][0x198], RZ ;  /* 0x00006600cf027a24 */ /* 0x000fe200078e02ff */
[----:B------:R-:W-:Y:S02]  /*14200*/  PLOP3.LUT P4, PT, PT, PT, UP0, 0x80, 0x0 ;  /* 0x000000000000781c */ /* 0x000fe40003f8f008 */
[C---:B------:R-:W-:Y:S04]  /*14210*/  HMMA.16816.F32 R16, R172.reuse, R190, R16 ;  /* 0x000000beac10723c */ /* 0x040fe80000001810 */
[----:B------:R-:W-:Y:S02]  /*14220*/  IMAD R0, R183, c[0x0][0x198], RZ ;  /* 0x00006600b7007a24 */ /* 0x000fe400078e02ff */
[----:B------:R-:W-:Y:S02]  /*14230*/  IMAD R2, R206, c[0x0][0x19c], R2 ;  /* 0x00006700ce027a24 */ /* 0x000fe400078e0202 */
[C---:B---3--:R-:W-:Y:S04]  /*14240*/  HMMA.16816.F32 R20, R172.reuse, R192, R20 ;  /* 0x000000c0ac14723c */ /* 0x048fe80000001814 */
[C---:B------:R-:W-:Y:S04]  /*14250*/  IMAD.WIDE.U32 R206, R182.reuse, c[0x0][0x198], RZ ;  /* 0x00006600b6ce7a25 */ /* 0x040fe800078e00ff */
[C---:B------:R-:W-:Y:S04]  /*14260*/  HMMA.16816.F32 R24, R172.reuse, R194, R24 ;  /* 0x000000c2ac18723c */ /* 0x040fe80000001818 */
[----:B------:R-:W-:Y:S01]  /*14270*/  IMAD R0, R182, c[0x0][0x19c], R0 ;  /* 0x00006700b6007a24 */ /* 0x000fe200078e0200 */
[CC--:B------:R-:W-:Y:S01]  /*14280*/  LEA R182, P6, R186.reuse, R196.reuse, 0x1 ;  /* 0x000000c4bab67211 */ /* 0x0c0fe200078c08ff */
[----:B------:R-:W-:Y:S02]  /*14290*/  IMAD.IADD R2, R187, 0x1, R2 ;  /* 0x00000001bb027824 */ /* 0x000fe400078e0202 */
[C---:B-1----:R-:W-:Y:S04]  /*142a0*/  HMMA.16816.F32 R28, R172.reuse, R176, R28 ;  /* 0x000000b0ac1c723c */ /* 0x042fe8000000181c */
[----:B------:R-:W-:Y:S01]  /*142b0*/  IMAD.IADD R0, R207, 0x1, R0 ;  /* 0x00000001cf007824 */ /* 0x000fe200078e0200 */
[-C--:B------:R-:W-:Y:S01]  /*142c0*/  LEA.HI.X R183, R186, R197.reuse, R2, 0x1, P6 ;  /* 0x000000c5bab77211 */ /* 0x080fe200030f0c02 */
[----:B------:R-:W-:Y:S02]  /*142d0*/  IMAD.MOV.U32 R207, RZ, RZ, R167 ;  /* 0x000000ffffcf7224 */ /* 0x000fe400078e00a7 */
[----:B------:R-:W-:Y:S07]  /*142e0*/  HMMA.16816.F32 R32, R172, R178, R32 ;  /* 0x000000b2ac20723c */ /* 0x000fee0000001820 */
[C---:B------:R-:W-:Y:S05]  /*142f0*/  LEA R178, P5, R206.reuse, R196, 0x1 ;  /* 0x000000c4ceb27211 */ /* 0x040fea00078a08ff */
[----:B------:R-:W-:Y:S02]  /*14300*/  LEA.HI.X R179, R206, R197, R0, 0x1, P5 ;  /* 0x000000c5ceb37211 */ /* 0x000fe400028f0c00 */
[----:B------:R-:W-:Y:S01]  /*14310*/  MOV R206, R164 ;  /* 0x000000a400ce7202 */ /* 0x000fe20000000f00 */
[----:B------:R-:W-:-:S05]  /*14320*/  @P4 BRA `(.L_x_1000) ;  /* 0xffffe79000004947 */ /* 0x000fca000383ffff */
.L_x_999:
[----:B------:R2:W-:Y:S01]  /*14330*/  STL.64 [R1+0x78], R216 ;  /* 0x000078d801007387 */ /* 0x0005e20000100a00 */
[----:B------:R-:W-:Y:S01]  /*14340*/  IMAD.U32 R0, RZ, RZ, UR25 ;  /* 0x00000019ff007e24 */ /* 0x000fe2000f8e00ff */
[----:B------:R-:W-:Y:S02]  /*14350*/  USHF.L.U32 UR28, UR25, 0x1, URZ ;  /* 0x00000001191c7899 */ /* 0x000fe4000800063f */
[----:B------:R-:W-:Y:S02]  /*14360*/  UIADD3 UR4, UR33, -0x4498517b, URZ ;  /* 0xbb67ae8521047890 */ /* 0x000fe4000fffe03f */
[----:B------:R3:W-:Y:S01]  /*14370*/  STL.64 [R1+0x70], R214 ;  /* 0x000070d601007387 */ /* 0x0007e20000100a00 */
[----:B------:R-:W-:Y:S02]  /*14380*/  ULOP3.LUT UR5, UR28, UR33, URZ, 0x3c, !UPT ;  /* 0x000000211c057292 */ /* 0x000fe4000f8e3c3f */
[----:B------:R-:W-:Y:S02]  /*14390*/  UIADD3 UR28, UR28, 0x1, URZ ;  /* 0x000000011c1c7890 */ /* 0x000fe4000fffe03f */
[----:B------:R-:W-:Y:S01]  /*143a0*/  UIADD3 UR30, UR30, 0x1, URZ ;  /* 0x000000011e1e7890 */ /* 0x000fe2000fffe03f */
[----:B------:R-:W4:Y:S01]  /*143b0*/  LDL.64 R188, [R1+0x50] ;  /* 0x0000500001bc7983 */ /* 0x000f220000100a00 */
[----:B------:R-:W-:Y:S05]  /*143c0*/  ULOP3.LUT UR28, UR28, UR33, URZ, 0x3c, !UPT ;  /* 0x000000211c1c7292 */ /* 0x000fea000f8e3c3f */
[----:B------:R-:W1:Y:S08]  /*143d0*/  S2R R2, SR_TID.X ;  /* 0x0000000000027919 */ /* 0x000e700000002100 */
[----:B--2---:R-:W2:Y:S06]  /*143e0*/  LDL.64 R216, [R1+0x48] ;  /* 0x0000480001d87983 */ /* 0x004eac0000100a00 */
[----:B---3--:R-:W4:Y:S02]  /*143f0*/  LDL.64 R214, [R1+0x40] ;  /* 0x0000400001d67983 */ /* 0x008f240000100a00 */
[----:B----4-:R-:W-:Y:S01]  /*14400*/  LOP3.LUT R194, R215, UR4, R188, 0x96, !PT ;  /* 0x00000004d7c27c12 */ /* 0x010fe2000f8e96bc */
[----:B-1----:R-:W-:Y:S01]  /*14410*/  IMAD.SHL.U32 R2, R2, 0x2, RZ ;  /* 0x0000000202027824 */ /* 0x002fe200078e00ff */
[----:B------:R-:W-:Y:S03]  /*14420*/  UIADD3 UR4, UR33, 0x646e171e, URZ ;  /* 0x646e171e21047890 */ /* 0x000fe6000fffe03f */
[----:B------:R-:W-:Y:S01]  /*14430*/  IMAD.WIDE.U32 R194, R194, -0x326172a9, RZ ;  /* 0xcd9e8d57c2c27825 */ /* 0x000fe200078e00ff */
[----:B------:R-:W-:Y:S05]  /*14440*/  LOP3.LUT R2, R2, 0x6, RZ, 0xc0, !PT ;  /* 0x0000000602027812 */ /* 0x000fea00078ec0ff */
[----:B------:R-:W-:Y:S04]  /*14450*/  IMAD R168, R0, 0x40, R2 ;  /* 0x0000004000a87824 */ /* 0x000fe800078e0202 */
[----:B------:R-:W1:Y:S01]  /*14460*/  I2F R179, R168 ;  /* 0x000000a800b37306 */ /* 0x000e620000201400 */
[C---:B------:R-:W-:Y:S02]  /*14470*/  IADD3 R174, R168.reuse, 0x1, RZ ;  /* 0x00000001a8ae7810 */ /* 0x040fe40007ffe0ff */
[C---:B------:R-:W-:Y:S02]  /*14480*/  IADD3 R173, R168.reuse, 0x8, RZ ;  /* 0x00000008a8ad7810 */ /* 0x040fe40007ffe0ff */
[C---:B------:R-:W-:Y:S02]  /*14490*/  IADD3 R172, R168.reuse, 0x9, RZ ;  /* 0x00000009a8ac7810 */ /* 0x040fe40007ffe0ff */
[C---:B------:R-:W-:Y:S02]  /*144a0*/  IADD3 R177, R168.reuse, 0x10, RZ ;  /* 0x00000010a8b17810 */ /* 0x040fe40007ffe0ff */
[C---:B------:R-:W-:Y:S01]  /*144b0*/  IADD3 R170, R168.reuse, 0x11, RZ ;  /* 0x00000011a8aa7810 */ /* 0x040fe20007ffe0ff */
[----:B------:R-:W3:Y:S01]  /*144c0*/  I2F R174, R174 ;  /* 0x000000ae00ae7306 */ /* 0x000ee20000201400 */
[C---:B------:R-:W-:Y:S02]  /*144d0*/  IADD3 R175, R168.reuse, 0x18, RZ ;  /* 0x00000018a8af7810 */ /* 0x040fe40007ffe0ff */
[C---:B------:R-:W-:Y:S02]  /*144e0*/  IADD3 R166, R168.reuse, 0x19, RZ ;  /* 0x00000019a8a67810 */ /* 0x040fe40007ffe0ff */
[C---:B------:R-:W-:Y:S02]  /*144f0*/  IADD3 R171, R168.reuse, 0x20, RZ ;  /* 0x00000020a8ab7810 */ /* 0x040fe40007ffe0ff */
[C---:B------:R-:W-:Y:S02]  /*14500*/  IADD3 R164, R168.reuse, 0x21, RZ ;  /* 0x00000021a8a47810 */ /* 0x040fe40007ffe0ff */
[C---:B------:R-:W-:Y:S01]  /*14510*/  IADD3 R169, R168.reuse, 0x28, RZ ;  /* 0x00000028a8a97810 */ /* 0x040fe20007ffe0ff */
[----:B------:R-:W4:Y:S01]  /*14520*/  I2F R173, R173 ;  /* 0x000000ad00ad7306 */ /* 0x000f220000201400 */
[C---:B------:R-:W-:Y:S02]  /*14530*/  IADD3 R0, R168.reuse, 0x29, RZ ;  /* 0x00000029a8007810 */ /* 0x040fe40007ffe0ff */
[C---:B------:R-:W-:Y:S01]  /*14540*/  IADD3 R167, R168.reuse, 0x30, RZ ;  /* 0x00000030a8a77810 */ /* 0x040fe20007ffe0ff */
[C---:B-1----:R-:W-:Y:S01]  /*14550*/  FFMA.FTZ R4, R179.reuse, UR23, R4 ;  /* 0x00000017b3047c23 */ /* 0x042fe20008010004 */
[C---:B------:R-:W-:Y:S01]  /*14560*/  IADD3 R2, R168.reuse, 0x31, RZ ;  /* 0x00000031a8027810 */ /* 0x040fe20007ffe0ff */
[----:B------:R-:W-:Y:S01]  /*14570*/  FFMA.FTZ R6, R179, UR23, R6 ;  /* 0x00000017b3067c23 */ /* 0x000fe20008010006 */
[----:B------:R-:W-:Y:S02]  /*14580*/  IADD3 R178, R168, 0x38, RZ ;  /* 0x00000038a8b27810 */ /* 0x000fe40007ffe0ff */
[----:B------:R-:W-:Y:S01]  /*14590*/  FMNMX.FTZ R176, R4, R3, !PT ;  /* 0x0000000304b07209 */ /* 0x000fe20007810000 */
[----:B------:R-:W1:Y:S01]  /*145a0*/  I2F R172, R172 ;  /* 0x000000ac00ac7306 */ /* 0x000e620000201400 */
[----:B------:R-:W-:Y:S01]  /*145b0*/  IADD3 R168, R168, 0x39, RZ ;  /* 0x00000039a8a87810 */ /* 0x000fe20007ffe0ff */
[C---:B---3--:R-:W-:Y:S02]  /*145c0*/  FFMA.FTZ R5, R174.reuse, UR23, R5 ;  /* 0x00000017ae057c23 */ /* 0x048fe40008010005 */
[----:B------:R-:W-:Y:S03]  /*145d0*/  FFMA.FTZ R7, R174, UR23, R7 ;  /* 0x00000017ae077c23 */ /* 0x000fe60008010007 */
[----:B------:R-:W-:Y:S03]  /*145e0*/  FMNMX.FTZ R181, R5, R176, !PT ;  /* 0x000000b005b57209 */ /* 0x000fe60007810000 */
[----:B------:R-:W3:Y:S01]  /*145f0*/  I2F R177, R177 ;  /* 0x000000b100b17306 */ /* 0x000ee20000201400 */
[C---:B----4-:R-:W-:Y:S02]  /*14600*/  FFMA.FTZ R8, R173.reuse, UR23, R8 ;  /* 0x00000017ad087c23 */ /* 0x050fe40008010008 */
[----:B------:R-:W-:Y:S03]  /*14610*/  FFMA.FTZ R10, R173, UR23, R10 ;  /* 0x00000017ad0a7c23 */ /* 0x000fe6000801000a */
[----:B------:R-:W-:Y:S04]  /*14620*/  FMNMX.FTZ R176, R8, R181, !PT ;  /* 0x000000b508b07209 */ /* 0x000fe80007810000 */
[----:B------:R-:W4:Y:S01]  /*14630*/  I2F R170, R170 ;  /* 0x000000aa00aa7306 */ /* 0x000f220000201400 */
[C---:B-1----:R-:W-:Y:S02]  /*14640*/  FFMA.FTZ R9, R172.reuse, UR23, R9 ;  /* 0x00000017ac097c23 */ /* 0x042fe40008010009 */
[----:B------:R-:W-:Y:S01]  /*14650*/  FFMA.FTZ R11, R172, UR23, R11 ;  /* 0x00000017ac0b7c23 */ /* 0x000fe2000801000b */
[----:B------:R-:W-:Y:S02]  /*14660*/  FMNMX.FTZ R172, R6, R165, !PT ;  /* 0x000000a506ac7209 */ /* 0x000fe40007810000 */
[----:B------:R-:W-:Y:S04]  /*14670*/  FMNMX.FTZ R179, R9, R176, !PT ;  /* 0x000000b009b37209 */ /* 0x000fe80007810000 */
[----:B------:R-:W1:Y:S01]  /*14680*/  I2F R175, R175 ;  /* 0x000000af00af7306 */ /* 0x000e620000201400 */
[C---:B---3--:R-:W-:Y:S02]  /*14690*/  FFMA.FTZ R12, R177.reuse, UR23, R12 ;  /* 0x00000017b10c7c23 */ /* 0x048fe4000801000c */
[----:B------:R-:W-:Y:S03]  /*146a0*/  FFMA.FTZ R14, R177, UR23, R14 ;  /* 0x00000017b10e7c23 */ /* 0x000fe6000801000e */
[----:B------:R-:W-:Y:S04]  /*146b0*/  FMNMX.FTZ R174, R12, R179, !PT ;  /* 0x000000b30cae7209 */ /* 0x000fe80007810000 */
[----:B------:R-:W3:Y:S01]  /*146c0*/  I2F R166, R166 ;  /* 0x000000a600a67306 */ /* 0x000ee20000201400 */
[C---:B----4-:R-:W-:Y:S02]  /*146d0*/  FFMA.FTZ R13, R170.reuse, UR23, R13 ;  /* 0x00000017aa0d7c23 */ /* 0x050fe4000801000d */
[----:B------:R-:W-:Y:S03]  /*146e0*/  FFMA.FTZ R15, R170, UR23, R15 ;  /* 0x00000017aa0f7c23 */ /* 0x000fe6000801000f */
[----:B------:R-:W-:Y:S04]  /*146f0*/  FMNMX.FTZ R179, R13, R174, !PT ;  /* 0x000000ae0db37209 */ /* 0x000fe80007810000 */
[----:B------:R-:W4:Y:S01]  /*14700*/  I2F R171, R171 ;  /* 0x000000ab00ab7306 */ /* 0x000f220000201400 */
[C---:B-1----:R-:W-:Y:S02]  /*14710*/  FFMA.FTZ R16, R175.reuse, UR23, R16 ;  /* 0x00000017af107c23 */ /* 0x042fe40008010010 */
[----:B------:R-:W-:Y:S03]  /*14720*/  FFMA.FTZ R18, R175, UR23, R18 ;  /* 0x00000017af127c23 */ /* 0x000fe60008010012 */
[----:B------:R-:W-:Y:S04]  /*14730*/  FMNMX.FTZ R174, R16, R179, !PT ;  /* 0x000000b310ae7209 */ /* 0x000fe80007810000 */
[----:B------:R-:W1:Y:S01]  /*14740*/  I2F R164, R164 ;  /* 0x000000a400a47306 */ /* 0x000e620000201400 */
[----:B------:R-:W-:Y:S01]  /*14750*/  FMNMX.FTZ R179, R7, R172, !PT ;  /* 0x000000ac07b37209 */ /* 0x000fe20007810000 */
[----:B---3--:R-:W-:Y:S03]  /*14760*/  FFMA.FTZ R17, R166, UR23, R17 ;  /* 0x00000017a6117c23 */ /* 0x008fe60008010011 */
[----:B------:R-:W-:Y:S01]  /*14770*/  FMNMX.FTZ R172, R10, R179, !PT ;  /* 0x000000b30aac7209 */ /* 0x000fe20007810000 */
[----:B------:R-:W-:Y:S03]  /*14780*/  FFMA.FTZ R19, R166, UR23, R19 ;  /* 0x00000017a6137c23 */ /* 0x000fe60008010013 */
[----:B------:R-:W-:Y:S01]  /*14790*/  FMNMX.FTZ R177, R11, R172, !PT ;  /* 0x000000ac0bb17209 */ /* 0x000fe20007810000 */
[----:B------:R-:W3:Y:S01]  /*147a0*/  I2F R169, R169 ;  /* 0x000000a900a97306 */ /* 0x000ee20000201400 */
[----:B------:R-:W-:Y:S02]  /*147b0*/  FMNMX.FTZ R181, R17, R174, !PT ;  /* 0x000000ae11b57209 */ /* 0x000fe40007810000 */
[----:B------:R-:W-:Y:S01]  /*147c0*/  FMNMX.FTZ R170, R14, R177, !PT ;  /* 0x000000b10eaa7209 */ /* 0x000fe20007810000 */
[C---:B----4-:R-:W-:Y:S02]  /*147d0*/  FFMA.FTZ R20, R171.reuse, UR23, R20 ;  /* 0x00000017ab147c23 */ /* 0x050fe40008010014 */
[----:B------:R-:W-:Y:S01]  /*147e0*/  FFMA.FTZ R22, R171, UR23, R22 ;  /* 0x00000017ab167c23 */ /* 0x000fe20008010016 */
[----:B------:R-:W-:Y:S02]  /*147f0*/  FMNMX.FTZ R175, R15, R170, !PT ;  /* 0x000000aa0faf7209 */ /* 0x000fe40007810000 */
[----:B------:R-:W-:Y:S01]  /*14800*/  FMNMX.FTZ R174, R20, R181, !PT ;  /* 0x000000b514ae7209 */ /* 0x000fe20007810000 */
[----:B------:R-:W4:Y:S01]  /*14810*/  I2F R0, R0 ;  /* 0x0000000000007306 */ /* 0x000f220000201400 */
[----:B------:R-:W-:Y:S01]  /*14820*/  FMNMX.FTZ R166, R18, R175, !PT ;  /* 0x000000af12a67209 */ /* 0x000fe20007810000 */
[C---:B-1----:R-:W-:Y:S03]  /*14830*/  FFMA.FTZ R21, R164.reuse, UR23, R21 ;  /* 0x00000017a4157c23 */ /* 0x042fe60008010015 */
[----:B------:R-:W-:Y:S01]  /*14840*/  FMNMX.FTZ R171, R19, R166, !PT ;  /* 0x000000a613ab7209 */ /* 0x000fe20007810000 */
[----:B------:R-:W-:Y:S01]  /*14850*/  FFMA.FTZ R23, R164, UR23, R23 ;  /* 0x00000017a4177c23 */ /* 0x000fe20008010017 */
[----:B------:R-:W-:Y:S03]  /*14860*/  FMNMX.FTZ R179, R21, R174, !PT ;  /* 0x000000ae15b37209 */ /* 0x000fe60007810000 */
[----:B------:R-:W1:Y:S01]  /*14870*/  I2F R167, R167 ;  /* 0x000000a700a77306 */ /* 0x000e620000201400 */
[----:B------:R-:W-:Y:S01]  /*14880*/  FMNMX.FTZ R166, R22, R171, !PT ;  /* 0x000000ab16a67209 */ /* 0x000fe20007810000 */
[C---:B---3--:R-:W-:Y:S02]  /*14890*/  FFMA.FTZ R24, R169.reuse, UR23, R24 ;  /* 0x00000017a9187c23 */ /* 0x048fe40008010018 */
[----:B------:R-:W-:Y:S01]  /*148a0*/  FFMA.FTZ R26, R169, UR23, R26 ;  /* 0x00000017a91a7c23 */ /* 0x000fe2000801001a */
[----:B------:R-:W-:Y:S02]  /*148b0*/  FMNMX.FTZ R169, R23, R166, !PT ;  /* 0x000000a617a97209 */ /* 0x000fe40007810000 */
[----:B------:R-:W-:Y:S03]  /*148c0*/  FMNMX.FTZ R172, R24, R179, !PT ;  /* 0x000000b318ac7209 */ /* 0x000fe60007810000 */
[----:B------:R-:W3:Y:S01]  /*148d0*/  I2F R2, R2 ;  /* 0x0000000200027306 */ /* 0x000ee20000201400 */
[C---:B----4-:R-:W-:Y:S02]  /*148e0*/  FFMA.FTZ R25, R0.reuse, UR23, R25 ;  /* 0x0000001700197c23 */ /* 0x050fe40008010019 */
[----:B------:R-:W-:Y:S01]  /*148f0*/  FFMA.FTZ R27, R0, UR23, R27 ;  /* 0x00000017001b7c23 */ /* 0x000fe2000801001b */
[----:B------:R-:W-:Y:S02]  /*14900*/  FMNMX.FTZ R0, R26, R169, !PT ;  /* 0x000000a91a007209 */ /* 0x000fe40007810000 */
        /* <DEDUP_REMOVED lines=8> */
[----:B------:R-:W-:Y:S01]  /*14990*/  FFMA.FTZ R31, R2, UR23, R31 ;  /* 0x00000017021f7c23 */ /* 0x000fe2000801001f */
[----:B------:R-:W-:Y:S02]  /*149a0*/  FMNMX.FTZ R2, R30, R167, !PT ;  /* 0x000000a71e027209 */ /* 0x000fe40007810000 */
[----:B------:R-:W-:Y:S02]  /*149b0*/  FMNMX.FTZ R175, R29, R170, !PT ;  /* 0x000000aa1daf7209 */ /* 0x000fe40007810000 */
[----:B------:R-:W-:Y:S01]  /*149c0*/  FMNMX.FTZ R167, R31, R2, !PT ;  /* 0x000000021fa77209 */ /* 0x000fe20007810000 */
[C---:B----4-:R-:W-:Y:S02]  /*149d0*/  FFMA.FTZ R32, R173.reuse, UR23, R32 ;  /* 0x00000017ad207c23 */ /* 0x050fe40008010020 */
        /* <DEDUP_REMOVED lines=8> */
[----:B------:R-:W3:Y:S01]  /*14a60*/  SHFL.BFLY PT, R167, R0, 0x2, 0x1f ;  /* 0x0c401f0000a77f89 */ /* 0x000ee200000e0000 */
[----:B-1----:R-:W-:Y:S02]  /*14a70*/  FMNMX.FTZ R171, R164, R171, !PT ;  /* 0x000000aba4ab7209 */ /* 0x002fe40007810000 */
[----:B------:R-:W-:Y:S01]  /*14a80*/  LOP3.LUT R164, R189, UR5, RZ, 0x3c, !PT ;  /* 0x00000005bda47c12 */ /* 0x000fe2000f8e3cff */
[----:B------:R-:W-:Y:S04]  /*14a90*/  UIADD3 UR5, UR32, -0x4ab325aa, URZ ;  /* 0xb54cda5620057890 */ /* 0x000fe8000fffe03f */
[----:B------:R-:W1:Y:S01]  /*14aa0*/  SHFL.BFLY PT, R2, R171, 0x1, 0x1f ;  /* 0x0c201f00ab027f89 */ /* 0x000e6200000e0000 */
[----:B------:R-:W-:Y:S01]  /*14ab0*/  IMAD.WIDE.U32 R168, R164, -0x326172a9, RZ ;  /* 0xcd9e8d57a4a87825 */ /* 0x000fe200078e00ff */
[----:B---3--:R-:W-:Y:S04]  /*14ac0*/  FMNMX.FTZ R167, R0, R167, !PT ;  /* 0x000000a700a77209 */ /* 0x008fe80007810000 */
[----:B--2---:R-:W-:Y:S02]  /*14ad0*/  LOP3.LUT R164, R169, UR16, R216, 0x96, !PT ;  /* 0x00000010a9a47c12 */ /* 0x004fe4000f8e96d8 */
[----:B------:R-:W2:Y:S01]  /*14ae0*/  SHFL.BFLY PT, R0, R167, 0x1, 0x1f ;  /* 0x0c201f00a7007f89 */ /* 0x000ea200000e0000 */
[----:B------:R-:W-:Y:S02]  /*14af0*/  LOP3.LUT R168, R195, UR15, R168, 0x96, !PT ;  /* 0x0000000fc3a87c12 */ /* 0x000fe4000f8e96a8 */
[----:B------:R-:W-:Y:S04]  /*14b00*/  IMAD.WIDE.U32 R196, R164, -0x2daee0ad, RZ ;  /* 0xd2511f53a4c47825 */ /* 0x000fe800078e00ff */
[----:B------:R-:W-:Y:S01]  /*14b10*/  IMAD.WIDE.U32 R168, R168, -0x2daee0ad, RZ ;  /* 0xd2511f53a8a87825 */ /* 0x000fe200078e00ff */
[----:B------:R-:W-:Y:S04]  /*14b20*/  LOP3.LUT R164, R197, UR14, R214, 0x96, !PT ;  /* 0x0000000ec5a47c12 */ /* 0x000fe8000f8e96d6 */
[----:B------:R-:W-:Y:S01]  /*14b30*/  LOP3.LUT R196, R169, UR12, R196, 0x96, !PT ;  /* 0x0000000ca9c47c12 */ /* 0x000fe2000f8e96c4 */
[----:B------:R-:W-:Y:S01]  /*14b40*/  IMAD.WIDE.U32 R202, R164, -0x326172a9, RZ ;  /* 0xcd9e8d57a4ca7825 */ /* 0x000fe200078e00ff */
[----:B-1----:R-:W-:Y:S03]  /*14b50*/  FMNMX.FTZ R2, R171, R2, !PT ;  /* 0x00000002ab027209 */ /* 0x002fe60007810000 */
[----:B------:R-:W-:Y:S01]  /*14b60*/  IMAD.WIDE.U32 R196, R196, -0x326172a9, RZ ;  /* 0xcd9e8d57c4c47825 */ /* 0x000fe200078e00ff */
[----:B------:R-:W-:Y:S02]  /*14b70*/  LOP3.LUT R164, R203, UR13, R194, 0x96, !PT ;  /* 0x0000000dcba47c12 */ /* 0x000fe4000f8e96c2 */
[C---:B------:R-:W-:Y:S01]  /*14b80*/  FSETP.NEU.FTZ.AND P4, PT, R2.reuse, -INF , PT ;  /* 0xff8000000200780b */ /* 0x040fe20003f9d000 */
[----:B------:R-:W-:Y:S01]  /*14b90*/  FMUL.FTZ R184, R2, c[0x0][0x23c] ;  /* 0x00008f0002b87a20 */ /* 0x000fe20000410000 */
[----:B------:R-:W-:Y:S01]  /*14ba0*/  LOP3.LUT R202, R197, UR11, R202, 0x96, !PT ;  /* 0x0000000bc5ca7c12 */ /* 0x000fe2000f8e96ca */
[----:B------:R-:W-:Y:S01]  /*14bb0*/  IMAD.WIDE.U32 R172, R164, -0x2daee0ad, RZ ;  /* 0xd2511f53a4ac7825 */ /* 0x000fe200078e00ff */
[----:B--2---:R-:W-:Y:S02]  /*14bc0*/  FMNMX.FTZ R0, R167, R0, !PT ;  /* 0x00000000a7007209 */ /* 0x004fe40007810000 */
[----:B------:R-:W-:Y:S01]  /*14bd0*/  FSEL R184, R184, RZ, P4 ;  /* 0x000000ffb8b87208 */ /* 0x000fe20002000000 */
[----:B------:R-:W-:Y:S01]  /*14be0*/  IMAD.WIDE.U32 R202, R202, -0x2daee0ad, RZ ;  /* 0xd2511f53caca7825 */ /* 0x000fe200078e00ff */
[----:B------:R-:W-:Y:S02]  /*14bf0*/  FSETP.NEU.FTZ.AND P4, PT, R0, -INF , PT ;  /* 0xff8000000000780b */ /* 0x000fe40003f9d000 */
[----:B------:R-:W-:Y:S01]  /*14c00*/  LOP3.LUT R168, R173, UR10, R168, 0x96, !PT ;  /* 0x0000000aada87c12 */ /* 0x000fe2000f8e96a8 */
[----:B------:R-:W-:Y:S01]  /*14c10*/  FFMA.FTZ R166, R4, c[0x0][0x23c], -R184 ;  /* 0x00008f0004a67a23 */ /* 0x000fe200000108b8 */
[----:B------:R-:W-:Y:S01]  /*14c20*/  LOP3.LUT R172, R203, UR8, R172, 0x96, !PT ;  /* 0x00000008cbac7c12 */ /* 0x000fe2000f8e96ac */
[----:B------:R-:W-:Y:S02]  /*14c30*/  FMUL.FTZ R4, R0, c[0x0][0x23c] ;  /* 0x00008f0000047a20 */ /* 0x000fe40000410000 */
[----:B------:R-:W-:Y:S01]  /*14c40*/  FFMA.FTZ R164, R5, c[0x0][0x23c], -R184 ;  /* 0x00008f0005a47a23 */ /* 0x000fe200000108b8 */
[----:B------:R-:W1:Y:S01]  /*14c50*/  MUFU.EX2 R182, R166 ;  /* 0x000000a600b67308 */ /* 0x000e620000000800 */
[----:B------:R-:W-:Y:S01]  /*14c60*/  IMAD.WIDE.U32 R172, R172, -0x326172a9, RZ ;  /* 0xcd9e8d57acac7825 */ /* 0x000fe200078e00ff */
[----:B------:R-:W-:Y:S02]  /*14c70*/  FSEL R183, R4, RZ, P4 ;  /* 0x000000ff04b77208 */ /* 0x000fe40002000000 */
[----:B------:R-:W-:Y:S01]  /*14c80*/  IADD3 R190, P4, R206, UR7, RZ ;  /* 0x00000007cebe7c10 */ /* 0x000fe2000ff9e0ff */
[----:B------:R-:W-:Y:S01]  /*14c90*/  IMAD.WIDE.U32 R168, R168, -0x326172a9, RZ ;  /* 0xcd9e8d57a8a87825 */ /* 0x000fe200078e00ff */
[----:B------:R-:W-:Y:S02]  /*14ca0*/  SHF.R.U32.HI R171, RZ, 0x18, R172 ;  /* 0x00000018ffab7819 */ /* 0x000fe400000116ac */
[----:B------:R-:W-:Y:S01]  /*14cb0*/  IADD3.X R191, R207, UR35, RZ, P4, !PT ;  /* 0x00000023cfbf7c10 */ /* 0x000fe2000a7fe4ff */
[--C-:B------:R-:W-:Y:S01]  /*14cc0*/  FFMA.FTZ R199, R7, c[0x0][0x23c], -R183.reuse ;  /* 0x00008f0007c77a23 */ /* 0x100fe200000108b7 */
[----:B------:R-:W2:Y:S01]  /*14cd0*/  MUFU.EX2 R203, R164 ;  /* 0x000000a400cb7308 */ /* 0x000ea20000000800 */
[--C-:B------:R-:W-:Y:S01]  /*14ce0*/  FFMA.FTZ R6, R6, c[0x0][0x23c], -R183.reuse ;  /* 0x00008f0006067a23 */ /* 0x100fe200000108b7 */
[----:B------:R-:W-:Y:S01]  /*14cf0*/  LOP3.LUT R5, R173, UR5, R168, 0x96, !PT ;  /* 0x00000005ad057c12 */ /* 0x000fe2000f8e96a8 */
[--C-:B------:R-:W-:Y:S01]  /*14d00*/  FFMA.FTZ R200, R8, c[0x0][0x23c], -R184.reuse ;  /* 0x00008f0008c87a23 */ /* 0x100fe200000108b8 */
[----:B------:R-:W-:Y:S01]  /*14d10*/  LOP3.LUT R8, R172, 0xffff, RZ, 0xc0, !PT ;  /* 0x0000ffffac087812 */ /* 0x000fe200078ec0ff */
[----:B------:R-:W-:Y:S01]  /*14d20*/  FFMA.FTZ R193, R9, c[0x0][0x23c], -R184 ;  /* 0x00008f0009c17a23 */ /* 0x000fe200000108b8 */
[C---:B------:R-:W-:Y:S01]  /*14d30*/  LOP3.LUT R4, R5.reuse, 0xffff, RZ, 0xc0, !PT ;  /* 0x0000ffff05047812 */ /* 0x040fe200078ec0ff */
[--C-:B------:R-:W-:Y:S01]  /*14d40*/  FFMA.FTZ R201, R10, c[0x0][0x23c], -R183.reuse ;  /* 0x00008f000ac97a23 */ /* 0x100fe200000108b7 */
[----:B------:R-:W-:Y:S01]  /*14d50*/  LOP3.LUT R167, R5, 0xff, RZ, 0xc0, !PT ;  /* 0x000000ff05a77812 */ /* 0x000fe200078ec0ff */
[----:B------:R-:W-:Y:S01]  /*14d60*/  IMAD.MOV.U32 R10, RZ, RZ, R183 ;  /* 0x000000ffff0a7224 */ /* 0x000fe200078e00b7 */
[----:B------:R-:W-:Y:S01]  /*14d70*/  MUFU.EX2 R187, R6 ;  /* 0x0000000600bb7308 */ /* 0x000fe20000000800 */
[----:B------:R-:W-:Y:S01]  /*14d80*/  SHF.R.U32.HI R4, RZ, 0x8, R4 ;  /* 0x00000008ff047819 */ /* 0x000fe20000011604 */
[----:B------:R-:W-:Y:S01]  /*14d90*/  FFMA.FTZ R192, R12, c[0x0][0x23c], -R184 ;  /* 0x00008f000cc07a23 */ /* 0x000fe200000108b8 */
[----:B------:R-:W-:Y:S01]  /*14da0*/  ISETP.GE.U32.AND P6, PT, R252, R167, PT ;  /* 0x000000a7fc00720c */ /* 0x000fe20003fc6070 */
[----:B------:R-:W-:Y:S01]  /*14db0*/  FFMA.FTZ R198, R11, c[0x0][0x23c], -R10 ;  /* 0x00008f000bc67a23 */ /* 0x000fe2000001080a */
[----:B------:R-:W-:Y:S01]  /*14dc0*/  LOP3.LUT R7, R4, 0xffff, RZ, 0xc0, !PT ;  /* 0x0000ffff04077812 */ /* 0x000fe200078ec0ff */
[----:B------:R-:W-:Y:S01]  /*14dd0*/  FFMA.FTZ R12, R16, c[0x0][0x23c], -R184 ;  /* 0x00008f00100c7a23 */ /* 0x000fe200000108b8 */
[----:B------:R-:W-:Y:S01]  /*14de0*/  LOP3.LUT R4, R173, UR5, R168, 0x96, !PT ;  /* 0x00000005ad047c12 */ /* 0x000fe2000f8e96a8 */
[----:B-1----:R-:W-:Y:S01]  /*14df0*/  IMAD.MOV.U32 R11, RZ, RZ, R182 ;  /* 0x000000ffff0b7224 */ /* 0x002fe200078e00b6 */
[C---:B------:R-:W-:Y:S01]  /*14e00*/  ISETP.GE.U32.AND P5, PT, R252.reuse, R7, PT ;  /* 0x00000007fc00720c */ /* 0x040fe20003fa6070 */
[----:B------:R-:W1:Y:S01]  /*14e10*/  MUFU.EX2 R199, R199 ;  /* 0x000000c700c77308 */ /* 0x000e620000000800 */
[--C-:B------:R-:W-:Y:S01]  /*14e20*/  SHF.R.U32.HI R7, RZ, 0x18, R5.reuse ;  /* 0x00000018ff077819 */ /* 0x100fe20000011605 */
[----:B------:R-:W-:Y:S01]  /*14e30*/  FFMA.FTZ R185, R25, c[0x0][0x23c], -R184 ;  /* 0x00008f0019b97a23 */ /* 0x000fe200000108b8 */
[----:B------:R-:W-:Y:S01]  /*14e40*/  SHF.R.U32.HI R5, RZ, 0x10, R5 ;  /* 0x00000010ff057819 */ /* 0x000fe20000011605 */
[----:B------:R-:W-:Y:S01]  /*14e50*/  IMAD.MOV.U32 R25, RZ, RZ, R10 ;  /* 0x000000ffff197224 */ /* 0x000fe200078e000a */
[----:B--2---:R-:W-:Y:S01]  /*14e60*/  F2FP.PACK_AB R180, R203, R182 ;  /* 0x000000b6cbb4723e */ /* 0x004fe200000000ff */
[--C-:B------:R-:W-:Y:S01]  /*14e70*/  FFMA.FTZ R204, R17, c[0x0][0x23c], -R184.reuse ;  /* 0x00008f0011cc7a23 */ /* 0x100fe200000108b8 */
[----:B------:R-:W-:Y:S01]  /*14e80*/  ISETP.GE.U32.AND P4, PT, R252, R7, PT ;  /* 0x00000007fc00720c */ /* 0x000fe20003f86070 */
[----:B------:R-:W-:Y:S01]  /*14e90*/  FFMA.FTZ R181, R29, c[0x0][0x23c], -R184 ;  /* 0x00008f001db57a23 */ /* 0x000fe200000108b8 */
[----:B------:R-:W-:Y:S01]  /*14ea0*/  SHF.R.U32.HI R164, RZ, 0x10, R172 ;  /* 0x00000010ffa47819 */ /* 0x000fe200000116ac */
[----:B------:R-:W-:Y:S01]  /*14eb0*/  @!P6 HADD2 R251, -R180.H0_H0, -RZ.H0_H0 ;  /* 0xa00000ffb4fbe230 */ /* 0x000fe20000000900 */
[----:B------:R-:W-:Y:S01]  /*14ec0*/  PRMT R179, R180, 0x7632, R179 ;  /* 0x00007632b4b37816 */ /* 0x000fe200000000b3 */
[----:B------:R-:W-:Y:S01]  /*14ed0*/  MUFU.EX2 R200, R200 ;  /* 0x000000c800c87308 */ /* 0x000fe20000000800 */
[----:B------:R-:W-:Y:S01]  /*14ee0*/  LOP3.LUT R5, R5, 0xff, RZ, 0xc0, !PT ;  /* 0x000000ff05057812 */ /* 0x000fe200078ec0ff */
[--C-:B------:R-:W-:Y:S01]  /*14ef0*/  FFMA.FTZ R186, R24, c[0x0][0x23c], -R184.reuse ;  /* 0x00008f0018ba7a23 */ /* 0x100fe200000108b8 */
[----:B------:R-:W-:Y:S01]  /*14f00*/  PRMT R168, R180, 0x5410, R179 ;  /* 0x00005410b4a87816 */ /* 0x000fe200000000b3 */
[----:B------:R-:W-:Y:S01]  /*14f10*/  @!P5 HADD2 R250, -R179.H0_H0, -RZ.H0_H0 ;  /* 0xa00000ffb3fad230 */ /* 0x000fe20000000900 */
[----:B------:R-:W-:Y:S01]  /*14f20*/  @!P6 PRMT R180, R251, 0x5410, RZ ;  /* 0x00005410fbb4e816 */ /* 0x000fe200000000ff */
[--C-:B------:R-:W-:Y:S01]  /*14f30*/  FFMA.FTZ R182, R28, c[0x0][0x23c], -R184.reuse ;  /* 0x00008f001cb67a23 */ /* 0x100fe200000108b8 */
[----:B------:R-:W-:Y:S01]  /*14f40*/  ISETP.GE.U32.AND P6, PT, R252, R5, PT ;  /* 0x00000005fc00720c */ /* 0x000fe20003fc6070 */
[----:B------:R-:W-:Y:S01]  /*14f50*/  FFMA.FTZ R13, R13, c[0x0][0x23c], -R184 ;  /* 0x00008f000d0d7a23 */ /* 0x000fe200000108b8 */
[----:B------:R-:W-:Y:S01]  /*14f60*/  SHF.R.U32.HI R5, RZ, 0x10, R172 ;  /* 0x00000010ff057819 */ /* 0x000fe200000116ac */
[----:B------:R-:W2:Y:S01]  /*14f70*/  MUFU.EX2 R193, R193 ;  /* 0x000000c100c17308 */ /* 0x000ea20000000800 */
[----:B------:R-:W-:Y:S01]  /*14f80*/  LOP3.LUT R164, R164, 0xff, RZ, 0xc0, !PT ;  /* 0x000000ffa4a47812 */ /* 0x000fe200078ec0ff */
[----:B------:R-:W-:Y:S01]  /*14f90*/  FFMA.FTZ R183, R32, c[0x0][0x23c], -R184 ;  /* 0x00008f0020b77a23 */ /* 0x000fe200000108b8 */
[----:B-1----:R-:W-:Y:S01]  /*14fa0*/  F2FP.PACK_AB R178, R199, R187 ;  /* 0x000000bbc7b2723e */ /* 0x002fe200000000ff */
[----:B------:R-:W-:Y:S01]  /*14fb0*/  STG.E.U16 [R206.64], R180 ;  /* 0x000000b4ce007986 */ /* 0x000fe2000c10151a */
[----:B------:R-:W-:Y:S01]  /*14fc0*/  LOP3.LUT R6, R172, 0xff, RZ, 0xc0, !PT ;  /* 0x000000ffac067812 */ /* 0x000fe200078ec0ff */
[----:B------:R-:W-:Y:S01]  /*14fd0*/  FFMA.FTZ R28, R27, c[0x0][0x23c], -R25 ;  /* 0x00008f001b1c7a23 */ /* 0x000fe20000010819 */
[----:B------:R-:W-:Y:S01]  /*14fe0*/  PRMT R177, R178, 0x7632, R177 ;  /* 0x00007632b2b17816 */ /* 0x000fe200000000b1 */
[----:B------:R-:W-:Y:S01]  /*14ff0*/  IMAD.MOV.U32 R27, RZ, RZ, R187 ;  /* 0x000000ffff1b7224 */ /* 0x000fe200078e00bb */
[----:B------:R-:W-:Y:S01]  /*15000*/  LOP3.LUT R196, R169, UR9, R196, 0x96, !PT ;  /* 0x00000009a9c47c12 */ /* 0x000fe2000f8e96c4 */
[----:B------:R-:W-:Y:S01]  /*15010*/  MUFU.EX2 R201, R201 ;  /* 0x000000c900c97308 */ /* 0x000fe20000000800 */
[----:B------:R-:W-:Y:S01]  /*15020*/  LOP3.LUT R169, R172, 0xff, RZ, 0xc0, !PT ;  /* 0x000000ffaca97812 */ /* 0x000fe200078ec0ff */
[----:B------:R-:W-:Y:S01]  /*15030*/  @!P4 HADD2 R248, -R177.H0_H0, -RZ.H0_H0 ;  /* 0xa00000ffb1f8c230 */ /* 0x000fe20000000900 */
[----:B------:R-:W-:Y:S01]  /*15040*/  LOP3.LUT R5, R5, 0xff, RZ, 0xc0, !PT ;  /* 0x000000ff05057812 */ /* 0x000fe200078ec0ff */
[----:B------:R-:W-:Y:S01]  /*15050*/  @!P6 HADD2 R249, -R178.H0_H0, -RZ.H0_H0 ;  /* 0xa00000ffb2f9e230 */ /* 0x000fe20000000900 */
[----:B------:R-:W-:Y:S01]  /*15060*/  SHF.R.U32.HI R9, RZ, 0x8, R8 ;  /* 0x00000008ff097819 */ /* 0x000fe20000011608 */
[----:B------:R-:W-:Y:S01]  /*15070*/  IMAD.WIDE.U32 R196, R196, -0x2daee0ad, RZ ;  /* 0xd2511f53c4c47825 */ /* 0x000fe200078e00ff */
[----:B------:R-:W-:Y:S02]  /*15080*/  PRMT R171, R164, 0x5410, R171 ;  /* 0x00005410a4ab7816 */ /* 0x000fe400000000ab */
[----:B------:R-:W-:Y:S01]  /*15090*/  SHF.R.U32.HI R8, RZ, 0x10, R4 ;  /* 0x00000010ff087819 */ /* 0x000fe20000011604 */
[----:B------:R-:W1:Y:S01]  /*150a0*/  MUFU.EX2 R198, R198 ;  /* 0x000000c600c67308 */ /* 0x000e620000000800 */
[----:B------:R-:W-:Y:S01]  /*150b0*/  LOP3.LUT R164, R4, 0xffff, RZ, 0xc0, !PT ;  /* 0x0000ffff04a47812 */ /* 0x000fe200078ec0ff */
[----:B------:R-:W-:Y:S01]  /*150c0*/  FFMA.FTZ R187, R31, c[0x0][0x23c], -R25 ;  /* 0x00008f001fbb7a23 */ /* 0x000fe20000010819 */
[----:B------:R-:W-:Y:S01]  /*150d0*/  LOP3.LUT R7, R172, 0xffff, RZ, 0xc0, !PT ;  /* 0x0000ffffac077812 */ /* 0x000fe200078ec0ff */
[----:B------:R-:W-:Y:S01]  /*150e0*/  IMAD.MOV.U32 R24, RZ, RZ, R13 ;  /* 0x000000ffff187224 */ /* 0x000fe200078e000d */
[----:B------:R-:W-:Y:S01]  /*150f0*/  @!P5 PRMT R179, R250, 0x5410, RZ ;  /* 0x00005410fab3d816 */ /* 0x000fe200000000ff */
[----:B------:R-:W-:Y:S01]  /*15100*/  IMAD.MOV.U32 R13, RZ, RZ, R192 ;  /* 0x000000ffff0d7224 */ /* 0x000fe200078e00c0 */
[----:B------:R-:W-:Y:S01]  /*15110*/  ISETP.GE.U32.AND P5, PT, R252, R169, PT ;  /* 0x000000a9fc00720c */ /* 0x000fe20003fa6070 */
[----:B------:R-:W-:Y:S01]  /*15120*/  FFMA.FTZ R192, R30, c[0x0][0x23c], -R25 ;  /* 0x00008f001ec07a23 */ /* 0x000fe20000010819 */
[----:B------:R-:W-:Y:S01]  /*15130*/  PRMT R169, R178, 0x5410, R177 ;  /* 0x00005410b2a97816 */ /* 0x000fe200000000b1 */
[----:B------:R-:W-:Y:S01]  /*15140*/  STG.E.U16 [R206.64+0x2], R179 ;  /* 0x000002b3ce007986 */ /* 0x000fe2000c10151a */
[----:B------:R-:W-:Y:S01]  /*15150*/  @!P4 PRMT R177, R248, 0x5410, RZ ;  /* 0x00005410f8b1c816 */ /* 0x000fe200000000ff */
[----:B------:R-:W-:Y:S01]  /*15160*/  MUFU.EX2 R204, R204 ;  /* 0x000000cc00cc7308 */ /* 0x000fe20000000800 */
[----:B------:R-:W-:Y:S02]  /*15170*/  ISETP.GE.U32.AND P4, PT, R252, R5, PT ;  /* 0x00000005fc00720c */ /* 0x000fe40003f86070 */
[----:B------:R-:W-:Y:S01]  /*15180*/  PRMT R6, R6, 0x5410, R9 ;  /* 0x0000541006067816 */ /* 0x000fe20000000009 */
[----:B------:R-:W-:Y:S01]  /*15190*/  STG.E.U16 [R190.64+0x2], R177 ;  /* 0x000002b1be007986 */ /* 0x000fe2000c10151a */
[----:B------:R-:W-:Y:S02]  /*151a0*/  LOP3.LUT R9, R8, 0xff, RZ, 0xc0, !PT ;  /* 0x000000ff08097812 */ /* 0x000fe400078ec0ff */
[----:B------:R-:W-:Y:S02]  /*151b0*/  LOP3.LUT R5, R4, 0xff, RZ, 0xc0, !PT ;  /* 0x000000ff04057812 */ /* 0x000fe400078ec0ff */
[----:B------:R-:W-:Y:S01]  /*151c0*/  SHF.R.U32.HI R4, RZ, 0x18, R4 ;  /* 0x00000018ff047819 */ /* 0x000fe20000011604 */
[----:B------:R-:W-:Y:S01]  /*151d0*/  MUFU.EX2 R192, R192 ;  /* 0x000000c000c07308 */ /* 0x000fe20000000800 */
[----:B------:R-:W-:Y:S02]  /*151e0*/  SHF.R.U32.HI R164, RZ, 0x8, R164 ;  /* 0x00000008ffa47819 */ /* 0x000fe400000116a4 */
[----:B------:R-:W-:Y:S02]  /*151f0*/  SHF.R.U32.HI R8, RZ, 0x8, R7 ;  /* 0x00000008ff087819 */ /* 0x000fe40000011607 */
[----:B------:R-:W-:Y:S01]  /*15200*/  PRMT R5, R5, 0x5410, R164 ;  /* 0x0000541005057816 */ /* 0x000fe200000000a4 */
[----:B------:R-:W-:Y:S01]  /*15210*/  FADD.FTZ R164, -R2, R3 ;  /* 0x0000000302a47221 */ /* 0x000fe20000010100 */
[----:B------:R-:W-:Y:S01]  /*15220*/  PRMT R7, R9, 0x5410, R4 ;  /* 0x0000541009077816 */ /* 0x000fe20000000004 */
[----:B------:R-:W-:Y:S01]  /*15230*/  FADD.FTZ R4, -R0, R165 ;  /* 0x000000a500047221 */ /* 0x000fe20000010100 */
[----:B------:R-:W-:Y:S01]  /*15240*/  SHF.R.U32.HI R167, RZ, 0x18, R172 ;  /* 0x00000018ffa77819 */ /* 0x000fe200000116ac */
[----:B------:R-:W-:Y:S01]  /*15250*/  FMUL.FTZ R164, R164, c[0x0][0x23c] ;  /* 0x00008f00a4a47a20 */ /* 0x000fe20000410000 */
[----:B------:R-:W3:Y:S01]  /*15260*/  LDSM.16.MT88.4 R172, [R212+0x18000] ;  /* 0x01800000d4ac783b */ /* 0x000ee20000004200 */
[----:B------:R-:W-:Y:S01]  /*15270*/  FMUL.FTZ R3, R4, c[0x0][0x23c] ;  /* 0x00008f0004037a20 */ /* 0x000fe20000410000 */
[----:B--2---:R-:W-:Y:S02]  /*15280*/  F2FP.PACK_AB R176, R193, R200 ;  /* 0x000000c8c1b0723e */ /* 0x004fe400000000ff */
[C---:B------:R-:W-:Y:S01]  /*15290*/  PRMT R16, R252.reuse, 0x7054, R252 ;  /* 0x00007054fc107816 */ /* 0x040fe200000000fc */
[----:B------:R-:W2:Y:S01]  /*152a0*/  MUFU.EX2 R164, R164 ;  /* 0x000000a400a47308 */ /* 0x000ea20000000800 */
[----:B------:R-:W-:Y:S01]  /*152b0*/  @!P6 PRMT R178, R249, 0x5410, RZ ;  /* 0x00005410f9b2e816 */ /* 0x000fe200000000ff */
[----:B------:R-:W-:Y:S01]  /*152c0*/  @!P5 HADD2 R247, -R176.H0_H0, -RZ.H0_H0 ;  /* 0xa00000ffb0f7d230 */ /* 0x000fe20000000900 */
[----:B------:R-:W-:Y:S01]  /*152d0*/  ISETP.GE.U32.AND P6, PT, R252, R167, PT ;  /* 0x000000a7fc00720c */ /* 0x000fe20003fc6070 */
[--C-:B------:R-:W-:Y:S01]  /*152e0*/  HSET2.LE.AND R5, R5, R16.reuse, PT ;  /* 0x0000001005057233 */ /* 0x100fe20003803000 */
[----:B------:R-:W-:Y:S01]  /*152f0*/  PRMT R167, R176, 0x7632, R167 ;  /* 0x00007632b0a77816 */ /* 0x000fe200000000a7 */
[--C-:B------:R-:W-:Y:S01]  /*15300*/  HSET2.LE.AND R4, R7, R16.reuse, PT ;  /* 0x0000001007047233 */ /* 0x100fe20003803000 */
[----:B------:R-:W-:Y:S01]  /*15310*/  LOP3.LUT R9, R8, 0xffff, RZ, 0xc0, !PT ;  /* 0x0000ffff08097812 */ /* 0x000fe200078ec0ff */
[----:B------:R-:W-:Y:S01]  /*15320*/  IMAD.MOV.U32 R8, RZ, RZ, R188 ;  /* 0x000000ffff087224 */ /* 0x000fe200078e00bc */
[----:B------:R-:W-:Y:S01]  /*15330*/  PRMT R170, R176, 0x5410, R167 ;  /* 0x00005410b0aa7816 */ /* 0x000fe200000000a7 */
[----:B------:R-:W4:Y:S01]  /*15340*/  MUFU.EX2 R3, R3 ;  /* 0x0000000300037308 */ /* 0x000f220000000800 */
[----:B------:R-:W-:Y:S01]  /*15350*/  @!P5 PRMT R176, R247, 0x5410, RZ ;  /* 0x00005410f7b0d816 */ /* 0x000fe200000000ff */
[--C-:B------:R-:W-:Y:S01]  /*15360*/  HSET2.LE.AND R171, R171, R16.reuse, PT ;  /* 0x00000010abab7233 */ /* 0x100fe20003803000 */
[----:B------:R-:W-:Y:S01]  /*15370*/  ISETP.GE.U32.AND P5, PT, R252, R9, PT ;  /* 0x00000009fc00720c */ /* 0x000fe20003fa6070 */
[----:B------:R-:W-:Y:S01]  /*15380*/  IMAD.MOV.U32 R9, RZ, RZ, R189 ;  /* 0x000000ffff097224 */ /* 0x000fe200078e00bd */
[----:B------:R-:W-:Y:S01]  /*15390*/  LOP3.LUT R168, R5, R168, RZ, 0xc0, !PT ;  /* 0x000000a805a87212 */ /* 0x000fe200078ec0ff */
[----:B------:R-:W-:Y:S01]  /*153a0*/  FFMA.FTZ R189, R20, c[0x0][0x23c], -R184 ;  /* 0x00008f0014bd7a23 */ /* 0x000fe200000108b8 */
[----:B------:R-:W-:Y:S01]  /*153b0*/  HSET2.LE.AND R5, R6, R16, PT ;  /* 0x0000001006057233 */ /* 0x000fe20003803000 */
[----:B------:R-:W-:Y:S01]  /*153c0*/  IMAD.MOV.U32 R20, RZ, RZ, R11 ;  /* 0x000000ffff147224 */ /* 0x000fe200078e000b */
[----:B-1----:R-:W-:Y:S01]  /*153d0*/  F2FP.PACK_AB R166, R198, R201 ;  /* 0x000000c9c6a6723e */ /* 0x002fe200000000ff */
[----:B------:R-:W-:Y:S01]  /*153e0*/  IMAD.MOV.U32 R16, RZ, RZ, R8 ;  /* 0x000000ffff107224 */ /* 0x000fe200078e0008 */
[----:B------:R-:W-:Y:S01]  /*153f0*/  LOP3.LUT R169, R4, R169, RZ, 0xc0, !PT ;  /* 0x000000a904a97212 */ /* 0x000fe200078ec0ff */
[----:B------:R-:W-:Y:S01]  /*15400*/  IMAD.MOV.U32 R17, RZ, RZ, R9 ;  /* 0x000000ffff117224 */ /* 0x000fe200078e0009 */
[----:B------:R-:W-:Y:S01]  /*15410*/  PRMT R165, R166, 0x7632, R165 ;  /* 0x00007632a6a57816 */ /* 0x000fe200000000a5 */
[C---:B--2---:R-:W-:Y:S01]  /*15420*/  FMUL.FTZ R8, R164.reuse, R156 ;  /* 0x0000009ca4087220 */ /* 0x044fe20000410000 */
[----:B------:R-:W-:Y:S01]  /*15430*/  LOP3.LUT R170, R5, R170, RZ, 0xc0, !PT ;  /* 0x000000aa05aa7212 */ /* 0x000fe200078ec0ff */
[----:B------:R-:W-:Y:S01]  /*15440*/  FMUL.FTZ R9, R164, R157 ;  /* 0x0000009da4097220 */ /* 0x000fe20000410000 */
[----:B------:R-:W-:Y:S01]  /*15450*/  PRMT R4, R166, 0x5410, R165 ;  /* 0x00005410a6047816 */ /* 0x000fe200000000a5 */
[C---:B------:R-:W-:Y:S01]  /*15460*/  FMUL.FTZ R5, R164.reuse, R161 ;  /* 0x000000a1a4057220 */ /* 0x040fe20000410000 */
[--C-:B------:R-:W-:Y:S01]  /*15470*/  LOP3.LUT R205, R197, UR4, R202.reuse, 0x96, !PT ;  /* 0x00000004c5cd7c12 */ /* 0x100fe2000f8e96ca */
[C---:B------:R-:W-:Y:S01]  /*15480*/  FMUL.FTZ R36, R164.reuse, R36 ;  /* 0x00000024a4247220 */ /* 0x040fe20000410000 */
[----:B------:R-:W-:Y:S01]  /*15490*/  LOP3.LUT R171, R171, R4, RZ, 0xc0, !PT ;  /* 0x00000004abab7212 */ /* 0x000fe200078ec0ff */
[----:B------:R-:W-:Y:S01]  /*154a0*/  FMUL.FTZ R4, R164, R160 ;  /* 0x000000a0a4047220 */ /* 0x000fe20000410000 */
[----:B------:R-:W-:Y:S01]  /*154b0*/  @!P5 HADD2 R246, -R167.H0_H0, -RZ.H0_H0 ;  /* 0xa00000ffa7f6d230 */ /* 0x000fe20000000900 */
[C---:B----4-:R-:W-:Y:S01]  /*154c0*/  FMUL.FTZ R10, R3.reuse, R158 ;  /* 0x0000009e030a7220 */ /* 0x050fe20000410000 */
[----:B------:R-:W-:Y:S01]  /*154d0*/  STG.E.U16 [R190.64], R178 ;  /* 0x000000b2be007986 */ /* 0x000fe2000c10151a */
[C---:B------:R-:W-:Y:S01]  /*154e0*/  FMUL.FTZ R11, R3.reuse, R159 ;  /* 0x0000009f030b7220 */ /* 0x040fe20000410000 */
[----:B------:R-:W-:Y:S01]  /*154f0*/  @!P4 HADD2 R245, -R166.H0_H0, -RZ.H0_H0 ;  /* 0xa00000ffa6f5c230 */ /* 0x000fe20000000900 */
[C---:B------:R-:W-:Y:S01]  /*15500*/  FMUL.FTZ R6, R3.reuse, R162 ;  /* 0x000000a203067220 */ /* 0x040fe20000410000 */
[----:B------:R-:W1:Y:S01]  /*15510*/  LDSM.16.MT88.4 R156, [R210+0x18000] ;  /* 0x01800000d29c783b */ /* 0x000e620000004200 */
[----:B------:R-:W-:Y:S01]  /*15520*/  FMUL.FTZ R7, R3, R163 ;  /* 0x000000a303077220 */ /* 0x000fe20000410000 */
[----:B------:R-:W-:Y:S01]  /*15530*/  @!P5 PRMT R167, R246, 0x5410, RZ ;  /* 0x00005410f6a7d816 */ /* 0x000fe200000000ff */
[--C-:B------:R-:W-:Y:S01]  /*15540*/  FFMA.FTZ R162, R35, c[0x0][0x23c], -R25.reuse ;  /* 0x00008f0023a27a23 */ /* 0x100fe20000010819 */
[----:B------:R-:W-:Y:S01]  /*15550*/  @!P4 PRMT R166, R245, 0x5410, RZ ;  /* 0x00005410f5a6c816 */ /* 0x000fe200000000ff */
[----:B------:R-:W-:Y:S01]  /*15560*/  FMUL.FTZ R37, R164, R37 ;  /* 0x00000025a4257220 */ /* 0x000fe20000410000 */
[----:B------:R-:W-:Y:S01]  /*15570*/  @!P6 HADD2 R244, -R165.H0_H0, -RZ.H0_H0 ;  /* 0xa00000ffa5f4e230 */ /* 0x000fe20000000900 */
[C---:B------:R-:W-:Y:S01]  /*15580*/  FMUL.FTZ R38, R3.reuse, R38 ;  /* 0x0000002603267220 */ /* 0x040fe20000410000 */
[C---:B---3--:R-:W-:Y:S01]  /*15590*/  HMMA.16816.F32 R4, R168.reuse, R172, R4 ;  /* 0x000000aca804723c */ /* 0x048fe20000001804 */
[----:B------:R-:W2:Y:S01]  /*155a0*/  LDL.LU R35, [R1+0x6c] ;  /* 0x00006c0001237983 */ /* 0x000ea20000300800 */
[----:B------:R-:W-:Y:S01]  /*155b0*/  FMUL.FTZ R39, R3, R39 ;  /* 0x0000002703277220 */ /* 0x000fe20000410000 */
[----:B------:R-:W-:Y:S01]  /*155c0*/  @!P6 PRMT R165, R244, 0x5410, RZ ;  /* 0x00005410f4a5e816 */ /* 0x000fe200000000ff */
[C---:B------:R-:W-:Y:S01]  /*155d0*/  FMUL.FTZ R40, R164.reuse, R40 ;  /* 0x00000028a4287220 */ /* 0x040fe20000410000 */
[----:B------:R-:W-:Y:S01]  /*155e0*/  STG.E.U16 [R206.64+0x10], R176 ;  /* 0x000010b0ce007986 */ /* 0x000fe2000c10151a */
[C---:B------:R-:W-:Y:S01]  /*155f0*/  FMUL.FTZ R41, R164.reuse, R41 ;  /* 0x00000029a4297220 */ /* 0x040fe20000410000 */
[----:B------:R-:W-:Y:S01]  /*15600*/  LOP3.LUT R202, R197, UR4, R202, 0x96, !PT ;  /* 0x00000004c5ca7c12 */ /* 0x000fe2000f8e96ca */
[C---:B------:R-:W-:Y:S01]  /*15610*/  HMMA.16816.F32 R8, R168.reuse, R174, R8 ;  /* 0x000000aea808723c */ /* 0x040fe20000001808 */
[----:B------:R-:W-:Y:S03]  /*15620*/  STG.E.U16 [R206.64+0x12], R167 ;  /* 0x000012a7ce007986 */ /* 0x000fe6000c10151a */
[C---:B------:R-:W-:Y:S01]  /*15630*/  FMUL.FTZ R42, R3.reuse, R42 ;  /* 0x0000002a032a7220 */ /* 0x040fe20000410000 */
[----:B------:R-:W-:Y:S01]  /*15640*/  STG.E.U16 [R190.64+0x12], R165 ;  /* 0x000012a5be007986 */ /* 0x000fe2000c10151a */
[C---:B------:R-:W-:Y:S02]  /*15650*/  FMUL.FTZ R43, R3.reuse, R43 ;  /* 0x0000002b032b7220 */ /* 0x040fe40000410000 */
[C---:B------:R-:W-:Y:S01]  /*15660*/  FMUL.FTZ R44, R164.reuse, R44 ;  /* 0x0000002ca42c7220 */ /* 0x040fe20000410000 */
[----:B------:R-:W-:Y:S03]  /*15670*/  STG.E.U16 [R190.64+0x10], R166 ;  /* 0x000010a6be007986 */ /* 0x000fe6000c10151a */
[C---:B------:R-:W-:Y:S02]  /*15680*/  FMUL.FTZ R45, R164.reuse, R45 ;  /* 0x0000002da42d7220 */ /* 0x040fe40000410000 */
[C---:B------:R-:W-:Y:S02]  /*15690*/  FMUL.FTZ R46, R3.reuse, R46 ;  /* 0x0000002e032e7220 */ /* 0x040fe40000410000 */
[C---:B------:R-:W-:Y:S02]  /*156a0*/  FMUL.FTZ R47, R3.reuse, R47 ;  /* 0x0000002f032f7220 */ /* 0x040fe40000410000 */
[C---:B------:R-:W-:Y:S02]  /*156b0*/  FMUL.FTZ R48, R164.reuse, R48 ;  /* 0x00000030a4307220 */ /* 0x040fe40000410000 */
[C---:B------:R-:W-:Y:S02]  /*156c0*/  FMUL.FTZ R49, R164.reuse, R49 ;  /* 0x00000031a4317220 */ /* 0x040fe40000410000 */
[C---:B------:R-:W-:Y:S01]  /*156d0*/  FMUL.FTZ R50, R3.reuse, R50 ;  /* 0x0000003203327220 */ /* 0x040fe20000410000 */
[C---:B-1----:R-:W-:Y:S01]  /*156e0*/  HMMA.16816.F32 R36, R168.reuse, R156, R36 ;  /* 0x0000009ca824723c */ /* 0x042fe20000001824 */
[C---:B------:R-:W-:Y:S02]  /*156f0*/  FMUL.FTZ R51, R3.reuse, R51 ;  /* 0x0000003303337220 */ /* 0x040fe40000410000 */
[C---:B------:R-:W-:Y:S02]  /*15700*/  FMUL.FTZ R52, R164.reuse, R52 ;  /* 0x00000034a4347220 */ /* 0x040fe40000410000 */
[C---:B------:R-:W-:Y:S02]  /*15710*/  FMUL.FTZ R53, R164.reuse, R53 ;  /* 0x00000035a4357220 */ /* 0x040fe40000410000 */
[C---:B------:R-:W-:Y:S01]  /*15720*/  FMUL.FTZ R54, R3.reuse, R54 ;  /* 0x0000003603367220 */ /* 0x040fe20000410000 */
[C---:B------:R-:W-:Y:S01]  /*15730*/  HMMA.16816.F32 R40, R168.reuse, R158, R40 ;  /* 0x0000009ea828723c */ /* 0x040fe20000001828 */
[----:B------:R-:W1:Y:S03]  /*15740*/  LDSM.16.MT88.4 R156, [R209+0x18000] ;  /* 0x01800000d19c783b */ /* 0x000e660000004200 */
[C---:B------:R-:W-:Y:S02]  /*15750*/  FMUL.FTZ R55, R3.reuse, R55 ;  /* 0x0000003703377220 */ /* 0x040fe40000410000 */
[C---:B------:R-:W-:Y:S02]  /*15760*/  FMUL.FTZ R56, R164.reuse, R56 ;  /* 0x00000038a4387220 */ /* 0x040fe40000410000 */
[C---:B------:R-:W-:Y:S04]  /*15770*/  FMUL.FTZ R57, R164.reuse, R57 ;  /* 0x00000039a4397220 */ /* 0x040fe80000410000 */
        /* <DEDUP_REMOVED lines=72> */
[----:B------:R-:W-:Y:S02]  /*15c00*/  FMUL.FTZ R121, R164, R121 ;  /* 0x00000079a4797220 */ /* 0x000fe40000410000 */
[C---:B------:R-:W-:Y:S02]  /*15c10*/  FMUL.FTZ R122, R3.reuse, R122 ;  /* 0x0000007a037a7220 */ /* 0x040fe40000410000 */
[----:B------:R-:W-:Y:S04]  /*15c20*/  FMUL.FTZ R123, R3, R123 ;  /* 0x0000007b037b7220 */ /* 0x000fe80000410000 */
[--C-:B------:R-:W-:Y:S02]  /*15c30*/  FFMA.FTZ R163, R34, c[0x0][0x23c], -R25.reuse ;  /* 0x00008f0022a37a23 */ /* 0x100fe40000010819 */
[----:B------:R-:W-:Y:S02]  /*15c40*/  IMAD.MOV.U32 R34, RZ, RZ, R12 ;  /* 0x000000ffff227224 */ /* 0x000fe400078e000c */
[--C-:B------:R-:W-:Y:S02]  /*15c50*/  FFMA.FTZ R160, R19, c[0x0][0x23c], -R25.reuse ;  /* 0x00008f0013a07a23 */ /* 0x100fe40000010819 */
[--C-:B------:R-:W-:Y:S02]  /*15c60*/  FFMA.FTZ R172, R15, c[0x0][0x23c], -R25.reuse ;  /* 0x00008f000fac7a23 */ /* 0x100fe40000010819 */
[--C-:B------:R-:W-:Y:S02]  /*15c70*/  FFMA.FTZ R161, R18, c[0x0][0x23c], -R25.reuse ;  /* 0x00008f0012a17a23 */ /* 0x100fe40000010819 */
[----:B------:R-:W-:Y:S02]  /*15c80*/  IMAD.MOV.U32 R32, RZ, RZ, R16 ;  /* 0x000000ffff207224 */ /* 0x000fe400078e0010 */
[--C-:B------:R-:W-:Y:S02]  /*15c90*/  FFMA.FTZ R173, R22, c[0x0][0x23c], -R25.reuse ;  /* 0x00008f0016ad7a23 */ /* 0x100fe40000010819 */
[----:B------:R-:W-:Y:S02]  /*15ca0*/  FMUL.FTZ R22, R3, R146 ;  /* 0x0000009203167220 */ /* 0x000fe40000410000 */
[--C-:B------:R-:W-:Y:S02]  /*15cb0*/  FFMA.FTZ R175, R23, c[0x0][0x23c], -R25.reuse ;  /* 0x00008f0017af7a23 */ /* 0x100fe40000010819 */
[----:B------:R-:W-:Y:S02]  /*15cc0*/  FMUL.FTZ R23, R3, R147 ;  /* 0x0000009303177220 */ /* 0x000fe40000410000 */
[--C-:B------:R-:W-:Y:S02]  /*15cd0*/  FFMA.FTZ R188, R21, c[0x0][0x23c], -R184.reuse ;  /* 0x00008f0015bc7a23 */ /* 0x100fe400000108b8 */
[----:B------:R-:W-:Y:S02]  /*15ce0*/  FFMA.FTZ R21, R26, c[0x0][0x23c], -R25 ;  /* 0x00008f001a157a23 */ /* 0x000fe40000010819 */
[----:B------:R-:W-:Y:S02]  /*15cf0*/  FFMA.FTZ R184, R33, c[0x0][0x23c], -R184 ;  /* 0x00008f0021b87a23 */ /* 0x000fe400000108b8 */
[----:B------:R-:W-:Y:S01]  /*15d00*/  IMAD.MOV.U32 R33, RZ, RZ, R17 ;  /* 0x000000ffff217224 */ /* 0x000fe200078e0011 */
[----:B------:R-:W-:Y:S01]  /*15d10*/  LOP3.LUT R17, R205, 0xff, RZ, 0xc0, !PT ;  /* 0x000000ffcd117812 */ /* 0x000fe200078ec0ff */
[----:B------:R-:W-:Y:S01]  /*15d20*/  FMUL.FTZ R12, R164, R152 ;  /* 0x00000098a40c7220 */ /* 0x000fe20000410000 */
[C---:B-1----:R-:W-:Y:S01]  /*15d30*/  HMMA.16816.F32 R68, R168.reuse, R156, R68 ;  /* 0x0000009ca844723c */ /* 0x042fe20000001844 */
[----:B------:R-:W-:Y:S01]  /*15d40*/  IMAD.MOV.U32 R152, RZ, RZ, R13 ;  /* 0x000000ffff987224 */ /* 0x000fe200078e000d */
[----:B------:R-:W-:Y:S01]  /*15d50*/  ISETP.GE.U32.AND P5, PT, R252, R17, PT ;  /* 0x00000011fc00720c */ /* 0x000fe20003fa6070 */
[C---:B------:R-:W-:Y:S01]  /*15d60*/  FMUL.FTZ R17, R164.reuse, R149 ;  /* 0x00000095a4117220 */ /* 0x040fe20000410000 */
[----:B------:R-:W-:Y:S01]  /*15d70*/  MUFU.EX2 R188, R188 ;  /* 0x000000bc00bc7308 */ /* 0x000fe20000000800 */
[----:B------:R-:W3:Y:S01]  /*15d80*/  LDL.LU R149, [R1+0x68] ;  /* 0x0000680001957983 */ /* 0x000ee20000300800 */
[----:B------:R-:W-:Y:S02]  /*15d90*/  FMUL.FTZ R13, R164, R153 ;  /* 0x00000099a40d7220 */ /* 0x000fe40000410000 */
[C---:B------:R-:W-:Y:S01]  /*15da0*/  HMMA.16816.F32 R72, R168.reuse, R158, R72 ;  /* 0x0000009ea848723c */ /* 0x040fe20000001848 */
[----:B------:R-:W1:Y:S03]  /*15db0*/  LDSM.16.MT88.4 R156, [R209+0x1a000] ;  /* 0x01a00000d19c783b */ /* 0x000e660000004200 */
[----:B------:R-:W-:Y:S02]  /*15dc0*/  IMAD.MOV.U32 R153, RZ, RZ, R28 ;  /* 0x000000ffff997224 */ /* 0x000fe400078e001c */
[----:B------:R-:W-:Y:S01]  /*15dd0*/  IMAD.MOV.U32 R26, RZ, RZ, R24 ;  /* 0x000000ffff1a7224 */ /* 0x000fe200078e0018 */
[----:B------:R-:W-:Y:S01]  /*15de0*/  MUFU.EX2 R152, R152 ;  /* 0x0000009800987308 */ /* 0x000fe20000000800 */
[----:B------:R-:W-:Y:S01]  /*15df0*/  FMUL.FTZ R19, R3, R151 ;  /* 0x0000009703137220 */ /* 0x000fe20000410000 */
[----:B------:R-:W-:Y:S03]  /*15e00*/  LDSM.16.MT88.4 R28, [R210+0x1e000] ;  /* 0x01e00000d21c783b */ /* 0x000fe60000004200 */
[----:B------:R-:W-:Y:S01]  /*15e10*/  FFMA.FTZ R174, R14, c[0x0][0x23c], -R25 ;  /* 0x00008f000eae7a23 */ /* 0x000fe20000010819 */
[----:B------:R-:W-:Y:S01]  /*15e20*/  LOP3.LUT R24, R205, 0xffff, RZ, 0xc0, !PT ;  /* 0x0000ffffcd187812 */ /* 0x000fe200078ec0ff */
[C---:B------:R-:W-:Y:S02]  /*15e30*/  FMUL.FTZ R14, R3.reuse, R154 ;  /* 0x0000009a030e7220 */ /* 0x040fe40000410000 */
[----:B------:R-:W-:Y:S01]  /*15e40*/  IMAD.MOV.U32 R154, RZ, RZ, R27 ;  /* 0x000000ffff9a7224 */ /* 0x000fe200078e001b */
[----:B------:R4:W1:Y:S01]  /*15e50*/  MUFU.EX2 R151, R26 ;  /* 0x0000001a00977308 */ /* 0x0008620000000800 */
[C---:B------:R-:W-:Y:S01]  /*15e60*/  FMUL.FTZ R27, R3.reuse, R143 ;  /* 0x0000008f031b7220 */ /* 0x040fe20000410000 */
[----:B------:R-:W-:Y:S01]  /*15e70*/  SHF.R.U32.HI R24, RZ, 0x8, R24 ;  /* 0x00000008ff187819 */ /* 0x000fe20000011618 */
[C---:B------:R-:W-:Y:S02]  /*15e80*/  FMUL.FTZ R15, R3.reuse, R155 ;  /* 0x0000009b030f7220 */ /* 0x040fe40000410000 */
[----:B------:R-:W-:Y:S01]  /*15e90*/  IMAD.MOV.U32 R155, RZ, RZ, R21 ;  /* 0x000000ffff9b7224 */ /* 0x000fe200078e0015 */
[----:B------:R-:W-:Y:S01]  /*15ea0*/  LOP3.LUT R25, R24, 0xffff, RZ, 0xc0, !PT ;  /* 0x0000ffff18197812 */ /* 0x000fe200078ec0ff */
[C---:B------:R-:W-:Y:S02]  /*15eb0*/  FMUL.FTZ R21, R164.reuse, R145 ;  /* 0x00000091a4157220 */ /* 0x040fe40000410000 */
[----:B------:R-:W-:Y:S01]  /*15ec0*/  FMUL.FTZ R24, R164, R140 ;  /* 0x0000008ca4187220 */ /* 0x000fe20000410000 */
[----:B------:R-:W-:Y:S01]  /*15ed0*/  ISETP.GE.U32.AND P4, PT, R252, R25, PT ;  /* 0x00000019fc00720c */ /* 0x000fe20003f86070 */
[C---:B------:R-:W-:Y:S02]  /*15ee0*/  FMUL.FTZ R16, R164.reuse, R148 ;  /* 0x00000094a4107220 */ /* 0x040fe40000410000 */
[----:B------:R-:W-:Y:S02]  /*15ef0*/  IMAD.MOV.U32 R148, RZ, RZ, R20 ;  /* 0x000000ffff947224 */ /* 0x000fe400078e0014 */
[C---:B------:R-:W-:Y:S02]  /*15f00*/  FMUL.FTZ R20, R164.reuse, R144 ;  /* 0x00000090a4147220 */ /* 0x040fe40000410000 */
[----:B------:R-:W-:Y:S01]  /*15f10*/  LDSM.16.MT88.4 R144, [R209+0x1e000] ;  /* 0x01e00000d190783b */ /* 0x000fe20000004200 */
[C---:B------:R-:W-:Y:S02]  /*15f20*/  FMUL.FTZ R18, R3.reuse, R150 ;  /* 0x0000009603127220 */ /* 0x040fe40000410000 */
[----:B------:R-:W-:Y:S01]  /*15f30*/  MUFU.EX2 R150, R172 ;  /* 0x000000ac00967308 */ /* 0x000fe20000000800 */
[C---:B------:R-:W-:Y:S02]  /*15f40*/  FMUL.FTZ R25, R164.reuse, R141 ;  /* 0x0000008da4197220 */ /* 0x040fe40000410000 */
[C---:B------:R-:W-:Y:S01]  /*15f50*/  FMUL.FTZ R124, R164.reuse, R124 ;  /* 0x0000007ca47c7220 */ /* 0x040fe20000410000 */
[C---:B-1----:R-:W-:Y:S01]  /*15f60*/  HMMA.16816.F32 R76, R168.reuse, R156, R76 ;  /* 0x0000009ca84c723c */ /* 0x042fe2000000184c */
[C---:B------:R-:W-:Y:S02]  /*15f70*/  FMUL.FTZ R125, R164.reuse, R125 ;  /* 0x0000007da47d7220 */ /* 0x040fe40000410000 */
[C---:B------:R-:W-:Y:S02]  /*15f80*/  FMUL.FTZ R128, R164.reuse, R128 ;  /* 0x00000080a4807220 */ /* 0x040fe40000410000 */
[----:B------:R-:W-:Y:S02]  /*15f90*/  FMUL.FTZ R129, R164, R129 ;  /* 0x00000081a4817220 */ /* 0x000fe40000410000 */
[C---:B----4-:R-:W-:Y:S01]  /*15fa0*/  FMUL.FTZ R26, R3.reuse, R142 ;  /* 0x0000008e031a7220 */ /* 0x050fe20000410000 */
[C---:B------:R-:W-:Y:S01]  /*15fb0*/  HMMA.16816.F32 R80, R168.reuse, R158, R80 ;  /* 0x0000009ea850723c */ /* 0x040fe20000001850 */
[----:B------:R-:W1:Y:S03]  /*15fc0*/  LDSM.16.MT88.4 R156, [R208+0x1a000] ;  /* 0x01a00000d09c783b */ /* 0x000e660000004200 */
[C---:B------:R-:W-:Y:S02]  /*15fd0*/  FMUL.FTZ R126, R3.reuse, R126 ;  /* 0x0000007e037e7220 */ /* 0x040fe40000410000 */
[C---:B------:R-:W-:Y:S02]  /*15fe0*/  FMUL.FTZ R127, R3.reuse, R127 ;  /* 0x0000007f037f7220 */ /* 0x040fe40000410000 */
[C---:B------:R-:W-:Y:S04]  /*15ff0*/  FMUL.FTZ R130, R3.reuse, R130 ;  /* 0x0000008203827220 */ /* 0x040fe80000410000 */
[C---:B------:R-:W-:Y:S01]  /*16000*/  FMUL.FTZ R131, R3.reuse, R131 ;  /* 0x0000008303837220 */ /* 0x040fe20000410000 */
        /* <DEDUP_REMOVED lines=15> */
[C---:B---3--:R-:W-:Y:S02]  /*16100*/  FFMA.FTZ R142, R3.reuse, R149, R154 ;  /* 0x00000095038e7223 */ /* 0x048fe4000001009a */
[----:B------:R-:W-:Y:S02]  /*16110*/  IMAD.MOV.U32 R154, RZ, RZ, R34 ;  /* 0x000000ffff9a7224 */ /* 0x000fe400078e0022 */
[----:B------:R-:W-:Y:S02]  /*16120*/  FMUL.FTZ R34, R3, R134 ;  /* 0x0000008603227220 */ /* 0x000fe40000410000 */
[----:B------:R3:W-:Y:S02]  /*16130*/  MUFU.EX2 R149, R154 ;  /* 0x0000009a00957308 */ /* 0x0007e40000000800 */
[----:B------:R-:W-:Y:S04]  /*16140*/  FADD.FTZ R142, R199, R142 ;  /* 0x0000008ec78e7221 */ /* 0x000fe80000010000 */
[----:B------:R-:W-:Y:S04]  /*16150*/  FADD.FTZ R201, R201, R142 ;  /* 0x0000008ec9c97221 */ /* 0x000fe80000010000 */
[----:B------:R-:W-:Y:S02]  /*16160*/  FADD.FTZ R198, R198, R201 ;  /* 0x000000c9c6c67221 */ /* 0x000fe40000010000 */
[----:B------:R-:W-:Y:S02]  /*16170*/  IMAD.MOV.U32 R201, RZ, RZ, R215 ;  /* 0x000000ffffc97224 */ /* 0x000fe400078e00d7 */
[----:B---3--:R-:W-:Y:S02]  /*16180*/  IMAD.MOV.U32 R154, RZ, RZ, R153 ;  /* 0x000000ffff9a7224 */ /* 0x008fe400078e0099 */
[----:B------:R-:W-:Y:S01]  /*16190*/  MUFU.EX2 R153, R160 ;  /* 0x000000a000997308 */ /* 0x000fe20000000800 */
[C---:B-1----:R-:W-:Y:S08]  /*161a0*/  HMMA.16816.F32 R12, R168.reuse, R156, R12 ;  /* 0x0000009ca80c723c */ /* 0x042ff0000000180c */
[C---:B------:R-:W-:Y:S07]  /*161b0*/  HMMA.16816.F32 R16, R168.reuse, R158, R16 ;  /* 0x0000009ea810723c */ /* 0x040fee0000001810 */
[----:B------:R-:W-:Y:S01]  /*161c0*/  F2FP.PACK_AB R159, R151, R152 ;  /* 0x00000098979f723e */ /* 0x000fe200000000ff */
[C---:B------:R-:W-:Y:S04]  /*161d0*/  HMMA.16816.F32 R20, R168.reuse, R28, R20 ;  /* 0x0000001ca814723c */ /* 0x040fe80000001814 */
[----:B------:R-:W-:Y:S01]  /*161e0*/  @!P5 HADD2 R243, -R159.H0_H0, -RZ.H0_H0 ;  /* 0xa00000ff9ff3d230 */ /* 0x000fe20000000900 */
[C---:B------:R-:W-:Y:S02]  /*161f0*/  PRMT R158, R159.reuse, 0x7632, R158 ;  /* 0x000076329f9e7816 */ /* 0x040fe4000000009e */
[C---:B------:R-:W-:Y:S01]  /*16200*/  FMUL.FTZ R28, R164.reuse, R136 ;  /* 0x00000088a41c7220 */ /* 0x040fe20000410000 */
[C---:B------:R-:W-:Y:S01]  /*16210*/  HMMA.16816.F32 R24, R168.reuse, R30, R24 ;  /* 0x0000001ea818723c */ /* 0x040fe20000001818 */
[----:B------:R-:W-:Y:S03]  /*16220*/  IMAD.MOV.U32 R136, RZ, RZ, R32 ;  /* 0x000000ffff887224 */ /* 0x000fe600078e0020 */
[C---:B------:R-:W-:Y:S01]  /*16230*/  FMUL.FTZ R32, R164.reuse, R132 ;  /* 0x00000084a4207220 */ /* 0x040fe20000410000 */
[----:B------:R-:W-:Y:S01]  /*16240*/  PRMT R140, R159, 0x5410, R158 ;  /* 0x000054109f8c7816 */ /* 0x000fe2000000009e */
[C---:B------:R-:W-:Y:S01]  /*16250*/  FMUL.FTZ R29, R164.reuse, R137 ;  /* 0x00000089a41d7220 */ /* 0x040fe20000410000 */
[----:B------:R-:W-:Y:S01]  /*16260*/  @!P5 PRMT R159, R243, 0x5410, RZ ;  /* 0x00005410f39fd816 */ /* 0x000fe200000000ff */
[----:B------:R-:W-:Y:S01]  /*16270*/  IMAD.MOV.U32 R137, RZ, RZ, R33 ;  /* 0x000000ffff897224 */ /* 0x000fe200078e0021 */
[----:B------:R-:W-:Y:S03]  /*16280*/  @!P4 HADD2 R242, -R158.H0_H0, -RZ.H0_H0 ;  /* 0xa00000ff9ef2c230 */ /* 0x000fe60000000900 */
[----:B------:R-:W-:Y:S01]  /*16290*/  FMUL.FTZ R33, R164, R133 ;  /* 0x00000085a4217220 */ /* 0x000fe20000410000 */
[----:B------:R-:W-:Y:S01]  /*162a0*/  LOP3.LUT R133, R196, 0xff, RZ, 0xc0, !PT ;  /* 0x000000ffc4857812 */ /* 0x000fe200078ec0ff */
[----:B--2---:R-:W-:Y:S01]  /*162b0*/  FFMA.FTZ R164, R164, R35, R148 ;  /* 0x00000023a4a47223 */ /* 0x004fe20000010094 */
[----:B------:R-:W-:Y:S01]  /*162c0*/  SHF.R.U32.HI R35, RZ, 0x18, R205 ;  /* 0x00000018ff237819 */ /* 0x000fe200000116cd */
[C---:B------:R-:W-:Y:S01]  /*162d0*/  FMUL.FTZ R30, R3.reuse, R138 ;  /* 0x0000008a031e7220 */ /* 0x040fe20000410000 */
[C---:B------:R-:W-:Y:S01]  /*162e0*/  ISETP.GE.U32.AND P5, PT, R252.reuse, R133, PT ;  /* 0x00000085fc00720c */ /* 0x040fe20003fa6070 */
[C---:B------:R-:W-:Y:S01]  /*162f0*/  FMUL.FTZ R31, R3.reuse, R139 ;  /* 0x0000008b031f7220 */ /* 0x040fe20000410000 */
[----:B------:R-:W-:Y:S01]  /*16300*/  ISETP.GE.U32.AND P6, PT, R252, R35, PT ;  /* 0x00000023fc00720c */ /* 0x000fe20003fc6070 */
[----:B------:R-:W-:Y:S01]  /*16310*/  FMUL.FTZ R35, R3, R135 ;  /* 0x0000008703237220 */ /* 0x000fe20000410000 */
[----:B------:R-:W-:Y:S01]  /*16320*/  STG.E.U16 [R206.64+0x20], R159 ;  /* 0x0000209fce007986 */ /* 0x000fe2000c10151a */
[----:B------:R-:W-:Y:S01]  /*16330*/  @!P4 PRMT R158, R242, 0x5410, RZ ;  /* 0x00005410f29ec816 */ /* 0x000fe200000000ff */
[----:B------:R-:W-:Y:S01]  /*16340*/  IMAD.MOV.U32 R138, RZ, RZ, R216 ;  /* 0x000000ffff8a7224 */ /* 0x000fe200078e00d8 */
[C---:B------:R-:W-:Y:S01]  /*16350*/  LOP3.LUT R3, R196.reuse, 0xffff, RZ, 0xc0, !PT ;  /* 0x0000ffffc4037812 */ /* 0x040fe200078ec0ff */
[C---:B------:R-:W-:Y:S01]  /*16360*/  HMMA.16816.F32 R28, R168.reuse, R144, R28 ;  /* 0x00000090a81c723c */ /* 0x040fe2000000181c */
[----:B------:R-:W1:Y:S01]  /*16370*/  LDSM.16.MT88.4 R132, [R208+0x1e000] ;  /* 0x01e00000d084783b */ /* 0x000e620000004200 */
[----:B------:R-:W-:Y:S01]  /*16380*/  IMAD.MOV.U32 R148, RZ, RZ, R155 ;  /* 0x000000ffff947224 */ /* 0x000fe200078e009b */
[----:B------:R-:W-:Y:S01]  /*16390*/  SHF.R.U32.HI R3, RZ, 0x8, R3 ;  /* 0x00000008ff037819 */ /* 0x000fe20000011603 */
[----:B------:R-:W2:Y:S01]  /*163a0*/  MUFU.EX2 R155, R174 ;  /* 0x000000ae009b7308 */ /* 0x000ea20000000800 */
[----:B------:R-:W-:Y:S02]  /*163b0*/  FADD.FTZ R203, R203, R164 ;  /* 0x000000a4cbcb7221 */ /* 0x000fe40000010000 */
[----:B------:R-:W-:Y:S01]  /*163c0*/  LOP3.LUT R144, R196, 0xff, RZ, 0xc0, !PT ;  /* 0x000000ffc4907812 */ /* 0x000fe200078ec0ff */
[C---:B------:R-:W-:Y:S01]  /*163d0*/  HMMA.16816.F32 R32, R168.reuse, R146, R32 ;  /* 0x00000092a820723c */ /* 0x040fe20000001820 */
[----:B------:R-:W-:Y:S03]  /*163e0*/  STG.E.U16 [R206.64+0x22], R158 ;  /* 0x0000229ece007986 */ /* 0x000fe6000c10151a */
[----:B------:R-:W-:Y:S01]  /*163f0*/  SHF.R.U32.HI R145, RZ, 0x10, R196 ;  /* 0x00000010ff917819 */ /* 0x000fe200000116c4 */
[----:B------:R-:W-:Y:S01]  /*16400*/  IMAD.MOV.U32 R141, RZ, RZ, R148 ;  /* 0x000000ffff8d7224 */ /* 0x000fe200078e0094 */
[----:B------:R-:W-:Y:S01]  /*16410*/  LOP3.LUT R3, R3, 0xffff, RZ, 0xc0, !PT ;  /* 0x0000ffff03037812 */ /* 0x000fe200078ec0ff */
[----:B------:R-:W-:Y:S01]  /*16420*/  IMAD.MOV.U32 R147, RZ, RZ, R137 ;  /* 0x000000ffff937224 */ /* 0x000fe200078e0089 */
[----:B------:R-:W-:Y:S01]  /*16430*/  SHF.R.U32.HI R137, RZ, 0x10, R205 ;  /* 0x00000010ff897819 */ /* 0x000fe200000116cd */
[----:B------:R-:W-:Y:S01]  /*16440*/  IMAD.MOV.U32 R146, RZ, RZ, R136 ;  /* 0x000000ffff927224 */ /* 0x000fe200078e0088 */
[----:B------:R-:W3:Y:S02]  /*16450*/  MUFU.EX2 R148, R161 ;  /* 0x000000a100947308 */ /* 0x000ee40000000800 */
[----:B------:R-:W-:Y:S01]  /*16460*/  LOP3.LUT R137, R137, 0xff, RZ, 0xc0, !PT ;  /* 0x000000ff89897812 */ /* 0x000fe200078ec0ff */
[----:B------:R-:W-:Y:S01]  /*16470*/  FADD.FTZ R200, R200, R203 ;  /* 0x000000cbc8c87221 */ /* 0x000fe20000010000 */
[----:B------:R-:W-:Y:S02]  /*16480*/  LOP3.LUT R136, R196, 0xffff, RZ, 0xc0, !PT ;  /* 0x0000ffffc4887812 */ /* 0x000fe400078ec0ff */
[----:B------:R-:W-:Y:S01]  /*16490*/  ISETP.GE.U32.AND P4, PT, R252, R137, PT ;  /* 0x00000089fc00720c */ /* 0x000fe20003f86070 */
[----:B------:R-:W-:Y:S01]  /*164a0*/  FADD.FTZ R193, R193, R200 ;  /* 0x000000c8c1c17221 */ /* 0x000fe20000010000 */
[----:B------:R-:W-:Y:S01]  /*164b0*/  SHF.R.U32.HI R139, RZ, 0x8, R136 ;  /* 0x00000008ff8b7819 */ /* 0x000fe20000011688 */
[----:B------:R-:W-:Y:S01]  /*164c0*/  IMAD.MOV.U32 R200, RZ, RZ, R214 ;  /* 0x000000ffffc87224 */ /* 0x000fe200078e00d6 */
[----:B------:R-:W-:Y:S01]  /*164d0*/  SHF.R.U32.HI R136, RZ, 0x18, R196 ;  /* 0x00000018ff887819 */ /* 0x000fe200000116c4 */
[----:B------:R-:W-:Y:S01]  /*164e0*/  FADD.FTZ R152, R152, R193 ;  /* 0x000000c198987221 */ /* 0x000fe20000010000 */
[----:B------:R-:W-:Y:S01]  /*164f0*/  PRMT R144, R144, 0x5410, R139 ;  /* 0x0000541090907816 */ /* 0x000fe2000000008b */
[----:B------:R-:W-:Y:S01]  /*16500*/  IMAD.MOV.U32 R139, RZ, RZ, R217 ;  /* 0x000000ffff8b7224 */ /* 0x000fe200078e00d9 */
[----:B------:R-:W-:Y:S01]  /*16510*/  LOP3.LUT R145, R145, 0xff, RZ, 0xc0, !PT ;  /* 0x000000ff91917812 */ /* 0x000fe200078ec0ff */
[----:B------:R4:W5:Y:S01]  /*16520*/  LDL.LU.64 R216, [R1+0x78] ;  /* 0x0000780001d87983 */ /* 0x0009620000300a00 */
[----:B--2---:R-:W-:Y:S01]  /*16530*/  F2FP.PACK_AB R157, R150, R155 ;  /* 0x0000009b969d723e */ /* 0x004fe200000000ff */
[----:B------:R-:W2:Y:S01]  /*16540*/  MUFU.EX2 R193, R189 ;  /* 0x000000bd00c17308 */ /* 0x000ea20000000800 */
[----:B------:R-:W-:Y:S01]  /*16550*/  PRMT R145, R145, 0x5410, R136 ;  /* 0x0000541091917816 */ /* 0x000fe20000000088 */
[----:B------:R-:W-:Y:S01]  /*16560*/  FADD.FTZ R152, R151, R152 ;  /* 0x0000009897987221 */ /* 0x000fe20000010000 */
[----:B------:R-:W-:Y:S01]  /*16570*/  PRMT R156, R157, 0x7632, R156 ;  /* 0x000076329d9c7816 */ /* 0x000fe2000000009c */
[----:B------:R4:W5:Y:S01]  /*16580*/  LDL.LU.64 R214, [R1+0x70] ;  /* 0x0000700001d67983 */ /* 0x0009620000300a00 */
[----:B------:R-:W-:Y:S01]  /*16590*/  @!P4 HADD2 R241, -R157.H0_H0, -RZ.H0_H0 ;  /* 0xa00000ff9df1c230 */ /* 0x000fe20000000900 */
[C---:B-1----:R-:W-:Y:S01]  /*165a0*/  HMMA.16816.F32 R124, R168.reuse, R132, R124 ;  /* 0x00000084a87c723c */ /* 0x042fe2000000187c */
[----:B---3--:R-:W-:Y:S01]  /*165b0*/  F2FP.PACK_AB R172, R153, R148 ;  /* 0x0000009499ac723e */ /* 0x008fe200000000ff */
[----:B------:R-:W-:Y:S01]  /*165c0*/  @!P6 HADD2 R240, -R156.H0_H0, -RZ.H0_H0 ;  /* 0xa00000ff9cf0e230 */ /* 0x000fe20000000900 */
[----:B------:R-:W-:Y:S01]  /*165d0*/  PRMT R205, R252, 0x7054, R252 ;  /* 0x00007054fccd7816 */ /* 0x000fe200000000fc */
[----:B------:R-:W-:Y:S01]  /*165e0*/  FADD.FTZ R155, R155, R198 ;  /* 0x000000c69b9b7221 */ /* 0x000fe20000010000 */
[----:B------:R-:W-:Y:S01]  /*165f0*/  F2FP.PACK_AB R161, R204, R149 ;  /* 0x00000095cca1723e */ /* 0x000fe200000000ff */
[----:B------:R-:W-:Y:S01]  /*16600*/  FADD.FTZ R149, R149, R152 ;  /* 0x0000009895957221 */ /* 0x000fe20000010000 */
[----:B------:R-:W-:Y:S01]  /*16610*/  PRMT R133, R157, 0x5410, R156 ;  /* 0x000054109d857816 */ /* 0x000fe2000000009c */
[----:B------:R-:W-:Y:S01]  /*16620*/  HMMA.16816.F32 R128, R168, R134, R128 ;  /* 0x00000086a880723c */ /* 0x000fe20000001880 */
[----:B------:R-:W-:Y:S02]  /*16630*/  @!P4 PRMT R157, R241, 0x5410, RZ ;  /* 0x00005410f19dc816 */ /* 0x000fe400000000ff */
[----:B------:R-:W-:Y:S01]  /*16640*/  ISETP.GE.U32.AND P4, PT, R252, R3, PT ;  /* 0x00000003fc00720c */ /* 0x000fe20003f86070 */
[----:B------:R-:W-:Y:S01]  /*16650*/  @!P5 HADD2 R236, -R161.H0_H0, -RZ.H0_H0 ;  /* 0xa00000ffa1ecd230 */ /* 0x000fe20000000900 */
[----:B------:R-:W-:Y:S01]  /*16660*/  SHF.R.U32.HI R3, RZ, 0x10, R196 ;  /* 0x00000010ff037819 */ /* 0x000fe200000116c4 */
[----:B------:R-:W-:Y:S01]  /*16670*/  STG.E.U16 [R190.64+0x20], R157 ;  /* 0x0000209dbe007986 */ /* 0x000fe2000c10151a */
[----:B------:R-:W-:Y:S01]  /*16680*/  IMAD.MOV.U32 R168, RZ, RZ, R138 ;  /* 0x000000ffffa87224 */ /* 0x000fe200078e008a */
[----:B------:R-:W-:Y:S01]  /*16690*/  LOP3.LUT R132, R202, 0xffff, RZ, 0xc0, !PT ;  /* 0x0000ffffca847812 */ /* 0x000fe200078ec0ff */
[----:B------:R-:W-:Y:S02]  /*166a0*/  IMAD.MOV.U32 R169, RZ, RZ, R139 ;  /* 0x000000ffffa97224 */ /* 0x000fe400078e008b */
[----:B------:R-:W1:Y:S01]  /*166b0*/  LDSM.16.MT88.4 R136, [R212+0x18800] ;  /* 0x01880000d488783b */ /* 0x000e620000004200 */
[----:B------:R-:W-:Y:S01]  /*166c0*/  SHF.R.U32.HI R134, RZ, 0x10, R202 ;  /* 0x00000010ff867819 */ /* 0x000fe200000116ca */
[----:B------:R-:W-:Y:S01]  /*166d0*/  IMAD.MOV.U32 R171, RZ, RZ, R141 ;  /* 0x000000ffffab7224 */ /* 0x000fe200078e008d */
[----:B------:R-:W-:Y:S01]  /*166e0*/  LOP3.LUT R141, R3, 0xff, RZ, 0xc0, !PT ;  /* 0x000000ff038d7812 */ /* 0x000fe200078ec0ff */
[----:B------:R-:W-:Y:S01]  /*166f0*/  FADD.FTZ R155, R150, R155 ;  /* 0x0000009b969b7221 */ /* 0x000fe20000010000 */
[----:B------:R-:W-:Y:S01]  /*16700*/  SHF.R.U32.HI R132, RZ, 0x8, R132 ;  /* 0x00000008ff847819 */ /* 0x000fe20000011684 */
[----:B------:R-:W-:Y:S01]  /*16710*/  FADD.FTZ R204, R204, R149 ;  /* 0x00000095cccc7221 */ /* 0x000fe20000010000 */
[----:B------:R-:W-:Y:S01]  /*16720*/  LOP3.LUT R3, R202, 0xff, RZ, 0xc0, !PT ;  /* 0x000000ffca037812 */ /* 0x000fe200078ec0ff */
[----:B------:R-:W-:Y:S01]  /*16730*/  IMAD.MOV.U32 R203, RZ, RZ, R171 ;  /* 0x000000ffffcb7224 */ /* 0x000fe200078e00ab */
[----:B------:R-:W-:Y:S01]  /*16740*/  SHF.R.U32.HI R135, RZ, 0x18, R202 ;  /* 0x00000018ff877819 */ /* 0x000fe200000116ca */
[----:B------:R-:W-:Y:S01]  /*16750*/  IMAD.MOV.U32 R202, RZ, RZ, R154 ;  /* 0x000000ffffca7224 */ /* 0x000fe200078e009a */
[----:B------:R-:W-:Y:S02]  /*16760*/  LOP3.LUT R134, R134, 0xff, RZ, 0xc0, !PT ;  /* 0x000000ff86867812 */ /* 0x000fe400078ec0ff */
[----:B------:R-:W-:Y:S01]  /*16770*/  PRMT R3, R3, 0x5410, R132 ;  /* 0x0000541003037816 */ /* 0x000fe20000000084 */
[----:B------:R-:W-:Y:S01]  /*16780*/  MUFU.EX2 R167, R202 ;  /* 0x000000ca00a77308 */ /* 0x000fe20000000800 */
[----:B------:R-:W-:Y:S01]  /*16790*/  PRMT R134, R134, 0x5410, R135 ;  /* 0x0000541086867816 */ /* 0x000fe20000000087 */
[--C-:B------:R-:W-:Y:S01]  /*167a0*/  HSET2.LE.AND R135, R144, R205.reuse, PT ;  /* 0x000000cd90877233 */ /* 0x100fe20003803000 */
[----:B------:R-:W-:Y:S01]  /*167b0*/  PRMT R160, R161, 0x7632, R160 ;  /* 0x00007632a1a07816 */ /* 0x000fe200000000a0 */
[--C-:B------:R-:W-:Y:S01]  /*167c0*/  HSET2.LE.AND R3, R3, R205.reuse, PT ;  /* 0x000000cd03037233 */ /* 0x100fe20003803000 */
[----:B------:R-:W-:Y:S01]  /*167d0*/  @!P6 PRMT R156, R240, 0x5410, RZ ;  /* 0x00005410f09ce816 */ /* 0x000fe200000000ff */
[--C-:B------:R-:W-:Y:S01]  /*167e0*/  HSET2.LE.AND R134, R134, R205.reuse, PT ;  /* 0x000000cd86867233 */ /* 0x100fe20003803000 */
[----:B------:R-:W-:Y:S01]  /*167f0*/  ISETP.GE.U32.AND P6, PT, R252, R141, PT ;  /* 0x0000008dfc00720c */ /* 0x000fe20003fc6070 */
[--C-:B------:R-:W-:Y:S01]  /*16800*/  HSET2.LE.AND R144, R145, R205.reuse, PT ;  /* 0x000000cd91907233 */ /* 0x100fe20003803000 */
[----:B------:R-:W-:Y:S01]  /*16810*/  LOP3.LUT R132, R3, R140, RZ, 0xc0, !PT ;  /* 0x0000008c03847212 */ /* 0x000fe200078ec0ff */
[----:B------:R-:W-:Y:S01]  /*16820*/  STG.E.U16 [R190.64+0x22], R156 ;  /* 0x0000229cbe007986 */ /* 0x000fe2000c10151a */
[----:B------:R-:W-:Y:S01]  /*16830*/  LOP3.LUT R133, R134, R133, RZ, 0xc0, !PT ;  /* 0x0000008586857212 */ /* 0x000fe200078ec0ff */
[----:B------:R-:W-:Y:S01]  /*16840*/  @!P4 HADD2 R235, -R160.H0_H0, -RZ.H0_H0 ;  /* 0xa00000ffa0ebc230 */ /* 0x000fe20000000900 */
[----:B------:R-:W-:Y:S01]  /*16850*/  PRMT R3, R172, 0x7632, R3 ;  /* 0x00007632ac037816 */ /* 0x000fe20000000003 */
[----:B------:R-:W3:Y:S01]  /*16860*/  LDSM.16.MT88.4 R140, [R210+0x18800] ;  /* 0x01880000d28c783b */ /* 0x000ee20000004200 */
[----:B------:R-:W-:Y:S02]  /*16870*/  PRMT R134, R161, 0x5410, R160 ;  /* 0x00005410a1867816 */ /* 0x000fe400000000a0 */
[----:B------:R-:W-:Y:S02]  /*16880*/  @!P5 PRMT R161, R236, 0x5410, RZ ;  /* 0x00005410eca1d816 */ /* 0x000fe400000000ff */
[----:B------:R-:W-:Y:S01]  /*16890*/  LOP3.LUT R134, R135, R134, RZ, 0xc0, !PT ;  /* 0x0000008687867212 */ /* 0x000fe200078ec0ff */
[----:B------:R-:W-:Y:S01]  /*168a0*/  @!P6 HADD2 R230, -R172.H0_H0, -RZ.H0_H0 ;  /* 0xa00000fface6e230 */ /* 0x000fe20000000900 */
[----:B------:R-:W-:Y:S01]  /*168b0*/  PRMT R135, R172, 0x5410, R3 ;  /* 0x00005410ac877816 */ /* 0x000fe20000000003 */
[----:B------:R-:W-:Y:S01]  /*168c0*/  LDSM.16.MT88.4 R156, [R212+0x19800] ;  /* 0x01980000d49c783b */ /* 0x000fe20000004200 */
[----:B------:R-:W-:Y:S02]  /*168d0*/  @!P4 PRMT R160, R235, 0x5410, RZ ;  /* 0x00005410eba0c816 */ /* 0x000fe400000000ff */
[----:B------:R-:W-:Y:S02]  /*168e0*/  LOP3.LUT R135, R144, R135, RZ, 0xc0, !PT ;  /* 0x0000008790877212 */ /* 0x000fe400078ec0ff */
[----:B------:R-:W-:Y:S02]  /*168f0*/  @!P6 PRMT R172, R230, 0x5410, RZ ;  /* 0x00005410e6ace816 */ /* 0x000fe400000000ff */
[----:B------:R-:W-:Y:S01]  /*16900*/  SHF.R.U32.HI R197, RZ, 0x18, R196 ;  /* 0x00000018ffc57819 */ /* 0x000fe200000116c4 */
[----:B------:R-:W-:Y:S01]  /*16910*/  STG.E.U16 [R206.64+0x30], R161 ;  /* 0x000030a1ce007986 */ /* 0x000fe2000c10151a */
[----:B--2---:R-:W-:Y:S01]  /*16920*/  F2FP.PACK_AB R174, R188, R193 ;  /* 0x000000c1bcae723e */ /* 0x004fe200000000ff */
[C---:B-1----:R-:W-:Y:S01]  /*16930*/  HMMA.16816.F32 R4, R132.reuse, R136, R4 ;  /* 0x000000888404723c */ /* 0x042fe20000001804 */
[----:B------:R-:W-:Y:S01]  /*16940*/  ISETP.GE.U32.AND P5, PT, R252, R197, PT ;  /* 0x000000c5fc00720c */ /* 0x000fe20003fa6070 */
[----:B------:R-:W-:Y:S04]  /*16950*/  STG.E.U16 [R206.64+0x32], R160 ;  /* 0x000032a0ce007986 */ /* 0x000fe8000c10151a */
[----:B------:R-:W-:Y:S01]  /*16960*/  STG.E.U16 [R190.64+0x30], R172 ;  /* 0x000030acbe007986 */ /* 0x000fe2000c10151a */
[----:B------:R-:W-:Y:S01]  /*16970*/  IMAD.MOV.U32 R136, RZ, RZ, R146 ;  /* 0x000000ffff887224 */ /* 0x000fe200078e0092 */
[C---:B------:R-:W-:Y:S01]  /*16980*/  HMMA.16816.F32 R8, R132.reuse, R138, R8 ;  /* 0x0000008a8408723c */ /* 0x040fe20000001808 */
[----:B------:R-:W-:Y:S02]  /*16990*/  IMAD.MOV.U32 R137, RZ, RZ, R147 ;  /* 0x000000ffff897224 */ /* 0x000fe400078e0093 */
[----:B------:R-:W1:Y:S03]  /*169a0*/  LDSM.16.MT88.4 R144, [R209+0x18800] ;  /* 0x01880000d190783b */ /* 0x000e660000004200 */
[----:B------:R-:W-:Y:S06]  /*169b0*/  @!P5 HADD2 R238, -R3.H0_H0, -RZ.H0_H0 ;  /* 0xa00000ff03eed230 */ /* 0x000fec0000000900 */
[----:B------:R-:W-:Y:S01]  /*169c0*/  @!P5 PRMT R3, R238, 0x5410, RZ ;  /* 0x00005410ee03d816 */ /* 0x000fe200000000ff */
[C---:B---3--:R-:W-:Y:S04]  /*169d0*/  HMMA.16816.F32 R36, R132.reuse, R140, R36 ;  /* 0x0000008c8424723c */ /* 0x048fe80000001824 */
[----:B------:R-:W-:Y:S03]  /*169e0*/  STG.E.U16 [R190.64+0x32], R3 ;  /* 0x00003203be007986 */ /* 0x000fe6000c10151a */
[----:B------:R-:W-:Y:S01]  /*169f0*/  IMAD.MOV.U32 R140, RZ, RZ, R136 ;  /* 0x000000ffff8c7224 */ /* 0x000fe200078e0088 */
[C---:B------:R-:W-:Y:S01]  /*16a00*/  HMMA.16816.F32 R40, R132.reuse, R142, R40 ;  /* 0x0000008e8428723c */ /* 0x040fe20000001828 */
[----:B------:R-:W-:Y:S02]  /*16a10*/  IMAD.MOV.U32 R141, RZ, RZ, R137 ;  /* 0x000000ffff8d7224 */ /* 0x000fe400078e0089 */
[----:B------:R-:W2:Y:S05]  /*16a20*/  LDSM.16.MT88.4 R136, [R208+0x18800] ;  /* 0x01880000d088783b */ /* 0x000eaa0000004200 */
[C---:B-1----:R-:W-:Y:S07]  /*16a30*/  HMMA.16816.F32 R44, R132.reuse, R144, R44 ;  /* 0x00000090842c723c */ /* 0x042fee000000182c */
[----:B------:R-:W-:Y:S01]  /*16a40*/  IMAD.MOV.U32 R144, RZ, RZ, R140 ;  /* 0x000000ffff907224 */ /* 0x000fe200078e008c */
[C---:B------:R-:W-:Y:S01]  /*16a50*/  HMMA.16816.F32 R48, R132.reuse, R146, R48 ;  /* 0x000000928430723c */ /* 0x040fe20000001830 */
[----:B------:R-:W-:Y:S02]  /*16a60*/  IMAD.MOV.U32 R145, RZ, RZ, R141 ;  /* 0x000000ffff917224 */ /* 0x000fe400078e008d */
[----:B------:R-:W1:Y:S05]  /*16a70*/  LDSM.16.MT88.4 R140, [R212+0x1a800] ;  /* 0x01a80000d48c783b */ /* 0x000e6a0000004200 */
[C---:B--2---:R-:W-:Y:S07]  /*16a80*/  HMMA.16816.F32 R52, R132.reuse, R136, R52 ;  /* 0x000000888434723c */ /* 0x044fee0000001834 */
        /* <DEDUP_REMOVED lines=8> */
[----:B------:R-:W1:Y:S01]  /*16b10*/  LDSM.16.MT88.4 R136, [R209+0x1a800] ;  /* 0x01a80000d188783b */ /* 0x000e620000004200 */
[----:B------:R-:W-:Y:S02]  /*16b20*/  IMAD.MOV.U32 R196, RZ, RZ, R140 ;  /* 0x000000ffffc47224 */ /* 0x000fe400078e008c */
[----:B------:R-:W-:Y:S05]  /*16b30*/  IMAD.MOV.U32 R197, RZ, RZ, R141 ;  /* 0x000000ffffc57224 */ /* 0x000fea00078e008d */
[----:B------:R-:W3:Y:S01]  /*16b40*/  LDSM.16.MT88.4 R140, [R208+0x1a800] ;  /* 0x01a80000d08c783b */ /* 0x000ee20000004200 */
[----:B------:R-:W-:Y:S01]  /*16b50*/  LOP3.LUT R154, R197, UR28, RZ, 0x3c, !PT ;  /* 0x0000001cc59a7c12 */ /* 0x000fe2000f8e3cff */
[C---:B--2---:R-:W-:Y:S07]  /*16b60*/  HMMA.16816.F32 R68, R132.reuse, R144, R68 ;  /* 0x000000908444723c */ /* 0x044fee0000001844 */
[----:B------:R-:W-:Y:S01]  /*16b70*/  IMAD.WIDE.U32 R144, R154, -0x326172a9, RZ ;  /* 0xcd9e8d579a907825 */ /* 0x000fe200078e00ff */
[C---:B------:R-:W-:Y:S04]  /*16b80*/  HMMA.16816.F32 R72, R132.reuse, R146, R72 ;  /* 0x000000928448723c */ /* 0x040fe80000001848 */
[----:B------:R-:W-:Y:S02]  /*16b90*/  LOP3.LUT R164, R145, UR16, R168, 0x96, !PT ;  /* 0x0000001091a47c12 */ /* 0x000fe4000f8e96a8 */
[----:B------:R-:W-:Y:S02]  /*16ba0*/  LOP3.LUT R154, R195, UR15, R144, 0x96, !PT ;  /* 0x0000000fc39a7c12 */ /* 0x000fe4000f8e9690 */
[----:B------:R-:W2:Y:S01]  /*16bb0*/  LDSM.16.MT88.4 R144, [R212+0x1c800] ;  /* 0x01c80000d490783b */ /* 0x000ea20000004200 */
[----:B------:R-:W-:Y:S04]  /*16bc0*/  IMAD.WIDE.U32 R168, R164, -0x2daee0ad, RZ ;  /* 0xd2511f53a4a87825 */ /* 0x000fe800078e00ff */
[----:B------:R-:W-:Y:S01]  /*16bd0*/  IMAD.WIDE.U32 R198, R154, -0x2daee0ad, RZ ;  /* 0xd2511f539ac67825 */ /* 0x000fe200078e00ff */
[----:B------:R-:W-:Y:S03]  /*16be0*/  LOP3.LUT R170, R169, UR14, R200, 0x96, !PT ;  /* 0x0000000ea9aa7c12 */ /* 0x000fe6000f8e96c8 */
[----:B------:R-:W-:Y:S01]  /*16bf0*/  FADD.FTZ R154, R148, R155 ;  /* 0x0000009b949a7221 */ /* 0x000fe20000010000 */
[----:B------:R-:W-:Y:S01]  /*16c00*/  LOP3.LUT R196, R199, UR12, R168, 0x96, !PT ;  /* 0x0000000cc7c47c12 */ /* 0x000fe2000f8e96a8 */
[----:B------:R-:W-:Y:S01]  /*16c10*/  IMAD.WIDE.U32 R170, R170, -0x326172a9, RZ ;  /* 0xcd9e8d57aaaa7825 */ /* 0x000fe200078e00ff */
[C---:B-1----:R-:W-:Y:S03]  /*16c20*/  HMMA.16816.F32 R76, R132.reuse, R136, R76 ;  /* 0x00000088844c723c */ /* 0x042fe6000000184c */
[----:B------:R-:W-:Y:S01]  /*16c30*/  FADD.FTZ R189, R153, R154 ;  /* 0x0000009a99bd7221 */ /* 0x000fe20000010000 */
[----:B------:R-:W-:Y:S01]  /*16c40*/  LOP3.LUT R194, R171, UR13, R194, 0x96, !PT ;  /* 0x0000000dabc27c12 */ /* 0x000fe2000f8e96c2 */
[----:B------:R-:W-:Y:S03]  /*16c50*/  IMAD.WIDE.U32 R196, R196, -0x326172a9, RZ ;  /* 0xcd9e8d57c4c47825 */ /* 0x000fe600078e00ff */
[C---:B------:R-:W-:Y:S01]  /*16c60*/  HMMA.16816.F32 R80, R132.reuse, R138, R80 ;  /* 0x0000008a8450723c */ /* 0x040fe20000001850 */
[----:B------:R-:W1:Y:S03]  /*16c70*/  LDSM.16.MT88.4 R136, [R210+0x1c800] ;  /* 0x01c80000d288783b */ /* 0x000e660000004200 */
[----:B------:R-:W-:Y:S01]  /*16c80*/  LOP3.LUT R170, R197, UR11, R170, 0x96, !PT ;  /* 0x0000000bc5aa7c12 */ /* 0x000fe2000f8e96aa */
[----:B------:R-:W-:Y:S03]  /*16c90*/  IMAD.WIDE.U32 R194, R194, -0x2daee0ad, RZ ;  /* 0xd2511f53c2c27825 */ /* 0x000fe600078e00ff */
[C---:B---3--:R-:W-:Y:S01]  /*16ca0*/  HMMA.16816.F32 R84, R132.reuse, R140, R84 ;  /* 0x0000008c8454723c */ /* 0x048fe20000001854 */
[----:B------:R-:W-:Y:S03]  /*16cb0*/  IMAD.WIDE.U32 R170, R170, -0x2daee0ad, RZ ;  /* 0xd2511f53aaaa7825 */ /* 0x000fe600078e00ff */
[----:B------:R-:W-:Y:S02]  /*16cc0*/  LOP3.LUT R168, R195, UR10, R198, 0x96, !PT ;  /* 0x0000000ac3a87c12 */ /* 0x000fe4000f8e96c6 */
[----:B------:R-:W-:Y:S01]  /*16cd0*/  MUFU.EX2 R198, R162 ;  /* 0x000000a200c67308 */ /* 0x000fe20000000800 */
[----:B------:R-:W-:Y:S01]  /*16ce0*/  LOP3.LUT R194, R171, UR8, R194, 0x96, !PT ;  /* 0x00000008abc27c12 */ /* 0x000fe2000f8e96c2 */
[C---:B------:R-:W-:Y:S01]  /*16cf0*/  HMMA.16816.F32 R88, R132.reuse, R142, R88 ;  /* 0x0000008e8458723c */ /* 0x040fe20000001858 */
[----:B------:R-:W3:Y:S03]  /*16d00*/  LDSM.16.MT88.4 R140, [R209+0x1c800] ;  /* 0x01c80000d18c783b */ /* 0x000ee60000004200 */
[----:B------:R-:W-:Y:S04]  /*16d10*/  IMAD.WIDE.U32 R168, R168, -0x326172a9, RZ ;  /* 0xcd9e8d57a8a87825 */ /* 0x000fe800078e00ff */
[C---:B--2---:R-:W-:Y:S01]  /*16d20*/  HMMA.16816.F32 R92, R132.reuse, R144, R92 ;  /* 0x00000090845c723c */ /* 0x044fe2000000185c */
[----:B------:R-:W-:Y:S01]  /*16d30*/  IMAD.WIDE.U32 R194, R194, -0x326172a9, RZ ;  /* 0xcd9e8d57c2c27825 */ /* 0x000fe200078e00ff */
[----:B------:R-:W-:Y:S02]  /*16d40*/  MUFU.EX2 R171, R175 ;  /* 0x000000af00ab7308 */ /* 0x000fe40000000800 */
[----:B------:R-:W-:Y:S02]  /*16d50*/  LOP3.LUT R164, R169, UR9, R196, 0x96, !PT ;  /* 0x00000009a9a47c12 */ /* 0x000fe4000f8e96c4 */
[C---:B------:R-:W-:Y:S02]  /*16d60*/  LOP3.LUT R150, R195.reuse, UR5, R168, 0x96, !PT ;  /* 0x00000005c3967c12 */ /* 0x040fe4000f8e96a8 */
[C---:B------:R-:W-:Y:S01]  /*16d70*/  HMMA.16816.F32 R96, R132.reuse, R146, R96 ;  /* 0x000000928460723c */ /* 0x040fe20000001860 */
[----:B------:R-:W2:Y:S03]  /*16d80*/  LDSM.16.MT88.4 R144, [R208+0x1c800] ;  /* 0x01c80000d090783b */ /* 0x000ea60000004200 */
[----:B------:R-:W-:Y:S01]  /*16d90*/  LOP3.LUT R151, R150, 0xff, RZ, 0xc0, !PT ;  /* 0x000000ff96977812 */ /* 0x000fe200078ec0ff */
[----:B------:R-:W-:Y:S01]  /*16da0*/  MUFU.EX2 R169, R186 ;  /* 0x000000ba00a97308 */ /* 0x000fe20000000800 */
[----:B------:R-:W-:Y:S02]  /*16db0*/  LOP3.LUT R178, R194, 0xff, RZ, 0xc0, !PT ;  /* 0x000000ffc2b27812 */ /* 0x000fe400078ec0ff */
[C---:B------:R-:W-:Y:S01]  /*16dc0*/  ISETP.GE.U32.AND P4, PT, R252.reuse, R151, PT ;  /* 0x00000097fc00720c */ /* 0x040fe20003f86070 */
[C---:B-1----:R-:W-:Y:S03]  /*16dd0*/  HMMA.16816.F32 R100, R132.reuse, R136, R100 ;  /* 0x000000888464723c */ /* 0x042fe60000001864 */
[----:B------:R-:W-:Y:S02]  /*16de0*/  SHF.R.U32.HI R151, RZ, 0x10, R150 ;  /* 0x00000010ff977819 */ /* 0x000fe40000011696 */
[----:B------:R-:W-:Y:S01]  /*16df0*/  LOP3.LUT R155, R195, UR5, R168, 0x96, !PT ;  /* 0x00000005c39b7c12 */ /* 0x000fe2000f8e96a8 */
[----:B------:R-:W1:Y:S01]  /*16e00*/  MUFU.EX2 R186, R203 ;  /* 0x000000cb00ba7308 */ /* 0x000e620000000800 */
[----:B------:R-:W-:Y:S01]  /*16e10*/  LOP3.LUT R151, R151, 0xff, RZ, 0xc0, !PT ;  /* 0x000000ff97977812 */ /* 0x000fe200078ec0ff */
[C---:B------:R-:W-:Y:S01]  /*16e20*/  HMMA.16816.F32 R104, R132.reuse, R138, R104 ;  /* 0x0000008a8468723c */ /* 0x040fe20000001868 */
[----:B------:R-:W4:Y:S02]  /*16e30*/  LDSM.16.MT88.4 R136, [R212+0x1e800] ;  /* 0x01e80000d488783b */ /* 0x000f240000004200 */
[----:B------:R-:W-:Y:S01]  /*16e40*/  ISETP.GE.U32.AND P6, PT, R252, R151, PT ;  /* 0x00000097fc00720c */ /* 0x000fe20003fc6070 */
[----:B------:R-:W-:Y:S01]  /*16e50*/  @!P4 HADD2 R234, -R174.H0_H0, -RZ.H0_H0 ;  /* 0xa00000ffaeeac230 */ /* 0x000fe20000000900 */
[----:B------:R-:W-:Y:S03]  /*16e60*/  SHF.R.U32.HI R197, RZ, 0x10, R194 ;  /* 0x00000010ffc57819 */ /* 0x000fe600000116c2 */
[C---:B---3--:R-:W-:Y:S01]  /*16e70*/  HMMA.16816.F32 R108, R132.reuse, R140, R108 ;  /* 0x0000008c846c723c */ /* 0x048fe2000000186c */
[----:B------:R3:W3:Y:S03]  /*16e80*/  MUFU.EX2 R196, R173 ;  /* 0x000000ad00c47308 */ /* 0x0006e60000000800 */
[----:B------:R-:W-:Y:S03]  /*16e90*/  LOP3.LUT R197, R197, 0xff, RZ, 0xc0, !PT ;  /* 0x000000ffc5c57812 */ /* 0x000fe600078ec0ff */
[----:B------:R-:W-:Y:S01]  /*16ea0*/  LOP3.LUT R140, R150, 0xffff, RZ, 0xc0, !PT ;  /* 0x0000ffff968c7812 */ /* 0x000fe200078ec0ff */
[C---:B------:R-:W-:Y:S03]  /*16eb0*/  HMMA.16816.F32 R112, R132.reuse, R142, R112 ;  /* 0x0000008e8470723c */ /* 0x040fe60000001870 */
[----:B------:R-:W4:Y:S01]  /*16ec0*/  MUFU.EX2 R168, R185 ;  /* 0x000000b900a87308 */ /* 0x000f220000000800 */
[----:B------:R-:W-:Y:S02]  /*16ed0*/  SHF.R.U32.HI R151, RZ, 0x8, R140 ;  /* 0x00000008ff977819 */ /* 0x000fe4000001168c */
[----:B------:R-:W4:Y:S01]  /*16ee0*/  LDSM.16.MT88.4 R140, [R210+0x1e800] ;  /* 0x01e80000d28c783b */ /* 0x000f220000004200 */
[----:B-1----:R-:W-:Y:S01]  /*16ef0*/  F2FP.PACK_AB R179, R167, R186 ;  /* 0x000000baa7b3723e */ /* 0x002fe200000000ff */
[C---:B--2---:R-:W-:Y:S01]  /*16f00*/  HMMA.16816.F32 R116, R132.reuse, R144, R116 ;  /* 0x000000908474723c */ /* 0x044fe20000001874 */
[----:B------:R-:W-:Y:S04]  /*16f10*/  LOP3.LUT R151, R151, 0xffff, RZ, 0xc0, !PT ;  /* 0x0000ffff97977812 */ /* 0x000fe800078ec0ff */
[----:B------:R-:W-:Y:S02]  /*16f20*/  ISETP.GE.U32.AND P5, PT, R252, R151, PT ;  /* 0x00000097fc00720c */ /* 0x000fe40003fa6070 */
[----:B------:R-:W-:Y:S01]  /*16f30*/  LOP3.LUT R145, R194, 0xff, RZ, 0xc0, !PT ;  /* 0x000000ffc2917812 */ /* 0x000fe200078ec0ff */
[C---:B------:R-:W-:Y:S01]  /*16f40*/  HMMA.16816.F32 R120, R132.reuse, R146, R120 ;  /* 0x000000928478723c */ /* 0x040fe20000001878 */
[----:B---3--:R-:W-:Y:S03]  /*16f50*/  PRMT R173, R174, 0x7632, R173 ;  /* 0x00007632aead7816 */ /* 0x008fe600000000ad */
[C---:B------:R-:W-:Y:S01]  /*16f60*/  F2FP.PACK_AB R175, R171.reuse, R196 ;  /* 0x000000c4abaf723e */ /* 0x040fe200000000ff */
[----:B------:R-:W-:Y:S01]  /*16f70*/  FADD.FTZ R196, R196, R189 ;  /* 0x000000bdc4c47221 */ /* 0x000fe20000010000 */
[----:B------:R-:W-:Y:S01]  /*16f80*/  PRMT R152, R174, 0x5410, R173 ;  /* 0x00005410ae987816 */ /* 0x000fe200000000ad */
[----:B------:R-:W-:Y:S01]  /*16f90*/  MUFU.EX2 R189, R181 ;  /* 0x000000b500bd7308 */ /* 0x000fe20000000800 */
[----:B------:R-:W-:Y:S01]  /*16fa0*/  @!P4 PRMT R174, R234, 0x5410, RZ ;  /* 0x00005410eaaec816 */ /* 0x000fe200000000ff */
[C---:B----4-:R-:W-:Y:S01]  /*16fb0*/  HMMA.16816.F32 R12, R132.reuse, R136, R12 ;  /* 0x00000088840c723c */ /* 0x050fe2000000180c */
[----:B------:R-:W-:Y:S02]  /*16fc0*/  ISETP.GE.U32.AND P4, PT, R252, R145, PT ;  /* 0x00000091fc00720c */ /* 0x000fe40003f86070 */
[----:B------:R-:W1:Y:S01]  /*16fd0*/  LDSM.16.MT88.4 R144, [R209+0x1e800] ;  /* 0x01e80000d190783b */ /* 0x000e620000004200 */
[----:B------:R-:W-:Y:S01]  /*16fe0*/  @!P5 HADD2 R237, -R173.H0_H0, -RZ.H0_H0 ;  /* 0xa00000ffadedd230 */ /* 0x000fe20000000900 */
[----:B------:R-:W-:Y:S01]  /*16ff0*/  F2FP.PACK_AB R180, R168, R169 ;  /* 0x000000a9a8b4723e */ /* 0x000fe200000000ff */
[----:B------:R-:W-:Y:S01]  /*17000*/  FADD.FTZ R171, R171, R196 ;  /* 0x000000c4abab7221 */ /* 0x000fe20000010000 */
[----:B------:R-:W-:Y:S01]  /*17010*/  SHF.R.U32.HI R137, RZ, 0x18, R150 ;  /* 0x00000018ff897819 */ /* 0x000fe20000011696 */
[C---:B------:R-:W-:Y:S01]  /*17020*/  HMMA.16816.F32 R16, R132.reuse, R138, R16 ;  /* 0x0000008a8410723c */ /* 0x040fe20000001810 */
[----:B------:R-:W-:Y:S01]  /*17030*/  @!P5 PRMT R173, R237, 0x5410, RZ ;  /* 0x00005410edadd816 */ /* 0x000fe200000000ff */
[----:B------:R-:W-:Y:S01]  /*17040*/  MUFU.EX2 R196, R184 ;  /* 0x000000b800c47308 */ /* 0x000fe20000000800 */
[----:B------:R-:W-:Y:S01]  /*17050*/  ISETP.GE.U32.AND P5, PT, R252, R137, PT ;  /* 0x00000089fc00720c */ /* 0x000fe20003fa6070 */
[----:B------:R-:W-:Y:S01]  /*17060*/  STG.E.U16 [R206.64+0x40], R174 ;  /* 0x000040aece007986 */ /* 0x000fe2000c10151a */
[----:B------:R-:W-:Y:S01]  /*17070*/  LOP3.LUT R137, R194, 0xffff, RZ, 0xc0, !PT ;  /* 0x0000ffffc2897812 */ /* 0x000fe200078ec0ff */
[----:B------:R-:W-:Y:S01]  /*17080*/  @!P6 HADD2 R239, -R175.H0_H0, -RZ.H0_H0 ;  /* 0xa00000ffafefe230 */ /* 0x000fe20000000900 */
[----:B------:R-:W-:Y:S01]  /*17090*/  SHF.R.U32.HI R136, RZ, 0x18, R194 ;  /* 0x00000018ff887819 */ /* 0x000fe200000116c2 */
[----:B------:R-:W-:Y:S01]  /*170a0*/  STG.E.U16 [R206.64+0x42], R173 ;  /* 0x000042adce007986 */ /* 0x000fe2000c10151a */
[----:B------:R-:W-:Y:S03]  /*170b0*/  SHF.R.U32.HI R137, RZ, 0x8, R137 ;  /* 0x00000008ff897819 */ /* 0x000fe60000011689 */
[----:B------:R-:W-:Y:S01]  /*170c0*/  PRMT R197, R197, 0x5410, R136 ;  /* 0x00005410c5c57816 */ /* 0x000fe20000000088 */
[C---:B------:R-:W-:Y:S01]  /*170d0*/  HMMA.16816.F32 R20, R132.reuse, R140, R20 ;  /* 0x0000008c8414723c */ /* 0x040fe20000001814 */
[----:B------:R-:W-:Y:S01]  /*170e0*/  PRMT R178, R178, 0x5410, R137 ;  /* 0x00005410b2b27816 */ /* 0x000fe20000000089 */
[----:B------:R-:W-:Y:S01]  /*170f0*/  @!P4 HADD2 R226, -R180.H0_H0, -RZ.H0_H0 ;  /* 0xa00000ffb4e2c230 */ /* 0x000fe20000000900 */
[----:B------:R-:W2:Y:S01]  /*17100*/  LDSM.16.MT88.4 R136, [R208+0x1e800] ;  /* 0x01e80000d088783b */ /* 0x000ea20000004200 */
[----:B------:R-:W-:Y:S01]  /*17110*/  PRMT R176, R175, 0x7632, R176 ;  /* 0x00007632afb07816 */ /* 0x000fe200000000b0 */
[----:B------:R-:W-:Y:S01]  /*17120*/  FADD.FTZ R185, R193, R204 ;  /* 0x000000ccc1b97221 */ /* 0x000fe20000010000 */
[----:B------:R-:W-:Y:S01]  /*17130*/  PRMT R177, R180, 0x7632, R177 ;  /* 0x00007632b4b17816 */ /* 0x000fe200000000b1 */
[----:B------:R-:W-:Y:S01]  /*17140*/  MUFU.EX2 R193, R187 ;  /* 0x000000bb00c17308 */ /* 0x000fe20000000800 */
[C---:B------:R-:W-:Y:S01]  /*17150*/  HMMA.16816.F32 R24, R132.reuse, R142, R24 ;  /* 0x0000008e8418723c */ /* 0x040fe20000001818 */
[----:B------:R-:W-:Y:S03]  /*17160*/  SHF.R.U32.HI R140, RZ, 0x10, R194 ;  /* 0x00000010ff8c7819 */ /* 0x000fe600000116c2 */
[C---:B------:R-:W-:Y:S01]  /*17170*/  LOP3.LUT R141, R155.reuse, 0xffff, RZ, 0xc0, !PT ;  /* 0x0000ffff9b8d7812 */ /* 0x040fe200078ec0ff */
[----:B------:R-:W-:Y:S01]  /*17180*/  @!P5 HADD2 R233, -R176.H0_H0, -RZ.H0_H0 ;  /* 0xa00000ffb0e9d230 */ /* 0x000fe20000000900 */
[----:B------:R-:W-:Y:S01]  /*17190*/  LOP3.LUT R149, R140, 0xff, RZ, 0xc0, !PT ;  /* 0x000000ff8c957812 */ /* 0x000fe200078ec0ff */
[----:B------:R-:W-:Y:S01]  /*171a0*/  FADD.FTZ R188, R188, R185 ;  /* 0x000000b9bcbc7221 */ /* 0x000fe20000010000 */
[----:B------:R-:W-:Y:S04]  /*171b0*/  LOP3.LUT R143, R155, 0xff, RZ, 0xc0, !PT ;  /* 0x000000ff9b8f7812 */ /* 0x000fe800078ec0ff */
[----:B------:R-:W-:Y:S01]  /*171c0*/  FADD.FTZ R201, R169, R188 ;  /* 0x000000bca9c97221 */ /* 0x000fe20000010000 */
[----:B------:R-:W-:Y:S01]  /*171d0*/  SHF.R.U32.HI R142, RZ, 0x10, R155 ;  /* 0x00000010ff8e7819 */ /* 0x000fe2000001169b */
[C---:B-1----:R-:W-:Y:S01]  /*171e0*/  HMMA.16816.F32 R28, R132.reuse, R144, R28 ;  /* 0x00000090841c723c */ /* 0x042fe2000000181c */
[----:B------:R-:W-:Y:S01]  /*171f0*/  SHF.R.U32.HI R140, RZ, 0x8, R141 ;  /* 0x00000008ff8c7819 */ /* 0x000fe2000001168d */
[----:B------:R-:W-:Y:S01]  /*17200*/  FADD.FTZ R201, R168, R201 ;  /* 0x000000c9a8c97221 */ /* 0x000fe20000010000 */
[----:B------:R-:W-:Y:S02]  /*17210*/  PRMT R141, R175, 0x5410, R176 ;  /* 0x00005410af8d7816 */ /* 0x000fe400000000b0 */
[----:B------:R-:W-:Y:S02]  /*17220*/  @!P6 PRMT R175, R239, 0x5410, RZ ;  /* 0x00005410efafe816 */ /* 0x000fe400000000ff */
[----:B------:R-:W-:Y:S01]  /*17230*/  ISETP.GE.U32.AND P6, PT, R252, R149, PT ;  /* 0x00000095fc00720c */ /* 0x000fe20003fc6070 */
[C---:B------:R-:W-:Y:S01]  /*17240*/  HMMA.16816.F32 R32, R132.reuse, R146, R32 ;  /* 0x000000928420723c */ /* 0x040fe20000001820 */
[----:B------:R-:W1:Y:S03]  /*17250*/  LDSM.16.MT88.4 R148, [R212+0x19000] ;  /* 0x01900000d494783b */ /* 0x000e660000004200 */
[----:B------:R-:W-:Y:S02]  /*17260*/  PRMT R143, R143, 0x5410, R140 ;  /* 0x000054108f8f7816 */ /* 0x000fe4000000008c */
[----:B------:R-:W-:Y:S02]  /*17270*/  LOP3.LUT R140, R194, 0xffff, RZ, 0xc0, !PT ;  /* 0x0000ffffc28c7812 */ /* 0x000fe400078ec0ff */
[----:B------:R-:W-:Y:S01]  /*17280*/  SHF.R.U32.HI R155, RZ, 0x18, R155 ;  /* 0x00000018ff9b7819 */ /* 0x000fe2000001169b */
[--C-:B------:R-:W-:Y:S01]  /*17290*/  HSET2.LE.AND R143, R143, R205.reuse, PT ;  /* 0x000000cd8f8f7233 */ /* 0x100fe20003803000 */
[----:B------:R-:W-:Y:S02]  /*172a0*/  STG.E.U16 [R190.64+0x40], R175 ;  /* 0x000040afbe007986 */ /* 0x000fe4000c10151a */
[----:B------:R-:W-:Y:S01]  /*172b0*/  SHF.R.U32.HI R140, RZ, 0x8, R140 ;  /* 0x00000008ff8c7819 */ /* 0x000fe2000001168c */
[C---:B--2---:R-:W-:Y:S01]  /*172c0*/  HMMA.16816.F32 R124, R132.reuse, R136, R124 ;  /* 0x00000088847c723c */ /* 0x044fe2000000187c */
[----:B------:R-:W-:Y:S01]  /*172d0*/  LOP3.LUT R142, R142, 0xff, RZ, 0xc0, !PT ;  /* 0x000000ff8e8e7812 */ /* 0x000fe200078ec0ff */
[----:B------:R-:W-:Y:S01]  /*172e0*/  @!P6 HADD2 R224, -R179.H0_H0, -RZ.H0_H0 ;  /* 0xa00000ffb3e0e230 */ /* 0x000fe20000000900 */
[----:B------:R-:W-:Y:S02]  /*172f0*/  LOP3.LUT R145, R140, 0xffff, RZ, 0xc0, !PT ;  /* 0x0000ffff8c917812 */ /* 0x000fe400078ec0ff */
[----:B------:R-:W-:Y:S02]  /*17300*/  PRMT R142, R142, 0x5410, R155 ;  /* 0x000054108e8e7816 */ /* 0x000fe4000000009b */
[----:B------:R-:W-:Y:S01]  /*17310*/  LOP3.LUT R140, R143, R152, RZ, 0xc0, !PT ;  /* 0x000000988f8c7212 */ /* 0x000fe200078ec0ff */
[----:B------:R-:W-:Y:S01]  /*17320*/  HMMA.16816.F32 R128, R132, R138, R128 ;  /* 0x0000008a8480723c */ /* 0x000fe20000001880 */
[----:B------:R-:W2:Y:S03]  /*17330*/  LDSM.16.MT88.4 R152, [R210+0x19000] ;  /* 0x01900000d298783b */ /* 0x000ea60000004200 */
[--C-:B------:R-:W-:Y:S01]  /*17340*/  HSET2.LE.AND R142, R142, R205.reuse, PT ;  /* 0x000000cd8e8e7233 */ /* 0x100fe20003803000 */
[----:B------:R-:W-:Y:S01]  /*17350*/  PRMT R137, R180, 0x5410, R177 ;  /* 0x00005410b4897816 */ /* 0x000fe200000000b1 */
[--C-:B------:R-:W-:Y:S01]  /*17360*/  HSET2.LE.AND R143, R197, R205.reuse, PT ;  /* 0x000000cdc58f7233 */ /* 0x100fe20003803000 */
[----:B------:R-:W-:Y:S01]  /*17370*/  @!P5 PRMT R176, R233, 0x5410, RZ ;  /* 0x00005410e9b0d816 */ /* 0x000fe200000000ff */
[----:B------:R-:W3:Y:S01]  /*17380*/  MUFU.EX2 R197, R163 ;  /* 0x000000a300c57308 */ /* 0x000ee20000000800 */
[----:B------:R-:W-:Y:S02]  /*17390*/  LOP3.LUT R141, R142, R141, RZ, 0xc0, !PT ;  /* 0x0000008d8e8d7212 */ /* 0x000fe400078ec0ff */
[----:B------:R-:W-:Y:S01]  /*173a0*/  ISETP.GE.U32.AND P5, PT, R252, R145, PT ;  /* 0x00000091fc00720c */ /* 0x000fe20003fa6070 */
[--C-:B------:R-:W-:Y:S01]  /*173b0*/  HSET2.LE.AND R142, R178, R205.reuse, PT ;  /* 0x000000cdb28e7233 */ /* 0x100fe20003803000 */
[C---:B------:R-:W-:Y:S01]  /*173c0*/  PRMT R178, R179.reuse, 0x7632, R178 ;  /* 0x00007632b3b27816 */ /* 0x040fe200000000b2 */
[----:B------:R-:W4:Y:S01]  /*173d0*/  LDSM.16.MT88.4 R144, [R209+0x19000] ;  /* 0x01900000d190783b */ /* 0x000f220000004200 */
[----:B------:R-:W-:Y:S02]  /*173e0*/  @!P4 PRMT R180, R226, 0x5410, RZ ;  /* 0x00005410e2b4c816 */ /* 0x000fe400000000ff */
[----:B------:R-:W-:Y:S02]  /*173f0*/  PRMT R132, R179, 0x5410, R178 ;  /* 0x00005410b3847816 */ /* 0x000fe400000000b2 */
[----:B------:R-:W-:Y:S02]  /*17400*/  LOP3.LUT R142, R142, R137, RZ, 0xc0, !PT ;  /* 0x000000898e8e7212 */ /* 0x000fe400078ec0ff */
[----:B------:R-:W-:Y:S01]  /*17410*/  LOP3.LUT R143, R143, R132, RZ, 0xc0, !PT ;  /* 0x000000848f8f7212 */ /* 0x000fe200078ec0ff */
[----:B------:R-:W-:Y:S01]  /*17420*/  LDSM.16.MT88.4 R136, [R212+0x1b000] ;  /* 0x01b00000d488783b */ /* 0x000fe20000004200 */
[----:B------:R-:W-:Y:S01]  /*17430*/  @!P6 PRMT R179, R224, 0x5410, RZ ;  /* 0x00005410e0b3e816 */ /* 0x000fe200000000ff */
[----:B------:R-:W-:Y:S01]  /*17440*/  @!P5 HADD2 R225, -R177.H0_H0, -RZ.H0_H0 ;  /* 0xa00000ffb1e1d230 */ /* 0x000fe20000000900 */
[----:B------:R-:W-:Y:S02]  /*17450*/  SHF.R.U32.HI R195, RZ, 0x18, R194 ;  /* 0x00000018ffc37819 */ /* 0x000fe400000116c2 */
[----:B------:R-:W4:Y:S01]  /*17460*/  MUFU.EX2 R194, R182 ;  /* 0x000000b600c27308 */ /* 0x000f220000000800 */
[C---:B-1----:R-:W-:Y:S01]  /*17470*/  HMMA.16816.F32 R4, R140.reuse, R148, R4 ;  /* 0x000000948c04723c */ /* 0x042fe20000001804 */
[----:B------:R-:W-:Y:S01]  /*17480*/  @!P5 PRMT R177, R225, 0x5410, RZ ;  /* 0x00005410e1b1d816 */ /* 0x000fe200000000ff */
[----:B------:R-:W1:Y:S01]  /*17490*/  LDSM.16.MT88.4 R132, [R208+0x19000] ;  /* 0x01900000d084783b */ /* 0x000e620000004200 */
[----:B------:R-:W-:Y:S02]  /*174a0*/  ISETP.GE.U32.AND P4, PT, R252, R195, PT ;  /* 0x000000c3fc00720c */ /* 0x000fe40003f86070 */
[----:B---3--:R-:W-:Y:S03]  /*174b0*/  F2FP.PACK_AB R188, R198, R197 ;  /* 0x000000c5c6bc723e */ /* 0x008fe600000000ff */
[C---:B------:R-:W-:Y:S01]  /*174c0*/  HMMA.16816.F32 R8, R140.reuse, R150, R8 ;  /* 0x000000968c08723c */ /* 0x040fe20000001808 */
[----:B------:R-:W-:Y:S01]  /*174d0*/  PRMT R187, R188, 0x7632, R187 ;  /* 0x00007632bcbb7816 */ /* 0x000fe200000000bb */
[----:B------:R-:W3:Y:S01]  /*174e0*/  LDSM.16.MT88.4 R148, [R210+0x1b000] ;  /* 0x01b00000d294783b */ /* 0x000ee20000004200 */
[----:B------:R1:W1:Y:S05]  /*174f0*/  MUFU.EX2 R195, R183 ;  /* 0x000000b700c37308 */ /* 0x00026a0000000800 */
[C---:B--2---:R-:W-:Y:S01]  /*17500*/  HMMA.16816.F32 R36, R140.reuse, R152, R36 ;  /* 0x000000988c24723c */ /* 0x044fe20000001824 */
[----:B------:R-:W-:Y:S01]  /*17510*/  @!P4 HADD2 R232, -R178.H0_H0, -RZ.H0_H0 ;  /* 0xa00000ffb2e8c230 */ /* 0x000fe20000000900 */
[----:B------:R-:W-:Y:S04]  /*17520*/  STG.E.U16 [R190.64+0x42], R176 ;  /* 0x000042b0be007986 */ /* 0x000fe8000c10151a */
[----:B------:R-:W-:Y:S01]  /*17530*/  STG.E.U16 [R206.64+0x50], R180 ;  /* 0x000050b4ce007986 */ /* 0x000fe2000c10151a */
[----:B------:R-:W-:Y:S01]  /*17540*/  @!P4 PRMT R178, R232, 0x5410, RZ ;  /* 0x00005410e8b2c816 */ /* 0x000fe200000000ff */
[C---:B------:R-:W-:Y:S01]  /*17550*/  HMMA.16816.F32 R40, R140.reuse, R154, R40 ;  /* 0x0000009a8c28723c */ /* 0x040fe20000001828 */
[C---:B----4-:R-:W-:Y:S01]  /*17560*/  F2FP.PACK_AB R182, R189.reuse, R194 ;  /* 0x000000c2bdb6723e */ /* 0x050fe200000000ff */
[----:B------:R-:W2:Y:S02]  /*17570*/  LDSM.16.MT88.4 R152, [R209+0x1b000] ;  /* 0x01b00000d198783b */ /* 0x000ea40000004200 */
[----:B------:R-:W-:Y:S01]  /*17580*/  FADD.FTZ R194, R194, R201 ;  /* 0x000000c9c2c27221 */ /* 0x000fe20000010000 */
[----:B------:R-:W-:Y:S03]  /*17590*/  PRMT R181, R182, 0x7632, R181 ;  /* 0x00007632b6b57816 */ /* 0x000fe600000000b5 */
[C---:B------:R-:W-:Y:S01]  /*175a0*/  HMMA.16816.F32 R44, R140.reuse, R144, R44 ;  /* 0x000000908c2c723c */ /* 0x040fe2000000182c */
[----:B------:R-:W-:Y:S01]  /*175b0*/  FADD.FTZ R194, R189, R194 ;  /* 0x000000c2bdc27221 */ /* 0x000fe20000010000 */
[----:B------:R-:W-:Y:S02]  /*175c0*/  STG.E.U16 [R206.64+0x52], R177 ;  /* 0x000052b1ce007986 */ /* 0x000fe4000c10151a */
[----:B-1----:R-:W-:Y:S02]  /*175d0*/  F2FP.PACK_AB R183, R193, R192 ;  /* 0x000000c0c1b7723e */ /* 0x002fe400000000ff */
[----:B------:R-:W-:Y:S02]  /*175e0*/  STG.E.U16 [R190.64+0x50], R179 ;  /* 0x000050b3be007986 */ /* 0x000fe4000c10151a */
[C---:B------:R-:W-:Y:S01]  /*175f0*/  HMMA.16816.F32 R48, R140.reuse, R146, R48 ;  /* 0x000000928c30723c */ /* 0x040fe20000001830 */
[C---:B------:R-:W-:Y:S01]  /*17600*/  PRMT R184, R183.reuse, 0x7632, R184 ;  /* 0x00007632b7b87816 */ /* 0x040fe200000000b8 */
[----:B------:R-:W-:Y:S03]  /*17610*/  LDSM.16.MT88.4 R144, [R212+0x1d000] ;  /* 0x01d00000d490783b */ /* 0x000fe60000004200 */
[----:B------:R-:W-:Y:S03]  /*17620*/  PRMT R165, R183, 0x5410, R184 ;  /* 0x00005410b7a57816 */ /* 0x000fe600000000b8 */
[C---:B------:R-:W-:Y:S02]  /*17630*/  HMMA.16816.F32 R52, R140.reuse, R132, R52 ;  /* 0x000000848c34723c */ /* 0x040fe40000001834 */
[----:B------:R-:W-:Y:S06]  /*17640*/  STG.E.U16 [R190.64+0x52], R178 ;  /* 0x000052b2be007986 */ /* 0x000fec000c10151a */
        /* <DEDUP_REMOVED lines=9> */
[C---:B------:R-:W-:Y:S07]  /*176e0*/  HMMA.16816.F32 R80, R140.reuse, R154, R80 ;  /* 0x0000009a8c50723c */ /* 0x040fee0000001850 */
[----:B------:R-:W-:Y:S01]  /*176f0*/  IMAD.WIDE.U32 R154, R164, -0x2daee0ad, RZ ;  /* 0xd2511f53a49a7825 */ /* 0x000fe200078e00ff */
[C---:B-1----:R-:W-:Y:S01]  /*17700*/  HMMA.16816.F32 R84, R140.reuse, R132, R84 ;  /* 0x000000848c54723c */ /* 0x042fe20000001854 */
[----:B------:R-:W-:Y:S03]  /*17710*/  PRMT R164, R182, 0x5410, R181 ;  /* 0x00005410b6a47816 */ /* 0x000fe600000000b5 */
[----:B------:R-:W-:Y:S02]  /*17720*/  LOP3.LUT R152, R155, UR4, R170, 0x96, !PT ;  /* 0x000000049b987c12 */ /* 0x000fe4000f8e96aa */
[----:B------:R-:W-:Y:S02]  /*17730*/  LOP3.LUT R153, R154, 0xff, RZ, 0xc0, !PT ;  /* 0x000000ff9a997812 */ /* 0x000fe400078ec0ff */
[C---:B------:R-:W-:Y:S01]  /*17740*/  HMMA.16816.F32 R88, R140.reuse, R134, R88 ;  /* 0x000000868c58723c */ /* 0x040fe20000001858 */
[----:B------:R-:W1:Y:S07]  /*17750*/  LDSM.16.MT88.4 R132, [R208+0x1d000] ;  /* 0x01d00000d084783b */ /* 0x000e6e0000004200 */
[C---:B------:R-:W-:Y:S07]  /*17760*/  HMMA.16816.F32 R92, R140.reuse, R144, R92 ;  /* 0x000000908c5c723c */ /* 0x040fee000000185c */
[----:B------:R-:W-:Y:S01]  /*17770*/  LOP3.LUT R145, R152, 0xff, RZ, 0xc0, !PT ;  /* 0x000000ff98917812 */ /* 0x000fe200078ec0ff */
[C---:B------:R-:W-:Y:S01]  /*17780*/  HMMA.16816.F32 R96, R140.reuse, R146, R96 ;  /* 0x000000928c60723c */ /* 0x040fe20000001860 */
[----:B------:R-:W-:Y:S02]  /*17790*/  SHF.R.U32.HI R144, RZ, 0x10, R152 ;  /* 0x00000010ff907819 */ /* 0x000fe40000011698 */
[----:B------:R-:W-:Y:S02]  /*177a0*/  ISETP.GE.U32.AND P5, PT, R252, R145, PT ;  /* 0x00000091fc00720c */ /* 0x000fe40003fa6070 */
[----:B------:R-:W-:Y:S02]  /*177b0*/  LOP3.LUT R145, R144, 0xff, RZ, 0xc0, !PT ;  /* 0x000000ff90917812 */ /* 0x000fe400078ec0ff */
[----:B------:R-:W-:Y:S01]  /*177c0*/  LOP3.LUT R144, R152, 0xffff, RZ, 0xc0, !PT ;  /* 0x0000ffff98907812 */ /* 0x000fe200078ec0ff */
[C---:B----4-:R-:W-:Y:S01]  /*177d0*/  HMMA.16816.F32 R100, R140.reuse, R136, R100 ;  /* 0x000000888c64723c */ /* 0x050fe20000001864 */
[----:B------:R-:W-:Y:S07]  /*177e0*/  ISETP.GE.U32.AND P6, PT, R252, R145, PT ;  /* 0x00000091fc00720c */ /* 0x000fee0003fc6070 */
[C---:B------:R-:W-:Y:S01]  /*177f0*/  HMMA.16816.F32 R104, R140.reuse, R138, R104 ;  /* 0x0000008a8c68723c */ /* 0x040fe20000001868 */
[----:B------:R-:W2:Y:S03]  /*17800*/  LDSM.16.MT88.4 R136, [R212+0x1f000] ;  /* 0x01f00000d488783b */ /* 0x000ea60000004200 */
[----:B------:R-:W-:Y:S02]  /*17810*/  @!P5 HADD2 R223, -R182.H0_H0, -RZ.H0_H0 ;  /* 0xa00000ffb6dfd230 */ /* 0x000fe40000000900 */
[----:B------:R-:W-:Y:S02]  /*17820*/  @!P6 HADD2 R222, -R183.H0_H0, -RZ.H0_H0 ;  /* 0xa00000ffb7dee230 */ /* 0x000fe40000000900 */
[C---:B---3--:R-:W-:Y:S01]  /*17830*/  HMMA.16816.F32 R108, R140.reuse, R148, R108 ;  /* 0x000000948c6c723c */ /* 0x048fe2000000186c */
[----:B------:R-:W-:Y:S03]  /*17840*/  @!P5 PRMT R182, R223, 0x5410, RZ ;  /* 0x00005410dfb6d816 */ /* 0x000fe600000000ff */
[----:B------:R-:W-:Y:S02]  /*17850*/  @!P6 PRMT R183, R222, 0x5410, RZ ;  /* 0x00005410deb7e816 */ /* 0x000fe400000000ff */
[----:B------:R-:W-:Y:S01]  /*17860*/  STG.E.U16 [R206.64+0x60], R182 ;  /* 0x000060b6ce007986 */ /* 0x000fe2000c10151a */
[----:B------:R-:W-:Y:S01]  /*17870*/  SHF.R.U32.HI R149, RZ, 0x8, R144 ;  /* 0x00000008ff957819 */ /* 0x000fe20000011690 */
[C---:B------:R-:W-:Y:S01]  /*17880*/  HMMA.16816.F32 R112, R140.reuse, R150, R112 ;  /* 0x000000968c70723c */ /* 0x040fe20000001870 */
[----:B------:R-:W-:Y:S01]  /*17890*/  LOP3.LUT R148, R155, UR4, R170, 0x96, !PT ;  /* 0x000000049b947c12 */ /* 0x000fe2000f8e96aa */
[----:B------:R-:W3:Y:S02]  /*178a0*/  LDSM.16.MT88.4 R144, [R210+0x1f000] ;  /* 0x01f00000d290783b */ /* 0x000ee40000004200 */
[----:B------:R-:W-:Y:S01]  /*178b0*/  FADD.FTZ R170, R186, R171 ;  /* 0x000000abbaaa7221 */ /* 0x000fe20000010000 */
[----:B------:R-:W-:Y:S01]  /*178c0*/  F2FP.PACK_AB R186, R196, R195 ;  /* 0x000000c3c4ba723e */ /* 0x000fe200000000ff */
[----:B------:R-:W-:Y:S01]  /*178d0*/  FADD.FTZ R195, R195, R194 ;  /* 0x000000c2c3c37221 */ /* 0x000fe20000010000 */
[----:B------:R-:W-:Y:S01]  /*178e0*/  SHF.R.U32.HI R151, RZ, 0x18, R148 ;  /* 0x00000018ff977819 */ /* 0x000fe20000011694 */
[C---:B-1----:R-:W-:Y:S01]  /*178f0*/  HMMA.16816.F32 R116, R140.reuse, R132, R116 ;  /* 0x000000848c74723c */ /* 0x042fe20000001874 */
[----:B------:R-:W-:Y:S03]  /*17900*/  LOP3.LUT R149, R149, 0xffff, RZ, 0xc0, !PT ;  /* 0x0000ffff95957812 */ /* 0x000fe600078ec0ff */
[----:B------:R-:W-:Y:S01]  /*17910*/  FADD.FTZ R199, R167, R170 ;  /* 0x000000aaa7c77221 */ /* 0x000fe20000010000 */
[----:B------:R-:W-:Y:S01]  /*17920*/  ISETP.GE.U32.AND P4, PT, R252, R149, PT ;  /* 0x00000095fc00720c */ /* 0x000fe20003f86070 */
[----:B------:R-:W-:Y:S01]  /*17930*/  LDSM.16.MT88.4 R168, [R208+0x1f800] ;  /* 0x01f80000d0a8783b */ /* 0x000fe20000004200 */
[----:B------:R-:W-:Y:S01]  /*17940*/  LOP3.LUT R133, R154, 0xff, RZ, 0xc0, !PT ;  /* 0x000000ff9a857812 */ /* 0x000fe200078ec0ff */
[C---:B------:R-:W-:Y:S01]  /*17950*/  HMMA.16816.F32 R120, R140.reuse, R134, R120 ;  /* 0x000000868c78723c */ /* 0x040fe20000001878 */
[----:B------:R-:W-:Y:S02]  /*17960*/  FADD.FTZ R3, R196, R195 ;  /* 0x000000c3c4037221 */ /* 0x000fe40000010000 */
[----:B------:R-:W-:Y:S01]  /*17970*/  ISETP.GE.U32.AND P5, PT, R252, R133, PT ;  /* 0x00000085fc00720c */ /* 0x000fe20003fa6070 */
[----:B------:R-:W-:Y:S01]  /*17980*/  FADD.FTZ R192, R192, R199 ;  /* 0x000000c7c0c07221 */ /* 0x000fe20000010000 */
[----:B------:R-:W-:Y:S01]  /*17990*/  LOP3.LUT R150, R154, 0xffff, RZ, 0xc0, !PT ;  /* 0x0000ffff9a967812 */ /* 0x000fe200078ec0ff */
[----:B------:R-:W1:Y:S01]  /*179a0*/  LDSM.16.MT88.4 R132, [R209+0x1f000] ;  /* 0x01f00000d184783b */ /* 0x000e620000004200 */
[C---:B------:R-:W-:Y:S01]  /*179b0*/  PRMT R185, R186.reuse, 0x7632, R185 ;  /* 0x00007632bab97816 */ /* 0x040fe200000000b9 */
[----:B------:R-:W-:Y:S01]  /*179c0*/  FADD.FTZ R192, R193, R192 ;  /* 0x000000c0c1c07221 */ /* 0x000fe20000010000 */
[C---:B--2---:R-:W-:Y:S03]  /*179d0*/  HMMA.16816.F32 R12, R140.reuse, R136, R12 ;  /* 0x000000888c0c723c */ /* 0x044fe6000000180c */
[----:B------:R-:W-:Y:S01]  /*179e0*/  @!P4 HADD2 R221, -R181.H0_H0, -RZ.H0_H0 ;  /* 0xa00000ffb5ddc230 */ /* 0x000fe20000000900 */
[----:B------:R-:W-:Y:S01]  /*179f0*/  SHF.R.U32.HI R150, RZ, 0x8, R150 ;  /* 0x00000008ff967819 */ /* 0x000fe20000011696 */
[----:B------:R2:W-:Y:S01]  /*17a00*/  STL [R1+0x6c], R3 ;  /* 0x00006c0301007387 */ /* 0x0005e20000100800 */
[----:B------:R-:W-:Y:S01]  /*17a10*/  PRMT R166, R186, 0x5410, R185 ;  /* 0x00005410baa67816 */ /* 0x000fe200000000b9 */
[----:B------:R-:W-:Y:S01]  /*17a20*/  @!P5 HADD2 R220, -R186.H0_H0, -RZ.H0_H0 ;  /* 0xa00000ffbadcd230 */ /* 0x000fe20000000900 */
[C---:B------:R-:W-:Y:S01]  /*17a30*/  HMMA.16816.F32 R16, R140.reuse, R138, R16 ;  /* 0x0000008a8c10723c */ /* 0x040fe20000001810 */
[----:B------:R-:W-:Y:S03]  /*17a40*/  SHF.R.U32.HI R137, RZ, 0x18, R152 ;  /* 0x00000018ff897819 */ /* 0x000fe60000011698 */
[----:B------:R-:W-:Y:S01]  /*17a50*/  @!P4 PRMT R181, R221, 0x5410, RZ ;  /* 0x00005410ddb5c816 */ /* 0x000fe200000000ff */
[----:B------:R-:W-:Y:S01]  /*17a60*/  FADD.FTZ R197, R197, R192 ;  /* 0x000000c0c5c57221 */ /* 0x000fe20000010000 */
[----:B------:R-:W-:Y:S02]  /*17a70*/  ISETP.GE.U32.AND P4, PT, R252, R137, PT ;  /* 0x00000089fc00720c */ /* 0x000fe40003f86070 */
[----:B------:R-:W4:Y:S01]  /*17a80*/  LDSM.16.MT88.4 R136, [R208+0x1f000] ;  /* 0x01f00000d088783b */ /* 0x000f220000004200 */
[C---:B---3--:R-:W-:Y:S03]  /*17a90*/  HMMA.16816.F32 R20, R140.reuse, R144, R20 ;  /* 0x000000908c14723c */ /* 0x048fe60000001814 */
[----:B------:R-:W-:Y:S02]  /*17aa0*/  PRMT R153, R153, 0x5410, R150 ;  /* 0x0000541099997816 */ /* 0x000fe40000000096 */
[----:B------:R-:W-:Y:S02]  /*17ab0*/  @!P5 PRMT R186, R220, 0x5410, RZ ;  /* 0x00005410dcbad816 */ /* 0x000fe400000000ff */
[----:B------:R-:W-:Y:S01]  /*17ac0*/  STG.E.U16 [R206.64+0x62], R181 ;  /* 0x000062b5ce007986 */ /* 0x000fe2000c10151a */
[C---:B------:R-:W-:Y:S01]  /*17ad0*/  HMMA.16816.F32 R24, R140.reuse, R146, R24 ;  /* 0x000000928c18723c */ /* 0x040fe20000001818 */
[--C-:B------:R-:W-:Y:S02]  /*17ae0*/  SHF.R.U32.HI R152, RZ, 0x10, R154.reuse ;  /* 0x00000010ff987819 */ /* 0x100fe4000001169a */
[----:B------:R-:W-:Y:S01]  /*17af0*/  STG.E.U16 [R190.64+0x60], R183 ;  /* 0x000060b7be007986 */ /* 0x000fe2000c10151a */
[----:B------:R-:W-:Y:S01]  /*17b00*/  LOP3.LUT R145, R148, 0xffff, RZ, 0xc0, !PT ;  /* 0x0000ffff94917812 */ /* 0x000fe200078ec0ff */
[----:B------:R-:W-:Y:S01]  /*17b10*/  @!P4 HADD2 R231, -R184.H0_H0, -RZ.H0_H0 ;  /* 0xa00000ffb8e7c230 */ /* 0x000fe20000000900 */
[----:B------:R-:W-:Y:S01]  /*17b20*/  SHF.R.U32.HI R144, RZ, 0x10, R154 ;  /* 0x00000010ff907819 */ /* 0x000fe2000001169a */
[--C-:B------:R-:W-:Y:S01]  /*17b30*/  HSET2.LE.AND R153, R153, R205.reuse, PT ;  /* 0x000000cd99997233 */ /* 0x100fe20003803000 */
[----:B------:R-:W-:Y:S01]  /*17b40*/  PRMT R167, R188, 0x5410, R187 ;  /* 0x00005410bca77816 */ /* 0x000fe200000000bb */
[----:B--2---:R-:W-:Y:S01]  /*17b50*/  IMAD.MOV.U32 R3, RZ, RZ, R2 ;  /* 0x000000ffff037224 */ /* 0x004fe200078e0002 */
[C---:B-1----:R-:W-:Y:S02]  /*17b60*/  HMMA.16816.F32 R28, R140.reuse, R132, R28 ;  /* 0x000000848c1c723c */ /* 0x042fe4000000181c */
[----:B------:R-:W-:Y:S02]  /*17b70*/  SHF.R.U32.HI R149, RZ, 0x18, R154 ;  /* 0x00000018ff957819 */ /* 0x000fe4000001169a */
[----:B------:R-:W-:Y:S02]  /*17b80*/  LOP3.LUT R152, R152, 0xff, RZ, 0xc0, !PT ;  /* 0x000000ff98987812 */ /* 0x000fe400078ec0ff */
[----:B------:R-:W-:Y:S02]  /*17b90*/  LOP3.LUT R147, R144, 0xff, RZ, 0xc0, !PT ;  /* 0x000000ff90937812 */ /* 0x000fe400078ec0ff */
[----:B------:R-:W-:Y:S01]  /*17ba0*/  SHF.R.U32.HI R144, RZ, 0x8, R145 ;  /* 0x00000008ff907819 */ /* 0x000fe20000011691 */
[C---:B------:R-:W-:Y:S03]  /*17bb0*/  HMMA.16816.F32 R32, R140.reuse, R134, R32 ;  /* 0x000000868c20723c */ /* 0x040fe60000001820 */
[----:B------:R-:W-:Y:S02]  /*17bc0*/  PRMT R152, R152, 0x5410, R149 ;  /* 0x0000541098987816 */ /* 0x000fe40000000095 */
[----:B------:R-:W-:Y:S02]  /*17bd0*/  ISETP.GE.U32.AND P6, PT, R252, R147, PT ;  /* 0x00000093fc00720c */ /* 0x000fe40003fc6070 */
[----:B------:R-:W-:Y:S01]  /*17be0*/  LOP3.LUT R149, R148, 0xff, RZ, 0xc0, !PT ;  /* 0x000000ff94957812 */ /* 0x000fe200078ec0ff */
[--C-:B------:R-:W-:Y:S01]  /*17bf0*/  HSET2.LE.AND R152, R152, R205.reuse, PT ;  /* 0x000000cd98987233 */ /* 0x100fe20003803000 */
[----:B------:R-:W-:Y:S03]  /*17c00*/  SHF.R.U32.HI R133, RZ, 0x10, R148 ;  /* 0x00000010ff857819 */ /* 0x000fe60000011694 */
[----:B------:R-:W-:Y:S01]  /*17c10*/  PRMT R149, R149, 0x5410, R144 ;  /* 0x0000541095957816 */ /* 0x000fe20000000090 */
[C---:B----4-:R-:W-:Y:S01]  /*17c20*/  HMMA.16816.F32 R124, R140.reuse, R136, R124 ;  /* 0x000000888c7c723c */ /* 0x050fe2000000187c */
[----:B------:R-:W1:Y:S01]  /*17c30*/  LDSM.16.MT88.4 R144, [R210+0x19800] ;  /* 0x01980000d290783b */ /* 0x000e620000004200 */
[----:B------:R-:W-:Y:S02]  /*17c40*/  LOP3.LUT R148, R133, 0xff, RZ, 0xc0, !PT ;  /* 0x000000ff85947812 */ /* 0x000fe400078ec0ff */
[----:B------:R-:W-:Y:S01]  /*17c50*/  LOP3.LUT R132, R154, 0xffff, RZ, 0xc0, !PT ;  /* 0x0000ffff9a847812 */ /* 0x000fe200078ec0ff */
[----:B------:R-:W-:Y:S01]  /*17c60*/  @!P6 HADD2 R228, -R188.H0_H0, -RZ.H0_H0 ;  /* 0xa00000ffbce4e230 */ /* 0x000fe20000000900 */
[----:B------:R-:W-:Y:S01]  /*17c70*/  PRMT R148, R148, 0x5410, R151 ;  /* 0x0000541094947816 */ /* 0x000fe20000000097 */
[--C-:B------:R-:W-:Y:S01]  /*17c80*/  HSET2.LE.AND R137, R149, R205.reuse, PT ;  /* 0x000000cd95897233 */ /* 0x100fe20003803000 */
[----:B------:R-:W-:Y:S01]  /*17c90*/  HMMA.16816.F32 R128, R140, R138, R128 ;  /* 0x0000008a8c80723c */ /* 0x000fe20000001880 */
[----:B------:R-:W-:Y:S01]  /*17ca0*/  SHF.R.U32.HI R132, RZ, 0x8, R132 ;  /* 0x00000008ff847819 */ /* 0x000fe20000011684 */
[----:B------:R-:W-:Y:S02]  /*17cb0*/  LDSM.16.MT88.4 R140, [R210+0x1b800] ;  /* 0x01b80000d28c783b */ /* 0x000fe40000004200 */
[----:B------:R-:W-:Y:S01]  /*17cc0*/  HSET2.LE.AND R136, R148, R205, PT ;  /* 0x000000cd94887233 */ /* 0x000fe20003803000 */
[----:B------:R-:W-:Y:S02]  /*17cd0*/  LOP3.LUT R155, R132, 0xffff, RZ, 0xc0, !PT ;  /* 0x0000ffff849b7812 */ /* 0x000fe400078ec0ff */
[----:B------:R-:W-:Y:S02]  /*17ce0*/  LOP3.LUT R164, R137, R164, RZ, 0xc0, !PT ;  /* 0x000000a489a47212 */ /* 0x000fe400078ec0ff */
[----:B------:R-:W-:Y:S01]  /*17cf0*/  LOP3.LUT R165, R136, R165, RZ, 0xc0, !PT ;  /* 0x000000a588a57212 */ /* 0x000fe200078ec0ff */
[----:B------:R-:W2:Y:S02]  /*17d00*/  LDSM.16.MT88.4 R132, [R209+0x19800] ;  /* 0x01980000d184783b */ /* 0x000ea40000004200 */
[----:B------:R-:W-:Y:S02]  /*17d10*/  LOP3.LUT R166, R153, R166, RZ, 0xc0, !PT ;  /* 0x000000a699a67212 */ /* 0x000fe400078ec0ff */
[----:B------:R-:W-:Y:S02]  /*17d20*/  LOP3.LUT R167, R152, R167, RZ, 0xc0, !PT ;  /* 0x000000a798a77212 */ /* 0x000fe400078ec0ff */
[----:B------:R-:W-:Y:S02]  /*17d30*/  @!P4 PRMT R184, R231, 0x5410, RZ ;  /* 0x00005410e7b8c816 */ /* 0x000fe400000000ff */
[----:B------:R-:W3:Y:S01]  /*17d40*/  LDSM.16.MT88.4 R148, [R208+0x19800] ;  /* 0x01980000d094783b */ /* 0x000ee20000004200 */
[----:B------:R-:W-:Y:S02]  /*17d50*/  @!P6 PRMT R188, R228, 0x5410, RZ ;  /* 0x00005410e4bce816 */ /* 0x000fe400000000ff */
[C---:B------:R-:W-:Y:S01]  /*17d60*/  HMMA.16816.F32 R160, R164.reuse, R156, R4 ;  /* 0x0000009ca4a0723c */ /* 0x040fe20000001804 */
[C---:B------:R-:W-:Y:S02]  /*17d70*/  ISETP.GE.U32.AND P4, PT, R252.reuse, R155, PT ;  /* 0x0000009bfc00720c */ /* 0x040fe40003f86070 */
[----:B------:R-:W-:Y:S02]  /*17d80*/  SHF.R.U32.HI R155, RZ, 0x18, R154 ;  /* 0x00000018ff9b7819 */ /* 0x000fe4000001169a */
[----:B------:R-:W4:Y:S02]  /*17d90*/  LDSM.16.MT88.4 R136, [R212+0x1b800] ;  /* 0x01b80000d488783b */ /* 0x000f240000004200 */
[----:B------:R-:W-:Y:S01]  /*17da0*/  ISETP.GE.U32.AND P5, PT, R252, R155, PT ;  /* 0x0000009bfc00720c */ /* 0x000fe20003fa6070 */
[C---:B------:R-:W-:Y:S05]  /*17db0*/  HMMA.16816.F32 R156, R164.reuse, R158, R8 ;  /* 0x0000009ea49c723c */ /* 0x040fea0000001808 */
[----:B------:R-:W4:Y:S01]  /*17dc0*/  LDSM.16.MT88.4 R4, [R209+0x1b800] ;  /* 0x01b80000d104783b */ /* 0x000f220000004200 */
[----:B------:R-:W-:Y:S02]  /*17dd0*/  @!P4 HADD2 R229, -R185.H0_H0, -RZ.H0_H0 ;  /* 0xa00000ffb9e5c230 */ /* 0x000fe40000000900 */
[C---:B-1----:R-:W-:Y:S04]  /*17de0*/  HMMA.16816.F32 R36, R164.reuse, R144, R36 ;  /* 0x00000090a424723c */ /* 0x042fe80000001824 */
[----:B------:R-:W-:Y:S01]  /*17df0*/  @!P4 PRMT R185, R229, 0x5410, RZ ;  /* 0x00005410e5b9c816 */ /* 0x000fe200000000ff */
[----:B------:R-:W1:Y:S01]  /*17e00*/  LDSM.16.MT88.4 R8, [R208+0x1b800] ;  /* 0x01b80000d008783b */ /* 0x000e620000004200 */
[----:B------:R-:W-:Y:S02]  /*17e10*/  @!P5 HADD2 R227, -R187.H0_H0, -RZ.H0_H0 ;  /* 0xa00000ffbbe3d230 */ /* 0x000fe40000000900 */
[C---:B------:R-:W-:Y:S04]  /*17e20*/  HMMA.16816.F32 R40, R164.reuse, R146, R40 ;  /* 0x00000092a428723c */ /* 0x040fe80000001828 */
[----:B------:R-:W-:Y:S01]  /*17e30*/  @!P5 PRMT R187, R227, 0x5410, RZ ;  /* 0x00005410e3bbd816 */ /* 0x000fe200000000ff */
[----:B------:R-:W-:Y:S01]  /*17e40*/  LDSM.16.MT88.4 R144, [R209+0x1d800] ;  /* 0x01d80000d190783b */ /* 0x000fe20000004200 */
[----:B------:R-:W-:Y:S02]  /*17e50*/  ISETP.LT.AND P5, PT, RZ, UR25, PT ;  /* 0x00000019ff007c0c */ /* 0x000fe4000bfa1270 */
[C---:B--2---:R-:W-:Y:S05]  /*17e60*/  HMMA.16816.F32 R44, R164.reuse, R132, R44 ;  /* 0x00000084a42c723c */ /* 0x044fea000000182c */
[----:B------:R-:W-:Y:S03]  /*17e70*/  STG.E.U16 [R190.64+0x62], R184 ;  /* 0x000062b8be007986 */ /* 0x000fe6000c10151a */
[C---:B------:R-:W-:Y:S01]  /*17e80*/  HMMA.16816.F32 R48, R164.reuse, R134, R48 ;  /* 0x00000086a430723c */ /* 0x040fe20000001830 */
[----:B------:R-:W2:Y:S07]  /*17e90*/  LDSM.16.MT88.4 R132, [R212+0x1d800] ;  /* 0x01d80000d484783b */ /* 0x000eae0000004200 */
[C---:B---3--:R-:W-:Y:S01]  /*17ea0*/  HMMA.16816.F32 R52, R164.reuse, R148, R52 ;  /* 0x00000094a434723c */ /* 0x048fe20000001834 */
[----:B------:R-:W-:Y:S04]  /*17eb0*/  STG.E.U16 [R206.64+0x70], R186 ;  /* 0x000070bace007986 */ /* 0x000fe8000c10151a */
[----:B------:R-:W-:Y:S03]  /*17ec0*/  STG.E.U16 [R206.64+0x72], R185 ;  /* 0x000072b9ce007986 */ /* 0x000fe6000c10151a */
[C---:B------:R-:W-:Y:S01]  /*17ed0*/  HMMA.16816.F32 R56, R164.reuse, R150, R56 ;  /* 0x00000096a438723c */ /* 0x040fe20000001838 */
[----:B------:R-:W-:Y:S07]  /*17ee0*/  LDSM.16.MT88.4 R148, [R208+0x1d800] ;  /* 0x01d80000d094783b */ /* 0x000fee0000004200 */
[C---:B----4-:R-:W-:Y:S01]  /*17ef0*/  HMMA.16816.F32 R60, R164.reuse, R136, R60 ;  /* 0x00000088a43c723c */ /* 0x050fe2000000183c */
[----:B------:R-:W-:Y:S04]  /*17f00*/  STG.E.U16 [R190.64+0x70], R188 ;  /* 0x000070bcbe007986 */ /* 0x000fe8000c10151a */
[----:B------:R-:W-:Y:S03]  /*17f10*/  STG.E.U16 [R190.64+0x72], R187 ;  /* 0x000072bbbe007986 */ /* 0x000fe6000c10151a */
[C---:B------:R-:W-:Y:S01]  /*17f20*/  HMMA.16816.F32 R64, R164.reuse, R138, R64 ;  /* 0x0000008aa440723c */ /* 0x040fe20000001840 */
[----:B------:R-:W3:Y:S07]  /*17f30*/  LDSM.16.MT88.4 R136, [R210+0x1d800] ;  /* 0x01d80000d288783b */ /* 0x000eee0000004200 */
[C---:B------:R-:W-:Y:S08]  /*17f40*/  HMMA.16816.F32 R68, R164.reuse, R140, R68 ;  /* 0x0000008ca444723c */ /* 0x040ff00000001844 */
[C---:B------:R-:W-:Y:S01]  /*17f50*/  HMMA.16816.F32 R72, R164.reuse, R142, R72 ;  /* 0x0000008ea448723c */ /* 0x040fe20000001848 */
[----:B------:R-:W-:Y:S07]  /*17f60*/  LDSM.16.MT88.4 R140, [R210+0x1f800] ;  /* 0x01f80000d28c783b */ /* 0x000fee0000004200 */
        /* <DEDUP_REMOVED lines=10> */
[C---:B------:R-:W-:Y:S08]  /*18010*/  HMMA.16816.F32 R108, R164.reuse, R144, R108 ;  /* 0x00000090a46c723c */ /* 0x040ff0000000186c */
[C---:B------:R-:W-:Y:S08]  /*18020*/  HMMA.16816.F32 R112, R164.reuse, R146, R112 ;  /* 0x00000092a470723c */ /* 0x040ff00000001870 */
[C---:B------:R-:W-:Y:S08]  /*18030*/  HMMA.16816.F32 R116, R164.reuse, R148, R116 ;  /* 0x00000094a474723c */ /* 0x040ff00000001874 */
[C---:B------:R-:W-:Y:S08]  /*18040*/  HMMA.16816.F32 R120, R164.reuse, R150, R120 ;  /* 0x00000096a478723c */ /* 0x040ff00000001878 */
[C---:B----4-:R-:W-:Y:S07]  /*18050*/  HMMA.16816.F32 R152, R164.reuse, R4, R12 ;  /* 0x00000004a498723c */ /* 0x050fee000000180c */
[----:B------:R-:W-:Y:S01]  /*18060*/  FADD.FTZ R4, R198, R197 ;  /* 0x000000c5c6047221 */ /* 0x000fe20000010000 */
[C---:B------:R-:W-:Y:S04]  /*18070*/  HMMA.16816.F32 R148, R164.reuse, R6, R16 ;  /* 0x00000006a494723c */ /* 0x040fe80000001810 */
[----:B------:R2:W-:Y:S04]  /*18080*/  STL [R1+0x68], R4 ;  /* 0x0000680401007387 */ /* 0x0005e80000100800 */
[C---:B------:R-:W-:Y:S08]  /*18090*/  HMMA.16816.F32 R144, R164.reuse, R140, R20 ;  /* 0x0000008ca490723c */ /* 0x040ff00000001814 */
[C---:B------:R-:W-:Y:S08]  /*180a0*/  HMMA.16816.F32 R140, R164.reuse, R142, R24 ;  /* 0x0000008ea48c723c */ /* 0x040ff00000001818 */
[C---:B-1----:R-:W-:Y:S08]  /*180b0*/  HMMA.16816.F32 R136, R164.reuse, R8, R28 ;  /* 0x00000008a488723c */ /* 0x042ff0000000181c */
[C---:B------:R-:W-:Y:S08]  /*180c0*/  HMMA.16816.F32 R132, R164.reuse, R10, R32 ;  /* 0x0000000aa484723c */ /* 0x040ff00000001820 */
[C---:B------:R-:W-:Y:S08]  /*180d0*/  HMMA.16816.F32 R124, R164.reuse, R168, R124 ;  /* 0x000000a8a47c723c */ /* 0x040ff0000000187c */
[----:B------:R-:W-:Y:S07]  /*180e0*/  HMMA.16816.F32 R128, R164, R170, R128 ;  /* 0x000000aaa480723c */ /* 0x000fee0000001880 */
[----:B------:R-:W-:Y:S01]  /*180f0*/  IADD3 R164, P4, R206, -0x80, RZ ;  /* 0xffffff80cea47810 */ /* 0x000fe20007f9e0ff */
[----:B------:R-:W-:Y:S04]  /*18100*/  IMAD.MOV.U32 R165, RZ, RZ, R0 ;  /* 0x000000ffffa57224 */ /* 0x000fe800078e0000 */
[----:B------:R-:W-:Y:S01]  /*18110*/  IADD3.X R167, R207, -0x1, RZ, P4, !PT ;  /* 0xffffffffcfa77810 */ /* 0x000fe200027fe4ff */
[----:B--2--5:R-:W-:-:S05]  /*18120*/  @P5 BRA `(.L_x_998) ;  /* 0xffffad7000005947 */ /* 0x024fca000383ffff */
.L_x_997:
[----:B------:R-:W2:Y:S01]  /*18130*/  LDL.LU R7, [R1+0x6c] ;  /* 0x00006c0001077983 */ /* 0x000ea20000300800 */
[----:B------:R-:W-:-:S02]  /*18140*/  MOV R12, 0x3f800000 ;  /* 0x3f800000000c7802 */ /* 0x000fc40000000f00 */
[----:B------:R-:W-:Y:S01]  /*18150*/  MOV R13, 0x3f800000 ;  /* 0x3f800000000d7802 */ /* 0x000fe20000000f00 */
[----:B------:R-:W3:Y:S01]  /*18160*/  LDL.LU R6, [R1+0x68] ;  /* 0x0000680001067983 */ /* 0x000ee20000300800 */
[----:B------:R-:W4:Y:S01]  /*18170*/  S2UR UR6, SR_CTAID.Y ;  /* 0x00000000000679c3 */ /* 0x000f220000002600 */
[----:B------:R-:W-:Y:S02]  /*18180*/  UISETP.NE.AND UP0, UPT, UR21, -0x1, UPT ;  /* 0xffffffff1500788c */ /* 0x000fe4000bf05270 */
[----:B------:R-:W5:Y:S01]  /*18190*/  LDL.LU R5, [R1] ;  /* 0x0000000001057983 */ /* 0x000f620000300800 */
[----:B------:R-:W-:Y:S01]  /*181a0*/  ULDC.64 UR4, c[0x0][0x1e8] ;  /* 0x00007a0000047ab9 */ /* 0x000fe20000000a00 */
[----:B------:R-:W-:Y:S01]  /*181b0*/  BSSY B0, `(.L_x_1001) ;  /* 0x0000195000007945 */ /* 0x000fe20003800000 */
[----:B------:R-:W-:Y:S02]  /*181c0*/  ULDC.U8 UR9, c[0x0][0x329] ;  /* 0x0000ca4000097ab9 */ /* 0x000fe40000000000 */
[----:B------:R-:W-:Y:S01]  /*181d0*/  UISETP.NE.AND UP1, UPT, UR9, URZ, UPT ;  /* 0x0000003f0900728c */ /* 0x000fe2000bf25270 */
[----:B------:R-:W1:Y:S01]  /*181e0*/  S2UR UR10, SR_CTAID.Z ;  /* 0x00000000000a79c3 */ /* 0x000e620000002700 */
[----:B------:R-:W-:-:S02]  /*181f0*/  ULDC UR8, c[0x0][0x214] ;  /* 0x0000850000087ab9 */ /* 0x000fc40000000800 */
[----:B------:R-:W-:Y:S02]  /*18200*/  @UP0 UIMAD.WIDE.U32 UR12, UR21, UR4, URZ ;  /* 0x00000004150c02a5 */ /* 0x000fe4000f8e003f */
[----:B------:R-:W-:Y:S02]  /*18210*/  UMOV UR18, URZ ;  /* 0x0000003f00127c82 */ /* 0x000fe40008000000 */
[----:B------:R-:W-:Y:S02]  /*18220*/  @UP0 UIMAD UR7, UR21, UR5, UR13 ;  /* 0x00000005150702a4 */ /* 0x000fe4000f8e020d */
[----:B------:R-:W-:Y:S02]  /*18230*/  UMOV UR19, URZ ;  /* 0x0000003f00137c82 */ /* 0x000fe40008000000 */
[----:B------:R-:W-:Y:S02]  /*18240*/  ULDC.64 UR4, c[0x0][0x1e0] ;  /* 0x0000780000047ab9 */ /* 0x000fe40000000a00 */
[----:B------:R-:W-:-:S02]  /*18250*/  @UP1 ULDC UR13, c[0x0][0x210] ;  /* 0x00008400000d1ab9 */ /* 0x000fc40000000800 */
[----:B----4-:R-:W-:Y:S02]  /*18260*/  @!UP0 USHF.R.S32.HI UR11, URZ, 0x1f, UR6 ;  /* 0x0000001f3f0b8899 */ /* 0x010fe40008011406 */
[----:B------:R-:W-:Y:S02]  /*18270*/  @!UP0 UIMAD.WIDE.U32 UR16, UR6, UR4, URZ ;  /* 0x00000004061082a5 */ /* 0x000fe4000f8e003f */
[----:B------:R-:W-:Y:S02]  /*18280*/  @!UP0 UIMAD UR11, UR11, UR4, URZ ;  /* 0x000000040b0b82a4 */ /* 0x000fe4000f8e023f */
[----:B------:R-:W-:Y:S02]  /*18290*/  @UP1 UIMAD UR13, UR13, UR8, URZ ;  /* 0x000000080d0d12a4 */ /* 0x000fe4000f8e023f */
[----:B------:R-:W-:Y:S02]  /*182a0*/  ULDC.U8 UR4, c[0x0][0x328] ;  /* 0x0000ca0000047ab9 */ /* 0x000fe40000000000 */
[----:B------:R-:W-:-:S02]  /*182b0*/  UISETP.NE.AND UP2, UPT, UR4, URZ, UPT ;  /* 0x0000003f0400728c */ /* 0x000fc4000bf45270 */
[----:B------:R-:W-:Y:S02]  /*182c0*/  @!UP0 UIMAD UR11, UR6, UR5, UR11 ;  /* 0x00000005060b82a4 */ /* 0x000fe4000f8e020b */
[----:B------:R-:W-:Y:S01]  /*182d0*/  UISETP.NE.OR UP3, UPT, UR9, URZ, !UP2 ;  /* 0x0000003f0900728c */ /* 0x000fe2000d765670 */
[----:B------:R-:W4:Y:S01]  /*182e0*/  S2UR UR9, SR_CTAID.X ;  /* 0x00000000000979c3 */ /* 0x000f220000002500 */
[----:B------:R-:W-:Y:S02]  /*182f0*/  ULDC UR5, c[0x0][0x234] ;  /* 0x00008d0000057ab9 */ /* 0x000fe40000000800 */
[----:B------:R-:W-:Y:S02]  /*18300*/  @!UP1 USEL UR13, UR8, UR5, !UP2 ;  /* 0x00000005080d9287 */ /* 0x000fe4000d000000 */
[----:B------:R-:W-:Y:S02]  /*18310*/  ULDC UR4, c[0x0][0x1c0] ;  /* 0x0000700000047ab9 */ /* 0x000fe40000000800 */
[----:B------:R-:W-:-:S02]  /*18320*/  @UP1 UMOV UR14, 0x1 ;  /* 0x00000001000e1882 */ /* 0x000fc40000000000 */
[----:B------:R-:W-:Y:S02]  /*18330*/  @!UP1 UIMAD UR14, UR13, UR4, URZ ;  /* 0x000000040d0e92a4 */ /* 0x000fe4000f8e023f */
[----:B------:R-:W-:Y:S02]  /*18340*/  @!UP3 UIMAD UR8, UR6, UR8, URZ ;  /* 0x000000080608b2a4 */ /* 0x000fe4000f8e023f */
[----:B------:R-:W-:Y:S02]  /*18350*/  @UP1 ULDC UR15, c[0x0][0x210] ;  /* 0x00008400000f1ab9 */ /* 0x000fe40000000800 */
[----:B------:R-:W-:Y:S02]  /*18360*/  UIMAD UR5, UR6, UR14, URZ ;  /* 0x0000000e060572a4 */ /* 0x000fe4000f8e023f */
[----:B------:R-:W-:Y:S02]  /*18370*/  @!UP1 UMOV UR15, 0x1 ;  /* 0x00000001000f9882 */ /* 0x000fe40000000000 */
[----:B------:R-:W-:-:S02]  /*18380*/  @!UP3 USEL UR8, UR8, UR21, !UP0 ;  /* 0x000000150808b287 */ /* 0x000fc4000c000000 */
[----:B------:R-:W-:Y:S02]  /*18390*/  USEL UR5, UR5, URZ, UP3 ;  /* 0x0000003f05057287 */ /* 0x000fe40009800000 */
[----:B------:R-:W-:Y:S02]  /*183a0*/  @!UP3 USHF.R.S32.HI UR19, URZ, 0x1f, UR8 ;  /* 0x0000001f3f13b899 */ /* 0x000fe40008011408 */
[----:B----4-:R-:W-:Y:S02]  /*183b0*/  UIMAD UR4, UR9, UR15, URZ ;  /* 0x0000000f090472a4 */ /* 0x010fe4000f8e023f */
[----:B-1----:R-:W-:Y:S02]  /*183c0*/  UIMAD UR13, UR10, UR13, UR5 ;  /* 0x0000000d0a0d72a4 */ /* 0x002fe4000f8e0205 */
[----:B------:R-:W-:Y:S02]  /*183d0*/  USHF.L.U32 UR4, UR4, 0x7, URZ ;  /* 0x0000000704047899 */ /* 0x000fe4000800063f */
[----:B------:R-:W-:-:S02]  /*183e0*/  @!UP3 UMOV UR18, UR8 ;  /* 0x000000080012bc82 */ /* 0x000fc40008000000 */
[----:B------:R-:W-:Y:S02]  /*183f0*/  USHF.R.S32.HI UR5, URZ, 0x1f, UR4 ;  /* 0x0000001f3f057899 */ /* 0x000fe40008011404 */
[----:B------:R-:W-:Y:S02]  /*18400*/  USHF.R.S32.HI UR6, URZ, 0x1f, UR13 ;  /* 0x0000001f3f067899 */ /* 0x000fe4000801140d */
[----:B------:R-:W-:Y:S02]  /*18410*/  UIADD3 UR4, UP2, UP1, UR4, UR18, UR13 ;  /* 0x0000001204047290 */ /* 0x000fe4000f95e00d */
[----:B------:R-:W-:Y:S02]  /*18420*/  @!UP0 UIADD3 UR7, UR17, UR11, URZ ;  /* 0x0000000b11078290 */ /* 0x000fe4000fffe03f */
[----:B------:R-:W-:Y:S02]  /*18430*/  UIADD3.X UR5, UR5, UR19, UR6, UP2, UP1 ;  /* 0x0000001305057290 */ /* 0x000fe400097e2406 */
[----:B------:R-:W-:Y:S01]  /*18440*/  @!UP0 UMOV UR12, UR16 ;  /* 0x00000010000c8c82 */ /* 0x000fe20008000000 */
[----:B--2---:R-:W1:Y:S04]  /*18450*/  SHFL.BFLY PT, R3, R7, 0x2, 0x1f ;  /* 0x0c401f0007037f89 */ /* 0x004e6800000e0000 */
[----:B---3--:R-:W2:Y:S01]  /*18460*/  SHFL.BFLY PT, R4, R6, 0x2, 0x1f ;  /* 0x0c401f0006047f89 */ /* 0x008ea200000e0000 */
[----:B-----5:R-:W-:Y:S01]  /*18470*/  MOV R166, R5 ;  /* 0x0000000500a67202 */ /* 0x020fe20000000f00 */
[----:B-1----:R-:W-:-:S02]  /*18480*/  FADD.FTZ R3, R3, R7 ;  /* 0x0000000703037221 */ /* 0x002fc40000010000 */
[----:B--2---:R-:W-:-:S03]  /*18490*/  FADD.FTZ R4, R4, R6 ;  /* 0x0000000604047221 */ /* 0x004fc60000010000 */
[----:B------:R-:W1:Y:S04]  /*184a0*/  SHFL.BFLY PT, R8, R3, 0x1, 0x1f ;  /* 0x0c201f0003087f89 */ /* 0x000e6800000e0000 */
[----:B------:R-:W2:Y:S04]  /*184b0*/  S2R R6, SR_TID.X ;  /* 0x0000000000067919 */ /* 0x000ea80000002100 */
[----:B------:R-:W3:Y:S01]  /*184c0*/  SHFL.BFLY PT, R7, R4, 0x1, 0x1f ;  /* 0x0c201f0004077f89 */ /* 0x000ee200000e0000 */
[----:B-1----:R-:W-:Y:S01]  /*184d0*/  FADD.FTZ R8, R3, R8 ;  /* 0x0000000803087221 */ /* 0x002fe20000010000 */
[----:B--2---:R-:W-:-:S04]  /*184e0*/  SHF.R.S32.HI R5, RZ, 0x1f, R6 ;  /* 0x0000001fff057819 */ /* 0x004fc80000011406 */
[----:B------:R-:W-:Y:S01]  /*184f0*/  FSETP.NE.FTZ.AND P4, PT, R8, RZ, PT ;  /* 0x000000ff0800720b */ /* 0x000fe20003f95000 */
[----:B---3--:R-:W-:Y:S01]  /*18500*/  FADD.FTZ R7, R4, R7 ;  /* 0x0000000704077221 */ /* 0x008fe20000010000 */
[CC--:B------:R-:W-:Y:S02]  /*18510*/  LEA.HI R15, R5.reuse, R6.reuse, RZ, 0x2 ;  /* 0x00000006050f7211 */ /* 0x0c0fe400078f10ff */
[----:B------:R-:W-:Y:S02]  /*18520*/  LEA.HI R4, R5, R6, RZ, 0x5 ;  /* 0x0000000605047211 */ /* 0x000fe400078f28ff */
[----:B------:R-:W-:Y:S02]  /*18530*/  FSETP.NE.FTZ.AND P3, PT, R7, RZ, PT ;  /* 0x000000ff0700720b */ /* 0x000fe40003f75000 */
[--C-:B------:R-:W-:Y:S02]  /*18540*/  SHF.R.S32.HI R11, RZ, 0x2, R15.reuse ;  /* 0x00000002ff0b7819 */ /* 0x100fe4000001140f */
[----:B------:R-:W-:-:S03]  /*18550*/  SHF.R.S32.HI R10, RZ, 0x1f, R15 ;  /* 0x0000001fff0a7819 */ /* 0x000fc6000001140f */
[----:B------:R-:W1:Y:S01]  /*18560*/  @P4 MUFU.RCP R12, R8 ;  /* 0x00000008000c4308 */ /* 0x000e620000001000 */
[----:B------:R-:W-:Y:S02]  /*18570*/  LOP3.LUT R15, R15, 0x3ffffffc, RZ, 0xc0, !PT ;  /* 0x3ffffffc0f0f7812 */ /* 0x000fe400078ec0ff */
[----:B------:R-:W-:Y:S02]  /*18580*/  LEA.HI R9, R10, R11, RZ, 0x3 ;  /* 0x0000000b0a097211 */ /* 0x000fe400078f18ff */
[----:B------:R-:W-:Y:S02]  /*18590*/  SHF.R.S32.HI R3, RZ, 0x5, R4 ;  /* 0x00000005ff037819 */ /* 0x000fe40000011404 */
[----:B------:R-:W-:Y:S01]  /*185a0*/  LOP3.LUT R14, R9, 0xfffffff8, RZ, 0xc0, !PT ;  /* 0xfffffff8090e7812 */ /* 0x000fe200078ec0ff */
[----:B------:R-:W2:Y:S01]  /*185b0*/  @P3 MUFU.RCP R13, R7 ;  /* 0x00000007000d3308 */ /* 0x000ea20000001000 */
[----:B------:R-:W-:Y:S02]  /*185c0*/  IADD3 R10, -R15, R6, RZ ;  /* 0x000000060f0a7210 */ /* 0x000fe40007ffe1ff */
[----:B------:R-:W-:-:S02]  /*185d0*/  IADD3 R14, R11, -R14, RZ ;  /* 0x8000000e0b0e7210 */ /* 0x000fc40007ffe0ff */
[----:B------:R-:W-:Y:S02]  /*185e0*/  LEA R3, R3, R10, 0x9 ;  /* 0x0000000a03037211 */ /* 0x000fe400078e48ff */
[----:B------:R-:W-:Y:S01]  /*185f0*/  SHF.L.U32 R9, R14, 0x6, RZ ;  /* 0x000000060e097819 */ /* 0x000fe200000006ff */
[----:B-1----:R-:W-:Y:S01]  /*18600*/  FMUL.FTZ R12, R12, c[0x0][0x2dc] ;  /* 0x0000b7000c0c7a20 */ /* 0x002fe20000410000 */
[----:B------:R-:W-:Y:S01]  /*18610*/  R2P PR, R14, 0x6 ;  /* 0x000000060e007804 */ /* 0x000fe20000000000 */
[----:B------:R-:W-:Y:S01]  /*18620*/  @P4 MUFU.LG2 R8, R8 ;  /* 0x0000000800084308 */ /* 0x000fe20000000c00 */
[----:B------:R-:W-:Y:S01]  /*18630*/  LOP3.LUT R9, R9, 0x1c0, RZ, 0xc0, !PT ;  /* 0x000001c009097812 */ /* 0x000fe200078ec0ff */
[----:B------:R-:W-:Y:S01]  /*18640*/  FMUL.FTZ R160, R12, R160 ;  /* 0x000000a00ca07220 */ /* 0x000fe20000410000 */
[----:B------:R-:W-:Y:S01]  /*18650*/  LOP3.LUT R14, R14, 0x1, RZ, 0xc0, !PT ;  /* 0x000000010e0e7812 */ /* 0x000fe200078ec0ff */
[----:B------:R-:W-:Y:S01]  /*18660*/  FMUL.FTZ R161, R12, R161 ;  /* 0x000000a10ca17220 */ /* 0x000fe20000410000 */
[----:B------:R-:W-:Y:S01]  /*18670*/  LEA.HI R10, R9, R9, RZ, 0x1d ;  /* 0x00000009090a7211 */ /* 0x000fe200078fe8ff */
[----:B--2---:R-:W-:Y:S01]  /*18680*/  FMUL.FTZ R13, R13, c[0x0][0x2dc] ;  /* 0x0000b7000d0d7a20 */ /* 0x004fe20000410000 */
[----:B------:R-:W-:Y:S01]  /*18690*/  ISETP.NE.U32.AND P0, PT, R14, 0x1, PT ;  /* 0x000000010e00780c */ /* 0x000fe20003f05070 */
[C---:B------:R-:W-:Y:S01]  /*186a0*/  FMUL.FTZ R156, R12.reuse, R156 ;  /* 0x0000009c0c9c7220 */ /* 0x040fe20000410000 */
[----:B------:R-:W-:Y:S01]  /*186b0*/  LEA R3, R3, R10, 0x1 ;  /* 0x0000000a03037211 */ /* 0x000fe200078e08ff */
[C---:B------:R-:W-:Y:S01]  /*186c0*/  FMUL.FTZ R162, R13.reuse, R162 ;  /* 0x000000a20da27220 */ /* 0x040fe20000410000 */
[----:B------:R-:W-:Y:S01]  /*186d0*/  MOV R9, 0x20 ;  /* 0x0000002000097802 */ /* 0x000fe20000000f00 */
[----:B------:R-:W-:Y:S01]  /*186e0*/  FMUL.FTZ R163, R13, R163 ;  /* 0x000000a30da37220 */ /* 0x000fe20000410000 */
[----:B------:R-:W-:Y:S01]  /*186f0*/  SHF.L.U32 R3, R3, 0x1, RZ ;  /* 0x0000000103037819 */ /* 0x000fe200000006ff */
[C---:B------:R-:W-:Y:S01]  /*18700*/  FMUL.FTZ R157, R12.reuse, R157 ;  /* 0x0000009d0c9d7220 */ /* 0x040fe20000410000 */
[----:B------:R-:W-:Y:S01]  /*18710*/  SEL R10, R9, 0xffffffe0, !P1 ;  /* 0xffffffe0090a7807 */ /* 0x000fe20004800000 */
[C---:B------:R-:W-:Y:S01]  /*18720*/  FMUL.FTZ R158, R13.reuse, R158 ;  /* 0x0000009e0d9e7220 */ /* 0x040fe20000410000 */
[----:B------:R-:W-:Y:S01]  /*18730*/  MOV R9, 0x40 ;  /* 0x0000004000097802 */ /* 0x000fe20000000f00 */
[----:B------:R-:W-:Y:S01]  /*18740*/  FMUL.FTZ R159, R13, R159 ;  /* 0x0000009f0d9f7220 */ /* 0x000fe20000410000 */
[C---:B------:R-:W-:Y:S01]  /*18750*/  IADD3 R11, R3.reuse, -0x10, RZ ;  /* 0xfffffff0030b7810 */ /* 0x040fe20007ffe0ff */
[C---:B------:R-:W-:Y:S01]  /*18760*/  FMUL.FTZ R36, R12.reuse, R36 ;  /* 0x000000240c247220 */ /* 0x040fe20000410000 */
[----:B------:R-:W-:Y:S01]  /*18770*/  @P0 IADD3 R11, R3, 0x10, RZ ;  /* 0x00000010030b0810 */ /* 0x000fe20007ffe0ff */
[C---:B------:R-:W-:Y:S01]  /*18780*/  FMUL.FTZ R37, R12.reuse, R37 ;  /* 0x000000250c257220 */ /* 0x040fe20000410000 */
        /* <DEDUP_REMOVED lines=12> */
[----:B------:R-:W-:Y:S01]  /*18850*/  IADD3 R15, R3, R10, RZ ;  /* 0x0000000a030f7210 */ /* 0x000fe20007ffe0ff */
        /* <DEDUP_REMOVED lines=29> */
[----:B------:R-:W1:Y:S01]  /*18a30*/  @P3 MUFU.LG2 R7, R7 ;  /* 0x0000000700073308 */ /* 0x000e620000000c00 */
        /* <DEDUP_REMOVED lines=238> */
[----:B--234-:R-:W2:Y:S01]  /*19920*/  S2R R0, SR_TID.X ;  /* 0x0000000000007919 */ /* 0x01cea20000002100 */
        /* <DEDUP_REMOVED lines=19> */
[----:B------:R-:W-:Y:S02]  /*19a60*/  @!P3 IADD3 R7, P1, R0, UR4, RZ ;  /* 0x000000040007bc10 */ /* 0x000fe4000ff3e0ff */
[----:B------:R-:W-:Y:S02]  /*19a70*/  @!P2 IADD3 R9, P0, R2, UR4, RZ ;  /* 0x000000040209ac10 */ /* 0x000fe4000ff1e0ff */
[----:B------:R-:W-:Y:S02]  /*19a80*/  @!P3 LEA.HI.X.SX32 R0, R0, UR5, 0x1, P1 ;  /* 0x000000050000bc11 */ /* 0x000fe400088f0eff */
[----:B------:R-:W-:Y:S02]  /*19a90*/  @!P3 LEA R10, P1, R7, c[0x0][0x200], 0x2 ;  /* 0x00008000070aba11 */ /* 0x000fe400078210ff */
[----:B------:R-:W-:Y:S02]  /*19aa0*/  @!P2 LEA.HI.X.SX32 R2, R2, UR5, 0x1, P0 ;  /* 0x000000050202ac11 */ /* 0x000fe400080f0eff */
[----:B------:R-:W-:-:S02]  /*19ab0*/  @!P2 LEA R8, P0, R9, c[0x0][0x200], 0x2 ;  /* 0x000080000908aa11 */ /* 0x000fc400078010ff */
[----:B------:R-:W-:Y:S02]  /*19ac0*/  @!P3 LEA.HI.X R11, R7, c[0x0][0x204], R0, 0x2, P1 ;  /* 0x00008100070bba11 */ /* 0x000fe400008f1400 */
[----:B------:R-:W-:-:S03]  /*19ad0*/  @!P2 LEA.HI.X R9, R9, c[0x0][0x204], R2, 0x2, P0 ;  /* 0x000081000909aa11 */ /* 0x000fc600000f1402 */
[----:B------:R2:W-:Y:S04]  /*19ae0*/  @!P3 STG.E [R10.64], R3 ;  /* 0x000000030a00b986 */ /* 0x0005e8000c10191a */
[----:B------:R2:W-:Y:S02]  /*19af0*/  @!P2 STG.E [R8.64], R4 ;  /* 0x000000040800a986 */ /* 0x0005e4000c10191a */
.L_x_1002:
[----:B--234-:R-:W-:Y:S05]  /*19b00*/  BSYNC B0 ;  /* 0x0000000000007941 */ /* 0x01cfea0003800000 */
.L_x_1001:
[----:B------:R-:W2:Y:S04]  /*19b10*/  LDL.64 R82, [R1+0x20] ;  /* 0x0000200001527983 */ /* 0x000ea80000100a00 */
[----:B------:R3:W5:Y:S04]  /*19b20*/  LDL R80, [R1+0xc] ;  /* 0x00000c0001507983 */ /* 0x0007680000100800 */
[----:B------:R3:W5:Y:S04]  /*19b30*/  LDL R79, [R1+0x8] ;  /* 0x00000800014f7983 */ /* 0x0007680000100800 */
[----:B------:R3:W5:Y:S01]  /*19b40*/  LDL R78, [R1+0x4] ;  /* 0x00000400014e7983 */ /* 0x0007620000100800 */
[----:B------:R-:W-:Y:S01]  /*19b50*/  LEA.HI R5, R5, R6, RZ, 0x3 ;  /* 0x0000000605057211 */ /* 0x000fe200078f18ff */
[----:B------:R-:W-:Y:S01]  /*19b60*/  UIMAD UR9, UR9, -0x80, UR24 ;  /* 0xffffff80090978a4 */ /* 0x000fe2000f8e0218 */
[----:B------:R-:W-:Y:S01]  /*19b70*/  BSSY B0, `(.L_x_1003) ;  /* 0x0000024000007945 */ /* 0x000fe20003800000 */
[----:B------:R-:W4:Y:S01]  /*19b80*/  S2R R3, SR_TID.X ;  /* 0x0000000000037919 */ /* 0x000f220000002100 */
[----:B------:R-:W-:Y:S01]  /*19b90*/  SHF.R.S32.HI R4, RZ, 0x3, R5 ;  /* 0x00000003ff047819 */ /* 0x000fe20000011405 */
[----:B------:R-:W-:-:S02]  /*19ba0*/  USHF.R.S32.HI UR6, URZ, 0x1f, UR10 ;  /* 0x0000001f3f067899 */ /* 0x000fc4000801140a */
[----:B------:R-:W1:Y:S01]  /*19bb0*/  S2R R0, SR_CTAID.Z ;  /* 0x0000000000007919 */ /* 0x000e620000002700 */
[----:B------:R-:W-:Y:S02]  /*19bc0*/  ULDC.64 UR4, c[0x0][0x1f0] ;  /* 0x00007c0000047ab9 */ /* 0x000fe40000000a00 */
[----:B------:R-:W-:-:S04]  /*19bd0*/  UIMAD UR4, UR6, UR4, URZ ;  /* 0x00000004060472a4 */ /* 0x000fc8000f8e023f */
[----:B------:R-:W-:Y:S01]  /*19be0*/  UIMAD UR4, UR10, UR5, UR4 ;  /* 0x000000050a0472a4 */ /* 0x000fe2000f8e0204 */
[----:B----4-:R-:W-:-:S04]  /*19bf0*/  SHF.R.S32.HI R2, RZ, 0x1f, R3 ;  /* 0x0000001fff027819 */ /* 0x010fc80000011403 */
[----:B------:R-:W-:-:S04]  /*19c00*/  LEA.HI R3, R2, R3, RZ, 0x3 ;  /* 0x0000000302037211 */ /* 0x000fc800078f18ff */
[----:B------:R-:W-:-:S04]  /*19c10*/  SHF.R.S32.HI R10, RZ, 0x3, R3 ;  /* 0x00000003ff0a7819 */ /* 0x000fc80000011403 */
[----:B------:R-:W-:Y:S02]  /*19c20*/  SHF.R.S32.HI R11, RZ, 0x1f, R10 ;  /* 0x0000001fff0b7819 */ /* 0x000fe4000001140a */
[----:B--2---:R-:W-:Y:S02]  /*19c30*/  SHF.R.S32.HI R2, RZ, 0x1f, R82 ;  /* 0x0000001fff027819 */ /* 0x004fe40000011452 */
[----:B------:R-:W-:-:S04]  /*19c40*/  IADD3 R6, P0, R82, UR12, RZ ;  /* 0x0000000c52067c10 */ /* 0x000fc8000ff1e0ff */
[----:B------:R-:W-:Y:S02]  /*19c50*/  IADD3.X R7, R2, UR7, RZ, P0, !PT ;  /* 0x0000000702077c10 */ /* 0x000fe400087fe4ff */
[----:B------:R-:W-:-:S03]  /*19c60*/  ISETP.GE.AND P0, PT, R4, UR9, PT ;  /* 0x0000000904007c0c */ /* 0x000fc6000bf06270 */
[----:B-1----:R-:W-:-:S04]  /*19c70*/  IMAD.WIDE.U32 R6, R0, c[0x0][0x1f0], R6 ;  /* 0x00007c0000067a25 */ /* 0x002fc800078e0006 */
[----:B------:R-:W-:Y:S01]  /*19c80*/  IMAD.U32 R0, RZ, RZ, UR22 ;  /* 0x00000016ff007e24 */ /* 0x000fe2000f8e00ff */
[----:B------:R-:W-:-:S03]  /*19c90*/  IADD3 R9, R7, UR4, RZ ;  /* 0x0000000407097c10 */ /* 0x000fc6000fffe0ff */
[----:B------:R-:W-:Y:S02]  /*19ca0*/  IMAD.WIDE R10, R0, 0x80, R10 ;  /* 0x00000080000a7825 */ /* 0x000fe400078e020a */
        /* <DEDUP_REMOVED lines=13> */
[----:B------:R1:W-:Y:S04]  /*19d80*/  @!P3 STG.E.128 [R76.64+0x80], R52 ;  /* 0x000080344c00b986 */ /* 0x0003e8000c101d1a */
[----:B------:R1:W-:Y:S04]  /*19d90*/  @!P2 STG.E.128 [R76.64+0x100], R36 ;  /* 0x000100244c00a986 */ /* 0x0003e8000c101d1a */
[----:B------:R1:W-:Y:S02]  /*19da0*/  @!P1 STG.E.128 [R76.64+0x180], R20 ;  /* 0x000180144c009986 */ /* 0x0003e4000c101d1a */
.L_x_1004:
[----:B---3--:R-:W-:Y:S05]  /*19db0*/  BSYNC B0 ;  /* 0x0000000000007941 */ /* 0x008fea0003800000 */
.L_x_1003:
        /* <DEDUP_REMOVED lines=22> */
.L_x_1006:
[----:B------:R-:W-:Y:S05]  /*19f20*/  BSYNC B0 ;  /* 0x0000000000007941 */ /* 0x000fea0003800000 */
.L_x_1005:
        /* <DEDUP_REMOVED lines=22> */
.L_x_1008:
[----:B------:R-:W-:Y:S05]  /*1a090*/  BSYNC B0 ;  /* 0x0000000000007941 */ /* 0x000fea0003800000 */
.L_x_1007:
[----:B------:R-:W-:-:S04]  /*1a0a0*/  LEA.HI.SX32 R5, R5, 0x60, 0x1d ;  /* 0x0000006005057811 */ /* 0x000fc800078feaff */
[----:B------:R-:W-:-:S13]  /*1a0b0*/  ISETP.GE.AND P0, PT, R5, UR9, PT ;  /* 0x0000000905007c0c */ /* 0x000fda000bf06270 */
[----:B------:R-:W-:Y:S05]  /*1a0c0*/  @P0 EXIT ;  /* 0x000000000000094d */ /* 0x000fea0003800000 */
[----:B------:R-:W-:Y:S01]  /*1a0d0*/  IADD3 R0, P0, R10, 0x60, RZ ;  /* 0x000000600a007810 */ /* 0x000fe20007f1e0ff */
[----:B------:R-:W-:Y:S01]  /*1a0e0*/  IMAD.MOV.U32 R4, RZ, RZ, R6 ;  /* 0x000000ffff047224 */ /* 0x000fe200078e0006 */
[----:B------:R-:W-:Y:S01]  /*1a0f0*/  ISETP.GE.AND P2, PT, R82, c[0x0][0x220], PT ;  /* 0x0000880052007a0c */ /* 0x000fe20003f46270 */
[----:B------:R-:W-:Y:S01]  /*1a100*/  IMAD.MOV.U32 R5, RZ, RZ, R9 ;  /* 0x000000ffff057224 */ /* 0x000fe200078e0009 */
[----:B-----5:R-:W-:Y:S01]  /*1a110*/  ISETP.GE.AND P1, PT, R80, c[0x0][0x220], PT ;  /* 0x0000880050007a0c */ /* 0x020fe20003f26270 */
        /* <DEDUP_REMOVED lines=15> */
.L_x_967:
        /* <DEDUP_REMOVED lines=81> */
.L_x_1010:
[----:B------:R-:W-:Y:S05]  /*1a720*/  BSYNC B0 ;  /* 0x0000000000007941 */ /* 0x000fea0003800000 */
.L_x_1009:
        /* <DEDUP_REMOVED lines=22> */
.L_x_1012:
[----:B------:R-:W-:Y:S05]  /*1a890*/  BSYNC B0 ;  /* 0x0000000000007941 */ /* 0x000fea0003800000 */
.L_x_1011:
        /* <DEDUP_REMOVED lines=22> */
.L_x_1014:
[----:B------:R-:W-:Y:S05]  /*1aa00*/  BSYNC B0 ;  /* 0x0000000000007941 */ /* 0x000fea0003800000 */
.L_x_1013:
        /* <DEDUP_REMOVED lines=21> */
.L_x_1016:
[----:B------:R-:W-:Y:S05]  /*1ab60*/  BSYNC B0 ;  /* 0x0000000000007941 */ /* 0x000fea0003800000 */
.L_x_1015:
        /* <DEDUP_REMOVED lines=35> */
.L_x_1017:
        /* <DEDUP_REMOVED lines=14> */
.L_x_1091:


//--------------------- .text._ZN5flash16flash_fwd_kernelI23Flash_fwd_kernel_traitsILi256ELi128ELi64ELi8ELb0ELb0EN7cutlass6half_tE19Flash_kernel_traitsILi256ELi128ELi64ELi8ES3_EELb0ELb1ELb0ELb1ELb0ELb0ELb1ELb0EEEvNS_16Flash_fwd_paramsE --------------------------
	.section	.text._ZN5flash16flash_fwd_kernelI23Flash_fwd_kernel_traitsILi256ELi128ELi64ELi8ELb0ELb0EN7cutlass6half_tE19Flash_kernel_traitsILi256ELi128ELi64ELi8ES3_EELb0ELb1ELb0ELb1ELb0ELb0ELb1ELb0EEEvNS_16Flash_fwd_paramsE,"ax",@progbits
	.sectioninfo	@"SHI_REGISTERS=255"
	.align	128
        .global         _ZN5flash16flash_fwd_kernelI23Flash_fwd_kernel_traitsILi256ELi128ELi64ELi8ELb0ELb0EN7cutlass6half_tE19Flash_kernel_traitsILi256ELi128ELi64ELi8ES3_EELb0ELb1ELb0ELb1ELb0ELb0ELb1ELb0EEEvNS_16Flash_fwd_paramsE
        .type           _ZN5flash16flash_fwd_kernelI23Flash_fwd_kernel_traitsILi256ELi128ELi64ELi8ELb0ELb0EN7cutlass6half_tE19Flash_kernel_traitsILi256ELi128ELi64ELi8ES3_EELb0ELb1ELb0ELb1ELb0ELb0ELb1ELb0EEEvNS_16Flash_fwd_paramsE,@function
        .size           _ZN5flash16flash_fwd_kernelI23Flash_fwd_kernel_traitsILi256ELi128ELi64ELi8ELb0ELb0EN7cutlass6half_tE19Flash_kernel_traitsILi256ELi128ELi64ELi8ES3_EELb0ELb1ELb0ELb1ELb0ELb0ELb1ELb0EEEvNS_16Flash_fwd_paramsE,(.L_x_1092 - _ZN5flash16flash_fwd_kernelI23Flash_fwd_kernel_traitsILi256ELi128ELi64ELi8ELb0ELb0EN7cutlass6half_tE19Flash_kernel_traitsILi256ELi128ELi64ELi8ES3_EELb0ELb1ELb0ELb1ELb0ELb0ELb1ELb0EEEvNS_16Flash_fwd_paramsE)
        .other          _ZN5flash16flash_fwd_kernelI23Flash_fwd_kernel_traitsILi256ELi128ELi64ELi8ELb0ELb0EN7cutlass6half_tE19Flash_kernel_traitsILi256ELi128ELi64ELi8ES3_EELb0ELb1ELb0ELb1ELb0ELb0ELb1ELb0EEEvNS_16Flash_fwd_paramsE,@"STO_CUDA_ENTRY STV_DEFAULT"
_ZN5flash16flash_fwd_kernelI23Flash_fwd_kernel_traitsILi256ELi128ELi64ELi8ELb0ELb0EN7cutlass6half_tE19Flash_kernel_traitsILi256ELi128ELi64ELi8ES3_EELb0ELb1ELb0ELb1ELb0ELb0ELb1ELb0EEEvNS_16Flash_fwd_paramsE:
.text._ZN5flash16flash_fwd_kernelI23Flash_fwd_kernel_traitsILi256ELi128ELi64ELi8ELb0ELb0EN7cutlass6half_tE19Flash_kernel_traitsILi256ELi128ELi64ELi8ES3_EELb0ELb1ELb0ELb1ELb0ELb0ELb1ELb0EEEvNS_16Flash_fwd_paramsE:
        /* <DEDUP_REMOVED lines=56> */
.L_x_1018:
[----:B-1----:R-:W-:Y:S02]  /*0380*/  ULDC UR6, c[0x0][0x218] ;  /* 0x0000860000067ab9 */ /* 0x002fe40000000800 */
.L_x_1019:
        /* <DEDUP_REMOVED lines=72> */
.L_x_1021:
        /* <DEDUP_REMOVED lines=50> */
.L_x_1022:
        /* <DEDUP_REMOVED lines=11> */
[----:B------:R-:W-:Y:S01]  /*0be0*/  LOP3.LUT R3, R3, 0xfffffff8, RZ, 0xc0, !PT ;  /* 0xfffffff803037812 */ /* 0x000fe200078ec0ff */
[----:B------:R-:W-:Y:S01]  /*0bf0*/  IMAD.SHL.U32 R237, R248, 0x40, RZ ;  /* 0x00000040f8ed7824 */ /* 0x000fe200078e00ff */
[----:B------:R-:W-:Y:S01]  /*0c00*/  SHF.R.S32.HI R8, RZ, 0x4, R233 ;  /* 0x00000004ff087819 */ /* 0x000fe200000114e9 */
[C---:B------:R-:W-:Y:S01]  /*0c10*/  IMAD.IADD R5, R4.reuse, 0x1, -R5 ;  /* 0x0000000104057824 */ /* 0x040fe200078e0a05 */
[--C-:B------:R-:W-:Y:S01]  /*0c20*/  SHF.R.S32.HI R249, RZ, 0x1f, R248.reuse ;  /* 0x0000001ffff97819 */ /* 0x100fe200000114f8 */
[----:B------:R-:W-:Y:S01]  /*0c30*/  IMAD.IADD R2, R4, 0x1, -R3 ;  /* 0x0000000104027824 */ /* 0x000fe200078e0a03 */
[----:B------:R-:W-:Y:S01]  /*0c40*/  LEA.HI R233, R233, R8, RZ, 0x1 ;  /* 0x00000008e9e97211 */ /* 0x000fe200078f08ff */
[----:B------:R-:W-:Y:S01]  /*0c50*/  ULDC.64 UR4, c[0x0][0x1a8] ;  /* 0x00006a0000047ab9 */ /* 0x000fe20000000a00 */
[----:B------:R-:W-:Y:S01]  /*0c60*/  SHF.R.S32.HI R0, RZ, 0x1f, R5 ;  /* 0x0000001fff007819 */ /* 0x000fe20000011405 */
[----:B------:R-:W-:Y:S01]  /*0c70*/  IMAD.SHL.U32 R246, R2, 0x8, RZ ;  /* 0x0000000802f67824 */ /* 0x000fe200078e00ff */
[----:B------:R-:W-:Y:S01]  /*0c80*/  LOP3.LUT R237, R237, 0x1c0, RZ, 0xc0, !PT ;  /* 0x000001c0eded7812 */ /* 0x000fe200078ec0ff */
[----:B------:R-:W-:Y:S01]  /*0c90*/  UIMAD UR4, UR19, UR4, URZ ;  /* 0x00000004130472a4 */ /* 0x000fe2000f8e023f */
[----:B------:R-:W-:Y:S01]  /*0ca0*/  LOP3.LUT R233, R233, 0xfffffffe, RZ, 0xc0, !PT ;  /* 0xfffffffee9e97812 */ /* 0x000fe200078ec0ff */
[----:B------:R-:W-:Y:S01]  /*0cb0*/  IMAD.WIDE R18, R19, 0x80, R248 ;  /* 0x0000008013127825 */ /* 0x000fe200078e02f8 */
[----:B------:R-:W-:Y:S01]  /*0cc0*/  LEA.HI R3, R0, R5, RZ, 0x3 ;  /* 0x0000000500037211 */ /* 0x000fe200078f18ff */
[----:B------:R-:W-:Y:S01]  /*0cd0*/  UIMAD UR4, UR24, UR5, UR4 ;  /* 0x00000005180472a4 */ /* 0x000fe2000f8e0204 */
[----:B------:R-:W-:Y:S01]  /*0ce0*/  LOP3.LUT R6, R237, 0x38, R246, 0xf8, !PT ;  /* 0x00000038ed067812 */ /* 0x000fe200078ef8f6 */
[----:B------:R-:W-:Y:S01]  /*0cf0*/  IMAD.IADD R233, R8, 0x1, -R233 ;  /* 0x0000000108e97824 */ /* 0x000fe200078e0ae9 */
[----:B------:R-:W-:-:S02]  /*0d00*/  SHF.R.U32.HI R237, RZ, 0x3, R237 ;  /* 0x00000003ffed7819 */ /* 0x000fc400000116ed */
[----:B------:R-:W-:Y:S01]  /*0d10*/  LOP3.LUT R8, R3, 0xfffffff8, RZ, 0xc0, !PT ;  /* 0xfffffff803087812 */ /* 0x000fe200078ec0ff */
[----:B------:R-:W-:Y:S01]  /*0d20*/  IMAD.SHL.U32 R9, R233, 0x8, RZ ;  /* 0x00000008e9097824 */ /* 0x000fe200078e00ff */
[----:B------:R-:W-:Y:S01]  /*0d30*/  LOP3.LUT R237, R6, R237, RZ, 0x3c, !PT ;  /* 0x000000ed06ed7212 */ /* 0x000fe200078e3cff */
[----:B------:R-:W-:Y:S01]  /*0d40*/  IMAD.SHL.U32 R3, R3, 0x40, RZ ;  /* 0x0000004003037824 */ /* 0x000fe200078e00ff */
[----:B------:R-:W-:Y:S01]  /*0d50*/  SHF.R.S32.HI R247, RZ, 0x1f, R246 ;  /* 0x0000001ffff77819 */ /* 0x000fe200000114f6 */
[----:B------:R-:W-:Y:S01]  /*0d60*/  IMAD.IADD R8, R5, 0x1, -R8 ;  /* 0x0000000105087824 */ /* 0x000fe200078e0a08 */
[----:B------:R-:W-:Y:S01]  /*0d70*/  IADD3 R6, P0, R246, UR6, RZ ;  /* 0x00000006f6067c10 */ /* 0x000fe2000ff1e0ff */
[----:B------:R-:W-:Y:S01]  /*0d80*/  IMAD R5, R249, c[0x0][0x198], RZ ;  /* 0x00006600f9057a24 */ /* 0x000fe200078e02ff */
[-C--:B------:R-:W-:Y:S01]  /*0d90*/  LEA.HI R0, R89, R4.reuse, RZ, 0x6 ;  /* 0x0000000459007211 */ /* 0x080fe200078f30ff */
[----:B------:R-:W-:Y:S01]  /*0da0*/  IMAD.WIDE.U32 R10, R248, c[0x0][0x1a0], R246 ;  /* 0x00006800f80a7a25 */ /* 0x000fe200078e00f6 */
[----:B------:R-:W-:Y:S01]  /*0db0*/  IADD3.X R7, R247, UR23, RZ, P0, !PT ;  /* 0x00000017f7077c10 */ /* 0x000fe200087fe4ff */
[----:B------:R-:W-:Y:S01]  /*0dc0*/  UIADD3 UR23, -UR16, UR18, URZ ;  /* 0x0000001210177290 */ /* 0x000fe2000fffe13f */
[----:B------:R-:W-:Y:S01]  /*0dd0*/  LOP3.LUT P3, RZ, R8, 0x4, RZ, 0xc0, !PT ;  /* 0x0000000408ff7812 */ /* 0x000fe2000786c0ff */
[----:B------:R-:W-:Y:S01]  /*0de0*/  IMAD.SHL.U32 R0, R0, 0x8, RZ ;  /* 0x0000000800007824 */ /* 0x000fe200078e00ff */
[C---:B------:R-:W-:Y:S01]  /*0df0*/  LOP3.LUT P2, RZ, R8.reuse, 0x2, RZ, 0xc0, !PT ;  /* 0x0000000208ff7812 */ /* 0x040fe2000784c0ff */
[----:B------:R-:W-:Y:S01]  /*0e00*/  IMAD.SHL.U32 R8, R8, 0x40, RZ ;  /* 0x0000004008087824 */ /* 0x000fe200078e00ff */
[----:B------:R-:W-:Y:S01]  /*0e10*/  ULDC.64 UR6, c[0x0][0x1b8] ;  /* 0x00006e0000067ab9 */ /* 0x000fe20000000a00 */
[----:B-1----:R-:W-:Y:S01]  /*0e20*/  IMAD.WIDE.U32 R14, R14, c[0x0][0x1a8], R6 ;  /* 0x00006a000e0e7a25 */ /* 0x002fe200078e0006 */
[----:B------:R-:W-:Y:S01]  /*0e30*/  LOP3.LUT R237, R237, 0xfffffe00, R0, 0xf8, !PT ;  /* 0xfffffe00eded7812 */ /* 0x000fe200078ef800 */
[----:B------:R-:W-:Y:S01]  /*0e40*/  UIMAD UR6, UR26, UR6, URZ ;  /* 0x000000061a0672a4 */ /* 0x000fe2000f8e023f */
[----:B------:R-:W-:Y:S01]  /*0e50*/  LOP3.LUT R8, R8, 0x1c0, RZ, 0xc0, !PT ;  /* 0x000001c008087812 */ /* 0x000fe200078ec0ff */
[----:B------:R-:W-:Y:S01]  /*0e60*/  IMAD R7, R249, c[0x0][0x1a0], RZ ;  /* 0x00006800f9077a24 */ /* 0x000fe200078e02ff */
[----:B------:R-:W-:Y:S01]  /*0e70*/  IADD3 R6, P0, R10, UR14, RZ ;  /* 0x0000000e0a067c10 */ /* 0x000fe2000ff1e0ff */
[----:B------:R-:W-:Y:S01]  /*0e80*/  IMAD.WIDE.U32 R12, R248, c[0x0][0x198], R246 ;  /* 0x00006600f80c7a25 */ /* 0x000fe200078e00f6 */
[----:B------:R-:W-:Y:S01]  /*0e90*/  LOP3.LUT R9, R8, 0x8, R9, 0xf8, !PT ;  /* 0x0000000808097812 */ /* 0x000fe200078ef809 */
[----:B------:R-:W-:Y:S01]  /*0ea0*/  UIMAD UR6, UR8, UR7, UR6 ;  /* 0x00000007080672a4 */ /* 0x000fe2000f8e0206 */
[----:B------:R-:W-:Y:S01]  /*0eb0*/  SHF.R.U32.HI R8, RZ, 0x3, R8 ;  /* 0x00000003ff087819 */ /* 0x000fe20000011608 */
[----:B------:R-:W-:Y:S01]  /*0ec0*/  IMAD R0, R248, c[0x0][0x1a4], R7 ;  /* 0x00006900f8007a24 */ /* 0x000fe200078e0207 */
[----:B------:R-:W-:Y:S01]  /*0ed0*/  IADD3 R242, P1, R12, UR12, RZ ;  /* 0x0000000c0cf27c10 */ /* 0x000fe2000ff3e0ff */
[----:B------:R-:W-:Y:S01]  /*0ee0*/  IMAD R5, R248, c[0x0][0x19c], R5 ;  /* 0x00006700f8057a24 */ /* 0x000fe200078e0205 */
        /* <DEDUP_REMOVED lines=63> */
.L_x_1024:
[----:B------:R-:W-:Y:S05]  /*12e0*/  BSYNC B0 ;  /* 0x0000000000007941 */ /* 0x000fea0003800000 */
.L_x_1023:
        /* <DEDUP_REMOVED lines=45> */
.L_x_1026:
[----:B------:R-:W-:Y:S05]  /*15c0*/  BSYNC B0 ;  /* 0x0000000000007941 */ /* 0x000fea0003800000 */
.L_x_1025:
        /* <DEDUP_REMOVED lines=45> */
.L_x_1028:
[----:B------:R-:W-:Y:S05]  /*18a0*/  BSYNC B0 ;  /* 0x0000000000007941 */ /* 0x000fea0003800000 */
.L_x_1027:
        /* <DEDUP_REMOVED lines=48> */
.L_x_1030:
[----:B------:R-:W-:Y:S05]  /*1bb0*/  BSYNC B0 ;  /* 0x0000000000007941 */ /* 0x000fea0003800000 */
.L_x_1029:
        /* <DEDUP_REMOVED lines=45> */
.L_x_1032:
[----:B------:R-:W-:Y:S05]  /*1e90*/  BSYNC B0 ;  /* 0x0000000000007941 */ /* 0x000fea0003800000 */
.L_x_1031:
        /* <DEDUP_REMOVED lines=42> */
.L_x_1034:
[----:B------:R-:W-:Y:S05]  /*2140*/  BSYNC B0 ;  /* 0x0000000000007941 */ /* 0x000fea0003800000 */
.L_x_1033:
        /* <DEDUP_REMOVED lines=18> */
[----:B-12---:R-:W-:-:S05]  /*2270*/  IMAD.U32 R14, RZ, RZ, UR6 ;  /* 0x00000006ff0e7e24 */ /* 0x006fca000f8e00ff */
        /* <DEDUP_REMOVED lines=19> */
[----:B-1----:R-:W-:Y:S01]  /*23b0*/  @P0 FMUL.FTZ R12, R13, R12 ;  /* 0x0000000c0d0c0220 */ /* 0x002fe20000410000 */
[----:B------:R-:W-:-:S03]  /*23c0*/  SHF.R.S32.HI R13, RZ, 0x1f, R10 ;  /* 0x0000001fff0d7819 */ /* 0x000fc6000001140a */
[----:B------:R1:W3:Y:S02]  /*23d0*/  @P0 R2UR UR19, R12 ;  /* 0x000000000c1303c2 */ /* 0x0002e400000e0000 */
[----:B-1----:R-:W-:Y:S01]  /*23e0*/  LEA.HI R12, R13, R10, RZ, 0x2 ;  /* 0x0000000a0d0c7211 */ /* 0x002fe200078f10ff */
[----:B------:R-:W-:Y:S01]  /*23f0*/  IMAD.MOV.U32 R10, RZ, RZ, R8 ;  /* 0x000000ffff0a7224 */ /* 0x000fe200078e0008 */
[----:B---3--:R-:W-:Y:S02]  /*2400*/  @UP1 UMOV UR4, UR19 ;  /* 0x0000001300041c82 */ /* 0x008fe40008000000 */
        /* <DEDUP_REMOVED lines=37> */
.L_x_1036:
[----:B--2---:R-:W-:Y:S05]  /*2660*/  BSYNC B0 ;  /* 0x0000000000007941 */ /* 0x004fea0003800000 */
.L_x_1035:
        /* <DEDUP_REMOVED lines=45> */
.L_x_1038:
[----:B------:R-:W-:Y:S05]  /*2940*/  BSYNC B0 ;  /* 0x0000000000007941 */ /* 0x000fea0003800000 */
.L_x_1037:
[C---:B-1----:R-:W-:Y:S01]  /*2950*/  IMAD.SHL.U32 R12, R2.reuse, 0x40, RZ ;  /* 0x00000040020c7824 */ /* 0x042fe200078e00ff */
[----:B------:R-:W-:Y:S01]  /*2960*/  R2P PR, R2, 0x6 ;  /* 0x0000000602007804 */ /* 0x000fe20000000000 */
[----:B------:R-:W-:Y:S01]  /*2970*/  IMAD.SHL.U32 R13, R248, 0x8, RZ ;  /* 0x00000008f80d7824 */ /* 0x000fe200078e00ff */
[----:B------:R-:W0:Y:S01]  /*2980*/  LDGDEPBAR ;  /* 0x00000000000079af */ /* 0x000e220000000000 */
[----:B------:R-:W-:Y:S01]  /*2990*/  IMAD R234, R89, 0x400, R0 ;  /* 0x0000040059ea7824 */ /* 0x000fe200078e0200 */
[----:B------:R-:W-:Y:S01]  /*29a0*/  LOP3.LUT R12, R12, 0x1c0, RZ, 0xc0, !PT ;  /* 0x000001c00c0c7812 */ /* 0x000fe200078ec0ff */
[----:B------:R-:W-:Y:S01]  /*29b0*/  IMAD.U32 R91, RZ, RZ, UR26 ;  /* 0x0000001aff5b7e24 */ /* 0x000fe2000f8e00ff */
[----:B------:R-:W-:Y:S01]  /*29c0*/  UISETP.GE.AND UP0, UPT, UR9, 0x2, UPT ;  /* 0x000000020900788c */ /* 0x000fe2000bf06270 */
[----:B------:R-:W-:Y:S01]  /*29d0*/  IMAD.SHL.U32 R234, R234, 0x2, RZ ;  /* 0x00000002eaea7824 */ /* 0x000fe200078e00ff */
[----:B------:R-:W-:Y:S01]  /*29e0*/  LOP3.LUT R6, R12, 0x8, R13, 0xf8, !PT ;  /* 0x000000080c067812 */ /* 0x000fe200078ef80d */
[----:B------:R-:W-:Y:S01]  /*29f0*/  IMAD R91, R91, 0x40, R236 ;  /* 0x000000405b5b7824 */ /* 0x000fe200078e02ec */
[----:B------:R-:W-:Y:S01]  /*2a00*/  SHF.R.U32.HI R13, RZ, 0x3, R12 ;  /* 0x00000003ff0d7819 */ /* 0x000fe2000001160c */
[--C-:B------:R-:W-:Y:S01]  /*2a10*/  IMAD R232, R7, 0x2, R234.reuse ;  /* 0x0000000207e87824 */ /* 0x100fe200078e02ea */
[----:B------:R-:W-:Y:S01]  /*2a20*/  LDSM.16.M88.4 R72, [R234] ;  /* 0x00000000ea48783b */ /* 0x000fe20000000200 */
[C---:B------:R-:W-:Y:S01]  /*2a30*/  IMAD R230, R5.reuse, 0x2, R234 ;  /* 0x0000000205e67824 */ /* 0x040fe200078e02ea */
[----:B------:R-:W-:Y:S01]  /*2a40*/  LOP3.LUT R6, R6, R13, RZ, 0x3c, !PT ;  /* 0x0000000d06067212 */ /* 0x000fe200078e3cff */
[----:B------:R-:W-:Y:S01]  /*2a50*/  IMAD R229, R5, 0x2, R232 ;  /* 0x0000000205e57824 */ /* 0x000fe200078e02e8 */
[----:B------:R-:W-:Y:S01]  /*2a60*/  LDSM.16.M88.4 R20, [R232] ;  /* 0x00000000e814783b */ /* 0x000fe20000000200 */
[----:B------:R-:W-:-:S02]  /*2a70*/  IADD3 R103, R91, 0x10, RZ ;  /* 0x000000105b677810 */ /* 0x000fc40007ffe0ff */
[----:B------:R-:W-:Y:S01]  /*2a80*/  IMAD R233, R233, 0x200, R6 ;  /* 0x00000200e9e97824 */ /* 0x000fe200078e0206 */
[----:B------:R-:W-:Y:S01]  /*2a90*/  LDSM.16.M88.4 R64, [R230] ;  /* 0x00000000e640783b */ /* 0x000fe20000000200 */
[----:B------:R-:W-:Y:S01]  /*2aa0*/  IADD3 R101, R91, 0x9, RZ ;  /* 0x000000095b657810 */ /* 0x000fe20007ffe0ff */
[----:B------:R-:W-:Y:S01]  /*2ab0*/  I2F R98, R103 ;  /* 0x0000006700627306 */ /* 0x000fe20000201400 */
[----:B------:R-:W-:Y:S01]  /*2ac0*/  IMAD.SHL.U32 R233, R233, 0x2, RZ ;  /* 0x00000002e9e97824 */ /* 0x000fe200078e00ff */
[C---:B------:R-:W-:Y:S02]  /*2ad0*/  IADD3 R105, R91.reuse, 0x11, RZ ;  /* 0x000000115b697810 */ /* 0x040fe40007ffe0ff */
[----:B------:R-:W-:Y:S02]  /*2ae0*/  IADD3 R107, R91, 0x18, RZ ;  /* 0x000000185b6b7810 */ /* 0x000fe40007ffe0ff */
[----:B------:R-:W1:Y:S01]  /*2af0*/  LDSM.16.M88.4 R44, [R233+0x10000] ;  /* 0x01000000e92c783b */ /* 0x000e620000000200 */
[C---:B------:R-:W-:Y:S01]  /*2b00*/  IADD3 R2, R233.reuse, 0x10000, RZ ;  /* 0x00010000e9027810 */ /* 0x040fe20007ffe0ff */
[----:B------:R-:W-:Y:S01]  /*2b10*/  I2F R96, R101 ;  /* 0x0000006500607306 */ /* 0x000fe20000201400 */
[----:B------:R-:W-:Y:S01]  /*2b20*/  IADD3 R231, R233, 0x10020, RZ ;  /* 0x00010020e9e77810 */ /* 0x000fe20007ffe0ff */
[----:B------:R-:W4:Y:S01]  /*2b30*/  LDSM.16.M88.4 R28, [R233+0x11000] ;  /* 0x01100000e91c783b */ /* 0x000f220000000200 */
[----:B------:R-:W-:Y:S01]  /*2b40*/  @P1 IADD3 R231, R2, -0x20, RZ ;  /* 0xffffffe002e71810 */ /* 0x000fe20007ffe0ff */
[----:B------:R-:W-:Y:S01]  /*2b50*/  IMAD.MOV.U32 R2, RZ, RZ, 0x40 ;  /* 0x00000040ff027424 */ /* 0x000fe200078e00ff */
[C---:B------:R-:W-:Y:S01]  /*2b60*/  IADD3 R99, R91.reuse, 0x8, RZ ;  /* 0x000000085b637810 */ /* 0x040fe20007ffe0ff */
[----:B------:R-:W5:Y:S01]  /*2b70*/  LDSM.16.M88.4 R36, [R233+0x10800] ;  /* 0x01080000e924783b */ /* 0x000f620000000200 */
[C---:B------:R-:W-:Y:S01]  /*2b80*/  IADD3 R115, R91.reuse, 0x28, RZ ;  /* 0x000000285b737810 */ /* 0x040fe20007ffe0ff */
[----:B------:R-:W-:Y:S01]  /*2b90*/  I2F R100, R105 ;  /* 0x0000006900647306 */ /* 0x000fe20000201400 */
[----:B------:R-:W-:Y:S01]  /*2ba0*/  SEL R2, R2, 0xffffffc0, !P2 ;  /* 0xffffffc002027807 */ /* 0x000fe20005000000 */
[----:B------:R-:W2:Y:S01]  /*2bb0*/  LDSM.16.M88.4 R24, [R233+0x11800] ;  /* 0x01180000e918783b */ /* 0x000ea20000000200 */
[----:B------:R-:W-:-:S02]  /*2bc0*/  IADD3 R97, R91, 0x1, RZ ;  /* 0x000000015b617810 */ /* 0x000fc40007ffe0ff */
[----:B------:R-:W-:Y:S01]  /*2bd0*/  IADD3 R119, R91, 0x30, RZ ;  /* 0x000000305b777810 */ /* 0x000fe20007ffe0ff */
[----:B------:R-:W3:Y:S01]  /*2be0*/  LDSM.16.M88.4 R60, [R231] ;  /* 0x00000000e73c783b */ /* 0x000ee20000000200 */
[----:B------:R-:W-:Y:S01]  /*2bf0*/  IMAD.IADD R227, R233, 0x1, R2 ;  /* 0x00000001e9e37824 */ /* 0x000fe200078e0202 */
[----:B------:R-:W-:Y:S01]  /*2c00*/  I2F R102, R107 ;  /* 0x0000006b00667306 */ /* 0x000fe20000201400 */
[----:B------:R-:W-:Y:S01]  /*2c10*/  IMAD.IADD R220, R2, 0x1, R231 ;  /* 0x0000000102dc7824 */ /* 0x000fe200078e02e7 */
[----:B---3--:R-:W3:Y:S01]  /*2c20*/  LDSM.16.M88.4 R16, [R231+0x1000] ;  /* 0x00100000e710783b */ /* 0x008ee20000000200 */
[----:B------:R-:W-:Y:S01]  /*2c30*/  IMAD.U32 R2, RZ, RZ, UR17 ;  /* 0x00000011ff027e24 */ /* 0x000fe2000f8e00ff */
[C---:B------:R-:W-:Y:S02]  /*2c40*/  IADD3 R113, R91.reuse, 0x21, RZ ;  /* 0x000000215b717810 */ /* 0x040fe40007ffe0ff */
[----:B------:R-:W2:Y:S01]  /*2c50*/  LDSM.16.M88.4 R56, [R231+0x800] ;  /* 0x00080000e738783b */ /* 0x000ea20000000200 */
[C---:B------:R-:W-:Y:S01]  /*2c60*/  IADD3 R109, R91.reuse, 0x19, RZ ;  /* 0x000000195b6d7810 */ /* 0x040fe20007ffe0ff */
[----:B------:R-:W-:Y:S01]  /*2c70*/  I2F R90, R99 ;  /* 0x00000063005a7306 */ /* 0x000fe20000201400 */
[C---:B------:R-:W-:Y:S01]  /*2c80*/  IADD3 R111, R91.reuse, 0x20, RZ ;  /* 0x000000205b6f7810 */ /* 0x040fe20007ffe0ff */
[----:B------:R-:W2:Y:S01]  /*2c90*/  LDSM.16.M88.4 R52, [R231+0x1800] ;  /* 0x00180000e734783b */ /* 0x000ea20000000200 */
[----:B------:R-:W-:-:S02]  /*2ca0*/  IADD3 R117, R91, 0x29, RZ ;  /* 0x000000295b757810 */ /* 0x000fc40007ffe0ff */
[C---:B------:R-:W-:Y:S01]  /*2cb0*/  IADD3 R121, R91.reuse, 0x38, RZ ;  /* 0x000000385b797810 */ /* 0x040fe20007ffe0ff */
[----:B------:R-:W2:Y:S01]  /*2cc0*/  LDSM.16.M88.4 R12, [R227+0x10000] ;  /* 0x01000000e30c783b */ /* 0x000ea20000000200 */
[----:B------:R-:W-:Y:S01]  /*2cd0*/  IADD3 R123, R91, 0x39, RZ ;  /* 0x000000395b7b7810 */ /* 0x000fe20007ffe0ff */
[----:B------:R-:W-:Y:S01]  /*2ce0*/  I2F R110, R115 ;  /* 0x00000073006e7306 */ /* 0x000fe20000201400 */
[C---:B------:R-:W-:Y:S01]  /*2cf0*/  IADD3 R223, R231.reuse, 0x800, RZ ;  /* 0x00000800e7df7810 */ /* 0x040fe20007ffe0ff */
[----:B------:R-:W-:Y:S01]  /*2d00*/  LDSM.16.M88.4 R68, [R227+0x11800] ;  /* 0x01180000e344783b */ /* 0x000fe20000000200 */
[C---:B------:R-:W-:Y:S02]  /*2d10*/  IADD3 R222, R231.reuse, 0x1000, RZ ;  /* 0x00001000e7de7810 */ /* 0x040fe40007ffe0ff */
[C---:B------:R-:W-:Y:S01]  /*2d20*/  IADD3 R221, R231.reuse, 0x1800, RZ ;  /* 0x00001800e7dd7810 */ /* 0x040fe20007ffe0ff */
[----:B-1----:R-:W-:Y:S01]  /*2d30*/  HMMA.16816.F32 R48, R72, R44, RZ ;  /* 0x0000002c4830723c */ /* 0x002fe200000018ff */
[----:B------:R-:W-:Y:S01]  /*2d40*/  LDSM.16.M88.4 R80, [R233+0x12800] ;  /* 0x01280000e950783b */ /* 0x000fe20000000200 */
[----:B------:R-:W-:Y:S01]  /*2d50*/  I2F R88, R97 ;  /* 0x0000006100587306 */ /* 0x000fe20000201400 */
[----:B------:R-:W-:-:S02]  /*2d60*/  IADD3 R219, R231, 0x2000, RZ ;  /* 0x00002000e7db7810 */ /* 0x000fc40007ffe0ff */
[----:B------:R-:W-:Y:S01]  /*2d70*/  LDSM.16.M88.4 R84, [R231+0x2800] ;  /* 0x00280000e754783b */ /* 0x000fe20000000200 */
[C---:B------:R-:W-:Y:S02]  /*2d80*/  IADD3 R218, R231.reuse, 0x2800, RZ ;  /* 0x00002800e7da7810 */ /* 0x040fe40007ffe0ff */
[C---:B----4-:R-:W-:Y:S01]  /*2d90*/  HMMA.16816.F32 R32, R72.reuse, R28, RZ ;  /* 0x0000001c4820723c */ /* 0x050fe200000018ff */
[C---:B------:R-:W-:Y:S01]  /*2da0*/  IADD3 R217, R231.reuse, 0x3000, RZ ;  /* 0x00003000e7d97810 */ /* 0x040fe20007ffe0ff */
[----:B------:R-:W-:Y:S01]  /*2db0*/  I2F R108, R113 ;  /* 0x00000071006c7306 */ /* 0x000fe20000201400 */
[C---:B------:R-:W-:Y:S02]  /*2dc0*/  IADD3 R216, R231.reuse, 0x3800, RZ ;  /* 0x00003800e7d87810 */ /* 0x040fe40007ffe0ff */
[C---:B------:R-:W-:Y:S02]  /*2dd0*/  IADD3 R215, R231.reuse, 0x4000, RZ ;  /* 0x00004000e7d77810 */ /* 0x040fe40007ffe0ff */
[C---:B------:R-:W-:Y:S01]  /*2de0*/  IADD3 R214, R231.reuse, 0x4800, RZ ;  /* 0x00004800e7d67810 */ /* 0x040fe20007ffe0ff */
[----:B------:R-:W-:Y:S01]  /*2df0*/  HMMA.16816.F32 R44, R72, R46, RZ ;  /* 0x0000002e482c723c */ /* 0x000fe200000018ff */
[C---:B------:R-:W-:Y:S01]  /*2e00*/  IADD3 R213, R231.reuse, 0x5000, RZ ;  /* 0x00005000e7d57810 */ /* 0x040fe20007ffe0ff */
[----:B------:R-:W-:Y:S01]  /*2e10*/  I2F R104, R109 ;  /* 0x0000006d00687306 */ /* 0x000fe20000201400 */
[----:B------:R-:W-:-:S02]  /*2e20*/  IADD3 R212, R231, 0x5800, RZ ;  /* 0x00005800e7d47810 */ /* 0x000fc40007ffe0ff */
[C---:B------:R-:W-:Y:S02]  /*2e30*/  IADD3 R211, R231.reuse, 0x6000, RZ ;  /* 0x00006000e7d37810 */ /* 0x040fe40007ffe0ff */
[C---:B------:R-:W-:Y:S01]  /*2e40*/  IADD3 R210, R231.reuse, 0x6800, RZ ;  /* 0x00006800e7d27810 */ /* 0x040fe20007ffe0ff */
[----:B------:R-:W-:Y:S01]  /*2e50*/  HMMA.16816.F32 R28, R72, R30, RZ ;  /* 0x0000001e481c723c */ /* 0x000fe200000018ff */
[C---:B------:R-:W-:Y:S01]  /*2e60*/  IADD3 R209, R231.reuse, 0x7000, RZ ;  /* 0x00007000e7d17810 */ /* 0x040fe20007ffe0ff */
[----:B------:R-:W-:Y:S01]  /*2e70*/  I2F R106, R111 ;  /* 0x0000006f006a7306 */ /* 0x000fe20000201400 */
[----:B------:R-:W-:-:S05]  /*2e80*/  IADD3 R208, R231, 0x7800, RZ ;  /* 0x00007800e7d07810 */ /* 0x000fca0007ffe0ff */
[C---:B-----5:R-:W-:Y:S02]  /*2e90*/  HMMA.16816.F32 R40, R72.reuse, R36, RZ ;  /* 0x000000244828723c */ /* 0x060fe400000018ff */
[----:B------:R-:W-:Y:S06]  /*2ea0*/  I2F R112, R117 ;  /* 0x0000007500707306 */ /* 0x000fec0000201400 */
[C---:B------:R-:W-:Y:S02]  /*2eb0*/  HMMA.16816.F32 R36, R72.reuse, R38, RZ ;  /* 0x000000264824723c */ /* 0x040fe400000018ff */
[----:B------:R-:W-:Y:S06]  /*2ec0*/  I2F R6, R91 ;  /* 0x0000005b00067306 */ /* 0x000fec0000201400 */
[C---:B--2---:R-:W-:Y:S02]  /*2ed0*/  HMMA.16816.F32 R76, R72.reuse, R24, RZ ;  /* 0x00000018484c723c */ /* 0x044fe400000018ff */
[----:B------:R-:W-:Y:S06]  /*2ee0*/  I2F R114, R123 ;  /* 0x0000007b00727306 */ /* 0x000fec0000201400 */
[----:B------:R-:W-:Y:S01]  /*2ef0*/  HMMA.16816.F32 R72, R72, R26, RZ ;  /* 0x0000001a4848723c */ /* 0x000fe200000018ff */
[----:B------:R-:W1:Y:S07]  /*2f00*/  LDSM.16.M88.4 R24, [R227+0x10800] ;  /* 0x01080000e318783b */ /* 0x000e6e0000000200 */
[C---:B------:R-:W-:Y:S08]  /*2f10*/  HMMA.16816.F32 R48, R20.reuse, R60, R48 ;  /* 0x0000003c1430723c */ /* 0x040ff00000001830 */
[C---:B------:R-:W-:Y:S01]  /*2f20*/  HMMA.16816.F32 R44, R20.reuse, R62, R44 ;  /* 0x0000003e142c723c */ /* 0x040fe2000000182c */
[----:B------:R-:W-:Y:S07]  /*2f30*/  LDSM.16.M88.4 R60, [R220] ;  /* 0x00000000dc3c783b */ /* 0x000fee0000000200 */
        /* <DEDUP_REMOVED lines=8> */
[----:B------:R-:W-:Y:S04]  /*2fc0*/  LDSM.16.M88.4 R20, [R229] ;  /* 0x00000000e514783b */ /* 0x000fe80000000200 */
[----:B------:R-:W3:Y:S03]  /*2fd0*/  LDSM.16.M88.4 R52, [R220+0x800] ;  /* 0x00080000dc34783b */ /* 0x000ee60000000200 */
        /* <DEDUP_REMOVED lines=11> */
[----:B------:R-:W5:Y:S04]  /*3090*/  LDSM.16.M88.4 R68, [R233+0x13000] ;  /* 0x01300000e944783b */ /* 0x000f680000000200 */
[----:B------:R-:W1:Y:S03]  /*30a0*/  LDSM.16.M88.4 R64, [R233+0x13800] ;  /* 0x01380000e940783b */ /* 0x000e660000000200 */
[C---:B---3--:R-:W-:Y:S08]  /*30b0*/  HMMA.16816.F32 R40, R20.reuse, R52, R40 ;  /* 0x000000341428723c */ /* 0x048ff00000001828 */
[C---:B------:R-:W-:Y:S01]  /*30c0*/  HMMA.16816.F32 R36, R20.reuse, R54, R36 ;  /* 0x000000361424723c */ /* 0x040fe20000001824 */
[----:B------:R-:W3:Y:S07]  /*30d0*/  LDSM.16.M88.4 R52, [R232+0x4000] ;  /* 0x00400000e834783b */ /* 0x000eee0000000200 */
        /* <DEDUP_REMOVED lines=16> */
[C---:B-----5:R-:W-:Y:S08]  /*31e0*/  HMMA.16816.F32 R32, R24.reuse, R68, R32 ;  /* 0x000000441820723c */ /* 0x060ff00000001820 */
[C---:B------:R-:W-:Y:S01]  /*31f0*/  HMMA.16816.F32 R28, R24.reuse, R70, R28 ;  /* 0x00000046181c723c */ /* 0x040fe2000000181c */
[----:B------:R-:W2:Y:S07]  /*3200*/  LDSM.16.M88.4 R68, [R227+0x13000] ;  /* 0x01300000e344783b */ /* 0x000eae0000000200 */
[C---:B------:R-:W-:Y:S08]  /*3210*/  HMMA.16816.F32 R76, R24.reuse, R64, R76 ;  /* 0x00000040184c723c */ /* 0x040ff0000000184c */
[----:B------:R-:W-:Y:S01]  /*3220*/  HMMA.16816.F32 R72, R24, R66, R72 ;  /* 0x000000421848723c */ /* 0x000fe20000001848 */
[----:B------:R-:W5:Y:S04]  /*3230*/  LDSM.16.M88.4 R64, [R227+0x13800] ;  /* 0x01380000e340783b */ /* 0x000f680000000200 */
[----:B------:R-:W-:Y:S03]  /*3240*/  LDSM.16.M88.4 R24, [R229+0x4000] ;  /* 0x00400000e518783b */ /* 0x000fe60000000200 */
[C---:B---3--:R-:W-:Y:S08]  /*3250*/  HMMA.16816.F32 R40, R52.reuse, R84, R40 ;  /* 0x000000543428723c */ /* 0x048ff00000001828 */
[C---:B------:R-:W-:Y:S01]  /*3260*/  HMMA.16816.F32 R36, R52.reuse, R86, R36 ;  /* 0x000000563424723c */ /* 0x040fe20000001824 */
[----:B------:R-:W-:Y:S07]  /*3270*/  LDSM.16.M88.4 R84, [R234+0x8000] ;  /* 0x00800000ea54783b */ /* 0x000fee0000000200 */
[C---:B----4-:R-:W-:Y:S08]  /*3280*/  HMMA.16816.F32 R48, R52.reuse, R12, R48 ;  /* 0x0000000c3430723c */ /* 0x050ff00000001830 */
[C---:B------:R-:W-:Y:S01]  /*3290*/  HMMA.16816.F32 R44, R52.reuse, R14, R44 ;  /* 0x0000000e342c723c */ /* 0x040fe2000000182c */
[----:B------:R-:W-:Y:S07]  /*32a0*/  LDSM.16.M88.4 R12, [R220+0x2000] ;  /* 0x00200000dc0c783b */ /* 0x000fee0000000200 */
        /* <DEDUP_REMOVED lines=15> */
[----:B------:R-:W-:Y:S07]  /*33a0*/  LDSM.16.M88.4 R68, [R232+0x8000] ;  /* 0x00800000e844783b */ /* 0x000fee0000000200 */
[C---:B-----5:R-:W-:Y:S08]  /*33b0*/  HMMA.16816.F32 R76, R16.reuse, R64, R76 ;  /* 0x00000040104c723c */ /* 0x060ff0000000184c */
[----:B------:R-:W-:Y:S01]  /*33c0*/  HMMA.16816.F32 R72, R16, R66, R72 ;  /* 0x000000421048723c */ /* 0x000fe20000001848 */
[----:B------:R-:W1:Y:S04]  /*33d0*/  LDSM.16.M88.4 R16, [R233+0x14800] ;  /* 0x01480000e910783b */ /* 0x000e680000000200 */
[----:B------:R-:W-:Y:S03]  /*33e0*/  LDSM.16.M88.4 R64, [R231+0x4000] ;  /* 0x00400000e740783b */ /* 0x000fe60000000200 */
[C---:B---3--:R-:W-:Y:S08]  /*33f0*/  HMMA.16816.F32 R40, R24.reuse, R60, R40 ;  /* 0x0000003c1828723c */ /* 0x048ff00000001828 */
[C---:B------:R-:W-:Y:S01]  /*3400*/  HMMA.16816.F32 R36, R24.reuse, R62, R36 ;  /* 0x0000003e1824723c */ /* 0x040fe20000001824 */
[----:B------:R-:W-:Y:S07]  /*3410*/  LDSM.16.M88.4 R60, [R231+0x4800] ;  /* 0x00480000e73c783b */ /* 0x000fee0000000200 */
[C---:B------:R-:W-:Y:S08]  /*3420*/  HMMA.16816.F32 R48, R24.reuse, R12, R48 ;  /* 0x0000000c1830723c */ /* 0x040ff00000001830 */
[C---:B------:R-:W-:Y:S01]  /*3430*/  HMMA.16816.F32 R44, R24.reuse, R14, R44 ;  /* 0x0000000e182c723c */ /* 0x040fe2000000182c */
[----:B------:R-:W2:Y:S07]  /*3440*/  LDSM.16.M88.4 R12, [R233+0x15000] ;  /* 0x01500000e90c783b */ /* 0x000eae0000000200 */
[C---:B----4-:R-:W-:Y:S08]  /*3450*/  HMMA.16816.F32 R32, R24.reuse, R56, R32 ;  /* 0x000000381820723c */ /* 0x050ff00000001820 */
[----:B------:R-:W-:Y:S01]  /*3460*/  HMMA.16816.F32 R28, R24, R58, R28 ;  /* 0x0000003a181c723c */ /* 0x000fe2000000181c */
[----:B------:R-:W3:Y:S07]  /*3470*/  LDSM.16.M88.4 R56, [R231+0x5000] ;  /* 0x00500000e738783b */ /* 0x000eee0000000200 */
[C---:B-1----:R-:W-:Y:S08]  /*3480*/  HMMA.16816.F32 R40, R84.reuse, R16, R40 ;  /* 0x000000105428723c */ /* 0x042ff00000001828 */
[----:B------:R-:W-:Y:S01]  /*3490*/  HMMA.16816.F32 R36, R84, R18, R36 ;  /* 0x000000125424723c */ /* 0x000fe20000001824 */
[----:B------:R-:W-:Y:S07]  /*34a0*/  LDSM.16.M88.4 R16, [R227+0x14800] ;  /* 0x01480000e310783b */ /* 0x000fee0000000200 */
[C---:B------:R-:W-:Y:S08]  /*34b0*/  HMMA.16816.F32 R76, R24.reuse, R52, R76 ;  /* 0x00000034184c723c */ /* 0x040ff0000000184c */
[----:B------:R-:W-:Y:S01]  /*34c0*/  HMMA.16816.F32 R72, R24, R54, R72 ;  /* 0x000000361848723c */ /* 0x000fe20000001848 */
[----:B------:R-:W1:Y:S04]  /*34d0*/  LDSM.16.M88.4 R24, [R230+0x8000] ;  /* 0x00800000e618783b */ /* 0x000e680000000200 */
[----:B------:R-:W-:Y:S03]  /*34e0*/  LDSM.16.M88.4 R52, [R231+0x5800] ;  /* 0x00580000e734783b */ /* 0x000fe60000000200 */
[C---:B------:R-:W-:Y:S08]  /*34f0*/  HMMA.16816.F32 R48, R84.reuse, R20, R48 ;  /* 0x000000145430723c */ /* 0x040ff00000001830 */
[C---:B------:R-:W-:Y:S01]  /*3500*/  HMMA.16816.F32 R44, R84.reuse, R22, R44 ;  /* 0x00000016542c723c */ /* 0x040fe2000000182c */
[----:B------:R-:W4:Y:S07]  /*3510*/  LDSM.16.M88.4 R20, [R227+0x14000] ;  /* 0x01400000e314783b */ /* 0x000f2e0000000200 */
[C---:B--2---:R-:W-:Y:S08]  /*3520*/  HMMA.16816.F32 R32, R84.reuse, R12, R32 ;  /* 0x0000000c5420723c */ /* 0x044ff00000001820 */
[----:B------:R-:W-:Y:S01]  /*3530*/  HMMA.16816.F32 R28, R84, R14, R28 ;  /* 0x0000000e541c723c */ /* 0x000fe2000000181c */
[----:B------:R-:W2:Y:S07]  /*3540*/  LDSM.16.M88.4 R12, [R227+0x15000] ;  /* 0x01500000e30c783b */ /* 0x000eae0000000200 */
[C---:B------:R-:W-:Y:S08]  /*3550*/  HMMA.16816.F32 R40, R68.reuse, R60, R40 ;  /* 0x0000003c4428723c */ /* 0x040ff00000001828 */
[C---:B------:R-:W-:Y:S01]  /*3560*/  HMMA.16816.F32 R36, R68.reuse, R62, R36 ;  /* 0x0000003e4424723c */ /* 0x040fe20000001824 */
[----:B------:R-:W-:Y:S07]  /*3570*/  LDSM.16.M88.4 R60, [R220+0x4000] ;  /* 0x00400000dc3c783b */ /* 0x000fee0000000200 */
[C---:B------:R-:W-:Y:S08]  /*3580*/  HMMA.16816.F32 R48, R68.reuse, R64, R48 ;  /* 0x000000404430723c */ /* 0x040ff00000001830 */
[----:B------:R-:W-:Y:S01]  /*3590*/  HMMA.16816.F32 R44, R68, R66, R44 ;  /* 0x00000042442c723c */ /* 0x000fe2000000182c */
[----:B------:R-:W5:Y:S07]  /*35a0*/  LDSM.16.M88.4 R64, [R229+0x8000] ;  /* 0x00800000e540783b */ /* 0x000f6e0000000200 */
[C---:B------:R-:W-:Y:S08]  /*35b0*/  HMMA.16816.F32 R76, R84.reuse, R80, R76 ;  /* 0x00000050544c723c */ /* 0x040ff0000000184c */
[----:B------:R-:W-:Y:S01]  /*35c0*/  HMMA.16816.F32 R72, R84, R82, R72 ;  /* 0x000000525448723c */ /* 0x000fe20000001848 */
[----:B------:R-:W-:Y:S07]  /*35d0*/  LDSM.16.M88.4 R84, [R233+0x17000] ;  /* 0x01700000e954783b */ /* 0x000fee0000000200 */
[C---:B---3--:R-:W-:Y:S08]  /*35e0*/  HMMA.16816.F32 R32, R68.reuse, R56, R32 ;  /* 0x000000384420723c */ /* 0x048ff00000001820 */
[----:B------:R-:W-:Y:S01]  /*35f0*/  HMMA.16816.F32 R28, R68, R58, R28 ;  /* 0x0000003a441c723c */ /* 0x000fe2000000181c */
[----:B------:R-:W-:Y:S07]  /*3600*/  LDSM.16.M88.4 R56, [R227+0x15800] ;  /* 0x01580000e338783b */ /* 0x000fee0000000200 */
[C---:B-1----:R-:W-:Y:S08]  /*3610*/  HMMA.16816.F32 R40, R24.reuse, R16, R40 ;  /* 0x000000101828723c */ /* 0x042ff00000001828 */
[C---:B------:R-:W-:Y:S01]  /*3620*/  HMMA.16816.F32 R36, R24.reuse, R18, R36 ;  /* 0x000000121824723c */ /* 0x040fe20000001824 */
[----:B------:R-:W1:Y:S07]  /*3630*/  LDSM.16.M88.4 R16, [R220+0x4800] ;  /* 0x00480000dc10783b */ /* 0x000e6e0000000200 */
[C---:B----4-:R-:W-:Y:S08]  /*3640*/  HMMA.16816.F32 R48, R24.reuse, R20, R48 ;  /* 0x000000141830723c */ /* 0x050ff00000001830 */
[----:B------:R-:W-:Y:S01]  /*3650*/  HMMA.16816.F32 R44, R24, R22, R44 ;  /* 0x00000016182c723c */ /* 0x000fe2000000182c */
[----:B------:R-:W-:Y:S07]  /*3660*/  LDSM.16.M88.4 R20, [R234+0xc000] ;  /* 0x00c00000ea14783b */ /* 0x000fee0000000200 */
[C---:B------:R-:W-:Y:S08]  /*3670*/  HMMA.16816.F32 R76, R68.reuse, R52, R76 ;  /* 0x00000034444c723c */ /* 0x040ff0000000184c */
[----:B------:R-:W-:Y:S01]  /*3680*/  HMMA.16816.F32 R72, R68, R54, R72 ;  /* 0x000000364448723c */ /* 0x000fe20000001848 */
[----:B------:R-:W-:Y:S07]  /*3690*/  LDSM.16.M88.4 R52, [R220+0x5000] ;  /* 0x00500000dc34783b */ /* 0x000fee0000000200 */
[C---:B--2---:R-:W-:Y:S08]  /*36a0*/  HMMA.16816.F32 R32, R24.reuse, R12, R32 ;  /* 0x0000000c1820723c */ /* 0x044ff00000001820 */
[----:B------:R-:W-:Y:S01]  /*36b0*/  HMMA.16816.F32 R28, R24, R14, R28 ;  /* 0x0000000e181c723c */ /* 0x000fe2000000181c */
[----:B------:R-:W2:Y:S07]  /*36c0*/  LDSM.16.M88.4 R12, [R233+0x16000] ;  /* 0x01600000e90c783b */ /* 0x000eae0000000200 */
[C---:B-----5:R-:W-:Y:S08]  /*36d0*/  HMMA.16816.F32 R48, R64.reuse, R60, R48 ;  /* 0x0000003c4030723c */ /* 0x060ff00000001830 */
[C---:B------:R-:W-:Y:S01]  /*36e0*/  HMMA.16816.F32 R60, R64.reuse, R62, R44 ;  /* 0x0000003e403c723c */ /* 0x040fe2000000182c */
[----:B------:R-:W-:Y:S07]  /*36f0*/  LDSM.16.M88.4 R44, [R232+0xc000] ;  /* 0x00c00000e82c783b */ /* 0x000fee0000000200 */
[C---:B-1----:R-:W-:Y:S08]  /*3700*/  HMMA.16816.F32 R40, R64.reuse, R16, R40 ;  /* 0x000000104028723c */ /* 0x042ff00000001828 */
[----:B------:R-:W-:Y:S01]  /*3710*/  HMMA.16816.F32 R36, R64, R18, R36 ;  /* 0x000000124024723c */ /* 0x000fe20000001824 */
[----:B------:R-:W1:Y:S07]  /*3720*/  LDSM.16.M88.4 R16, [R233+0x16800] ;  /* 0x01680000e910783b */ /* 0x000e6e0000000200 */
[C---:B------:R-:W-:Y:S08]  /*3730*/  HMMA.16816.F32 R76, R24.reuse, R56, R76 ;  /* 0x00000038184c723c */ /* 0x040ff0000000184c */
[----:B------:R-:W-:Y:S01]  /*3740*/  HMMA.16816.F32 R72, R24, R58, R72 ;  /* 0x0000003a1848723c */ /* 0x000fe20000001848 */
[----:B------:R-:W3:Y:S04]  /*3750*/  LDSM.16.M88.4 R24, [R231+0x6000] ;  /* 0x00600000e718783b */ /* 0x000ee80000000200 */
[----:B------:R-:W-:Y:S03]  /*3760*/  LDSM.16.M88.4 R56, [R227+0x16000] ;  /* 0x01600000e338783b */ /* 0x000fe60000000200 */
[C---:B--2---:R-:W-:Y:S08]  /*3770*/  HMMA.16816.F32 R48, R20.reuse, R12, R48 ;  /* 0x0000000c1430723c */ /* 0x044ff00000001830 */
[----:B------:R-:W-:Y:S01]  /*3780*/  HMMA.16816.F32 R60, R20, R14, R60 ;  /* 0x0000000e143c723c */ /* 0x000fe2000000183c */
[----:B------:R-:W2:Y:S07]  /*3790*/  LDSM.16.M88.4 R12, [R231+0x6800] ;  /* 0x00680000e70c783b */ /* 0x000eae0000000200 */
[----:B------:R-:W-:Y:S01]  /*37a0*/  HMMA.16816.F32 R68, R64, R52, R32 ;  /* 0x000000344044723c */ /* 0x000fe20000001820 */
[----:B------:R-:W4:Y:S07]  /*37b0*/  LDSM.16.M88.4 R32, [R230+0xc000] ;  /* 0x00c00000e620783b */ /* 0x000f2e0000000200 */
[C---:B-1----:R-:W-:Y:S08]  /*37c0*/  HMMA.16816.F32 R40, R20.reuse, R16, R40 ;  /* 0x000000101428723c */ /* 0x042ff00000001828 */
[----:B------:R-:W-:Y:S01]  /*37d0*/  HMMA.16816.F32 R36, R20, R18, R36 ;  /* 0x000000121424723c */ /* 0x000fe20000001824 */
[----:B------:R-:W-:Y:S07]  /*37e0*/  LDSM.16.M88.4 R16, [R220+0x5800] ;  /* 0x00580000dc10783b */ /* 0x000fee0000000200 */
[C---:B---3--:R-:W-:Y:S08]  /*37f0*/  HMMA.16816.F32 R48, R44.reuse, R24, R48 ;  /* 0x000000182c30723c */ /* 0x048ff00000001830 */
[C---:B------:R-:W-:Y:S01]  /*3800*/  HMMA.16816.F32 R60, R44.reuse, R26, R60 ;  /* 0x0000001a2c3c723c */ /* 0x040fe2000000183c */
[----:B------:R-:W1:Y:S07]  /*3810*/  LDSM.16.M88.4 R24, [R227+0x16800] ;  /* 0x01680000e318783b */ /* 0x000e6e0000000200 */
[C---:B--2---:R-:W-:Y:S08]  /*3820*/  HMMA.16816.F32 R40, R44.reuse, R12, R40 ;  /* 0x0000000c2c28723c */ /* 0x044ff00000001828 */
[----:B------:R-:W-:Y:S01]  /*3830*/  HMMA.16816.F32 R36, R44, R14, R36 ;  /* 0x0000000e2c24723c */ /* 0x000fe20000001824 */
[----:B------:R-:W-:Y:S07]  /*3840*/  LDSM.16.M88.4 R12, [R227+0x17000] ;  /* 0x01700000e30c783b */ /* 0x000fee0000000200 */
[----:B------:R-:W-:Y:S01]  /*3850*/  HMMA.16816.F32 R80, R64, R54, R28 ;  /* 0x000000364050723c */ /* 0x000fe2000000181c */
[----:B------:R-:W-:Y:S04]  /*3860*/  LDSM.16.M88.4 R28, [R229+0xc000] ;  /* 0x00c00000e51c783b */ /* 0x000fe80000000200 */
[----:B------:R-:W2:Y:S03]  /*3870*/  LDSM.16.M88.4 R52, [R220+0x6000] ;  /* 0x00600000dc34783b */ /* 0x000ea60000000200 */
[C---:B----4-:R-:W-:Y:S08]  /*3880*/  HMMA.16816.F32 R48, R32.reuse, R56, R48 ;  /* 0x000000382030723c */ /* 0x050ff00000001830 */
[C---:B------:R-:W-:Y:S01]  /*3890*/  HMMA.16816.F32 R60, R32.reuse, R58, R60 ;  /* 0x0000003a203c723c */ /* 0x040fe2000000183c */
[----:B------:R-:W-:Y:S07]  /*38a0*/  LDSM.16.M88.4 R56, [R231+0x7000] ;  /* 0x00700000e738783b */ /* 0x000fee0000000200 */
[C---:B-1----:R-:W-:Y:S08]  /*38b0*/  HMMA.16816.F32 R40, R32.reuse, R24, R40 ;  /* 0x000000182028723c */ /* 0x042ff00000001828 */
[----:B------:R-:W-:Y:S01]  /*38c0*/  HMMA.16816.F32 R36, R32, R26, R36 ;  /* 0x0000001a2024723c */ /* 0x000fe20000001824 */
[----:B------:R-:W1:Y:S07]  /*38d0*/  LDSM.16.M88.4 R24, [R233+0x17800] ;  /* 0x01780000e918783b */ /* 0x000e6e0000000200 */
[----:B------:R-:W-:Y:S08]  /*38e0*/  HMMA.16816.F32 R76, R64, R16, R76 ;  /* 0x00000010404c723c */ /* 0x000ff0000000184c */
[C---:B------:R-:W-:Y:S01]  /*38f0*/  HMMA.16816.F32 R92, R20.reuse, R84, R68 ;  /* 0x00000054145c723c */ /* 0x040fe20000001844 */
[----:B------:R-:W-:Y:S01]  /*3900*/  LDSM.16.M88.4 R68, [R220+0x6800] ;  /* 0x00680000dc44783b */ /* 0x000fe20000000200 */
[----:B------:R-:W-:Y:S05]  /*3910*/  I2F R84, R121 ;  /* 0x0000007900547306 */ /* 0x000fea0000201400 */
[----:B------:R-:W-:Y:S01]  /*3920*/  IADD3 R85, R91, 0x31, RZ ;  /* 0x000000315b557810 */ /* 0x000fe20007ffe0ff */
[----:B------:R-:W-:Y:S08]  /*3930*/  HMMA.16816.F32 R80, R20, R86, R80 ;  /* 0x000000561450723c */ /* 0x000ff00000001850 */
[----:B------:R-:W-:Y:S01]  /*3940*/  HMMA.16816.F32 R72, R64, R18, R72 ;  /* 0x000000124048723c */ /* 0x000fe20000001848 */
[----:B------:R-:W3:Y:S07]  /*3950*/  LDSM.16.M88.4 R16, [R231+0x7800] ;  /* 0x00780000e710783b */ /* 0x000eee0000000200 */
[----:B--2---:R-:W-:Y:S01]  /*3960*/  HMMA.16816.F32 R48, R28, R52, R48 ;  /* 0x000000341c30723c */ /* 0x004fe20000001830 */
[----:B------:R-:W-:Y:S07]  /*3970*/  I2F R52, R119 ;  /* 0x0000007700347306 */ /* 0x000fee0000201400 */
[----:B-1----:R-:W-:Y:S01]  /*3980*/  HMMA.16816.F32 R76, R20, R24, R76 ;  /* 0x00000018144c723c */ /* 0x002fe2000000184c */
[----:B------:R-:W-:Y:S07]  /*3990*/  I2F R53, R85 ;  /* 0x0000005500357306 */ /* 0x000fee0000201400 */
[C---:B------:R-:W-:Y:S08]  /*39a0*/  HMMA.16816.F32 R92, R44.reuse, R56, R92 ;  /* 0x000000382c5c723c */ /* 0x040ff0000000185c */
[----:B------:R-:W-:Y:S01]  /*39b0*/  HMMA.16816.F32 R80, R44, R58, R80 ;  /* 0x0000003a2c50723c */ /* 0x000fe20000001850 */
[----:B------:R-:W-:-:S02]  /*39c0*/  FMUL.FTZ R48, R48, c[0x0][0x2ec] ;  /* 0x0000bb0030307a20 */ /* 0x000fc40000410000 */
[----:B------:R-:W-:Y:S02]  /*39d0*/  FMUL.FTZ R49, R49, c[0x0][0x2ec] ;  /* 0x0000bb0031317a20 */ /* 0x000fe40000410000 */
[----:B------:R-:W-:Y:S02]  /*39e0*/  FMUL.FTZ R57, R50, c[0x0][0x2ec] ;  /* 0x0000bb0032397a20 */ /* 0x000fe40000410000 */
[----:B------:R-:W1:Y:S01]  /*39f0*/  MUFU.TANH R125, R49 ;  /* 0x00000031007d7308 */ /* 0x000e620000002400 */
[----:B------:R-:W-:Y:S01]  /*3a00*/  HMMA.16816.F32 R72, R20, R26, R72 ;  /* 0x0000001a1448723c */ /* 0x000fe20000001848 */
[----:B------:R-:W2:Y:S01]  /*3a10*/  LDSM.16.M88.4 R20, [R227+0x17800] ;  /* 0x01780000e314783b */ /* 0x000ea20000000200 */
[----:B------:R-:W-:-:S05]  /*3a20*/  FMUL.FTZ R127, R51, c[0x0][0x2ec] ;  /* 0x0000bb00337f7a20 */ /* 0x000fca0000410000 */
[----:B------:R-:W-:Y:S01]  /*3a30*/  MUFU.TANH R57, R57 ;  /* 0x0000003900397308 */ /* 0x000fe20000002400 */
[----:B---3--:R-:W-:Y:S07]  /*3a40*/  HMMA.16816.F32 R76, R44, R16, R76 ;  /* 0x000000102c4c723c */ /* 0x008fee000000184c */
[----:B------:R-:W-:Y:S01]  /*3a50*/  LEA R17, R89, UR16, 0x4 ;  /* 0x0000001059117c11 */ /* 0x000fe2000f8e20ff */
[----:B------:R-:W-:Y:S01]  /*3a60*/  HMMA.16816.F32 R60, R28, R54, R60 ;  /* 0x000000361c3c723c */ /* 0x000fe2000000183c */
[----:B------:R3:W-:Y:S02]  /*3a70*/  MUFU.TANH R55, R48 ;  /* 0x0000003000377308 */ /* 0x0007e40000002400 */
[----:B------:R-:W-:-:S04]  /*3a80*/  IADD3 R17, R17, 0x1, R4 ;  /* 0x0000000111117810 */ /* 0x000fc80007ffe004 */
[----:B------:R-:W-:Y:S01]  /*3a90*/  IADD3 R2, R2, -UR18, R17 ;  /* 0x8000001202027c10 */ /* 0x000fe2000fffe011 */
[----:B------:R-:W-:Y:S01]  /*3aa0*/  HMMA.16816.F32 R92, R32, R12, R92 ;  /* 0x0000000c205c723c */ /* 0x000fe2000000185c */
[----:B------:R-:W4:Y:S02]  /*3ab0*/  MUFU.TANH R127, R127 ;  /* 0x0000007f007f7308 */ /* 0x000f240000002400 */
[----:B------:R-:W-:-:S04]  /*3ac0*/  IADD3 R200, R2, c[0x0][0x2e8], RZ ;  /* 0x0000ba0002c87a10 */ /* 0x000fc80007ffe0ff */
[C---:B------:R-:W-:Y:S01]  /*3ad0*/  IADD3 R2, R200.reuse, 0x8, RZ ;  /* 0x00000008c8027810 */ /* 0x040fe20007ffe0ff */
[----:B------:R-:W-:Y:S01]  /*3ae0*/  HMMA.16816.F32 R80, R32, R14, R80 ;  /* 0x0000000e2050723c */ /* 0x000fe20000001850 */
[----:B---3--:R-:W3:Y:S01]  /*3af0*/  LDSM.16.M88.4 R48, [R220+0x7000] ;  /* 0x00700000dc30783b */ /* 0x008ee20000000200 */
[----:B------:R-:W-:Y:S02]  /*3b00*/  IMNMX R200, R200, UR17, PT ;  /* 0x00000011c8c87c17 */ /* 0x000fe4000b800200 */
[----:B------:R-:W-:Y:S01]  /*3b10*/  IMNMX R2, R2, UR17, PT ;  /* 0x0000001102027c17 */ /* 0x000fe2000b800200 */
[----:B------:R-:W5:Y:S01]  /*3b20*/  LDSM.16.M88.4 R12, [R220+0x7800] ;  /* 0x00780000dc0c783b */ /* 0x000f620000000200 */
[----:B------:R-:W-:Y:S01]  /*3b30*/  ISETP.GE.AND P0, PT, R101, R200, PT ;  /* 0x000000c86500720c */ /* 0x000fe20003f06270 */
[----:B------:R-:W-:-:S04]  /*3b40*/  DEPBAR.LE SB0, 0x0 ;  /* 0x000080000000791a */ /* 0x000fc80000000000 */
[----:B------:R-:W-:Y:S01]  /*3b50*/  HMMA.16816.F32 R72, R44, R18, R72 ;  /* 0x000000122c48723c */ /* 0x000fe20000001848 */
[----:B------:R-:W-:Y:S01]  /*3b60*/  FMUL.FTZ R61, R61, c[0x0][0x2ec] ;  /* 0x0000bb003d3d7a20 */ /* 0x000fe20000410000 */
[----:B------:R-:W-:Y:S01]  /*3b70*/  ISETP.GE.AND P1, PT, R99, R2, PT ;  /* 0x000000026300720c */ /* 0x000fe20003f26270 */
[----:B------:R-:W-:Y:S01]  /*3b80*/  FMUL.FTZ R62, R62, c[0x0][0x2ec] ;  /* 0x0000bb003e3e7a20 */ /* 0x000fe20000410000 */
[C---:B------:R-:W-:Y:S01]  /*3b90*/  ISETP.GE.AND P6, PT, R97.reuse, R200, PT ;  /* 0x000000c86100720c */ /* 0x040fe20003fc6270 */
[----:B------:R-:W-:Y:S01]  /*3ba0*/  FMUL.FTZ R60, R60, c[0x0][0x2ec] ;  /* 0x0000bb003c3c7a20 */ /* 0x000fe20000410000 */
[----:B------:R-:W-:Y:S01]  /*3bb0*/  ISETP.GE.AND P3, PT, R97, R2, PT ;  /* 0x000000026100720c */ /* 0x000fe20003f66270 */
[----:B------:R-:W3:Y:S01]  /*3bc0*/  MUFU.TANH R61, R61 ;  /* 0x0000003d003d7308 */ /* 0x000ee20000002400 */
[----:B--2---:R-:W-:Y:S01]  /*3bd0*/  HMMA.16816.F32 R76, R32, R20, R76 ;  /* 0x00000014204c723c */ /* 0x004fe2000000184c */
[----:B------:R-:W-:Y:S01]  /*3be0*/  FMUL.FTZ R63, R63, c[0x0][0x2ec] ;  /* 0x0000bb003f3f7a20 */ /* 0x000fe20000410000 */
[----:B------:R-:W-:Y:S01]  /*3bf0*/  ISETP.GE.AND P4, PT, R99, R200, PT ;  /* 0x000000c86300720c */ /* 0x000fe20003f86270 */
[C---:B-1----:R-:W-:Y:S01]  /*3c00*/  FFMA.FTZ R18, R88.reuse, UR4, R125 ;  /* 0x0000000458127c23 */ /* 0x042fe2000801007d */
[----:B------:R-:W-:Y:S01]  /*3c10*/  ISETP.GE.AND P5, PT, R101, R2, PT ;  /* 0x000000026500720c */ /* 0x000fe20003fa6270 */
[----:B----4-:R-:W-:Y:S01]  /*3c20*/  FFMA.FTZ R19, R88, UR4, R127 ;  /* 0x0000000458137c23 */ /* 0x010fe2000801007f */
[----:B------:R-:W-:Y:S01]  /*3c30*/  ISETP.GE.AND P2, PT, R103, R200, PT ;  /* 0x000000c86700720c */ /* 0x000fe20003f46270 */
[----:B------:R-:W1:Y:S01]  /*3c40*/  MUFU.TANH R65, R62 ;  /* 0x0000003e00417308 */ /* 0x000e620000002400 */
[----:B------:R-:W-:Y:S01]  /*3c50*/  HMMA.16816.F32 R40, R28, R68, R40 ;  /* 0x000000441c28723c */ /* 0x000fe20000001828 */
[----:B------:R-:W-:-:S02]  /*3c60*/  FSEL R18, R18, -INF , !P6 ;  /* 0xff80000012127808 */ /* 0x000fc40007000000 */
[----:B------:R-:W-:Y:S02]  /*3c70*/  FSEL R19, R19, -INF , !P3 ;  /* 0xff80000013137808 */ /* 0x000fe40005800000 */
[----:B------:R-:W-:Y:S02]  /*3c80*/  ISETP.GE.AND P6, PT, R103, R2, PT ;  /* 0x000000026700720c */ /* 0x000fe40003fc6270 */
[----:B------:R-:W-:Y:S01]  /*3c90*/  MUFU.TANH R69, R60 ;  /* 0x0000003c00457308 */ /* 0x000fe20000002400 */
[----:B------:R-:W-:Y:S01]  /*3ca0*/  HMMA.16816.F32 R36, R28, R70, R36 ;  /* 0x000000461c24723c */ /* 0x000fe20000001824 */
[----:B------:R-:W-:-:S06]  /*3cb0*/  ISETP.GE.AND P3, PT, R105, R200, PT ;  /* 0x000000c86900720c */ /* 0x000fcc0003f66270 */
[----:B------:R-:W-:Y:S01]  /*3cc0*/  MUFU.TANH R63, R63 ;  /* 0x0000003f003f7308 */ /* 0x000fe20000002400 */
[----:B------:R-:W-:Y:S07]  /*3cd0*/  HMMA.16816.F32 R72, R32, R22, R72 ;  /* 0x000000162048723c */ /* 0x000fee0000001848 */
[----:B---3--:R-:W-:Y:S01]  /*3ce0*/  FFMA.FTZ R22, R96, UR4, R61 ;  /* 0x0000000460167c23 */ /* 0x008fe2000801003d */
[----:B------:R-:W-:Y:S01]  /*3cf0*/  HMMA.16816.F32 R80, R28, R50, R80 ;  /* 0x000000321c50723c */ /* 0x000fe20000001850 */
[----:B------:R-:W-:-:S02]  /*3d00*/  FMUL.FTZ R25, R42, c[0x0][0x2ec] ;  /* 0x0000bb002a197a20 */ /* 0x000fc40000410000 */
[----:B------:R-:W-:Y:S01]  /*3d10*/  FMUL.FTZ R27, R43, c[0x0][0x2ec] ;  /* 0x0000bb002b1b7a20 */ /* 0x000fe20000410000 */
[----:B------:R-:W-:Y:S01]  /*3d20*/  FSEL R22, R22, -INF , !P0 ;  /* 0xff80000016167808 */ /* 0x000fe20004000000 */
[----:B------:R-:W-:Y:S01]  /*3d30*/  FMUL.FTZ R41, R41, c[0x0][0x2ec] ;  /* 0x0000bb0029297a20 */ /* 0x000fe20000410000 */
[----:B------:R-:W-:Y:S01]  /*3d40*/  ISETP.GE.AND P0, PT, R107, R2, PT ;  /* 0x000000026b00720c */ /* 0x000fe20003f06270 */
[----:B------:R-:W2:Y:S01]  /*3d50*/  MUFU.TANH R25, R25 ;  /* 0x0000001900197308 */ /* 0x000ea20000002400 */
[----:B-----5:R-:W-:Y:S01]  /*3d60*/  HMMA.16816.F32 R76, R28, R12, R76 ;  /* 0x0000000c1c4c723c */ /* 0x020fe2000000184c */
[----:B------:R-:W-:Y:S02]  /*3d70*/  FMUL.FTZ R38, R38, c[0x0][0x2ec] ;  /* 0x0000bb0026267a20 */ /* 0x000fe40000410000 */
[----:B------:R-:W-:Y:S02]  /*3d80*/  FMUL.FTZ R36, R36, c[0x0][0x2ec] ;  /* 0x0000bb0024247a20 */ /* 0x000fe40000410000 */
[----:B------:R-:W-:-:S02]  /*3d90*/  FMUL.FTZ R40, R40, c[0x0][0x2ec] ;  /* 0x0000bb0028287a20 */ /* 0x000fc40000410000 */
[----:B------:R-:W3:Y:S01]  /*3da0*/  MUFU.TANH R27, R27 ;  /* 0x0000001b001b7308 */ /* 0x000ee20000002400 */
[C---:B------:R-:W-:Y:S01]  /*3db0*/  HMMA.16816.F32 R92, R28.reuse, R48, R92 ;  /* 0x000000301c5c723c */ /* 0x040fe2000000185c */
[----:B------:R-:W-:Y:S02]  /*3dc0*/  FMUL.FTZ R37, R37, c[0x0][0x2ec] ;  /* 0x0000bb0025257a20 */ /* 0x000fe40000410000 */
[----:B------:R-:W-:Y:S02]  /*3dd0*/  FMUL.FTZ R39, R39, c[0x0][0x2ec] ;  /* 0x0000bb0027277a20 */ /* 0x000fe40000410000 */
[----:B-1----:R-:W-:Y:S02]  /*3de0*/  FFMA.FTZ R33, R90, UR4, R65 ;  /* 0x000000045a217c23 */ /* 0x002fe40008010041 */
[----:B------:R-:W1:Y:S01]  /*3df0*/  MUFU.TANH R49, R38 ;  /* 0x0000002600317308 */ /* 0x000e620000002400 */
[----:B------:R-:W-:Y:S01]  /*3e00*/  HMMA.16816.F32 R72, R28, R14, R72 ;  /* 0x0000000e1c48723c */ /* 0x000fe20000001848 */
[----:B------:R-:W-:Y:S01]  /*3e10*/  FMUL.FTZ R35, R80, c[0x0][0x2ec] ;  /* 0x0000bb0050237a20 */ /* 0x000fe20000410000 */
[----:B------:R-:W-:Y:S01]  /*3e20*/  FSEL R33, R33, -INF , !P1 ;  /* 0xff80000021217808 */ /* 0x000fe20004800000 */
[----:B--2---:R-:W-:Y:S01]  /*3e30*/  FFMA.FTZ R17, R98, UR4, R25 ;  /* 0x0000000462117c23 */ /* 0x004fe20008010019 */
[----:B------:R-:W-:Y:S01]  /*3e40*/  ISETP.GE.AND P1, PT, R107, R200, PT ;  /* 0x000000c86b00720c */ /* 0x000fe20003f26270 */
[----:B------:R-:W-:-:S02]  /*3e50*/  FMUL.FTZ R59, R81, c[0x0][0x2ec] ;  /* 0x0000bb00513b7a20 */ /* 0x000fc40000410000 */
[----:B------:R-:W2:Y:S01]  /*3e60*/  MUFU.TANH R35, R35 ;  /* 0x0000002300237308 */ /* 0x000ea20000002400 */
[----:B------:R-:W-:Y:S01]  /*3e70*/  FMUL.FTZ R26, R79, c[0x0][0x2ec] ;  /* 0x0000bb004f1a7a20 */ /* 0x000fe20000410000 */
[----:B------:R-:W-:Y:S01]  /*3e80*/  FSEL R17, R17, -INF , !P6 ;  /* 0xff80000011117808 */ /* 0x000fe20007000000 */
[----:B------:R-:W-:Y:S01]  /*3e90*/  FMUL.FTZ R76, R76, c[0x0][0x2ec] ;  /* 0x0000bb004c4c7a20 */ /* 0x000fe20000410000 */
[----:B------:R-:W-:Y:S01]  /*3ea0*/  ISETP.GE.AND P6, PT, R111, R200, PT ;  /* 0x000000c86f00720c */ /* 0x000fe20003fc6270 */
[----:B------:R-:W-:Y:S02]  /*3eb0*/  FMUL.FTZ R24, R77, c[0x0][0x2ec] ;  /* 0x0000bb004d187a20 */ /* 0x000fe40000410000 */
[----:B---3--:R-:W-:Y:S01]  /*3ec0*/  FFMA.FTZ R15, R100, UR4, R27 ;  /* 0x00000004640f7c23 */ /* 0x008fe2000801001b */
[----:B------:R-:W3:Y:S01]  /*3ed0*/  MUFU.TANH R43, R36 ;  /* 0x00000024002b7308 */ /* 0x000ee20000002400 */
[----:B------:R-:W-:Y:S02]  /*3ee0*/  FMUL.FTZ R51, R95, c[0x0][0x2ec] ;  /* 0x0000bb005f337a20 */ /* 0x000fe40000410000 */
[----:B------:R-:W-:-:S02]  /*3ef0*/  FMUL.FTZ R45, R92, c[0x0][0x2ec] ;  /* 0x0000bb005c2d7a20 */ /* 0x000fc40000410000 */
[----:B------:R-:W-:Y:S02]  /*3f00*/  FMUL.FTZ R47, R93, c[0x0][0x2ec] ;  /* 0x0000bb005d2f7a20 */ /* 0x000fe40000410000 */
[----:B------:R-:W-:Y:S01]  /*3f10*/  FMUL.FTZ R21, R94, c[0x0][0x2ec] ;  /* 0x0000bb005e157a20 */ /* 0x000fe20000410000 */
[----:B------:R-:W4:Y:S01]  /*3f20*/  MUFU.TANH R25, R76 ;  /* 0x0000004c00197308 */ /* 0x000f220000002400 */
[----:B------:R-:W-:Y:S02]  /*3f30*/  FMUL.FTZ R61, R83, c[0x0][0x2ec] ;  /* 0x0000bb00533d7a20 */ /* 0x000fe40000410000 */
[----:B------:R-:W-:Y:S02]  /*3f40*/  FMUL.FTZ R27, R78, c[0x0][0x2ec] ;  /* 0x0000bb004e1b7a20 */ /* 0x000fe40000410000 */
[----:B-1----:R-:W-:Y:S02]  /*3f50*/  FFMA.FTZ R13, R102, UR4, R49 ;  /* 0x00000004660d7c23 */ /* 0x002fe40008010031 */
[----:B------:R-:W-:Y:S01]  /*3f60*/  FMUL.FTZ R82, R82, c[0x0][0x2ec] ;  /* 0x0000bb0052527a20 */ /* 0x000fe20000410000 */
[----:B------:R-:W1:Y:S01]  /*3f70*/  MUFU.TANH R26, R26 ;  /* 0x0000001a001a7308 */ /* 0x000e620000002400 */
[----:B------:R-:W-:Y:S01]  /*3f80*/  FMUL.FTZ R29, R72, c[0x0][0x2ec] ;  /* 0x0000bb00481d7a20 */ /* 0x000fe20000410000 */
[----:B------:R-:W-:Y:S01]  /*3f90*/  FSEL R13, R13, -INF , !P0 ;  /* 0xff8000000d0d7808 */ /* 0x000fe20004000000 */
[----:B------:R-:W-:Y:S01]  /*3fa0*/  FMUL.FTZ R31, R73, c[0x0][0x2ec] ;  /* 0x0000bb00491f7a20 */ /* 0x000fe20000410000 */
[----:B------:R-:W-:Y:S01]  /*3fb0*/  ISETP.GE.AND P0, PT, R115, R200, PT ;  /* 0x000000c87300720c */ /* 0x000fe20003f06270 */
[----:B--2---:R-:W-:-:S02]  /*3fc0*/  FFMA.FTZ R35, R110, UR4, R35 ;  /* 0x000000046e237c23 */ /* 0x004fc40008010023 */
[----:B------:R-:W-:Y:S01]  /*3fd0*/  FFMA.FTZ R20, R90, UR4, R69 ;  /* 0x000000045a147c23 */ /* 0x000fe20008010045 */
[----:B------:R-:W2:Y:S01]  /*3fe0*/  MUFU.TANH R67, R40 ;  /* 0x0000002800437308 */ /* 0x000ea20000002400 */
[----:B------:R-:W-:Y:S01]  /*3ff0*/  FMUL.FTZ R74, R74, c[0x0][0x2ec] ;  /* 0x0000bb004a4a7a20 */ /* 0x000fe20000410000 */
[----:B------:R-:W-:Y:S01]  /*4000*/  FSEL R186, R35, -INF , !P0 ;  /* 0xff80000023ba7808 */ /* 0x000fe20004000000 */
[----:B------:R-:W-:Y:S01]  /*4010*/  FMUL.FTZ R75, R75, c[0x0][0x2ec] ;  /* 0x0000bb004b4b7a20 */ /* 0x000fe20000410000 */
[----:B------:R-:W-:Y:S01]  /*4020*/  FSEL R20, R20, -INF , !P4 ;  /* 0xff80000014147808 */ /* 0x000fe20006000000 */
[----:B---3--:R-:W-:Y:S01]  /*4030*/  FFMA.FTZ R14, R102, UR4, R43 ;  /* 0x00000004660e7c23 */ /* 0x008fe2000801002b */
[-C--:B------:R-:W-:Y:S01]  /*4040*/  ISETP.GE.AND P0, PT, R85, R2.reuse, PT ;  /* 0x000000025500720c */ /* 0x080fe20003f06270 */
[----:B----4-:R-:W-:Y:S01]  /*4050*/  FFMA.FTZ R198, R52, UR4, R25 ;  /* 0x0000000434c67c23 */ /* 0x010fe20008010019 */
[----:B------:R-:W3:Y:S01]  /*4060*/  MUFU.TANH R41, R41 ;  /* 0x0000002900297308 */ /* 0x000ee20000002400 */
[----:B-1----:R-:W-:Y:S01]  /*4070*/  FFMA.FTZ R26, R53, UR4, R26 ;  /* 0x00000004351a7c23 */ /* 0x002fe2000801001a */
[----:B------:R-:W-:Y:S01]  /*4080*/  ISETP.GE.AND P4, PT, R105, R2, PT ;  /* 0x000000026900720c */ /* 0x000fe20003f86270 */
[----:B------:R-:W-:Y:S01]  /*4090*/  FFMA.FTZ R23, R96, UR4, R63 ;  /* 0x0000000460177c23 */ /* 0x000fe2000801003f */
[----:B------:R-:W-:-:S02]  /*40a0*/  FSEL R14, R14, -INF , !P1 ;  /* 0xff8000000e0e7808 */ /* 0x000fc40004800000 */
[----:B------:R-:W-:Y:S02]  /*40b0*/  ISETP.GE.AND P1, PT, R113, R2, PT ;  /* 0x000000027100720c */ /* 0x000fe40003f26270 */
[----:B------:R-:W1:Y:S01]  /*40c0*/  MUFU.TANH R51, R51 ;  /* 0x0000003300337308 */ /* 0x000e620000002400 */
[----:B--2---:R-:W-:Y:S01]  /*40d0*/  FFMA.FTZ R4, R98, UR4, R67 ;  /* 0x0000000462047c23 */ /* 0x004fe20008010043 */
[----:B------:R-:W-:Y:S02]  /*40e0*/  FSEL R191, R26, -INF , !P0 ;  /* 0xff8000001abf7808 */ /* 0x000fe40004000000 */
[----:B------:R-:W-:Y:S02]  /*40f0*/  FSEL R23, R23, -INF , !P5 ;  /* 0xff80000017177808 */ /* 0x000fe40006800000 */
[----:B------:R-:W-:Y:S02]  /*4100*/  FSEL R4, R4, -INF , !P2 ;  /* 0xff80000004047808 */ /* 0x000fe40005000000 */
[----:B------:R-:W2:Y:S01]  /*4110*/  MUFU.TANH R37, R37 ;  /* 0x0000002500257308 */ /* 0x000ea20000002400 */
[----:B---3--:R-:W-:Y:S01]  /*4120*/  FFMA.FTZ R16, R100, UR4, R41 ;  /* 0x0000000464107c23 */ /* 0x008fe20008010029 */
[----:B------:R-:W-:-:S02]  /*4130*/  FSEL R15, R15, -INF , !P4 ;  /* 0xff8000000f0f7808 */ /* 0x000fc40006000000 */
[----:B------:R-:W-:Y:S02]  /*4140*/  PLOP3.LUT P0, PT, PT, PT, UP0, 0x80, 0x0 ;  /* 0x000000000000781c */ /* 0x000fe40003f0f008 */
[----:B------:R-:W-:Y:S02]  /*4150*/  FSEL R16, R16, -INF , !P3 ;  /* 0xff80000010107808 */ /* 0x000fe40005800000 */
[----:B------:R-:W3:Y:S01]  /*4160*/  MUFU.TANH R39, R39 ;  /* 0x0000002700277308 */ /* 0x000ee20000002400 */
[----:B-1----:R-:W-:Y:S01]  /*4170*/  FFMA.FTZ R51, R108, UR4, R51 ;  /* 0x000000046c337c23 */ /* 0x002fe20008010033 */
[C---:B------:R-:W-:Y:S02]  /*4180*/  ISETP.GE.AND P5, PT, R109.reuse, R200, PT ;  /* 0x000000c86d00720c */ /* 0x040fe40003fa6270 */
[-C--:B------:R-:W-:Y:S02]  /*4190*/  ISETP.GE.AND P2, PT, R109, R2.reuse, PT ;  /* 0x000000026d00720c */ /* 0x080fe40003f46270 */
[----:B------:R-:W-:-:S02]  /*41a0*/  ISETP.GE.AND P3, PT, R111, R2, PT ;  /* 0x000000026f00720c */ /* 0x000fc40003f66270 */
[----:B------:R-:W1:Y:S01]  /*41b0*/  MUFU.TANH R45, R45 ;  /* 0x0000002d002d7308 */ /* 0x000e620000002400 */
[C---:B--2---:R-:W-:Y:S01]  /*41c0*/  FFMA.FTZ R12, R104.reuse, UR4, R37 ;  /* 0x00000004680c7c23 */ /* 0x044fe20008010025 */
[-C--:B------:R-:W-:Y:S02]  /*41d0*/  ISETP.GE.AND P4, PT, R113, R200.reuse, PT ;  /* 0x000000c87100720c */ /* 0x080fe40003f86270 */
[----:B------:R-:W-:Y:S02]  /*41e0*/  FSEL R193, R51, -INF , !P1 ;  /* 0xff80000033c17808 */ /* 0x000fe40004800000 */
[----:B------:R-:W-:Y:S02]  /*41f0*/  ISETP.GE.AND P1, PT, R85, R200, PT ;  /* 0x000000c85500720c */ /* 0x000fe40003f26270 */
[----:B------:R-:W2:Y:S01]  /*4200*/  MUFU.TANH R47, R47 ;  /* 0x0000002f002f7308 */ /* 0x000ea20000002400 */
[----:B---3--:R-:W-:Y:S01]  /*4210*/  FFMA.FTZ R39, R104, UR4, R39 ;  /* 0x0000000468277c23 */ /* 0x008fe20008010027 */
[----:B------:R-:W-:-:S02]  /*4220*/  FSEL R12, R12, -INF , !P5 ;  /* 0xff8000000c0c7808 */ /* 0x000fc40006800000 */
[----:B------:R-:W-:-:S04]  /*4230*/  ISETP.GE.AND P5, PT, R115, R2, PT ;  /* 0x000000027300720c */ /* 0x000fc80003fa6270 */
[----:B------:R-:W3:Y:S01]  /*4240*/  MUFU.TANH R21, R21 ;  /* 0x0000001500157308 */ /* 0x000ee20000002400 */
[----:B-1----:R-:W-:-:S05]  /*4250*/  FFMA.FTZ R45, R106, UR4, R45 ;  /* 0x000000046a2d7c23 */ /* 0x002fca000801002d */
[----:B------:R-:W-:Y:S02]  /*4260*/  FSEL R184, R45, -INF , !P6 ;  /* 0xff8000002db87808 */ /* 0x000fe40007000000 */
[----:B------:R-:W1:Y:S01]  /*4270*/  MUFU.TANH R24, R24 ;  /* 0x0000001800187308 */ /* 0x000e620000002400 */
[----:B--2---:R-:W-:Y:S01]  /*4280*/  FFMA.FTZ R47, R108, UR4, R47 ;  /* 0x000000046c2f7c23 */ /* 0x004fe2000801002f */
[----:B------:R-:W-:-:S04]  /*4290*/  ISETP.GE.AND P6, PT, R117, R2, PT ;  /* 0x000000027500720c */ /* 0x000fc80003fc6270 */
[----:B------:R-:W-:Y:S02]  /*42a0*/  FSEL R194, R47, -INF , !P4 ;  /* 0xff8000002fc27808 */ /* 0x000fe40006000000 */
[----:B------:R-:W2:Y:S01]  /*42b0*/  MUFU.TANH R59, R59 ;  /* 0x0000003b003b7308 */ /* 0x000ea20000002400 */
[----:B---3--:R-:W-:Y:S01]  /*42c0*/  FFMA.FTZ R199, R106, UR4, R21 ;  /* 0x000000046ac77c23 */ /* 0x008fe20008010015 */
[----:B------:R-:W-:Y:S02]  /*42d0*/  FSEL R21, R39, -INF , !P2 ;  /* 0xff80000027157808 */ /* 0x000fe40005000000 */
[-C--:B------:R-:W-:Y:S02]  /*42e0*/  ISETP.GE.AND P2, PT, R117, R200.reuse, PT ;  /* 0x000000c87500720c */ /* 0x080fe40003f46270 */
[----:B------:R-:W-:Y:S02]  /*42f0*/  FSEL R199, R199, -INF , !P3 ;  /* 0xff800000c7c77808 */ /* 0x000fe40005800000 */
[----:B------:R-:W3:Y:S01]  /*4300*/  MUFU.TANH R65, R82 ;  /* 0x0000005200417308 */ /* 0x000ee20000002400 */
[----:B-1----:R-:W-:Y:S01]  /*4310*/  FFMA.FTZ R24, R53, UR4, R24 ;  /* 0x0000000435187c23 */ /* 0x002fe20008010018 */
[----:B------:R-:W-:-:S02]  /*4320*/  ISETP.GE.AND P3, PT, R119, R200, PT ;  /* 0x000000c87700720c */ /* 0x000fc40003f66270 */
[-C--:B------:R-:W-:Y:S02]  /*4330*/  ISETP.GE.AND P4, PT, R119, R2.reuse, PT ;  /* 0x000000027700720c */ /* 0x080fe40003f86270 */
[----:B------:R-:W-:Y:S01]  /*4340*/  FSEL R196, R24, -INF , !P1 ;  /* 0xff80000018c47808 */ /* 0x000fe20004800000 */
[----:B------:R-:W-:Y:S01]  /*4350*/  FFMA.FTZ R24, R6, UR4, R55 ;  /* 0x0000000406187c23 */ /* 0x000fe20008010037 */
[----:B------:R-:W1:Y:S01]  /*4360*/  MUFU.TANH R61, R61 ;  /* 0x0000003d003d7308 */ /* 0x000e620000002400 */
[----:B--2---:R-:W-:Y:S01]  /*4370*/  FFMA.FTZ R59, R112, UR4, R59 ;  /* 0x00000004703b7c23 */ /* 0x004fe2000801003b */
[----:B------:R-:W-:Y:S01]  /*4380*/  FSEL R198, R198, -INF , !P3 ;  /* 0xff800000c6c67808 */ /* 0x000fe20005800000 */
[----:B------:R-:W-:Y:S01]  /*4390*/  FFMA.FTZ R6, R6, UR4, R57 ;  /* 0x0000000406067c23 */ /* 0x000fe20008010039 */
[----:B------:R-:W-:Y:S02]  /*43a0*/  ISETP.GE.AND P3, PT, R91, R2, PT ;  /* 0x000000025b00720c */ /* 0x000fe40003f66270 */
[----:B------:R-:W-:-:S02]  /*43b0*/  FSEL R192, R59, -INF , !P2 ;  /* 0xff8000003bc07808 */ /* 0x000fc40005000000 */
[----:B------:R-:W2:Y:S01]  /*43c0*/  MUFU.TANH R27, R27 ;  /* 0x0000001b001b7308 */ /* 0x000ea20000002400 */
[----:B---3--:R-:W-:Y:S01]  /*43d0*/  FFMA.FTZ R65, R110, UR4, R65 ;  /* 0x000000046e417c23 */ /* 0x008fe20008010041 */
[-C--:B------:R-:W-:Y:S02]  /*43e0*/  ISETP.GE.AND P2, PT, R121, R2.reuse, PT ;  /* 0x000000027900720c */ /* 0x080fe40003f46270 */
[----:B------:R-:W-:Y:S02]  /*43f0*/  ISETP.GE.AND P1, PT, R123, R2, PT ;  /* 0x000000027b00720c */ /* 0x000fe40003f26270 */
[----:B------:R-:W-:Y:S02]  /*4400*/  FSEL R197, R65, -INF , !P5 ;  /* 0xff80000041c57808 */ /* 0x000fe40006800000 */
[----:B------:R-:W3:Y:S01]  /*4410*/  MUFU.TANH R29, R29 ;  /* 0x0000001d001d7308 */ /* 0x000ee20000002400 */
[----:B-1----:R-:W-:Y:S01]  /*4420*/  FFMA.FTZ R61, R112, UR4, R61 ;  /* 0x00000004703d7c23 */ /* 0x002fe2000801003d */
[----:B------:R-:W-:-:S02]  /*4430*/  ISETP.GE.AND P5, PT, R121, R200, PT ;  /* 0x000000c87900720c */ /* 0x000fc40003fa6270 */
[----:B------:R-:W-:Y:S02]  /*4440*/  FSEL R6, R6, -INF , !P3 ;  /* 0xff80000006067808 */ /* 0x000fe40005800000 */
[----:B------:R-:W-:Y:S02]  /*4450*/  FSEL R195, R61, -INF , !P6 ;  /* 0xff8000003dc37808 */ /* 0x000fe40007000000 */
[----:B------:R-:W1:Y:S01]  /*4460*/  MUFU.TANH R31, R31 ;  /* 0x0000001f001f7308 */ /* 0x000e620000002400 */
[----:B--2---:R-:W-:Y:S01]  /*4470*/  FFMA.FTZ R27, R52, UR4, R27 ;  /* 0x00000004341b7c23 */ /* 0x004fe2000801001b */
[----:B------:R-:W-:Y:S01]  /*4480*/  BAR.SYNC.DEFER_BLOCKING 0x0 ;  /* 0x0000000000007b1d */ /* 0x000fe20000010000 */
[----:B------:R-:W-:-:S03]  /*4490*/  ISETP.GE.AND P6, PT, R91, R200, PT ;  /* 0x000000c85b00720c */ /* 0x000fc60003fc6270 */
[----:B------:R-:W-:Y:S02]  /*44a0*/  FSEL R169, R27, -INF , !P4 ;  /* 0xff8000001ba97808 */ /* 0x000fe40006000000 */
[----:B------:R-:W2:Y:S01]  /*44b0*/  MUFU.TANH R189, R74 ;  /* 0x0000004a00bd7308 */ /* 0x000ea20000002400 */
[----:B---3--:R-:W-:Y:S01]  /*44c0*/  FFMA.FTZ R170, R84, UR4, R29 ;  /* 0x0000000454aa7c23 */ /* 0x008fe2000801001d */
[----:B------:R-:W-:Y:S02]  /*44d0*/  ISETP.GE.AND P4, PT, R123, R200, PT ;  /* 0x000000c87b00720c */ /* 0x000fe40003f86270 */
[----:B------:R-:W-:Y:S02]  /*44e0*/  FSEL R24, R24, -INF , !P6 ;  /* 0xff80000018187808 */ /* 0x000fe40007000000 */
[----:B------:R-:W-:Y:S02]  /*44f0*/  FSEL R170, R170, -INF , !P5 ;  /* 0xff800000aaaa7808 */ /* 0x000fe40006800000 */
[----:B------:R-:W3:Y:S01]  /*4500*/  MUFU.TANH R25, R75 ;  /* 0x0000004b00197308 */ /* 0x000ee20000002400 */
[----:B-1----:R-:W-:-:S05]  /*4510*/  FFMA.FTZ R168, R114, UR4, R31 ;  /* 0x0000000472a87c23 */ /* 0x002fca000801001f */
[----:B------:R-:W-:Y:S01]  /*4520*/  FSEL R168, R168, -INF , !P4 ;  /* 0xff800000a8a87808 */ /* 0x000fe20006000000 */
[----:B--2---:R-:W-:-:S05]  /*4530*/  FFMA.FTZ R189, R84, UR4, R189 ;  /* 0x0000000454bd7c23 */ /* 0x004fca00080100bd */
[----:B------:R-:W-:Y:S01]  /*4540*/  FSEL R189, R189, -INF , !P2 ;  /* 0xff800000bdbd7808 */ /* 0x000fe20005000000 */
[----:B---3--:R-:W-:-:S05]  /*4550*/  FFMA.FTZ R188, R114, UR4, R25 ;  /* 0x0000000472bc7c23 */ /* 0x008fca0008010019 */
        /* <DEDUP_REMOVED lines=72> */
.L_x_1041:
[----:B------:R-:W-:Y:S05]  /*49e0*/  BSYNC B0 ;  /* 0x0000000000007941 */ /* 0x000fea0003800000 */
.L_x_1040:
[----:B------:R-:W0:Y:S02]  /*49f0*/  LDGDEPBAR ;  /* 0x00000000000079af */ /* 0x000e240000000000 */
.L_x_1039:
        /* <DEDUP_REMOVED lines=28> */
[----:B-1----:R-:W-:Y:S02]  /*4bc0*/  FMNMX.FTZ R28, R168, R3, !PT ;  /* 0x00000003a81c7209 */ /* 0x002fe40007810000 */
        /* <DEDUP_REMOVED lines=26> */
[----:B------:R-:W-:Y:S01]  /*4d70*/  FMUL.FTZ R190, R3, c[0x0][0x23c] ;  /* 0x00008f0003be7a20 */ /* 0x000fe20000410000 */
        /* <DEDUP_REMOVED lines=60> */
[----:B------:R-:W-:Y:S02]  /*5140*/  MUFU.EX2 R176, R176 ;  /* 0x000000b000b07308 */ /* 0x000fe40000000800 */
[----:B------:R-:W-:-:S04]  /*5150*/  FADD.FTZ R179, R179, R178 ;  /* 0x000000b2b3b37221 */ /* 0x000fc80000010000 */
[----:B------:R-:W-:Y:S01]  /*5160*/  FADD.FTZ R179, R174, R179 ;  /* 0x000000b3aeb37221 */ /* 0x000fe20000010000 */
[----:B---3--:R-:W-:Y:S01]  /*5170*/  F2FP.PACK_AB R131, R175, R182 ;  /* 0x000000b6af83723e */ /* 0x008fe200000000ff */
        /* <DEDUP_REMOVED lines=127> */
[----:B--2---:R-:W-:Y:S01]  /*5970*/  HMMA.16816.F32 R36, R4, R16, R36 ;  /* 0x000000100424723c */ /* 0x004fe20000001824 */
[----:B------:R-:W-:Y:S02]  /*5980*/  FADD.FTZ R186, R187, R186 ;  /* 0x000000babbba7221 */ /* 0x000fe40000010000 */
[----:B------:R-:W-:-:S05]  /*5990*/  FADD.FTZ R194, R195, R194 ;  /* 0x000000c2c3c27221 */ /* 0x000fca0000010000 */
        /* <DEDUP_REMOVED lines=63> */
[C---:B--2---:R-:W-:Y:S01]  /*5d90*/  HMMA.16816.F32 R52, R4.reuse, R12, R52 ;  /* 0x0000000c0434723c */ /* 0x044fe20000001834 */
[----:B------:R-:W-:Y:S07]  /*5da0*/  STL [R1+0x4], R251 ;  /* 0x000004fb01007387 */ /* 0x000fee0000100800 */
        /* <DEDUP_REMOVED lines=49> */
[----:B------:R-:W-:Y:S01]  /*60c0*/  UIMAD UR6, UR7, UR5, UR6 ;  /* 0x00000005070672a4 */ /* 0x000fe2000f8e0206 */
[----:B------:R-:W-:Y:S01]  /*60d0*/  IMAD.U32 R165, RZ, RZ, UR26 ;  /* 0x0000001affa57e24 */ /* 0x000fe2000f8e00ff */
[----:B------:R-:W-:Y:S01]  /*60e0*/  UISETP.GE.AND UP0, UPT, UR9, 0x3, UPT ;  /* 0x000000030900788c */ /* 0x000fe2000bf06270 */
[----:B------:R-:W-:-:S04]  /*60f0*/  IMAD.WIDE.U32 R20, R235, UR26, R20 ;  /* 0x0000001aeb147c25 */ /* 0x000fc8000f8e0014 */
[----:B------:R-:W-:Y:S01]  /*6100*/  IMAD R165, R165, 0x40, R236 ;  /* 0x00000040a5a57824 */ /* 0x000fe200078e02ec */
        /* <DEDUP_REMOVED lines=39> */
[C---:B------:R-:W-:Y:S01]  /*6380*/  IADD3 R203, R165.reuse, 0x20, RZ ;  /* 0x00000020a5cb7810 */ /* 0x040fe20007ffe0ff */
[----:B------:R-:W-:Y:S01]  /*6390*/  I2F R0, R165 ;  /* 0x000000a500007306 */ /* 0x000fe20000201400 */
[----:B------:R-:W-:Y:S01]  /*63a0*/  IADD3 R241, R165, 0x30, RZ ;  /* 0x00000030a5f17810 */ /* 0x000fe20007ffe0ff */
        /* <DEDUP_REMOVED lines=21> */
[----:B------:R-:W3:Y:S04]  /*6500*/  LDSM.16.M88.4 R176, [R233+0x10800] ;  /* 0x01080000e9b0783b */ /* 0x000ee80000000200 */
[----:B------:R-:W4:Y:S04]  /*6510*/  LDSM.16.M88.4 R20, [R233+0x10000] ;  /* 0x01000000e914783b */ /* 0x000f280000000200 */
[----:B------:R-:W4:Y:S04]  /*6520*/  LDSM.16.M88.4 R168, [R233+0x11000] ;  /* 0x01100000e9a8783b */ /* 0x000f280000000200 */
[----:B-1----:R-:W1:Y:S04]  /*6530*/  LDSM.16.M88.4 R16, [R233+0x11800] ;  /* 0x01180000e910783b */ /* 0x002e680000000200 */
[----:B--2---:R-:W-:Y:S04]  /*6540*/  LDSM.16.M88.4 R12, [R232] ;  /* 0x00000000e80c783b */ /* 0x004fe80000000200 */
[----:B------:R-:W2:Y:S04]  /*6550*/  LDSM.16.M88.4 R184, [R223] ;  /* 0x00000000dfb8783b */ /* 0x000ea80000000200 */
[----:B------:R-:W1:Y:S04]  /*6560*/  LDSM.16.M88.4 R188, [R231] ;  /* 0x00000000e7bc783b */ /* 0x000e680000000200 */
[----:B-----5:R-:W5:Y:S04]  /*6570*/  LDSM.16.M88.4 R24, [R221] ;  /* 0x00000000dd18783b */ /* 0x020f680000000200 */
[----:B------:R-:W1:Y:S04]  /*6580*/  LDSM.16.M88.4 R196, [R222] ;  /* 0x00000000dec4783b */ /* 0x000e680000000200 */
[----:B------:R-:W-:Y:S01]  /*6590*/  LDSM.16.M88.4 R192, [R227+0x10000] ;  /* 0x01000000e3c0783b */ /* 0x000fe20000000200 */
[C---:B---3--:R-:W-:Y:S03]  /*65a0*/  HMMA.16816.F32 R180, R28.reuse, R176, RZ ;  /* 0x000000b01cb4723c */ /* 0x048fe600000018ff */
[----:B------:R-:W-:Y:S04]  /*65b0*/  LDSM.16.M88.4 R204, [R227+0x16000] ;  /* 0x01600000e3cc783b */ /* 0x000fe80000000200 */
[----:B------:R-:W0:Y:S01]  /*65c0*/  LDGDEPBAR ;  /* 0x00000000000079af */ /* 0x000e220000000000 */
[C---:B------:R-:W-:Y:S08]  /*65d0*/  HMMA.16816.F32 R176, R28.reuse, R178, RZ ;  /* 0x000000b21cb0723c */ /* 0x040ff000000018ff */
[C---:B----4-:R-:W-:Y:S08]  /*65e0*/  HMMA.16816.F32 R4, R28.reuse, R20, RZ ;  /* 0x000000141c04723c */ /* 0x050ff000000018ff */
[C---:B------:R-:W-:Y:S08]  /*65f0*/  HMMA.16816.F32 R20, R28.reuse, R22, RZ ;  /* 0x000000161c14723c */ /* 0x040ff000000018ff */
[C---:B------:R-:W-:Y:S08]  /*6600*/  HMMA.16816.F32 R172, R28.reuse, R168, RZ ;  /* 0x000000a81cac723c */ /* 0x040ff000000018ff */
[C---:B------:R-:W-:Y:S08]  /*6610*/  HMMA.16816.F32 R168, R28.reuse, R170, RZ ;  /* 0x000000aa1ca8723c */ /* 0x040ff000000018ff */
[C---:B-1----:R-:W-:Y:S08]  /*6620*/  HMMA.16816.F32 R32, R28.reuse, R16, RZ ;  /* 0x000000101c20723c */ /* 0x042ff000000018ff */
[----:B------:R-:W-:Y:S01]  /*6630*/  HMMA.16816.F32 R28, R28, R18, RZ ;  /* 0x000000121c1c723c */ /* 0x000fe200000018ff */
[----:B------:R-:W-:Y:S07]  /*6640*/  LDSM.16.M88.4 R16, [R230] ;  /* 0x00000000e610783b */ /* 0x000fee0000000200 */
[C---:B--2---:R-:W-:Y:S08]  /*6650*/  HMMA.16816.F32 R180, R12.reuse, R184, R180 ;  /* 0x000000b80cb4723c */ /* 0x044ff000000018b4 */
[C---:B------:R-:W-:Y:S01]  /*6660*/  HMMA.16816.F32 R176, R12.reuse, R186, R176 ;  /* 0x000000ba0cb0723c */ /* 0x040fe200000018b0 */
[----:B------:R-:W1:Y:S07]  /*6670*/  LDSM.16.M88.4 R184, [R227+0x10800] ;  /* 0x01080000e3b8783b */ /* 0x000e6e0000000200 */
[C---:B------:R-:W-:Y:S08]  /*6680*/  HMMA.16816.F32 R4, R12.reuse, R188, R4 ;  /* 0x000000bc0c04723c */ /* 0x040ff00000001804 */
[C---:B------:R-:W-:Y:S01]  /*6690*/  HMMA.16816.F32 R20, R12.reuse, R190, R20 ;  /* 0x000000be0c14723c */ /* 0x040fe20000001814 */
[----:B------:R-:W2:Y:S07]  /*66a0*/  LDSM.16.M88.4 R188, [R227+0x11000] ;  /* 0x01100000e3bc783b */ /* 0x000eae0000000200 */
[C---:B-----5:R-:W-:Y:S08]  /*66b0*/  HMMA.16816.F32 R32, R12.reuse, R24, R32 ;  /* 0x000000180c20723c */ /* 0x060ff00000001820 */
[C---:B------:R-:W-:Y:S01]  /*66c0*/  HMMA.16816.F32 R28, R12.reuse, R26, R28 ;  /* 0x0000001a0c1c723c */ /* 0x040fe2000000181c */
[----:B------:R-:W3:Y:S07]  /*66d0*/  LDSM.16.M88.4 R24, [R227+0x11800] ;  /* 0x01180000e318783b */ /* 0x000eee0000000200 */
[C---:B------:R-:W-:Y:S08]  /*66e0*/  HMMA.16816.F32 R172, R12.reuse, R196, R172 ;  /* 0x000000c40cac723c */ /* 0x040ff000000018ac */
[----:B------:R-:W-:Y:S01]  /*66f0*/  HMMA.16816.F32 R168, R12, R198, R168 ;  /* 0x000000c60ca8723c */ /* 0x000fe200000018a8 */
[----:B------:R-:W-:Y:S04]  /*6700*/  LDSM.16.M88.4 R12, [R229] ;  /* 0x00000000e50c783b */ /* 0x000fe80000000200 */
[----:B------:R-:W4:Y:S03]  /*6710*/  LDSM.16.M88.4 R196, [R220] ;  /* 0x00000000dcc4783b */ /* 0x000f260000000200 */
        /* <DEDUP_REMOVED lines=25> */
[----:B------:R-:W2:Y:S03]  /*68b0*/  LDSM.16.M88.4 R188, [R219] ;  /* 0x00000000dbbc783b */ /* 0x000ea60000000200 */
[C---:B---3--:R-:W-:Y:S08]  /*68c0*/  HMMA.16816.F32 R4, R24.reuse, R16, R4 ;  /* 0x000000101804723c */ /* 0x048ff00000001804 */
        /* <DEDUP_REMOVED lines=8> */
[C---:B-----5:R-:W-:Y:S08]  /*6950*/  HMMA.16816.F32 R172, R24.reuse, R192, R172 ;  /* 0x000000c018ac723c */ /* 0x060ff000000018ac */
[----:B------:R-:W-:Y:S01]  /*6960*/  HMMA.16816.F32 R168, R24, R194, R168 ;  /* 0x000000c218a8723c */ /* 0x000fe200000018a8 */
[----:B------:R-:W-:Y:S04]  /*6970*/  LDSM.16.M88.4 R24, [R230+0x4000] ;  /* 0x00400000e618783b */ /* 0x000fe80000000200 */
[----:B------:R-:W5:Y:S03]  /*6980*/  LDSM.16.M88.4 R192, [R227+0x12000] ;  /* 0x01200000e3c0783b */ /* 0x000f660000000200 */
        /* <DEDUP_REMOVED lines=25> */
[----:B------:R-:W1:Y:S03]  /*6b20*/  LDSM.16.M88.4 R184, [R233+0x14000] ;  /* 0x01400000e9b8783b */ /* 0x000e660000000200 */
[C---:B----4-:R-:W-:Y:S08]  /*6b30*/  HMMA.16816.F32 R4, R12.reuse, R196, R4 ;  /* 0x000000c40c04723c */ /* 0x050ff00000001804 */
[C---:B------:R-:W-:Y:S01]  /*6b40*/  HMMA.16816.F32 R20, R12.reuse, R198, R20 ;  /* 0x000000c60c14723c */ /* 0x040fe20000001814 */
[----:B------:R-:W4:Y:S07]  /*6b50*/  LDSM.16.M88.4 R196, [R233+0x14800] ;  /* 0x01480000e9c4783b */ /* 0x000f2e0000000200 */
[C---:B-----5:R-:W-:Y:S08]  /*6b60*/  HMMA.16816.F32 R180, R12.reuse, R192, R180 ;  /* 0x000000c00cb4723c */ /* 0x060ff000000018b4 */
        /* <DEDUP_REMOVED lines=9> */
[C---:B-1----:R-:W-:Y:S08]  /*6c00*/  HMMA.16816.F32 R4, R24.reuse, R184, R4 ;  /* 0x000000b81804723c */ /* 0x042ff00000001804 */
[C---:B------:R-:W-:Y:S01]  /*6c10*/  HMMA.16816.F32 R20, R24.reuse, R186, R20 ;  /* 0x000000ba1814723c */ /* 0x040fe20000001814 */
[----:B------:R-:W1:Y:S07]  /*6c20*/  LDSM.16.M88.4 R184, [R214] ;  /* 0x00000000d6b8783b */ /* 0x000e6e0000000200 */
[C---:B----4-:R-:W-:Y:S08]  /*6c30*/  HMMA.16816.F32 R180, R24.reuse, R196, R180 ;  /* 0x000000c418b4723c */ /* 0x050ff000000018b4 */
[C---:B------:R-:W-:Y:S01]  /*6c40*/  HMMA.16816.F32 R176, R24.reuse, R198, R176 ;  /* 0x000000c618b0723c */ /* 0x040fe200000018b0 */
[----:B------:R-:W4:Y:S07]  /*6c50*/  LDSM.16.M88.4 R196, [R213] ;  /* 0x00000000d5c4783b */ /* 0x000f2e0000000200 */
[C---:B-----5:R-:W-:Y:S08]  /*6c60*/  HMMA.16816.F32 R172, R24.reuse, R192, R172 ;  /* 0x000000c018ac723c */ /* 0x060ff000000018ac */
[C---:B------:R-:W-:Y:S01]  /*6c70*/  HMMA.16816.F32 R168, R24.reuse, R194, R168 ;  /* 0x000000c218a8723c */ /* 0x040fe200000018a8 */
[----:B------:R-:W5:Y:S07]  /*6c80*/  LDSM.16.M88.4 R192, [R212] ;  /* 0x00000000d4c0783b */ /* 0x000f6e0000000200 */
[C---:B--2---:R-:W-:Y:S08]  /*6c90*/  HMMA.16816.F32 R32, R24.reuse, R188, R32 ;  /* 0x000000bc1820723c */ /* 0x044ff00000001820 */
[----:B------:R-:W-:Y:S01]  /*6ca0*/  HMMA.16816.F32 R28, R24, R190, R28 ;  /* 0x000000be181c723c */ /* 0x000fe2000000181c */
[----:B------:R-:W-:Y:S04]  /*6cb0*/  LDSM.16.M88.4 R24, [R230+0x8000] ;  /* 0x00800000e618783b */ /* 0x000fe80000000200 */
[----:B------:R-:W-:Y:S03]  /*6cc0*/  LDSM.16.M88.4 R188, [R227+0x14800] ;  /* 0x01480000e3bc783b */ /* 0x000fe60000000200 */
[C---:B---3--:R-:W-:Y:S08]  /*6cd0*/  HMMA.16816.F32 R4, R16.reuse, R12, R4 ;  /* 0x0000000c1004723c */ /* 0x048ff00000001804 */
[C---:B------:R-:W-:Y:S01]  /*6ce0*/  HMMA.16816.F32 R20, R16.reuse, R14, R20 ;  /* 0x0000000e1014723c */ /* 0x040fe20000001814 */
[----:B------:R-:W2:Y:S07]  /*6cf0*/  LDSM.16.M88.4 R12, [R227+0x14000] ;  /* 0x01400000e30c783b */ /* 0x000eae0000000200 */
[C---:B-1----:R-:W-:Y:S08]  /*6d00*/  HMMA.16816.F32 R180, R16.reuse, R184, R180 ;  /* 0x000000b810b4723c */ /* 0x042ff000000018b4 */
[C---:B------:R-:W-:Y:S01]  /*6d10*/  HMMA.16816.F32 R176, R16.reuse, R186, R176 ;  /* 0x000000ba10b0723c */ /* 0x040fe200000018b0 */
[----:B------:R-:W1:Y:S07]  /*6d20*/  LDSM.16.M88.4 R184, [R227+0x15000] ;  /* 0x01500000e3b8783b */ /* 0x000e6e0000000200 */
[C---:B----4-:R-:W-:Y:S08]  /*6d30*/  HMMA.16816.F32 R172, R16.reuse, R196, R172 ;  /* 0x000000c410ac723c */ /* 0x050ff000000018ac */
[C---:B------:R-:W-:Y:S01]  /*6d40*/  HMMA.16816.F32 R168, R16.reuse, R198, R168 ;  /* 0x000000c610a8723c */ /* 0x040fe200000018a8 */
[----:B------:R-:W-:Y:S07]  /*6d50*/  LDSM.16.M88.4 R196, [R220+0x4800] ;  /* 0x00480000dcc4783b */ /* 0x000fee0000000200 */
[C---:B-----5:R-:W-:Y:S08]  /*6d60*/  HMMA.16816.F32 R32, R16.reuse, R192, R32 ;  /* 0x000000c01020723c */ /* 0x060ff00000001820 */
[----:B------:R-:W-:Y:S01]  /*6d70*/  HMMA.16816.F32 R28, R16, R194, R28 ;  /* 0x000000c2101c723c */ /* 0x000fe2000000181c */
[----:B------:R-:W3:Y:S04]  /*6d80*/  LDSM.16.M88.4 R192, [R227+0x15800] ;  /* 0x01580000e3c0783b */ /* 0x000ee80000000200 */
[----:B------:R-:W-:Y:S03]  /*6d90*/  LDSM.16.M88.4 R16, [R220+0x4000] ;  /* 0x00400000dc10783b */ /* 0x000fe60000000200 */
[C---:B--2---:R-:W-:Y:S08]  /*6da0*/  HMMA.16816.F32 R4, R24.reuse, R12, R4 ;  /* 0x0000000c1804723c */ /* 0x044ff00000001804 */
[C---:B------:R-:W-:Y:S01]  /*6db0*/  HMMA.16816.F32 R20, R24.reuse, R14, R20 ;  /* 0x0000000e1814723c */ /* 0x040fe20000001814 */
[----:B------:R-:W2:Y:S07]  /*6dc0*/  LDSM.16.M88.4 R12, [R229+0x8000] ;  /* 0x00800000e50c783b */ /* 0x000eae0000000200 */
[C---:B------:R-:W-:Y:S08]  /*6dd0*/  HMMA.16816.F32 R180, R24.reuse, R188, R180 ;  /* 0x000000bc18b4723c */ /* 0x040ff000000018b4 */
        /* <DEDUP_REMOVED lines=17> */
[----:B------:R-:W3:Y:S07]  /*6ef0*/  LDSM.16.M88.4 R188, [R233+0x17000] ;  /* 0x01700000e9bc783b */ /* 0x000eee0000000200 */
[C---:B-1----:R-:W-:Y:S08]  /*6f00*/  HMMA.16816.F32 R32, R12.reuse, R184, R32 ;  /* 0x000000b80c20723c */ /* 0x042ff00000001820 */
[----:B------:R-:W-:Y:S01]  /*6f10*/  HMMA.16816.F32 R28, R12, R186, R28 ;  /* 0x000000ba0c1c723c */ /* 0x000fe2000000181c */
[----:B------:R-:W1:Y:S04]  /*6f20*/  LDSM.16.M88.4 R12, [R211] ;  /* 0x00000000d30c783b */ /* 0x000e680000000200 */
[----:B------:R-:W4:Y:S03]  /*6f30*/  LDSM.16.M88.4 R184, [R233+0x17800] ;  /* 0x01780000e9b8783b */ /* 0x000f260000000200 */
[C---:B--2---:R-:W-:Y:S08]  /*6f40*/  HMMA.16816.F32 R4, R16.reuse, R192, R4 ;  /* 0x000000c01004723c */ /* 0x044ff00000001804 */
[C---:B------:R-:W-:Y:S01]  /*6f50*/  HMMA.16816.F32 R20, R16.reuse, R194, R20 ;  /* 0x000000c21014723c */ /* 0x040fe20000001814 */
[----:B------:R-:W-:Y:S07]  /*6f60*/  LDSM.16.M88.4 R192, [R210] ;  /* 0x00000000d2c0783b */ /* 0x000fee0000000200 */
[C---:B------:R-:W-:Y:S08]  /*6f70*/  HMMA.16816.F32 R180, R16.reuse, R24, R180 ;  /* 0x0000001810b4723c */ /* 0x040ff000000018b4 */
[C---:B------:R-:W-:Y:S01]  /*6f80*/  HMMA.16816.F32 R176, R16.reuse, R26, R176 ;  /* 0x0000001a10b0723c */ /* 0x040fe200000018b0 */
[----:B------:R-:W2:Y:S07]  /*6f90*/  LDSM.16.M88.4 R24, [R230+0xc000] ;  /* 0x00c00000e618783b */ /* 0x000eae0000000200 */
[----:B---3--:R-:W-:Y:S08]  /*6fa0*/  HMMA.16816.F32 R172, R16, R188, R172 ;  /* 0x000000bc10ac723c */ /* 0x008ff000000018ac */
[C---:B-1----:R-:W-:Y:S08]  /*6fb0*/  HMMA.16816.F32 R4, R196.reuse, R12, R4 ;  /* 0x0000000cc404723c */ /* 0x042ff00000001804 */
[----:B------:R-:W-:Y:S01]  /*6fc0*/  HMMA.16816.F32 R20, R196, R14, R20 ;  /* 0x0000000ec414723c */ /* 0x000fe20000001814 */
[----:B------:R-:W-:Y:S07]  /*6fd0*/  LDSM.16.M88.4 R12, [R220+0x6000] ;  /* 0x00600000dc0c783b */ /* 0x000fee0000000200 */
[C---:B------:R-:W-:Y:S01]  /*6fe0*/  HMMA.16816.F32 R168, R16.reuse, R190, R168 ;  /* 0x000000be10a8723c */ /* 0x040fe200000018a8 */
[----:B------:R-:W1:Y:S07]  /*6ff0*/  LDSM.16.M88.4 R188, [R209] ;  /* 0x00000000d1bc783b */ /* 0x000e6e0000000200 */
[C---:B----4-:R-:W-:Y:S08]  /*7000*/  HMMA.16816.F32 R32, R16.reuse, R184, R32 ;  /* 0x000000b81020723c */ /* 0x050ff00000001820 */
[----:B------:R-:W-:Y:S01]  /*7010*/  HMMA.16816.F32 R28, R16, R186, R28 ;  /* 0x000000ba101c723c */ /* 0x000fe2000000181c */
[----:B------:R-:W3:Y:S04]  /*7020*/  LDSM.16.M88.4 R16, [R229+0xc000] ;  /* 0x00c00000e510783b */ /* 0x000ee80000000200 */
[----:B------:R-:W4:Y:S03]  /*7030*/  LDSM.16.M88.4 R184, [R208] ;  /* 0x00000000d0b8783b */ /* 0x000f260000000200 */
[C---:B--2---:R-:W-:Y:S08]  /*7040*/  HMMA.16816.F32 R4, R24.reuse, R204, R4 ;  /* 0x000000cc1804723c */ /* 0x044ff00000001804 */
[----:B------:R-:W-:Y:S08]  /*7050*/  HMMA.16816.F32 R20, R24, R206, R20 ;  /* 0x000000ce1814723c */ /* 0x000ff00000001814 */
[C---:B------:R-:W-:Y:S08]  /*7060*/  HMMA.16816.F32 R180, R196.reuse, R192, R180 ;  /* 0x000000c0c4b4723c */ /* 0x040ff000000018b4 */
[C---:B------:R-:W-:Y:S01]  /*7070*/  HMMA.16816.F32 R176, R196.reuse, R194, R176 ;  /* 0x000000c2c4b0723c */ /* 0x040fe200000018b0 */
[----:B------:R-:W2:Y:S07]  /*7080*/  LDSM.16.M88.4 R192, [R227+0x17000] ;  /* 0x01700000e3c0783b */ /* 0x000eae0000000200 */
[----:B-1----:R-:W-:Y:S08]  /*7090*/  HMMA.16816.F32 R172, R196, R188, R172 ;  /* 0x000000bcc4ac723c */ /* 0x002ff000000018ac */
[C---:B---3--:R-:W-:Y:S08]  /*70a0*/  HMMA.16816.F32 R4, R16.reuse, R12, R4 ;  /* 0x0000000c1004723c */ /* 0x048ff00000001804 */
[----:B------:R-:W-:Y:S01]  /*70b0*/  HMMA.16816.F32 R20, R16, R14, R20 ;  /* 0x0000000e1014723c */ /* 0x000fe20000001814 */
[----:B------:R-:W1:Y:S07]  /*70c0*/  LDSM.16.M88.4 R12, [R227+0x17800] ;  /* 0x01780000e30c783b */ /* 0x000e6e0000000200 */
[C---:B----4-:R-:W-:Y:S08]  /*70d0*/  HMMA.16816.F32 R32, R196.reuse, R184, R32 ;  /* 0x000000b8c420723c */ /* 0x050ff00000001820 */
[----:B------:R-:W-:Y:S01]  /*70e0*/  HMMA.16816.F32 R28, R196, R186, R28 ;  /* 0x000000bac41c723c */ /* 0x000fe2000000181c */
[----:B------:R-:W-:Y:S01]  /*70f0*/  LDSM.16.M88.4 R184, [R220+0x6800] ;  /* 0x00680000dcb8783b */ /* 0x000fe20000000200 */
[----:B------:R-:W-:-:S02]  /*7100*/  FMUL.FTZ R167, R4, c[0x0][0x2ec] ;  /* 0x0000bb0004a77a20 */ /* 0x000fc40000410000 */
[----:B------:R-:W-:Y:S02]  /*7110*/  FMUL.FTZ R4, R5, c[0x0][0x2ec] ;  /* 0x0000bb0005047a20 */ /* 0x000fe40000410000 */
[----:B------:R-:W-:Y:S02]  /*7120*/  FMUL.FTZ R166, R7, c[0x0][0x2ec] ;  /* 0x0000bb0007a67a20 */ /* 0x000fe40000410000 */
[----:B------:R-:W-:Y:S01]  /*7130*/  HMMA.16816.F32 R168, R196, R190, R168 ;  /* 0x000000bec4a8723c */ /* 0x000fe200000018a8 */
[----:B------:R-:W3:Y:S01]  /*7140*/  LDSM.16.M88.4 R188, [R227+0x16800] ;  /* 0x01680000e3bc783b */ /* 0x000ee20000000200 */
[----:B------:R-:W-:Y:S01]  /*7150*/  FMUL.FTZ R22, R22, c[0x0][0x2ec] ;  /* 0x0000bb0016167a20 */ /* 0x000fe20000410000 */
[----:B------:R-:W-:Y:S01]  /*7160*/  MUFU.TANH R4, R4 ;  /* 0x0000000400047308 */ /* 0x000fe20000002400 */
[----:B------:R-:W-:Y:S02]  /*7170*/  FMUL.FTZ R23, R23, c[0x0][0x2ec] ;  /* 0x0000bb0017177a20 */ /* 0x000fe40000410000 */
[----:B------:R-:W-:Y:S01]  /*7180*/  FMUL.FTZ R6, R6, c[0x0][0x2ec] ;  /* 0x0000bb0006067a20 */ /* 0x000fe20000410000 */
[C---:B------:R-:W-:Y:S01]  /*7190*/  IADD3 R197, R165.reuse, 0x11, RZ ;  /* 0x00000011a5c57810 */ /* 0x040fe20007ffe0ff */
[----:B--2---:R-:W-:Y:S01]  /*71a0*/  HMMA.16816.F32 R172, R24, R192, R172 ;  /* 0x000000c018ac723c */ /* 0x004fe200000018ac */
[----:B------:R-:W-:-:S02]  /*71b0*/  IADD3 R199, R165, 0x18, RZ ;  /* 0x00000018a5c77810 */ /* 0x000fc40007ffe0ff */
[----:B------:R-:W-:Y:S04]  /*71c0*/  MUFU.TANH R22, R22 ;  /* 0x0000001600167308 */ /* 0x000fe80000002400 */
[C---:B------:R-:W-:Y:S01]  /*71d0*/  IADD3 R193, R165.reuse, 0x9, RZ ;  /* 0x00000009a5c17810 */ /* 0x040fe20007ffe0ff */
[C---:B-1----:R-:W-:Y:S03]  /*71e0*/  HMMA.16816.F32 R32, R24.reuse, R12, R32 ;  /* 0x0000000c1820723c */ /* 0x042fe60000001820 */
[----:B------:R-:W-:Y:S05]  /*71f0*/  MUFU.TANH R166, R166 ;  /* 0x000000a600a67308 */ /* 0x000fea0000002400 */
[C---:B------:R-:W-:Y:S01]  /*7200*/  HMMA.16816.F32 R28, R24.reuse, R14, R28 ;  /* 0x0000000e181c723c */ /* 0x040fe2000000181c */
[----:B------:R-:W1:Y:S02]  /*7210*/  LDSM.16.M88.4 R12, [R220+0x7000] ;  /* 0x00700000dc0c783b */ /* 0x000e640000000200 */
[----:B------:R-:W-:Y:S05]  /*7220*/  MUFU.TANH R23, R23 ;  /* 0x0000001700177308 */ /* 0x000fea0000002400 */
[C---:B------:R-:W-:Y:S03]  /*7230*/  HMMA.16816.F32 R168, R24.reuse, R194, R168 ;  /* 0x000000c218a8723c */ /* 0x040fe600000018a8 */
[----:B------:R-:W-:Y:S04]  /*7240*/  I2F R192, R197 ;  /* 0x000000c500c07306 */ /* 0x000fe80000201400 */
[C---:B------:R-:W-:Y:S01]  /*7250*/  IADD3 R195, R165.reuse, 0x10, RZ ;  /* 0x00000010a5c37810 */ /* 0x040fe20007ffe0ff */
[C---:B---3--:R-:W-:Y:S03]  /*7260*/  HMMA.16816.F32 R180, R24.reuse, R188, R180 ;  /* 0x000000bc18b4723c */ /* 0x048fe600000018b4 */
[----:B------:R-:W-:Y:S04]  /*7270*/  I2F R188, R193 ;  /* 0x000000c100bc7306 */ /* 0x000fe80000201400 */
[----:B------:R-:W-:Y:S01]  /*7280*/  IADD3 R189, R165, 0x1, RZ ;  /* 0x00000001a5bd7810 */ /* 0x000fe20007ffe0ff */
[----:B------:R-:W-:Y:S03]  /*7290*/  HMMA.16816.F32 R176, R24, R190, R176 ;  /* 0x000000be18b0723c */ /* 0x000fe600000018b0 */
[----:B------:R-:W2:Y:S01]  /*72a0*/  MUFU.TANH R167, R167 ;  /* 0x000000a700a77308 */ /* 0x000ea20000002400 */
[----:B------:R-:W-:-:S02]  /*72b0*/  ISETP.GE.AND P1, PT, R189, R200, PT ;  /* 0x000000c8bd00720c */ /* 0x000fc40003f26270 */
[----:B------:R-:W-:Y:S02]  /*72c0*/  ISETP.GE.AND P2, PT, R189, R2, PT ;  /* 0x00000002bd00720c */ /* 0x000fe40003f46270 */
[C---:B------:R-:W-:Y:S01]  /*72d0*/  IADD3 R191, R165.reuse, 0x8, RZ ;  /* 0x00000008a5bf7810 */ /* 0x040fe20007ffe0ff */
[----:B------:R-:W-:Y:S01]  /*72e0*/  FMUL.FTZ R190, R20, c[0x0][0x2ec] ;  /* 0x0000bb0014be7a20 */ /* 0x000fe20000410000 */
[----:B------:R-:W-:Y:S01]  /*72f0*/  IADD3 R25, R165, 0x19, RZ ;  /* 0x00000019a5197810 */ /* 0x000fe20007ffe0ff */
[----:B------:R-:W3:Y:S01]  /*7300*/  I2F R5, R189 ;  /* 0x000000bd00057306 */ /* 0x000ee20000201400 */
[----:B------:R-:W-:Y:S01]  /*7310*/  FMUL.FTZ R27, R21, c[0x0][0x2ec] ;  /* 0x0000bb00151b7a20 */ /* 0x000fe20000410000 */
[----:B------:R-:W-:-:S03]  /*7320*/  ISETP.GE.AND P0, PT, R191, R200, PT ;  /* 0x000000c8bf00720c */ /* 0x000fc60003f06270 */
[----:B------:R-:W-:Y:S03]  /*7330*/  HMMA.16816.F32 R180, R16, R184, R180 ;  /* 0x000000b810b4723c */ /* 0x000fe600000018b4 */
[----:B------:R4:W-:Y:S01]  /*7340*/  I2F R7, R191 ;  /* 0x000000bf00077306 */ /* 0x0009e20000201400 */
[----:B--2---:R-:W-:-:S04]  /*7350*/  FFMA.FTZ R167, R0, UR4, R167 ;  /* 0x0000000400a77c23 */ /* 0x004fc800080100a7 */
[C---:B-1----:R-:W-:Y:S03]  /*7360*/  HMMA.16816.F32 R172, R16.reuse, R12, R172 ;  /* 0x0000000c10ac723c */ /* 0x042fe600000018ac */
[----:B------:R-:W-:Y:S01]  /*7370*/  MUFU.TANH R190, R190 ;  /* 0x000000be00be7308 */ /* 0x000fe20000002400 */
[----:B---3--:R-:W-:Y:S01]  /*7380*/  FFMA.FTZ R4, R5, UR4, R4 ;  /* 0x0000000405047c23 */ /* 0x008fe20008010004 */
[----:B------:R-:W-:Y:S01]  /*7390*/  IADD3 R189, R165, 0x28, RZ ;  /* 0x00000028a5bd7810 */ /* 0x000fe20007ffe0ff */
[----:B------:R-:W-:Y:S02]  /*73a0*/  FFMA.FTZ R5, R5, UR4, R166 ;  /* 0x0000000405057c23 */ /* 0x000fe400080100a6 */
[----:B------:R-:W-:Y:S01]  /*73b0*/  HMMA.16816.F32 R168, R16, R14, R168 ;  /* 0x0000000e10a8723c */ /* 0x000fe200000018a8 */
[----:B------:R-:W1:Y:S02]  /*73c0*/  LDSM.16.M88.4 R12, [R220+0x7800] ;  /* 0x00780000dc0c783b */ /* 0x000e640000000200 */
[----:B------:R-:W-:Y:S01]  /*73d0*/  I2F R20, R195 ;  /* 0x000000c300147306 */ /* 0x000fe20000201400 */
[----:B------:R-:W-:Y:S01]  /*73e0*/  FSEL R4, R4, -INF , !P1 ;  /* 0xff80000004047808 */ /* 0x000fe20004800000 */
[----:B------:R-:W-:-:S04]  /*73f0*/  DEPBAR.LE SB0, 0x0 ;  /* 0x000080000000791a */ /* 0x000fc80000000000 */
[----:B------:R-:W-:Y:S01]  /*7400*/  HMMA.16816.F32 R176, R16, R186, R176 ;  /* 0x000000ba10b0723c */ /* 0x000fe200000018b0 */
[----:B------:R-:W-:Y:S01]  /*7410*/  FMUL.FTZ R180, R180, c[0x0][0x2ec] ;  /* 0x0000bb00b4b47a20 */ /* 0x000fe20000410000 */
[----:B------:R-:W-:Y:S01]  /*7420*/  MUFU.TANH R27, R27 ;  /* 0x0000001b001b7308 */ /* 0x000fe20000002400 */
[----:B------:R-:W-:Y:S01]  /*7430*/  FMUL.FTZ R182, R182, c[0x0][0x2ec] ;  /* 0x0000bb00b6b67a20 */ /* 0x000fe20000410000 */
[----:B------:R-:W-:Y:S01]  /*7440*/  ISETP.GE.AND P1, PT, R191, R2, PT ;  /* 0x00000002bf00720c */ /* 0x000fe20003f26270 */
[----:B------:R-:W-:Y:S01]  /*7450*/  FMUL.FTZ R181, R181, c[0x0][0x2ec] ;  /* 0x0000bb00b5b57a20 */ /* 0x000fe20000410000 */
[----:B------:R-:W-:Y:S01]  /*7460*/  FSEL R5, R5, -INF , !P2 ;  /* 0xff80000005057808 */ /* 0x000fe20005000000 */
[----:B------:R-:W-:Y:S01]  /*7470*/  FMUL.FTZ R183, R183, c[0x0][0x2ec] ;  /* 0x0000bb00b7b77a20 */ /* 0x000fe20000410000 */
[----:B------:R-:W-:Y:S01]  /*7480*/  ISETP.GE.AND P2, PT, R193, R200, PT ;  /* 0x000000c8c100720c */ /* 0x000fe20003f46270 */
[----:B------:R-:W-:Y:S01]  /*7490*/  FMUL.FTZ R174, R174, c[0x0][0x2ec] ;  /* 0x0000bb00aeae7a20 */ /* 0x000fe20000410000 */
[----:B------:R-:W2:Y:S05]  /*74a0*/  MUFU.TANH R185, R180 ;  /* 0x000000b400b97308 */ /* 0x000eaa0000002400 */
[----:B------:R-:W-:-:S03]  /*74b0*/  FMUL.FTZ R168, R168, c[0x0][0x2ec] ;  /* 0x0000bb00a8a87a20 */ /* 0x000fc60000410000 */
[----:B------:R-:W-:Y:S01]  /*74c0*/  MUFU.TANH R187, R182 ;  /* 0x000000b600bb7308 */ /* 0x000fe20000002400 */
[----:B------:R-:W-:Y:S01]  /*74d0*/  FMUL.FTZ R207, R169, c[0x0][0x2ec] ;  /* 0x0000bb00a9cf7a20 */ /* 0x000fe20000410000 */
[----:B------:R-:W-:Y:S01]  /*74e0*/  IADD3 R169, R165, 0x29, RZ ;  /* 0x00000029a5a97810 */ /* 0x000fe20007ffe0ff */
[----:B----4-:R-:W-:Y:S01]  /*74f0*/  FMUL.FTZ R191, R171, c[0x0][0x2ec] ;  /* 0x0000bb00abbf7a20 */ /* 0x010fe20000410000 */
[----:B------:R-:W-:Y:S02]  /*7500*/  IADD3 R171, R165, 0x39, RZ ;  /* 0x00000039a5ab7810 */ /* 0x000fe40007ffe0ff */
[----:B------:R-:W-:Y:S02]  /*7510*/  FMUL.FTZ R201, R176, c[0x0][0x2ec] ;  /* 0x0000bb00b0c97a20 */ /* 0x000fe40000410000 */
[----:B------:R-:W-:Y:S01]  /*7520*/  FMUL.FTZ R26, R177, c[0x0][0x2ec] ;  /* 0x0000bb00b11a7a20 */ /* 0x000fe20000410000 */
[----:B------:R-:W3:Y:S01]  /*7530*/  MUFU.TANH R181, R181 ;  /* 0x000000b500b57308 */ /* 0x000ee20000002400 */
[----:B------:R-:W-:-:S02]  /*7540*/  FMUL.FTZ R177, R178, c[0x0][0x2ec] ;  /* 0x0000bb00b2b17a20 */ /* 0x000fc40000410000 */
[----:B------:R-:W-:Y:S02]  /*7550*/  FMUL.FTZ R178, R179, c[0x0][0x2ec] ;  /* 0x0000bb00b3b27a20 */ /* 0x000fe40000410000 */
[----:B------:R-:W-:Y:S01]  /*7560*/  FMUL.FTZ R176, R172, c[0x0][0x2ec] ;  /* 0x0000bb00acb07a20 */ /* 0x000fe20000410000 */
[C---:B-1----:R-:W-:Y:S01]  /*7570*/  HMMA.16816.F32 R32, R16.reuse, R12, R32 ;  /* 0x0000000c1020723c */ /* 0x042fe20000001820 */
[----:B------:R-:W-:Y:S01]  /*7580*/  FMUL.FTZ R172, R173, c[0x0][0x2ec] ;  /* 0x0000bb00adac7a20 */ /* 0x000fe20000410000 */
[----:B------:R-:W-:Y:S01]  /*7590*/  I2F R184, R199 ;  /* 0x000000c700b87306 */ /* 0x000fe20000201400 */
[----:B------:R-:W-:Y:S01]  /*75a0*/  FMUL.FTZ R173, R175, c[0x0][0x2ec] ;  /* 0x0000bb00afad7a20 */ /* 0x000fe20000410000 */
[----:B------:R-:W-:Y:S01]  /*75b0*/  IADD3 R175, R165, 0x21, RZ ;  /* 0x00000021a5af7810 */ /* 0x000fe20007ffe0ff */
[----:B--2---:R-:W-:Y:S02]  /*75c0*/  FFMA.FTZ R185, R20, UR4, R185 ;  /* 0x0000000414b97c23 */ /* 0x004fe400080100b9 */
[C---:B------:R-:W-:Y:S01]  /*75d0*/  FFMA.FTZ R13, R7.reuse, UR4, R22 ;  /* 0x00000004070d7c23 */ /* 0x040fe20008010016 */
[----:B------:R-:W-:Y:S01]  /*75e0*/  HMMA.16816.F32 R28, R16, R14, R28 ;  /* 0x0000000e101c723c */ /* 0x000fe2000000181c */
[----:B------:R-:W-:Y:S01]  /*75f0*/  FFMA.FTZ R12, R7, UR4, R190 ;  /* 0x00000004070c7c23 */ /* 0x000fe200080100be */
[----:B------:R-:W1:Y:S01]  /*7600*/  MUFU.TANH R201, R201 ;  /* 0x000000c900c97308 */ /* 0x000e620000002400 */
[C---:B------:R-:W-:Y:S01]  /*7610*/  FFMA.FTZ R22, R188.reuse, UR4, R27 ;  /* 0x00000004bc167c23 */ /* 0x040fe2000801001b */
[----:B------:R-:W-:Y:S01]  /*7620*/  FSEL R13, R13, -INF , !P1 ;  /* 0xff8000000d0d7808 */ /* 0x000fe20004800000 */
[----:B------:R-:W-:Y:S01]  /*7630*/  FFMA.FTZ R7, R188, UR4, R23 ;  /* 0x00000004bc077c23 */ /* 0x000fe20008010017 */
[----:B------:R-:W-:Y:S01]  /*7640*/  ISETP.GE.AND P1, PT, R195, R200, PT ;  /* 0x000000c8c300720c */ /* 0x000fe20003f26270 */
[----:B------:R-:W-:Y:S01]  /*7650*/  FMUL.FTZ R190, R170, c[0x0][0x2ec] ;  /* 0x0000bb00aabe7a20 */ /* 0x000fe20000410000 */
[----:B------:R-:W-:Y:S01]  /*7660*/  FSEL R12, R12, -INF , !P0 ;  /* 0xff8000000c0c7808 */ /* 0x000fe20004000000 */
[----:B---3--:R-:W-:Y:S01]  /*7670*/  FFMA.FTZ R181, R192, UR4, R181 ;  /* 0x00000004c0b57c23 */ /* 0x008fe200080100b5 */
[----:B------:R-:W2:Y:S01]  /*7680*/  MUFU.TANH R183, R183 ;  /* 0x000000b700b77308 */ /* 0x000ea20000002400 */
[----:B------:R-:W-:Y:S01]  /*7690*/  FSEL R188, R185, -INF , !P1 ;  /* 0xff800000b9bc7808 */ /* 0x000fe20004800000 */
[----:B------:R-:W-:Y:S01]  /*76a0*/  FFMA.FTZ R185, R20, UR4, R187 ;  /* 0x0000000414b97c23 */ /* 0x000fe200080100bb */
[----:B------:R-:W-:-:S02]  /*76b0*/  ISETP.GE.AND P0, PT, R193, R2, PT ;  /* 0x00000002c100720c */ /* 0x000fc40003f06270 */
[----:B------:R-:W-:Y:S01]  /*76c0*/  FSEL R22, R22, -INF , !P2 ;  /* 0xff80000016167808 */ /* 0x000fe20005000000 */
[----:B------:R-:W-:Y:S01]  /*76d0*/  FMUL.FTZ R17, R34, c[0x0][0x2ec] ;  /* 0x0000bb0022117a20 */ /* 0x000fe20000410000 */
[----:B------:R-:W-:Y:S01]  /*76e0*/  ISETP.GE.AND P2, PT, R195, R2, PT ;  /* 0x00000002c300720c */ /* 0x000fe20003f46270 */
[----:B------:R-:W3:Y:S01]  /*76f0*/  MUFU.TANH R177, R177 ;  /* 0x000000b100b17308 */ /* 0x000ee20000002400 */
[----:B------:R-:W-:Y:S01]  /*7700*/  FSEL R7, R7, -INF , !P0 ;  /* 0xff80000007077808 */ /* 0x000fe20004000000 */
[----:B-1----:R-:W-:Y:S01]  /*7710*/  FFMA.FTZ R24, R184, UR4, R201 ;  /* 0x00000004b8187c23 */ /* 0x002fe200080100c9 */
[-C--:B------:R-:W-:Y:S01]  /*7720*/  ISETP.GE.AND P0, PT, R197, R200.reuse, PT ;  /* 0x000000c8c500720c */ /* 0x080fe20003f06270 */
[----:B------:R-:W-:Y:S01]  /*7730*/  FMUL.FTZ R32, R32, c[0x0][0x2ec] ;  /* 0x0000bb0020207a20 */ /* 0x000fe20000410000 */
[----:B------:R-:W-:Y:S01]  /*7740*/  FSEL R185, R185, -INF , !P2 ;  /* 0xff800000b9b97808 */ /* 0x000fe20005000000 */
[----:B------:R-:W-:Y:S01]  /*7750*/  FMUL.FTZ R15, R33, c[0x0][0x2ec] ;  /* 0x0000bb00210f7a20 */ /* 0x000fe20000410000 */
[----:B------:R-:W-:Y:S01]  /*7760*/  ISETP.GE.AND P2, PT, R199, R200, PT ;  /* 0x000000c8c700720c */ /* 0x000fe20003f46270 */
[----:B------:R-:W-:Y:S01]  /*7770*/  I2F R21, R25 ;  /* 0x0000001900157306 */ /* 0x000fe20000201400 */
[----:B--2---:R-:W-:Y:S01]  /*7780*/  FFMA.FTZ R183, R192, UR4, R183 ;  /* 0x00000004c0b77c23 */ /* 0x004fe200080100b7 */
[-C--:B------:R-:W-:Y:S01]  /*7790*/  ISETP.GE.AND P1, PT, R197, R2.reuse, PT ;  /* 0x00000002c500720c */ /* 0x080fe20003f26270 */
[----:B------:R-:W-:Y:S01]  /*77a0*/  FMUL.FTZ R19, R35, c[0x0][0x2ec] ;  /* 0x0000bb0023137a20 */ /* 0x000fe20000410000 */
[----:B------:R-:W-:Y:S01]  /*77b0*/  FSEL R186, R181, -INF , !P0 ;  /* 0xff800000b5ba7808 */ /* 0x000fe20004000000 */
[----:B------:R-:W-:Y:S01]  /*77c0*/  FMUL.FTZ R30, R30, c[0x0][0x2ec] ;  /* 0x0000bb001e1e7a20 */ /* 0x000fe20000410000 */
[----:B------:R-:W-:Y:S01]  /*77d0*/  IADD3 R23, R165, 0x31, RZ ;  /* 0x00000031a5177810 */ /* 0x000fe20007ffe0ff */
[----:B------:R-:W-:Y:S01]  /*77e0*/  FMUL.FTZ R29, R29, c[0x0][0x2ec] ;  /* 0x0000bb001d1d7a20 */ /* 0x000fe20000410000 */
[----:B------:R-:W1:Y:S01]  /*77f0*/  MUFU.TANH R178, R178 ;  /* 0x000000b200b27308 */ /* 0x000e620000002400 */
[----:B---3--:R-:W-:Y:S01]  /*7800*/  FFMA.FTZ R187, R184, UR4, R177 ;  /* 0x00000004b8bb7c23 */ /* 0x008fe200080100b1 */
[----:B------:R-:W-:Y:S01]  /*7810*/  ISETP.GE.AND P0, PT, R199, R2, PT ;  /* 0x00000002c700720c */ /* 0x000fe20003f06270 */
[----:B------:R-:W-:Y:S01]  /*7820*/  FMUL.FTZ R31, R31, c[0x0][0x2ec] ;  /* 0x0000bb001f1f7a20 */ /* 0x000fe20000410000 */
[----:B------:R-:W-:-:S02]  /*7830*/  FSEL R24, R24, -INF , !P2 ;  /* 0xff80000018187808 */ /* 0x000fc40005000000 */
[----:B------:R-:W-:Y:S02]  /*7840*/  ISETP.GE.AND P2, PT, R25, R2, PT ;  /* 0x000000021900720c */ /* 0x000fe40003f46270 */
[----:B------:R-:W2:Y:S01]  /*7850*/  MUFU.TANH R26, R26 ;  /* 0x0000001a001a7308 */ /* 0x000ea20000002400 */
[----:B------:R-:W-:Y:S02]  /*7860*/  FSEL R195, R183, -INF , !P1 ;  /* 0xff800000b7c37808 */ /* 0x000fe40004800000 */
[-C--:B------:R-:W-:Y:S02]  /*7870*/  ISETP.GE.AND P1, PT, R25, R200.reuse, PT ;  /* 0x000000c81900720c */ /* 0x080fe40003f26270 */
[----:B------:R-:W-:Y:S02]  /*7880*/  FSEL R187, R187, -INF , !P0 ;  /* 0xff800000bbbb7808 */ /* 0x000fe40004000000 */
[----:B------:R-:W-:Y:S01]  /*7890*/  ISETP.GE.AND P0, PT, R203, R200, PT ;  /* 0x000000c8cb00720c */ /* 0x000fe20003f06270 */
[----:B------:R-:W-:Y:S01]  /*78a0*/  MUFU.TANH R176, R176 ;  /* 0x000000b000b07308 */ /* 0x000fe20000002400 */
[----:B-1----:R-:W-:Y:S01]  /*78b0*/  FFMA.FTZ R178, R21, UR4, R178 ;  /* 0x0000000415b27c23 */ /* 0x002fe200080100b2 */
[----:B------:R-:W-:-:S04]  /*78c0*/  IADD3 R27, R165, 0x38, RZ ;  /* 0x00000038a51b7810 */ /* 0x000fc80007ffe0ff */
[----:B------:R-:W-:Y:S02]  /*78d0*/  FSEL R193, R178, -INF , !P2 ;  /* 0xff800000b2c17808 */ /* 0x000fe40005000000 */
[----:B------:R-:W1:Y:S01]  /*78e0*/  I2F R179, R203 ;  /* 0x000000cb00b37306 */ /* 0x000e620000201400 */
[----:B--2---:R-:W-:Y:S01]  /*78f0*/  FFMA.FTZ R26, R21, UR4, R26 ;  /* 0x00000004151a7c23 */ /* 0x004fe2000801001a */
[----:B------:R-:W-:Y:S01]  /*7900*/  ISETP.GE.AND P2, PT, R175, R200, PT ;  /* 0x000000c8af00720c */ /* 0x000fe20003f46270 */
[----:B------:R-:W-:-:S03]  /*7910*/  FMUL.FTZ R21, R28, c[0x0][0x2ec] ;  /* 0x0000bb001c157a20 */ /* 0x000fc60000410000 */
[----:B------:R-:W-:Y:S02]  /*7920*/  FSEL R26, R26, -INF , !P1 ;  /* 0xff8000001a1a7808 */ /* 0x000fe40004800000 */
[----:B------:R-:W-:Y:S01]  /*7930*/  MUFU.TANH R172, R172 ;  /* 0x000000ac00ac7308 */ /* 0x000fe20000002400 */
[----:B------:R-:W-:-:S07]  /*7940*/  ISETP.GE.AND P1, PT, R203, R2, PT ;  /* 0x00000002cb00720c */ /* 0x000fce0003f26270 */
[----:B------:R-:W2:Y:S01]  /*7950*/  I2F R180, R175 ;  /* 0x000000af00b47306 */ /* 0x000ea20000201400 */
[----:B-1----:R-:W-:-:S05]  /*7960*/  FFMA.FTZ R176, R179, UR4, R176 ;  /* 0x00000004b3b07c23 */ /* 0x002fca00080100b0 */
[----:B------:R-:W-:Y:S02]  /*7970*/  FSEL R196, R176, -INF , !P0 ;  /* 0xff800000b0c47808 */ /* 0x000fe40004000000 */
[----:B------:R-:W1:Y:S01]  /*7980*/  MUFU.TANH R174, R174 ;  /* 0x000000ae00ae7308 */ /* 0x000e620000002400 */
[----:B------:R-:W-:-:S07]  /*7990*/  ISETP.GE.AND P0, PT, R175, R2, PT ;  /* 0x00000002af00720c */ /* 0x000fce0003f06270 */
[----:B------:R-:W-:Y:S01]  /*79a0*/  I2F R182, R241 ;  /* 0x000000f100b67306 */ /* 0x000fe20000201400 */
[----:B--2---:R-:W-:-:S05]  /*79b0*/  FFMA.FTZ R172, R180, UR4, R172 ;  /* 0x00000004b4ac7c23 */ /* 0x004fca00080100ac */
[----:B------:R-:W-:Y:S02]  /*79c0*/  FSEL R194, R172, -INF , !P2 ;  /* 0xff800000acc27808 */ /* 0x000fe40005000000 */
[----:B------:R-:W2:Y:S01]  /*79d0*/  MUFU.TANH R17, R17 ;  /* 0x0000001100117308 */ /* 0x000ea20000002400 */
[----:B-1----:R-:W-:Y:S01]  /*79e0*/  FFMA.FTZ R174, R179, UR4, R174 ;  /* 0x00000004b3ae7c23 */ /* 0x002fe200080100ae */
[----:B------:R-:W-:-:S06]  /*79f0*/  ISETP.GE.AND P2, PT, R189, R2, PT ;  /* 0x00000002bd00720c */ /* 0x000fcc0003f46270 */
[----:B------:R-:W1:Y:S08]  /*7a00*/  MUFU.TANH R173, R173 ;  /* 0x000000ad00ad7308 */ /* 0x000e700000002400 */
[----:B------:R-:W-:Y:S01]  /*7a10*/  I2F R205, R189 ;  /* 0x000000bd00cd7306 */ /* 0x000fe20000201400 */
[----:B--2---:R-:W-:-:S07]  /*7a20*/  FFMA.FTZ R179, R182, UR4, R17 ;  /* 0x00000004b6b37c23 */ /* 0x004fce0008010011 */
[----:B------:R-:W2:Y:S01]  /*7a30*/  MUFU.TANH R190, R190 ;  /* 0x000000be00be7308 */ /* 0x000ea20000002400 */
[----:B-1----:R-:W-:-:S07]  /*7a40*/  FFMA.FTZ R173, R180, UR4, R173 ;  /* 0x00000004b4ad7c23 */ /* 0x002fce00080100ad */
[----:B------:R-:W1:Y:S08]  /*7a50*/  MUFU.TANH R168, R168 ;  /* 0x000000a800a87308 */ /* 0x000e700000002400 */
[----:B------:R-:W-:Y:S01]  /*7a60*/  MUFU.TANH R207, R207 ;  /* 0x000000cf00cf7308 */ /* 0x000fe20000002400 */
[----:B--2---:R-:W-:-:S05]  /*7a70*/  FFMA.FTZ R33, R205, UR4, R190 ;  /* 0x00000004cd217c23 */ /* 0x004fca00080100be */
[----:B------:R-:W-:Y:S02]  /*7a80*/  FSEL R33, R33, -INF , !P2 ;  /* 0xff80000021217808 */ /* 0x000fe40005000000 */
[----:B------:R-:W2:Y:S01]  /*7a90*/  I2F R166, R169 ;  /* 0x000000a900a67306 */ /* 0x000ea20000201400 */
[----:B-1----:R-:W-:Y:S01]  /*7aa0*/  FFMA.FTZ R34, R205, UR4, R168 ;  /* 0x00000004cd227c23 */ /* 0x002fe200080100a8 */
[----:B------:R-:W-:-:S06]  /*7ab0*/  ISETP.GE.AND P2, PT, R241, R200, PT ;  /* 0x000000c8f100720c */ /* 0x000fcc0003f46270 */
[----:B------:R2:W1:Y:S08]  /*7ac0*/  MUFU.TANH R177, R32 ;  /* 0x0000002000b17308 */ /* 0x0004700000002400 */
[----:B------:R-:W-:Y:S08]  /*7ad0*/  I2F R170, R23 ;  /* 0x0000001700aa7306 */ /* 0x000ff00000201400 */
[----:B------:R-:W3:Y:S01]  /*7ae0*/  MUFU.TANH R15, R15 ;  /* 0x0000000f000f7308 */ /* 0x000ee20000002400 */
[----:B--2---:R-:W-:-:S02]  /*7af0*/  FFMA.FTZ R32, R166, UR4, R207 ;  /* 0x00000004a6207c23 */ /* 0x004fc400080100cf */
[----:B-1----:R-:W-:-:S05]  /*7b00*/  FFMA.FTZ R177, R182, UR4, R177 ;  /* 0x00000004b6b17c23 */ /* 0x002fca00080100b1 */
[----:B------:R-:W1:Y:S01]  /*7b10*/  MUFU.TANH R17, R6 ;  /* 0x0000000600117308 */ /* 0x000e620000002400 */
[----:B------:R-:W-:Y:S02]  /*7b20*/  FSEL R184, R177, -INF , !P2 ;  /* 0xff800000b1b87808 */ /* 0x000fe40005000000 */
[----:B------:R-:W-:-:S05]  /*7b30*/  ISETP.GE.AND P2, PT, R23, R200, PT ;  /* 0x000000c81700720c */ /* 0x000fca0003f46270 */
[----:B------:R-:W2:Y:S01]  /*7b40*/  MUFU.TANH R19, R19 ;  /* 0x0000001300137308 */ /* 0x000ea20000002400 */
[----:B---3--:R-:W-:-:S05]  /*7b50*/  FFMA.FTZ R15, R170, UR4, R15 ;  /* 0x00000004aa0f7c23 */ /* 0x008fca000801000f */
[----:B------:R-:W-:Y:S02]  /*7b60*/  FSEL R182, R15, -INF , !P2 ;  /* 0xff8000000fb67808 */ /* 0x000fe40005000000 */
[----:B------:R3:W4:Y:S01]  /*7b70*/  MUFU.TANH R181, R191 ;  /* 0x000000bf00b57308 */ /* 0x0007220000002400 */
[----:B-1----:R-:W-:Y:S01]  /*7b80*/  FFMA.FTZ R6, R0, UR4, R17 ;  /* 0x0000000400067c23 */ /* 0x002fe20008010011 */
[----:B------:R-:W-:-:S06]  /*7b90*/  ISETP.GE.AND P2, PT, R23, R2, PT ;  /* 0x000000021700720c */ /* 0x000fcc0003f46270 */
[----:B------:R-:W-:Y:S01]  /*7ba0*/  I2F R20, R27 ;  /* 0x0000001b00147306 */ /* 0x000fe20000201400 */
[----:B--2---:R-:W-:-:S05]  /*7bb0*/  FFMA.FTZ R19, R170, UR4, R19 ;  /* 0x00000004aa137c23 */ /* 0x004fca0008010013 */
[----:B------:R-:W-:Y:S02]  /*7bc0*/  FSEL R177, R19, -INF , !P2 ;  /* 0xff80000013b17808 */ /* 0x000fe40005000000 */
[----:B---3--:R-:W-:Y:S01]  /*7bd0*/  FSEL R191, R174, -INF , !P1 ;  /* 0xff800000aebf7808 */ /* 0x008fe20004800000 */
[----:B------:R-:W1:Y:S01]  /*7be0*/  MUFU.TANH R21, R21 ;  /* 0x0000001500157308 */ /* 0x000e620000002400 */
[----:B------:R-:W-:Y:S01]  /*7bf0*/  BAR.SYNC.DEFER_BLOCKING 0x0 ;  /* 0x0000000000007b1d */ /* 0x000fe20000010000 */
[-C--:B------:R-:W-:Y:S01]  /*7c00*/  ISETP.GE.AND P1, PT, R189, R200.reuse, PT ;  /* 0x000000c8bd00720c */ /* 0x080fe20003f26270 */
[----:B----4-:R-:W-:Y:S01]  /*7c10*/  FFMA.FTZ R35, R166, UR4, R181 ;  /* 0x00000004a6237c23 */ /* 0x010fe200080100b5 */
[----:B------:R-:W-:Y:S02]  /*7c20*/  FSEL R189, R173, -INF , !P0 ;  /* 0xff800000adbd7808 */ /* 0x000fe40004000000 */
[C---:B------:R-:W-:Y:S02]  /*7c30*/  ISETP.GE.AND P0, PT, R169.reuse, R200, PT ;  /* 0x000000c8a900720c */ /* 0x040fe40003f06270 */
[----:B------:R-:W-:Y:S01]  /*7c40*/  FSEL R34, R34, -INF , !P1 ;  /* 0xff80000022227808 */ /* 0x000fe20004800000 */
[----:B------:R-:W-:Y:S01]  /*7c50*/  I2F R25, R171 ;  /* 0x000000ab00197306 */ /* 0x000fe20000201400 */
[----:B------:R-:W-:-:S02]  /*7c60*/  ISETP.GE.AND P1, PT, R169, R2, PT ;  /* 0x00000002a900720c */ /* 0x000fc40003f26270 */
[----:B------:R-:W-:Y:S02]  /*7c70*/  FSEL R32, R32, -INF , !P0 ;  /* 0xff80000020207808 */ /* 0x000fe40004000000 */
[-C--:B------:R-:W-:Y:S01]  /*7c80*/  ISETP.GE.AND P0, PT, R241, R2.reuse, PT ;  /* 0x00000002f100720c */ /* 0x080fe20003f06270 */
[----:B-1----:R-:W-:Y:S02]  /*7c90*/  FFMA.FTZ R21, R20, UR4, R21 ;  /* 0x0000000414157c23 */ /* 0x002fe40008010015 */
[----:B------:R-:W1:Y:S01]  /*7ca0*/  MUFU.TANH R169, R30 ;  /* 0x0000001e00a97308 */ /* 0x000e620000002400 */
[----:B------:R-:W-:Y:S02]  /*7cb0*/  FSEL R179, R179, -INF , !P0 ;  /* 0xff800000b3b37808 */ /* 0x000fe40004000000 */
[----:B------:R-:W-:Y:S02]  /*7cc0*/  ISETP.GE.AND P0, PT, R165, R2, PT ;  /* 0x00000002a500720c */ /* 0x000fe40003f06270 */
[----:B------:R-:W-:-:S02]  /*7cd0*/  ISETP.GE.AND P2, PT, R27, R200, PT ;  /* 0x000000c81b00720c */ /* 0x000fc40003f46270 */
[----:B------:R-:W-:Y:S01]  /*7ce0*/  FSEL R6, R6, -INF , !P0 ;  /* 0xff80000006067808 */ /* 0x000fe20004000000 */
[----:B------:R-:W2:Y:S01]  /*7cf0*/  MUFU.TANH R14, R29 ;  /* 0x0000001d000e7308 */ /* 0x000ea20000002400 */
[----:B------:R-:W-:Y:S02]  /*7d00*/  PLOP3.LUT P0, PT, PT, PT, UP0, 0x80, 0x0 ;  /* 0x000000000000781c */ /* 0x000fe40003f0f008 */
[----:B------:R-:W-:Y:S02]  /*7d10*/  FSEL R35, R35, -INF , !P1 ;  /* 0xff80000023237808 */ /* 0x000fe40004800000 */
[----:B------:R-:W-:Y:S02]  /*7d20*/  FSEL R180, R21, -INF , !P2 ;  /* 0xff80000015b47808 */ /* 0x000fe40005000000 */
[----:B------:R-:W-:Y:S01]  /*7d30*/  ISETP.GE.AND P1, PT, R165, R200, PT ;  /* 0x000000c8a500720c */ /* 0x000fe20003f26270 */
[----:B------:R-:W3:Y:S01]  /*7d40*/  MUFU.TANH R16, R31 ;  /* 0x0000001f00107308 */ /* 0x000ee20000002400 */
[----:B-1----:R-:W-:Y:S01]  /*7d50*/  FFMA.FTZ R169, R20, UR4, R169 ;  /* 0x0000000414a97c23 */ /* 0x002fe200080100a9 */
[----:B------:R-:W-:-:S02]  /*7d60*/  ISETP.GE.AND P2, PT, R27, R2, PT ;  /* 0x000000021b00720c */ /* 0x000fc40003f46270 */
[----:B------:R-:W-:Y:S02]  /*7d70*/  FSEL R0, R167, -INF , !P1 ;  /* 0xff800000a7007808 */ /* 0x000fe40004800000 */
[----:B------:R-:W-:Y:S01]  /*7d80*/  FSEL R175, R169, -INF , !P2 ;  /* 0xff800000a9af7808 */ /* 0x000fe20005000000 */
[----:B--2---:R-:W-:Y:S01]  /*7d90*/  FFMA.FTZ R14, R25, UR4, R14 ;  /* 0x00000004190e7c23 */ /* 0x004fe2000801000e */
[C---:B------:R-:W-:Y:S02]  /*7da0*/  ISETP.GE.AND P2, PT, R171.reuse, R200, PT ;  /* 0x000000c8ab00720c */ /* 0x040fe40003f46270 */
[----:B------:R-:W-:Y:S02]  /*7db0*/  ISETP.GE.AND P1, PT, R171, R2, PT ;  /* 0x00000002ab00720c */ /* 0x000fe40003f26270 */
[----:B------:R-:W-:Y:S01]  /*7dc0*/  FSEL R178, R14, -INF , !P2 ;  /* 0xff8000000eb27808 */ /* 0x000fe20005000000 */
[----:B---3--:R-:W-:-:S05]  /*7dd0*/  FFMA.FTZ R16, R25, UR4, R16 ;  /* 0x0000000419107c23 */ /* 0x008fca0008010010 */
        /* <DEDUP_REMOVED lines=74> */
.L_x_1045:
[----:B------:R-:W-:Y:S05]  /*8280*/  BSYNC B0 ;  /* 0x0000000000007941 */ /* 0x000fea0003800000 */
.L_x_1044:
[----:B------:R-:W0:Y:S02]  /*8290*/  LDGDEPBAR ;  /* 0x00000000000079af */ /* 0x000e240000000000 */
.L_x_1043:
[----:B-1----:R-:W-:Y:S01]  /*82a0*/  FMNMX.FTZ R17, R164, R0, !PT ;  /* 0x00000000a4117209 */ /* 0x002fe20007810000 */
        /* <DEDUP_REMOVED lines=45> */
[--C-:B------:R-:W-:Y:S02]  /*8580*/  FFMA.FTZ R168, R22, c[0x0][0x23c], -R181.reuse ;  /* 0x00008f0016a87a23 */ /* 0x100fe400000108b5 */
[----:B------:R-:W1:Y:S01]  /*8590*/  LDSM.16.MT88.4 R20, [R228+0x18000] ;  /* 0x01800000e414783b */ /* 0x000e620000004200 */
[C---:B------:R-:W-:Y:S01]  /*85a0*/  FSETP.NEU.FTZ.AND P1, PT, R0.reuse, -INF , PT ;  /* 0xff8000000000780b */ /* 0x040fe20003f3d000 */
[----:B------:R-:W-:Y:S01]  /*85b0*/  FMUL.FTZ R176, R0, c[0x0][0x23c] ;  /* 0x00008f0000b07a20 */ /* 0x000fe20000410000 */
[----:B------:R-:W-:Y:S01]  /*85c0*/  MUFU.EX2 R171, R171 ;  /* 0x000000ab00ab7308 */ /* 0x000fe20000000800 */
[--C-:B------:R-:W-:Y:S02]  /*85d0*/  FFMA.FTZ R170, R4, c[0x0][0x23c], -R181.reuse ;  /* 0x00008f0004aa7a23 */ /* 0x100fe400000108b5 */
[--C-:B------:R-:W-:Y:S01]  /*85e0*/  FFMA.FTZ R169, R12, c[0x0][0x23c], -R181.reuse ;  /* 0x00008f000ca97a23 */ /* 0x100fe200000108b5 */
[----:B------:R-:W-:Y:S01]  /*85f0*/  FSEL R176, R176, RZ, P1 ;  /* 0x000000ffb0b07208 */ /* 0x000fe20000800000 */
[----:B------:R-:W-:-:S02]  /*8600*/  FFMA.FTZ R183, R24, c[0x0][0x23c], -R181 ;  /* 0x00008f0018b77a23 */ /* 0x000fc400000108b5 */
[----:B------:R-:W-:Y:S01]  /*8610*/  FFMA.FTZ R186, R186, c[0x0][0x23c], -R181 ;  /* 0x00008f00baba7a23 */ /* 0x000fe200000108b5 */
[----:B------:R-:W2:Y:S01]  /*8620*/  MUFU.EX2 R170, R170 ;  /* 0x000000aa00aa7308 */ /* 0x000ea20000000800 */
[--C-:B------:R-:W-:Y:S01]  /*8630*/  FFMA.FTZ R167, R6, c[0x0][0x23c], -R176.reuse ;  /* 0x00008f0006a77a23 */ /* 0x100fe200000108b0 */
[----:B------:R-:W-:Y:S01]  /*8640*/  FSEL R6, R0, RZ, P1 ;  /* 0x000000ff00067208 */ /* 0x000fe20000800000 */
[--C-:B------:R-:W-:Y:S01]  /*8650*/  FFMA.FTZ R166, R5, c[0x0][0x23c], -R176.reuse ;  /* 0x00008f0005a67a23 */ /* 0x100fe200000108b0 */
[----:B------:R-:W-:Y:S01]  /*8660*/  FSEL R5, R201, RZ, P2 ;  /* 0x000000ffc9057208 */ /* 0x000fe20001000000 */
[----:B------:R-:W-:Y:S02]  /*8670*/  FFMA.FTZ R165, R13, c[0x0][0x23c], -R176 ;  /* 0x00008f000da57a23 */ /* 0x000fe400000108b0 */
[----:B------:R-:W-:Y:S01]  /*8680*/  FADD.FTZ R6, R3, -R6 ;  /* 0x8000000603067221 */ /* 0x000fe20000010000 */
[----:B------:R-:W3:Y:S01]  /*8690*/  LDSM.16.MT88.4 R12, [R225+0x18000] ;  /* 0x01800000e10c783b */ /* 0x000ee20000004200 */
[----:B------:R-:W-:Y:S01]  /*86a0*/  FADD.FTZ R4, R164, -R5 ;  /* 0x80000005a4047221 */ /* 0x000fe20000010000 */
[----:B------:R-:W-:Y:S01]  /*86b0*/  MUFU.EX2 R169, R169 ;  /* 0x000000a900a97308 */ /* 0x000fe20000000800 */
[----:B------:R-:W-:-:S02]  /*86c0*/  FFMA.FTZ R164, R7, c[0x0][0x23c], -R176 ;  /* 0x00008f0007a47a23 */ /* 0x000fc400000108b0 */
[----:B------:R-:W-:Y:S02]  /*86d0*/  FMUL.FTZ R174, R4, c[0x0][0x23c] ;  /* 0x00008f0004ae7a20 */ /* 0x000fe40000410000 */
[----:B------:R-:W-:Y:S01]  /*86e0*/  FMUL.FTZ R172, R6, c[0x0][0x23c] ;  /* 0x00008f0006ac7a20 */ /* 0x000fe20000410000 */
[----:B--2---:R-:W-:Y:S01]  /*86f0*/  F2FP.PACK_AB R4, R170, R171 ;  /* 0x000000abaa04723e */ /* 0x004fe200000000ff */
[--C-:B------:R-:W-:Y:S01]  /*8700*/  FFMA.FTZ R3, R188, c[0x0][0x23c], -R181.reuse ;  /* 0x00008f00bc037a23 */ /* 0x100fe200000108b5 */
[----:B------:R-:W2:Y:S01]  /*8710*/  MUFU.EX2 R168, R168 ;  /* 0x000000a800a87308 */ /* 0x000ea20000000800 */
[----:B------:R-:W-:Y:S02]  /*8720*/  FFMA.FTZ R188, R26, c[0x0][0x23c], -R181 ;  /* 0x00008f001abc7a23 */ /* 0x000fe400000108b5 */
[----:B------:R-:W-:Y:S01]  /*8730*/  LDSM.16.MT88.4 R24, [R224+0x1e000] ;  /* 0x01e00000e018783b */ /* 0x000fe20000004200 */
[--C-:B------:R-:W-:Y:S02]  /*8740*/  FFMA.FTZ R185, R185, c[0x0][0x23c], -R176.reuse ;  /* 0x00008f00b9b97a23 */ /* 0x100fe400000108b0 */
[----:B------:R-:W-:-:S02]  /*8750*/  FFMA.FTZ R190, R195, c[0x0][0x23c], -R176 ;  /* 0x00008f00c3be7a23 */ /* 0x000fc400000108b0 */
[----:B------:R-:W-:Y:S01]  /*8760*/  MUFU.EX2 R167, R167 ;  /* 0x000000a700a77308 */ /* 0x000fe20000000800 */
[--C-:B------:R-:W-:Y:S02]  /*8770*/  FFMA.FTZ R187, R187, c[0x0][0x23c], -R176.reuse ;  /* 0x00008f00bbbb7a23 */ /* 0x100fe400000108b0 */
[--C-:B------:R-:W-:Y:S02]  /*8780*/  FFMA.FTZ R192, R193, c[0x0][0x23c], -R176.reuse ;  /* 0x00008f00c1c07a23 */ /* 0x100fe400000108b0 */
[--C-:B------:R-:W-:Y:S02]  /*8790*/  FFMA.FTZ R193, R196, c[0x0][0x23c], -R181.reuse ;  /* 0x00008f00c4c17a23 */ /* 0x100fe400000108b5 */
[----:B------:R-:W-:Y:S01]  /*87a0*/  FFMA.FTZ R198, R189, c[0x0][0x23c], -R176 ;  /* 0x00008f00bdc67a23 */ /* 0x000fe200000108b0 */
[----:B------:R-:W4:Y:S01]  /*87b0*/  MUFU.EX2 R166, R166 ;  /* 0x000000a600a67308 */ /* 0x000f220000000800 */
[----:B--2---:R-:W-:Y:S01]  /*87c0*/  F2FP.PACK_AB R6, R168, R169 ;  /* 0x000000a9a806723e */ /* 0x004fe200000000ff */
[----:B------:R-:W-:-:S02]  /*87d0*/  FFMA.FTZ R194, R194, c[0x0][0x23c], -R181 ;  /* 0x00008f00c2c27a23 */ /* 0x000fc400000108b5 */
[--C-:B------:R-:W-:Y:S02]  /*87e0*/  FFMA.FTZ R195, R34, c[0x0][0x23c], -R181.reuse ;  /* 0x00008f0022c37a23 */ /* 0x100fe400000108b5 */
[--C-:B------:R-:W-:Y:S02]  /*87f0*/  FFMA.FTZ R196, R32, c[0x0][0x23c], -R181.reuse ;  /* 0x00008f0020c47a23 */ /* 0x100fe400000108b5 */
[----:B------:R-:W-:Y:S01]  /*8800*/  MUFU.EX2 R165, R165 ;  /* 0x000000a500a57308 */ /* 0x000fe20000000800 */
[--C-:B------:R-:W-:Y:S02]  /*8810*/  FFMA.FTZ R191, R191, c[0x0][0x23c], -R176.reuse ;  /* 0x00008f00bfbf7a23 */ /* 0x100fe400000108b0 */
[--C-:B------:R-:W-:Y:S02]  /*8820*/  FFMA.FTZ R189, R33, c[0x0][0x23c], -R176.reuse ;  /* 0x00008f0021bd7a23 */ /* 0x100fe400000108b0 */
[----:B------:R-:W-:Y:S02]  /*8830*/  FFMA.FTZ R202, R35, c[0x0][0x23c], -R176 ;  /* 0x00008f0023ca7a23 */ /* 0x000fe400000108b0 */
[----:B------:R-:W-:Y:S01]  /*8840*/  LDSM.16.MT88.4 R32, [R224+0x19000] ;  /* 0x01900000e020783b */ /* 0x000fe20000004200 */
[----:B------:R-:W2:Y:S01]  /*8850*/  MUFU.EX2 R164, R164 ;  /* 0x000000a400a47308 */ /* 0x000ea20000000800 */
[----:B----4-:R-:W-:Y:S01]  /*8860*/  F2FP.PACK_AB R5, R166, R167 ;  /* 0x000000a7a605723e */ /* 0x010fe200000000ff */
[----:B------:R-:W-:-:S02]  /*8870*/  FFMA.FTZ R184, R184, c[0x0][0x23c], -R181 ;  /* 0x00008f00b8b87a23 */ /* 0x000fc400000108b5 */
[--C-:B------:R-:W-:Y:S02]  /*8880*/  FFMA.FTZ R197, R182, c[0x0][0x23c], -R181.reuse ;  /* 0x00008f00b6c57a23 */ /* 0x100fe400000108b5 */
[--C-:B------:R-:W-:Y:S02]  /*8890*/  FFMA.FTZ R180, R180, c[0x0][0x23c], -R181.reuse ;  /* 0x00008f00b4b47a23 */ /* 0x100fe400000108b5 */
[----:B------:R-:W4:Y:S01]  /*88a0*/  MUFU.EX2 R174, R174 ;  /* 0x000000ae00ae7308 */ /* 0x000f220000000800 */
[----:B------:R-:W-:Y:S02]  /*88b0*/  FFMA.FTZ R181, R178, c[0x0][0x23c], -R181 ;  /* 0x00008f00b2b57a23 */ /* 0x000fe400000108b5 */
[--C-:B------:R-:W-:Y:S02]  /*88c0*/  FFMA.FTZ R178, R179, c[0x0][0x23c], -R176.reuse ;  /* 0x00008f00b3b27a23 */ /* 0x100fe400000108b0 */
[--C-:B------:R-:W-:Y:S02]  /*88d0*/  FFMA.FTZ R177, R177, c[0x0][0x23c], -R176.reuse ;  /* 0x00008f00b1b17a23 */ /* 0x100fe400000108b0 */
[--C-:B------:R-:W-:Y:S01]  /*88e0*/  FFMA.FTZ R175, R175, c[0x0][0x23c], -R176.reuse ;  /* 0x00008f00afaf7a23 */ /* 0x100fe200000108b0 */
[----:B------:R-:W5:Y:S01]  /*88f0*/  MUFU.EX2 R172, R172 ;  /* 0x000000ac00ac7308 */ /* 0x000f620000000800 */
[----:B--2---:R-:W-:Y:S01]  /*8900*/  F2FP.PACK_AB R7, R164, R165 ;  /* 0x000000a5a407723e */ /* 0x004fe200000000ff */
[----:B------:R-:W-:-:S02]  /*8910*/  FFMA.FTZ R176, R173, c[0x0][0x23c], -R176 ;  /* 0x00008f00adb07a23 */ /* 0x000fc400000108b0 */
[----:B----4-:R-:W-:-:S04]  /*8920*/  FMUL.FTZ R160, R160, R174 ;  /* 0x000000aea0a07220 */ /* 0x010fc80000410000 */
        /* <DEDUP_REMOVED lines=22> */
[C---:B------:R-:W-:Y:S01]  /*8a90*/  HMMA.16816.F32 R152, R4.reuse, R16, R152 ;  /* 0x000000100498723c */ /* 0x040fe20000001898 */
[-C--:B------:R-:W-:Y:S02]  /*8aa0*/  FMUL.FTZ R144, R144, R174.reuse ;  /* 0x000000ae90907220 */ /* 0x080fe40000410000 */
        /* <DEDUP_REMOVED lines=8> */
[----:B------:R-:W5:Y:S01]  /*8b30*/  MUFU.EX2 R190, R190 ;  /* 0x000000be00be7308 */ /* 0x000f620000000800 */
        /* <DEDUP_REMOVED lines=12> */
[----:B------:R-:W2:Y:S01]  /*8c00*/  MUFU.EX2 R192, R192 ;  /* 0x000000c000c07308 */ /* 0x000ea20000000800 */
[-C--:B------:R-:W-:Y:S02]  /*8c10*/  FMUL.FTZ R134, R134, R172.reuse ;  /* 0x000000ac86867220 */ /* 0x080fe40000410000 */
[----:B------:R-:W-:Y:S01]  /*8c20*/  FMUL.FTZ R135, R135, R172 ;  /* 0x000000ac87877220 */ /* 0x000fe20000410000 */
[----:B-1----:R-:W-:Y:S01]  /*8c30*/  HMMA.16816.F32 R136, R4, R20, R136 ;  /* 0x000000140488723c */ /* 0x002fe20000001888 */
[-C--:B------:R-:W-:Y:S02]  /*8c40*/  FMUL.FTZ R36, R36, R174.reuse ;  /* 0x000000ae24247220 */ /* 0x080fe40000410000 */
[----:B------:R-:W-:Y:S01]  /*8c50*/  FMUL.FTZ R37, R37, R174 ;  /* 0x000000ae25257220 */ /* 0x000fe20000410000 */
[----:B------:R-:W-:Y:S01]  /*8c60*/  MUFU.EX2 R193, R193 ;  /* 0x000000c100c17308 */ /* 0x000fe20000000800 */
[----:B------:R-:W-:-:S02]  /*8c70*/  FMUL.FTZ R38, R38, R172 ;  /* 0x000000ac26267220 */ /* 0x000fc40000410000 */
[----:B------:R-:W-:Y:S01]  /*8c80*/  FMUL.FTZ R39, R39, R172 ;  /* 0x000000ac27277220 */ /* 0x000fe20000410000 */
[C---:B------:R-:W-:Y:S01]  /*8c90*/  HMMA.16816.F32 R132, R4.reuse, R22, R132 ;  /* 0x000000160484723c */ /* 0x040fe20000001884 */
[-C--:B------:R-:W-:Y:S01]  /*8ca0*/  FMUL.FTZ R40, R40, R174.reuse ;  /* 0x000000ae28287220 */ /* 0x080fe20000410000 */
[----:B------:R-:W1:Y:S01]  /*8cb0*/  LDSM.16.MT88.4 R20, [R225+0x1a000] ;  /* 0x01a00000e114783b */ /* 0x000e620000004200 */
        /* <DEDUP_REMOVED lines=11> */
[----:B------:R-:W4:Y:S01]  /*8d70*/  LDSM.16.MT88.4 R16, [R224+0x1a000] ;  /* 0x01a00000e010783b */ /* 0x000f220000004200 */
[-C--:B------:R-:W-:Y:S02]  /*8d80*/  FMUL.FTZ R48, R48, R174.reuse ;  /* 0x000000ae30307220 */ /* 0x080fe40000410000 */
        /* <DEDUP_REMOVED lines=24> */
[----:B------:R-:W1:Y:S01]  /*8f10*/  LDSM.16.MT88.4 R20, [R226+0x1c000] ;  /* 0x01c00000e214783b */ /* 0x000e620000004200 */
[-C--:B------:R-:W-:Y:S02]  /*8f20*/  FMUL.FTZ R64, R64, R174.reuse ;  /* 0x000000ae40407220 */ /* 0x080fe40000410000 */
        /* <DEDUP_REMOVED lines=14> */
[----:B------:R-:W1:Y:S01]  /*9010*/  MUFU.EX2 R197, R197 ;  /* 0x000000c500c57308 */ /* 0x000e620000000800 */
        /* <DEDUP_REMOVED lines=51> */
[----:B------:R-:W-:Y:S01]  /*9350*/  FMUL.FTZ R107, R107, R172 ;  /* 0x000000ac6b6b7220 */ /* 0x000fe20000410000 */
[----:B-1----:R-:W-:Y:S01]  /*9360*/  HMMA.16816.F32 R100, R4, R20, R100 ;  /* 0x000000140464723c */ /* 0x002fe20000001864 */
[-C--:B------:R-:W-:Y:S02]  /*9370*/  FMUL.FTZ R108, R108, R174.reuse ;  /* 0x000000ae6c6c7220 */ /* 0x080fe40000410000 */
[----:B------:R-:W-:Y:S02]  /*9380*/  FMUL.FTZ R109, R109, R174 ;  /* 0x000000ae6d6d7220 */ /* 0x000fe40000410000 */
[----:B------:R-:W-:-:S02]  /*9390*/  FMUL.FTZ R110, R110, R172 ;  /* 0x000000ac6e6e7220 */ /* 0x000fc40000410000 */
[----:B------:R-:W-:Y:S01]  /*93a0*/  FMUL.FTZ R111, R111, R172 ;  /* 0x000000ac6f6f7220 */ /* 0x000fe20000410000 */
[C---:B------:R-:W-:Y:S01]  /*93b0*/  HMMA.16816.F32 R104, R4.reuse, R22, R104 ;  /* 0x000000160468723c */ /* 0x040fe20000001868 */
[-C--:B------:R-:W-:Y:S01]  /*93c0*/  FMUL.FTZ R112, R112, R174.reuse ;  /* 0x000000ae70707220 */ /* 0x080fe20000410000 */
[----:B------:R-:W1:Y:S01]  /*93d0*/  LDSM.16.MT88.4 R20, [R226+0x18800] ;  /* 0x01880000e214783b */ /* 0x000e620000004200 */
        /* <DEDUP_REMOVED lines=25> */
[----:B------:R-:W-:Y:S01]  /*9570*/  HMMA.16816.F32 R124, R4, R24, R124 ;  /* 0x00000018047c723c */ /* 0x000fe2000000187c */
[----:B------:R-:W-:Y:S02]  /*9580*/  FFMA.FTZ R171, R251, R174, R171 ;  /* 0x000000aefbab7223 */ /* 0x000fe400000100ab */
[----:B------:R-:W-:Y:S02]  /*9590*/  FFMA.FTZ R167, R250, R172, R167 ;  /* 0x000000acfaa77223 */ /* 0x000fe400000100a7 */
[----:B------:R-:W-:-:S02]  /*95a0*/  FADD.FTZ R170, R170, R171 ;  /* 0x000000abaaaa7221 */ /* 0x000fc40000010000 */
[----:B------:R-:W-:Y:S01]  /*95b0*/  FADD.FTZ R166, R166, R167 ;  /* 0x000000a7a6a67221 */ /* 0x000fe20000010000 */
[----:B------:R-:W-:Y:S01]  /*95c0*/  HMMA.16816.F32 R128, R4, R26, R128 ;  /* 0x0000001a0480723c */ /* 0x000fe20000001880 */
[----:B------:R-:W3:Y:S01]  /*95d0*/  LDSM.16.MT88.4 R24, [R228+0x1a800] ;  /* 0x01a80000e418783b */ /* 0x000ee20000004200 */
        /* <DEDUP_REMOVED lines=10> */
[----:B------:R-:W-:Y:S01]  /*9680*/  FADD.FTZ R186, R186, R3 ;  /* 0x00000003baba7221 */ /* 0x000fe20000010000 */
[----:B------:R-:W-:Y:S01]  /*9690*/  MOV R164, R201 ;  /* 0x000000c900a47202 */ /* 0x000fe20000000f00 */
[----:B------:R-:W-:-:S02]  /*96a0*/  FADD.FTZ R190, R190, R185 ;  /* 0x000000b9bebe7221 */ /* 0x000fc40000010000 */
[----:B------:R-:W-:Y:S02]  /*96b0*/  FADD.FTZ R183, R183, R186 ;  /* 0x000000bab7b77221 */ /* 0x000fe40000010000 */
[----:B-1----:R-:W-:Y:S01]  /*96c0*/  HMMA.16816.F32 R152, R4, R20, R152 ;  /* 0x000000140498723c */ /* 0x002fe20000001898 */
[----:B------:R-:W-:Y:S02]  /*96d0*/  FADD.FTZ R187, R187, R190 ;  /* 0x000000bebbbb7221 */ /* 0x000fe40000010000 */
[----:B------:R-:W-:Y:S02]  /*96e0*/  FADD.FTZ R188, R188, R183 ;  /* 0x000000b7bcbc7221 */ /* 0x000fe40000010000 */
[----:B------:R-:W-:-:S03]  /*96f0*/  FADD.FTZ R192, R192, R187 ;  /* 0x000000bbc0c07221 */ /* 0x000fc60000010000 */
        /* <DEDUP_REMOVED lines=43> */
[----:B------:R-:W-:Y:S07]  /*99b0*/  LDSM.16.MT88.4 R24, [R225+0x19000] ;  /* 0x01900000e118783b */ /* 0x000fee0000004200 */
        /* <DEDUP_REMOVED lines=11> */
[----:B------:R-:W-:-:S04]  /*9a70*/  FADD.FTZ R3, R195, R194 ;  /* 0x000000c2c3037221 */ /* 0x000fc80000010000 */
[----:B--2---:R-:W-:Y:S01]  /*9a80*/  HMMA.16816.F32 R160, R4, R16, R160 ;  /* 0x0000001004a0723c */ /* 0x004fe200000018a0 */
[----:B------:R-:W-:-:S07]  /*9a90*/  FADD.FTZ R3, R196, R3 ;  /* 0x00000003c4037221 */ /* 0x000fce0000010000 */
        /* <DEDUP_REMOVED lines=49> */
[----:B------:R-:W-:-:S02]  /*9db0*/  F2FP.PACK_AB R5, R177, R178 ;  /* 0x000000b2b105723e */ /* 0x000fc400000000ff */
[----:B------:R-:W-:Y:S01]  /*9dc0*/  F2FP.PACK_AB R6, R181, R180 ;  /* 0x000000b4b506723e */ /* 0x000fe200000000ff */
[----:B------:R-:W-:Y:S01]  /*9dd0*/  FADD.FTZ R197, R197, R184 ;  /* 0x000000b8c5c57221 */ /* 0x000fe20000010000 */
[----:B------:R-:W-:Y:S02]  /*9de0*/  F2FP.PACK_AB R7, R176, R175 ;  /* 0x000000afb007723e */ /* 0x000fe400000000ff */
[----:B------:R-:W-:Y:S01]  /*9df0*/  MOV R3, R0 ;  /* 0x0000000000037202 */ /* 0x000fe20000000f00 */
[----:B------:R-:W-:-:S04]  /*9e00*/  FADD.FTZ R180, R180, R197 ;  /* 0x000000c5b4b47221 */ /* 0x000fc80000010000 */
[----:B--2---:R-:W-:Y:S01]  /*9e10*/  HMMA.16816.F32 R144, R4, R12, R144 ;  /* 0x0000000c0490723c */ /* 0x004fe20000001890 */
[----:B------:R-:W-:-:S05]  /*9e20*/  FADD.FTZ R206, R181, R180 ;  /* 0x000000b4b5ce7221 */ /* 0x000fca0000010000 */
[----:B------:R-:W-:Y:S02]  /*9e30*/  STL [R1+0x4], R206 ;  /* 0x000004ce01007387 */ /* 0x000fe40000100800 */
[C---:B------:R-:W-:Y:S02]  /*9e40*/  HMMA.16816.F32 R140, R4.reuse, R14, R140 ;  /* 0x0000000e048c723c */ /* 0x040fe4000000188c */
[----:B------:R-:W2:Y:S06]  /*9e50*/  LDSM.16.MT88.4 R12, [R224+0x1b800] ;  /* 0x01b80000e00c783b */ /* 0x000eac0000004200 */
[C---:B---3--:R-:W-:Y:S08]  /*9e60*/  HMMA.16816.F32 R160, R4.reuse, R20, R160 ;  /* 0x0000001404a0723c */ /* 0x048ff000000018a0 */
[C---:B------:R-:W-:Y:S01]  /*9e70*/  HMMA.16816.F32 R156, R4.reuse, R22, R156 ;  /* 0x00000016049c723c */ /* 0x040fe2000000189c */
[----:B------:R-:W3:Y:S07]  /*9e80*/  LDSM.16.MT88.4 R20, [R226+0x1b800] ;  /* 0x01b80000e214783b */ /* 0x000eee0000004200 */
[C---:B----4-:R-:W-:Y:S08]  /*9e90*/  HMMA.16816.F32 R152, R4.reuse, R24, R152 ;  /* 0x000000180498723c */ /* 0x050ff00000001898 */
[C---:B------:R-:W-:Y:S01]  /*9ea0*/  HMMA.16816.F32 R148, R4.reuse, R26, R148 ;  /* 0x0000001a0494723c */ /* 0x040fe20000001894 */
[----:B------:R-:W-:Y:S07]  /*9eb0*/  LDSM.16.MT88.4 R24, [R225+0x1b800] ;  /* 0x01b80000e118783b */ /* 0x000fee0000004200 */
[C---:B-1----:R-:W-:Y:S08]  /*9ec0*/  HMMA.16816.F32 R136, R4.reuse, R16, R136 ;  /* 0x000000100488723c */ /* 0x042ff00000001888 */
        /* <DEDUP_REMOVED lines=20> */
[----:B--2---:R-:W-:Y:S03]  /*a010*/  HMMA.16816.F32 R68, R4, R16, R68 ;  /* 0x000000100444723c */ /* 0x004fe60000001844 */
[----:B------:R-:W-:-:S05]  /*a020*/  FADD.FTZ R204, R176, R175 ;  /* 0x000000afb0cc7221 */ /* 0x000fca0000010000 */
[C---:B------:R-:W-:Y:S01]  /*a030*/  HMMA.16816.F32 R72, R4.reuse, R18, R72 ;  /* 0x000000120448723c */ /* 0x040fe20000001848 */
[----:B------:R-:W2:Y:S04]  /*a040*/  LDSM.16.MT88.4 R16, [R225+0x1f800] ;  /* 0x01f80000e110783b */ /* 0x000ea80000004200 */
[----:B------:R-:W-:Y:S03]  /*a050*/  STL [R1], R204 ;  /* 0x000000cc01007387 */ /* 0x000fe60000100800 */
[C---:B---3--:R-:W-:Y:S08]  /*a060*/  HMMA.16816.F32 R100, R4.reuse, R20, R100 ;  /* 0x000000140464723c */ /* 0x048ff00000001864 */
[C---:B------:R-:W-:Y:S01]  /*a070*/  HMMA.16816.F32 R104, R4.reuse, R22, R104 ;  /* 0x000000160468723c */ /* 0x040fe20000001868 */
[----:B------:R-:W3:Y:S07]  /*a080*/  LDSM.16.MT88.4 R20, [R224+0x1f800] ;  /* 0x01f80000e014783b */ /* 0x000eee0000004200 */
[C---:B----4-:R-:W-:Y:S08]  /*a090*/  HMMA.16816.F32 R76, R4.reuse, R28, R76 ;  /* 0x0000001c044c723c */ /* 0x050ff0000000184c */
[C---:B------:R-:W-:Y:S08]  /*a0a0*/  HMMA.16816.F32 R80, R4.reuse, R30, R80 ;  /* 0x0000001e0450723c */ /* 0x040ff00000001850 */
[C---:B------:R-:W-:Y:S08]  /*a0b0*/  HMMA.16816.F32 R84, R4.reuse, R32, R84 ;  /* 0x000000200454723c */ /* 0x040ff00000001854 */
[C---:B------:R-:W-:Y:S08]  /*a0c0*/  HMMA.16816.F32 R88, R4.reuse, R34, R88 ;  /* 0x000000220458723c */ /* 0x040ff00000001858 */
[C---:B-1----:R-:W-:Y:S08]  /*a0d0*/  HMMA.16816.F32 R92, R4.reuse, R24, R92 ;  /* 0x00000018045c723c */ /* 0x042ff0000000185c */
[C---:B------:R-:W-:Y:S08]  /*a0e0*/  HMMA.16816.F32 R96, R4.reuse, R26, R96 ;  /* 0x0000001a0460723c */ /* 0x040ff00000001860 */
        /* <DEDUP_REMOVED lines=66> */
[C---:B------:R-:W-:Y:S02]  /*a510*/  IADD3 R207, R3.reuse, 0x30, RZ ;  /* 0x0000003003cf7810 */ /* 0x040fe40007ffe0ff */
        /* <DEDUP_REMOVED lines=16> */
[----:B------:R-:W4:Y:S04]  /*a620*/  LDSM.16.M88.4 R172, [R233+0x10800] ;  /* 0x01080000e9ac783b */ /* 0x000f280000000200 */
[----:B------:R-:W5:Y:S04]  /*a630*/  LDSM.16.M88.4 R20, [R233+0x10000] ;  /* 0x01000000e914783b */ /* 0x000f680000000200 */
[----:B------:R-:W5:Y:S04]  /*a640*/  LDSM.16.M88.4 R164, [R233+0x11000] ;  /* 0x01100000e9a4783b */ /* 0x000f680000000200 */
[----:B--2---:R-:W2:Y:S04]  /*a650*/  LDSM.16.M88.4 R16, [R233+0x11800] ;  /* 0x01180000e910783b */ /* 0x004ea80000000200 */
[----:B-1----:R-:W-:Y:S04]  /*a660*/  LDSM.16.M88.4 R12, [R232] ;  /* 0x00000000e80c783b */ /* 0x002fe80000000200 */
[----:B------:R-:W1:Y:S04]  /*a670*/  LDSM.16.M88.4 R180, [R223] ;  /* 0x00000000dfb4783b */ /* 0x000e680000000200 */
[----:B------:R-:W1:Y:S04]  /*a680*/  LDSM.16.M88.4 R184, [R231] ;  /* 0x00000000e7b8783b */ /* 0x000e680000000200 */
[----:B---3--:R-:W3:Y:S04]  /*a690*/  LDSM.16.M88.4 R24, [R221] ;  /* 0x00000000dd18783b */ /* 0x008ee80000000200 */
[----:B------:R-:W1:Y:S04]  /*a6a0*/  LDSM.16.M88.4 R192, [R222] ;  /* 0x00000000dec0783b */ /* 0x000e680000000200 */
[----:B------:R-:W-:Y:S01]  /*a6b0*/  LDSM.16.M88.4 R188, [R227+0x10000] ;  /* 0x01000000e3bc783b */ /* 0x000fe20000000200 */
[C---:B----4-:R-:W-:Y:S03]  /*a6c0*/  HMMA.16816.F32 R176, R28.reuse, R172, RZ ;  /* 0x000000ac1cb0723c */ /* 0x050fe600000018ff */
[----:B------:R-:W-:Y:S04]  /*a6d0*/  LDSM.16.M88.4 R196, [R227+0x16000] ;  /* 0x01600000e3c4783b */ /* 0x000fe80000000200 */
[----:B------:R-:W0:Y:S01]  /*a6e0*/  LDGDEPBAR ;  /* 0x00000000000079af */ /* 0x000e220000000000 */
[C---:B------:R-:W-:Y:S08]  /*a6f0*/  HMMA.16816.F32 R172, R28.reuse, R174, RZ ;  /* 0x000000ae1cac723c */ /* 0x040ff000000018ff */
[C---:B-----5:R-:W-:Y:S08]  /*a700*/  HMMA.16816.F32 R4, R28.reuse, R20, RZ ;  /* 0x000000141c04723c */ /* 0x060ff000000018ff */
[C---:B------:R-:W-:Y:S08]  /*a710*/  HMMA.16816.F32 R20, R28.reuse, R22, RZ ;  /* 0x000000161c14723c */ /* 0x040ff000000018ff */
[C---:B------:R-:W-:Y:S08]  /*a720*/  HMMA.16816.F32 R168, R28.reuse, R164, RZ ;  /* 0x000000a41ca8723c */ /* 0x040ff000000018ff */
[C---:B------:R-:W-:Y:S08]  /*a730*/  HMMA.16816.F32 R164, R28.reuse, R166, RZ ;  /* 0x000000a61ca4723c */ /* 0x040ff000000018ff */
[C---:B--2---:R-:W-:Y:S08]  /*a740*/  HMMA.16816.F32 R32, R28.reuse, R16, RZ ;  /* 0x000000101c20723c */ /* 0x044ff000000018ff */
[----:B------:R-:W-:Y:S01]  /*a750*/  HMMA.16816.F32 R28, R28, R18, RZ ;  /* 0x000000121c1c723c */ /* 0x000fe200000018ff */
[----:B------:R-:W-:Y:S07]  /*a760*/  LDSM.16.M88.4 R16, [R230] ;  /* 0x00000000e610783b */ /* 0x000fee0000000200 */
[C---:B-1----:R-:W-:Y:S08]  /*a770*/  HMMA.16816.F32 R176, R12.reuse, R180, R176 ;  /* 0x000000b40cb0723c */ /* 0x042ff000000018b0 */
[C---:B------:R-:W-:Y:S01]  /*a780*/  HMMA.16816.F32 R172, R12.reuse, R182, R172 ;  /* 0x000000b60cac723c */ /* 0x040fe200000018ac */
        /* <DEDUP_REMOVED lines=158> */
[----:B------:R-:W-:Y:S01]  /*b170*/  HMMA.16816.F32 R20, R24, R198, R20 ;  /* 0x000000c61814723c */ /* 0x000fe20000001814 */
[----:B------:R-:W-:Y:S06]  /*b180*/  I2F R198, R3 ;  /* 0x0000000300c67306 */ /* 0x000fec0000201400 */
[----:B------:R-:W-:Y:S01]  /*b190*/  IADD3 R199, R3, 0x20, RZ ;  /* 0x0000002003c77810 */ /* 0x000fe20007ffe0ff */
        /* <DEDUP_REMOVED lines=17> */
[----:B------:R-:W-:-:S03]  /*b2b0*/  FMUL.FTZ R23, R23, c[0x0][0x2ec] ;  /* 0x0000bb0017177a20 */ /* 0x000fc60000410000 */
[C---:B------:R-:W-:Y:S01]  /*b2c0*/  IADD3 R193, R3.reuse, 0x11, RZ ;  /* 0x0000001103c17810 */ /* 0x040fe20007ffe0ff */
[C---:B--2---:R-:W-:Y:S03]  /*b2d0*/  HMMA.16816.F32 R168, R24.reuse, R188, R168 ;  /* 0x000000bc18a8723c */ /* 0x044fe600000018a8 */
[----:B------:R-:W-:Y:S04]  /*b2e0*/  MUFU.TANH R22, R22 ;  /* 0x0000001600167308 */ /* 0x000fe80000002400 */
[----:B------:R-:W-:Y:S01]  /*b2f0*/  FMUL.FTZ R188, R20, c[0x0][0x2ec] ;  /* 0x0000bb0014bc7a20 */ /* 0x000fe20000410000 */
[C---:B------:R-:W-:Y:S01]  /*b300*/  IADD3 R189, R3.reuse, 0x9, RZ ;  /* 0x0000000903bd7810 */ /* 0x040fe20007ffe0ff */
[C---:B-1----:R-:W-:Y:S02]  /*b310*/  HMMA.16816.F32 R32, R24.reuse, R12, R32 ;  /* 0x0000000c1820723c */ /* 0x042fe40000001820 */
[----:B------:R-:W-:Y:S06]  /*b320*/  MUFU.TANH R23, R23 ;  /* 0x0000001700177308 */ /* 0x000fec0000002400 */
[C---:B------:R-:W-:Y:S01]  /*b330*/  HMMA.16816.F32 R28, R24.reuse, R14, R28 ;  /* 0x0000000e181c723c */ /* 0x040fe2000000181c */
[----:B------:R-:W1:Y:S01]  /*b340*/  LDSM.16.M88.4 R12, [R220+0x7000] ;  /* 0x00700000dc0c783b */ /* 0x000e620000000200 */
[----:B------:R-:W-:Y:S06]  /*b350*/  MUFU.TANH R188, R188 ;  /* 0x000000bc00bc7308 */ /* 0x000fec0000002400 */
[C---:B------:R-:W-:Y:S02]  /*b360*/  HMMA.16816.F32 R164, R24.reuse, R190, R164 ;  /* 0x000000be18a4723c */ /* 0x040fe400000018a4 */
[----:B------:R-:W-:Y:S05]  /*b370*/  I2F R190, R193 ;  /* 0x000000c100be7306 */ /* 0x000fea0000201400 */
[----:B------:R-:W-:Y:S01]  /*b380*/  IADD3 R191, R3, 0x10, RZ ;  /* 0x0000001003bf7810 */ /* 0x000fe20007ffe0ff */
[C---:B---3--:R-:W-:Y:S02]  /*b390*/  HMMA.16816.F32 R176, R24.reuse, R184, R176 ;  /* 0x000000b818b0723c */ /* 0x048fe400000018b0 */
[----:B------:R-:W-:Y:S05]  /*b3a0*/  MUFU.TANH R203, R203 ;  /* 0x000000cb00cb7308 */ /* 0x000fea0000002400 */
[----:B------:R-:W-:Y:S01]  /*b3b0*/  FMUL.FTZ R184, R7, c[0x0][0x2ec] ;  /* 0x0000bb0007b87a20 */ /* 0x000fe20000410000 */
[----:B------:R-:W-:Y:S01]  /*b3c0*/  HMMA.16816.F32 R172, R24, R186, R172 ;  /* 0x000000ba18ac723c */ /* 0x000fe200000018ac */
[----:B------:R-:W-:Y:S01]  /*b3d0*/  IADD3 R185, R3, 0x1, RZ ;  /* 0x0000000103b97810 */ /* 0x000fe20007ffe0ff */
[----:B------:R-:W-:Y:S03]  /*b3e0*/  I2F R186, R189 ;  /* 0x000000bd00ba7306 */ /* 0x000fe60000201400 */
[----:B------:R-:W-:-:S02]  /*b3f0*/  ISETP.GE.AND P1, PT, R185, R200, PT ;  /* 0x000000c8b900720c */ /* 0x000fc40003f26270 */
[----:B------:R-:W-:Y:S01]  /*b400*/  IADD3 R187, R3, 0x8, RZ ;  /* 0x0000000803bb7810 */ /* 0x000fe20007ffe0ff */
[----:B------:R-:W-:Y:S01]  /*b410*/  FMUL.FTZ R27, R21, c[0x0][0x2ec] ;  /* 0x0000bb00151b7a20 */ /* 0x000fe20000410000 */
[----:B------:R-:W-:Y:S01]  /*b420*/  ISETP.GE.AND P2, PT, R185, R2, PT ;  /* 0x00000002b900720c */ /* 0x000fe20003f46270 */
[----:B------:R-:W2:Y:S01]  /*b430*/  I2F R5, R185 ;  /* 0x000000b900057306 */ /* 0x000ea20000201400 */
[----:B------:R-:W-:Y:S02]  /*b440*/  IADD3 R25, R3, 0x19, RZ ;  /* 0x0000001903197810 */ /* 0x000fe40007ffe0ff */
[----:B------:R-:W-:-:S03]  /*b450*/  ISETP.GE.AND P0, PT, R187, R200, PT ;  /* 0x000000c8bb00720c */ /* 0x000fc60003f06270 */
[C---:B------:R-:W-:Y:S02]  /*b460*/  HMMA.16816.F32 R176, R16.reuse, R180, R176 ;  /* 0x000000b410b0723c */ /* 0x040fe400000018b0 */
[----:B------:R-:W3:Y:S05]  /*b470*/  MUFU.TANH R184, R184 ;  /* 0x000000b800b87308 */ /* 0x000eea0000002400 */
[----:B------:R-:W-:Y:S01]  /*b480*/  IADD3 R181, R3, 0x18, RZ ;  /* 0x0000001803b57810 */ /* 0x000fe20007ffe0ff */
[----:B-1----:R-:W-:Y:S02]  /*b490*/  HMMA.16816.F32 R168, R16, R12, R168 ;  /* 0x0000000c10a8723c */ /* 0x002fe400000018a8 */
[----:B------:R1:W4:Y:S01]  /*b4a0*/  I2F R7, R187 ;  /* 0x000000bb00077306 */ /* 0x0003220000201400 */
[----:B--2---:R-:W-:Y:S01]  /*b4b0*/  FFMA.FTZ R4, R5, UR4, R4 ;  /* 0x0000000405047c23 */ /* 0x004fe20008010004 */
[----:B------:R-:W-:-:S04]  /*b4c0*/  IADD3 R185, R3, 0x28, RZ ;  /* 0x0000002803b97810 */ /* 0x000fc80007ffe0ff */
[----:B------:R-:W-:Y:S01]  /*b4d0*/  HMMA.16816.F32 R164, R16, R14, R164 ;  /* 0x0000000e10a4723c */ /* 0x000fe200000018a4 */
[----:B------:R-:W2:Y:S01]  /*b4e0*/  LDSM.16.M88.4 R12, [R220+0x7800] ;  /* 0x00780000dc0c783b */ /* 0x000ea20000000200 */
[----:B------:R-:W5:Y:S01]  /*b4f0*/  MUFU.TANH R27, R27 ;  /* 0x0000001b001b7308 */ /* 0x000f620000002400 */
[----:B---3--:R-:W-:Y:S01]  /*b500*/  FFMA.FTZ R5, R5, UR4, R184 ;  /* 0x0000000405057c23 */ /* 0x008fe200080100b8 */
[----:B------:R-:W-:Y:S01]  /*b510*/  FSEL R4, R4, -INF , !P1 ;  /* 0xff80000004047808 */ /* 0x000fe20004800000 */
[----:B------:R-:W-:-:S04]  /*b520*/  DEPBAR.LE SB0, 0x0 ;  /* 0x000080000000791a */ /* 0x000fc80000000000 */
[----:B------:R-:W-:Y:S01]  /*b530*/  HMMA.16816.F32 R172, R16, R182, R172 ;  /* 0x000000b610ac723c */ /* 0x000fe200000018ac */
[----:B------:R-:W-:Y:S01]  /*b540*/  FMUL.FTZ R176, R176, c[0x0][0x2ec] ;  /* 0x0000bb00b0b07a20 */ /* 0x000fe20000410000 */
[----:B------:R-:W-:Y:S01]  /*b550*/  I2F R20, R191 ;  /* 0x000000bf00147306 */ /* 0x000fe20000201400 */
[----:B------:R-:W-:Y:S01]  /*b560*/  FMUL.FTZ R178, R178, c[0x0][0x2ec] ;  /* 0x0000bb00b2b27a20 */ /* 0x000fe20000410000 */
[----:B------:R-:W-:Y:S01]  /*b570*/  FSEL R5, R5, -INF , !P2 ;  /* 0xff80000005057808 */ /* 0x000fe20005000000 */
[----:B------:R-:W-:Y:S01]  /*b580*/  FMUL.FTZ R179, R179, c[0x0][0x2ec] ;  /* 0x0000bb00b3b37a20 */ /* 0x000fe20000410000 */
[----:B------:R-:W-:Y:S01]  /*b590*/  ISETP.GE.AND P1, PT, R187, R2, PT ;  /* 0x00000002bb00720c */ /* 0x000fe20003f26270 */
[----:B------:R-:W-:Y:S01]  /*b5a0*/  FMUL.FTZ R177, R177, c[0x0][0x2ec] ;  /* 0x0000bb00b1b17a20 */ /* 0x000fe20000410000 */
[----:B------:R-:W-:Y:S01]  /*b5b0*/  ISETP.GE.AND P2, PT, R189, R200, PT ;  /* 0x000000c8bd00720c */ /* 0x000fe20003f46270 */
[----:B------:R-:W-:Y:S01]  /*b5c0*/  FMUL.FTZ R170, R170, c[0x0][0x2ec] ;  /* 0x0000bb00aaaa7a20 */ /* 0x000fe20000410000 */
[----:B------:R-:W3:Y:S01]  /*b5d0*/  MUFU.TANH R183, R176 ;  /* 0x000000b000b77308 */ /* 0x000ee20000002400 */
[----:B-1----:R-:W-:-:S04]  /*b5e0*/  IADD3 R187, R3, 0x29, RZ ;  /* 0x0000002903bb7810 */ /* 0x002fc80007ffe0ff */
[----:B------:R-:W-:Y:S02]  /*b5f0*/  FMUL.FTZ R164, R164, c[0x0][0x2ec] ;  /* 0x0000bb00a4a47a20 */ /* 0x000fe40000410000 */
[----:B------:R-:W-:Y:S01]  /*b600*/  FMUL.FTZ R202, R167, c[0x0][0x2ec] ;  /* 0x0000bb00a7ca7a20 */ /* 0x000fe20000410000 */
[----:B------:R-:W1:Y:S01]  /*b610*/  MUFU.TANH R195, R178 ;  /* 0x000000b200c37308 */ /* 0x000e620000002400 */
[----:B------:R-:W-:-:S05]  /*b620*/  IADD3 R167, R3, 0x39, RZ ;  /* 0x0000003903a77810 */ /* 0x000fca0007ffe0ff */
[----:B------:R-:W-:Y:S02]  /*b630*/  FMUL.FTZ R197, R172, c[0x0][0x2ec] ;  /* 0x0000bb00acc57a20 */ /* 0x000fe40000410000 */
[----:B------:R-:W-:Y:S01]  /*b640*/  FMUL.FTZ R24, R173, c[0x0][0x2ec] ;  /* 0x0000bb00ad187a20 */ /* 0x000fe20000410000 */
[----:B------:R-:W-:Y:S01]  /*b650*/  I2F R180, R181 ;  /* 0x000000b500b47306 */ /* 0x000fe20000201400 */
[----:B------:R-:W-:Y:S02]  /*b660*/  FMUL.FTZ R173, R174, c[0x0][0x2ec] ;  /* 0x0000bb00aead7a20 */ /* 0x000fe40000410000 */
[----:B------:R-:W-:Y:S01]  /*b670*/  FMUL.FTZ R174, R175, c[0x0][0x2ec] ;  /* 0x0000bb00afae7a20 */ /* 0x000fe20000410000 */
[----:B--2---:R-:W-:Y:S01]  /*b680*/  HMMA.16816.F32 R32, R16, R12, R32 ;  /* 0x0000000c1020723c */ /* 0x004fe20000001820 */
[----:B------:R-:W-:-:S03]  /*b690*/  FMUL.FTZ R172, R168, c[0x0][0x2ec] ;  /* 0x0000bb00a8ac7a20 */ /* 0x000fc60000410000 */
[----:B------:R-:W2:Y:S01]  /*b6a0*/  MUFU.TANH R179, R179 ;  /* 0x000000b300b37308 */ /* 0x000ea20000002400 */
[----:B------:R-:W-:Y:S02]  /*b6b0*/  FMUL.FTZ R168, R169, c[0x0][0x2ec] ;  /* 0x0000bb00a9a87a20 */ /* 0x000fe40000410000 */
[----:B------:R-:W-:Y:S01]  /*b6c0*/  FMUL.FTZ R169, R171, c[0x0][0x2ec] ;  /* 0x0000bb00aba97a20 */ /* 0x000fe20000410000 */
[----:B------:R-:W-:Y:S01]  /*b6d0*/  IADD3 R171, R3, 0x21, RZ ;  /* 0x0000002103ab7810 */ /* 0x000fe20007ffe0ff */
[C---:B----4-:R-:W-:Y:S01]  /*b6e0*/  FFMA.FTZ R12, R7.reuse, UR4, R188 ;  /* 0x00000004070c7c23 */ /* 0x050fe200080100bc */
[----:B------:R-:W-:Y:S01]  /*b6f0*/  HMMA.16816.F32 R28, R16, R14, R28 ;  /* 0x0000000e101c723c */ /* 0x000fe2000000181c */
[----:B------:R-:W-:Y:S01]  /*b700*/  FFMA.FTZ R13, R7, UR4, R22 ;  /* 0x00000004070d7c23 */ /* 0x000fe20008010016 */
[----:B------:R-:W4:Y:S01]  /*b710*/  MUFU.TANH R197, R197 ;  /* 0x000000c500c57308 */ /* 0x000f220000002400 */
[----:B-----5:R-:W-:Y:S01]  /*b720*/  FFMA.FTZ R22, R186, UR4, R27 ;  /* 0x00000004ba167c23 */ /* 0x020fe2000801001b */
[----:B------:R-:W-:Y:S01]  /*b730*/  FSEL R12, R12, -INF , !P0 ;  /* 0xff8000000c0c7808 */ /* 0x000fe20004000000 */
[----:B------:R-:W-:Y:S01]  /*b740*/  FMUL.FTZ R188, R166, c[0x0][0x2ec] ;  /* 0x0000bb00a6bc7a20 */ /* 0x000fe20000410000 */
[----:B------:R-:W-:Y:S01]  /*b750*/  ISETP.GE.AND P0, PT, R189, R2, PT ;  /* 0x00000002bd00720c */ /* 0x000fe20003f06270 */
[C---:B---3--:R-:W-:Y:S01]  /*b760*/  FFMA.FTZ R183, R20.reuse, UR4, R183 ;  /* 0x0000000414b77c23 */ /* 0x048fe200080100b7 */
[----:B------:R-:W-:Y:S01]  /*b770*/  FSEL R13, R13, -INF , !P1 ;  /* 0xff8000000d0d7808 */ /* 0x000fe20004800000 */
[----:B-1----:R-:W-:Y:S01]  /*b780*/  FFMA.FTZ R189, R20, UR4, R195 ;  /* 0x0000000414bd7c23 */ /* 0x002fe200080100c3 */
[----:B------:R-:W1:Y:S01]  /*b790*/  MUFU.TANH R177, R177 ;  /* 0x000000b100b17308 */ /* 0x000e620000002400 */
[----:B------:R-:W-:Y:S01]  /*b7a0*/  FSEL R22, R22, -INF , !P2 ;  /* 0xff80000016167808 */ /* 0x000fe20005000000 */
[----:B------:R-:W-:Y:S01]  /*b7b0*/  FFMA.FTZ R7, R186, UR4, R23 ;  /* 0x00000004ba077c23 */ /* 0x000fe20008010017 */
[C---:B------:R-:W-:Y:S01]  /*b7c0*/  ISETP.GE.AND P1, PT, R191.reuse, R200, PT ;  /* 0x000000c8bf00720c */ /* 0x040fe20003f26270 */
[----:B--2---:R-:W-:Y:S01]  /*b7d0*/  FFMA.FTZ R27, R190, UR4, R179 ;  /* 0x00000004be1b7c23 */ /* 0x004fe200080100b3 */
[-C--:B------:R-:W-:Y:S01]  /*b7e0*/  ISETP.GE.AND P2, PT, R191, R2.reuse, PT ;  /* 0x00000002bf00720c */ /* 0x080fe20003f46270 */
[----:B------:R-:W-:Y:S01]  /*b7f0*/  FMUL.FTZ R17, R34, c[0x0][0x2ec] ;  /* 0x0000bb0022117a20 */ /* 0x000fe20000410000 */
[----:B------:R-:W-:Y:S01]  /*b800*/  FSEL R186, R183, -INF , !P1 ;  /* 0xff800000b7ba7808 */ /* 0x000fe20004800000 */
[----:B------:R-:W2:Y:S01]  /*b810*/  MUFU.TANH R173, R173 ;  /* 0x000000ad00ad7308 */ /* 0x000ea20000002400 */
[----:B------:R-:W-:Y:S01]  /*b820*/  FSEL R189, R189, -INF , !P2 ;  /* 0xff800000bdbd7808 */ /* 0x000fe20005000000 */
[----:B----4-:R-:W-:Y:S01]  /*b830*/  FFMA.FTZ R26, R180, UR4, R197 ;  /* 0x00000004b41a7c23 */ /* 0x010fe200080100c5 */
[----:B------:R-:W-:Y:S01]  /*b840*/  ISETP.GE.AND P1, PT, R193, R2, PT ;  /* 0x00000002c100720c */ /* 0x000fe20003f26270 */
[----:B------:R-:W-:Y:S01]  /*b850*/  FMUL.FTZ R178, R165, c[0x0][0x2ec] ;  /* 0x0000bb00a5b27a20 */ /* 0x000fe20000410000 */
[-C--:B------:R-:W-:Y:S01]  /*b860*/  ISETP.GE.AND P2, PT, R181, R200.reuse, PT ;  /* 0x000000c8b500720c */ /* 0x080fe20003f46270 */
[----:B------:R-:W-:Y:S01]  /*b870*/  FMUL.FTZ R32, R32, c[0x0][0x2ec] ;  /* 0x0000bb0020207a20 */ /* 0x000fe20000410000 */
[----:B------:R-:W-:Y:S01]  /*b880*/  FSEL R7, R7, -INF , !P0 ;  /* 0xff80000007077808 */ /* 0x000fe20004000000 */
[----:B------:R-:W-:Y:S01]  /*b890*/  I2F R21, R25 ;  /* 0x0000001900157306 */ /* 0x000fe20000201400 */
[----:B-1----:R-:W-:Y:S01]  /*b8a0*/  FFMA.FTZ R177, R190, UR4, R177 ;  /* 0x00000004beb17c23 */ /* 0x002fe200080100b1 */
[-C--:B------:R-:W-:Y:S01]  /*b8b0*/  ISETP.GE.AND P0, PT, R193, R200.reuse, PT ;  /* 0x000000c8c100720c */ /* 0x080fe20003f06270 */
[----:B------:R-:W-:Y:S01]  /*b8c0*/  FMUL.FTZ R15, R33, c[0x0][0x2ec] ;  /* 0x0000bb00210f7a20 */ /* 0x000fe20000410000 */
[----:B------:R-:W-:Y:S01]  /*b8d0*/  FSEL R27, R27, -INF , !P1 ;  /* 0xff8000001b1b7808 */ /* 0x000fe20004800000 */
[----:B------:R-:W-:Y:S01]  /*b8e0*/  FMUL.FTZ R19, R35, c[0x0][0x2ec] ;  /* 0x0000bb0023137a20 */ /* 0x000fe20000410000 */
[----:B------:R-:W-:Y:S01]  /*b8f0*/  FSEL R26, R26, -INF , !P2 ;  /* 0xff8000001a1a7808 */ /* 0x000fe20005000000 */
[----:B------:R-:W-:Y:S01]  /*b900*/  FMUL.FTZ R30, R30, c[0x0][0x2ec] ;  /* 0x0000bb001e1e7a20 */ /* 0x000fe20000410000 */
[----:B------:R-:W1:Y:S01]  /*b910*/  MUFU.TANH R174, R174 ;  /* 0x000000ae00ae7308 */ /* 0x000e620000002400 */
[----:B--2---:R-:W-:Y:S01]  /*b920*/  FFMA.FTZ R180, R180, UR4, R173 ;  /* 0x00000004b4b47c23 */ /* 0x004fe200080100ad */
[----:B------:R-:W-:Y:S01]  /*b930*/  ISETP.GE.AND P1, PT, R25, R200, PT ;  /* 0x000000c81900720c */ /* 0x000fe20003f26270 */
[----:B------:R-:W-:Y:S01]  /*b940*/  FMUL.FTZ R29, R29, c[0x0][0x2ec] ;  /* 0x0000bb001d1d7a20 */ /* 0x000fe20000410000 */
[----:B------:R-:W-:Y:S01]  /*b950*/  ISETP.GE.AND P2, PT, R25, R2, PT ;  /* 0x000000021900720c */ /* 0x000fe20003f46270 */
[----:B------:R-:W-:Y:S01]  /*b960*/  FMUL.FTZ R31, R31, c[0x0][0x2ec] ;  /* 0x0000bb001f1f7a20 */ /* 0x000fe20000410000 */
[----:B------:R-:W-:Y:S01]  /*b970*/  IADD3 R23, R3, 0x31, RZ ;  /* 0x0000003103177810 */ /* 0x000fe20007ffe0ff */
[----:B------:R-:W-:Y:S01]  /*b980*/  FFMA.FTZ R16, R198, UR4, R203 ;  /* 0x00000004c6107c23 */ /* 0x000fe200080100cb */
[----:B------:R-:W-:Y:S01]  /*b990*/  MUFU.TANH R168, R168 ;  /* 0x000000a800a87308 */ /* 0x000fe20000002400 */
[----:B------:R-:W-:-:S02]  /*b9a0*/  FSEL R184, R177, -INF , !P0 ;  /* 0xff800000b1b87808 */ /* 0x000fc40004000000 */
[----:B------:R-:W-:Y:S02]  /*b9b0*/  ISETP.GE.AND P0, PT, R181, R2, PT ;  /* 0x00000002b500720c */ /* 0x000fe40003f06270 */
[----:B------:R-:W-:Y:S02]  /*b9c0*/  IADD3 R183, R3, 0x38, RZ ;  /* 0x0000003803b77810 */ /* 0x000fe40007ffe0ff */
[----:B------:R-:W-:Y:S01]  /*b9d0*/  FSEL R33, R180, -INF , !P0 ;  /* 0xff800000b4217808 */ /* 0x000fe20004000000 */
[----:B------:R-:W2:Y:S01]  /*b9e0*/  I2F R176, R171 ;  /* 0x000000ab00b07306 */ /* 0x000ea20000201400 */
[----:B-1----:R-:W-:Y:S01]  /*b9f0*/  FFMA.FTZ R25, R21, UR4, R174 ;  /* 0x0000000415197c23 */ /* 0x002fe200080100ae */
[----:B------:R-:W-:-:S04]  /*ba00*/  ISETP.GE.AND P0, PT, R199, R200, PT ;  /* 0x000000c8c700720c */ /* 0x000fc80003f06270 */
[----:B------:R-:W-:Y:S02]  /*ba10*/  FSEL R25, R25, -INF , !P2 ;  /* 0xff80000019197808 */ /* 0x000fe40005000000 */
[----:B------:R-:W-:Y:S01]  /*ba20*/  MUFU.TANH R172, R172 ;  /* 0x000000ac00ac7308 */ /* 0x000fe20000002400 */
[----:B------:R-:W-:-:S07]  /*ba30*/  ISETP.GE.AND P2, PT, R171, R200, PT ;  /* 0x000000c8ab00720c */ /* 0x000fce0003f46270 */
[----:B------:R-:W1:Y:S01]  /*ba40*/  I2F R175, R199 ;  /* 0x000000c700af7306 */ /* 0x000e620000201400 */
[----:B--2---:R-:W-:-:S05]  /*ba50*/  FFMA.FTZ R168, R176, UR4, R168 ;  /* 0x00000004b0a87c23 */ /* 0x004fca00080100a8 */
[----:B------:R-:W-:Y:S02]  /*ba60*/  FSEL R194, R168, -INF , !P2 ;  /* 0xff800000a8c27808 */ /* 0x000fe40005000000 */
[----:B------:R-:W2:Y:S01]  /*ba70*/  MUFU.TANH R24, R24 ;  /* 0x0000001800187308 */ /* 0x000ea20000002400 */
[----:B------:R-:W-:-:S07]  /*ba80*/  ISETP.GE.AND P2, PT, R185, R2, PT ;  /* 0x00000002b900720c */ /* 0x000fce0003f46270 */
[----:B------:R-:W-:Y:S01]  /*ba90*/  I2F R182, R207 ;  /* 0x000000cf00b67306 */ /* 0x000fe20000201400 */
[----:B-1----:R-:W-:-:S05]  /*baa0*/  FFMA.FTZ R172, R175, UR4, R172 ;  /* 0x00000004afac7c23 */ /* 0x002fca00080100ac */
[----:B------:R-:W-:Y:S02]  /*bab0*/  FSEL R196, R172, -INF , !P0 ;  /* 0xff800000acc47808 */ /* 0x000fe40004000000 */
[----:B------:R-:W1:Y:S01]  /*bac0*/  MUFU.TANH R17, R17 ;  /* 0x0000001100117308 */ /* 0x000e620000002400 */
[----:B--2---:R-:W-:Y:S01]  /*bad0*/  FFMA.FTZ R24, R21, UR4, R24 ;  /* 0x0000000415187c23 */ /* 0x004fe20008010018 */
[----:B------:R-:W-:Y:S01]  /*bae0*/  ISETP.GE.AND P0, PT, R171, R2, PT ;  /* 0x00000002ab00720c */ /* 0x000fe20003f06270 */
[----:B------:R-:W-:-:S03]  /*baf0*/  FMUL.FTZ R21, R28, c[0x0][0x2ec] ;  /* 0x0000bb001c157a20 */ /* 0x000fc60000410000 */
[----:B------:R-:W-:Y:S02]  /*bb00*/  FSEL R24, R24, -INF , !P1 ;  /* 0xff80000018187808 */ /* 0x000fe40004800000 */
[----:B------:R-:W-:Y:S01]  /*bb10*/  I2F R205, R185 ;  /* 0x000000b900cd7306 */ /* 0x000fe20000201400 */
[----:B------:R-:W-:-:S07]  /*bb20*/  ISETP.GE.AND P1, PT, R199, R2, PT ;  /* 0x00000002c700720c */ /* 0x000fce0003f26270 */
[----:B------:R-:W2:Y:S01]  /*bb30*/  MUFU.TANH R188, R188 ;  /* 0x000000bc00bc7308 */ /* 0x000ea20000002400 */
[----:B-1----:R-:W-:-:S07]  /*bb40*/  FFMA.FTZ R181, R182, UR4, R17 ;  /* 0x00000004b6b57c23 */ /* 0x002fce0008010011 */
[----:B------:R-:W1:Y:S08]  /*bb50*/  MUFU.TANH R169, R169 ;  /* 0x000000a900a97308 */ /* 0x000e700000002400 */
[----:B------:R-:W3:Y:S01]  /*bb60*/  MUFU.TANH R173, R32 ;  /* 0x0000002000ad7308 */ /* 0x000ee20000002400 */
[----:B--2---:R-:W-:-:S05]  /*bb70*/  FFMA.FTZ R188, R205, UR4, R188 ;  /* 0x00000004cdbc7c23 */ /* 0x004fca00080100bc */
[----:B------:R-:W-:Y:S02]  /*bb80*/  FSEL R197, R188, -INF , !P2 ;  /* 0xff800000bcc57808 */ /* 0x000fe40005000000 */
[----:B------:R-:W-:Y:S01]  /*bb90*/  MUFU.TANH R178, R178 ;  /* 0x000000b200b27308 */ /* 0x000fe20000002400 */
[----:B-1----:R-:W-:Y:S01]  /*bba0*/  FFMA.FTZ R169, R176, UR4, R169 ;  /* 0x00000004b0a97c23 */ /* 0x002fe200080100a9 */
[----:B------:R-:W-:-:S04]  /*bbb0*/  ISETP.GE.AND P2, PT, R207, R200, PT ;  /* 0x000000c8cf00720c */ /* 0x000fc80003f46270 */
[----:B------:R-:W-:Y:S02]  /*bbc0*/  FSEL R195, R169, -INF , !P0 ;  /* 0xff800000a9c37808 */ /* 0x000fe40004000000 */
[----:B------:R-:W1:Y:S01]  /*bbd0*/  I2F R165, R187 ;  /* 0x000000bb00a57306 */ /* 0x000e620000201400 */
[----:B---3--:R-:W-:Y:S01]  /*bbe0*/  FFMA.FTZ R173, R182, UR4, R173 ;  /* 0x00000004b6ad7c23 */ /* 0x008fe200080100ad */
[----:B------:R-:W-:-:S04]  /*bbf0*/  ISETP.GE.AND P0, PT, R187, R200, PT ;  /* 0x000000c8bb00720c */ /* 0x000fc80003f06270 */
[----:B------:R-:W-:Y:S02]  /*bc00*/  FSEL R182, R173, -INF , !P2 ;  /* 0xff800000adb67808 */ /* 0x000fe40005000000 */
[----:B------:R-:W-:Y:S01]  /*bc10*/  I2F R166, R23 ;  /* 0x0000001700a67306 */ /* 0x000fe20000201400 */
[----:B------:R-:W-:-:S07]  /*bc20*/  ISETP.GE.AND P2, PT, R23, R200, PT ;  /* 0x000000c81700720c */ /* 0x000fce0003f46270 */
[----:B------:R-:W2:Y:S01]  /*bc30*/  MUFU.TANH R15, R15 ;  /* 0x0000000f000f7308 */ /* 0x000ea20000002400 */
[----:B-1----:R-:W-:-:S05]  /*bc40*/  FFMA.FTZ R178, R165, UR4, R178 ;  /* 0x00000004a5b27c23 */ /* 0x002fca00080100b2 */
[----:B------:R-:W-:Y:S02]  /*bc50*/  FSEL R190, R178, -INF , !P0 ;  /* 0xff800000b2be7808 */ /* 0x000fe40004000000 */
[----:B------:R-:W1:Y:S01]  /*bc60*/  MUFU.TANH R170, R170 ;  /* 0x000000aa00aa7308 */ /* 0x000e620000002400 */
[----:B------:R-:W-:-:S04]  /*bc70*/  ISETP.GE.AND P0, PT, R207, R2, PT ;  /* 0x00000002cf00720c */ /* 0x000fc80003f06270 */
[----:B------:R-:W-:Y:S02]  /*bc80*/  FSEL R181, R181, -INF , !P0 ;  /* 0xff800000b5b57808 */ /* 0x000fe40004000000 */
[----:B------:R-:W-:Y:S01]  /*bc90*/  ISETP.GE.AND P0, PT, R3, R2, PT ;  /* 0x000000020300720c */ /* 0x000fe20003f06270 */
[----:B------:R-:W3:Y:S01]  /*bca0*/  MUFU.TANH R17, R6 ;  /* 0x0000000600117308 */ /* 0x000ee20000002400 */
[----:B--2---:R-:W-:-:S05]  /*bcb0*/  FFMA.FTZ R15, R166, UR4, R15 ;  /* 0x00000004a60f7c23 */ /* 0x004fca000801000f */
[----:B------:R-:W-:Y:S02]  /*bcc0*/  FSEL R180, R15, -INF , !P2 ;  /* 0xff8000000fb47808 */ /* 0x000fe40005000000 */
[----:B------:R-:W2:Y:S01]  /*bcd0*/  MUFU.TANH R164, R164 ;  /* 0x000000a400a47308 */ /* 0x000ea20000002400 */
[----:B-1----:R-:W-:Y:S01]  /*bce0*/  FFMA.FTZ R170, R175, UR4, R170 ;  /* 0x00000004afaa7c23 */ /* 0x002fe200080100aa */
[----:B------:R-:W-:-:S04]  /*bcf0*/  ISETP.GE.AND P2, PT, R23, R2, PT ;  /* 0x000000021700720c */ /* 0x000fc80003f46270 */
[----:B------:R-:W-:Y:S02]  /*bd00*/  FSEL R199, R170, -INF , !P1 ;  /* 0xff800000aac77808 */ /* 0x000fe40004800000 */
[----:B------:R-:W1:Y:S01]  /*bd10*/  MUFU.TANH R19, R19 ;  /* 0x0000001300137308 */ /* 0x000e620000002400 */
[----:B---3--:R-:W-:Y:S01]  /*bd20*/  FFMA.FTZ R15, R198, UR4, R17 ;  /* 0x00000004c60f7c23 */ /* 0x008fe20008010011 */
[----:B------:R-:W-:-:S04]  /*bd30*/  ISETP.GE.AND P1, PT, R185, R200, PT ;  /* 0x000000c8b900720c */ /* 0x000fc80003f26270 */
[----:B------:R-:W-:Y:S02]  /*bd40*/  FSEL R15, R15, -INF , !P0 ;  /* 0xff8000000f0f7808 */ /* 0x000fe40004000000 */
[----:B------:R-:W-:Y:S01]  /*bd50*/  I2F R20, R183 ;  /* 0x000000b700147306 */ /* 0x000fe20000201400 */
[----:B--2---:R-:W-:Y:S01]  /*bd60*/  FFMA.FTZ R164, R205, UR4, R164 ;  /* 0x00000004cda47c23 */ /* 0x004fe200080100a4 */
[----:B------:R-:W-:-:S04]  /*bd70*/  PLOP3.LUT P0, PT, PT, PT, UP0, 0x80, 0x0 ;  /* 0x000000000000781c */ /* 0x000fc80003f0f008 */
[----:B------:R-:W-:Y:S02]  /*bd80*/  FSEL R192, R164, -INF , !P1 ;  /* 0xff800000a4c07808 */ /* 0x000fe40004800000 */
[----:B------:R-:W2:Y:S01]  /*bd90*/  MUFU.TANH R202, R202 ;  /* 0x000000ca00ca7308 */ /* 0x000ea20000002400 */
[----:B-1----:R-:W-:Y:S01]  /*bda0*/  FFMA.FTZ R19, R166, UR4, R19 ;  /* 0x00000004a6137c23 */ /* 0x002fe20008010013 */
[----:B------:R-:W-:-:S04]  /*bdb0*/  ISETP.GE.AND P1, PT, R187, R2, PT ;  /* 0x00000002bb00720c */ /* 0x000fc80003f26270 */
[----:B------:R-:W-:Y:S02]  /*bdc0*/  FSEL R171, R19, -INF , !P2 ;  /* 0xff80000013ab7808 */ /* 0x000fe40005000000 */
[----:B------:R-:W1:Y:S01]  /*bdd0*/  MUFU.TANH R21, R21 ;  /* 0x0000001500157308 */ /* 0x000e620000002400 */
[----:B------:R-:W-:Y:S01]  /*bde0*/  BAR.SYNC.DEFER_BLOCKING 0x0 ;  /* 0x0000000000007b1d */ /* 0x000fe20000010000 */
[----:B------:R-:W-:-:S06]  /*bdf0*/  ISETP.GE.AND P2, PT, R183, R200, PT ;  /* 0x000000c8b700720c */ /* 0x000fcc0003f46270 */
[----:B------:R-:W3:Y:S01]  /*be00*/  MUFU.TANH R35, R30 ;  /* 0x0000001e00237308 */ /* 0x000ee20000002400 */
[----:B--2---:R-:W-:-:S05]  /*be10*/  FFMA.FTZ R193, R165, UR4, R202 ;  /* 0x00000004a5c17c23 */ /* 0x004fca00080100ca */
[----:B------:R-:W-:Y:S02]  /*be20*/  FSEL R193, R193, -INF , !P1 ;  /* 0xff800000c1c17808 */ /* 0x000fe40004800000 */
[----:B------:R-:W-:Y:S01]  /*be30*/  I2F R177, R167 ;  /* 0x000000a700b17306 */ /* 0x000fe20000201400 */
[----:B-1----:R-:W-:Y:S01]  /*be40*/  FFMA.FTZ R21, R20, UR4, R21 ;  /* 0x0000000414157c23 */ /* 0x002fe20008010015 */
[----:B------:R-:W-:-:S04]  /*be50*/  ISETP.GE.AND P1, PT, R3, R200, PT ;  /* 0x000000c80300720c */ /* 0x000fc80003f26270 */
[----:B------:R-:W-:Y:S02]  /*be60*/  FSEL R178, R21, -INF , !P2 ;  /* 0xff80000015b27808 */ /* 0x000fe40005000000 */
[----:B------:R-:W1:Y:S01]  /*be70*/  MUFU.TANH R14, R29 ;  /* 0x0000001d000e7308 */ /* 0x000e620000002400 */
[----:B---3--:R-:W-:Y:S01]  /*be80*/  FFMA.FTZ R35, R20, UR4, R35 ;  /* 0x0000000414237c23 */ /* 0x008fe20008010023 */
[----:B------:R-:W-:Y:S02]  /*be90*/  ISETP.GE.AND P2, PT, R183, R2, PT ;  /* 0x00000002b700720c */ /* 0x000fe40003f46270 */
[----:B------:R-:W-:Y:S02]  /*bea0*/  FSEL R16, R16, -INF , !P1 ;  /* 0xff80000010107808 */ /* 0x000fe40004800000 */
[----:B------:R-:W-:Y:S02]  /*beb0*/  FSEL R168, R35, -INF , !P2 ;  /* 0xff80000023a87808 */ /* 0x000fe40005000000 */
[----:B------:R-:W2:Y:S01]  /*bec0*/  MUFU.TANH R6, R31 ;  /* 0x0000001f00067308 */ /* 0x000ea20000002400 */
[----:B------:R-:W-:-:S02]  /*bed0*/  ISETP.GE.AND P2, PT, R167, R200, PT ;  /* 0x000000c8a700720c */ /* 0x000fc40003f46270 */
[----:B------:R-:W-:Y:S01]  /*bee0*/  ISETP.GE.AND P1, PT, R167, R2, PT ;  /* 0x00000002a700720c */ /* 0x000fe20003f26270 */
[----:B-1----:R-:W-:-:S05]  /*bef0*/  FFMA.FTZ R14, R177, UR4, R14 ;  /* 0x00000004b10e7c23 */ /* 0x002fca000801000e */
[----:B------:R-:W-:Y:S01]  /*bf00*/  FSEL R176, R14, -INF , !P2 ;  /* 0xff8000000eb07808 */ /* 0x000fe20005000000 */
[----:B--2---:R-:W-:-:S05]  /*bf10*/  FFMA.FTZ R6, R177, UR4, R6 ;  /* 0x00000004b1067c23 */ /* 0x004fca0008010006 */
        /* <DEDUP_REMOVED lines=74> */
.L_x_1048:
[----:B------:R-:W-:Y:S05]  /*c3c0*/  BSYNC B0 ;  /* 0x0000000000007941 */ /* 0x000fea0003800000 */
.L_x_1047:
[----:B------:R-:W0:Y:S02]  /*c3d0*/  LDGDEPBAR ;  /* 0x00000000000079af */ /* 0x000e240000000000 */
.L_x_1046:
[----:B------:R-:W-:Y:S01]  /*c3e0*/  FMNMX.FTZ R3, R201, R16, !PT ;  /* 0x00000010c9037209 */ /* 0x000fe20007810000 */
[----:B-1----:R-:W-:Y:S01]  /*c3f0*/  LDSM.16.MT88.4 R28, [R224+0x18800] ;  /* 0x01880000e01c783b */ /* 0x002fe20000004200 */
        /* <DEDUP_REMOVED lines=26> */
[----:B------:R-:W-:-:S04]  /*c5a0*/  FMNMX.FTZ R3, R180, R3, !PT ;  /* 0x00000003b4037209 */ /* 0x000fc80007810000 */
[----:B------:R-:W-:-:S04]  /*c5b0*/  FMNMX.FTZ R3, R178, R3, !PT ;  /* 0x00000003b2037209 */ /* 0x000fc80007810000 */
[----:B------:R-:W-:Y:S02]  /*c5c0*/  FMNMX.FTZ R6, R176, R3, !PT ;  /* 0x00000003b0067209 */ /* 0x000fe40007810000 */
[----:B------:R-:W-:-:S03]  /*c5d0*/  FMNMX.FTZ R3, R171, R2, !PT ;  /* 0x00000002ab037209 */ /* 0x000fc60007810000 */
[----:B------:R-:W1:Y:S01]  /*c5e0*/  SHFL.BFLY PT, R17, R6, 0x2, 0x1f ;  /* 0x0c401f0006117f89 */ /* 0x000e6200000e0000 */
        /* <DEDUP_REMOVED lines=9> */
[----:B------:R-:W-:Y:S01]  /*c680*/  FMUL.FTZ R183, R164, c[0x0][0x23c] ;  /* 0x00008f00a4b77a20 */ /* 0x000fe20000410000 */
[----:B--2---:R-:W-:-:S04]  /*c690*/  FMNMX.FTZ R3, R2, R3, !PT ;  /* 0x0000000302037209 */ /* 0x004fc80007810000 */
[----:B------:R-:W-:Y:S02]  /*c6a0*/  FSEL R183, R183, RZ, P2 ;  /* 0x000000ffb7b77208 */ /* 0x000fe40001000000 */
[C---:B------:R-:W-:Y:S01]  /*c6b0*/  FSETP.NEU.FTZ.AND P1, PT, R3.reuse, -INF , PT ;  /* 0xff8000000300780b */ /* 0x040fe20003f3d000 */
[----:B------:R-:W-:Y:S02]  /*c6c0*/  FMUL.FTZ R170, R3, c[0x0][0x23c] ;  /* 0x00008f0003aa7a20 */ /* 0x000fe40000410000 */
[--C-:B------:R-:W-:Y:S02]  /*c6d0*/  FFMA.FTZ R167, R22, c[0x0][0x23c], -R183.reuse ;  /* 0x00008f0016a77a23 */ /* 0x100fe400000108b7 */
[----:B------:R-:W1:Y:S01]  /*c6e0*/  LDSM.16.MT88.4 R20, [R228+0x18000] ;  /* 0x01800000e414783b */ /* 0x000e620000004200 */
[----:B------:R-:W-:Y:S01]  /*c6f0*/  FSEL R170, R170, RZ, P1 ;  /* 0x000000ffaaaa7208 */ /* 0x000fe20000800000 */
[--C-:B------:R-:W-:Y:S01]  /*c700*/  FFMA.FTZ R173, R4, c[0x0][0x23c], -R183.reuse ;  /* 0x00008f0004ad7a23 */ /* 0x100fe200000108b7 */
[----:B------:R-:W-:Y:S01]  /*c710*/  FSEL R4, R164, RZ, P2 ;  /* 0x000000ffa4047208 */ /* 0x000fe20001000000 */
[--C-:B------:R-:W-:Y:S01]  /*c720*/  FFMA.FTZ R174, R16, c[0x0][0x23c], -R183.reuse ;  /* 0x00008f0010ae7a23 */ /* 0x100fe200000108b7 */
[----:B------:R-:W-:Y:S01]  /*c730*/  MUFU.EX2 R167, R167 ;  /* 0x000000a700a77308 */ /* 0x000fe20000000800 */
[--C-:B------:R-:W-:Y:S01]  /*c740*/  FFMA.FTZ R165, R5, c[0x0][0x23c], -R170.reuse ;  /* 0x00008f0005a57a23 */ /* 0x100fe200000108aa */
[----:B------:R-:W-:Y:S01]  /*c750*/  FSEL R5, R3, RZ, P1 ;  /* 0x000000ff03057208 */ /* 0x000fe20000800000 */
[----:B------:R-:W-:Y:S01]  /*c760*/  FFMA.FTZ R172, R12, c[0x0][0x23c], -R183 ;  /* 0x00008f000cac7a23 */ /* 0x000fe200000108b7 */
[----:B------:R-:W2:Y:S01]  /*c770*/  LDSM.16.MT88.4 R16, [R226+0x18000] ;  /* 0x01800000e210783b */ /* 0x000ea20000004200 */
[----:B------:R-:W-:-:S02]  /*c780*/  FFMA.FTZ R166, R15, c[0x0][0x23c], -R170 ;  /* 0x00008f000fa67a23 */ /* 0x000fc400000108aa */
[----:B------:R-:W-:Y:S01]  /*c790*/  FFMA.FTZ R2, R13, c[0x0][0x23c], -R170 ;  /* 0x00008f000d027a23 */ /* 0x000fe200000108aa */
[----:B------:R-:W-:Y:S01]  /*c7a0*/  MUFU.EX2 R174, R174 ;  /* 0x000000ae00ae7308 */ /* 0x000fe20000000800 */
[----:B------:R-:W-:Y:S01]  /*c7b0*/  FADD.FTZ R4, R201, -R4 ;  /* 0x80000004c9047221 */ /* 0x000fe20000010000 */
[----:B------:R-:W3:Y:S01]  /*c7c0*/  LDSM.16.MT88.4 R12, [R225+0x18000] ;  /* 0x01800000e10c783b */ /* 0x000ee20000004200 */
[----:B------:R-:W-:Y:S02]  /*c7d0*/  FADD.FTZ R5, R0, -R5 ;  /* 0x8000000500057221 */ /* 0x000fe40000010000 */
[----:B------:R-:W-:Y:S02]  /*c7e0*/  FFMA.FTZ R175, R7, c[0x0][0x23c], -R170 ;  /* 0x00008f0007af7a23 */ /* 0x000fe400000108aa */
[----:B------:R-:W-:Y:S01]  /*c7f0*/  FMUL.FTZ R179, R4, c[0x0][0x23c] ;  /* 0x00008f0004b37a20 */ /* 0x000fe20000410000 */
[----:B------:R-:W4:Y:S01]  /*c800*/  MUFU.EX2 R173, R173 ;  /* 0x000000ad00ad7308 */ /* 0x000f220000000800 */
[----:B------:R-:W-:-:S02]  /*c810*/  FMUL.FTZ R177, R5, c[0x0][0x23c] ;  /* 0x00008f0005b17a20 */ /* 0x000fc40000410000 */
[--C-:B------:R-:W-:Y:S02]  /*c820*/  FFMA.FTZ R0, R186, c[0x0][0x23c], -R183.reuse ;  /* 0x00008f00ba007a23 */ /* 0x100fe400000108b7 */
[--C-:B------:R-:W-:Y:S02]  /*c830*/  FFMA.FTZ R185, R184, c[0x0][0x23c], -R183.reuse ;  /* 0x00008f00b8b97a23 */ /* 0x100fe400000108b7 */
[--C-:B------:R-:W-:Y:S01]  /*c840*/  FFMA.FTZ R186, R189, c[0x0][0x23c], -R170.reuse ;  /* 0x00008f00bdba7a23 */ /* 0x100fe200000108aa */
[----:B------:R-:W5:Y:S01]  /*c850*/  MUFU.EX2 R172, R172 ;  /* 0x000000ac00ac7308 */ /* 0x000f620000000800 */
[--C-:B------:R-:W-:Y:S02]  /*c860*/  FFMA.FTZ R184, R26, c[0x0][0x23c], -R183.reuse ;  /* 0x00008f001ab87a23 */ /* 0x100fe400000108b7 */
[----:B------:R-:W-:Y:S02]  /*c870*/  FFMA.FTZ R187, R24, c[0x0][0x23c], -R183 ;  /* 0x00008f0018bb7a23 */ /* 0x000fe400000108b7 */
[----:B------:R-:W-:-:S02]  /*c880*/  FFMA.FTZ R189, R27, c[0x0][0x23c], -R170 ;  /* 0x00008f001bbd7a23 */ /* 0x000fc400000108aa */
[--C-:B------:R-:W-:Y:S01]  /*c890*/  FFMA.FTZ R191, R33, c[0x0][0x23c], -R170.reuse ;  /* 0x00008f0021bf7a23 */ /* 0x100fe200000108aa */
[----:B------:R-:W-:Y:S01]  /*c8a0*/  MUFU.EX2 R166, R166 ;  /* 0x000000a600a67308 */ /* 0x000fe20000000800 */
[----:B----4-:R-:W-:Y:S01]  /*c8b0*/  F2FP.PACK_AB R4, R173, R174 ;  /* 0x000000aead04723e */ /* 0x010fe200000000ff */
[----:B------:R-:W-:Y:S01]  /*c8c0*/  FFMA.FTZ R188, R25, c[0x0][0x23c], -R170 ;  /* 0x00008f0019bc7a23 */ /* 0x000fe200000108aa */
[----:B------:R-:W-:Y:S01]  /*c8d0*/  LDSM.16.MT88.4 R32, [R225+0x18800] ;  /* 0x01880000e120783b */ /* 0x000fe20000004200 */
[--C-:B------:R-:W-:Y:S02]  /*c8e0*/  FFMA.FTZ R201, R194, c[0x0][0x23c], -R183.reuse ;  /* 0x00008f00c2c97a23 */ /* 0x100fe400000108b7 */
[--C-:B------:R-:W-:Y:S01]  /*c8f0*/  FFMA.FTZ R203, R190, c[0x0][0x23c], -R183.reuse ;  /* 0x00008f00becb7a23 */ /* 0x100fe200000108b7 */
[----:B------:R-:W-:Y:S01]  /*c900*/  LDSM.16.MT88.4 R24, [R228+0x1a800] ;  /* 0x01a80000e418783b */ /* 0x000fe20000004200 */
[----:B------:R-:W4:Y:S01]  /*c910*/  MUFU.EX2 R165, R165 ;  /* 0x000000a500a57308 */ /* 0x000f220000000800 */
[----:B-----5:R-:W-:Y:S01]  /*c920*/  F2FP.PACK_AB R6, R167, R172 ;  /* 0x000000aca706723e */ /* 0x020fe200000000ff */
        /* <DEDUP_REMOVED lines=8> */
[----:B------:R-:W5:Y:S01]  /*c9b0*/  MUFU.EX2 R175, R175 ;  /* 0x000000af00af7308 */ /* 0x000f620000000800 */
[----:B----4-:R-:W-:Y:S01]  /*c9c0*/  F2FP.PACK_AB R5, R165, R166 ;  /* 0x000000a6a505723e */ /* 0x010fe200000000ff */
[----:B------:R-:W-:-:S02]  /*c9d0*/  FFMA.FTZ R197, R180, c[0x0][0x23c], -R183 ;  /* 0x00008f00b4c57a23 */ /* 0x000fc400000108b7 */
[--C-:B------:R-:W-:Y:S02]  /*c9e0*/  FFMA.FTZ R178, R178, c[0x0][0x23c], -R183.reuse ;  /* 0x00008f00b2b27a23 */ /* 0x100fe400000108b7 */
[----:B------:R-:W-:Y:S02]  /*c9f0*/  FFMA.FTZ R183, R176, c[0x0][0x23c], -R183 ;  /* 0x00008f00b0b77a23 */ /* 0x000fe400000108b7 */
[----:B------:R-:W4:Y:S01]  /*ca00*/  MUFU.EX2 R179, R179 ;  /* 0x000000b300b37308 */ /* 0x000f220000000800 */
[--C-:B------:R-:W-:Y:S02]  /*ca10*/  FFMA.FTZ R176, R181, c[0x0][0x23c], -R170.reuse ;  /* 0x00008f00b5b07a23 */ /* 0x100fe400000108aa */
[--C-:B------:R-:W-:Y:S02]  /*ca20*/  FFMA.FTZ R181, R171, c[0x0][0x23c], -R170.reuse ;  /* 0x00008f00abb57a23 */ /* 0x100fe400000108aa */
[--C-:B------:R-:W-:Y:S02]  /*ca30*/  FFMA.FTZ R180, R168, c[0x0][0x23c], -R170.reuse ;  /* 0x00008f00a8b47a23 */ /* 0x100fe400000108aa */
[----:B------:R-:W-:Y:S01]  /*ca40*/  FFMA.FTZ R199, R169, c[0x0][0x23c], -R170 ;  /* 0x00008f00a9c77a23 */ /* 0x000fe200000108aa */
[----:B------:R-:W1:Y:S01]  /*ca50*/  MUFU.EX2 R177, R177 ;  /* 0x000000b100b17308 */ /* 0x000e620000000800 */
[----:B-----5:R-:W-:Y:S01]  /*ca60*/  F2FP.PACK_AB R7, R175, R2 ;  /* 0x00000002af07723e */ /* 0x020fe200000000ff */
[----:B------:R-:W-:Y:S01]  /*ca70*/  LDSM.16.MT88.4 R168, [R225+0x19800] ;  /* 0x01980000e1a8783b */ /* 0x000fe20000004200 */
[----:B----4-:R-:W-:-:S05]  /*ca80*/  FMUL.FTZ R160, R160, R179 ;  /* 0x000000b3a0a07220 */ /* 0x010fca0000410000 */
        /* <DEDUP_REMOVED lines=56> */
[----:B------:R-:W4:Y:S01]  /*ce10*/  LDSM.16.MT88.4 R20, [R225+0x1a000] ;  /* 0x01a00000e114783b */ /* 0x000f220000004200 */
[----:B------:R-:W-:Y:S02]  /*ce20*/  FMUL.FTZ R41, R41, R179 ;  /* 0x000000b329297220 */ /* 0x000fe40000410000 */
[-C--:B------:R-:W-:Y:S01]  /*ce30*/  FMUL.FTZ R42, R42, R177.reuse ;  /* 0x000000b12a2a7220 */ /* 0x080fe20000410000 */
[----:B------:R-:W1:Y:S01]  /*ce40*/  MUFU.EX2 R201, R201 ;  /* 0x000000c900c97308 */ /* 0x000e620000000800 */
        /* <DEDUP_REMOVED lines=31> */
[----:B------:R-:W-:Y:S01]  /*d040*/  MUFU.EX2 R194, R194 ;  /* 0x000000c200c27308 */ /* 0x000fe20000000800 */
[----:B------:R-:W-:Y:S01]  /*d050*/  FMUL.FTZ R63, R63, R177 ;  /* 0x000000b13f3f7220 */ /* 0x000fe20000410000 */
[----:B------:R-:W-:Y:S01]  /*d060*/  HMMA.16816.F32 R56, R4, R22, R56 ;  /* 0x000000160438723c */ /* 0x000fe20000001838 */
[-C--:B------:R-:W-:Y:S01]  /*d070*/  FMUL.FTZ R64, R64, R179.reuse ;  /* 0x000000b340407220 */ /* 0x080fe20000410000 */
[----:B------:R-:W4:Y:S01]  /*d080*/  LDSM.16.MT88.4 R20, [R226+0x1c000] ;  /* 0x01c00000e214783b */ /* 0x000f220000004200 */
        /* <DEDUP_REMOVED lines=25> */
[----:B------:R-:W3:Y:S01]  /*d220*/  LDSM.16.MT88.4 R12, [R224+0x1c000] ;  /* 0x01c00000e00c783b */ /* 0x000ee20000004200 */
[----:B------:R-:W-:Y:S02]  /*d230*/  FMUL.FTZ R81, R81, R179 ;  /* 0x000000b351517220 */ /* 0x000fe40000410000 */
[-C--:B------:R-:W-:Y:S01]  /*d240*/  FMUL.FTZ R82, R82, R177.reuse ;  /* 0x000000b152527220 */ /* 0x080fe20000410000 */
[----:B------:R-:W-:Y:S01]  /*d250*/  MUFU.EX2 R183, R183 ;  /* 0x000000b700b77308 */ /* 0x000fe20000000800 */
[----:B------:R-:W-:-:S02]  /*d260*/  FMUL.FTZ R83, R83, R177 ;  /* 0x000000b153537220 */ /* 0x000fc40000410000 */
        /* <DEDUP_REMOVED lines=29> */
[-C--:B------:R-:W-:Y:S02]  /*d440*/  FMUL.FTZ R102, R102, R177.reuse ;  /* 0x000000b166667220 */ /* 0x080fe40000410000 */
[----:B------:R-:W-:Y:S02]  /*d450*/  FMUL.FTZ R103, R103, R177 ;  /* 0x000000b167677220 */ /* 0x000fe40000410000 */
[-C--:B------:R-:W-:Y:S01]  /*d460*/  FMUL.FTZ R104, R104, R179.reuse ;  /* 0x000000b368687220 */ /* 0x080fe20000410000 */
[----:B------:R-:W-:Y:S01]  /*d470*/  HMMA.16816.F32 R96, R4, R14, R96 ;  /* 0x0000000e0460723c */ /* 0x000fe20000001860 */
[----:B------:R-:W3:Y:S01]  /*d480*/  LDSM.16.MT88.4 R12, [R225+0x1e000] ;  /* 0x01e00000e10c783b */ /* 0x000ee20000004200 */
[----:B------:R-:W-:Y:S02]  /*d490*/  FMUL.FTZ R105, R105, R179 ;  /* 0x000000b369697220 */ /* 0x000fe40000410000 */
[-C--:B------:R-:W-:Y:S02]  /*d4a0*/  FMUL.FTZ R106, R106, R177.reuse ;  /* 0x000000b16a6a7220 */ /* 0x080fe40000410000 */
[----:B------:R-:W-:-:S02]  /*d4b0*/  FMUL.FTZ R107, R107, R177 ;  /* 0x000000b16b6b7220 */ /* 0x000fc40000410000 */
[C---:B----4-:R-:W-:Y:S01]  /*d4c0*/  HMMA.16816.F32 R100, R4.reuse, R20, R100 ;  /* 0x000000140464723c */ /* 0x050fe20000001864 */
[-C--:B------:R-:W-:Y:S02]  /*d4d0*/  FMUL.FTZ R108, R108, R179.reuse ;  /* 0x000000b36c6c7220 */ /* 0x080fe40000410000 */
[----:B------:R-:W-:Y:S02]  /*d4e0*/  FMUL.FTZ R109, R109, R179 ;  /* 0x000000b36d6d7220 */ /* 0x000fe40000410000 */
[-C--:B------:R-:W-:Y:S02]  /*d4f0*/  FMUL.FTZ R110, R110, R177.reuse ;  /* 0x000000b16e6e7220 */ /* 0x080fe40000410000 */
[----:B------:R-:W-:Y:S01]  /*d500*/  FMUL.FTZ R111, R111, R177 ;  /* 0x000000b16f6f7220 */ /* 0x000fe20000410000 */
[----:B------:R-:W-:Y:S01]  /*d510*/  HMMA.16816.F32 R104, R4, R22, R104 ;  /* 0x000000160468723c */ /* 0x000fe20000001868 */
[-C--:B------:R-:W-:Y:S01]  /*d520*/  FMUL.FTZ R112, R112, R179.reuse ;  /* 0x000000b370707220 */ /* 0x080fe20000410000 */
[----:B------:R-:W4:Y:S01]  /*d530*/  LDSM.16.MT88.4 R20, [R224+0x1e000] ;  /* 0x01e00000e014783b */ /* 0x000f220000004200 */
        /* <DEDUP_REMOVED lines=26> */
[----:B------:R-:W-:Y:S02]  /*d6e0*/  FFMA.FTZ R174, R206, R179, R174 ;  /* 0x000000b3ceae7223 */ /* 0x000fe400000100ae */
[----:B------:R-:W-:Y:S02]  /*d6f0*/  FFMA.FTZ R166, R204, R177, R166 ;  /* 0x000000b1cca67223 */ /* 0x000fe400000100a6 */
[----:B------:R-:W-:Y:S02]  /*d700*/  FADD.FTZ R173, R173, R174 ;  /* 0x000000aeadad7221 */ /* 0x000fe40000010000 */
[----:B------:R-:W-:Y:S01]  /*d710*/  FADD.FTZ R165, R165, R166 ;  /* 0x000000a6a5a57221 */ /* 0x000fe20000010000 */
[----:B------:R-:W-:Y:S01]  /*d720*/  HMMA.16816.F32 R128, R4, R22, R128 ;  /* 0x000000160480723c */ /* 0x000fe20000001880 */
[----:B------:R-:W4:Y:S01]  /*d730*/  LDSM.16.MT88.4 R20, [R226+0x1a800] ;  /* 0x01a80000e214783b */ /* 0x000f220000004200 */
        /* <DEDUP_REMOVED lines=15> */
[----:B------:R-:W-:Y:S02]  /*d830*/  FADD.FTZ R187, R187, R184 ;  /* 0x000000b8bbbb7221 */ /* 0x000fe40000010000 */
        /* <DEDUP_REMOVED lines=27> */
[C---:B-----5:R-:W-:Y:S08]  /*d9f0*/  HMMA.16816.F32 R76, R4.reuse, R28, R76 ;  /* 0x0000001c044c723c */ /* 0x060ff0000000184c */
[C---:B------:R-:W-:Y:S01]  /*da00*/  HMMA.16816.F32 R80, R4.reuse, R30, R80 ;  /* 0x0000001e0450723c */ /* 0x040fe20000001850 */
[----:B------:R-:W3:Y:S07]  /*da10*/  LDSM.16.MT88.4 R28, [R225+0x1e800] ;  /* 0x01e80000e11c783b */ /* 0x000eee0000004200 */
[C---:B----4-:R-:W-:Y:S08]  /*da20*/  HMMA.16816.F32 R92, R4.reuse, R20, R92 ;  /* 0x00000014045c723c */ /* 0x050ff0000000185c */
[C---:B------:R-:W-:Y:S01]  /*da30*/  HMMA.16816.F32 R96, R4.reuse, R22, R96 ;  /* 0x000000160460723c */ /* 0x040fe20000001860 */
[----:B------:R-:W-:Y:S07]  /*da40*/  LDSM.16.MT88.4 R20, [R224+0x19000] ;  /* 0x01900000e014783b */ /* 0x000fee0000004200 */
[C---:B-1----:R-:W-:Y:S08]  /*da50*/  HMMA.16816.F32 R100, R4.reuse, R16, R100 ;  /* 0x000000100464723c */ /* 0x042ff00000001864 */
[C---:B------:R-:W-:Y:S01]  /*da60*/  HMMA.16816.F32 R104, R4.reuse, R18, R104 ;  /* 0x000000120468723c */ /* 0x040fe20000001868 */
[----:B------:R-:W-:Y:S07]  /*da70*/  LDSM.16.MT88.4 R16, [R228+0x1b000] ;  /* 0x01b00000e410783b */ /* 0x000fee0000004200 */
        /* <DEDUP_REMOVED lines=85> */
[----:B------:R-:W-:Y:S02]  /*dfd0*/  STL [R1+0x4], R2 ;  /* 0x0000040201007387 */ /* 0x000fe40000100800 */
[C---:B------:R-:W-:Y:S02]  /*dfe0*/  HMMA.16816.F32 R156, R4.reuse, R14, R156 ;  /* 0x0000000e049c723c */ /* 0x040fe4000000189c */
[----:B------:R-:W1:Y:S04]  /*dff0*/  LDSM.16.MT88.4 R12, [R224+0x1b800] ;  /* 0x01b80000e00c783b */ /* 0x000e680000004200 */
[----:B------:R-:W-:Y:S02]  /*e000*/  STL [R1], R0 ;  /* 0x0000000001007387 */ /* 0x000fe40000100800 */
        /* <DEDUP_REMOVED lines=39> */
.L_x_1042:
[----:B------:R-:W-:-:S12]  /*e280*/  UIADD3 UR9, UR26, -0x1, URZ ;  /* 0xffffffff1a097890 */ /* 0x000fd8000fffe03f */
.L_x_1049:
        /* <DEDUP_REMOVED lines=21> */
[----:B------:R-:W-:Y:S02]  /*e3e0*/  LEA R252, P1, R4, c[0x0][0x168], 0x1 ;  /* 0x00005a0004fc7a11 */ /* 0x000fe400078208ff */
[----:B-1----:R-:W-:Y:S01]  /*e3f0*/  SHF.R.S32.HI R2, RZ, 0x1f, R5 ;  /* 0x0000001fff027819 */ /* 0x002fe20000011405 */
[----:B------:R-:W-:Y:S01]  /*e400*/  IMAD.U32 R241, RZ, RZ, UR6 ;  /* 0x00000006fff17e24 */ /* 0x000fe2000f8e00ff */
[----:B------:R-:W-:Y:S01]  /*e410*/  IADD3 R0, P0, R6, UR14, RZ ;  /* 0x0000000e06007c10 */ /* 0x000fe2000ff1e0ff */
[----:B------:R-:W-:Y:S01]  /*e420*/  UMOV UR14, URZ ;  /* 0x0000003f000e7c82 */ /* 0x000fe20008000000 */
[----:B------:R-:W-:-:S02]  /*e430*/  LEA.HI R2, R2, R5, RZ, 0x3 ;  /* 0x0000000502027211 */ /* 0x000fc400078f18ff */
[----:B------:R-:W-:Y:S02]  /*e440*/  LEA.HI.X R251, R4, c[0x0][0x16c], R251, 0x1, P1 ;  /* 0x00005b0004fb7a11 */ /* 0x000fe400008f0cfb */
[----:B------:R-:W-:Y:S02]  /*e450*/  SHF.R.S32.HI R2, RZ, 0x3, R2 ;  /* 0x00000003ff027819 */ /* 0x000fe40000011402 */
[----:B------:R-:W-:Y:S01]  /*e460*/  IADD3.X R241, R241, UR11, R7, P0, !PT ;  /* 0x0000000bf1f17c10 */ /* 0x000fe200087fe407 */
[----:B------:R-:W-:Y:S01]  /*e470*/  UIADD3 UR11, UR9, -0x1, URZ ;  /* 0xffffffff090b7890 */ /* 0x000fe2000fffe03f */
[----:B------:R-:W-:Y:S02]  /*e480*/  IADD3 R14, P1, R2, 0x20, RZ ;  /* 0x00000020020e7810 */ /* 0x000fe40007f3e0ff */
[----:B------:R-:W-:Y:S02]  /*e490*/  LEA R250, P0, R0, c[0x0][0x170], 0x1 ;  /* 0x00005c0000fa7a11 */ /* 0x000fe400078008ff */
[----:B------:R-:W-:-:S02]  /*e4a0*/  SHF.R.S32.HI R2, RZ, 0x1f, R2 ;  /* 0x0000001fff027819 */ /* 0x000fc40000011402 */
[----:B------:R-:W-:Y:S01]  /*e4b0*/  LEA.HI.X R241, R0, c[0x0][0x174], R241, 0x1, P0 ;  /* 0x00005d0000f17a11 */ /* 0x000fe200000f0cf1 */
[----:B------:R-:W-:Y:S01]  /*e4c0*/  IMAD.MOV.U32 R0, RZ, RZ, R3 ;  /* 0x000000ffff007224 */ /* 0x000fe200078e0003 */
[----:B------:R-:W-:Y:S01]  /*e4d0*/  ISETP.GE.AND P0, PT, R238, c[0x0][0x220], PT ;  /* 0x00008800ee007a0c */ /* 0x000fe20003f06270 */
[----:B------:R-:W-:Y:S01]  /*e4e0*/  IMAD.X R15, RZ, RZ, R2, P1 ;  /* 0x000000ffff0f7224 */ /* 0x000fe200008e0602 */
[----:B------:R-:W-:Y:S01]  /*e4f0*/  ISETP.GE.AND P1, PT, R239, c[0x0][0x220], PT ;  /* 0x00008800ef007a0c */ /* 0x000fe20003f26270 */
[----:B------:R-:W-:Y:S02]  /*e500*/  IMAD.MOV.U32 R2, RZ, RZ, R8 ;  /* 0x000000ffff027224 */ /* 0x000fe400078e0008 */
[----:B------:R-:W-:Y:S01]  /*e510*/  IMAD.MOV.U32 R3, RZ, RZ, R11 ;  /* 0x000000ffff037224 */ /* 0x000fe200078e000b */
[----:B------:R1:W-:Y:S04]  /*e520*/  STL.64 [R1+0x10], R14 ;  /* 0x0000100e01007387 */ /* 0x0003e80000100a00 */
[----:B------:R1:W-:Y:S01]  /*e530*/  STL.64 [R1+0x8], R2 ;  /* 0x0000080201007387 */ /* 0x0003e20000100a00 */
[----:B------:R-:W-:Y:S05]  /*e540*/  BRA `(.L_x_1051) ;  /* 0x000003b000007947 */ /* 0x000fea0003800000 */
.L_x_1053:
        /* <DEDUP_REMOVED lines=59> */
.L_x_1051:
[----:B------:R-:W2:Y:S01]  /*e900*/  LDL.64 R4, [R1+0x8] ;  /* 0x0000080001047983 */ /* 0x000ea20000100a00 */
[----:B------:R-:W-:Y:S04]  /*e910*/  DEPBAR.LE SB0, 0x0 ;  /* 0x000080000000791a */ /* 0x000fe80000000000 */
[----:B------:R-:W-:Y:S01]  /*e920*/  UIADD3 UR8, -UR14, UR9, URZ ;  /* 0x000000090e087290 */ /* 0x000fe2000fffe13f */
[----:B------:R3:W-:Y:S01]  /*e930*/  STL.64 [R1+0x18], R36 ;  /* 0x0000182401007387 */ /* 0x0007e20000100a00 */
[----:B------:R-:W-:Y:S02]  /*e940*/  UIADD3 UR10, UR11, -UR14, URZ ;  /* 0x8000000e0b0a7290 */ /* 0x000fe4000fffe03f */
[----:B------:R-:W-:Y:S02]  /*e950*/  USHF.R.S32.HI UR7, URZ, 0x1f, UR8 ;  /* 0x0000001f3f077899 */ /* 0x000fe40008011408 */
[----:B------:R-:W-:Y:S01]  /*e960*/  MOV R167, UR8 ;  /* 0x0000000800a77c02 */ /* 0x000fe20008000f00 */
[----:B------:R-:W-:Y:S01]  /*e970*/  BAR.SYNC.DEFER_BLOCKING 0x0 ;  /* 0x0000000000007b1d */ /* 0x000fe20000010000 */
[----:B------:R-:W-:Y:S01]  /*e980*/  UIMAD UR6, UR28, UR8, URZ ;  /* 0x000000081c0672a4 */ /* 0x000fe2000f8e023f */
[----:B------:R-:W-:Y:S02]  /*e990*/  MOV R164, UR8 ;  /* 0x0000000800a47c02 */ /* 0x000fe40008000f00 */
[----:B-1----:R-:W-:Y:S01]  /*e9a0*/  LEA R14, P4, R167, R248, 0x6 ;  /* 0x000000f8a70e7211 */ /* 0x002fe200078830ff */
[----:B------:R-:W-:Y:S01]  /*e9b0*/  UIMAD UR6, UR7, UR5, UR6 ;  /* 0x00000005070672a4 */ /* 0x000fe2000f8e0206 */
[----:B------:R-:W-:Y:S02]  /*e9c0*/  MOV R3, UR8 ;  /* 0x0000000800037c02 */ /* 0x000fe40008000f00 */
        /* <DEDUP_REMOVED lines=16> */
[----:B------:R-:W-:Y:S01]  /*ead0*/  LEA R26, P6, R14, R250, 0x1 ;  /* 0x000000fa0e1a7211 */ /* 0x000fe200078c08ff */
[----:B------:R-:W-:Y:S01]  /*eae0*/  @!PT LDS RZ, [RZ] ;  /* 0x00000000fffff984 */ /* 0x000fe20000000800 */
[----:B------:R-:W-:Y:S01]  /*eaf0*/  @!PT LDS RZ, [RZ] ;  /* 0x00000000fffff984 */ /* 0x000fe20000000800 */
[----:B------:R-:W-:Y:S01]  /*eb00*/  @!PT LDS RZ, [RZ] ;  /* 0x00000000fffff984 */ /* 0x000fe20000000800 */
[----:B------:R1:W-:Y:S01]  /*eb10*/  @!P3 LDGSTS.E.BYPASS.LTC128B.128 [R237+0x18000], [R6.64] ;  /* 0x1800000006edbfae */ /* 0x0003e2000b901d54 */
[----:B------:R-:W-:Y:S01]  /*eb20*/  IADD3 R164, R15, R164, RZ ;  /* 0x000000a40fa47210 */ /* 0x000fe20007ffe0ff */
[----:B------:R-:W-:Y:S03]  /*eb30*/  IMAD.WIDE.U32 R10, R18, c[0x0][0x1a0], RZ ;  /* 0x00006800120a7a25 */ /* 0x000fe600078e00ff */
[----:B------:R-:W-:Y:S01]  /*eb40*/  LEA.HI.X R27, R14, R241, R164, 0x1, P6 ;  /* 0x000000f10e1b7211 */ /* 0x000fe200030f0ca4 */
[----:B------:R-:W-:Y:S01]  /*eb50*/  @P2 STS.128 [R237+0x1a000], RZ ;  /* 0x01a000ffed002388 */ /* 0x000fe20000000c00 */
[----:B------:R-:W-:Y:S01]  /*eb60*/  IMAD R3, R18, c[0x0][0x1a4], R3 ;  /* 0x0000690012037a24 */ /* 0x000fe200078e0203 */
[----:B------:R-:W-:Y:S02]  /*eb70*/  @!P3 LEA R18, P4, R166, c[0x0][0x170], 0x1 ;  /* 0x00005c00a612ba11 */ /* 0x000fe400078808ff */
[----:B------:R-:W-:Y:S02]  /*eb80*/  LEA R22, P5, R10, R250, 0x1 ;  /* 0x000000fa0a167211 */ /* 0x000fe400078a08ff */
        /* <DEDUP_REMOVED lines=240> */
[C---:B------:R-:W-:Y:S01]  /*fa90*/  HMMA.16816.F32 R16, R196.reuse, R170, R16 ;  /* 0x000000aac410723c */ /* 0x040fe20000001810 */
[----:B------:R-:W1:Y:S01]  /*faa0*/  LDSM.16.M88.4 R168, [R220+0x7800] ;  /* 0x00780000dca8783b */ /* 0x000e620000000200 */
[----:B------:R-:W-:Y:S04]  /*fab0*/  DEPBAR.LE SB0, 0x0 ;  /* 0x000080000000791a */ /* 0x000fe80000000000 */
[----:B------:R-:W-:Y:S01]  /*fac0*/  FMUL.FTZ R189, R7, c[0x0][0x2ec] ;  /* 0x0000bb0007bd7a20 */ /* 0x000fe20000410000 */
[----:B------:R-:W-:Y:S01]  /*fad0*/  BAR.SYNC.DEFER_BLOCKING 0x0 ;  /* 0x0000000000007b1d */ /* 0x000fe20000010000 */
[----:B------:R-:W-:Y:S01]  /*fae0*/  FMUL.FTZ R166, R11, c[0x0][0x2ec] ;  /* 0x0000bb000ba67a20 */ /* 0x000fe20000410000 */
[C---:B---3--:R-:W-:Y:S05]  /*faf0*/  HMMA.16816.F32 R20, R196.reuse, R172, R20 ;  /* 0x000000acc414723c */ /* 0x048fea0000001814 */
[----:B------:R-:W-:Y:S02]  /*fb00*/  FMUL.FTZ R167, R10, c[0x0][0x2ec] ;  /* 0x0000bb000aa77a20 */ /* 0x000fe40000410000 */
[----:B------:R2:W3:Y:S01]  /*fb10*/  MUFU.TANH R10, R166 ;  /* 0x000000a6000a7308 */ /* 0x0004e20000002400 */
[----:B------:R-:W-:Y:S01]  /*fb20*/  FMUL.FTZ R193, R15, c[0x0][0x2ec] ;  /* 0x0000bb000fc17a20 */ /* 0x000fe20000410000 */
[C---:B------:R-:W-:Y:S03]  /*fb30*/  HMMA.16816.F32 R24, R196.reuse, R174, R24 ;  /* 0x000000aec418723c */ /* 0x040fe60000001818 */
[----:B------:R-:W-:Y:S02]  /*fb40*/  FMUL.FTZ R7, R9, c[0x0][0x2ec] ;  /* 0x0000bb0009077a20 */ /* 0x000fe40000410000 */
[----:B------:R-:W-:Y:S02]  /*fb50*/  FMUL.FTZ R191, R14, c[0x0][0x2ec] ;  /* 0x0000bb000ebf7a20 */ /* 0x000fe40000410000 */
[----:B------:R-:W-:Y:S01]  /*fb60*/  FMUL.FTZ R14, R17, c[0x0][0x2ec] ;  /* 0x0000bb00110e7a20 */ /* 0x000fe20000410000 */
[----:B------:R4:W3:Y:S01]  /*fb70*/  MUFU.TANH R9, R167 ;  /* 0x000000a700097308 */ /* 0x0008e20000002400 */
[----:B------:R-:W-:Y:S03]  /*fb80*/  FMUL.FTZ R3, R5, c[0x0][0x2ec] ;  /* 0x0000bb0005037a20 */ /* 0x000fe60000410000 */
[----:B------:R-:W-:Y:S02]  /*fb90*/  FMUL.FTZ R2, R4, c[0x0][0x2ec] ;  /* 0x0000bb0004027a20 */ /* 0x000fe40000410000 */
[----:B------:R-:W-:Y:S02]  /*fba0*/  FMUL.FTZ R164, R6, c[0x0][0x2ec] ;  /* 0x0000bb0006a47a20 */ /* 0x000fe40000410000 */
[----:B------:R-:W-:Y:S02]  /*fbb0*/  FMUL.FTZ R22, R22, c[0x0][0x2ec] ;  /* 0x0000bb0016167a20 */ /* 0x000fe40000410000 */
[----:B------:R3:W3:Y:S01]  /*fbc0*/  MUFU.TANH R5, R189 ;  /* 0x000000bd00057308 */ /* 0x0006e20000002400 */
[----:B------:R-:W-:Y:S02]  /*fbd0*/  FMUL.FTZ R21, R21, c[0x0][0x2ec] ;  /* 0x0000bb0015157a20 */ /* 0x000fe40000410000 */
[----:B------:R-:W-:Y:S02]  /*fbe0*/  FMUL.FTZ R6, R8, c[0x0][0x2ec] ;  /* 0x0000bb0008067a20 */ /* 0x000fe40000410000 */
[----:B--2---:R-:W-:Y:S01]  /*fbf0*/  FMUL.FTZ R166, R19, c[0x0][0x2ec] ;  /* 0x0000bb0013a67a20 */ /* 0x004fe20000410000 */
[C---:B-1----:R-:W-:Y:S03]  /*fc00*/  HMMA.16816.F32 R28, R196.reuse, R168, R28 ;  /* 0x000000a8c41c723c */ /* 0x042fe6000000181c */
[----:B------:R-:W-:Y:S01]  /*fc10*/  FMUL.FTZ R26, R26, c[0x0][0x2ec] ;  /* 0x0000bb001a1a7a20 */ /* 0x000fe20000410000 */
[----:B------:R1:W2:Y:S01]  /*fc20*/  MUFU.TANH R15, R166 ;  /* 0x000000a6000f7308 */ /* 0x0002a20000002400 */
[----:B------:R-:W-:Y:S02]  /*fc30*/  FMUL.FTZ R11, R13, c[0x0][0x2ec] ;  /* 0x0000bb000d0b7a20 */ /* 0x000fe40000410000 */
[----:B------:R-:W-:Y:S01]  /*fc40*/  FMUL.FTZ R13, R16, c[0x0][0x2ec] ;  /* 0x0000bb00100d7a20 */ /* 0x000fe20000410000 */
[----:B------:R-:W-:Y:S04]  /*fc50*/  HMMA.16816.F32 R32, R196, R170, R32 ;  /* 0x000000aac420723c */ /* 0x000fe80000001820 */
[----:B----4-:R-:W-:Y:S02]  /*fc60*/  FMUL.FTZ R167, R18, c[0x0][0x2ec] ;  /* 0x0000bb0012a77a20 */ /* 0x010fe40000410000 */
[----:B------:R4:W2:Y:S01]  /*fc70*/  MUFU.TANH R201, R22 ;  /* 0x0000001600c97308 */ /* 0x0008a20000002400 */
[----:B------:R-:W-:Y:S02]  /*fc80*/  FMUL.FTZ R18, R23, c[0x0][0x2ec] ;  /* 0x0000bb0017127a20 */ /* 0x000fe40000410000 */
[----:B------:R-:W-:Y:S03]  /*fc90*/  FMUL.FTZ R202, R20, c[0x0][0x2ec] ;  /* 0x0000bb0014ca7a20 */ /* 0x000fe60000410000 */
[----:B---3--:R-:W-:Y:S02]  /*fca0*/  FMUL.FTZ R189, R12, c[0x0][0x2ec] ;  /* 0x0000bb000cbd7a20 */ /* 0x008fe40000410000 */
[----:B------:R-:W-:Y:S02]  /*fcb0*/  FMUL.FTZ R25, R25, c[0x0][0x2ec] ;  /* 0x0000bb0019197a20 */ /* 0x000fe40000410000 */
[----:B------:R3:W2:Y:S01]  /*fcc0*/  MUFU.TANH R17, R167 ;  /* 0x000000a700117308 */ /* 0x0006a20000002400 */
[----:B------:R-:W-:Y:S02]  /*fcd0*/  FMUL.FTZ R29, R29, c[0x0][0x2ec] ;  /* 0x0000bb001d1d7a20 */ /* 0x000fe40000410000 */
[----:B------:R-:W-:Y:S02]  /*fce0*/  FMUL.FTZ R31, R31, c[0x0][0x2ec] ;  /* 0x0000bb001f1f7a20 */ /* 0x000fe40000410000 */
[----:B-1----:R-:W-:Y:S01]  /*fcf0*/  FMUL.FTZ R166, R27, c[0x0][0x2ec] ;  /* 0x0000bb001ba67a20 */ /* 0x002fe20000410000 */
[----:B------:R-:W-:Y:S02]  /*fd00*/  MOV R27, UR10 ;  /* 0x0000000a001b7c02 */ /* 0x000fe40008000f00 */
[----:B------:R-:W-:Y:S02]  /*fd10*/  FMUL.FTZ R19, R32, c[0x0][0x2ec] ;  /* 0x0000bb0020137a20 */ /* 0x000fe40000410000 */
[----:B------:R1:W1:Y:S01]  /*fd20*/  MUFU.TANH R181, R166 ;  /* 0x000000a600b57308 */ /* 0x0002620000002400 */
[----:B------:R-:W-:Y:S02]  /*fd30*/  FMUL.FTZ R34, R34, c[0x0][0x2ec] ;  /* 0x0000bb0022227a20 */ /* 0x000fe40000410000 */
[----:B------:R-:W-:Y:S01]  /*fd40*/  FMUL.FTZ R33, R33, c[0x0][0x2ec] ;  /* 0x0000bb0021217a20 */ /* 0x000fe20000410000 */
[----:B----4-:R-:W-:Y:S04]  /*fd50*/  MOV R22, UR10 ;  /* 0x0000000a00167c02 */ /* 0x010fe80008000f00 */
[----:B------:R-:W-:Y:S02]  /*fd60*/  LEA R22, P4, R22, R36, 0x6 ;  /* 0x0000002416167211 */ /* 0x000fe400078830ff */
[----:B------:R4:W2:Y:S03]  /*fd70*/  MUFU.TANH R200, R21 ;  /* 0x0000001500c87308 */ /* 0x0008a60000002400 */
[----:B------:R-:W-:Y:S04]  /*fd80*/  IMAD.WIDE.U32 R194, R22, c[0x0][0x198], RZ ;  /* 0x0000660016c27a25 */ /* 0x000fe800078e00ff */
[----:B---3--:R-:W-:Y:S03]  /*fd90*/  FMUL.FTZ R167, R24, c[0x0][0x2ec] ;  /* 0x0000bb0018a77a20 */ /* 0x008fe60000410000 */
[----:B------:R3:W2:Y:S01]  /*fda0*/  MUFU.TANH R183, R26 ;  /* 0x0000001a00b77308 */ /* 0x0006a20000002400 */
[----:B-1----:R-:W-:Y:S04]  /*fdb0*/  MOV R166, UR10 ;  /* 0x0000000a00a67c02 */ /* 0x002fe80008000f00 */
[----:B------:R-:W-:Y:S01]  /*fdc0*/  LEA.HI.X.SX32 R23, R166, R37, 0x6, P4 ;  /* 0x00000025a6177211 */ /* 0x000fe200020f36ff */
[----:B------:R-:W-:Y:S04]  /*fdd0*/  FMUL.FTZ R166, R35, c[0x0][0x2ec] ;  /* 0x0000bb0023a67a20 */ /* 0x000fe80000410000 */
[----:B------:R1:W1:Y:S01]  /*fde0*/  MUFU.TANH R182, R167 ;  /* 0x000000a700b67308 */ /* 0x0002620000002400 */
[----:B------:R1:W5:Y:S01]  /*fdf0*/  LDL.LU.64 R36, [R1+0x18] ;  /* 0x0000180001247983 */ /* 0x0003620000300a00 */
[----:B------:R-:W-:Y:S01]  /*fe00*/  ISETP.LT.AND P4, PT, RZ, UR8, PT ;  /* 0x00000008ff007c0c */ /* 0x000fe2000bf81270 */
[----:B----4-:R-:W-:Y:S07]  /*fe10*/  FMUL.FTZ R21, R28, c[0x0][0x2ec] ;  /* 0x0000bb001c157a20 */ /* 0x010fee0000410000 */
[----:B------:R-:W4:Y:S01]  /*fe20*/  MUFU.TANH R176, R21 ;  /* 0x0000001500b07308 */ /* 0x000f220000002400 */
[----:B---3--:R-:W-:Y:S05]  /*fe30*/  LEA R26, P5, R27, R248, 0x6 ;  /* 0x000000f81b1a7211 */ /* 0x008fea00078a30ff */
[----:B------:R-:W-:Y:S04]  /*fe40*/  IMAD.WIDE.U32 R198, R26, c[0x0][0x198], RZ ;  /* 0x000066001ac67a25 */ /* 0x000fe800078e00ff */
[----:B------:R3:W2:Y:S01]  /*fe50*/  MUFU.TANH R173, R19 ;  /* 0x0000001300ad7308 */ /* 0x0006a20000002400 */
[----:B-1----:R-:W-:Y:S09]  /*fe60*/  FMUL.FTZ R167, R30, c[0x0][0x2ec] ;  /* 0x0000bb001ea77a20 */ /* 0x002ff20000410000 */
[----:B------:R1:W1:Y:S10]  /*fe70*/  MUFU.TANH R179, R167 ;  /* 0x000000a700b37308 */ /* 0x0002740000002400 */
[----:B------:R-:W2:Y:S01]  /*fe80*/  MUFU.TANH R2, R2 ;  /* 0x0000000200027308 */ /* 0x000ea20000002400 */
[----:B---3--:R-:W-:Y:S04]  /*fe90*/  IMAD R19, R23, c[0x0][0x198], RZ ;  /* 0x0000660017137a24 */ /* 0x008fe800078e02ff */
[----:B------:R-:W-:Y:S05]  /*fea0*/  IMAD R19, R22, c[0x0][0x19c], R19 ;  /* 0x0000670016137a24 */ /* 0x000fea00078e0213 */
[----:B------:R-:W3:Y:S01]  /*feb0*/  MUFU.TANH R3, R3 ;  /* 0x0000000300037308 */ /* 0x000ee20000002400 */
[----:B------:R-:W-:Y:S02]  /*fec0*/  IADD3 R30, R195, R19, RZ ;  /* 0x00000013c31e7210 */ /* 0x000fe40007ffe0ff */
[----:B-1----:R-:W-:Y:S04]  /*fed0*/  MOV R167, UR10 ;  /* 0x0000000a00a77c02 */ /* 0x002fe80008000f00 */
[----:B------:R-:W-:Y:S03]  /*fee0*/  LEA.HI.X.SX32 R27, R167, R249, 0x6, P5 ;  /* 0x000000f9a71b7211 */ /* 0x000fe600028f36ff */
[----:B------:R-:W1:Y:S02]  /*fef0*/  MUFU.TANH R164, R164 ;  /* 0x000000a400a47308 */ /* 0x000e640000002400 */
[----:B------:R-:W-:Y:S04]  /*ff00*/  IMAD R21, R27, c[0x0][0x198], RZ ;  /* 0x000066001b157a24 */ /* 0x000fe800078e02ff */
[----:B------:R-:W-:Y:S01]  /*ff10*/  IMAD R21, R26, c[0x0][0x19c], R21 ;  /* 0x000067001a157a24 */ /* 0x000fe200078e0215 */
[CC--:B------:R-:W-:Y:S03]  /*ff20*/  LEA R26, P5, R194.reuse, R252.reuse, 0x1 ;  /* 0x000000fcc21a7211 */ /* 0x0c0fe600078a08ff */
[----:B------:R1:W1:Y:S01]  /*ff30*/  MUFU.TANH R167, R34 ;  /* 0x0000002200a77308 */ /* 0x0002620000002400 */
[----:B------:R-:W-:Y:S02]  /*ff40*/  IADD3 R22, R199, R21, RZ ;  /* 0x00000015c7167210 */ /* 0x000fe40007ffe0ff */
[-C--:B------:R-:W-:Y:S07]  /*ff50*/  LEA.HI.X R27, R194, R251.reuse, R30, 0x1, P5 ;  /* 0x000000fbc21b7211 */ /* 0x080fee00028f0c1e */
[----:B------:R-:W2:Y:S10]  /*ff60*/  MUFU.TANH R6, R6 ;  /* 0x0000000600067308 */ /* 0x000eb40000002400 */
[----:B------:R-:W2:Y:S01]  /*ff70*/  MUFU.TANH R7, R7 ;  /* 0x0000000700077308 */ /* 0x000ea20000002400 */
[C---:B-1----:R-:W-:Y:S04]  /*ff80*/  LEA R34, P6, R198.reuse, R252, 0x1 ;  /* 0x000000fcc6227211 */ /* 0x042fe800078c08ff */
[----:B------:R-:W-:Y:S05]  /*ff90*/  LEA.HI.X R35, R198, R251, R22, 0x1, P6 ;  /* 0x000000fbc6237211 */ /* 0x000fea00030f0c16 */
        /* <DEDUP_REMOVED lines=9> */
[----:B------:R1:W1:Y:S10]  /*10030*/  MUFU.TANH R174, R29 ;  /* 0x0000001d00ae7308 */ /* 0x0002740000002400 */
[----:B------:R1:W1:Y:S10]  /*10040*/  MUFU.TANH R177, R31 ;  /* 0x0000001f00b17308 */ /* 0x0002740000002400 */
[----:B------:R1:W1:Y:S10]  /*10050*/  MUFU.TANH R172, R33 ;  /* 0x0000002100ac7308 */ /* 0x0002740000002400 */
[----:B------:R-:W1:Y:S02]  /*10060*/  MUFU.TANH R166, R166 ;  /* 0x000000a600a67308 */ /* 0x000e640000002400 */
[----:B-12345:R-:W-:-:S05]  /*10070*/  @P4 BRA `(.L_x_1053) ;  /* 0xffffe4d000004947 */ /* 0x03efca000383ffff */
.L_x_1052:
[----:B------:R-:W-:Y:S01]  /*10080*/  MOV R19, UR8 ;  /* 0x0000000800137c02 */ /* 0x000fe20008000f00 */
[----:B------:R-:W-:Y:S03]  /*10090*/  UIADD3 UR14, UR14, 0x1, URZ ;  /* 0x000000010e0e7890 */ /* 0x000fe6000fffe03f */
[----:B-1----:R-:W-:Y:S04]  /*100a0*/  LEA R24, R19, R236, 0x6 ;  /* 0x000000ec13187211 */ /* 0x002fe800078e30ff */
        /* <DEDUP_REMOVED lines=14> */
[----:B------:R-:W-:Y:S07]  /*10190*/  IADD3 R4, R24, 0x29, RZ ;  /* 0x0000002918047810 */ /* 0x000fee0007ffe0ff */
        /* <DEDUP_REMOVED lines=10> */
[C---:B------:R-:W-:Y:S06]  /*10240*/  FFMA.FTZ R8, R21.reuse, UR4, R2 ;  /* 0x0000000415087c23 */ /* 0x040fec0008010002 */
[----:B------:R1:W2:Y:S01]  /*10250*/  I2F R2, R26 ;  /* 0x0000001a00027306 */ /* 0x0002a20000201400 */
[----:B------:R-:W-:Y:S02]  /*10260*/  FFMA.FTZ R19, R21, UR4, R164 ;  /* 0x0000000415137c23 */ /* 0x000fe400080100a4 */
[----:B------:R-:W-:Y:S01]  /*10270*/  FFMA.FTZ R21, R12, UR4, R5 ;  /* 0x000000040c157c23 */ /* 0x000fe20008010005 */
[----:B------:R-:W-:Y:S01]  /*10280*/  IADD3 R5, R24, 0x31, RZ ;  /* 0x0000003118057810 */ /* 0x000fe20007ffe0ff */
[C---:B------:R-:W-:Y:S02]  /*10290*/  FFMA.FTZ R9, R16.reuse, UR4, R9 ;  /* 0x0000000410097c23 */ /* 0x040fe40008010009 */
        /* <DEDUP_REMOVED lines=8> */
[C---:B------:R-:W-:Y:S01]  /*10320*/  FFMA.FTZ R191, R198.reuse, UR4, R191 ;  /* 0x00000004c6bf7c23 */ /* 0x040fe200080100bf */
        /* <DEDUP_REMOVED lines=13> */
[----:B------:R-:W1:Y:S01]  /*10400*/  I2F R5, R5 ;  /* 0x0000000500057306 */ /* 0x000e620000201400 */
        /* <DEDUP_REMOVED lines=9> */
[----:B------:R-:W3:Y:S01]  /*104a0*/  I2F R6, R6 ;  /* 0x0000000600067306 */ /* 0x000ee20000201400 */
[----:B------:R-:W-:Y:S01]  /*104b0*/  FMNMX.FTZ R26, R169, R26, !PT ;  /* 0x0000001aa91a7209 */ /* 0x000fe20007810000 */
[----:B------:R-:W-:Y:S01]  /*104c0*/  FFMA.FTZ R183, R20, UR4, R183 ;  /* 0x0000000414b77c23 */ /* 0x000fe200080100b7 */
[----:B------:R-:W-:Y:S01]  /*104d0*/  FMNMX.FTZ R11, R168, R11, !PT ;  /* 0x0000000ba80b7209 */ /* 0x000fe20007810000 */
[----:B------:R-:W-:Y:S01]  /*104e0*/  FFMA.FTZ R200, R23, UR4, R200 ;  /* 0x0000000417c87c23 */ /* 0x000fe200080100c8 */
[----:B------:R-:W-:Y:S01]  /*104f0*/  FMNMX.FTZ R26, R201, R26, !PT ;  /* 0x0000001ac91a7209 */ /* 0x000fe20007810000 */
[----:B------:R-:W-:Y:S01]  /*10500*/  FFMA.FTZ R182, R20, UR4, R182 ;  /* 0x0000000414b67c23 */ /* 0x000fe200080100b6 */
[----:B------:R-:W-:Y:S01]  /*10510*/  FMNMX.FTZ R11, R202, R11, !PT ;  /* 0x0000000bca0b7209 */ /* 0x000fe20007810000 */
[----:B--2---:R-:W-:Y:S01]  /*10520*/  FFMA.FTZ R179, R2, UR4, R179 ;  /* 0x0000000402b37c23 */ /* 0x004fe200080100b3 */
[----:B------:R-:W-:Y:S01]  /*10530*/  FMNMX.FTZ R26, R199, R26, !PT ;  /* 0x0000001ac71a7209 */ /* 0x000fe20007810000 */
[----:B------:R-:W2:Y:S01]  /*10540*/  I2F R3, R24 ;  /* 0x0000001800037306 */ /* 0x000ea20000201400 */
[----:B------:R-:W-:Y:S01]  /*10550*/  FMNMX.FTZ R11, R200, R11, !PT ;  /* 0x0000000bc80b7209 */ /* 0x000fe20007810000 */
[----:B------:R-:W-:Y:S01]  /*10560*/  FFMA.FTZ R180, R4, UR4, R180 ;  /* 0x0000000404b47c23 */ /* 0x000fe200080100b4 */
[----:B------:R-:W-:Y:S01]  /*10570*/  FMNMX.FTZ R26, R183, R26, !PT ;  /* 0x0000001ab71a7209 */ /* 0x000fe20007810000 */
[----:B-1----:R-:W-:Y:S01]  /*10580*/  FFMA.FTZ R177, R5, UR4, R177 ;  /* 0x0000000405b17c23 */ /* 0x002fe200080100b1 */
[----:B------:R-:W-:Y:S01]  /*10590*/  FMNMX.FTZ R11, R182, R11, !PT ;  /* 0x0000000bb60b7209 */ /* 0x000fe20007810000 */
[----:B------:R-:W-:Y:S01]  /*105a0*/  FFMA.FTZ R176, R2, UR4, R176 ;  /* 0x0000000402b07c23 */ /* 0x000fe200080100b0 */
[----:B------:R-:W-:Y:S01]  /*105b0*/  FMNMX.FTZ R26, R181, R26, !PT ;  /* 0x0000001ab51a7209 */ /* 0x000fe20007810000 */
[----:B------:R-:W-:Y:S01]  /*105c0*/  FFMA.FTZ R174, R5, UR4, R174 ;  /* 0x0000000405ae7c23 */ /* 0x000fe200080100ae */
[----:B------:R-:W-:Y:S01]  /*105d0*/  FMNMX.FTZ R11, R180, R11, !PT ;  /* 0x0000000bb40b7209 */ /* 0x000fe20007810000 */
[----:B------:R-:W-:Y:S01]  /*105e0*/  LDSM.16.MT88.4 R28, [R225+0x18000] ;  /* 0x01800000e11c783b */ /* 0x000fe20000004200 */
[----:B------:R-:W-:Y:S02]  /*105f0*/  FMNMX.FTZ R26, R179, R26, !PT ;  /* 0x0000001ab31a7209 */ /* 0x000fe40007810000 */
[----:B------:R-:W-:Y:S01]  /*10600*/  FMNMX.FTZ R13, R176, R11, !PT ;  /* 0x0000000bb00d7209 */ /* 0x000fe20007810000 */
[C---:B---3--:R-:W-:Y:S01]  /*10610*/  FFMA.FTZ R167, R6.reuse, UR4, R167 ;  /* 0x0000000406a77c23 */ /* 0x048fe200080100a7 */
[----:B------:R-:W-:Y:S01]  /*10620*/  FMNMX.FTZ R2, R177, R26, !PT ;  /* 0x0000001ab1027209 */ /* 0x000fe20007810000 */
[----:B------:R-:W-:Y:S03]  /*10630*/  FFMA.FTZ R173, R6, UR4, R173 ;  /* 0x0000000406ad7c23 */ /* 0x000fe600080100ad */
[----:B------:R-:W-:Y:S02]  /*10640*/  FMNMX.FTZ R5, R167, R2, !PT ;  /* 0x00000002a7057209 */ /* 0x000fe40007810000 */
[----:B------:R-:W-:Y:S01]  /*10650*/  FMNMX.FTZ R2, R174, R13, !PT ;  /* 0x0000000dae027209 */ /* 0x000fe20007810000 */
[----:B--2---:R-:W-:Y:S03]  /*10660*/  FFMA.FTZ R166, R3, UR4, R166 ;  /* 0x0000000403a67c23 */ /* 0x004fe600080100a6 */
[----:B------:R-:W-:Y:S01]  /*10670*/  FMNMX.FTZ R13, R173, R2, !PT ;  /* 0x00000002ad0d7209 */ /* 0x000fe20007810000 */
[----:B------:R-:W-:Y:S01]  /*10680*/  FFMA.FTZ R172, R3, UR4, R172 ;  /* 0x0000000403ac7c23 */ /* 0x000fe200080100ac */
[----:B------:R-:W-:Y:S04]  /*10690*/  FMNMX.FTZ R4, R166, R5, !PT ;  /* 0x00000005a6047209 */ /* 0x000fe80007810000 */
[----:B------:R-:W-:Y:S01]  /*106a0*/  FMNMX.FTZ R11, R172, R13, !PT ;  /* 0x0000000dac0b7209 */ /* 0x000fe20007810000 */
        /* <DEDUP_REMOVED lines=20> */
[--C-:B------:R-:W-:Y:S01]  /*107f0*/  FFMA.FTZ R184, R9, c[0x0][0x23c], -R178.reuse ;  /* 0x00008f0009b87a23 */ /* 0x100fe200000108b2 */
[----:B------:R-:W-:Y:S01]  /*10800*/  LDSM.16.MT88.4 R20, [R226+0x18000] ;  /* 0x01800000e214783b */ /* 0x000fe20000004200 */
[--C-:B------:R-:W-:Y:S02]  /*10810*/  FFMA.FTZ R189, R12, c[0x0][0x23c], -R175.reuse ;  /* 0x00008f000cbd7a23 */ /* 0x100fe400000108af */
[--C-:B------:R-:W-:Y:S02]  /*10820*/  FFMA.FTZ R165, R10, c[0x0][0x23c], -R178.reuse ;  /* 0x00008f000aa57a23 */ /* 0x100fe400000108b2 */
[--C-:B------:R-:W-:Y:S02]  /*10830*/  FFMA.FTZ R190, R8, c[0x0][0x23c], -R175.reuse ;  /* 0x00008f0008be7a23 */ /* 0x100fe400000108af */
[--C-:B------:R-:W-:Y:S01]  /*10840*/  FFMA.FTZ R188, R16, c[0x0][0x23c], -R175.reuse ;  /* 0x00008f0010bc7a23 */ /* 0x100fe200000108af */
[----:B------:R-:W2:Y:S01]  /*10850*/  LDSM.16.MT88.4 R12, [R228+0x18000] ;  /* 0x01800000e40c783b */ /* 0x000ea20000004200 */
[--C-:B------:R-:W-:Y:S01]  /*10860*/  FFMA.FTZ R187, R7, c[0x0][0x23c], -R175.reuse ;  /* 0x00008f0007bb7a23 */ /* 0x100fe200000108af */
[----:B------:R-:W-:Y:S01]  /*10870*/  MUFU.EX2 R186, R186 ;  /* 0x000000ba00ba7308 */ /* 0x000fe20000000800 */
[----:B------:R-:W-:Y:S02]  /*10880*/  FMUL.FTZ R4, R2, c[0x0][0x23c] ;  /* 0x00008f0002047a20 */ /* 0x000fe40000410000 */
[--C-:B------:R-:W-:Y:S02]  /*10890*/  FFMA.FTZ R194, R169, c[0x0][0x23c], -R178.reuse ;  /* 0x00008f00a9c27a23 */ /* 0x100fe400000108b2 */
[--C-:B------:R-:W-:Y:S02]  /*108a0*/  FFMA.FTZ R197, R170, c[0x0][0x23c], -R175.reuse ;  /* 0x00008f00aac57a23 */ /* 0x100fe400000108af */
[--C-:B------:R-:W-:Y:S02]  /*108b0*/  FFMA.FTZ R206, R181, c[0x0][0x23c], -R178.reuse ;  /* 0x00008f00b5ce7a23 */ /* 0x100fe400000108b2 */
[--C-:B------:R-:W-:Y:S01]  /*108c0*/  FFMA.FTZ R205, R180, c[0x0][0x23c], -R175.reuse ;  /* 0x00008f00b4cd7a23 */ /* 0x100fe200000108af */
[----:B------:R-:W3:Y:S01]  /*108d0*/  MUFU.EX2 R2, R4 ;  /* 0x0000000400027308 */ /* 0x000ee20000000800 */
[--C-:B------:R-:W-:Y:S02]  /*108e0*/  FFMA.FTZ R177, R177, c[0x0][0x23c], -R178.reuse ;  /* 0x00008f00b1b17a23 */ /* 0x100fe400000108b2 */
[C---:B-1----:R-:W-:Y:S02]  /*108f0*/  FMUL.FTZ R6, R0.reuse, R162 ;  /* 0x000000a200067220 */ /* 0x042fe40000410000 */
        /* <DEDUP_REMOVED lines=34> */
[----:B---3--:R-:W-:Y:S01]  /*10b20*/  F2FP.PACK_AB R163, R165, R184 ;  /* 0x000000b8a5a3723e */ /* 0x008fe200000000ff */
[C---:B------:R-:W-:Y:S02]  /*10b30*/  FMUL.FTZ R40, R2.reuse, R40 ;  /* 0x0000002802287220 */ /* 0x040fe40000410000 */
[----:B------:R-:W-:Y:S02]  /*10b40*/  FMUL.FTZ R41, R2, R41 ;  /* 0x0000002902297220 */ /* 0x000fe40000410000 */
[C---:B------:R-:W-:Y:S01]  /*10b50*/  FMUL.FTZ R46, R0.reuse, R46 ;  /* 0x0000002e002e7220 */ /* 0x040fe20000410000 */
[----:B------:R-:W-:Y:S01]  /*10b60*/  MUFU.EX2 R188, R188 ;  /* 0x000000bc00bc7308 */ /* 0x000fe20000000800 */
[----:B------:R-:W-:Y:S01]  /*10b70*/  FMUL.FTZ R47, R0, R47 ;  /* 0x0000002f002f7220 */ /* 0x000fe20000410000 */
[----:B------:R-:W-:Y:S01]  /*10b80*/  LDSM.16.MT88.4 R148, [R224+0x18800] ;  /* 0x01880000e094783b */ /* 0x000fe20000004200 */
        /* <DEDUP_REMOVED lines=21> */
[--C-:B------:R-:W-:Y:S02]  /*10ce0*/  FFMA.FTZ R176, R176, c[0x0][0x23c], -R175.reuse ;  /* 0x00008f00b0b07a23 */ /* 0x100fe400000108af */
[--C-:B------:R-:W-:Y:S02]  /*10cf0*/  FFMA.FTZ R207, R179, c[0x0][0x23c], -R178.reuse ;  /* 0x00008f00b3cf7a23 */ /* 0x100fe400000108b2 */
[C---:B------:R-:W-:Y:S01]  /*10d00*/  FMUL.FTZ R60, R2.reuse, R60 ;  /* 0x0000003c023c7220 */ /* 0x040fe20000410000 */
[----:B------:R-:W-:Y:S01]  /*10d10*/  MUFU.EX2 R206, R206 ;  /* 0x000000ce00ce7308 */ /* 0x000fe20000000800 */
[C---:B--2---:R-:W-:Y:S05]  /*10d20*/  HMMA.16816.F32 R4, R160.reuse, R12, R4 ;  /* 0x0000000ca004723c */ /* 0x044fea0000001804 */
[C---:B------:R-:W-:Y:S02]  /*10d30*/  FMUL.FTZ R61, R2.reuse, R61 ;  /* 0x0000003d023d7220 */ /* 0x040fe40000410000 */
[C---:B------:R-:W-:Y:S01]  /*10d40*/  FMUL.FTZ R12, R2.reuse, R152 ;  /* 0x00000098020c7220 */ /* 0x040fe20000410000 */
[C---:B------:R-:W-:Y:S01]  /*10d50*/  HMMA.16816.F32 R8, R160.reuse, R14, R8 ;  /* 0x0000000ea008723c */ /* 0x040fe20000001808 */
[----:B------:R-:W-:Y:S03]  /*10d60*/  MUFU.EX2 R205, R205 ;  /* 0x000000cd00cd7308 */ /* 0x000fe60000000800 */
[----:B------:R-:W-:Y:S02]  /*10d70*/  FMUL.FTZ R13, R2, R153 ;  /* 0x00000099020d7220 */ /* 0x000fe40000410000 */
[C---:B------:R-:W-:Y:S02]  /*10d80*/  FMUL.FTZ R66, R0.reuse, R66 ;  /* 0x0000004200427220 */ /* 0x040fe40000410000 */
[C---:B------:R-:W-:Y:S03]  /*10d90*/  FMUL.FTZ R14, R0.reuse, R154 ;  /* 0x0000009a000e7220 */ /* 0x040fe60000410000 */
[----:B------:R-:W-:Y:S01]  /*10da0*/  MUFU.EX2 R207, R207 ;  /* 0x000000cf00cf7308 */ /* 0x000fe20000000800 */
        /* <DEDUP_REMOVED lines=99> */
[--C-:B------:R-:W-:Y:S02]  /*113e0*/  FFMA.FTZ R191, R191, c[0x0][0x23c], -R178.reuse ;  /* 0x00008f00bfbf7a23 */ /* 0x100fe400000108b2 */
[--C-:B------:R-:W-:Y:S02]  /*113f0*/  FFMA.FTZ R192, R193, c[0x0][0x23c], -R178.reuse ;  /* 0x00008f00c1c07a23 */ /* 0x100fe400000108b2 */
[C---:B------:R-:W-:Y:S01]  /*11400*/  HMMA.16816.F32 R104, R160.reuse, R134, R104 ;  /* 0x00000086a068723c */ /* 0x040fe20000001868 */
[----:B------:R-:W2:Y:S01]  /*11410*/  LDSM.16.MT88.4 R132, [R224+0x1e000] ;  /* 0x01e00000e084783b */ /* 0x000ea20000004200 */
[----:B------:R-:W-:Y:S02]  /*11420*/  MUFU.EX2 R191, R191 ;  /* 0x000000bf00bf7308 */ /* 0x000fe40000000800 */
[--C-:B------:R-:W-:Y:S02]  /*11430*/  FFMA.FTZ R193, R171, c[0x0][0x23c], -R178.reuse ;  /* 0x00008f00abc17a23 */ /* 0x100fe400000108b2 */
[--C-:B------:R-:W-:Y:S02]  /*11440*/  FFMA.FTZ R195, R198, c[0x0][0x23c], -R175.reuse ;  /* 0x00008f00c6c37a23 */ /* 0x100fe400000108af */
[C---:B---3--:R-:W-:Y:S04]  /*11450*/  HMMA.16816.F32 R108, R160.reuse, R140, R108 ;  /* 0x0000008ca06c723c */ /* 0x048fe8000000186c */
[--C-:B------:R-:W-:Y:S01]  /*11460*/  FFMA.FTZ R198, R168, c[0x0][0x23c], -R175.reuse ;  /* 0x00008f00a8c67a23 */ /* 0x100fe200000108af */
[----:B------:R-:W3:Y:S01]  /*11470*/  MUFU.EX2 R192, R192 ;  /* 0x000000c000c07308 */ /* 0x000ee20000000800 */
[----:B------:R-:W-:Y:S01]  /*11480*/  LDSM.16.MT88.4 R168, [R226+0x1c800] ;  /* 0x01c80000e2a8783b */ /* 0x000fe20000004200 */
[--C-:B------:R-:W-:Y:S01]  /*11490*/  FFMA.FTZ R196, R196, c[0x0][0x23c], -R175.reuse ;  /* 0x00008f00c4c47a23 */ /* 0x100fe200000108af */
[C---:B------:R-:W-:Y:S04]  /*114a0*/  HMMA.16816.F32 R112, R160.reuse, R142, R112 ;  /* 0x0000008ea070723c */ /* 0x040fe80000001870 */
[C---:B------:R-:W-:Y:S02]  /*114b0*/  FMUL.FTZ R122, R0.reuse, R122 ;  /* 0x0000007a007a7220 */ /* 0x040fe40000410000 */
[----:B------:R-:W4:Y:S01]  /*114c0*/  LDSM.16.MT88.4 R140, [R228+0x18800] ;  /* 0x01880000e48c783b */ /* 0x000f220000004200 */
[----:B------:R-:W-:Y:S01]  /*114d0*/  FMUL.FTZ R123, R0, R123 ;  /* 0x0000007b007b7220 */ /* 0x000fe20000410000 */
[----:B------:R-:W-:Y:S01]  /*114e0*/  MUFU.EX2 R193, R193 ;  /* 0x000000c100c17308 */ /* 0x000fe20000000800 */
[C---:B-1----:R-:W-:Y:S03]  /*114f0*/  HMMA.16816.F32 R116, R160.reuse, R136, R116 ;  /* 0x00000088a074723c */ /* 0x042fe60000001874 */
[C---:B------:R-:W-:Y:S02]  /*11500*/  FMUL.FTZ R120, R2.reuse, R120 ;  /* 0x0000007802787220 */ /* 0x040fe40000410000 */
[----:B------:R-:W-:Y:S02]  /*11510*/  FMUL.FTZ R121, R2, R121 ;  /* 0x0000007902797220 */ /* 0x000fe40000410000 */
[C---:B------:R-:W-:Y:S02]  /*11520*/  FMUL.FTZ R126, R0.reuse, R126 ;  /* 0x0000007e007e7220 */ /* 0x040fe40000410000 */
[----:B------:R-:W-:Y:S03]  /*11530*/  MUFU.EX2 R195, R195 ;  /* 0x000000c300c37308 */ /* 0x000fe60000000800 */
[C---:B------:R-:W-:Y:S01]  /*11540*/  HMMA.16816.F32 R120, R160.reuse, R138, R120 ;  /* 0x0000008aa078723c */ /* 0x040fe20000001878 */
[----:B------:R-:W1:Y:S02]  /*11550*/  LDSM.16.MT88.4 R136, [R226+0x18800] ;  /* 0x01880000e288783b */ /* 0x000e640000004200 */
[----:B------:R-:W-:Y:S02]  /*11560*/  FMUL.FTZ R127, R0, R127 ;  /* 0x0000007f007f7220 */ /* 0x000fe40000410000 */
[C---:B------:R-:W-:Y:S02]  /*11570*/  FMUL.FTZ R124, R2.reuse, R124 ;  /* 0x0000007c027c7220 */ /* 0x040fe40000410000 */
[----:B------:R-:W5:Y:S01]  /*11580*/  MUFU.EX2 R196, R196 ;  /* 0x000000c400c47308 */ /* 0x000f620000000800 */
[----:B------:R-:W-:Y:S04]  /*11590*/  FMUL.FTZ R125, R2, R125 ;  /* 0x0000007d027d7220 */ /* 0x000fe80000410000 */
[C---:B------:R-:W-:Y:S02]  /*115a0*/  FMUL.FTZ R130, R0.reuse, R130 ;  /* 0x0000008200827220 */ /* 0x040fe40000410000 */
[----:B------:R-:W-:Y:S01]  /*115b0*/  FMUL.FTZ R131, R0, R131 ;  /* 0x0000008300837220 */ /* 0x000fe20000410000 */
[C---:B--2---:R-:W-:Y:S02]  /*115c0*/  HMMA.16816.F32 R124, R160.reuse, R132, R124 ;  /* 0x00000084a07c723c */ /* 0x044fe4000000187c */
[----:B------:R-:W2:Y:S01]  /*115d0*/  MUFU.EX2 R198, R198 ;  /* 0x000000c600c67308 */ /* 0x000ea20000000800 */
[C---:B------:R-:W-:Y:S02]  /*115e0*/  FMUL.FTZ R128, R2.reuse, R128 ;  /* 0x0000008002807220 */ /* 0x040fe40000410000 */
[----:B------:R-:W-:Y:S02]  /*115f0*/  FMUL.FTZ R129, R2, R129 ;  /* 0x0000008102817220 */ /* 0x000fe40000410000 */
[----:B---3--:R-:W-:Y:S01]  /*11600*/  F2FP.PACK_AB R133, R192, R191 ;  /* 0x000000bfc085723e */ /* 0x008fe200000000ff */
[--C-:B------:R-:W-:Y:S04]  /*11610*/  FFMA.FTZ R201, R201, c[0x0][0x23c], -R178.reuse ;  /* 0x00008f00c9c97a23 */ /* 0x100fe800000108b2 */
[----:B------:R-:W-:Y:S01]  /*11620*/  HMMA.16816.F32 R128, R160, R134, R128 ;  /* 0x00000086a080723c */ /* 0x000fe20000001880 */
[----:B------:R-:W3:Y:S01]  /*11630*/  LDSM.16.MT88.4 R160, [R225+0x1a800] ;  /* 0x01a80000e1a0783b */ /* 0x000ee20000004200 */
[----:B------:R-:W-:Y:S01]  /*11640*/  MUFU.EX2 R201, R201 ;  /* 0x000000c900c97308 */ /* 0x000fe20000000800 */
[--C-:B------:R-:W-:Y:S01]  /*11650*/  FFMA.FTZ R204, R199, c[0x0][0x23c], -R178.reuse ;  /* 0x00008f00c7cc7a23 */ /* 0x100fe200000108b2 */
[----:B-----5:R-:W-:Y:S01]  /*11660*/  F2FP.PACK_AB R132, R196, R195 ;  /* 0x000000c3c484723e */ /* 0x020fe200000000ff */
[--C-:B------:R-:W-:Y:S02]  /*11670*/  FFMA.FTZ R199, R183, c[0x0][0x23c], -R178.reuse ;  /* 0x00008f00b7c77a23 */ /* 0x100fe400000108b2 */
[----:B------:R-:W-:Y:S01]  /*11680*/  F2FP.PACK_AB R135, R194, R193 ;  /* 0x000000c1c287723e */ /* 0x000fe200000000ff */
[--C-:B------:R-:W-:Y:S04]  /*11690*/  FFMA.FTZ R202, R202, c[0x0][0x23c], -R175.reuse ;  /* 0x00008f00caca7a23 */ /* 0x100fe800000108af */
[--C-:B------:R-:W-:Y:S01]  /*116a0*/  FFMA.FTZ R203, R200, c[0x0][0x23c], -R175.reuse ;  /* 0x00008f00c8cb7a23 */ /* 0x100fe200000108af */
[----:B------:R-:W-:Y:S01]  /*116b0*/  MUFU.EX2 R204, R204 ;  /* 0x000000cc00cc7308 */ /* 0x000fe20000000800 */
[----:B--2---:R-:W-:Y:S01]  /*116c0*/  F2FP.PACK_AB R134, R198, R197 ;  /* 0x000000c5c686723e */ /* 0x004fe200000000ff */
[--C-:B------:R-:W-:Y:S02]  /*116d0*/  FFMA.FTZ R200, R182, c[0x0][0x23c], -R175.reuse ;  /* 0x00008f00b6c87a23 */ /* 0x100fe400000108af */
[----:B------:R-:W-:Y:S01]  /*116e0*/  LDSM.16.MT88.4 R180, [R228+0x1b800] ;  /* 0x01b80000e4b4783b */ /* 0x000fe20000004200 */
[--C-:B------:R-:W-:Y:S02]  /*116f0*/  FFMA.FTZ R167, R167, c[0x0][0x23c], -R178.reuse ;  /* 0x00008f00a7a77a23 */ /* 0x100fe400000108b2 */
[----:B------:R-:W-:Y:S01]  /*11700*/  FFMA.FTZ R178, R166, c[0x0][0x23c], -R178 ;  /* 0x00008f00a6b27a23 */ /* 0x000fe200000108b2 */
[C---:B----4-:R-:W-:Y:S02]  /*11710*/  HMMA.16816.F32 R4, R132.reuse, R140, R4 ;  /* 0x0000008c8404723c */ /* 0x050fe40000001804 */
[----:B------:R-:W-:Y:S06]  /*11720*/  MUFU.EX2 R199, R199 ;  /* 0x000000c700c77308 */ /* 0x000fec0000000800 */
[C---:B------:R-:W-:Y:S01]  /*11730*/  HMMA.16816.F32 R8, R132.reuse, R142, R8 ;  /* 0x0000008e8408723c */ /* 0x040fe20000001808 */
[----:B------:R-:W2:Y:S03]  /*11740*/  LDSM.16.MT88.4 R140, [R224+0x1a800] ;  /* 0x01a80000e08c783b */ /* 0x000ea60000004200 */
[----:B------:R-:W-:Y:S04]  /*11750*/  MUFU.EX2 R166, R178 ;  /* 0x000000b200a67308 */ /* 0x000fe80000000800 */
[C---:B-1----:R-:W-:Y:S06]  /*11760*/  HMMA.16816.F32 R12, R132.reuse, R136, R12 ;  /* 0x00000088840c723c */ /* 0x042fec000000180c */
[----:B------:R-:W-:Y:S02]  /*11770*/  MUFU.EX2 R202, R202 ;  /* 0x000000ca00ca7308 */ /* 0x000fe40000000800 */
[C---:B------:R-:W-:Y:S01]  /*11780*/  HMMA.16816.F32 R16, R132.reuse, R138, R16 ;  /* 0x0000008a8410723c */ /* 0x040fe20000001810 */
[----:B------:R-:W1:Y:S07]  /*11790*/  LDSM.16.MT88.4 R136, [R228+0x1c800] ;  /* 0x01c80000e488783b */ /* 0x000e6e0000004200 */
[C---:B------:R-:W-:Y:S01]  /*117a0*/  HMMA.16816.F32 R20, R132.reuse, R144, R20 ;  /* 0x000000908414723c */ /* 0x040fe20000001814 */
[----:B------:R-:W-:Y:S07]  /*117b0*/  MUFU.EX2 R203, R203 ;  /* 0x000000cb00cb7308 */ /* 0x000fee0000000800 */
[C---:B------:R-:W-:Y:S01]  /*117c0*/  HMMA.16816.F32 R24, R132.reuse, R146, R24 ;  /* 0x000000928418723c */ /* 0x040fe20000001818 */
[----:B------:R-:W4:Y:S02]  /*117d0*/  LDSM.16.MT88.4 R144, [R225+0x1c800] ;  /* 0x01c80000e190783b */ /* 0x000f240000004200 */
[----:B------:R-:W-:Y:S05]  /*117e0*/  MUFU.EX2 R200, R200 ;  /* 0x000000c800c87308 */ /* 0x000fea0000000800 */
[C---:B------:R-:W-:Y:S05]  /*117f0*/  HMMA.16816.F32 R28, R132.reuse, R148, R28 ;  /* 0x00000094841c723c */ /* 0x040fea000000181c */
[----:B------:R-:W5:Y:S03]  /*11800*/  MUFU.EX2 R167, R167 ;  /* 0x000000a700a77308 */ /* 0x000f660000000800 */
        /* <DEDUP_REMOVED lines=10> */
[----:B------:R-:W-:Y:S07]  /*118b0*/  MUFU.EX2 R162, R176 ;  /* 0x000000b000a27308 */ /* 0x000fee0000000800 */
[C---:B--2---:R-:W-:Y:S08]  /*118c0*/  HMMA.16816.F32 R60, R132.reuse, R140, R60 ;  /* 0x0000008c843c723c */ /* 0x044ff0000000183c */
[C---:B------:R-:W-:Y:S01]  /*118d0*/  HMMA.16816.F32 R64, R132.reuse, R142, R64 ;  /* 0x0000008e8440723c */ /* 0x040fe20000001840 */
[----:B------:R-:W-:Y:S07]  /*118e0*/  LDSM.16.MT88.4 R140, [R226+0x1e800] ;  /* 0x01e80000e28c783b */ /* 0x000fee0000004200 */
[C---:B-1----:R-:W-:Y:S08]  /*118f0*/  HMMA.16816.F32 R68, R132.reuse, R136, R68 ;  /* 0x000000888444723c */ /* 0x042ff00000001844 */
[C---:B------:R-:W-:Y:S01]  /*11900*/  HMMA.16816.F32 R72, R132.reuse, R138, R72 ;  /* 0x0000008a8448723c */ /* 0x040fe20000001848 */
[----:B------:R-:W1:Y:S07]  /*11910*/  LDSM.16.MT88.4 R136, [R228+0x1e800] ;  /* 0x01e80000e488783b */ /* 0x000e6e0000004200 */
[C---:B------:R-:W-:Y:S01]  /*11920*/  HMMA.16816.F32 R76, R132.reuse, R168, R76 ;  /* 0x000000a8844c723c */ /* 0x040fe2000000184c */
[----:B------:R2:W3:Y:S07]  /*11930*/  MUFU.EX2 R169, R177 ;  /* 0x000000b100a97308 */ /* 0x0004ee0000000800 */
[C---:B------:R-:W-:Y:S07]  /*11940*/  HMMA.16816.F32 R80, R132.reuse, R170, R80 ;  /* 0x000000aa8450723c */ /* 0x040fee0000001850 */
[----:B-----5:R-:W-:Y:S01]  /*11950*/  F2FP.PACK_AB R171, R166, R167 ;  /* 0x000000a7a6ab723e */ /* 0x020fe200000000ff */
[C---:B----4-:R-:W-:Y:S08]  /*11960*/  HMMA.16816.F32 R84, R132.reuse, R144, R84 ;  /* 0x000000908454723c */ /* 0x050ff00000001854 */
[C---:B------:R-:W-:Y:S01]  /*11970*/  HMMA.16816.F32 R88, R132.reuse, R146, R88 ;  /* 0x000000928458723c */ /* 0x040fe20000001858 */
[----:B------:R-:W4:Y:S07]  /*11980*/  LDSM.16.MT88.4 R144, [R225+0x1e800] ;  /* 0x01e80000e190783b */ /* 0x000f2e0000004200 */
[C---:B------:R-:W-:Y:S01]  /*11990*/  HMMA.16816.F32 R92, R132.reuse, R148, R92 ;  /* 0x00000094845c723c */ /* 0x040fe2000000185c */
[----:B--2---:R-:W-:Y:S07]  /*119a0*/  LDSM.16.MT88.4 R176, [R224+0x19800] ;  /* 0x01980000e0b0783b */ /* 0x004fee0000004200 */
        /* <DEDUP_REMOVED lines=8> */
[C---:B----4-:R-:W-:Y:S08]  /*11a30*/  HMMA.16816.F32 R116, R132.reuse, R144, R116 ;  /* 0x000000908474723c */ /* 0x050ff00000001874 */
[C---:B------:R-:W-:Y:S01]  /*11a40*/  HMMA.16816.F32 R120, R132.reuse, R146, R120 ;  /* 0x000000928478723c */ /* 0x040fe20000001878 */
[----:B------:R-:W4:Y:S07]  /*11a50*/  LDSM.16.MT88.4 R144, [R224+0x19000] ;  /* 0x01900000e090783b */ /* 0x000f2e0000004200 */
[C---:B--2---:R-:W-:Y:S08]  /*11a60*/  HMMA.16816.F32 R124, R132.reuse, R148, R124 ;  /* 0x00000094847c723c */ /* 0x044ff0000000187c */
[----:B------:R-:W-:Y:S01]  /*11a70*/  HMMA.16816.F32 R128, R132, R150, R128 ;  /* 0x000000968480723c */ /* 0x000fe20000001880 */
[----:B------:R-:W-:Y:S06]  /*11a80*/  LDSM.16.MT88.4 R148, [R226+0x1b000] ;  /* 0x01b00000e294783b */ /* 0x000fec0000004200 */
[----:B------:R-:W-:Y:S02]  /*11a90*/  F2FP.PACK_AB R133, R204, R201 ;  /* 0x000000c9cc85723e */ /* 0x000fe400000000ff */
[----:B------:R-:W-:Y:S03]  /*11aa0*/  F2FP.PACK_AB R135, R206, R199 ;  /* 0x000000c7ce87723e */ /* 0x000fe600000000ff */
[----:B------:R-:W-:Y:S02]  /*11ab0*/  F2FP.PACK_AB R132, R203, R202 ;  /* 0x000000cacb84723e */ /* 0x000fe400000000ff */
[----:B------:R-:W-:Y:S07]  /*11ac0*/  F2FP.PACK_AB R134, R205, R200 ;  /* 0x000000c8cd86723e */ /* 0x000fee00000000ff */
[C---:B-1----:R-:W-:Y:S08]  /*11ad0*/  HMMA.16816.F32 R4, R132.reuse, R136, R4 ;  /* 0x000000888404723c */ /* 0x042ff00000001804 */
        /* <DEDUP_REMOVED lines=16> */
[----:B------:R-:W1:Y:S07]  /*11be0*/  LDSM.16.MT88.4 R148, [R224+0x1d000] ;  /* 0x01d00000e094783b */ /* 0x000e6e0000004200 */
[C---:B------:R-:W-:Y:S08]  /*11bf0*/  HMMA.16816.F32 R52, R132.reuse, R156, R52 ;  /* 0x0000009c8434723c */ /* 0x040ff00000001834 */
[C---:B------:R-:W-:Y:S01]  /*11c00*/  HMMA.16816.F32 R56, R132.reuse, R158, R56 ;  /* 0x0000009e8438723c */ /* 0x040fe20000001838 */
[----:B------:R-:W-:Y:S07]  /*11c10*/  LDSM.16.MT88.4 R156, [R228+0x19800] ;  /* 0x01980000e49c783b */ /* 0x000fee0000004200 */
[C---:B--2---:R-:W-:Y:S07]  /*11c20*/  HMMA.16816.F32 R60, R132.reuse, R152, R60 ;  /* 0x00000098843c723c */ /* 0x044fee000000183c */
[--C-:B------:R-:W-:Y:S01]  /*11c30*/  FFMA.FTZ R153, R174, c[0x0][0x23c], -R175.reuse ;  /* 0x00008f00ae997a23 */ /* 0x100fe200000108af */
[C---:B------:R-:W-:Y:S03]  /*11c40*/  HMMA.16816.F32 R64, R132.reuse, R154, R64 ;  /* 0x0000009a8440723c */ /* 0x040fe60000001840 */
[----:B------:R-:W2:Y:S01]  /*11c50*/  MUFU.EX2 R163, R153 ;  /* 0x0000009900a37308 */ /* 0x000ea20000000800 */
[--C-:B------:R-:W-:Y:S02]  /*11c60*/  FFMA.FTZ R152, R173, c[0x0][0x23c], -R175.reuse ;  /* 0x00008f00ad987a23 */ /* 0x100fe400000108af */
[----:B------:R-:W-:Y:S02]  /*11c70*/  FFMA.FTZ R175, R172, c[0x0][0x23c], -R175 ;  /* 0x00008f00acaf7a23 */ /* 0x000fe400000108af */
[C---:B-----5:R-:W-:Y:S05]  /*11c80*/  HMMA.16816.F32 R68, R132.reuse, R140, R68 ;  /* 0x0000008c8444723c */ /* 0x060fea0000001844 */
[----:B------:R5:W1:Y:S03]  /*11c90*/  MUFU.EX2 R160, R175 ;  /* 0x000000af00a07308 */ /* 0x000a660000000800 */
[C---:B------:R-:W-:Y:S01]  /*11ca0*/  HMMA.16816.F32 R72, R132.reuse, R142, R72 ;  /* 0x0000008e8448723c */ /* 0x040fe20000001848 */
[----:B------:R-:W2:Y:S06]  /*11cb0*/  LDSM.16.MT88.4 R140, [R228+0x1f000] ;  /* 0x01f00000e48c783b */ /* 0x000eac0000004200 */
[----:B------:R-:W2:Y:S01]  /*11cc0*/  MUFU.EX2 R161, R152 ;  /* 0x0000009800a17308 */ /* 0x000ea20000000800 */
[C---:B----4-:R-:W-:Y:S08]  /*11cd0*/  HMMA.16816.F32 R76, R132.reuse, R144, R76 ;  /* 0x00000090844c723c */ /* 0x050ff0000000184c */
[C---:B------:R-:W-:Y:S01]  /*11ce0*/  HMMA.16816.F32 R80, R132.reuse, R146, R80 ;  /* 0x000000928450723c */ /* 0x040fe20000001850 */
[----:B------:R-:W4:Y:S07]  /*11cf0*/  LDSM.16.MT88.4 R144, [R226+0x1f000] ;  /* 0x01f00000e290783b */ /* 0x000f2e0000004200 */
[C---:B-1----:R-:W-:Y:S01]  /*11d00*/  HMMA.16816.F32 R84, R132.reuse, R136, R84 ;  /* 0x000000888454723c */ /* 0x042fe20000001854 */
[----:B-----5:R-:W-:Y:S07]  /*11d10*/  LDSM.16.MT88.4 R172, [R225+0x19800] ;  /* 0x01980000e1ac783b */ /* 0x020fee0000004200 */
        /* <DEDUP_REMOVED lines=9> */
[C---:B------:R-:W-:Y:S08]  /*11db0*/  HMMA.16816.F32 R112, R132.reuse, R146, R112 ;  /* 0x000000928470723c */ /* 0x040ff00000001870 */
[C---:B-1----:R-:W-:Y:S07]  /*11dc0*/  HMMA.16816.F32 R116, R132.reuse, R136, R116 ;  /* 0x000000888474723c */ /* 0x042fee0000001874 */
[----:B---3--:R-:W-:Y:S01]  /*11dd0*/  MOV R137, R169 ;  /* 0x000000a900897202 */ /* 0x008fe20000000f00 */
[C---:B------:R-:W-:Y:S04]  /*11de0*/  HMMA.16816.F32 R120, R132.reuse, R138, R120 ;  /* 0x0000008a8478723c */ /* 0x040fe80000001878 */
[----:B------:R-:W-:Y:S04]  /*11df0*/  F2FP.PACK_AB R169, R137, R207 ;  /* 0x000000cf89a9723e */ /* 0x000fe800000000ff */
[C---:B-----5:R-:W-:Y:S08]  /*11e00*/  HMMA.16816.F32 R124, R132.reuse, R148, R124 ;  /* 0x00000094847c723c */ /* 0x060ff0000000187c */
[----:B------:R-:W-:Y:S07]  /*11e10*/  HMMA.16816.F32 R128, R132, R150, R128 ;  /* 0x000000968480723c */ /* 0x000fee0000001880 */
[----:B------:R-:W-:Y:S02]  /*11e20*/  MOV R132, R162 ;  /* 0x000000a200847202 */ /* 0x000fe40000000f00 */
[----:B------:R-:W-:Y:S03]  /*11e30*/  MOV R133, R163 ;  /* 0x000000a300857202 */ /* 0x000fe60000000f00 */
[----:B------:R-:W-:Y:S02]  /*11e40*/  MOV R134, R160 ;  /* 0x000000a000867202 */ /* 0x000fe40000000f00 */
[----:B------:R-:W-:Y:S02]  /*11e50*/  MOV R135, R161 ;  /* 0x000000a100877202 */ /* 0x000fe40000000f00 */
[----:B------:R-:W-:Y:S02]  /*11e60*/  F2FP.PACK_AB R168, R133, R132 ;  /* 0x0000008485a8723e */ /* 0x000fe400000000ff */
[-C--:B------:R-:W-:Y:S07]  /*11e70*/  F2FP.PACK_AB R170, R134, R135.reuse ;  /* 0x0000008786aa723e */ /* 0x080fee00000000ff */
[C---:B------:R-:W-:Y:S01]  /*11e80*/  HMMA.16816.F32 R160, R168.reuse, R156, R4 ;  /* 0x0000009ca8a0723c */ /* 0x040fe20000001804 */
[----:B------:R-:W1:Y:S07]  /*11e90*/  LDSM.16.MT88.4 R4, [R226+0x1b800] ;  /* 0x01b80000e204783b */ /* 0x000e6e0000004200 */
[C---:B------:R-:W-:Y:S01]  /*11ea0*/  HMMA.16816.F32 R156, R168.reuse, R158, R8 ;  /* 0x0000009ea89c723c */ /* 0x040fe20000001808 */
[----:B------:R-:W3:Y:S07]  /*11eb0*/  LDSM.16.MT88.4 R8, [R225+0x1b800] ;  /* 0x01b80000e108783b */ /* 0x000eee0000004200 */
[C---:B--2---:R-:W-:Y:S01]  /*11ec0*/  HMMA.16816.F32 R152, R168.reuse, R140, R12 ;  /* 0x0000008ca898723c */ /* 0x044fe2000000180c */
[----:B------:R-:W2:Y:S07]  /*11ed0*/  LDSM.16.MT88.4 R12, [R224+0x1b800] ;  /* 0x01b80000e00c783b */ /* 0x000eae0000004200 */
[C---:B------:R-:W-:Y:S01]  /*11ee0*/  HMMA.16816.F32 R148, R168.reuse, R142, R16 ;  /* 0x0000008ea894723c */ /* 0x040fe20000001810 */
[----:B------:R-:W4:Y:S07]  /*11ef0*/  LDSM.16.MT88.4 R16, [R228+0x1d800] ;  /* 0x01d80000e410783b */ /* 0x000f2e0000004200 */
[C---:B------:R-:W-:Y:S01]  /*11f00*/  HMMA.16816.F32 R144, R168.reuse, R172, R20 ;  /* 0x000000aca890723c */ /* 0x040fe20000001814 */
[----:B------:R-:W2:Y:S06]  /*11f10*/  LDSM.16.MT88.4 R20, [R226+0x1d800] ;  /* 0x01d80000e214783b */ /* 0x000eac0000004200 */
[----:B------:R-:W-:Y:S01]  /*11f20*/  MOV R173, R134 ;  /* 0x0000008600ad7202 */ /* 0x000fe20000000f00 */
[C---:B------:R-:W-:Y:S01]  /*11f30*/  HMMA.16816.F32 R140, R168.reuse, R174, R24 ;  /* 0x000000aea88c723c */ /* 0x040fe20000001818 */
[----:B------:R-:W1:Y:S03]  /*11f40*/  LDSM.16.MT88.4 R24, [R225+0x1d800] ;  /* 0x01d80000e118783b */ /* 0x000e660000004200 */
[----:B------:R-:W-:Y:S03]  /*11f50*/  MOV R172, R135 ;  /* 0x0000008700ac7202 */ /* 0x000fe60000000f00 */
[----:B------:R-:W-:Y:S02]  /*11f60*/  MOV R174, R137 ;  /* 0x0000008900ae7202 */ /* 0x000fe40000000f00 */
[C---:B------:R-:W-:Y:S01]  /*11f70*/  HMMA.16816.F32 R136, R168.reuse, R176, R28 ;  /* 0x000000b0a888723c */ /* 0x040fe2000000181c */
[----:B------:R-:W5:Y:S02]  /*11f80*/  LDL.LU R176, [R1+0x4] ;  /* 0x0000040001b07983 */ /* 0x000f640000300800 */
[----:B------:R-:W-:Y:S02]  /*11f90*/  MOV R175, R133 ;  /* 0x0000008500af7202 */ /* 0x000fe40000000f00 */
[----:B------:R-:W2:Y:S02]  /*11fa0*/  LDSM.16.MT88.4 R28, [R224+0x1d800] ;  /* 0x01d80000e01c783b */ /* 0x000ea40000004200 */
[----:B------:R-:W-:Y:S02]  /*11fb0*/  MOV R177, R132 ;  /* 0x0000008400b17202 */ /* 0x000fe40000000f00 */
[C---:B------:R-:W-:Y:S04]  /*11fc0*/  HMMA.16816.F32 R132, R168.reuse, R178, R32 ;  /* 0x000000b2a884723c */ /* 0x040fe80000001820 */
[----:B------:R-:W5:Y:S04]  /*11fd0*/  LDL.LU R179, [R1] ;  /* 0x0000000001b37983 */ /* 0x000f680000300800 */
[C---:B------:R-:W-:Y:S01]  /*11fe0*/  HMMA.16816.F32 R36, R168.reuse, R180, R36 ;  /* 0x000000b4a824723c */ /* 0x040fe20000001824 */
[----:B------:R-:W2:Y:S07]  /*11ff0*/  LDSM.16.MT88.4 R32, [R228+0x1f800] ;  /* 0x01f80000e420783b */ /* 0x000eae0000004200 */
[C---:B------:R-:W-:Y:S08]  /*12000*/  HMMA.16816.F32 R40, R168.reuse, R182, R40 ;  /* 0x000000b6a828723c */ /* 0x040ff00000001828 */
        /* <DEDUP_REMOVED lines=23> */
[C---:B--2---:R-:W-:Y:S08]  /*12180*/  HMMA.16816.F32 R124, R168.reuse, R12, R124 ;  /* 0x0000000ca87c723c */ /* 0x044ff0000000187c */
[----:B------:R-:W-:Y:S04]  /*12190*/  HMMA.16816.F32 R128, R168, R14, R128 ;  /* 0x0000000ea880723c */ /* 0x000fe80000001880 */
[----:B-----5:R-:W-:Y:S04]  /*121a0*/  FFMA.FTZ R190, R2, R176, R190 ;  /* 0x000000b002be7223 */ /* 0x020fe800000100be */
[----:B------:R-:W-:Y:S04]  /*121b0*/  FADD.FTZ R189, R189, R190 ;  /* 0x000000bebdbd7221 */ /* 0x000fe80000010000 */
[----:B------:R-:W-:Y:S02]  /*121c0*/  FADD.FTZ R2, R188, R189 ;  /* 0x000000bdbc027221 */ /* 0x000fe40000010000 */
[----:B------:R-:W-:Y:S02]  /*121d0*/  FFMA.FTZ R186, R0, R179, R186 ;  /* 0x000000b300ba7223 */ /* 0x000fe400000100ba */
[----:B------:R-:W-:Y:S02]  /*121e0*/  FADD.FTZ R2, R187, R2 ;  /* 0x00000002bb027221 */ /* 0x000fe40000010000 */
[----:B------:R-:W-:Y:S02]  /*121f0*/  FADD.FTZ R185, R185, R186 ;  /* 0x000000bab9b97221 */ /* 0x000fe40000010000 */
[----:B------:R-:W-:Y:S02]  /*12200*/  FADD.FTZ R195, R195, R2 ;  /* 0x00000002c3c37221 */ /* 0x000fe40000010000 */
[----:B------:R-:W-:Y:S02]  /*12210*/  FADD.FTZ R0, R184, R185 ;  /* 0x000000b9b8007221 */ /* 0x000fe40000010000 */
        /* <DEDUP_REMOVED lines=22> */
[----:B------:R-:W-:Y:S04]  /*12380*/  FADD.FTZ R206, R174, R206 ;  /* 0x000000ceaece7221 */ /* 0x000fe80000010000 */
[----:B------:R-:W-:Y:S04]  /*12390*/  FADD.FTZ R167, R167, R206 ;  /* 0x000000cea7a77221 */ /* 0x000fe80000010000 */
[----:B------:R-:W-:Y:S05]  /*123a0*/  FADD.FTZ R0, R166, R167 ;  /* 0x000000a7a6007221 */ /* 0x000fea0000010000 */
[----:B------:R1:W-:Y:S04]  /*123b0*/  STL [R1], R0 ;  /* 0x0000000001007387 */ /* 0x0003e80000100800 */
[----:B------:R2:W-:Y:S01]  /*123c0*/  STL [R1+0x4], R2 ;  /* 0x0000040201007387 */ /* 0x0005e20000100800 */
[----:B-1----:R-:W-:Y:S01]  /*123d0*/  MOV R0, R3 ;  /* 0x0000000300007202 */ /* 0x002fe20000000f00 */
[----:B--2---:R-:W-:-:S05]  /*123e0*/  @P4 BRA `(.L_x_1051) ;  /* 0xffffc51000004947 */ /* 0x004fca000383ffff */
.L_x_1050:
[----:B------:R-:W2:Y:S01]  /*123f0*/  LDL.LU R2, [R1+0x4] ;  /* 0x0000040001027983 */ /* 0x000ea20000300800 */
[----:B------:R-:W-:Y:S01]  /*12400*/  MOV R5, 0x3f800000 ;  /* 0x3f80000000057802 */ /* 0x000fe20000000f00 */
[----:B------:R-:W1:Y:S01]  /*12410*/  S2UR UR6, SR_CTAID.Y ;  /* 0x00000000000679c3 */ /* 0x000e620000002600 */
[----:B------:R-:W-:Y:S01]  /*12420*/  UISETP.NE.AND UP0, UPT, UR13, -0x1, UPT ;  /* 0xffffffff0d00788c */ /* 0x000fe2000bf05270 */
[----:B------:R-:W3:Y:S01]  /*12430*/  LDL.LU R4, [R1] ;  /* 0x0000000001047983 */ /* 0x000ee20000300800 */
[----:B------:R-:W-:Y:S01]  /*12440*/  ULDC.64 UR4, c[0x0][0x1e8] ;  /* 0x00007a0000047ab9 */ /* 0x000fe20000000a00 */
[----:B------:R-:W-:Y:S01]  /*12450*/  BSSY B0, `(.L_x_1054) ;  /* 0x0000192000007945 */ /* 0x000fe20003800000 */
[----:B------:R-:W-:-:S02]  /*12460*/  ULDC UR8, c[0x0][0x214] ;  /* 0x0000850000087ab9 */ /* 0x000fc40000000800 */
[----:B------:R-:W-:Y:S01]  /*12470*/  UMOV UR26, URZ ;  /* 0x0000003f001a7c82 */ /* 0x000fe20008000000 */
[----:B------:R-:W4:Y:S01]  /*12480*/  S2UR UR9, SR_CTAID.X ;  /* 0x00000000000979c3 */ /* 0x000f220000002500 */
[----:B------:R-:W-:-:S03]  /*12490*/  UMOV UR27, URZ ;  /* 0x0000003f001b7c82 */ /* 0x000fc60008000000 */
[----:B------:R-:W-:-:S04]  /*124a0*/  @UP0 UIMAD.WIDE.U32 UR16, UR13, UR4, URZ ;  /* 0x000000040d1002a5 */ /* 0x000fc8000f8e003f */
[----:B------:R-:W-:Y:S01]  /*124b0*/  @UP0 UIMAD UR7, UR13, UR5, UR17 ;  /* 0x000000050d0702a4 */ /* 0x000fe2000f8e0211 */
[----:B------:R-:W5:Y:S02]  /*124c0*/  S2UR UR10, SR_CTAID.Z ;  /* 0x00000000000a79c3 */ /* 0x000f640000002700 */
        /* <DEDUP_REMOVED lines=27> */
[----:B-----5:R-:W-:-:S02]  /*12680*/  UIMAD UR11, UR10, UR11, UR4 ;  /* 0x0000000b0a0b72a4 */ /* 0x020fc4000f8e0204 */
        /* <DEDUP_REMOVED lines=10> */
[----:B------:R-:W1:Y:S01]  /*12730*/  SHFL.BFLY PT, R2, R9, 0x1, 0x1f ;  /* 0x0c201f0009027f89 */ /* 0x000e6200000e0000 */
[----:B------:R-:W-:-:S03]  /*12740*/  MOV R4, 0x3f800000 ;  /* 0x3f80000000047802 */ /* 0x000fc60000000f00 */
[----:B------:R-:W2:Y:S01]  /*12750*/  SHFL.BFLY PT, R0, R7, 0x1, 0x1f ;  /* 0x0c201f0007007f89 */ /* 0x000ea200000e0000 */
[----:B-1----:R-:W-:Y:S02]  /*12760*/  FADD.FTZ R2, R9, R2 ;  /* 0x0000000209027221 */ /* 0x002fe40000010000 */
[----:B--2---:R-:W-:-:S03]  /*12770*/  FADD.FTZ R0, R7, R0 ;  /* 0x0000000007007221 */ /* 0x004fc60000010000 */
[----:B------:R-:W-:Y:S02]  /*12780*/  FSETP.NE.FTZ.AND P4, PT, R2, RZ, PT ;  /* 0x000000ff0200720b */ /* 0x000fe40003f95000 */
[----:B------:R-:W-:-:S11]  /*12790*/  FSETP.NE.FTZ.AND P3, PT, R0, RZ, PT ;  /* 0x000000ff0000720b */ /* 0x000fd60003f75000 */
[----:B------:R-:W1:Y:S08]  /*127a0*/  @P4 MUFU.RCP R4, R2 ;  /* 0x0000000200044308 */ /* 0x000e700000001000 */
[----:B------:R-:W2:Y:S01]  /*127b0*/  @P3 MUFU.RCP R5, R0 ;  /* 0x0000000000053308 */ /* 0x000ea20000001000 */
[----:B-1----:R-:W-:-:S07]  /*127c0*/  FMUL.FTZ R160, R4, R160 ;  /* 0x000000a004a07220 */ /* 0x002fce0000410000 */
[----:B------:R-:W1:Y:S01]  /*127d0*/  @P4 MUFU.LG2 R2, R2 ;  /* 0x0000000200024308 */ /* 0x000e620000000c00 */
[C---:B------:R-:W-:Y:S02]  /*127e0*/  FMUL.FTZ R161, R4.reuse, R161 ;  /* 0x000000a104a17220 */ /* 0x040fe40000410000 */
[C---:B------:R-:W-:Y:S02]  /*127f0*/  FMUL.FTZ R156, R4.reuse, R156 ;  /* 0x0000009c049c7220 */ /* 0x040fe40000410000 */
[C---:B------:R-:W-:Y:S01]  /*12800*/  FMUL.FTZ R157, R4.reuse, R157 ;  /* 0x0000009d049d7220 */ /* 0x040fe20000410000 */
[----:B------:R-:W-:Y:S01]  /*12810*/  F2FP.PACK_AB R160, R161, R160 ;  /* 0x000000a0a1a0723e */ /* 0x000fe200000000ff */
[C---:B------:R-:W-:Y:S01]  /*12820*/  FMUL.FTZ R152, R4.reuse, R152 ;  /* 0x0000009804987220 */ /* 0x040fe20000410000 */
[----:B------:R-:W3:Y:S01]  /*12830*/  @P3 MUFU.LG2 R0, R0 ;  /* 0x0000000000003308 */ /* 0x000ee20000000c00 */
        /* <DEDUP_REMOVED lines=89> */
[----:B------:R-:W4:Y:S01]  /*12dd0*/  S2R R4, SR_TID.X ;  /* 0x0000000000047919 */ /* 0x000f220000002100 */
[C---:B--2---:R-:W-:Y:S02]  /*12de0*/  FMUL.FTZ R163, R5.reuse, R163 ;  /* 0x000000a305a37220 */ /* 0x044fe40000410000 */
        /* <DEDUP_REMOVED lines=248> */
.L_x_1055:
[----:B---34-:R-:W-:Y:S05]  /*13d70*/  BSYNC B0 ;  /* 0x0000000000007941 */ /* 0x018fea0003800000 */
.L_x_1054:
        /* <DEDUP_REMOVED lines=36> */
.L_x_1057:
[----:B------:R-:W-:Y:S05]  /*13fc0*/  BSYNC B0 ;  /* 0x0000000000007941 */ /* 0x000fea0003800000 */
.L_x_1056:
        /* <DEDUP_REMOVED lines=22> */
.L_x_1059:
[----:B------:R-:W-:Y:S05]  /*14130*/  BSYNC B0 ;  /* 0x0000000000007941 */ /* 0x000fea0003800000 */
.L_x_1058:
        /* <DEDUP_REMOVED lines=22> */
.L_x_1061:
[----:B------:R-:W-:Y:S05]  /*142a0*/  BSYNC B0 ;  /* 0x0000000000007941 */ /* 0x000fea0003800000 */
.L_x_1060:
        /* <DEDUP_REMOVED lines=23> */
.L_x_1020:
        /* <DEDUP_REMOVED lines=80> */
.L_x_1063:
[----:B------:R-:W-:Y:S05]  /*14920*/  BSYNC B0 ;  /* 0x0000000000007941 */ /* 0x000fea0003800000 */
.L_x_1062:
        /* <DEDUP_REMOVED lines=22> */
.L_x_1065:
[----:B------:R-:W-:Y:S05]  /*14a90*/  BSYNC B0 ;  /* 0x0000000000007941 */ /* 0x000fea0003800000 */
.L_x_1064:
        /* <DEDUP_REMOVED lines=22> */
.L_x_1067:
[----:B------:R-:W-:Y:S05]  /*14c00*/  BSYNC B0 ;  /* 0x0000000000007941 */ /* 0x000fea0003800000 */
.L_x_1066:
        /* <DEDUP_REMOVED lines=21> */
.L_x_1069:
[----:B------:R-:W-:Y:S05]  /*14d60*/  BSYNC B0 ;  /* 0x0000000000007941 */ /* 0x000fea0003800000 */
.L_x_1068:
        /* <DEDUP_REMOVED lines=35> */
.L_x_1070:
        /* <DEDUP_REMOVED lines=14> */
.L_x_1092:


//--------------------- .nv.shared._ZN5flash16flash_fwd_kernelI23Flash_fwd_kernel_traitsILi256ELi64ELi64ELi4ELb0ELb0EN7cutlass6half_tE19Flash_kernel_traitsILi256ELi64ELi64ELi4ES3_EELb0ELb1ELb0ELb0ELb0ELb1ELb0ELb0EEEvNS_16Flash_fwd_paramsE --------------------------
	.section	.nv.shared._ZN5flash16flash_fwd_kernelI23Flash_fwd_kernel_traitsILi256ELi64ELi64ELi4ELb0ELb0EN7cutlass6half_tE19Flash_kernel_traitsILi256ELi64ELi64ELi4ES3_EELb0ELb1ELb0ELb0ELb0ELb1ELb0ELb0EEEvNS_16Flash_fwd_paramsE,"aw",@nobits
	.sectionflags	@""
	.align	16


//--------------------- .nv.global                --------------------------
	.section	.nv.global,"aw",@nobits
.nv.global:
	.type		_ZN73_INTERNAL_8babfbd3_37_flash_fwd_hdim256_fp16_causal_sm80_cu_a6473388_29764cute1_E,@object
	.size		_ZN73_INTERNAL_8babfbd3_37_flash_fwd_hdim256_fp16_causal_sm80_cu_a6473388_29764cute1_E,(_ZN73_INTERNAL_8babfbd3_37_flash_fwd_hdim256_fp16_causal_sm80_cu_a6473388_29764cuda3std3__45__cpo6cbeginE - _ZN73_INTERNAL_8babfbd3_37_flash_fwd_hdim256_fp16_causal_sm80_cu_a6473388_29764cute1_E)
_ZN73_INTERNAL_8babfbd3_37_flash_fwd_hdim256_fp16_causal_sm80_cu_a6473388_29764cute1_E:
	.zero		1
	.type		_ZN73_INTERNAL_8babfbd3_37_flash_fwd_hdim256_fp16_causal_sm80_cu_a6473388_29764cuda3std3__45__cpo6cbeginE,@object
	.size		_ZN73_INTERNAL_8babfbd3_37_flash_fwd_hdim256_fp16_causal_sm80_cu_a6473388_29764cuda3std3__45__cpo6cbeginE,(_ZN73_INTERNAL_8babfbd3_37_flash_fwd_hdim256_fp16_causal_sm80_cu_a6473388_29764cuda3std3__48in_placeE - _ZN73_INTERNAL_8babfbd3_37_flash_fwd_hdim256_fp16_causal_sm80_cu_a6473388_29764cuda3std3__45__cpo6cbeginE)
_ZN73_INTERNAL_8babfbd3_37_flash_fwd_hdim256_fp16_causal_sm80_cu_a6473388_29764cuda3std3__45__cpo6cbeginE:
	.zero		1
	.type		_ZN73_INTERNAL_8babfbd3_37_flash_fwd_hdim256_fp16_causal_sm80_cu_a6473388_29764cuda3std3__48in_placeE,@object
	.size		_ZN73_INTERNAL_8babfbd3_37_flash_fwd_hdim256_fp16_causal_sm80_cu_a6473388_29764cuda3std3__48in_placeE,(_ZN73_INTERNAL_8babfbd3_37_flash_fwd_hdim256_fp16_causal_sm80_cu_a6473388_29764cuda3std6ranges3__45__cpo9iter_moveE - _ZN73_INTERNAL_8babfbd3_37_flash_fwd_hdim256_fp16_causal_sm80_cu_a6473388_29764cuda3std3__48in_placeE)
_ZN73_INTERNAL_8babfbd3_37_flash_fwd_hdim256_fp16_causal_sm80_cu_a6473388_29764cuda3std3__48in_placeE:
	.zero		1
	.type		_ZN73_INTERNAL_8babfbd3_37_flash_fwd_hdim256_fp16_causal_sm80_cu_a6473388_29764cuda3std6ranges3__45__cpo9iter_moveE,@object
	.size		_ZN73_INTERNAL_8babfbd3_37_flash_fwd_hdim256_fp16_causal_sm80_cu_a6473388_29764cuda3std6ranges3__45__cpo9iter_moveE,(_ZN73_INTERNAL_8babfbd3_37_flash_fwd_hdim256_fp16_causal_sm80_cu_a6473388_29764cuda3std3__45__cpo5beginE - _ZN73_INTERNAL_8babfbd3_37_flash_fwd_hdim256_fp16_causal_sm80_cu_a6473388_29764cuda3std6ranges3__45__cpo9iter_moveE)
_ZN73_INTERNAL_8babfbd3_37_flash_fwd_hdim256_fp16_causal_sm80_cu_a6473388_29764cuda3std6ranges3__45__cpo9iter_moveE:
	.zero		1
	.type		_ZN73_INTERNAL_8babfbd3_37_flash_fwd_hdim256_fp16_causal_sm80_cu_a6473388_29764cuda3std3__45__cpo5beginE,@object
	.size		_ZN73_INTERNAL_8babfbd3_37_flash_fwd_hdim256_fp16_causal_sm80_cu_a6473388_29764cuda3std3__45__cpo5beginE,(_ZN73_INTERNAL_8babfbd3_37_flash_fwd_hdim256_fp16_causal_sm80_cu_a6473388_29764cuda3std3__475_GLOBAL__N__8babfbd3_37_flash_fwd_hdim256_fp16_causal_sm80_cu_a6473388_29766ignoreE - _ZN73_INTERNAL_8babfbd3_37_flash_fwd_hdim256_fp16_causal_sm80_cu_a6473388_29764cuda3std3__45__cpo5beginE)
_ZN73_INTERNAL_8babfbd3_37_flash_fwd_hdim256_fp16_causal_sm80_cu_a6473388_29764cuda3std3__45__cpo5beginE:
	.zero		1
	.type		_ZN73_INTERNAL_8babfbd3_37_flash_fwd_hdim256_fp16_causal_sm80_cu_a6473388_29764cuda3std3__475_GLOBAL__N__8babfbd3_37_flash_fwd_hdim256_fp16_causal_sm80_cu_a6473388_29766ignoreE,@object
	.size		_ZN73_INTERNAL_8babfbd3_37_flash_fwd_hdim256_fp16_causal_sm80_cu_a6473388_29764cuda3std3__475_GLOBAL__N__8babfbd3_37_flash_fwd_hdim256_fp16_causal_sm80_cu_a6473388_29766ignoreE,(_ZN73_INTERNAL_8babfbd3_37_flash_fwd_hdim256_fp16_causal_sm80_cu_a6473388_29764cute7productE - _ZN73_INTERNAL_8babfbd3_37_flash_fwd_hdim256_fp16_causal_sm80_cu_a6473388_29764cuda3std3__475_GLOBAL__N__8babfbd3_37_flash_fwd_hdim256_fp16_causal_sm80_cu_a6473388_29766ignoreE)
_ZN73_INTERNAL_8babfbd3_37_flash_fwd_hdim256_fp16_causal_sm80_cu_a6473388_29764cuda3std3__475_GLOBAL__N__8babfbd3_37_flash_fwd_hdim256_fp16_causal_sm80_cu_a6473388_29766ignoreE:
	.zero		1
	.type		_ZN73_INTERNAL_8babfbd3_37_flash_fwd_hdim256_fp16_causal_sm80_cu_a6473388_29764cute7productE,@object
	.size		_ZN73_INTERNAL_8babfbd3_37_flash_fwd_hdim256_fp16_causal_sm80_cu_a6473388_29764cute7productE,(_ZN73_INTERNAL_8babfbd3_37_flash_fwd_hdim256_fp16_causal_sm80_cu_a6473388_29764cuda3std3__45__cpo3endE - _ZN73_INTERNAL_8babfbd3_37_flash_fwd_hdim256_fp16_causal_sm80_cu_a6473388_29764cute7productE)
_ZN73_INTERNAL_8babfbd3_37_flash_fwd_hdim256_fp16_causal_sm80_cu_a6473388_29764cute7productE:
	.zero		1
	.type		_ZN73_INTERNAL_8babfbd3_37_flash_fwd_hdim256_fp16_causal_sm80_cu_a6473388_29764cuda3std3__45__cpo3endE,@object
	.size		_ZN73_INTERNAL_8babfbd3_37_flash_fwd_hdim256_fp16_causal_sm80_cu_a6473388_29764cuda3std3__45__cpo3endE,(_ZN73_INTERNAL_8babfbd3_37_flash_fwd_hdim256_fp16_causal_sm80_cu_a6473388_29764cuda3std3__419piecewise_constructE - _ZN73_INTERNAL_8babfbd3_37_flash_fwd_hdim256_fp16_causal_sm80_cu_a6473388_29764cuda3std3__45__cpo3endE)
_ZN73_INTERNAL_8babfbd3_37_flash_fwd_hdim256_fp16_causal_sm80_cu_a6473388_29764cuda3std3__45__cpo3endE:
	.zero		1
	.type		_ZN73_INTERNAL_8babfbd3_37_flash_fwd_hdim256_fp16_causal_sm80_cu_a6473388_29764cuda3std3__419piecewise_constructE,@object
	.size		_ZN73_INTERNAL_8babfbd3_37_flash_fwd_hdim256_fp16_causal_sm80_cu_a6473388_29764cuda3std3__419piecewise_constructE,(_ZN73_INTERNAL_8babfbd3_37_flash_fwd_hdim256_fp16_causal_sm80_cu_a6473388_29764cuda3std3__45__cpo4cendE - _ZN73_INTERNAL_8babfbd3_37_flash_fwd_hdim256_fp16_causal_sm80_cu_a6473388_29764cuda3std3__419piecewise_constructE)
_ZN73_INTERNAL_8babfbd3_37_flash_fwd_hdim256_fp16_causal_sm80_cu_a6473388_29764cuda3std3__419piecewise_constructE:
	.zero		1
	.type		_ZN73_INTERNAL_8babfbd3_37_flash_fwd_hdim256_fp16_causal_sm80_cu_a6473388_29764cuda3std3__45__cpo4cendE,@object
	.size		_ZN73_INTERNAL_8babfbd3_37_flash_fwd_hdim256_fp16_causal_sm80_cu_a6473388_29764cuda3std3__45__cpo4cendE,(_ZN73_INTERNAL_8babfbd3_37_flash_fwd_hdim256_fp16_causal_sm80_cu_a6473388_29764cuda3std6ranges3__45__cpo4swapE - _ZN73_INTERNAL_8babfbd3_37_flash_fwd_hdim256_fp16_causal_sm80_cu_a6473388_29764cuda3std3__45__cpo4cendE)
_ZN73_INTERNAL_8babfbd3_37_flash_fwd_hdim256_fp16_causal_sm80_cu_a6473388_29764cuda3std3__45__cpo4cendE:
	.zero		1
	.type		_ZN73_INTERNAL_8babfbd3_37_flash_fwd_hdim256_fp16_causal_sm80_cu_a6473388_29764cuda3std6ranges3__45__cpo4swapE,@object
	.size		_ZN73_INTERNAL_8babfbd3_37_flash_fwd_hdim256_fp16_causal_sm80_cu_a6473388_29764cuda3std6ranges3__45__cpo4swapE,(.L_7 - _ZN73_INTERNAL_8babfbd3_37_flash_fwd_hdim256_fp16_causal_sm80_cu_a6473388_29764cuda3std6ranges3__45__cpo4swapE)
_ZN73_INTERNAL_8babfbd3_37_flash_fwd_hdim256_fp16_causal_sm80_cu_a6473388_29764cuda3std6ranges3__45__cpo4swapE:
	.zero		1
.L_7:


//--------------------- .nv.shared._ZN5flash16flash_fwd_kernelI23Flash_fwd_kernel_traitsILi256ELi64ELi64ELi4ELb0ELb0EN7cutlass6half_tE19Flash_kernel_traitsILi256ELi64ELi64ELi4ES3_EELb0ELb1ELb0ELb0ELb0ELb0ELb0ELb0EEEvNS_16Flash_fwd_paramsE --------------------------
	.section	.nv.shared._ZN5flash16flash_fwd_kernelI23Flash_fwd_kernel_traitsILi256ELi64ELi64ELi4ELb0ELb0EN7cutlass6half_tE19Flash_kernel_traitsILi256ELi64ELi64ELi4ES3_EELb0ELb1ELb0ELb0ELb0ELb0ELb0ELb0EEEvNS_16Flash_fwd_paramsE,"aw",@nobits
	.sectionflags	@""
	.align	16


//--------------------- .nv.shared._ZN5flash16flash_fwd_kernelI23Flash_fwd_kernel_traitsILi256ELi64ELi64ELi4ELb0ELb0EN7cutlass6half_tE19Flash_kernel_traitsILi256ELi64ELi64ELi4ES3_EELb0ELb1ELb0ELb1ELb0ELb0ELb0ELb0EEEvNS_16Flash_fwd_paramsE --------------------------
	.section	.nv.shared._ZN5flash16flash_fwd_kernelI23Flash_fwd_kernel_traitsILi256ELi64ELi64ELi4ELb0ELb0EN7cutlass6half_tE19Flash_kernel_traitsILi256ELi64ELi64ELi4ES3_EELb0ELb1ELb0ELb1ELb0ELb0ELb0ELb0EEEvNS_16Flash_fwd_paramsE,"aw",@nobits
	.sectionflags	@""
	.align	16


//--------------------- .nv.shared._ZN5flash16flash_fwd_kernelI23Flash_fwd_kernel_traitsILi256ELi128ELi64ELi8ELb0ELb0EN7cutlass6half_tE19Flash_kernel_traitsILi256ELi128ELi64ELi8ES3_EELb0ELb1ELb0ELb0ELb0ELb1ELb0ELb0EEEvNS_16Flash_fwd_paramsE --------------------------
	.section	.nv.shared._ZN5flash16flash_fwd_kernelI23Flash_fwd_kernel_traitsILi256ELi128ELi64ELi8ELb0ELb0EN7cutlass6half_tE19Flash_kernel_traitsILi256ELi128ELi64ELi8ES3_EELb0ELb1ELb0ELb0ELb0ELb1ELb0ELb0EEEvNS_16Flash_fwd_paramsE,"aw",@nobits
	.sectionflags	@""
	.align	16


//--------------------- .nv.shared._ZN5flash16flash_fwd_kernelI23Flash_fwd_kernel_traitsILi256ELi128ELi64ELi8ELb0ELb0EN7cutlass6half_tE19Flash_kernel_traitsILi256ELi128ELi64ELi8ES3_EELb0ELb1ELb0ELb0ELb0ELb0ELb0ELb0EEEvNS_16Flash_fwd_paramsE --------------------------
	.section	.nv.shared._ZN5flash16flash_fwd_kernelI23Flash_fwd_kernel_traitsILi256ELi128ELi64ELi8ELb0ELb0EN7cutlass6half_tE19Flash_kernel_traitsILi256ELi128ELi64ELi8ES3_EELb0ELb1ELb0ELb0ELb0ELb0ELb0ELb0EEEvNS_16Flash_fwd_paramsE,"aw",@nobits
	.sectionflags	@""
	.align	16


//--------------------- .nv.shared._ZN5flash16flash_fwd_kernelI23Flash_fwd_kernel_traitsILi256ELi128ELi64ELi8ELb0ELb0EN7cutlass6half_tE19Flash_kernel_traitsILi256ELi128ELi64ELi8ES3_EELb0ELb1ELb0ELb1ELb0ELb0ELb0ELb0EEEvNS_16Flash_fwd_paramsE --------------------------
	.section	.nv.shared._ZN5flash16flash_fwd_kernelI23Flash_fwd_kernel_traitsILi256ELi128ELi64ELi8ELb0ELb0EN7cutlass6half_tE19Flash_kernel_traitsILi256ELi128ELi64ELi8ES3_EELb0ELb1ELb0ELb1ELb0ELb0ELb0ELb0EEEvNS_16Flash_fwd_paramsE,"aw",@nobits
	.sectionflags	@""
	.align	16


//--------------------- .nv.shared._ZN5flash16flash_fwd_kernelI23Flash_fwd_kernel_traitsILi256ELi64ELi64ELi4ELb0ELb0EN7cutlass6half_tE19Flash_kernel_traitsILi256ELi64ELi64ELi4ES3_EELb1ELb1ELb0ELb0ELb0ELb0ELb0ELb0EEEvNS_16Flash_fwd_paramsE --------------------------
	.section	.nv.shared._ZN5flash16flash_fwd_kernelI23Flash_fwd_kernel_traitsILi256ELi64ELi64ELi4ELb0ELb0EN7cutlass6half_tE19Flash_kernel_traitsILi256ELi64ELi64ELi4ES3_EELb1ELb1ELb0ELb0ELb0ELb0ELb0ELb0EEEvNS_16Flash_fwd_paramsE,"aw",@nobits
	.sectionflags	@""
	.align	16


//--------------------- .nv.shared._ZN5flash16flash_fwd_kernelI23Flash_fwd_kernel_traitsILi256ELi64ELi64ELi4ELb0ELb0EN7cutlass6half_tE19Flash_kernel_traitsILi256ELi64ELi64ELi4ES3_EELb1ELb1ELb0ELb0ELb0ELb1ELb0ELb0EEEvNS_16Flash_fwd_paramsE --------------------------
	.section	.nv.shared._ZN5flash16flash_fwd_kernelI23Flash_fwd_kernel_traitsILi256ELi64ELi64ELi4ELb0ELb0EN7cutlass6half_tE19Flash_kernel_traitsILi256ELi64ELi64ELi4ES3_EELb1ELb1ELb0ELb0ELb0ELb1ELb0ELb0EEEvNS_16Flash_fwd_paramsE,"aw",@nobits
	.sectionflags	@""
	.align	16


//--------------------- .nv.shared._ZN5flash16flash_fwd_kernelI23Flash_fwd_kernel_traitsILi256ELi64ELi64ELi4ELb0ELb0EN7cutlass6half_tE19Flash_kernel_traitsILi256ELi64ELi64ELi4ES3_EELb0ELb1ELb0ELb0ELb0ELb1ELb1ELb0EEEvNS_16Flash_fwd_paramsE --------------------------
	.section	.nv.shared._ZN5flash16flash_fwd_kernelI23Flash_fwd_kernel_traitsILi256ELi64ELi64ELi4ELb0ELb0EN7cutlass6half_tE19Flash_kernel_traitsILi256ELi64ELi64ELi4ES3_EELb0ELb1ELb0ELb0ELb0ELb1ELb1ELb0EEEvNS_16Flash_fwd_paramsE,"aw",@nobits
	.sectionflags	@""
	.align	16


//--------------------- .nv.shared._ZN5flash16flash_fwd_kernelI23Flash_fwd_kernel_traitsILi256ELi64ELi64ELi4ELb0ELb0EN7cutlass6half_tE19Flash_kernel_traitsILi256ELi64ELi64ELi4ES3_EELb1ELb1ELb0ELb1ELb0ELb0ELb0ELb0EEEvNS_16Flash_fwd_paramsE --------------------------
	.section	.nv.shared._ZN5flash16flash_fwd_kernelI23Flash_fwd_kernel_traitsILi256ELi64ELi64ELi4ELb0ELb0EN7cutlass6half_tE19Flash_kernel_traitsILi256ELi64ELi64ELi4ES3_EELb1ELb1ELb0ELb1ELb0ELb0ELb0ELb0EEEvNS_16Flash_fwd_paramsE,"aw",@nobits
	.sectionflags	@""
	.align	16


//--------------------- .nv.shared._ZN5flash16flash_fwd_kernelI23Flash_fwd_kernel_traitsILi256ELi64ELi64ELi4ELb0ELb0EN7cutlass6half_tE19Flash_kernel_traitsILi256ELi64ELi64ELi4ES3_EELb1ELb1ELb0ELb0ELb0ELb0ELb0ELb1EEEvNS_16Flash_fwd_paramsE --------------------------
	.section	.nv.shared._ZN5flash16flash_fwd_kernelI23Flash_fwd_kernel_traitsILi256ELi64ELi64ELi4ELb0ELb0EN7cutlass6half_tE19Flash_kernel_traitsILi256ELi64ELi64ELi4ES3_EELb1ELb1ELb0ELb0ELb0ELb0ELb0ELb1EEEvNS_16Flash_fwd_paramsE,"aw",@nobits
	.sectionflags	@""
	.align	16


//--------------------- .nv.shared._ZN5flash16flash_fwd_kernelI23Flash_fwd_kernel_traitsILi256ELi64ELi64ELi4ELb0ELb0EN7cutlass6half_tE19Flash_kernel_traitsILi256ELi64ELi64ELi4ES3_EELb0ELb1ELb0ELb0ELb0ELb0ELb1ELb0EEEvNS_16Flash_fwd_paramsE --------------------------
	.section	.nv.shared._ZN5flash16flash_fwd_kernelI23Flash_fwd_kernel_traitsILi256ELi64ELi64ELi4ELb0ELb0EN7cutlass6half_tE19Flash_kernel_traitsILi256ELi64ELi64ELi4ES3_EELb0ELb1ELb0ELb0ELb0ELb0ELb1ELb0EEEvNS_16Flash_fwd_paramsE,"aw",@nobits
	.sectionflags	@""
	.align	16


//--------------------- .nv.shared._ZN5flash16flash_fwd_kernelI23Flash_fwd_kernel_traitsILi256ELi64ELi64ELi4ELb0ELb0EN7cutlass6half_tE19Flash_kernel_traitsILi256ELi64ELi64ELi4ES3_EELb1ELb1ELb0ELb1ELb0ELb0ELb0ELb1EEEvNS_16Flash_fwd_paramsE --------------------------
	.section	.nv.shared._ZN5flash16flash_fwd_kernelI23Flash_fwd_kernel_traitsILi256ELi64ELi64ELi4ELb0ELb0EN7cutlass6half_tE19Flash_kernel_traitsILi256ELi64ELi64ELi4ES3_EELb1ELb1ELb0ELb1ELb0ELb0ELb0ELb1EEEvNS_16Flash_fwd_paramsE,"aw",@nobits
	.sectionflags	@""
	.align	16


//--------------------- .nv.shared._ZN5flash16flash_fwd_kernelI23Flash_fwd_kernel_traitsILi256ELi64ELi64ELi4ELb0ELb0EN7cutlass6half_tE19Flash_kernel_traitsILi256ELi64ELi64ELi4ES3_EELb0ELb1ELb0ELb1ELb0ELb0ELb1ELb0EEEvNS_16Flash_fwd_paramsE --------------------------
	.section	.nv.shared._ZN5flash16flash_fwd_kernelI23Flash_fwd_kernel_traitsILi256ELi64ELi64ELi4ELb0ELb0EN7cutlass6half_tE19Flash_kernel_traitsILi256ELi64ELi64ELi4ES3_EELb0ELb1ELb0ELb1ELb0ELb0ELb1ELb0EEEvNS_16Flash_fwd_paramsE,"aw",@nobits
	.sectionflags	@""
	.align	16


//--------------------- .nv.shared._ZN5flash16flash_fwd_kernelI23Flash_fwd_kernel_traitsILi256ELi128ELi64ELi8ELb0ELb0EN7cutlass6half_tE19Flash_kernel_traitsILi256ELi128ELi64ELi8ES3_EELb1ELb1ELb0ELb0ELb0ELb0ELb0ELb0EEEvNS_16Flash_fwd_paramsE --------------------------
	.section	.nv.shared._ZN5flash16flash_fwd_kernelI23Flash_fwd_kernel_traitsILi256ELi128ELi64ELi8ELb0ELb0EN7cutlass6half_tE19Flash_kernel_traitsILi256ELi128ELi64ELi8ES3_EELb1ELb1ELb0ELb0ELb0ELb0ELb0ELb0EEEvNS_16Flash_fwd_paramsE,"aw",@nobits
	.sectionflags	@""
	.align	16


//--------------------- .nv.shared._ZN5flash16flash_fwd_kernelI23Flash_fwd_kernel_traitsILi256ELi128ELi64ELi8ELb0ELb0EN7cutlass6half_tE19Flash_kernel_traitsILi256ELi128ELi64ELi8ES3_EELb1ELb1ELb0ELb0ELb0ELb1ELb0ELb0EEEvNS_16Flash_fwd_paramsE --------------------------
	.section	.nv.shared._ZN5flash16flash_fwd_kernelI23Flash_fwd_kernel_traitsILi256ELi128ELi64ELi8ELb0ELb0EN7cutlass6half_tE19Flash_kernel_traitsILi256ELi128ELi64ELi8ES3_EELb1ELb1ELb0ELb0ELb0ELb1ELb0ELb0EEEvNS_16Flash_fwd_paramsE,"aw",@nobits
	.sectionflags	@""
	.align	16


//--------------------- .nv.shared._ZN5flash16flash_fwd_kernelI23Flash_fwd_kernel_traitsILi256ELi128ELi64ELi8ELb0ELb0EN7cutlass6half_tE19Flash_kernel_traitsILi256ELi128ELi64ELi8ES3_EELb0ELb1ELb0ELb0ELb0ELb1ELb1ELb0EEEvNS_16Flash_fwd_paramsE --------------------------
	.section	.nv.shared._ZN5flash16flash_fwd_kernelI23Flash_fwd_kernel_traitsILi256ELi128ELi64ELi8ELb0ELb0EN7cutlass6half_tE19Flash_kernel_traitsILi256ELi128ELi64ELi8ES3_EELb0ELb1ELb0ELb0ELb0ELb1ELb1ELb0EEEvNS_16Flash_fwd_paramsE,"aw",@nobits
	.sectionflags	@""
	.align	16


//--------------------- .nv.shared._ZN5flash16flash_fwd_kernelI23Flash_fwd_kernel_traitsILi256ELi128ELi64ELi8ELb0ELb0EN7cutlass6half_tE19Flash_kernel_traitsILi256ELi128ELi64ELi8ES3_EELb1ELb1ELb0ELb1ELb0ELb0ELb0ELb0EEEvNS_16Flash_fwd_paramsE --------------------------
	.section	.nv.shared._ZN5flash16flash_fwd_kernelI23Flash_fwd_kernel_traitsILi256ELi128ELi64ELi8ELb0ELb0EN7cutlass6half_tE19Flash_kernel_traitsILi256ELi128ELi64ELi8ES3_EELb1ELb1ELb0ELb1ELb0ELb0ELb0ELb0EEEvNS_16Flash_fwd_paramsE,"aw",@nobits
	.sectionflags	@""
	.align	16


//--------------------- .nv.shared._ZN5flash16flash_fwd_kernelI23Flash_fwd_kernel_traitsILi256ELi128ELi64ELi8ELb0ELb0EN7cutlass6half_tE19Flash_kernel_traitsILi256ELi128ELi64ELi8ES3_EELb1ELb1ELb0ELb0ELb0ELb0ELb0ELb1EEEvNS_16Flash_fwd_paramsE --------------------------
	.section	.nv.shared._ZN5flash16flash_fwd_kernelI23Flash_fwd_kernel_traitsILi256ELi128ELi64ELi8ELb0ELb0EN7cutlass6half_tE19Flash_kernel_traitsILi256ELi128ELi64ELi8ES3_EELb1ELb1ELb0ELb0ELb0ELb0ELb0ELb1EEEvNS_16Flash_fwd_paramsE,"aw",@nobits
	.sectionflags	@""
	.align	16


//--------------------- .nv.shared._ZN5flash16flash_fwd_kernelI23Flash_fwd_kernel_traitsILi256ELi128ELi64ELi8ELb0ELb0EN7cutlass6half_tE19Flash_kernel_traitsILi256ELi128ELi64ELi8ES3_EELb0ELb1ELb0ELb0ELb0ELb0ELb1ELb0EEEvNS_16Flash_fwd_paramsE --------------------------
	.section	.nv.shared._ZN5flash16flash_fwd_kernelI23Flash_fwd_kernel_traitsILi256ELi128ELi64ELi8ELb0ELb0EN7cutlass6half_tE19Flash_kernel_traitsILi256ELi128ELi64ELi8ES3_EELb0ELb1ELb0ELb0ELb0ELb0ELb1ELb0EEEvNS_16Flash_fwd_paramsE,"aw",@nobits
	.sectionflags	@""
	.align	16


//--------------------- .nv.shared._ZN5flash16flash_fwd_kernelI23Flash_fwd_kernel_traitsILi256ELi128ELi64ELi8ELb0ELb0EN7cutlass6half_tE19Flash_kernel_traitsILi256ELi128ELi64ELi8ES3_EELb1ELb1ELb0ELb1ELb0ELb0ELb0ELb1EEEvNS_16Flash_fwd_paramsE --------------------------
	.section	.nv.shared._ZN5flash16flash_fwd_kernelI23Flash_fwd_kernel_traitsILi256ELi128ELi64ELi8ELb0ELb0EN7cutlass6half_tE19Flash_kernel_traitsILi256ELi128ELi64ELi8ES3_EELb1ELb1ELb0ELb1ELb0ELb0ELb0ELb1EEEvNS_16Flash_fwd_paramsE,"aw",@nobits
	.sectionflags	@""
	.align	16


//--------------------- .nv.shared._ZN5flash16flash_fwd_kernelI23Flash_fwd_kernel_traitsILi256ELi128ELi64ELi8ELb0ELb0EN7cutlass6half_tE19Flash_kernel_traitsILi256ELi128ELi64ELi8ES3_EELb0ELb1ELb0ELb1ELb0ELb0ELb1ELb0EEEvNS_16Flash_fwd_paramsE --------------------------
	.section	.nv.shared._ZN5flash16flash_fwd_kernelI23Flash_fwd_kernel_traitsILi256ELi128ELi64ELi8ELb0ELb0EN7cutlass6half_tE19Flash_kernel_traitsILi256ELi128ELi64ELi8ES3_EELb0ELb1ELb0ELb1ELb0ELb0ELb1ELb0EEEvNS_16Flash_fwd_paramsE,"aw",@nobits
	.sectionflags	@""
	.align	16
